	.target	sm_90a

	.elftype	@"ET_EXEC"


//--------------------- .note.nv.tkinfo           --------------------------
	.section	.note.nv.tkinfo,"",@"SHT_NOTE"
	.sectionflags	@"SHF_NOTE_NV_TKINFO"
	.tkinfo
        /*0018*/ 	.word	0x00000002
        /*0030*/ 	.string	""
        /*0030*/ 	.string	"ptxas"
        /*0030*/ 	.string	"Cuda compilation tools, release 13.0, V13.0.88"
        /*0030*/ 	.string	"Build cuda_13.0.r13.0/compiler.36424714_0"
        /*0030*/ 	.string	"-arch sm_90a -m 64 "



//--------------------- .note.nv.cuinfo           --------------------------
	.section	.note.nv.cuinfo,"",@"SHT_NOTE"
	.sectionflags	@"SHF_NOTE_NV_CUINFO"
        /*0018*/ 	.short	0x0002
        /*001a*/ 	.short	0x005a
        /*001c*/ 	.short	0x0082
	.zero		2


//--------------------- .nv.info                  --------------------------
	.section	.nv.info,"",@"SHT_CUDA_INFO"
	.align	4


	//----- nvinfo : EIATTR_REGCOUNT
	.align		4
        /*0000*/ 	.byte	0x04, 0x2f
        /*0002*/ 	.short	(.L_12 - .L_11)
	.align		4
.L_11:
        /*0004*/ 	.word	index@(_ZN5flash25flash_bwd_dot_do_o_kernelILb1E23Flash_bwd_kernel_traitsILi64ELi128ELi128ELi8ELi4ELi4ELi4ELb0ELb0EN7cutlass10bfloat16_tE19Flash_kernel_traitsILi64ELi128ELi128ELi8ES3_EEEEvNS_16Flash_bwd_paramsE)
        /*0008*/ 	.word	0x00000022


	//----- nvinfo : EIATTR_FRAME_SIZE
	.align		4
.L_12:
        /*000c*/ 	.byte	0x04, 0x11
        /*000e*/ 	.short	(.L_14 - .L_13)
	.align		4
.L_13:
        /*0010*/ 	.word	index@(_ZN5flash25flash_bwd_dot_do_o_kernelILb1E23Flash_bwd_kernel_traitsILi64ELi128ELi128ELi8ELi4ELi4ELi4ELb0ELb0EN7cutlass10bfloat16_tE19Flash_kernel_traitsILi64ELi128ELi128ELi8ES3_EEEEvNS_16Flash_bwd_paramsE)
        /*0014*/ 	.word	0x00000000


	//----- nvinfo : EIATTR_REGCOUNT
	.align		4
.L_14:
        /*0018*/ 	.byte	0x04, 0x2f
        /*001a*/ 	.short	(.L_16 - .L_15)
	.align		4
.L_15:
        /*001c*/ 	.word	index@(_ZN5flash25flash_bwd_dot_do_o_kernelILb0E23Flash_bwd_kernel_traitsILi64ELi128ELi128ELi8ELi4ELi4ELi4ELb0ELb0EN7cutlass10bfloat16_tE19Flash_kernel_traitsILi64ELi128ELi128ELi8ES3_EEEEvNS_16Flash_bwd_paramsE)
        /*0020*/ 	.word	0x00000028


	//----- nvinfo : EIATTR_FRAME_SIZE
	.align		4
.L_16:
        /*0024*/ 	.byte	0x04, 0x11
        /*0026*/ 	.short	(.L_18 - .L_17)
	.align		4
.L_17:
        /*0028*/ 	.word	index@(_ZN5flash25flash_bwd_dot_do_o_kernelILb0E23Flash_bwd_kernel_traitsILi64ELi128ELi128ELi8ELi4ELi4ELi4ELb0ELb0EN7cutlass10bfloat16_tE19Flash_kernel_traitsILi64ELi128ELi128ELi8ES3_EEEEvNS_16Flash_bwd_paramsE)
        /*002c*/ 	.word	0x00000000


	//----- nvinfo : EIATTR_REGCOUNT
	.align		4
.L_18:
        /*0030*/ 	.byte	0x04, 0x2f
        /*0032*/ 	.short	(.L_20 - .L_19)
	.align		4
.L_19:
        /*0034*/ 	.word	index@(_ZN5flash44flash_bwd_dq_dk_dv_loop_seqk_parallel_kernelI23Flash_bwd_kernel_traitsILi64ELi128ELi128ELi8ELi4ELi4ELi4ELb0ELb0EN7cutlass10bfloat16_tE19Flash_kernel_traitsILi64ELi128ELi128ELi8ES3_EELb0ELb0ELb1ELb1ELb0ELb0ELb1EEEvNS_16Flash_bwd_paramsE)
        /*0038*/ 	.word	0x000000ff


	//----- nvinfo : EIATTR_FRAME_SIZE
	.align		4
.L_20:
        /*003c*/ 	.byte	0x04, 0x11
        /*003e*/ 	.short	(.L_22 - .L_21)
	.align		4
.L_21:
        /*0040*/ 	.word	index@(_ZN5flash44flash_bwd_dq_dk_dv_loop_seqk_parallel_kernelI23Flash_bwd_kernel_traitsILi64ELi128ELi128ELi8ELi4ELi4ELi4ELb0ELb0EN7cutlass10bfloat16_tE19Flash_kernel_traitsILi64ELi128ELi128ELi8ES3_EELb0ELb0ELb1ELb1ELb0ELb0ELb1EEEvNS_16Flash_bwd_paramsE)
        /*0044*/ 	.word	0x00000138


	//----- nvinfo : EIATTR_REGCOUNT
	.align		4
.L_22:
        /*0048*/ 	.byte	0x04, 0x2f
        /*004a*/ 	.short	(.L_24 - .L_23)
	.align		4
.L_23:
        /*004c*/ 	.word	index@(_ZN5flash44flash_bwd_dq_dk_dv_loop_seqk_parallel_kernelI23Flash_bwd_kernel_traitsILi64ELi128ELi128ELi8ELi4ELi4ELi4ELb0ELb0EN7cutlass10bfloat16_tE19Flash_kernel_traitsILi64ELi128ELi128ELi8ES3_EELb1ELb0ELb1ELb1ELb0ELb0ELb0EEEvNS_16Flash_bwd_paramsE)
        /*0050*/ 	.word	0x000000ff


	//----- nvinfo : EIATTR_FRAME_SIZE
	.align		4
.L_24:
        /*0054*/ 	.byte	0x04, 0x11
        /*0056*/ 	.short	(.L_26 - .L_25)
	.align		4
.L_25:
        /*0058*/ 	.word	index@(_ZN5flash44flash_bwd_dq_dk_dv_loop_seqk_parallel_kernelI23Flash_bwd_kernel_traitsILi64ELi128ELi128ELi8ELi4ELi4ELi4ELb0ELb0EN7cutlass10bfloat16_tE19Flash_kernel_traitsILi64ELi128ELi128ELi8ES3_EELb1ELb0ELb1ELb1ELb0ELb0ELb0EEEvNS_16Flash_bwd_paramsE)
        /*005c*/ 	.word	0x00000038


	//----- nvinfo : EIATTR_REGCOUNT
	.align		4
.L_26:
        /*0060*/ 	.byte	0x04, 0x2f
        /*0062*/ 	.short	(.L_28 - .L_27)
	.align		4
.L_27:
        /*0064*/ 	.word	index@(_ZN5flash44flash_bwd_dq_dk_dv_loop_seqk_parallel_kernelI23Flash_bwd_kernel_traitsILi64ELi128ELi128ELi8ELi4ELi4ELi4ELb0ELb0EN7cutlass10bfloat16_tE19Flash_kernel_traitsILi64ELi128ELi128ELi8ES3_EELb0ELb0ELb1ELb0ELb0ELb1ELb1EEEvNS_16Flash_bwd_paramsE)
        /*0068*/ 	.word	0x000000ff


	//----- nvinfo : EIATTR_FRAME_SIZE
	.align		4
.L_28:
        /*006c*/ 	.byte	0x04, 0x11
        /*006e*/ 	.short	(.L_30 - .L_29)
	.align		4
.L_29:
        /*0070*/ 	.word	index@(_ZN5flash44flash_bwd_dq_dk_dv_loop_seqk_parallel_kernelI23Flash_bwd_kernel_traitsILi64ELi128ELi128ELi8ELi4ELi4ELi4ELb0ELb0EN7cutlass10bfloat16_tE19Flash_kernel_traitsILi64ELi128ELi128ELi8ES3_EELb0ELb0ELb1ELb0ELb0ELb1ELb1EEEvNS_16Flash_bwd_paramsE)
        /*0074*/ 	.word	0x00000138


	//----- nvinfo : EIATTR_REGCOUNT
	.align		4
.L_30:
        /*0078*/ 	.byte	0x04, 0x2f
        /*007a*/ 	.short	(.L_32 - .L_31)
	.align		4
.L_31:
        /*007c*/ 	.word	index@(_ZN5flash44flash_bwd_dq_dk_dv_loop_seqk_parallel_kernelI23Flash_bwd_kernel_traitsILi64ELi128ELi128ELi8ELi4ELi4ELi4ELb0ELb0EN7cutlass10bfloat16_tE19Flash_kernel_traitsILi64ELi128ELi128ELi8ES3_EELb1ELb0ELb1ELb0ELb0ELb1ELb0EEEvNS_16Flash_bwd_paramsE)
        /*0080*/ 	.word	0x000000ff


	//----- nvinfo : EIATTR_FRAME_SIZE
	.align		4
.L_32:
        /*0084*/ 	.byte	0x04, 0x11
        /*0086*/ 	.short	(.L_34 - .L_33)
	.align		4
.L_33:
        /*0088*/ 	.word	index@(_ZN5flash44flash_bwd_dq_dk_dv_loop_seqk_parallel_kernelI23Flash_bwd_kernel_traitsILi64ELi128ELi128ELi8ELi4ELi4ELi4ELb0ELb0EN7cutlass10bfloat16_tE19Flash_kernel_traitsILi64ELi128ELi128ELi8ES3_EELb1ELb0ELb1ELb0ELb0ELb1ELb0EEEvNS_16Flash_bwd_paramsE)
        /*008c*/ 	.word	0x00000030


	//----- nvinfo : EIATTR_REGCOUNT
	.align		4
.L_34:
        /*0090*/ 	.byte	0x04, 0x2f
        /*0092*/ 	.short	(.L_36 - .L_35)
	.align		4
.L_35:
        /*0094*/ 	.word	index@(_ZN5flash44flash_bwd_dq_dk_dv_loop_seqk_parallel_kernelI23Flash_bwd_kernel_traitsILi64ELi128ELi128ELi8ELi4ELi4ELi4ELb0ELb0EN7cutlass10bfloat16_tE19Flash_kernel_traitsILi64ELi128ELi128ELi8ES3_EELb0ELb0ELb0ELb1ELb0ELb0ELb1EEEvNS_16Flash_bwd_paramsE)
        /*0098*/ 	.word	0x000000ff


	//----- nvinfo : EIATTR_FRAME_SIZE
	.align		4
.L_36:
        /*009c*/ 	.byte	0x04, 0x11
        /*009e*/ 	.short	(.L_38 - .L_37)
	.align		4
.L_37:
        /*00a0*/ 	.word	index@(_ZN5flash44flash_bwd_dq_dk_dv_loop_seqk_parallel_kernelI23Flash_bwd_kernel_traitsILi64ELi128ELi128ELi8ELi4ELi4ELi4ELb0ELb0EN7cutlass10bfloat16_tE19Flash_kernel_traitsILi64ELi128ELi128ELi8ES3_EELb0ELb0ELb0ELb1ELb0ELb0ELb1EEEvNS_16Flash_bwd_paramsE)
        /*00a4*/ 	.word	0x00000140


	//----- nvinfo : EIATTR_REGCOUNT
	.align		4
.L_38:
        /*00a8*/ 	.byte	0x04, 0x2f
        /*00aa*/ 	.short	(.L_40 - .L_39)
	.align		4
.L_39:
        /*00ac*/ 	.word	index@(_ZN5flash44flash_bwd_dq_dk_dv_loop_seqk_parallel_kernelI23Flash_bwd_kernel_traitsILi64ELi128ELi128ELi8ELi4ELi4ELi4ELb0ELb0EN7cutlass10bfloat16_tE19Flash_kernel_traitsILi64ELi128ELi128ELi8ES3_EELb1ELb0ELb0ELb1ELb0ELb0ELb0EEEvNS_16Flash_bwd_paramsE)
        /*00b0*/ 	.word	0x000000ff


	//----- nvinfo : EIATTR_FRAME_SIZE
	.align		4
.L_40:
        /*00b4*/ 	.byte	0x04, 0x11
        /*00b6*/ 	.short	(.L_42 - .L_41)
	.align		4
.L_41:
        /*00b8*/ 	.word	index@(_ZN5flash44flash_bwd_dq_dk_dv_loop_seqk_parallel_kernelI23Flash_bwd_kernel_traitsILi64ELi128ELi128ELi8ELi4ELi4ELi4ELb0ELb0EN7cutlass10bfloat16_tE19Flash_kernel_traitsILi64ELi128ELi128ELi8ES3_EELb1ELb0ELb0ELb1ELb0ELb0ELb0EEEvNS_16Flash_bwd_paramsE)
        /*00bc*/ 	.word	0x00000040


	//----- nvinfo : EIATTR_REGCOUNT
	.align		4
.L_42:
        /*00c0*/ 	.byte	0x04, 0x2f
        /*00c2*/ 	.short	(.L_44 - .L_43)
	.align		4
.L_43:
        /*00c4*/ 	.word	index@(_ZN5flash44flash_bwd_dq_dk_dv_loop_seqk_parallel_kernelI23Flash_bwd_kernel_traitsILi64ELi128ELi128ELi8ELi4ELi4ELi4ELb0ELb0EN7cutlass10bfloat16_tE19Flash_kernel_traitsILi64ELi128ELi128ELi8ES3_EELb0ELb0ELb0ELb0ELb1ELb1ELb1EEEvNS_16Flash_bwd_paramsE)
        /*00c8*/ 	.word	0x000000ff


	//----- nvinfo : EIATTR_FRAME_SIZE
	.align		4
.L_44:
        /*00cc*/ 	.byte	0x04, 0x11
        /*00ce*/ 	.short	(.L_46 - .L_45)
	.align		4
.L_45:
        /*00d0*/ 	.word	index@(_ZN5flash44flash_bwd_dq_dk_dv_loop_seqk_parallel_kernelI23Flash_bwd_kernel_traitsILi64ELi128ELi128ELi8ELi4ELi4ELi4ELb0ELb0EN7cutlass10bfloat16_tE19Flash_kernel_traitsILi64ELi128ELi128ELi8ES3_EELb0ELb0ELb0ELb0ELb1ELb1ELb1EEEvNS_16Flash_bwd_paramsE)
        /*00d4*/ 	.word	0x00000128


	//----- nvinfo : EIATTR_REGCOUNT
	.align		4
.L_46:
        /*00d8*/ 	.byte	0x04, 0x2f
        /*00da*/ 	.short	(.L_48 - .L_47)
	.align		4
.L_47:
        /*00dc*/ 	.word	index@(_ZN5flash44flash_bwd_dq_dk_dv_loop_seqk_parallel_kernelI23Flash_bwd_kernel_traitsILi64ELi128ELi128ELi8ELi4ELi4ELi4ELb0ELb0EN7cutlass10bfloat16_tE19Flash_kernel_traitsILi64ELi128ELi128ELi8ES3_EELb1ELb0ELb0ELb0ELb1ELb1ELb0EEEvNS_16Flash_bwd_paramsE)
        /*00e0*/ 	.word	0x000000ff


	//----- nvinfo : EIATTR_FRAME_SIZE
	.align		4
.L_48:
        /*00e4*/ 	.byte	0x04, 0x11
        /*00e6*/ 	.short	(.L_50 - .L_49)
	.align		4
.L_49:
        /*00e8*/ 	.word	index@(_ZN5flash44flash_bwd_dq_dk_dv_loop_seqk_parallel_kernelI23Flash_bwd_kernel_traitsILi64ELi128ELi128ELi8ELi4ELi4ELi4ELb0ELb0EN7cutlass10bfloat16_tE19Flash_kernel_traitsILi64ELi128ELi128ELi8ES3_EELb1ELb0ELb0ELb0ELb1ELb1ELb0EEEvNS_16Flash_bwd_paramsE)
        /*00ec*/ 	.word	0x00000050


	//----- nvinfo : EIATTR_REGCOUNT
	.align		4
.L_50:
        /*00f0*/ 	.byte	0x04, 0x2f
        /*00f2*/ 	.short	(.L_52 - .L_51)
	.align		4
.L_51:
        /*00f4*/ 	.word	index@(_ZN5flash44flash_bwd_dq_dk_dv_loop_seqk_parallel_kernelI23Flash_bwd_kernel_traitsILi64ELi128ELi128ELi8ELi4ELi4ELi4ELb0ELb0EN7cutlass10bfloat16_tE19Flash_kernel_traitsILi64ELi128ELi128ELi8ES3_EELb0ELb0ELb1ELb0ELb0ELb0ELb1EEEvNS_16Flash_bwd_paramsE)
        /*00f8*/ 	.word	0x000000ff


	//----- nvinfo : EIATTR_FRAME_SIZE
	.align		4
.L_52:
        /*00fc*/ 	.byte	0x04, 0x11
        /*00fe*/ 	.short	(.L_54 - .L_53)
	.align		4
.L_53:
        /*0100*/ 	.word	index@(_ZN5flash44flash_bwd_dq_dk_dv_loop_seqk_parallel_kernelI23Flash_bwd_kernel_traitsILi64ELi128ELi128ELi8ELi4ELi4ELi4ELb0ELb0EN7cutlass10bfloat16_tE19Flash_kernel_traitsILi64ELi128ELi128ELi8ES3_EELb0ELb0ELb1ELb0ELb0ELb0ELb1EEEvNS_16Flash_bwd_paramsE)
        /*0104*/ 	.word	0x00000138


	//----- nvinfo : EIATTR_REGCOUNT
	.align		4
.L_54:
        /*0108*/ 	.byte	0x04, 0x2f
        /*010a*/ 	.short	(.L_56 - .L_55)
	.align		4
.L_55:
        /*010c*/ 	.word	index@(_ZN5flash44flash_bwd_dq_dk_dv_loop_seqk_parallel_kernelI23Flash_bwd_kernel_traitsILi64ELi128ELi128ELi8ELi4ELi4ELi4ELb0ELb0EN7cutlass10bfloat16_tE19Flash_kernel_traitsILi64ELi128ELi128ELi8ES3_EELb1ELb0ELb1ELb0ELb0ELb0ELb0EEEvNS_16Flash_bwd_paramsE)
        /*0110*/ 	.word	0x000000ff


	//----- nvinfo : EIATTR_FRAME_SIZE
	.align		4
.L_56:
        /*0114*/ 	.byte	0x04, 0x11
        /*0116*/ 	.short	(.L_58 - .L_57)
	.align		4
.L_57:
        /*0118*/ 	.word	index@(_ZN5flash44flash_bwd_dq_dk_dv_loop_seqk_parallel_kernelI23Flash_bwd_kernel_traitsILi64ELi128ELi128ELi8ELi4ELi4ELi4ELb0ELb0EN7cutlass10bfloat16_tE19Flash_kernel_traitsILi64ELi128ELi128ELi8ES3_EELb1ELb0ELb1ELb0ELb0ELb0ELb0EEEvNS_16Flash_bwd_paramsE)
        /*011c*/ 	.word	0x00000038


	//----- nvinfo : EIATTR_REGCOUNT
	.align		4
.L_58:
        /*0120*/ 	.byte	0x04, 0x2f
        /*0122*/ 	.short	(.L_60 - .L_59)
	.align		4
.L_59:
        /*0124*/ 	.word	index@(_ZN5flash44flash_bwd_dq_dk_dv_loop_seqk_parallel_kernelI23Flash_bwd_kernel_traitsILi64ELi128ELi128ELi8ELi4ELi4ELi4ELb0ELb0EN7cutlass10bfloat16_tE19Flash_kernel_traitsILi64ELi128ELi128ELi8ES3_EELb0ELb0ELb0ELb0ELb0ELb0ELb1EEEvNS_16Flash_bwd_paramsE)
        /*0128*/ 	.word	0x000000ff


	//----- nvinfo : EIATTR_FRAME_SIZE
	.align		4
.L_60:
        /*012c*/ 	.byte	0x04, 0x11
        /*012e*/ 	.short	(.L_62 - .L_61)
	.align		4
.L_61:
        /*0130*/ 	.word	index@(_ZN5flash44flash_bwd_dq_dk_dv_loop_seqk_parallel_kernelI23Flash_bwd_kernel_traitsILi64ELi128ELi128ELi8ELi4ELi4ELi4ELb0ELb0EN7cutlass10bfloat16_tE19Flash_kernel_traitsILi64ELi128ELi128ELi8ES3_EELb0ELb0ELb0ELb0ELb0ELb0ELb1EEEvNS_16Flash_bwd_paramsE)
        /*0134*/ 	.word	0x00000140


	//----- nvinfo : EIATTR_REGCOUNT
	.align		4
.L_62:
        /*0138*/ 	.byte	0x04, 0x2f
        /*013a*/ 	.short	(.L_64 - .L_63)
	.align		4
.L_63:
        /*013c*/ 	.word	index@(_ZN5flash44flash_bwd_dq_dk_dv_loop_seqk_parallel_kernelI23Flash_bwd_kernel_traitsILi64ELi128ELi128ELi8ELi4ELi4ELi4ELb0ELb0EN7cutlass10bfloat16_tE19Flash_kernel_traitsILi64ELi128ELi128ELi8ES3_EELb1ELb0ELb0ELb0ELb0ELb0ELb0EEEvNS_16Flash_bwd_paramsE)
        /*0140*/ 	.word	0x000000ff


	//----- nvinfo : EIATTR_FRAME_SIZE
	.align		4
.L_64:
        /*0144*/ 	.byte	0x04, 0x11
        /*0146*/ 	.short	(.L_66 - .L_65)
	.align		4
.L_65:
        /*0148*/ 	.word	index@(_ZN5flash44flash_bwd_dq_dk_dv_loop_seqk_parallel_kernelI23Flash_bwd_kernel_traitsILi64ELi128ELi128ELi8ELi4ELi4ELi4ELb0ELb0EN7cutlass10bfloat16_tE19Flash_kernel_traitsILi64ELi128ELi128ELi8ES3_EELb1ELb0ELb0ELb0ELb0ELb0ELb0EEEvNS_16Flash_bwd_paramsE)
        /*014c*/ 	.word	0x00000038


	//----- nvinfo : EIATTR_REGCOUNT
	.align		4
.L_66:
        /*0150*/ 	.byte	0x04, 0x2f
        /*0152*/ 	.short	(.L_68 - .L_67)
	.align		4
.L_67:
        /*0154*/ 	.word	index@(_ZN5flash44flash_bwd_dq_dk_dv_loop_seqk_parallel_kernelI23Flash_bwd_kernel_traitsILi64ELi128ELi128ELi8ELi4ELi4ELi4ELb0ELb0EN7cutlass10bfloat16_tE19Flash_kernel_traitsILi64ELi128ELi128ELi8ES3_EELb0ELb0ELb0ELb0ELb0ELb1ELb1EEEvNS_16Flash_bwd_paramsE)
        /*0158*/ 	.word	0x000000ff


	//----- nvinfo : EIATTR_FRAME_SIZE
	.align		4
.L_68:
        /*015c*/ 	.byte	0x04, 0x11
        /*015e*/ 	.short	(.L_70 - .L_69)
	.align		4
.L_69:
        /*0160*/ 	.word	index@(_ZN5flash44flash_bwd_dq_dk_dv_loop_seqk_parallel_kernelI23Flash_bwd_kernel_traitsILi64ELi128ELi128ELi8ELi4ELi4ELi4ELb0ELb0EN7cutlass10bfloat16_tE19Flash_kernel_traitsILi64ELi128ELi128ELi8ES3_EELb0ELb0ELb0ELb0ELb0ELb1ELb1EEEvNS_16Flash_bwd_paramsE)
        /*0164*/ 	.word	0x00000138


	//----- nvinfo : EIATTR_REGCOUNT
	.align		4
.L_70:
        /*0168*/ 	.byte	0x04, 0x2f
        /*016a*/ 	.short	(.L_72 - .L_71)
	.align		4
.L_71:
        /*016c*/ 	.word	index@(_ZN5flash44flash_bwd_dq_dk_dv_loop_seqk_parallel_kernelI23Flash_bwd_kernel_traitsILi64ELi128ELi128ELi8ELi4ELi4ELi4ELb0ELb0EN7cutlass10bfloat16_tE19Flash_kernel_traitsILi64ELi128ELi128ELi8ES3_EELb1ELb0ELb0ELb0ELb0ELb1ELb0EEEvNS_16Flash_bwd_paramsE)
        /*0170*/ 	.word	0x000000ff


	//----- nvinfo : EIATTR_FRAME_SIZE
	.align		4
.L_72:
        /*0174*/ 	.byte	0x04, 0x11
        /*0176*/ 	.short	(.L_74 - .L_73)
	.align		4
.L_73:
        /*0178*/ 	.word	index@(_ZN5flash44flash_bwd_dq_dk_dv_loop_seqk_parallel_kernelI23Flash_bwd_kernel_traitsILi64ELi128ELi128ELi8ELi4ELi4ELi4ELb0ELb0EN7cutlass10bfloat16_tE19Flash_kernel_traitsILi64ELi128ELi128ELi8ES3_EELb1ELb0ELb0ELb0ELb0ELb1ELb0EEEvNS_16Flash_bwd_paramsE)
        /*017c*/ 	.word	0x00000038


	//----- nvinfo : EIATTR_REGCOUNT
	.align		4
.L_74:
        /*0180*/ 	.byte	0x04, 0x2f
        /*0182*/ 	.short	(.L_76 - .L_75)
	.align		4
.L_75:
        /*0184*/ 	.word	index@(_ZN5flash27flash_bwd_convert_dq_kernelI23Flash_bwd_kernel_traitsILi64ELi128ELi128ELi8ELi4ELi4ELi4ELb0ELb0EN7cutlass10bfloat16_tE19Flash_kernel_traitsILi64ELi128ELi128ELi8ES3_EEEEvNS_16Flash_bwd_paramsEi)
        /*0188*/ 	.word	0x00000040


	//----- nvinfo : EIATTR_FRAME_SIZE
	.align		4
.L_76:
        /*018c*/ 	.byte	0x04, 0x11
        /*018e*/ 	.short	(.L_78 - .L_77)
	.align		4
.L_77:
        /*0190*/ 	.word	index@(_ZN5flash27flash_bwd_convert_dq_kernelI23Flash_bwd_kernel_traitsILi64ELi128ELi128ELi8ELi4ELi4ELi4ELb0ELb0EN7cutlass10bfloat16_tE19Flash_kernel_traitsILi64ELi128ELi128ELi8ES3_EEEEvNS_16Flash_bwd_paramsEi)
        /*0194*/ 	.word	0x00000000


	//----- nvinfo : EIATTR_REGCOUNT
	.align		4
.L_78:
        /*0198*/ 	.byte	0x04, 0x2f
        /*019a*/ 	.short	(.L_80 - .L_79)
	.align		4
.L_79:
        /*019c*/ 	.word	index@(_ZN5flash25flash_bwd_dot_do_o_kernelILb1E23Flash_bwd_kernel_traitsILi64ELi64ELi128ELi8ELi2ELi4ELi4ELb1ELb0EN7cutlass10bfloat16_tE19Flash_kernel_traitsILi64ELi64ELi128ELi8ES3_EEEEvNS_16Flash_bwd_paramsE)
        /*01a0*/ 	.word	0x00000020


	//----- nvinfo : EIATTR_FRAME_SIZE
	.align		4
.L_80:
        /*01a4*/ 	.byte	0x04, 0x11
        /*01a6*/ 	.short	(.L_82 - .L_81)
	.align		4
.L_81:
        /*01a8*/ 	.word	index@(_ZN5flash25flash_bwd_dot_do_o_kernelILb1E23Flash_bwd_kernel_traitsILi64ELi64ELi128ELi8ELi2ELi4ELi4ELb1ELb0EN7cutlass10bfloat16_tE19Flash_kernel_traitsILi64ELi64ELi128ELi8ES3_EEEEvNS_16Flash_bwd_paramsE)
        /*01ac*/ 	.word	0x00000000


	//----- nvinfo : EIATTR_REGCOUNT
	.align		4
.L_82:
        /*01b0*/ 	.byte	0x04, 0x2f
        /*01b2*/ 	.short	(.L_84 - .L_83)
	.align		4
.L_83:
        /*01b4*/ 	.word	index@(_ZN5flash25flash_bwd_dot_do_o_kernelILb0E23Flash_bwd_kernel_traitsILi64ELi64ELi128ELi8ELi2ELi4ELi4ELb1ELb0EN7cutlass10bfloat16_tE19Flash_kernel_traitsILi64ELi64ELi128ELi8ES3_EEEEvNS_16Flash_bwd_paramsE)
        /*01b8*/ 	.word	0x00000020


	//----- nvinfo : EIATTR_FRAME_SIZE
	.align		4
.L_84:
        /*01bc*/ 	.byte	0x04, 0x11
        /*01be*/ 	.short	(.L_86 - .L_85)
	.align		4
.L_85:
        /*01c0*/ 	.word	index@(_ZN5flash25flash_bwd_dot_do_o_kernelILb0E23Flash_bwd_kernel_traitsILi64ELi64ELi128ELi8ELi2ELi4ELi4ELb1ELb0EN7cutlass10bfloat16_tE19Flash_kernel_traitsILi64ELi64ELi128ELi8ES3_EEEEvNS_16Flash_bwd_paramsE)
        /*01c4*/ 	.word	0x00000000


	//----- nvinfo : EIATTR_REGCOUNT
	.align		4
.L_86:
        /*01c8*/ 	.byte	0x04, 0x2f
        /*01ca*/ 	.short	(.L_88 - .L_87)
	.align		4
.L_87:
        /*01cc*/ 	.word	index@(_ZN5flash44flash_bwd_dq_dk_dv_loop_seqk_parallel_kernelI23Flash_bwd_kernel_traitsILi64ELi64ELi128ELi8ELi2ELi4ELi4ELb1ELb0EN7cutlass10bfloat16_tE19Flash_kernel_traitsILi64ELi64ELi128ELi8ES3_EELb0ELb0ELb1ELb1ELb0ELb0ELb1EEEvNS_16Flash_bwd_paramsE)
        /*01d0*/ 	.word	0x000000ff


	//----- nvinfo : EIATTR_FRAME_SIZE
	.align		4
.L_88:
        /*01d4*/ 	.byte	0x04, 0x11
        /*01d6*/ 	.short	(.L_90 - .L_89)
	.align		4
.L_89:
        /*01d8*/ 	.word	index@(_ZN5flash44flash_bwd_dq_dk_dv_loop_seqk_parallel_kernelI23Flash_bwd_kernel_traitsILi64ELi64ELi128ELi8ELi2ELi4ELi4ELb1ELb0EN7cutlass10bfloat16_tE19Flash_kernel_traitsILi64ELi64ELi128ELi8ES3_EELb0ELb0ELb1ELb1ELb0ELb0ELb1EEEvNS_16Flash_bwd_paramsE)
        /*01dc*/ 	.word	0x00000000


	//----- nvinfo : EIATTR_REGCOUNT
	.align		4
.L_90:
        /*01e0*/ 	.byte	0x04, 0x2f
        /*01e2*/ 	.short	(.L_92 - .L_91)
	.align		4
.L_91:
        /*01e4*/ 	.word	index@(_ZN5flash44flash_bwd_dq_dk_dv_loop_seqk_parallel_kernelI23Flash_bwd_kernel_traitsILi64ELi64ELi128ELi8ELi2ELi4ELi4ELb1ELb0EN7cutlass10bfloat16_tE19Flash_kernel_traitsILi64ELi64ELi128ELi8ES3_EELb1ELb0ELb1ELb1ELb0ELb0ELb0EEEvNS_16Flash_bwd_paramsE)
        /*01e8*/ 	.word	0x000000ff


	//----- nvinfo : EIATTR_FRAME_SIZE
	.align		4
.L_92:
        /*01ec*/ 	.byte	0x04, 0x11
        /*01ee*/ 	.short	(.L_94 - .L_93)
	.align		4
.L_93:
        /*01f0*/ 	.word	index@(_ZN5flash44flash_bwd_dq_dk_dv_loop_seqk_parallel_kernelI23Flash_bwd_kernel_traitsILi64ELi64ELi128ELi8ELi2ELi4ELi4ELb1ELb0EN7cutlass10bfloat16_tE19Flash_kernel_traitsILi64ELi64ELi128ELi8ES3_EELb1ELb0ELb1ELb1ELb0ELb0ELb0EEEvNS_16Flash_bwd_paramsE)
        /*01f4*/ 	.word	0x00000000


	//----- nvinfo : EIATTR_REGCOUNT
	.align		4
.L_94:
        /*01f8*/ 	.byte	0x04, 0x2f
        /*01fa*/ 	.short	(.L_96 - .L_95)
	.align		4
.L_95:
        /*01fc*/ 	.word	index@(_ZN5flash44flash_bwd_dq_dk_dv_loop_seqk_parallel_kernelI23Flash_bwd_kernel_traitsILi64ELi64ELi128ELi8ELi2ELi4ELi4ELb1ELb0EN7cutlass10bfloat16_tE19Flash_kernel_traitsILi64ELi64ELi128ELi8ES3_EELb0ELb0ELb1ELb0ELb0ELb1ELb1EEEvNS_16Flash_bwd_paramsE)
        /*0200*/ 	.word	0x000000ff


	//----- nvinfo : EIATTR_FRAME_SIZE
	.align		4
.L_96:
        /*0204*/ 	.byte	0x04, 0x11
        /*0206*/ 	.short	(.L_98 - .L_97)
	.align		4
.L_97:
        /*0208*/ 	.word	index@(_ZN5flash44flash_bwd_dq_dk_dv_loop_seqk_parallel_kernelI23Flash_bwd_kernel_traitsILi64ELi64ELi128ELi8ELi2ELi4ELi4ELb1ELb0EN7cutlass10bfloat16_tE19Flash_kernel_traitsILi64ELi64ELi128ELi8ES3_EELb0ELb0ELb1ELb0ELb0ELb1ELb1EEEvNS_16Flash_bwd_paramsE)
        /*020c*/ 	.word	0x00000000


	//----- nvinfo : EIATTR_REGCOUNT
	.align		4
.L_98:
        /*0210*/ 	.byte	0x04, 0x2f
        /*0212*/ 	.short	(.L_100 - .L_99)
	.align		4
.L_99:
        /*0214*/ 	.word	index@(_ZN5flash44flash_bwd_dq_dk_dv_loop_seqk_parallel_kernelI23Flash_bwd_kernel_traitsILi64ELi64ELi128ELi8ELi2ELi4ELi4ELb1ELb0EN7cutlass10bfloat16_tE19Flash_kernel_traitsILi64ELi64ELi128ELi8ES3_EELb1ELb0ELb1ELb0ELb0ELb1ELb0EEEvNS_16Flash_bwd_paramsE)
        /*0218*/ 	.word	0x000000fe


	//----- nvinfo : EIATTR_FRAME_SIZE
	.align		4
.L_100:
        /*021c*/ 	.byte	0x04, 0x11
        /*021e*/ 	.short	(.L_102 - .L_101)
	.align		4
.L_101:
        /*0220*/ 	.word	index@(_ZN5flash44flash_bwd_dq_dk_dv_loop_seqk_parallel_kernelI23Flash_bwd_kernel_traitsILi64ELi64ELi128ELi8ELi2ELi4ELi4ELb1ELb0EN7cutlass10bfloat16_tE19Flash_kernel_traitsILi64ELi64ELi128ELi8ES3_EELb1ELb0ELb1ELb0ELb0ELb1ELb0EEEvNS_16Flash_bwd_paramsE)
        /*0224*/ 	.word	0x00000000


	//----- nvinfo : EIATTR_REGCOUNT
	.align		4
.L_102:
        /*0228*/ 	.byte	0x04, 0x2f
        /*022a*/ 	.short	(.L_104 - .L_103)
	.align		4
.L_103:
        /*022c*/ 	.word	index@(_ZN5flash44flash_bwd_dq_dk_dv_loop_seqk_parallel_kernelI23Flash_bwd_kernel_traitsILi64ELi64ELi128ELi8ELi2ELi4ELi4ELb1ELb0EN7cutlass10bfloat16_tE19Flash_kernel_traitsILi64ELi64ELi128ELi8ES3_EELb0ELb0ELb0ELb1ELb0ELb0ELb1EEEvNS_16Flash_bwd_paramsE)
        /*0230*/ 	.word	0x000000ff


	//----- nvinfo : EIATTR_FRAME_SIZE
	.align		4
.L_104:
        /*0234*/ 	.byte	0x04, 0x11
        /*0236*/ 	.short	(.L_106 - .L_105)
	.align		4
.L_105:
        /*0238*/ 	.word	index@(_ZN5flash44flash_bwd_dq_dk_dv_loop_seqk_parallel_kernelI23Flash_bwd_kernel_traitsILi64ELi64ELi128ELi8ELi2ELi4ELi4ELb1ELb0EN7cutlass10bfloat16_tE19Flash_kernel_traitsILi64ELi64ELi128ELi8ES3_EELb0ELb0ELb0ELb1ELb0ELb0ELb1EEEvNS_16Flash_bwd_paramsE)
        /*023c*/ 	.word	0x00000000


	//----- nvinfo : EIATTR_REGCOUNT
	.align		4
.L_106:
        /*0240*/ 	.byte	0x04, 0x2f
        /*0242*/ 	.short	(.L_108 - .L_107)
	.align		4
.L_107:
        /*0244*/ 	.word	index@(_ZN5flash44flash_bwd_dq_dk_dv_loop_seqk_parallel_kernelI23Flash_bwd_kernel_traitsILi64ELi64ELi128ELi8ELi2ELi4ELi4ELb1ELb0EN7cutlass10bfloat16_tE19Flash_kernel_traitsILi64ELi64ELi128ELi8ES3_EELb1ELb0ELb0ELb1ELb0ELb0ELb0EEEvNS_16Flash_bwd_paramsE)
        /*0248*/ 	.word	0x000000ff


	//----- nvinfo : EIATTR_FRAME_SIZE
	.align		4
.L_108:
        /*024c*/ 	.byte	0x04, 0x11
        /*024e*/ 	.short	(.L_110 - .L_109)
	.align		4
.L_109:
        /*0250*/ 	.word	index@(_ZN5flash44flash_bwd_dq_dk_dv_loop_seqk_parallel_kernelI23Flash_bwd_kernel_traitsILi64ELi64ELi128ELi8ELi2ELi4ELi4ELb1ELb0EN7cutlass10bfloat16_tE19Flash_kernel_traitsILi64ELi64ELi128ELi8ES3_EELb1ELb0ELb0ELb1ELb0ELb0ELb0EEEvNS_16Flash_bwd_paramsE)
        /*0254*/ 	.word	0x00000000


	//----- nvinfo : EIATTR_REGCOUNT
	.align		4
.L_110:
        /*0258*/ 	.byte	0x04, 0x2f
        /*025a*/ 	.short	(.L_112 - .L_111)
	.align		4
.L_111:
        /*025c*/ 	.word	index@(_ZN5flash44flash_bwd_dq_dk_dv_loop_seqk_parallel_kernelI23Flash_bwd_kernel_traitsILi64ELi64ELi128ELi8ELi2ELi4ELi4ELb1ELb0EN7cutlass10bfloat16_tE19Flash_kernel_traitsILi64ELi64ELi128ELi8ES3_EELb0ELb0ELb0ELb0ELb1ELb1ELb1EEEvNS_16Flash_bwd_paramsE)
        /*0260*/ 	.word	0x000000fe


	//----- nvinfo : EIATTR_FRAME_SIZE
	.align		4
.L_112:
        /*0264*/ 	.byte	0x04, 0x11
        /*0266*/ 	.short	(.L_114 - .L_113)
	.align		4
.L_113:
        /*0268*/ 	.word	index@(_ZN5flash44flash_bwd_dq_dk_dv_loop_seqk_parallel_kernelI23Flash_bwd_kernel_traitsILi64ELi64ELi128ELi8ELi2ELi4ELi4ELb1ELb0EN7cutlass10bfloat16_tE19Flash_kernel_traitsILi64ELi64ELi128ELi8ES3_EELb0ELb0ELb0ELb0ELb1ELb1ELb1EEEvNS_16Flash_bwd_paramsE)
        /*026c*/ 	.word	0x00000000


	//----- nvinfo : EIATTR_REGCOUNT
	.align		4
.L_114:
        /*0270*/ 	.byte	0x04, 0x2f
        /*0272*/ 	.short	(.L_116 - .L_115)
	.align		4
.L_115:
        /*0274*/ 	.word	index@(_ZN5flash44flash_bwd_dq_dk_dv_loop_seqk_parallel_kernelI23Flash_bwd_kernel_traitsILi64ELi64ELi128ELi8ELi2ELi4ELi4ELb1ELb0EN7cutlass10bfloat16_tE19Flash_kernel_traitsILi64ELi64ELi128ELi8ES3_EELb1ELb0ELb0ELb0ELb1ELb1ELb0EEEvNS_16Flash_bwd_paramsE)
        /*0278*/ 	.word	0x000000ff


	//----- nvinfo : EIATTR_FRAME_SIZE
	.align		4
.L_116:
        /*027c*/ 	.byte	0x04, 0x11
        /*027e*/ 	.short	(.L_118 - .L_117)
	.align		4
.L_117:
        /*0280*/ 	.word	index@(_ZN5flash44flash_bwd_dq_dk_dv_loop_seqk_parallel_kernelI23Flash_bwd_kernel_traitsILi64ELi64ELi128ELi8ELi2ELi4ELi4ELb1ELb0EN7cutlass10bfloat16_tE19Flash_kernel_traitsILi64ELi64ELi128ELi8ES3_EELb1ELb0ELb0ELb0ELb1ELb1ELb0EEEvNS_16Flash_bwd_paramsE)
        /*0284*/ 	.word	0x00000000


	//----- nvinfo : EIATTR_REGCOUNT
	.align		4
.L_118:
        /*0288*/ 	.byte	0x04, 0x2f
        /*028a*/ 	.short	(.L_120 - .L_119)
	.align		4
.L_119:
        /*028c*/ 	.word	index@(_ZN5flash44flash_bwd_dq_dk_dv_loop_seqk_parallel_kernelI23Flash_bwd_kernel_traitsILi64ELi64ELi128ELi8ELi2ELi4ELi4ELb1ELb0EN7cutlass10bfloat16_tE19Flash_kernel_traitsILi64ELi64ELi128ELi8ES3_EELb0ELb0ELb1ELb0ELb0ELb0ELb1EEEvNS_16Flash_bwd_paramsE)
        /*0290*/ 	.word	0x000000ff


	//----- nvinfo : EIATTR_FRAME_SIZE
	.align		4
.L_120:
        /*0294*/ 	.byte	0x04, 0x11
        /*0296*/ 	.short	(.L_122 - .L_121)
	.align		4
.L_121:
        /*0298*/ 	.word	index@(_ZN5flash44flash_bwd_dq_dk_dv_loop_seqk_parallel_kernelI23Flash_bwd_kernel_traitsILi64ELi64ELi128ELi8ELi2ELi4ELi4ELb1ELb0EN7cutlass10bfloat16_tE19Flash_kernel_traitsILi64ELi64ELi128ELi8ES3_EELb0ELb0ELb1ELb0ELb0ELb0ELb1EEEvNS_16Flash_bwd_paramsE)
        /*029c*/ 	.word	0x00000000


	//----- nvinfo : EIATTR_REGCOUNT
	.align		4
.L_122:
        /*02a0*/ 	.byte	0x04, 0x2f
        /*02a2*/ 	.short	(.L_124 - .L_123)
	.align		4
.L_123:
        /*02a4*/ 	.word	index@(_ZN5flash44flash_bwd_dq_dk_dv_loop_seqk_parallel_kernelI23Flash_bwd_kernel_traitsILi64ELi64ELi128ELi8ELi2ELi4ELi4ELb1ELb0EN7cutlass10bfloat16_tE19Flash_kernel_traitsILi64ELi64ELi128ELi8ES3_EELb1ELb0ELb1ELb0ELb0ELb0ELb0EEEvNS_16Flash_bwd_paramsE)
        /*02a8*/ 	.word	0x000000fe


	//----- nvinfo : EIATTR_FRAME_SIZE
	.align		4
.L_124:
        /*02ac*/ 	.byte	0x04, 0x11
        /*02ae*/ 	.short	(.L_126 - .L_125)
	.align		4
.L_125:
        /*02b0*/ 	.word	index@(_ZN5flash44flash_bwd_dq_dk_dv_loop_seqk_parallel_kernelI23Flash_bwd_kernel_traitsILi64ELi64ELi128ELi8ELi2ELi4ELi4ELb1ELb0EN7cutlass10bfloat16_tE19Flash_kernel_traitsILi64ELi64ELi128ELi8ES3_EELb1ELb0ELb1ELb0ELb0ELb0ELb0EEEvNS_16Flash_bwd_paramsE)
        /*02b4*/ 	.word	0x00000000


	//----- nvinfo : EIATTR_REGCOUNT
	.align		4
.L_126:
        /*02b8*/ 	.byte	0x04, 0x2f
        /*02ba*/ 	.short	(.L_128 - .L_127)
	.align		4
.L_127:
        /*02bc*/ 	.word	index@(_ZN5flash44flash_bwd_dq_dk_dv_loop_seqk_parallel_kernelI23Flash_bwd_kernel_traitsILi64ELi64ELi128ELi8ELi2ELi4ELi4ELb1ELb0EN7cutlass10bfloat16_tE19Flash_kernel_traitsILi64ELi64ELi128ELi8ES3_EELb0ELb0ELb0ELb0ELb0ELb0ELb1EEEvNS_16Flash_bwd_paramsE)
        /*02c0*/ 	.word	0x000000ff


	//----- nvinfo : EIATTR_FRAME_SIZE
	.align		4
.L_128:
        /*02c4*/ 	.byte	0x04, 0x11
        /*02c6*/ 	.short	(.L_130 - .L_129)
	.align		4
.L_129:
        /*02c8*/ 	.word	index@(_ZN5flash44flash_bwd_dq_dk_dv_loop_seqk_parallel_kernelI23Flash_bwd_kernel_traitsILi64ELi64ELi128ELi8ELi2ELi4ELi4ELb1ELb0EN7cutlass10bfloat16_tE19Flash_kernel_traitsILi64ELi64ELi128ELi8ES3_EELb0ELb0ELb0ELb0ELb0ELb0ELb1EEEvNS_16Flash_bwd_paramsE)
        /*02cc*/ 	.word	0x00000008


	//----- nvinfo : EIATTR_REGCOUNT
	.align		4
.L_130:
        /*02d0*/ 	.byte	0x04, 0x2f
        /*02d2*/ 	.short	(.L_132 - .L_131)
	.align		4
.L_131:
        /*02d4*/ 	.word	index@(_ZN5flash44flash_bwd_dq_dk_dv_loop_seqk_parallel_kernelI23Flash_bwd_kernel_traitsILi64ELi64ELi128ELi8ELi2ELi4ELi4ELb1ELb0EN7cutlass10bfloat16_tE19Flash_kernel_traitsILi64ELi64ELi128ELi8ES3_EELb1ELb0ELb0ELb0ELb0ELb0ELb0EEEvNS_16Flash_bwd_paramsE)
        /*02d8*/ 	.word	0x000000ff


	//----- nvinfo : EIATTR_FRAME_SIZE
	.align		4
.L_132:
        /*02dc*/ 	.byte	0x04, 0x11
        /*02de*/ 	.short	(.L_134 - .L_133)
	.align		4
.L_133:
        /*02e0*/ 	.word	index@(_ZN5flash44flash_bwd_dq_dk_dv_loop_seqk_parallel_kernelI23Flash_bwd_kernel_traitsILi64ELi64ELi128ELi8ELi2ELi4ELi4ELb1ELb0EN7cutlass10bfloat16_tE19Flash_kernel_traitsILi64ELi64ELi128ELi8ES3_EELb1ELb0ELb0ELb0ELb0ELb0ELb0EEEvNS_16Flash_bwd_paramsE)
        /*02e4*/ 	.word	0x00000000


	//----- nvinfo : EIATTR_REGCOUNT
	.align		4
.L_134:
        /*02e8*/ 	.byte	0x04, 0x2f
        /*02ea*/ 	.short	(.L_136 - .L_135)
	.align		4
.L_135:
        /*02ec*/ 	.word	index@(_ZN5flash44flash_bwd_dq_dk_dv_loop_seqk_parallel_kernelI23Flash_bwd_kernel_traitsILi64ELi64ELi128ELi8ELi2ELi4ELi4ELb1ELb0EN7cutlass10bfloat16_tE19Flash_kernel_traitsILi64ELi64ELi128ELi8ES3_EELb0ELb0ELb0ELb0ELb0ELb1ELb1EEEvNS_16Flash_bwd_paramsE)
        /*02f0*/ 	.word	0x000000ff


	//----- nvinfo : EIATTR_FRAME_SIZE
	.align		4
.L_136:
        /*02f4*/ 	.byte	0x04, 0x11
        /*02f6*/ 	.short	(.L_138 - .L_137)
	.align		4
.L_137:
        /*02f8*/ 	.word	index@(_ZN5flash44flash_bwd_dq_dk_dv_loop_seqk_parallel_kernelI23Flash_bwd_kernel_traitsILi64ELi64ELi128ELi8ELi2ELi4ELi4ELb1ELb0EN7cutlass10bfloat16_tE19Flash_kernel_traitsILi64ELi64ELi128ELi8ES3_EELb0ELb0ELb0ELb0ELb0ELb1ELb1EEEvNS_16Flash_bwd_paramsE)
        /*02fc*/ 	.word	0x00000000


	//----- nvinfo : EIATTR_REGCOUNT
	.align		4
.L_138:
        /*0300*/ 	.byte	0x04, 0x2f
        /*0302*/ 	.short	(.L_140 - .L_139)
	.align		4
.L_139:
        /*0304*/ 	.word	index@(_ZN5flash44flash_bwd_dq_dk_dv_loop_seqk_parallel_kernelI23Flash_bwd_kernel_traitsILi64ELi64ELi128ELi8ELi2ELi4ELi4ELb1ELb0EN7cutlass10bfloat16_tE19Flash_kernel_traitsILi64ELi64ELi128ELi8ES3_EELb1ELb0ELb0ELb0ELb0ELb1ELb0EEEvNS_16Flash_bwd_paramsE)
        /*0308*/ 	.word	0x000000ff


	//----- nvinfo : EIATTR_FRAME_SIZE
	.align		4
.L_140:
        /*030c*/ 	.byte	0x04, 0x11
        /*030e*/ 	.short	(.L_142 - .L_141)
	.align		4
.L_141:
        /*0310*/ 	.word	index@(_ZN5flash44flash_bwd_dq_dk_dv_loop_seqk_parallel_kernelI23Flash_bwd_kernel_traitsILi64ELi64ELi128ELi8ELi2ELi4ELi4ELb1ELb0EN7cutlass10bfloat16_tE19Flash_kernel_traitsILi64ELi64ELi128ELi8ES3_EELb1ELb0ELb0ELb0ELb0ELb1ELb0EEEvNS_16Flash_bwd_paramsE)
        /*0314*/ 	.word	0x00000000


	//----- nvinfo : EIATTR_REGCOUNT
	.align		4
.L_142:
        /*0318*/ 	.byte	0x04, 0x2f
        /*031a*/ 	.short	(.L_144 - .L_143)
	.align		4
.L_143:
        /*031c*/ 	.word	index@(_ZN5flash27flash_bwd_convert_dq_kernelI23Flash_bwd_kernel_traitsILi64ELi64ELi128ELi8ELi2ELi4ELi4ELb1ELb0EN7cutlass10bfloat16_tE19Flash_kernel_traitsILi64ELi64ELi128ELi8ES3_EEEEvNS_16Flash_bwd_paramsEi)
        /*0320*/ 	.word	0x00000020


	//----- nvinfo : EIATTR_FRAME_SIZE
	.align		4
.L_144:
        /*0324*/ 	.byte	0x04, 0x11
        /*0326*/ 	.short	(.L_146 - .L_145)
	.align		4
.L_145:
        /*0328*/ 	.word	index@(_ZN5flash27flash_bwd_convert_dq_kernelI23Flash_bwd_kernel_traitsILi64ELi64ELi128ELi8ELi2ELi4ELi4ELb1ELb0EN7cutlass10bfloat16_tE19Flash_kernel_traitsILi64ELi64ELi128ELi8ES3_EEEEvNS_16Flash_bwd_paramsEi)
        /*032c*/ 	.word	0x00000000


	//----- nvinfo : EIATTR_REGCOUNT
	.align		4
.L_146:
        /*0330*/ 	.byte	0x04, 0x2f
        /*0332*/ 	.short	(.L_148 - .L_147)
	.align		4
.L_147:
        /*0334*/ 	.word	index@(_ZN5flash44flash_bwd_dq_dk_dv_loop_seqk_parallel_kernelI23Flash_bwd_kernel_traitsILi64ELi128ELi128ELi8ELi4ELi4ELi4ELb0ELb0EN7cutlass10bfloat16_tE19Flash_kernel_traitsILi64ELi128ELi128ELi8ES3_EELb0ELb0ELb1ELb1ELb0ELb0ELb0EEEvNS_16Flash_bwd_paramsE)
        /*0338*/ 	.word	0x000000ff


	//----- nvinfo : EIATTR_FRAME_SIZE
	.align		4
.L_148:
        /*033c*/ 	.byte	0x04, 0x11
        /*033e*/ 	.short	(.L_150 - .L_149)
	.align		4
.L_149:
        /*0340*/ 	.word	index@(_ZN5flash44flash_bwd_dq_dk_dv_loop_seqk_parallel_kernelI23Flash_bwd_kernel_traitsILi64ELi128ELi128ELi8ELi4ELi4ELi4ELb0ELb0EN7cutlass10bfloat16_tE19Flash_kernel_traitsILi64ELi128ELi128ELi8ES3_EELb0ELb0ELb1ELb1ELb0ELb0ELb0EEEvNS_16Flash_bwd_paramsE)
        /*0344*/ 	.word	0x00000038


	//----- nvinfo : EIATTR_REGCOUNT
	.align		4
.L_150:
        /*0348*/ 	.byte	0x04, 0x2f
        /*034a*/ 	.short	(.L_152 - .L_151)
	.align		4
.L_151:
        /*034c*/ 	.word	index@(_ZN5flash44flash_bwd_dq_dk_dv_loop_seqk_parallel_kernelI23Flash_bwd_kernel_traitsILi64ELi128ELi128ELi8ELi4ELi4ELi4ELb0ELb0EN7cutlass10bfloat16_tE19Flash_kernel_traitsILi64ELi128ELi128ELi8ES3_EELb0ELb0ELb1ELb0ELb0ELb1ELb0EEEvNS_16Flash_bwd_paramsE)
        /*0350*/ 	.word	0x000000ff


	//----- nvinfo : EIATTR_FRAME_SIZE
	.align		4
.L_152:
        /*0354*/ 	.byte	0x04, 0x11
        /*0356*/ 	.short	(.L_154 - .L_153)
	.align		4
.L_153:
        /*0358*/ 	.word	index@(_ZN5flash44flash_bwd_dq_dk_dv_loop_seqk_parallel_kernelI23Flash_bwd_kernel_traitsILi64ELi128ELi128ELi8ELi4ELi4ELi4ELb0ELb0EN7cutlass10bfloat16_tE19Flash_kernel_traitsILi64ELi128ELi128ELi8ES3_EELb0ELb0ELb1ELb0ELb0ELb1ELb0EEEvNS_16Flash_bwd_paramsE)
        /*035c*/ 	.word	0x00000038


	//----- nvinfo : EIATTR_REGCOUNT
	.align		4
.L_154:
        /*0360*/ 	.byte	0x04, 0x2f
        /*0362*/ 	.short	(.L_156 - .L_155)
	.align		4
.L_155:
        /*0364*/ 	.word	index@(_ZN5flash44flash_bwd_dq_dk_dv_loop_seqk_parallel_kernelI23Flash_bwd_kernel_traitsILi64ELi128ELi128ELi8ELi4ELi4ELi4ELb0ELb0EN7cutlass10bfloat16_tE19Flash_kernel_traitsILi64ELi128ELi128ELi8ES3_EELb0ELb0ELb0ELb1ELb0ELb0ELb0EEEvNS_16Flash_bwd_paramsE)
        /*0368*/ 	.word	0x000000ff


	//----- nvinfo : EIATTR_FRAME_SIZE
	.align		4
.L_156:
        /*036c*/ 	.byte	0x04, 0x11
        /*036e*/ 	.short	(.L_158 - .L_157)
	.align		4
.L_157:
        /*0370*/ 	.word	index@(_ZN5flash44flash_bwd_dq_dk_dv_loop_seqk_parallel_kernelI23Flash_bwd_kernel_traitsILi64ELi128ELi128ELi8ELi4ELi4ELi4ELb0ELb0EN7cutlass10bfloat16_tE19Flash_kernel_traitsILi64ELi128ELi128ELi8ES3_EELb0ELb0ELb0ELb1ELb0ELb0ELb0EEEvNS_16Flash_bwd_paramsE)
        /*0374*/ 	.word	0x00000048


	//----- nvinfo : EIATTR_REGCOUNT
	.align		4
.L_158:
        /*0378*/ 	.byte	0x04, 0x2f
        /*037a*/ 	.short	(.L_160 - .L_159)
	.align		4
.L_159:
        /*037c*/ 	.word	index@(_ZN5flash44flash_bwd_dq_dk_dv_loop_seqk_parallel_kernelI23Flash_bwd_kernel_traitsILi64ELi128ELi128ELi8ELi4ELi4ELi4ELb0ELb0EN7cutlass10bfloat16_tE19Flash_kernel_traitsILi64ELi128ELi128ELi8ES3_EELb0ELb0ELb0ELb0ELb1ELb1ELb0EEEvNS_16Flash_bwd_paramsE)
        /*0380*/ 	.word	0x000000ff


	//----- nvinfo : EIATTR_FRAME_SIZE
	.align		4
.L_160:
        /*0384*/ 	.byte	0x04, 0x11
        /*0386*/ 	.short	(.L_162 - .L_161)
	.align		4
.L_161:
        /*0388*/ 	.word	index@(_ZN5flash44flash_bwd_dq_dk_dv_loop_seqk_parallel_kernelI23Flash_bwd_kernel_traitsILi64ELi128ELi128ELi8ELi4ELi4ELi4ELb0ELb0EN7cutlass10bfloat16_tE19Flash_kernel_traitsILi64ELi128ELi128ELi8ES3_EELb0ELb0ELb0ELb0ELb1ELb1ELb0EEEvNS_16Flash_bwd_paramsE)
        /*038c*/ 	.word	0x00000040


	//----- nvinfo : EIATTR_REGCOUNT
	.align		4
.L_162:
        /*0390*/ 	.byte	0x04, 0x2f
        /*0392*/ 	.short	(.L_164 - .L_163)
	.align		4
.L_163:
        /*0394*/ 	.word	index@(_ZN5flash44flash_bwd_dq_dk_dv_loop_seqk_parallel_kernelI23Flash_bwd_kernel_traitsILi64ELi128ELi128ELi8ELi4ELi4ELi4ELb0ELb0EN7cutlass10bfloat16_tE19Flash_kernel_traitsILi64ELi128ELi128ELi8ES3_EELb0ELb0ELb1ELb0ELb0ELb0ELb0EEEvNS_16Flash_bwd_paramsE)
        /*0398*/ 	.word	0x000000ff


	//----- nvinfo : EIATTR_FRAME_SIZE
	.align		4
.L_164:
        /*039c*/ 	.byte	0x04, 0x11
        /*039e*/ 	.short	(.L_166 - .L_165)
	.align		4
.L_165:
        /*03a0*/ 	.word	index@(_ZN5flash44flash_bwd_dq_dk_dv_loop_seqk_parallel_kernelI23Flash_bwd_kernel_traitsILi64ELi128ELi128ELi8ELi4ELi4ELi4ELb0ELb0EN7cutlass10bfloat16_tE19Flash_kernel_traitsILi64ELi128ELi128ELi8ES3_EELb0ELb0ELb1ELb0ELb0ELb0ELb0EEEvNS_16Flash_bwd_paramsE)
        /*03a4*/ 	.word	0x00000038


	//----- nvinfo : EIATTR_REGCOUNT
	.align		4
.L_166:
        /*03a8*/ 	.byte	0x04, 0x2f
        /*03aa*/ 	.short	(.L_168 - .L_167)
	.align		4
.L_167:
        /*03ac*/ 	.word	index@(_ZN5flash44flash_bwd_dq_dk_dv_loop_seqk_parallel_kernelI23Flash_bwd_kernel_traitsILi64ELi128ELi128ELi8ELi4ELi4ELi4ELb0ELb0EN7cutlass10bfloat16_tE19Flash_kernel_traitsILi64ELi128ELi128ELi8ES3_EELb0ELb0ELb0ELb0ELb0ELb0ELb0EEEvNS_16Flash_bwd_paramsE)
        /*03b0*/ 	.word	0x000000ff


	//----- nvinfo : EIATTR_FRAME_SIZE
	.align		4
.L_168:
        /*03b4*/ 	.byte	0x04, 0x11
        /*03b6*/ 	.short	(.L_170 - .L_169)
	.align		4
.L_169:
        /*03b8*/ 	.word	index@(_ZN5flash44flash_bwd_dq_dk_dv_loop_seqk_parallel_kernelI23Flash_bwd_kernel_traitsILi64ELi128ELi128ELi8ELi4ELi4ELi4ELb0ELb0EN7cutlass10bfloat16_tE19Flash_kernel_traitsILi64ELi128ELi128ELi8ES3_EELb0ELb0ELb0ELb0ELb0ELb0ELb0EEEvNS_16Flash_bwd_paramsE)
        /*03bc*/ 	.word	0x00000040


	//----- nvinfo : EIATTR_REGCOUNT
	.align		4
.L_170:
        /*03c0*/ 	.byte	0x04, 0x2f
        /*03c2*/ 	.short	(.L_172 - .L_171)
	.align		4
.L_171:
        /*03c4*/ 	.word	index@(_ZN5flash44flash_bwd_dq_dk_dv_loop_seqk_parallel_kernelI23Flash_bwd_kernel_traitsILi64ELi128ELi128ELi8ELi4ELi4ELi4ELb0ELb0EN7cutlass10bfloat16_tE19Flash_kernel_traitsILi64ELi128ELi128ELi8ES3_EELb0ELb0ELb0ELb0ELb0ELb1ELb0EEEvNS_16Flash_bwd_paramsE)
        /*03c8*/ 	.word	0x000000ff


	//----- nvinfo : EIATTR_FRAME_SIZE
	.align		4
.L_172:
        /*03cc*/ 	.byte	0x04, 0x11
        /*03ce*/ 	.short	(.L_174 - .L_173)
	.align		4
.L_173:
        /*03d0*/ 	.word	index@(_ZN5flash44flash_bwd_dq_dk_dv_loop_seqk_parallel_kernelI23Flash_bwd_kernel_traitsILi64ELi128ELi128ELi8ELi4ELi4ELi4ELb0ELb0EN7cutlass10bfloat16_tE19Flash_kernel_traitsILi64ELi128ELi128ELi8ES3_EELb0ELb0ELb0ELb0ELb0ELb1ELb0EEEvNS_16Flash_bwd_paramsE)
        /*03d4*/ 	.word	0x00000038


	//----- nvinfo : EIATTR_REGCOUNT
	.align		4
.L_174:
        /*03d8*/ 	.byte	0x04, 0x2f
        /*03da*/ 	.short	(.L_176 - .L_175)
	.align		4
.L_175:
        /*03dc*/ 	.word	index@(_ZN5flash44flash_bwd_dq_dk_dv_loop_seqk_parallel_kernelI23Flash_bwd_kernel_traitsILi64ELi64ELi128ELi8ELi2ELi4ELi4ELb1ELb0EN7cutlass10bfloat16_tE19Flash_kernel_traitsILi64ELi64ELi128ELi8ES3_EELb0ELb0ELb1ELb1ELb0ELb0ELb0EEEvNS_16Flash_bwd_paramsE)
        /*03e0*/ 	.word	0x000000ff


	//----- nvinfo : EIATTR_FRAME_SIZE
	.align		4
.L_176:
        /*03e4*/ 	.byte	0x04, 0x11
        /*03e6*/ 	.short	(.L_178 - .L_177)
	.align		4
.L_177:
        /*03e8*/ 	.word	index@(_ZN5flash44flash_bwd_dq_dk_dv_loop_seqk_parallel_kernelI23Flash_bwd_kernel_traitsILi64ELi64ELi128ELi8ELi2ELi4ELi4ELb1ELb0EN7cutlass10bfloat16_tE19Flash_kernel_traitsILi64ELi64ELi128ELi8ES3_EELb0ELb0ELb1ELb1ELb0ELb0ELb0EEEvNS_16Flash_bwd_paramsE)
        /*03ec*/ 	.word	0x00000008


	//----- nvinfo : EIATTR_REGCOUNT
	.align		4
.L_178:
        /*03f0*/ 	.byte	0x04, 0x2f
        /*03f2*/ 	.short	(.L_180 - .L_179)
	.align		4
.L_179:
        /*03f4*/ 	.word	index@(_ZN5flash44flash_bwd_dq_dk_dv_loop_seqk_parallel_kernelI23Flash_bwd_kernel_traitsILi64ELi64ELi128ELi8ELi2ELi4ELi4ELb1ELb0EN7cutlass10bfloat16_tE19Flash_kernel_traitsILi64ELi64ELi128ELi8ES3_EELb0ELb0ELb1ELb0ELb0ELb1ELb0EEEvNS_16Flash_bwd_paramsE)
        /*03f8*/ 	.word	0x000000ff


	//----- nvinfo : EIATTR_FRAME_SIZE
	.align		4
.L_180:
        /*03fc*/ 	.byte	0x04, 0x11
        /*03fe*/ 	.short	(.L_182 - .L_181)
	.align		4
.L_181:
        /*0400*/ 	.word	index@(_ZN5flash44flash_bwd_dq_dk_dv_loop_seqk_parallel_kernelI23Flash_bwd_kernel_traitsILi64ELi64ELi128ELi8ELi2ELi4ELi4ELb1ELb0EN7cutlass10bfloat16_tE19Flash_kernel_traitsILi64ELi64ELi128ELi8ES3_EELb0ELb0ELb1ELb0ELb0ELb1ELb0EEEvNS_16Flash_bwd_paramsE)
        /*0404*/ 	.word	0x00000000


	//----- nvinfo : EIATTR_REGCOUNT
	.align		4
.L_182:
        /*0408*/ 	.byte	0x04, 0x2f
        /*040a*/ 	.short	(.L_184 - .L_183)
	.align		4
.L_183:
        /*040c*/ 	.word	index@(_ZN5flash44flash_bwd_dq_dk_dv_loop_seqk_parallel_kernelI23Flash_bwd_kernel_traitsILi64ELi64ELi128ELi8ELi2ELi4ELi4ELb1ELb0EN7cutlass10bfloat16_tE19Flash_kernel_traitsILi64ELi64ELi128ELi8ES3_EELb0ELb0ELb0ELb1ELb0ELb0ELb0EEEvNS_16Flash_bwd_paramsE)
        /*0410*/ 	.word	0x000000ff


	//----- nvinfo : EIATTR_FRAME_SIZE
	.align		4
.L_184:
        /*0414*/ 	.byte	0x04, 0x11
        /*0416*/ 	.short	(.L_186 - .L_185)
	.align		4
.L_185:
        /*0418*/ 	.word	index@(_ZN5flash44flash_bwd_dq_dk_dv_loop_seqk_parallel_kernelI23Flash_bwd_kernel_traitsILi64ELi64ELi128ELi8ELi2ELi4ELi4ELb1ELb0EN7cutlass10bfloat16_tE19Flash_kernel_traitsILi64ELi64ELi128ELi8ES3_EELb0ELb0ELb0ELb1ELb0ELb0ELb0EEEvNS_16Flash_bwd_paramsE)
        /*041c*/ 	.word	0x00000000


	//----- nvinfo : EIATTR_REGCOUNT
	.align		4
.L_186:
        /*0420*/ 	.byte	0x04, 0x2f
        /*0422*/ 	.short	(.L_188 - .L_187)
	.align		4
.L_187:
        /*0424*/ 	.word	index@(_ZN5flash44flash_bwd_dq_dk_dv_loop_seqk_parallel_kernelI23Flash_bwd_kernel_traitsILi64ELi64ELi128ELi8ELi2ELi4ELi4ELb1ELb0EN7cutlass10bfloat16_tE19Flash_kernel_traitsILi64ELi64ELi128ELi8ES3_EELb0ELb0ELb0ELb0ELb1ELb1ELb0EEEvNS_16Flash_bwd_paramsE)
        /*0428*/ 	.word	0x000000ff


	//----- nvinfo : EIATTR_FRAME_SIZE
	.align		4
.L_188:
        /*042c*/ 	.byte	0x04, 0x11
        /*042e*/ 	.short	(.L_190 - .L_189)
	.align		4
.L_189:
        /*0430*/ 	.word	index@(_ZN5flash44flash_bwd_dq_dk_dv_loop_seqk_parallel_kernelI23Flash_bwd_kernel_traitsILi64ELi64ELi128ELi8ELi2ELi4ELi4ELb1ELb0EN7cutlass10bfloat16_tE19Flash_kernel_traitsILi64ELi64ELi128ELi8ES3_EELb0ELb0ELb0ELb0ELb1ELb1ELb0EEEvNS_16Flash_bwd_paramsE)
        /*0434*/ 	.word	0x00000000


	//----- nvinfo : EIATTR_REGCOUNT
	.align		4
.L_190:
        /*0438*/ 	.byte	0x04, 0x2f
        /*043a*/ 	.short	(.L_192 - .L_191)
	.align		4
.L_191:
        /*043c*/ 	.word	index@(_ZN5flash44flash_bwd_dq_dk_dv_loop_seqk_parallel_kernelI23Flash_bwd_kernel_traitsILi64ELi64ELi128ELi8ELi2ELi4ELi4ELb1ELb0EN7cutlass10bfloat16_tE19Flash_kernel_traitsILi64ELi64ELi128ELi8ES3_EELb0ELb0ELb1ELb0ELb0ELb0ELb0EEEvNS_16Flash_bwd_paramsE)
        /*0440*/ 	.word	0x000000ff


	//----- nvinfo : EIATTR_FRAME_SIZE
	.align		4
.L_192:
        /*0444*/ 	.byte	0x04, 0x11
        /*0446*/ 	.short	(.L_194 - .L_193)
	.align		4
.L_193:
        /*0448*/ 	.word	index@(_ZN5flash44flash_bwd_dq_dk_dv_loop_seqk_parallel_kernelI23Flash_bwd_kernel_traitsILi64ELi64ELi128ELi8ELi2ELi4ELi4ELb1ELb0EN7cutlass10bfloat16_tE19Flash_kernel_traitsILi64ELi64ELi128ELi8ES3_EELb0ELb0ELb1ELb0ELb0ELb0ELb0EEEvNS_16Flash_bwd_paramsE)
        /*044c*/ 	.word	0x00000008


	//----- nvinfo : EIATTR_REGCOUNT
	.align		4
.L_194:
        /*0450*/ 	.byte	0x04, 0x2f
        /*0452*/ 	.short	(.L_196 - .L_195)
	.align		4
.L_195:
        /*0454*/ 	.word	index@(_ZN5flash44flash_bwd_dq_dk_dv_loop_seqk_parallel_kernelI23Flash_bwd_kernel_traitsILi64ELi64ELi128ELi8ELi2ELi4ELi4ELb1ELb0EN7cutlass10bfloat16_tE19Flash_kernel_traitsILi64ELi64ELi128ELi8ES3_EELb0ELb0ELb0ELb0ELb0ELb0ELb0EEEvNS_16Flash_bwd_paramsE)
        /*0458*/ 	.word	0x000000ff


	//----- nvinfo : EIATTR_FRAME_SIZE
	.align		4
.L_196:
        /*045c*/ 	.byte	0x04, 0x11
        /*045e*/ 	.short	(.L_198 - .L_197)
	.align		4
.L_197:
        /*0460*/ 	.word	index@(_ZN5flash44flash_bwd_dq_dk_dv_loop_seqk_parallel_kernelI23Flash_bwd_kernel_traitsILi64ELi64ELi128ELi8ELi2ELi4ELi4ELb1ELb0EN7cutlass10bfloat16_tE19Flash_kernel_traitsILi64ELi64ELi128ELi8ES3_EELb0ELb0ELb0ELb0ELb0ELb0ELb0EEEvNS_16Flash_bwd_paramsE)
        /*0464*/ 	.word	0x00000000


	//----- nvinfo : EIATTR_REGCOUNT
	.align		4
.L_198:
        /*0468*/ 	.byte	0x04, 0x2f
        /*046a*/ 	.short	(.L_200 - .L_199)
	.align		4
.L_199:
        /*046c*/ 	.word	index@(_ZN5flash44flash_bwd_dq_dk_dv_loop_seqk_parallel_kernelI23Flash_bwd_kernel_traitsILi64ELi64ELi128ELi8ELi2ELi4ELi4ELb1ELb0EN7cutlass10bfloat16_tE19Flash_kernel_traitsILi64ELi64ELi128ELi8ES3_EELb0ELb0ELb0ELb0ELb0ELb1ELb0EEEvNS_16Flash_bwd_paramsE)
        /*0470*/ 	.word	0x000000ff


	//----- nvinfo : EIATTR_FRAME_SIZE
	.align		4
.L_200:
        /*0474*/ 	.byte	0x04, 0x11
        /*0476*/ 	.short	(.L_202 - .L_201)
	.align		4
.L_201:
        /*0478*/ 	.word	index@(_ZN5flash44flash_bwd_dq_dk_dv_loop_seqk_parallel_kernelI23Flash_bwd_kernel_traitsILi64ELi64ELi128ELi8ELi2ELi4ELi4ELb1ELb0EN7cutlass10bfloat16_tE19Flash_kernel_traitsILi64ELi64ELi128ELi8ES3_EELb0ELb0ELb0ELb0ELb0ELb1ELb0EEEvNS_16Flash_bwd_paramsE)
        /*047c*/ 	.word	0x00000000


	//----- nvinfo : EIATTR_MIN_STACK_SIZE
	.align		4
.L_202:
        /*0480*/ 	.byte	0x04, 0x12
        /*0482*/ 	.short	(.L_204 - .L_203)
	.align		4
.L_203:
        /*0484*/ 	.word	index@(_ZN5flash44flash_bwd_dq_dk_dv_loop_seqk_parallel_kernelI23Flash_bwd_kernel_traitsILi64ELi64ELi128ELi8ELi2ELi4ELi4ELb1ELb0EN7cutlass10bfloat16_tE19Flash_kernel_traitsILi64ELi64ELi128ELi8ES3_EELb0ELb0ELb0ELb0ELb0ELb1ELb0EEEvNS_16Flash_bwd_paramsE)
        /*0488*/ 	.word	0x00000000


	//----- nvinfo : EIATTR_MIN_STACK_SIZE
	.align		4
.L_204:
        /*048c*/ 	.byte	0x04, 0x12
        /*048e*/ 	.short	(.L_206 - .L_205)
	.align		4
.L_205:
        /*0490*/ 	.word	index@(_ZN5flash44flash_bwd_dq_dk_dv_loop_seqk_parallel_kernelI23Flash_bwd_kernel_traitsILi64ELi64ELi128ELi8ELi2ELi4ELi4ELb1ELb0EN7cutlass10bfloat16_tE19Flash_kernel_traitsILi64ELi64ELi128ELi8ES3_EELb0ELb0ELb0ELb0ELb0ELb0ELb0EEEvNS_16Flash_bwd_paramsE)
        /*0494*/ 	.word	0x00000000


	//----- nvinfo : EIATTR_MIN_STACK_SIZE
	.align		4
.L_206:
        /*0498*/ 	.byte	0x04, 0x12
        /*049a*/ 	.short	(.L_208 - .L_207)
	.align		4
.L_207:
        /*049c*/ 	.word	index@(_ZN5flash44flash_bwd_dq_dk_dv_loop_seqk_parallel_kernelI23Flash_bwd_kernel_traitsILi64ELi64ELi128ELi8ELi2ELi4ELi4ELb1ELb0EN7cutlass10bfloat16_tE19Flash_kernel_traitsILi64ELi64ELi128ELi8ES3_EELb0ELb0ELb1ELb0ELb0ELb0ELb0EEEvNS_16Flash_bwd_paramsE)
        /*04a0*/ 	.word	0x00000008


	//----- nvinfo : EIATTR_MIN_STACK_SIZE
	.align		4
.L_208:
        /*04a4*/ 	.byte	0x04, 0x12
        /*04a6*/ 	.short	(.L_210 - .L_209)
	.align		4
.L_209:
        /*04a8*/ 	.word	index@(_ZN5flash44flash_bwd_dq_dk_dv_loop_seqk_parallel_kernelI23Flash_bwd_kernel_traitsILi64ELi64ELi128ELi8ELi2ELi4ELi4ELb1ELb0EN7cutlass10bfloat16_tE19Flash_kernel_traitsILi64ELi64ELi128ELi8ES3_EELb0ELb0ELb0ELb0ELb1ELb1ELb0EEEvNS_16Flash_bwd_paramsE)
        /*04ac*/ 	.word	0x00000000


	//----- nvinfo : EIATTR_MIN_STACK_SIZE
	.align		4
.L_210:
        /*04b0*/ 	.byte	0x04, 0x12
        /*04b2*/ 	.short	(.L_212 - .L_211)
	.align		4
.L_211:
        /*04b4*/ 	.word	index@(_ZN5flash44flash_bwd_dq_dk_dv_loop_seqk_parallel_kernelI23Flash_bwd_kernel_traitsILi64ELi64ELi128ELi8ELi2ELi4ELi4ELb1ELb0EN7cutlass10bfloat16_tE19Flash_kernel_traitsILi64ELi64ELi128ELi8ES3_EELb0ELb0ELb0ELb1ELb0ELb0ELb0EEEvNS_16Flash_bwd_paramsE)
        /*04b8*/ 	.word	0x00000000


	//----- nvinfo : EIATTR_MIN_STACK_SIZE
	.align		4
.L_212:
        /*04bc*/ 	.byte	0x04, 0x12
        /*04be*/ 	.short	(.L_214 - .L_213)
	.align		4
.L_213:
        /*04c0*/ 	.word	index@(_ZN5flash44flash_bwd_dq_dk_dv_loop_seqk_parallel_kernelI23Flash_bwd_kernel_traitsILi64ELi64ELi128ELi8ELi2ELi4ELi4ELb1ELb0EN7cutlass10bfloat16_tE19Flash_kernel_traitsILi64ELi64ELi128ELi8ES3_EELb0ELb0ELb1ELb0ELb0ELb1ELb0EEEvNS_16Flash_bwd_paramsE)
        /*04c4*/ 	.word	0x00000000


	//----- nvinfo : EIATTR_MIN_STACK_SIZE
	.align		4
.L_214:
        /*04c8*/ 	.byte	0x04, 0x12
        /*04ca*/ 	.short	(.L_216 - .L_215)
	.align		4
.L_215:
        /*04cc*/ 	.word	index@(_ZN5flash44flash_bwd_dq_dk_dv_loop_seqk_parallel_kernelI23Flash_bwd_kernel_traitsILi64ELi64ELi128ELi8ELi2ELi4ELi4ELb1ELb0EN7cutlass10bfloat16_tE19Flash_kernel_traitsILi64ELi64ELi128ELi8ES3_EELb0ELb0ELb1ELb1ELb0ELb0ELb0EEEvNS_16Flash_bwd_paramsE)
        /*04d0*/ 	.word	0x00000008


	//----- nvinfo : EIATTR_MIN_STACK_SIZE
	.align		4
.L_216:
        /*04d4*/ 	.byte	0x04, 0x12
        /*04d6*/ 	.short	(.L_218 - .L_217)
	.align		4
.L_217:
        /*04d8*/ 	.word	index@(_ZN5flash44flash_bwd_dq_dk_dv_loop_seqk_parallel_kernelI23Flash_bwd_kernel_traitsILi64ELi128ELi128ELi8ELi4ELi4ELi4ELb0ELb0EN7cutlass10bfloat16_tE19Flash_kernel_traitsILi64ELi128ELi128ELi8ES3_EELb0ELb0ELb0ELb0ELb0ELb1ELb0EEEvNS_16Flash_bwd_paramsE)
        /*04dc*/ 	.word	0x00000038


	//----- nvinfo : EIATTR_MIN_STACK_SIZE
	.align		4
.L_218:
        /*04e0*/ 	.byte	0x04, 0x12
        /*04e2*/ 	.short	(.L_220 - .L_219)
	.align		4
.L_219:
        /*04e4*/ 	.word	index@(_ZN5flash44flash_bwd_dq_dk_dv_loop_seqk_parallel_kernelI23Flash_bwd_kernel_traitsILi64ELi128ELi128ELi8ELi4ELi4ELi4ELb0ELb0EN7cutlass10bfloat16_tE19Flash_kernel_traitsILi64ELi128ELi128ELi8ES3_EELb0ELb0ELb0ELb0ELb0ELb0ELb0EEEvNS_16Flash_bwd_paramsE)
        /*04e8*/ 	.word	0x00000040


	//----- nvinfo : EIATTR_MIN_STACK_SIZE
	.align		4
.L_220:
        /*04ec*/ 	.byte	0x04, 0x12
        /*04ee*/ 	.short	(.L_222 - .L_221)
	.align		4
.L_221:
        /*04f0*/ 	.word	index@(_ZN5flash44flash_bwd_dq_dk_dv_loop_seqk_parallel_kernelI23Flash_bwd_kernel_traitsILi64ELi128ELi128ELi8ELi4ELi4ELi4ELb0ELb0EN7cutlass10bfloat16_tE19Flash_kernel_traitsILi64ELi128ELi128ELi8ES3_EELb0ELb0ELb1ELb0ELb0ELb0ELb0EEEvNS_16Flash_bwd_paramsE)
        /*04f4*/ 	.word	0x00000038


	//----- nvinfo : EIATTR_MIN_STACK_SIZE
	.align		4
.L_222:
        /*04f8*/ 	.byte	0x04, 0x12
        /*04fa*/ 	.short	(.L_224 - .L_223)
	.align		4
.L_223:
        /*04fc*/ 	.word	index@(_ZN5flash44flash_bwd_dq_dk_dv_loop_seqk_parallel_kernelI23Flash_bwd_kernel_traitsILi64ELi128ELi128ELi8ELi4ELi4ELi4ELb0ELb0EN7cutlass10bfloat16_tE19Flash_kernel_traitsILi64ELi128ELi128ELi8ES3_EELb0ELb0ELb0ELb0ELb1ELb1ELb0EEEvNS_16Flash_bwd_paramsE)
        /*0500*/ 	.word	0x00000040


	//----- nvinfo : EIATTR_MIN_STACK_SIZE
	.align		4
.L_224:
        /*0504*/ 	.byte	0x04, 0x12
        /*0506*/ 	.short	(.L_226 - .L_225)
	.align		4
.L_225:
        /*0508*/ 	.word	index@(_ZN5flash44flash_bwd_dq_dk_dv_loop_seqk_parallel_kernelI23Flash_bwd_kernel_traitsILi64ELi128ELi128ELi8ELi4ELi4ELi4ELb0ELb0EN7cutlass10bfloat16_tE19Flash_kernel_traitsILi64ELi128ELi128ELi8ES3_EELb0ELb0ELb0ELb1ELb0ELb0ELb0EEEvNS_16Flash_bwd_paramsE)
        /*050c*/ 	.word	0x00000048


	//----- nvinfo : EIATTR_MIN_STACK_SIZE
	.align		4
.L_226:
        /*0510*/ 	.byte	0x04, 0x12
        /*0512*/ 	.short	(.L_228 - .L_227)
	.align		4
.L_227:
        /*0514*/ 	.word	index@(_ZN5flash44flash_bwd_dq_dk_dv_loop_seqk_parallel_kernelI23Flash_bwd_kernel_traitsILi64ELi128ELi128ELi8ELi4ELi4ELi4ELb0ELb0EN7cutlass10bfloat16_tE19Flash_kernel_traitsILi64ELi128ELi128ELi8ES3_EELb0ELb0ELb1ELb0ELb0ELb1ELb0EEEvNS_16Flash_bwd_paramsE)
        /*0518*/ 	.word	0x00000038


	//----- nvinfo : EIATTR_MIN_STACK_SIZE
	.align		4
.L_228:
        /*051c*/ 	.byte	0x04, 0x12
        /*051e*/ 	.short	(.L_230 - .L_229)
	.align		4
.L_229:
        /*0520*/ 	.word	index@(_ZN5flash44flash_bwd_dq_dk_dv_loop_seqk_parallel_kernelI23Flash_bwd_kernel_traitsILi64ELi128ELi128ELi8ELi4ELi4ELi4ELb0ELb0EN7cutlass10bfloat16_tE19Flash_kernel_traitsILi64ELi128ELi128ELi8ES3_EELb0ELb0ELb1ELb1ELb0ELb0ELb0EEEvNS_16Flash_bwd_paramsE)
        /*0524*/ 	.word	0x00000038


	//----- nvinfo : EIATTR_MIN_STACK_SIZE
	.align		4
.L_230:
        /*0528*/ 	.byte	0x04, 0x12
        /*052a*/ 	.short	(.L_232 - .L_231)
	.align		4
.L_231:
        /*052c*/ 	.word	index@(_ZN5flash27flash_bwd_convert_dq_kernelI23Flash_bwd_kernel_traitsILi64ELi64ELi128ELi8ELi2ELi4ELi4ELb1ELb0EN7cutlass10bfloat16_tE19Flash_kernel_traitsILi64ELi64ELi128ELi8ES3_EEEEvNS_16Flash_bwd_paramsEi)
        /*0530*/ 	.word	0x00000000


	//----- nvinfo : EIATTR_MIN_STACK_SIZE
	.align		4
.L_232:
        /*0534*/ 	.byte	0x04, 0x12
        /*0536*/ 	.short	(.L_234 - .L_233)
	.align		4
.L_233:
        /*0538*/ 	.word	index@(_ZN5flash44flash_bwd_dq_dk_dv_loop_seqk_parallel_kernelI23Flash_bwd_kernel_traitsILi64ELi64ELi128ELi8ELi2ELi4ELi4ELb1ELb0EN7cutlass10bfloat16_tE19Flash_kernel_traitsILi64ELi64ELi128ELi8ES3_EELb1ELb0ELb0ELb0ELb0ELb1ELb0EEEvNS_16Flash_bwd_paramsE)
        /*053c*/ 	.word	0x00000000


	//----- nvinfo : EIATTR_MIN_STACK_SIZE
	.align		4
.L_234:
        /*0540*/ 	.byte	0x04, 0x12
        /*0542*/ 	.short	(.L_236 - .L_235)
	.align		4
.L_235:
        /*0544*/ 	.word	index@(_ZN5flash44flash_bwd_dq_dk_dv_loop_seqk_parallel_kernelI23Flash_bwd_kernel_traitsILi64ELi64ELi128ELi8ELi2ELi4ELi4ELb1ELb0EN7cutlass10bfloat16_tE19Flash_kernel_traitsILi64ELi64ELi128ELi8ES3_EELb0ELb0ELb0ELb0ELb0ELb1ELb1EEEvNS_16Flash_bwd_paramsE)
        /*0548*/ 	.word	0x00000000


	//----- nvinfo : EIATTR_MIN_STACK_SIZE
	.align		4
.L_236:
        /*054c*/ 	.byte	0x04, 0x12
        /*054e*/ 	.short	(.L_238 - .L_237)
	.align		4
.L_237:
        /*0550*/ 	.word	index@(_ZN5flash44flash_bwd_dq_dk_dv_loop_seqk_parallel_kernelI23Flash_bwd_kernel_traitsILi64ELi64ELi128ELi8ELi2ELi4ELi4ELb1ELb0EN7cutlass10bfloat16_tE19Flash_kernel_traitsILi64ELi64ELi128ELi8ES3_EELb1ELb0ELb0ELb0ELb0ELb0ELb0EEEvNS_16Flash_bwd_paramsE)
        /*0554*/ 	.word	0x00000000


	//----- nvinfo : EIATTR_MIN_STACK_SIZE
	.align		4
.L_238:
        /*0558*/ 	.byte	0x04, 0x12
        /*055a*/ 	.short	(.L_240 - .L_239)
	.align		4
.L_239:
        /*055c*/ 	.word	index@(_ZN5flash44flash_bwd_dq_dk_dv_loop_seqk_parallel_kernelI23Flash_bwd_kernel_traitsILi64ELi64ELi128ELi8ELi2ELi4ELi4ELb1ELb0EN7cutlass10bfloat16_tE19Flash_kernel_traitsILi64ELi64ELi128ELi8ES3_EELb0ELb0ELb0ELb0ELb0ELb0ELb1EEEvNS_16Flash_bwd_paramsE)
        /*0560*/ 	.word	0x00000008


	//----- nvinfo : EIATTR_MIN_STACK_SIZE
	.align		4
.L_240:
        /*0564*/ 	.byte	0x04, 0x12
        /*0566*/ 	.short	(.L_242 - .L_241)
	.align		4
.L_241:
        /*0568*/ 	.word	index@(_ZN5flash44flash_bwd_dq_dk_dv_loop_seqk_parallel_kernelI23Flash_bwd_kernel_traitsILi64ELi64ELi128ELi8ELi2ELi4ELi4ELb1ELb0EN7cutlass10bfloat16_tE19Flash_kernel_traitsILi64ELi64ELi128ELi8ES3_EELb1ELb0ELb1ELb0ELb0ELb0ELb0EEEvNS_16Flash_bwd_paramsE)
        /*056c*/ 	.word	0x00000000


	//----- nvinfo : EIATTR_MIN_STACK_SIZE
	.align		4
.L_242:
        /*0570*/ 	.byte	0x04, 0x12
        /*0572*/ 	.short	(.L_244 - .L_243)
	.align		4
.L_243:
        /*0574*/ 	.word	index@(_ZN5flash44flash_bwd_dq_dk_dv_loop_seqk_parallel_kernelI23Flash_bwd_kernel_traitsILi64ELi64ELi128ELi8ELi2ELi4ELi4ELb1ELb0EN7cutlass10bfloat16_tE19Flash_kernel_traitsILi64ELi64ELi128ELi8ES3_EELb0ELb0ELb1ELb0ELb0ELb0ELb1EEEvNS_16Flash_bwd_paramsE)
        /*0578*/ 	.word	0x00000000


	//----- nvinfo : EIATTR_MIN_STACK_SIZE
	.align		4
.L_244:
        /*057c*/ 	.byte	0x04, 0x12
        /*057e*/ 	.short	(.L_246 - .L_245)
	.align		4
.L_245:
        /*0580*/ 	.word	index@(_ZN5flash44flash_bwd_dq_dk_dv_loop_seqk_parallel_kernelI23Flash_bwd_kernel_traitsILi64ELi64ELi128ELi8ELi2ELi4ELi4ELb1ELb0EN7cutlass10bfloat16_tE19Flash_kernel_traitsILi64ELi64ELi128ELi8ES3_EELb1ELb0ELb0ELb0ELb1ELb1ELb0EEEvNS_16Flash_bwd_paramsE)
        /*0584*/ 	.word	0x00000000


	//----- nvinfo : EIATTR_MIN_STACK_SIZE
	.align		4
.L_246:
        /*0588*/ 	.byte	0x04, 0x12
        /*058a*/ 	.short	(.L_248 - .L_247)
	.align		4
.L_247:
        /*058c*/ 	.word	index@(_ZN5flash44flash_bwd_dq_dk_dv_loop_seqk_parallel_kernelI23Flash_bwd_kernel_traitsILi64ELi64ELi128ELi8ELi2ELi4ELi4ELb1ELb0EN7cutlass10bfloat16_tE19Flash_kernel_traitsILi64ELi64ELi128ELi8ES3_EELb0ELb0ELb0ELb0ELb1ELb1ELb1EEEvNS_16Flash_bwd_paramsE)
        /*0590*/ 	.word	0x00000000


	//----- nvinfo : EIATTR_MIN_STACK_SIZE
	.align		4
.L_248:
        /*0594*/ 	.byte	0x04, 0x12
        /*0596*/ 	.short	(.L_250 - .L_249)
	.align		4
.L_249:
        /*0598*/ 	.word	index@(_ZN5flash44flash_bwd_dq_dk_dv_loop_seqk_parallel_kernelI23Flash_bwd_kernel_traitsILi64ELi64ELi128ELi8ELi2ELi4ELi4ELb1ELb0EN7cutlass10bfloat16_tE19Flash_kernel_traitsILi64ELi64ELi128ELi8ES3_EELb1ELb0ELb0ELb1ELb0ELb0ELb0EEEvNS_16Flash_bwd_paramsE)
        /*059c*/ 	.word	0x00000000


	//----- nvinfo : EIATTR_MIN_STACK_SIZE
	.align		4
.L_250:
        /*05a0*/ 	.byte	0x04, 0x12
        /*05a2*/ 	.short	(.L_252 - .L_251)
	.align		4
.L_251:
        /*05a4*/ 	.word	index@(_ZN5flash44flash_bwd_dq_dk_dv_loop_seqk_parallel_kernelI23Flash_bwd_kernel_traitsILi64ELi64ELi128ELi8ELi2ELi4ELi4ELb1ELb0EN7cutlass10bfloat16_tE19Flash_kernel_traitsILi64ELi64ELi128ELi8ES3_EELb0ELb0ELb0ELb1ELb0ELb0ELb1EEEvNS_16Flash_bwd_paramsE)
        /*05a8*/ 	.word	0x00000000


	//----- nvinfo : EIATTR_MIN_STACK_SIZE
	.align		4
.L_252:
        /*05ac*/ 	.byte	0x04, 0x12
        /*05ae*/ 	.short	(.L_254 - .L_253)
	.align		4
.L_253:
        /*05b0*/ 	.word	index@(_ZN5flash44flash_bwd_dq_dk_dv_loop_seqk_parallel_kernelI23Flash_bwd_kernel_traitsILi64ELi64ELi128ELi8ELi2ELi4ELi4ELb1ELb0EN7cutlass10bfloat16_tE19Flash_kernel_traitsILi64ELi64ELi128ELi8ES3_EELb1ELb0ELb1ELb0ELb0ELb1ELb0EEEvNS_16Flash_bwd_paramsE)
        /*05b4*/ 	.word	0x00000000


	//----- nvinfo : EIATTR_MIN_STACK_SIZE
	.align		4
.L_254:
        /*05b8*/ 	.byte	0x04, 0x12
        /*05ba*/ 	.short	(.L_256 - .L_255)
	.align		4
.L_255:
        /*05bc*/ 	.word	index@(_ZN5flash44flash_bwd_dq_dk_dv_loop_seqk_parallel_kernelI23Flash_bwd_kernel_traitsILi64ELi64ELi128ELi8ELi2ELi4ELi4ELb1ELb0EN7cutlass10bfloat16_tE19Flash_kernel_traitsILi64ELi64ELi128ELi8ES3_EELb0ELb0ELb1ELb0ELb0ELb1ELb1EEEvNS_16Flash_bwd_paramsE)
        /*05c0*/ 	.word	0x00000000


	//----- nvinfo : EIATTR_MIN_STACK_SIZE
	.align		4
.L_256:
        /*05c4*/ 	.byte	0x04, 0x12
        /*05c6*/ 	.short	(.L_258 - .L_257)
	.align		4
.L_257:
        /*05c8*/ 	.word	index@(_ZN5flash44flash_bwd_dq_dk_dv_loop_seqk_parallel_kernelI23Flash_bwd_kernel_traitsILi64ELi64ELi128ELi8ELi2ELi4ELi4ELb1ELb0EN7cutlass10bfloat16_tE19Flash_kernel_traitsILi64ELi64ELi128ELi8ES3_EELb1ELb0ELb1ELb1ELb0ELb0ELb0EEEvNS_16Flash_bwd_paramsE)
        /*05cc*/ 	.word	0x00000000


	//----- nvinfo : EIATTR_MIN_STACK_SIZE
	.align		4
.L_258:
        /*05d0*/ 	.byte	0x04, 0x12
        /*05d2*/ 	.short	(.L_260 - .L_259)
	.align		4
.L_259:
        /*05d4*/ 	.word	index@(_ZN5flash44flash_bwd_dq_dk_dv_loop_seqk_parallel_kernelI23Flash_bwd_kernel_traitsILi64ELi64ELi128ELi8ELi2ELi4ELi4ELb1ELb0EN7cutlass10bfloat16_tE19Flash_kernel_traitsILi64ELi64ELi128ELi8ES3_EELb0ELb0ELb1ELb1ELb0ELb0ELb1EEEvNS_16Flash_bwd_paramsE)
        /*05d8*/ 	.word	0x00000000


	//----- nvinfo : EIATTR_MIN_STACK_SIZE
	.align		4
.L_260:
        /*05dc*/ 	.byte	0x04, 0x12
        /*05de*/ 	.short	(.L_262 - .L_261)
	.align		4
.L_261:
        /*05e0*/ 	.word	index@(_ZN5flash25flash_bwd_dot_do_o_kernelILb0E23Flash_bwd_kernel_traitsILi64ELi64ELi128ELi8ELi2ELi4ELi4ELb1ELb0EN7cutlass10bfloat16_tE19Flash_kernel_traitsILi64ELi64ELi128ELi8ES3_EEEEvNS_16Flash_bwd_paramsE)
        /*05e4*/ 	.word	0x00000000


	//----- nvinfo : EIATTR_MIN_STACK_SIZE
	.align		4
.L_262:
        /*05e8*/ 	.byte	0x04, 0x12
        /*05ea*/ 	.short	(.L_264 - .L_263)
	.align		4
.L_263:
        /*05ec*/ 	.word	index@(_ZN5flash25flash_bwd_dot_do_o_kernelILb1E23Flash_bwd_kernel_traitsILi64ELi64ELi128ELi8ELi2ELi4ELi4ELb1ELb0EN7cutlass10bfloat16_tE19Flash_kernel_traitsILi64ELi64ELi128ELi8ES3_EEEEvNS_16Flash_bwd_paramsE)
        /*05f0*/ 	.word	0x00000000


	//----- nvinfo : EIATTR_MIN_STACK_SIZE
	.align		4
.L_264:
        /*05f4*/ 	.byte	0x04, 0x12
        /*05f6*/ 	.short	(.L_266 - .L_265)
	.align		4
.L_265:
        /*05f8*/ 	.word	index@(_ZN5flash27flash_bwd_convert_dq_kernelI23Flash_bwd_kernel_traitsILi64ELi128ELi128ELi8ELi4ELi4ELi4ELb0ELb0EN7cutlass10bfloat16_tE19Flash_kernel_traitsILi64ELi128ELi128ELi8ES3_EEEEvNS_16Flash_bwd_paramsEi)
        /*05fc*/ 	.word	0x00000000


	//----- nvinfo : EIATTR_MIN_STACK_SIZE
	.align		4
.L_266:
        /*0600*/ 	.byte	0x04, 0x12
        /*0602*/ 	.short	(.L_268 - .L_267)
	.align		4
.L_267:
        /*0604*/ 	.word	index@(_ZN5flash44flash_bwd_dq_dk_dv_loop_seqk_parallel_kernelI23Flash_bwd_kernel_traitsILi64ELi128ELi128ELi8ELi4ELi4ELi4ELb0ELb0EN7cutlass10bfloat16_tE19Flash_kernel_traitsILi64ELi128ELi128ELi8ES3_EELb1ELb0ELb0ELb0ELb0ELb1ELb0EEEvNS_16Flash_bwd_paramsE)
        /*0608*/ 	.word	0x00000038


	//----- nvinfo : EIATTR_MIN_STACK_SIZE
	.align		4
.L_268:
        /*060c*/ 	.byte	0x04, 0x12
        /*060e*/ 	.short	(.L_270 - .L_269)
	.align		4
.L_269:
        /*0610*/ 	.word	index@(_ZN5flash44flash_bwd_dq_dk_dv_loop_seqk_parallel_kernelI23Flash_bwd_kernel_traitsILi64ELi128ELi128ELi8ELi4ELi4ELi4ELb0ELb0EN7cutlass10bfloat16_tE19Flash_kernel_traitsILi64ELi128ELi128ELi8ES3_EELb0ELb0ELb0ELb0ELb0ELb1ELb1EEEvNS_16Flash_bwd_paramsE)
        /*0614*/ 	.word	0x00000138


	//----- nvinfo : EIATTR_MIN_STACK_SIZE
	.align		4
.L_270:
        /*0618*/ 	.byte	0x04, 0x12
        /*061a*/ 	.short	(.L_272 - .L_271)
	.align		4
.L_271:
        /*061c*/ 	.word	index@(_ZN5flash44flash_bwd_dq_dk_dv_loop_seqk_parallel_kernelI23Flash_bwd_kernel_traitsILi64ELi128ELi128ELi8ELi4ELi4ELi4ELb0ELb0EN7cutlass10bfloat16_tE19Flash_kernel_traitsILi64ELi128ELi128ELi8ES3_EELb1ELb0ELb0ELb0ELb0ELb0ELb0EEEvNS_16Flash_bwd_paramsE)
        /*0620*/ 	.word	0x00000038


	//----- nvinfo : EIATTR_MIN_STACK_SIZE
	.align		4
.L_272:
        /*0624*/ 	.byte	0x04, 0x12
        /*0626*/ 	.short	(.L_274 - .L_273)
	.align		4
.L_273:
        /*0628*/ 	.word	index@(_ZN5flash44flash_bwd_dq_dk_dv_loop_seqk_parallel_kernelI23Flash_bwd_kernel_traitsILi64ELi128ELi128ELi8ELi4ELi4ELi4ELb0ELb0EN7cutlass10bfloat16_tE19Flash_kernel_traitsILi64ELi128ELi128ELi8ES3_EELb0ELb0ELb0ELb0ELb0ELb0ELb1EEEvNS_16Flash_bwd_paramsE)
        /*062c*/ 	.word	0x00000140


	//----- nvinfo : EIATTR_MIN_STACK_SIZE
	.align		4
.L_274:
        /*0630*/ 	.byte	0x04, 0x12
        /*0632*/ 	.short	(.L_276 - .L_275)
	.align		4
.L_275:
        /*0634*/ 	.word	index@(_ZN5flash44flash_bwd_dq_dk_dv_loop_seqk_parallel_kernelI23Flash_bwd_kernel_traitsILi64ELi128ELi128ELi8ELi4ELi4ELi4ELb0ELb0EN7cutlass10bfloat16_tE19Flash_kernel_traitsILi64ELi128ELi128ELi8ES3_EELb1ELb0ELb1ELb0ELb0ELb0ELb0EEEvNS_16Flash_bwd_paramsE)
        /*0638*/ 	.word	0x00000038


	//----- nvinfo : EIATTR_MIN_STACK_SIZE
	.align		4
.L_276:
        /*063c*/ 	.byte	0x04, 0x12
        /*063e*/ 	.short	(.L_278 - .L_277)
	.align		4
.L_277:
        /*0640*/ 	.word	index@(_ZN5flash44flash_bwd_dq_dk_dv_loop_seqk_parallel_kernelI23Flash_bwd_kernel_traitsILi64ELi128ELi128ELi8ELi4ELi4ELi4ELb0ELb0EN7cutlass10bfloat16_tE19Flash_kernel_traitsILi64ELi128ELi128ELi8ES3_EELb0ELb0ELb1ELb0ELb0ELb0ELb1EEEvNS_16Flash_bwd_paramsE)
        /*0644*/ 	.word	0x00000138


	//----- nvinfo : EIATTR_MIN_STACK_SIZE
	.align		4
.L_278:
        /*0648*/ 	.byte	0x04, 0x12
        /*064a*/ 	.short	(.L_280 - .L_279)
	.align		4
.L_279:
        /*064c*/ 	.word	index@(_ZN5flash44flash_bwd_dq_dk_dv_loop_seqk_parallel_kernelI23Flash_bwd_kernel_traitsILi64ELi128ELi128ELi8ELi4ELi4ELi4ELb0ELb0EN7cutlass10bfloat16_tE19Flash_kernel_traitsILi64ELi128ELi128ELi8ES3_EELb1ELb0ELb0ELb0ELb1ELb1ELb0EEEvNS_16Flash_bwd_paramsE)
        /*0650*/ 	.word	0x00000050


	//----- nvinfo : EIATTR_MIN_STACK_SIZE
	.align		4
.L_280:
        /*0654*/ 	.byte	0x04, 0x12
        /*0656*/ 	.short	(.L_282 - .L_281)
	.align		4
.L_281:
        /*0658*/ 	.word	index@(_ZN5flash44flash_bwd_dq_dk_dv_loop_seqk_parallel_kernelI23Flash_bwd_kernel_traitsILi64ELi128ELi128ELi8ELi4ELi4ELi4ELb0ELb0EN7cutlass10bfloat16_tE19Flash_kernel_traitsILi64ELi128ELi128ELi8ES3_EELb0ELb0ELb0ELb0ELb1ELb1ELb1EEEvNS_16Flash_bwd_paramsE)
        /*065c*/ 	.word	0x00000128


	//----- nvinfo : EIATTR_MIN_STACK_SIZE
	.align		4
.L_282:
        /*0660*/ 	.byte	0x04, 0x12
        /*0662*/ 	.short	(.L_284 - .L_283)
	.align		4
.L_283:
        /*0664*/ 	.word	index@(_ZN5flash44flash_bwd_dq_dk_dv_loop_seqk_parallel_kernelI23Flash_bwd_kernel_traitsILi64ELi128ELi128ELi8ELi4ELi4ELi4ELb0ELb0EN7cutlass10bfloat16_tE19Flash_kernel_traitsILi64ELi128ELi128ELi8ES3_EELb1ELb0ELb0ELb1ELb0ELb0ELb0EEEvNS_16Flash_bwd_paramsE)
        /*0668*/ 	.word	0x00000040


	//----- nvinfo : EIATTR_MIN_STACK_SIZE
	.align		4
.L_284:
        /*066c*/ 	.byte	0x04, 0x12
        /*066e*/ 	.short	(.L_286 - .L_285)
	.align		4
.L_285:
        /*0670*/ 	.word	index@(_ZN5flash44flash_bwd_dq_dk_dv_loop_seqk_parallel_kernelI23Flash_bwd_kernel_traitsILi64ELi128ELi128ELi8ELi4ELi4ELi4ELb0ELb0EN7cutlass10bfloat16_tE19Flash_kernel_traitsILi64ELi128ELi128ELi8ES3_EELb0ELb0ELb0ELb1ELb0ELb0ELb1EEEvNS_16Flash_bwd_paramsE)
        /*0674*/ 	.word	0x00000140


	//----- nvinfo : EIATTR_MIN_STACK_SIZE
	.align		4
.L_286:
        /*0678*/ 	.byte	0x04, 0x12
        /*067a*/ 	.short	(.L_288 - .L_287)
	.align		4
.L_287:
        /*067c*/ 	.word	index@(_ZN5flash44flash_bwd_dq_dk_dv_loop_seqk_parallel_kernelI23Flash_bwd_kernel_traitsILi64ELi128ELi128ELi8ELi4ELi4ELi4ELb0ELb0EN7cutlass10bfloat16_tE19Flash_kernel_traitsILi64ELi128ELi128ELi8ES3_EELb1ELb0ELb1ELb0ELb0ELb1ELb0EEEvNS_16Flash_bwd_paramsE)
        /*0680*/ 	.word	0x00000030


	//----- nvinfo : EIATTR_MIN_STACK_SIZE
	.align		4
.L_288:
        /*0684*/ 	.byte	0x04, 0x12
        /*0686*/ 	.short	(.L_290 - .L_289)
	.align		4
.L_289:
        /*0688*/ 	.word	index@(_ZN5flash44flash_bwd_dq_dk_dv_loop_seqk_parallel_kernelI23Flash_bwd_kernel_traitsILi64ELi128ELi128ELi8ELi4ELi4ELi4ELb0ELb0EN7cutlass10bfloat16_tE19Flash_kernel_traitsILi64ELi128ELi128ELi8ES3_EELb0ELb0ELb1ELb0ELb0ELb1ELb1EEEvNS_16Flash_bwd_paramsE)
        /*068c*/ 	.word	0x00000138


	//----- nvinfo : EIATTR_MIN_STACK_SIZE
	.align		4
.L_290:
        /*0690*/ 	.byte	0x04, 0x12
        /*0692*/ 	.short	(.L_292 - .L_291)
	.align		4
.L_291:
        /*0694*/ 	.word	index@(_ZN5flash44flash_bwd_dq_dk_dv_loop_seqk_parallel_kernelI23Flash_bwd_kernel_traitsILi64ELi128ELi128ELi8ELi4ELi4ELi4ELb0ELb0EN7cutlass10bfloat16_tE19Flash_kernel_traitsILi64ELi128ELi128ELi8ES3_EELb1ELb0ELb1ELb1ELb0ELb0ELb0EEEvNS_16Flash_bwd_paramsE)
        /*0698*/ 	.word	0x00000038


	//----- nvinfo : EIATTR_MIN_STACK_SIZE
	.align		4
.L_292:
        /*069c*/ 	.byte	0x04, 0x12
        /*069e*/ 	.short	(.L_294 - .L_293)
	.align		4
.L_293:
        /*06a0*/ 	.word	index@(_ZN5flash44flash_bwd_dq_dk_dv_loop_seqk_parallel_kernelI23Flash_bwd_kernel_traitsILi64ELi128ELi128ELi8ELi4ELi4ELi4ELb0ELb0EN7cutlass10bfloat16_tE19Flash_kernel_traitsILi64ELi128ELi128ELi8ES3_EELb0ELb0ELb1ELb1ELb0ELb0ELb1EEEvNS_16Flash_bwd_paramsE)
        /*06a4*/ 	.word	0x00000138


	//----- nvinfo : EIATTR_MIN_STACK_SIZE
	.align		4
.L_294:
        /*06a8*/ 	.byte	0x04, 0x12
        /*06aa*/ 	.short	(.L_296 - .L_295)
	.align		4
.L_295:
        /*06ac*/ 	.word	index@(_ZN5flash25flash_bwd_dot_do_o_kernelILb0E23Flash_bwd_kernel_traitsILi64ELi128ELi128ELi8ELi4ELi4ELi4ELb0ELb0EN7cutlass10bfloat16_tE19Flash_kernel_traitsILi64ELi128ELi128ELi8ES3_EEEEvNS_16Flash_bwd_paramsE)
        /*06b0*/ 	.word	0x00000000


	//----- nvinfo : EIATTR_MIN_STACK_SIZE
	.align		4
.L_296:
        /*06b4*/ 	.byte	0x04, 0x12
        /*06b6*/ 	.short	(.L_298 - .L_297)
	.align		4
.L_297:
        /*06b8*/ 	.word	index@(_ZN5flash25flash_bwd_dot_do_o_kernelILb1E23Flash_bwd_kernel_traitsILi64ELi128ELi128ELi8ELi4ELi4ELi4ELb0ELb0EN7cutlass10bfloat16_tE19Flash_kernel_traitsILi64ELi128ELi128ELi8ES3_EEEEvNS_16Flash_bwd_paramsE)
        /*06bc*/ 	.word	0x00000000
.L_298:


//--------------------- .nv.compat                --------------------------
	.section	.nv.compat,"",@"SHT_CUDA_COMPAT_INFO"
	.align	4
        /*0000*/ 	.byte	0x02, 0x09, 0x01, 0x00, 0x02, 0x02, 0x01, 0x00, 0x02, 0x05, 0x05, 0x00, 0x03, 0x07, 0x01, 0x01
        /*0010*/ 	.byte	0x02, 0x03, 0x00, 0x00, 0x02, 0x06, 0x01, 0x00, 0x04, 0x0b, 0x08, 0x00, 0x00, 0x00, 0x00, 0x00
        /*0020*/ 	.byte	0x00, 0x00, 0x00, 0x00


//--------------------- .nv.info._ZN5flash44flash_bwd_dq_dk_dv_loop_seqk_parallel_kernelI23Flash_bwd_kernel_traitsILi64ELi64ELi128ELi8ELi2ELi4ELi4ELb1ELb0EN7cutlass10bfloat16_tE19Flash_kernel_traitsILi64ELi64ELi128ELi8ES3_EELb0ELb0ELb0ELb0ELb0ELb1ELb0EEEvNS_16Flash_bwd_paramsE --------------------------
	.section	.nv.info._ZN5flash44flash_bwd_dq_dk_dv_loop_seqk_parallel_kernelI23Flash_bwd_kernel_traitsILi64ELi64ELi128ELi8ELi2ELi4ELi4ELb1ELb0EN7cutlass10bfloat16_tE19Flash_kernel_traitsILi64ELi64ELi128ELi8ES3_EELb0ELb0ELb0ELb0ELb0ELb1ELb0EEEvNS_16Flash_bwd_paramsE,"",@"SHT_CUDA_INFO"
	.sectionflags	@""
	.align	4


	//----- nvinfo : EIATTR_CUDA_API_VERSION
	.align		4
        /*0000*/ 	.byte	0x04, 0x37
        /*0002*/ 	.short	(.L_300 - .L_299)
.L_299:
        /*0004*/ 	.word	0x00000082


	//----- nvinfo : EIATTR_KPARAM_INFO
	.align		4
.L_300:
        /*0008*/ 	.byte	0x04, 0x17
        /*000a*/ 	.short	(.L_302 - .L_301)
.L_301:
        /*000c*/ 	.word	0x00000000
        /*0010*/ 	.short	0x0000
        /*0012*/ 	.short	0x0000
        /*0014*/ 	.byte	0x00, 0xf0, 0x01, 0x0a


	//----- nvinfo : EIATTR_SPARSE_MMA_MASK
	.align		4
.L_302:
        /*0018*/ 	.byte	0x03, 0x50
        /*001a*/ 	.short	0x0000


	//----- nvinfo : EIATTR_MAXREG_COUNT
	.align		4
        /*001c*/ 	.byte	0x03, 0x1b
        /*001e*/ 	.short	0x00ff


	//----- nvinfo : EIATTR_NUM_BARRIERS
	.align		4
        /*0020*/ 	.byte	0x02, 0x4c
        /*0022*/ 	.byte	0x01
	.zero		1


	//----- nvinfo : EIATTR_MERCURY_ISA_VERSION
	.align		4
        /*0024*/ 	.byte	0x03, 0x5f
        /*0026*/ 	.short	0x0101


	//----- nvinfo : EIATTR_EXIT_INSTR_OFFSETS
	.align		4
        /*0028*/ 	.byte	0x04, 0x1c
        /*002a*/ 	.short	(.L_304 - .L_303)


	//   ....[0]....
.L_303:
        /*002c*/ 	.word	0x00000080


	//   ....[1]....
        /*0030*/ 	.word	0x00007290


	//----- nvinfo : EIATTR_CRS_STACK_SIZE
	.align		4
.L_304:
        /*0034*/ 	.byte	0x04, 0x1e
        /*0036*/ 	.short	(.L_306 - .L_305)
.L_305:
        /*0038*/ 	.word	0x00000000


	//----- nvinfo : EIATTR_CBANK_PARAM_SIZE
	.align		4
.L_306:
        /*003c*/ 	.byte	0x03, 0x19
        /*003e*/ 	.short	0x0280


	//----- nvinfo : EIATTR_PARAM_CBANK
	.align		4
        /*0040*/ 	.byte	0x04, 0x0a
        /*0042*/ 	.short	(.L_308 - .L_307)
	.align		4
.L_307:
        /*0044*/ 	.word	index@(.nv.constant0._ZN5flash44flash_bwd_dq_dk_dv_loop_seqk_parallel_kernelI23Flash_bwd_kernel_traitsILi64ELi64ELi128ELi8ELi2ELi4ELi4ELb1ELb0EN7cutlass10bfloat16_tE19Flash_kernel_traitsILi64ELi64ELi128ELi8ES3_EELb0ELb0ELb0ELb0ELb0ELb1ELb0EEEvNS_16Flash_bwd_paramsE)
        /*0048*/ 	.short	0x0210
        /*004a*/ 	.short	0x0280


	//----- nvinfo : EIATTR_SW_WAR
	.align		4
.L_308:
        /*004c*/ 	.byte	0x04, 0x36
        /*004e*/ 	.short	(.L_310 - .L_309)
.L_309:
        /*0050*/ 	.word	0x00000008
.L_310:


//--------------------- .nv.info._ZN5flash44flash_bwd_dq_dk_dv_loop_seqk_parallel_kernelI23Flash_bwd_kernel_traitsILi64ELi64ELi128ELi8ELi2ELi4ELi4ELb1ELb0EN7cutlass10bfloat16_tE19Flash_kernel_traitsILi64ELi64ELi128ELi8ES3_EELb0ELb0ELb0ELb0ELb0ELb0ELb0EEEvNS_16Flash_bwd_paramsE --------------------------
	.section	.nv.info._ZN5flash44flash_bwd_dq_dk_dv_loop_seqk_parallel_kernelI23Flash_bwd_kernel_traitsILi64ELi64ELi128ELi8ELi2ELi4ELi4ELb1ELb0EN7cutlass10bfloat16_tE19Flash_kernel_traitsILi64ELi64ELi128ELi8ES3_EELb0ELb0ELb0ELb0ELb0ELb0ELb0EEEvNS_16Flash_bwd_paramsE,"",@"SHT_CUDA_INFO"
	.sectionflags	@""
	.align	4


	//----- nvinfo : EIATTR_CUDA_API_VERSION
	.align		4
        /*0000*/ 	.byte	0x04, 0x37
        /*0002*/ 	.short	(.L_312 - .L_311)
.L_311:
        /*0004*/ 	.word	0x00000082


	//----- nvinfo : EIATTR_KPARAM_INFO
	.align		4
.L_312:
        /*0008*/ 	.byte	0x04, 0x17
        /*000a*/ 	.short	(.L_314 - .L_313)
.L_313:
        /*000c*/ 	.word	0x00000000
        /*0010*/ 	.short	0x0000
        /*0012*/ 	.short	0x0000
        /*0014*/ 	.byte	0x00, 0xf0, 0x01, 0x0a


	//----- nvinfo : EIATTR_SPARSE_MMA_MASK
	.align		4
.L_314:
        /*0018*/ 	.byte	0x03, 0x50
        /*001a*/ 	.short	0x0000


	//----- nvinfo : EIATTR_MAXREG_COUNT
	.align		4
        /*001c*/ 	.byte	0x03, 0x1b
        /*001e*/ 	.short	0x00ff


	//----- nvinfo : EIATTR_NUM_BARRIERS
	.align		4
        /*0020*/ 	.byte	0x02, 0x4c
        /*0022*/ 	.byte	0x01
	.zero		1


	//----- nvinfo : EIATTR_MERCURY_ISA_VERSION
	.align		4
        /*0024*/ 	.byte	0x03, 0x5f
        /*0026*/ 	.short	0x0101


	//----- nvinfo : EIATTR_EXIT_INSTR_OFFSETS
	.align		4
        /*0028*/ 	.byte	0x04, 0x1c
        /*002a*/ 	.short	(.L_316 - .L_315)


	//   ....[0]....
.L_315:
        /*002c*/ 	.word	0x00000080


	//   ....[1]....
        /*0030*/ 	.word	0x00007bc0


	//----- nvinfo : EIATTR_CRS_STACK_SIZE
	.align		4
.L_316:
        /*0034*/ 	.byte	0x04, 0x1e
        /*0036*/ 	.short	(.L_318 - .L_317)
.L_317:
        /*0038*/ 	.word	0x00000000


	//----- nvinfo : EIATTR_CBANK_PARAM_SIZE
	.align		4
.L_318:
        /*003c*/ 	.byte	0x03, 0x19
        /*003e*/ 	.short	0x0280


	//----- nvinfo : EIATTR_PARAM_CBANK
	.align		4
        /*0040*/ 	.byte	0x04, 0x0a
        /*0042*/ 	.short	(.L_320 - .L_319)
	.align		4
.L_319:
        /*0044*/ 	.word	index@(.nv.constant0._ZN5flash44flash_bwd_dq_dk_dv_loop_seqk_parallel_kernelI23Flash_bwd_kernel_traitsILi64ELi64ELi128ELi8ELi2ELi4ELi4ELb1ELb0EN7cutlass10bfloat16_tE19Flash_kernel_traitsILi64ELi64ELi128ELi8ES3_EELb0ELb0ELb0ELb0ELb0ELb0ELb0EEEvNS_16Flash_bwd_paramsE)
        /*0048*/ 	.short	0x0210
        /*004a*/ 	.short	0x0280


	//----- nvinfo : EIATTR_SW_WAR
	.align		4
.L_320:
        /*004c*/ 	.byte	0x04, 0x36
        /*004e*/ 	.short	(.L_322 - .L_321)
.L_321:
        /*0050*/ 	.word	0x00000008
.L_322:


//--------------------- .nv.info._ZN5flash44flash_bwd_dq_dk_dv_loop_seqk_parallel_kernelI23Flash_bwd_kernel_traitsILi64ELi64ELi128ELi8ELi2ELi4ELi4ELb1ELb0EN7cutlass10bfloat16_tE19Flash_kernel_traitsILi64ELi64ELi128ELi8ES3_EELb0ELb0ELb1ELb0ELb0ELb0ELb0EEEvNS_16Flash_bwd_paramsE --------------------------
	.section	.nv.info._ZN5flash44flash_bwd_dq_dk_dv_loop_seqk_parallel_kernelI23Flash_bwd_kernel_traitsILi64ELi64ELi128ELi8ELi2ELi4ELi4ELb1ELb0EN7cutlass10bfloat16_tE19Flash_kernel_traitsILi64ELi64ELi128ELi8ES3_EELb0ELb0ELb1ELb0ELb0ELb0ELb0EEEvNS_16Flash_bwd_paramsE,"",@"SHT_CUDA_INFO"
	.sectionflags	@""
	.align	4


	//----- nvinfo : EIATTR_CUDA_API_VERSION
	.align		4
        /*0000*/ 	.byte	0x04, 0x37
        /*0002*/ 	.short	(.L_324 - .L_323)
.L_323:
        /*0004*/ 	.word	0x00000082


	//----- nvinfo : EIATTR_KPARAM_INFO
	.align		4
.L_324:
        /*0008*/ 	.byte	0x04, 0x17
        /*000a*/ 	.short	(.L_326 - .L_325)
.L_325:
        /*000c*/ 	.word	0x00000000
        /*0010*/ 	.short	0x0000
        /*0012*/ 	.short	0x0000
        /*0014*/ 	.byte	0x00, 0xf0, 0x01, 0x0a


	//----- nvinfo : EIATTR_SPARSE_MMA_MASK
	.align		4
.L_326:
        /*0018*/ 	.byte	0x03, 0x50
        /*001a*/ 	.short	0x0000


	//----- nvinfo : EIATTR_MAXREG_COUNT
	.align		4
        /*001c*/ 	.byte	0x03, 0x1b
        /*001e*/ 	.short	0x00ff


	//----- nvinfo : EIATTR_NUM_BARRIERS
	.align		4
        /*0020*/ 	.byte	0x02, 0x4c
        /*0022*/ 	.byte	0x01
	.zero		1


	//----- nvinfo : EIATTR_ANNOTATIONS
	.align		4
        /*0024*/ 	.byte	0x04, 0x55
        /*0026*/ 	.short	(.L_328 - .L_327)


	//   ....[0]....
.L_327:
        /*0028*/ 	.word	0x00000001
        /*002c*/ 	.byte	0x90, 0x07, 0x00, 0x00, 0x01, 0x00, 0x00, 0x00, 0xd0, 0x39, 0x00, 0x00


	//----- nvinfo : EIATTR_MERCURY_ISA_VERSION
	.align		4
.L_328:
        /*0038*/ 	.byte	0x03, 0x5f
        /*003a*/ 	.short	0x0101


	//----- nvinfo : EIATTR_EXIT_INSTR_OFFSETS
	.align		4
        /*003c*/ 	.byte	0x04, 0x1c
        /*003e*/ 	.short	(.L_330 - .L_329)


	//   ....[0]....
.L_329:
        /*0040*/ 	.word	0x00000090


	//   ....[1]....
        /*0044*/ 	.word	0x000081f0


	//----- nvinfo : EIATTR_CRS_STACK_SIZE
	.align		4
.L_330:
        /*0048*/ 	.byte	0x04, 0x1e
        /*004a*/ 	.short	(.L_332 - .L_331)
.L_331:
        /*004c*/ 	.word	0x00000000


	//----- nvinfo : EIATTR_CBANK_PARAM_SIZE
	.align		4
.L_332:
        /*0050*/ 	.byte	0x03, 0x19
        /*0052*/ 	.short	0x0280


	//----- nvinfo : EIATTR_PARAM_CBANK
	.align		4
        /*0054*/ 	.byte	0x04, 0x0a
        /*0056*/ 	.short	(.L_334 - .L_333)
	.align		4
.L_333:
        /*0058*/ 	.word	index@(.nv.constant0._ZN5flash44flash_bwd_dq_dk_dv_loop_seqk_parallel_kernelI23Flash_bwd_kernel_traitsILi64ELi64ELi128ELi8ELi2ELi4ELi4ELb1ELb0EN7cutlass10bfloat16_tE19Flash_kernel_traitsILi64ELi64ELi128ELi8ES3_EELb0ELb0ELb1ELb0ELb0ELb0ELb0EEEvNS_16Flash_bwd_paramsE)
        /*005c*/ 	.short	0x0210
        /*005e*/ 	.short	0x0280


	//----- nvinfo : EIATTR_SW_WAR
	.align		4
.L_334:
        /*0060*/ 	.byte	0x04, 0x36
        /*0062*/ 	.short	(.L_336 - .L_335)
.L_335:
        /*0064*/ 	.word	0x00000008
.L_336:


//--------------------- .nv.info._ZN5flash44flash_bwd_dq_dk_dv_loop_seqk_parallel_kernelI23Flash_bwd_kernel_traitsILi64ELi64ELi128ELi8ELi2ELi4ELi4ELb1ELb0EN7cutlass10bfloat16_tE19Flash_kernel_traitsILi64ELi64ELi128ELi8ES3_EELb0ELb0ELb0ELb0ELb1ELb1ELb0EEEvNS_16Flash_bwd_paramsE --------------------------
	.section	.nv.info._ZN5flash44flash_bwd_dq_dk_dv_loop_seqk_parallel_kernelI23Flash_bwd_kernel_traitsILi64ELi64ELi128ELi8ELi2ELi4ELi4ELb1ELb0EN7cutlass10bfloat16_tE19Flash_kernel_traitsILi64ELi64ELi128ELi8ES3_EELb0ELb0ELb0ELb0ELb1ELb1ELb0EEEvNS_16Flash_bwd_paramsE,"",@"SHT_CUDA_INFO"
	.sectionflags	@""
	.align	4


	//----- nvinfo : EIATTR_CUDA_API_VERSION
	.align		4
        /*0000*/ 	.byte	0x04, 0x37
        /*0002*/ 	.short	(.L_338 - .L_337)
.L_337:
        /*0004*/ 	.word	0x00000082


	//----- nvinfo : EIATTR_KPARAM_INFO
	.align		4
.L_338:
        /*0008*/ 	.byte	0x04, 0x17
        /*000a*/ 	.short	(.L_340 - .L_339)
.L_339:
        /*000c*/ 	.word	0x00000000
        /*0010*/ 	.short	0x0000
        /*0012*/ 	.short	0x0000
        /*0014*/ 	.byte	0x00, 0xf0, 0x01, 0x0a


	//----- nvinfo : EIATTR_SPARSE_MMA_MASK
	.align		4
.L_340:
        /*0018*/ 	.byte	0x03, 0x50
        /*001a*/ 	.short	0x0000


	//----- nvinfo : EIATTR_MAXREG_COUNT
	.align		4
        /*001c*/ 	.byte	0x03, 0x1b
        /*001e*/ 	.short	0x00ff


	//----- nvinfo : EIATTR_NUM_BARRIERS
	.align		4
        /*0020*/ 	.byte	0x02, 0x4c
        /*0022*/ 	.byte	0x01
	.zero		1


	//----- nvinfo : EIATTR_MERCURY_ISA_VERSION
	.align		4
        /*0024*/ 	.byte	0x03, 0x5f
        /*0026*/ 	.short	0x0101


	//----- nvinfo : EIATTR_EXIT_INSTR_OFFSETS
	.align		4
        /*0028*/ 	.byte	0x04, 0x1c
        /*002a*/ 	.short	(.L_342 - .L_341)


	//   ....[0]....
.L_341:
        /*002c*/ 	.word	0x00000090


	//   ....[1]....
        /*0030*/ 	.word	0x000051b0


	//----- nvinfo : EIATTR_CBANK_PARAM_SIZE
	.align		4
.L_342:
        /*0034*/ 	.byte	0x03, 0x19
        /*0036*/ 	.short	0x0280


	//----- nvinfo : EIATTR_PARAM_CBANK
	.align		4
        /*0038*/ 	.byte	0x04, 0x0a
        /*003a*/ 	.short	(.L_344 - .L_343)
	.align		4
.L_343:
        /*003c*/ 	.word	index@(.nv.constant0._ZN5flash44flash_bwd_dq_dk_dv_loop_seqk_parallel_kernelI23Flash_bwd_kernel_traitsILi64ELi64ELi128ELi8ELi2ELi4ELi4ELb1ELb0EN7cutlass10bfloat16_tE19Flash_kernel_traitsILi64ELi64ELi128ELi8ES3_EELb0ELb0ELb0ELb0ELb1ELb1ELb0EEEvNS_16Flash_bwd_paramsE)
        /*0040*/ 	.short	0x0210
        /*0042*/ 	.short	0x0280


	//----- nvinfo : EIATTR_SW_WAR
	.align		4
.L_344:
        /*0044*/ 	.byte	0x04, 0x36
        /*0046*/ 	.short	(.L_346 - .L_345)
.L_345:
        /*0048*/ 	.word	0x00000008
.L_346:


//--------------------- .nv.info._ZN5flash44flash_bwd_dq_dk_dv_loop_seqk_parallel_kernelI23Flash_bwd_kernel_traitsILi64ELi64ELi128ELi8ELi2ELi4ELi4ELb1ELb0EN7cutlass10bfloat16_tE19Flash_kernel_traitsILi64ELi64ELi128ELi8ES3_EELb0ELb0ELb0ELb1ELb0ELb0ELb0EEEvNS_16Flash_bwd_paramsE --------------------------
	.section	.nv.info._ZN5flash44flash_bwd_dq_dk_dv_loop_seqk_parallel_kernelI23Flash_bwd_kernel_traitsILi64ELi64ELi128ELi8ELi2ELi4ELi4ELb1ELb0EN7cutlass10bfloat16_tE19Flash_kernel_traitsILi64ELi64ELi128ELi8ES3_EELb0ELb0ELb0ELb1ELb0ELb0ELb0EEEvNS_16Flash_bwd_paramsE,"",@"SHT_CUDA_INFO"
	.sectionflags	@""
	.align	4


	//----- nvinfo : EIATTR_CUDA_API_VERSION
	.align		4
        /*0000*/ 	.byte	0x04, 0x37
        /*0002*/ 	.short	(.L_348 - .L_347)
.L_347:
        /*0004*/ 	.word	0x00000082


	//----- nvinfo : EIATTR_KPARAM_INFO
	.align		4
.L_348:
        /*0008*/ 	.byte	0x04, 0x17
        /*000a*/ 	.short	(.L_350 - .L_349)
.L_349:
        /*000c*/ 	.word	0x00000000
        /*0010*/ 	.short	0x0000
        /*0012*/ 	.short	0x0000
        /*0014*/ 	.byte	0x00, 0xf0, 0x01, 0x0a


	//----- nvinfo : EIATTR_SPARSE_MMA_MASK
	.align		4
.L_350:
        /*0018*/ 	.byte	0x03, 0x50
        /*001a*/ 	.short	0x0000


	//----- nvinfo : EIATTR_MAXREG_COUNT
	.align		4
        /*001c*/ 	.byte	0x03, 0x1b
        /*001e*/ 	.short	0x00ff


	//----- nvinfo : EIATTR_NUM_BARRIERS
	.align		4
        /*0020*/ 	.byte	0x02, 0x4c
        /*0022*/ 	.byte	0x01
	.zero		1


	//----- nvinfo : EIATTR_MERCURY_ISA_VERSION
	.align		4
        /*0024*/ 	.byte	0x03, 0x5f
        /*0026*/ 	.short	0x0101


	//----- nvinfo : EIATTR_EXIT_INSTR_OFFSETS
	.align		4
        /*0028*/ 	.byte	0x04, 0x1c
        /*002a*/ 	.short	(.L_352 - .L_351)


	//   ....[0]....
.L_351:
        /*002c*/ 	.word	0x00000080


	//   ....[1]....
        /*0030*/ 	.word	0x00008120


	//----- nvinfo : EIATTR_CRS_STACK_SIZE
	.align		4
.L_352:
        /*0034*/ 	.byte	0x04, 0x1e
        /*0036*/ 	.short	(.L_354 - .L_353)
.L_353:
        /*0038*/ 	.word	0x00000000


	//----- nvinfo : EIATTR_CBANK_PARAM_SIZE
	.align		4
.L_354:
        /*003c*/ 	.byte	0x03, 0x19
        /*003e*/ 	.short	0x0280


	//----- nvinfo : EIATTR_PARAM_CBANK
	.align		4
        /*0040*/ 	.byte	0x04, 0x0a
        /*0042*/ 	.short	(.L_356 - .L_355)
	.align		4
.L_355:
        /*0044*/ 	.word	index@(.nv.constant0._ZN5flash44flash_bwd_dq_dk_dv_loop_seqk_parallel_kernelI23Flash_bwd_kernel_traitsILi64ELi64ELi128ELi8ELi2ELi4ELi4ELb1ELb0EN7cutlass10bfloat16_tE19Flash_kernel_traitsILi64ELi64ELi128ELi8ES3_EELb0ELb0ELb0ELb1ELb0ELb0ELb0EEEvNS_16Flash_bwd_paramsE)
        /*0048*/ 	.short	0x0210
        /*004a*/ 	.short	0x0280


	//----- nvinfo : EIATTR_SW_WAR
	.align		4
.L_356:
        /*004c*/ 	.byte	0x04, 0x36
        /*004e*/ 	.short	(.L_358 - .L_357)
.L_357:
        /*0050*/ 	.word	0x00000008
.L_358:


//--------------------- .nv.info._ZN5flash44flash_bwd_dq_dk_dv_loop_seqk_parallel_kernelI23Flash_bwd_kernel_traitsILi64ELi64ELi128ELi8ELi2ELi4ELi4ELb1ELb0EN7cutlass10bfloat16_tE19Flash_kernel_traitsILi64ELi64ELi128ELi8ES3_EELb0ELb0ELb1ELb0ELb0ELb1ELb0EEEvNS_16Flash_bwd_paramsE --------------------------
	.section	.nv.info._ZN5flash44flash_bwd_dq_dk_dv_loop_seqk_parallel_kernelI23Flash_bwd_kernel_traitsILi64ELi64ELi128ELi8ELi2ELi4ELi4ELb1ELb0EN7cutlass10bfloat16_tE19Flash_kernel_traitsILi64ELi64ELi128ELi8ES3_EELb0ELb0ELb1ELb0ELb0ELb1ELb0EEEvNS_16Flash_bwd_paramsE,"",@"SHT_CUDA_INFO"
	.sectionflags	@""
	.align	4


	//----- nvinfo : EIATTR_CUDA_API_VERSION
	.align		4
        /*0000*/ 	.byte	0x04, 0x37
        /*0002*/ 	.short	(.L_360 - .L_359)
.L_359:
        /*0004*/ 	.word	0x00000082


	//----- nvinfo : EIATTR_KPARAM_INFO
	.align		4
.L_360:
        /*0008*/ 	.byte	0x04, 0x17
        /*000a*/ 	.short	(.L_362 - .L_361)
.L_361:
        /*000c*/ 	.word	0x00000000
        /*0010*/ 	.short	0x0000
        /*0012*/ 	.short	0x0000
        /*0014*/ 	.byte	0x00, 0xf0, 0x01, 0x0a


	//----- nvinfo : EIATTR_SPARSE_MMA_MASK
	.align		4
.L_362:
        /*0018*/ 	.byte	0x03, 0x50
        /*001a*/ 	.short	0x0000


	//----- nvinfo : EIATTR_MAXREG_COUNT
	.align		4
        /*001c*/ 	.byte	0x03, 0x1b
        /*001e*/ 	.short	0x00ff


	//----- nvinfo : EIATTR_NUM_BARRIERS
	.align		4
        /*0020*/ 	.byte	0x02, 0x4c
        /*0022*/ 	.byte	0x01
	.zero		1


	//----- nvinfo : EIATTR_MERCURY_ISA_VERSION
	.align		4
        /*0024*/ 	.byte	0x03, 0x5f
        /*0026*/ 	.short	0x0101


	//----- nvinfo : EIATTR_EXIT_INSTR_OFFSETS
	.align		4
        /*0028*/ 	.byte	0x04, 0x1c
        /*002a*/ 	.short	(.L_364 - .L_363)


	//   ....[0]....
.L_363:
        /*002c*/ 	.word	0x00000080


	//   ....[1]....
        /*0030*/ 	.word	0x000078d0


	//----- nvinfo : EIATTR_CRS_STACK_SIZE
	.align		4
.L_364:
        /*0034*/ 	.byte	0x04, 0x1e
        /*0036*/ 	.short	(.L_366 - .L_365)
.L_365:
        /*0038*/ 	.word	0x00000000


	//----- nvinfo : EIATTR_CBANK_PARAM_SIZE
	.align		4
.L_366:
        /*003c*/ 	.byte	0x03, 0x19
        /*003e*/ 	.short	0x0280


	//----- nvinfo : EIATTR_PARAM_CBANK
	.align		4
        /*0040*/ 	.byte	0x04, 0x0a
        /*0042*/ 	.short	(.L_368 - .L_367)
	.align		4
.L_367:
        /*0044*/ 	.word	index@(.nv.constant0._ZN5flash44flash_bwd_dq_dk_dv_loop_seqk_parallel_kernelI23Flash_bwd_kernel_traitsILi64ELi64ELi128ELi8ELi2ELi4ELi4ELb1ELb0EN7cutlass10bfloat16_tE19Flash_kernel_traitsILi64ELi64ELi128ELi8ES3_EELb0ELb0ELb1ELb0ELb0ELb1ELb0EEEvNS_16Flash_bwd_paramsE)
        /*0048*/ 	.short	0x0210
        /*004a*/ 	.short	0x0280


	//----- nvinfo : EIATTR_SW_WAR
	.align		4
.L_368:
        /*004c*/ 	.byte	0x04, 0x36
        /*004e*/ 	.short	(.L_370 - .L_369)
.L_369:
        /*0050*/ 	.word	0x00000008
.L_370:


//--------------------- .nv.info._ZN5flash44flash_bwd_dq_dk_dv_loop_seqk_parallel_kernelI23Flash_bwd_kernel_traitsILi64ELi64ELi128ELi8ELi2ELi4ELi4ELb1ELb0EN7cutlass10bfloat16_tE19Flash_kernel_traitsILi64ELi64ELi128ELi8ES3_EELb0ELb0ELb1ELb1ELb0ELb0ELb0EEEvNS_16Flash_bwd_paramsE --------------------------
	.section	.nv.info._ZN5flash44flash_bwd_dq_dk_dv_loop_seqk_parallel_kernelI23Flash_bwd_kernel_traitsILi64ELi64ELi128ELi8ELi2ELi4ELi4ELb1ELb0EN7cutlass10bfloat16_tE19Flash_kernel_traitsILi64ELi64ELi128ELi8ES3_EELb0ELb0ELb1ELb1ELb0ELb0ELb0EEEvNS_16Flash_bwd_paramsE,"",@"SHT_CUDA_INFO"
	.sectionflags	@""
	.align	4


	//----- nvinfo : EIATTR_CUDA_API_VERSION
	.align		4
        /*0000*/ 	.byte	0x04, 0x37
        /*0002*/ 	.short	(.L_372 - .L_371)
.L_371:
        /*0004*/ 	.word	0x00000082


	//----- nvinfo : EIATTR_KPARAM_INFO
	.align		4
.L_372:
        /*0008*/ 	.byte	0x04, 0x17
        /*000a*/ 	.short	(.L_374 - .L_373)
.L_373:
        /*000c*/ 	.word	0x00000000
        /*0010*/ 	.short	0x0000
        /*0012*/ 	.short	0x0000
        /*0014*/ 	.byte	0x00, 0xf0, 0x01, 0x0a


	//----- nvinfo : EIATTR_SPARSE_MMA_MASK
	.align		4
.L_374:
        /*0018*/ 	.byte	0x03, 0x50
        /*001a*/ 	.short	0x0000


	//----- nvinfo : EIATTR_MAXREG_COUNT
	.align		4
        /*001c*/ 	.byte	0x03, 0x1b
        /*001e*/ 	.short	0x00ff


	//----- nvinfo : EIATTR_NUM_BARRIERS
	.align		4
        /*0020*/ 	.byte	0x02, 0x4c
        /*0022*/ 	.byte	0x01
	.zero		1


	//----- nvinfo : EIATTR_ANNOTATIONS
	.align		4
        /*0024*/ 	.byte	0x04, 0x55
        /*0026*/ 	.short	(.L_376 - .L_375)


	//   ....[0]....
.L_375:
        /*0028*/ 	.word	0x00000001
        /*002c*/ 	.byte	0x70, 0x06, 0x00, 0x00, 0x01, 0x00, 0x00, 0x00, 0x50, 0x08, 0x00, 0x00, 0x01, 0x00, 0x00, 0x00
        /*003c*/ 	.byte	0x30, 0x39, 0x00, 0x00, 0x01, 0x00, 0x00, 0x00, 0x90, 0x75, 0x00, 0x00


	//----- nvinfo : EIATTR_MERCURY_ISA_VERSION
	.align		4
.L_376:
        /*0048*/ 	.byte	0x03, 0x5f
        /*004a*/ 	.short	0x0101


	//----- nvinfo : EIATTR_EXIT_INSTR_OFFSETS
	.align		4
        /*004c*/ 	.byte	0x04, 0x1c
        /*004e*/ 	.short	(.L_378 - .L_377)


	//   ....[0]....
.L_377:
        /*0050*/ 	.word	0x00000090


	//   ....[1]....
        /*0054*/ 	.word	0x00008880


	//----- nvinfo : EIATTR_CRS_STACK_SIZE
	.align		4
.L_378:
        /*0058*/ 	.byte	0x04, 0x1e
        /*005a*/ 	.short	(.L_380 - .L_379)
.L_379:
        /*005c*/ 	.word	0x00000000


	//----- nvinfo : EIATTR_CBANK_PARAM_SIZE
	.align		4
.L_380:
        /*0060*/ 	.byte	0x03, 0x19
        /*0062*/ 	.short	0x0280


	//----- nvinfo : EIATTR_PARAM_CBANK
	.align		4
        /*0064*/ 	.byte	0x04, 0x0a
        /*0066*/ 	.short	(.L_382 - .L_381)
	.align		4
.L_381:
        /*0068*/ 	.word	index@(.nv.constant0._ZN5flash44flash_bwd_dq_dk_dv_loop_seqk_parallel_kernelI23Flash_bwd_kernel_traitsILi64ELi64ELi128ELi8ELi2ELi4ELi4ELb1ELb0EN7cutlass10bfloat16_tE19Flash_kernel_traitsILi64ELi64ELi128ELi8ES3_EELb0ELb0ELb1ELb1ELb0ELb0ELb0EEEvNS_16Flash_bwd_paramsE)
        /*006c*/ 	.short	0x0210
        /*006e*/ 	.short	0x0280


	//----- nvinfo : EIATTR_SW_WAR
	.align		4
.L_382:
        /*0070*/ 	.byte	0x04, 0x36
        /*0072*/ 	.short	(.L_384 - .L_383)
.L_383:
        /*0074*/ 	.word	0x00000008
.L_384:


//--------------------- .nv.info._ZN5flash44flash_bwd_dq_dk_dv_loop_seqk_parallel_kernelI23Flash_bwd_kernel_traitsILi64ELi128ELi128ELi8ELi4ELi4ELi4ELb0ELb0EN7cutlass10bfloat16_tE19Flash_kernel_traitsILi64ELi128ELi128ELi8ES3_EELb0ELb0ELb0ELb0ELb0ELb1ELb0EEEvNS_16Flash_bwd_paramsE --------------------------
	.section	.nv.info._ZN5flash44flash_bwd_dq_dk_dv_loop_seqk_parallel_kernelI23Flash_bwd_kernel_traitsILi64ELi128ELi128ELi8ELi4ELi4ELi4ELb0ELb0EN7cutlass10bfloat16_tE19Flash_kernel_traitsILi64ELi128ELi128ELi8ES3_EELb0ELb0ELb0ELb0ELb0ELb1ELb0EEEvNS_16Flash_bwd_paramsE,"",@"SHT_CUDA_INFO"
	.sectionflags	@""
	.align	4


	//----- nvinfo : EIATTR_CUDA_API_VERSION
	.align		4
        /*0000*/ 	.byte	0x04, 0x37
        /*0002*/ 	.short	(.L_386 - .L_385)
.L_385:
        /*0004*/ 	.word	0x00000082


	//----- nvinfo : EIATTR_KPARAM_INFO
	.align		4
.L_386:
        /*0008*/ 	.byte	0x04, 0x17
        /*000a*/ 	.short	(.L_388 - .L_387)
.L_387:
        /*000c*/ 	.word	0x00000000
        /*0010*/ 	.short	0x0000
        /*0012*/ 	.short	0x0000
        /*0014*/ 	.byte	0x00, 0xf0, 0x01, 0x0a


	//----- nvinfo : EIATTR_SPARSE_MMA_MASK
	.align		4
.L_388:
        /*0018*/ 	.byte	0x03, 0x50
        /*001a*/ 	.short	0x0000


	//----- nvinfo : EIATTR_MAXREG_COUNT
	.align		4
        /*001c*/ 	.byte	0x03, 0x1b
        /*001e*/ 	.short	0x00ff


	//----- nvinfo : EIATTR_NUM_BARRIERS
	.align		4
        /*0020*/ 	.byte	0x02, 0x4c
        /*0022*/ 	.byte	0x01
	.zero		1


	//----- nvinfo : EIATTR_ANNOTATIONS
	.align		4
        /*0024*/ 	.byte	0x04, 0x55
        /*0026*/ 	.short	(.L_390 - .L_389)


	//   ....[0]....
.L_389:
        /*0028*/ 	.word	0x00000001
        /*002c*/ 	.byte	0x60, 0x04, 0x00, 0x00, 0x01, 0x00, 0x00, 0x00, 0x20, 0x09, 0x00, 0x00, 0x01, 0x00, 0x00, 0x00
        /* <DEDUP_REMOVED lines=12> */
        /*00fc*/ 	.byte	0x00, 0x85, 0x00, 0x00, 0x01, 0x00, 0x00, 0x00, 0x10, 0x85, 0x00, 0x00


	//----- nvinfo : EIATTR_MERCURY_ISA_VERSION
	.align		4
.L_390:
        /*0108*/ 	.byte	0x03, 0x5f
        /*010a*/ 	.short	0x0101


	//----- nvinfo : EIATTR_INT_WARP_WIDE_INSTR_OFFSETS
	.align		4
        /*010c*/ 	.byte	0x04, 0x31
        /*010e*/ 	.short	(.L_392 - .L_391)


	//   ....[0]....
.L_391:
        /*0110*/ 	.word	0x00002130


	//----- nvinfo : EIATTR_EXIT_INSTR_OFFSETS
	.align		4
.L_392:
        /*0114*/ 	.byte	0x04, 0x1c
        /*0116*/ 	.short	(.L_394 - .L_393)


	//   ....[0]....
.L_393:
        /*0118*/ 	.word	0x000000a0


	//   ....[1]....
        /*011c*/ 	.word	0x0000a590


	//----- nvinfo : EIATTR_CRS_STACK_SIZE
	.align		4
.L_394:
        /*0120*/ 	.byte	0x04, 0x1e
        /*0122*/ 	.short	(.L_396 - .L_395)
.L_395:
        /*0124*/ 	.word	0x00000000


	//----- nvinfo : EIATTR_CBANK_PARAM_SIZE
	.align		4
.L_396:
        /*0128*/ 	.byte	0x03, 0x19
        /*012a*/ 	.short	0x0280


	//----- nvinfo : EIATTR_PARAM_CBANK
	.align		4
        /*012c*/ 	.byte	0x04, 0x0a
        /*012e*/ 	.short	(.L_398 - .L_397)
	.align		4
.L_397:
        /*0130*/ 	.word	index@(.nv.constant0._ZN5flash44flash_bwd_dq_dk_dv_loop_seqk_parallel_kernelI23Flash_bwd_kernel_traitsILi64ELi128ELi128ELi8ELi4ELi4ELi4ELb0ELb0EN7cutlass10bfloat16_tE19Flash_kernel_traitsILi64ELi128ELi128ELi8ES3_EELb0ELb0ELb0ELb0ELb0ELb1ELb0EEEvNS_16Flash_bwd_paramsE)
        /*0134*/ 	.short	0x0210
        /*0136*/ 	.short	0x0280


	//----- nvinfo : EIATTR_SW_WAR
	.align		4
.L_398:
        /*0138*/ 	.byte	0x04, 0x36
        /*013a*/ 	.short	(.L_400 - .L_399)
.L_399:
        /*013c*/ 	.word	0x00000008
.L_400:


//--------------------- .nv.info._ZN5flash44flash_bwd_dq_dk_dv_loop_seqk_parallel_kernelI23Flash_bwd_kernel_traitsILi64ELi128ELi128ELi8ELi4ELi4ELi4ELb0ELb0EN7cutlass10bfloat16_tE19Flash_kernel_traitsILi64ELi128ELi128ELi8ES3_EELb0ELb0ELb0ELb0ELb0ELb0ELb0EEEvNS_16Flash_bwd_paramsE --------------------------
	.section	.nv.info._ZN5flash44flash_bwd_dq_dk_dv_loop_seqk_parallel_kernelI23Flash_bwd_kernel_traitsILi64ELi128ELi128ELi8ELi4ELi4ELi4ELb0ELb0EN7cutlass10bfloat16_tE19Flash_kernel_traitsILi64ELi128ELi128ELi8ES3_EELb0ELb0ELb0ELb0ELb0ELb0ELb0EEEvNS_16Flash_bwd_paramsE,"",@"SHT_CUDA_INFO"
	.sectionflags	@""
	.align	4


	//----- nvinfo : EIATTR_CUDA_API_VERSION
	.align		4
        /*0000*/ 	.byte	0x04, 0x37
        /*0002*/ 	.short	(.L_402 - .L_401)
.L_401:
        /*0004*/ 	.word	0x00000082


	//----- nvinfo : EIATTR_KPARAM_INFO
	.align		4
.L_402:
        /*0008*/ 	.byte	0x04, 0x17
        /*000a*/ 	.short	(.L_404 - .L_403)
.L_403:
        /*000c*/ 	.word	0x00000000
        /*0010*/ 	.short	0x0000
        /*0012*/ 	.short	0x0000
        /*0014*/ 	.byte	0x00, 0xf0, 0x01, 0x0a


	//----- nvinfo : EIATTR_SPARSE_MMA_MASK
	.align		4
.L_404:
        /*0018*/ 	.byte	0x03, 0x50
        /*001a*/ 	.short	0x0000


	//----- nvinfo : EIATTR_MAXREG_COUNT
	.align		4
        /*001c*/ 	.byte	0x03, 0x1b
        /*001e*/ 	.short	0x00ff


	//----- nvinfo : EIATTR_NUM_BARRIERS
	.align		4
        /*0020*/ 	.byte	0x02, 0x4c
        /*0022*/ 	.byte	0x01
	.zero		1


	//----- nvinfo : EIATTR_ANNOTATIONS
	.align		4
        /*0024*/ 	.byte	0x04, 0x55
        /*0026*/ 	.short	(.L_406 - .L_405)


	//   ....[0]....
.L_405:
        /* <DEDUP_REMOVED lines=16> */


	//----- nvinfo : EIATTR_MERCURY_ISA_VERSION
	.align		4
.L_406:
        /*0118*/ 	.byte	0x03, 0x5f
        /*011a*/ 	.short	0x0101


	//----- nvinfo : EIATTR_EXIT_INSTR_OFFSETS
	.align		4
        /*011c*/ 	.byte	0x04, 0x1c
        /*011e*/ 	.short	(.L_408 - .L_407)


	//   ....[0]....
.L_407:
        /*0120*/ 	.word	0x000000a0


	//   ....[1]....
        /*0124*/ 	.word	0x0000b290


	//----- nvinfo : EIATTR_CRS_STACK_SIZE
	.align		4
.L_408:
        /*0128*/ 	.byte	0x04, 0x1e
        /*012a*/ 	.short	(.L_410 - .L_409)
.L_409:
        /*012c*/ 	.word	0x00000000


	//----- nvinfo : EIATTR_CBANK_PARAM_SIZE
	.align		4
.L_410:
        /*0130*/ 	.byte	0x03, 0x19
        /*0132*/ 	.short	0x0280


	//----- nvinfo : EIATTR_PARAM_CBANK
	.align		4
        /*0134*/ 	.byte	0x04, 0x0a
        /*0136*/ 	.short	(.L_412 - .L_411)
	.align		4
.L_411:
        /*0138*/ 	.word	index@(.nv.constant0._ZN5flash44flash_bwd_dq_dk_dv_loop_seqk_parallel_kernelI23Flash_bwd_kernel_traitsILi64ELi128ELi128ELi8ELi4ELi4ELi4ELb0ELb0EN7cutlass10bfloat16_tE19Flash_kernel_traitsILi64ELi128ELi128ELi8ES3_EELb0ELb0ELb0ELb0ELb0ELb0ELb0EEEvNS_16Flash_bwd_paramsE)
        /*013c*/ 	.short	0x0210
        /*013e*/ 	.short	0x0280


	//----- nvinfo : EIATTR_SW_WAR
	.align		4
.L_412:
        /*0140*/ 	.byte	0x04, 0x36
        /*0142*/ 	.short	(.L_414 - .L_413)
.L_413:
        /*0144*/ 	.word	0x00000008
.L_414:


//--------------------- .nv.info._ZN5flash44flash_bwd_dq_dk_dv_loop_seqk_parallel_kernelI23Flash_bwd_kernel_traitsILi64ELi128ELi128ELi8ELi4ELi4ELi4ELb0ELb0EN7cutlass10bfloat16_tE19Flash_kernel_traitsILi64ELi128ELi128ELi8ES3_EELb0ELb0ELb1ELb0ELb0ELb0ELb0EEEvNS_16Flash_bwd_paramsE --------------------------
	.section	.nv.info._ZN5flash44flash_bwd_dq_dk_dv_loop_seqk_parallel_kernelI23Flash_bwd_kernel_traitsILi64ELi128ELi128ELi8ELi4ELi4ELi4ELb0ELb0EN7cutlass10bfloat16_tE19Flash_kernel_traitsILi64ELi128ELi128ELi8ES3_EELb0ELb0ELb1ELb0ELb0ELb0ELb0EEEvNS_16Flash_bwd_paramsE,"",@"SHT_CUDA_INFO"
	.sectionflags	@""
	.align	4


	//----- nvinfo : EIATTR_CUDA_API_VERSION
	.align		4
        /*0000*/ 	.byte	0x04, 0x37
        /*0002*/ 	.short	(.L_416 - .L_415)
.L_415:
        /*0004*/ 	.word	0x00000082


	//----- nvinfo : EIATTR_KPARAM_INFO
	.align		4
.L_416:
        /*0008*/ 	.byte	0x04, 0x17
        /*000a*/ 	.short	(.L_418 - .L_417)
.L_417:
        /*000c*/ 	.word	0x00000000
        /*0010*/ 	.short	0x0000
        /*0012*/ 	.short	0x0000
        /*0014*/ 	.byte	0x00, 0xf0, 0x01, 0x0a


	//----- nvinfo : EIATTR_SPARSE_MMA_MASK
	.align		4
.L_418:
        /*0018*/ 	.byte	0x03, 0x50
        /*001a*/ 	.short	0x0000


	//----- nvinfo : EIATTR_MAXREG_COUNT
	.align		4
        /*001c*/ 	.byte	0x03, 0x1b
        /*001e*/ 	.short	0x00ff


	//----- nvinfo : EIATTR_NUM_BARRIERS
	.align		4
        /*0020*/ 	.byte	0x02, 0x4c
        /*0022*/ 	.byte	0x01
	.zero		1


	//----- nvinfo : EIATTR_ANNOTATIONS
	.align		4
        /*0024*/ 	.byte	0x04, 0x55
        /*0026*/ 	.short	(.L_420 - .L_419)


	//   ....[0]....
.L_419:
        /* <DEDUP_REMOVED lines=15> */


	//----- nvinfo : EIATTR_MERCURY_ISA_VERSION
	.align		4
.L_420:
        /*0108*/ 	.byte	0x03, 0x5f
        /*010a*/ 	.short	0x0101


	//----- nvinfo : EIATTR_EXIT_INSTR_OFFSETS
	.align		4
        /*010c*/ 	.byte	0x04, 0x1c
        /*010e*/ 	.short	(.L_422 - .L_421)


	//   ....[0]....
.L_421:
        /*0110*/ 	.word	0x000000a0


	//   ....[1]....
        /*0114*/ 	.word	0x0000b950


	//----- nvinfo : EIATTR_CRS_STACK_SIZE
	.align		4
.L_422:
        /*0118*/ 	.byte	0x04, 0x1e
        /*011a*/ 	.short	(.L_424 - .L_423)
.L_423:
        /*011c*/ 	.word	0x00000000


	//----- nvinfo : EIATTR_CBANK_PARAM_SIZE
	.align		4
.L_424:
        /*0120*/ 	.byte	0x03, 0x19
        /*0122*/ 	.short	0x0280


	//----- nvinfo : EIATTR_PARAM_CBANK
	.align		4
        /*0124*/ 	.byte	0x04, 0x0a
        /*0126*/ 	.short	(.L_426 - .L_425)
	.align		4
.L_425:
        /*0128*/ 	.word	index@(.nv.constant0._ZN5flash44flash_bwd_dq_dk_dv_loop_seqk_parallel_kernelI23Flash_bwd_kernel_traitsILi64ELi128ELi128ELi8ELi4ELi4ELi4ELb0ELb0EN7cutlass10bfloat16_tE19Flash_kernel_traitsILi64ELi128ELi128ELi8ES3_EELb0ELb0ELb1ELb0ELb0ELb0ELb0EEEvNS_16Flash_bwd_paramsE)
        /*012c*/ 	.short	0x0210
        /*012e*/ 	.short	0x0280


	//----- nvinfo : EIATTR_SW_WAR
	.align		4
.L_426:
        /*0130*/ 	.byte	0x04, 0x36
        /*0132*/ 	.short	(.L_428 - .L_427)
.L_427:
        /*0134*/ 	.word	0x00000008
.L_428:


//--------------------- .nv.info._ZN5flash44flash_bwd_dq_dk_dv_loop_seqk_parallel_kernelI23Flash_bwd_kernel_traitsILi64ELi128ELi128ELi8ELi4ELi4ELi4ELb0ELb0EN7cutlass10bfloat16_tE19Flash_kernel_traitsILi64ELi128ELi128ELi8ES3_EELb0ELb0ELb0ELb0ELb1ELb1ELb0EEEvNS_16Flash_bwd_paramsE --------------------------
	.section	.nv.info._ZN5flash44flash_bwd_dq_dk_dv_loop_seqk_parallel_kernelI23Flash_bwd_kernel_traitsILi64ELi128ELi128ELi8ELi4ELi4ELi4ELb0ELb0EN7cutlass10bfloat16_tE19Flash_kernel_traitsILi64ELi128ELi128ELi8ES3_EELb0ELb0ELb0ELb0ELb1ELb1ELb0EEEvNS_16Flash_bwd_paramsE,"",@"SHT_CUDA_INFO"
	.sectionflags	@""
	.align	4


	//----- nvinfo : EIATTR_CUDA_API_VERSION
	.align		4
        /*0000*/ 	.byte	0x04, 0x37
        /*0002*/ 	.short	(.L_430 - .L_429)
.L_429:
        /*0004*/ 	.word	0x00000082


	//----- nvinfo : EIATTR_KPARAM_INFO
	.align		4
.L_430:
        /*0008*/ 	.byte	0x04, 0x17
        /*000a*/ 	.short	(.L_432 - .L_431)
.L_431:
        /*000c*/ 	.word	0x00000000
        /*0010*/ 	.short	0x0000
        /*0012*/ 	.short	0x0000
        /*0014*/ 	.byte	0x00, 0xf0, 0x01, 0x0a


	//----- nvinfo : EIATTR_SPARSE_MMA_MASK
	.align		4
.L_432:
        /*0018*/ 	.byte	0x03, 0x50
        /*001a*/ 	.short	0x0000


	//----- nvinfo : EIATTR_MAXREG_COUNT
	.align		4
        /*001c*/ 	.byte	0x03, 0x1b
        /*001e*/ 	.short	0x00ff


	//----- nvinfo : EIATTR_NUM_BARRIERS
	.align		4
        /*0020*/ 	.byte	0x02, 0x4c
        /*0022*/ 	.byte	0x01
	.zero		1


	//----- nvinfo : EIATTR_ANNOTATIONS
	.align		4
        /*0024*/ 	.byte	0x04, 0x55
        /*0026*/ 	.short	(.L_434 - .L_433)


	//   ....[0]....
.L_433:
        /* <DEDUP_REMOVED lines=17> */


	//----- nvinfo : EIATTR_MERCURY_ISA_VERSION
	.align		4
.L_434:
        /*0128*/ 	.byte	0x03, 0x5f
        /*012a*/ 	.short	0x0101


	//----- nvinfo : EIATTR_EXIT_INSTR_OFFSETS
	.align		4
        /*012c*/ 	.byte	0x04, 0x1c
        /*012e*/ 	.short	(.L_436 - .L_435)


	//   ....[0]....
.L_435:
        /*0130*/ 	.word	0x000000a0


	//   ....[1]....
        /*0134*/ 	.word	0x000073d0


	//----- nvinfo : EIATTR_CBANK_PARAM_SIZE
	.align		4
.L_436:
        /*0138*/ 	.byte	0x03, 0x19
        /*013a*/ 	.short	0x0280


	//----- nvinfo : EIATTR_PARAM_CBANK
	.align		4
        /*013c*/ 	.byte	0x04, 0x0a
        /*013e*/ 	.short	(.L_438 - .L_437)
	.align		4
.L_437:
        /*0140*/ 	.word	index@(.nv.constant0._ZN5flash44flash_bwd_dq_dk_dv_loop_seqk_parallel_kernelI23Flash_bwd_kernel_traitsILi64ELi128ELi128ELi8ELi4ELi4ELi4ELb0ELb0EN7cutlass10bfloat16_tE19Flash_kernel_traitsILi64ELi128ELi128ELi8ES3_EELb0ELb0ELb0ELb0ELb1ELb1ELb0EEEvNS_16Flash_bwd_paramsE)
        /*0144*/ 	.short	0x0210
        /*0146*/ 	.short	0x0280


	//----- nvinfo : EIATTR_SW_WAR
	.align		4
.L_438:
        /*0148*/ 	.byte	0x04, 0x36
        /*014a*/ 	.short	(.L_440 - .L_439)
.L_439:
        /*014c*/ 	.word	0x00000008
.L_440:


//--------------------- .nv.info._ZN5flash44flash_bwd_dq_dk_dv_loop_seqk_parallel_kernelI23Flash_bwd_kernel_traitsILi64ELi128ELi128ELi8ELi4ELi4ELi4ELb0ELb0EN7cutlass10bfloat16_tE19Flash_kernel_traitsILi64ELi128ELi128ELi8ES3_EELb0ELb0ELb0ELb1ELb0ELb0ELb0EEEvNS_16Flash_bwd_paramsE --------------------------
	.section	.nv.info._ZN5flash44flash_bwd_dq_dk_dv_loop_seqk_parallel_kernelI23Flash_bwd_kernel_traitsILi64ELi128ELi128ELi8ELi4ELi4ELi4ELb0ELb0EN7cutlass10bfloat16_tE19Flash_kernel_traitsILi64ELi128ELi128ELi8ES3_EELb0ELb0ELb0ELb1ELb0ELb0ELb0EEEvNS_16Flash_bwd_paramsE,"",@"SHT_CUDA_INFO"
	.sectionflags	@""
	.align	4


	//----- nvinfo : EIATTR_CUDA_API_VERSION
	.align		4
        /*0000*/ 	.byte	0x04, 0x37
        /*0002*/ 	.short	(.L_442 - .L_441)
.L_441:
        /*0004*/ 	.word	0x00000082


	//----- nvinfo : EIATTR_KPARAM_INFO
	.align		4
.L_442:
        /*0008*/ 	.byte	0x04, 0x17
        /*000a*/ 	.short	(.L_444 - .L_443)
.L_443:
        /*000c*/ 	.word	0x00000000
        /*0010*/ 	.short	0x0000
        /*0012*/ 	.short	0x0000
        /*0014*/ 	.byte	0x00, 0xf0, 0x01, 0x0a


	//----- nvinfo : EIATTR_SPARSE_MMA_MASK
	.align		4
.L_444:
        /*0018*/ 	.byte	0x03, 0x50
        /*001a*/ 	.short	0x0000


	//----- nvinfo : EIATTR_MAXREG_COUNT
	.align		4
        /*001c*/ 	.byte	0x03, 0x1b
        /*001e*/ 	.short	0x00ff


	//----- nvinfo : EIATTR_NUM_BARRIERS
	.align		4
        /*0020*/ 	.byte	0x02, 0x4c
        /*0022*/ 	.byte	0x01
	.zero		1


	//----- nvinfo : EIATTR_ANNOTATIONS
	.align		4
        /*0024*/ 	.byte	0x04, 0x55
        /*0026*/ 	.short	(.L_446 - .L_445)


	//   ....[0]....
.L_445:
        /* <DEDUP_REMOVED lines=18> */
        /*013c*/ 	.byte	0xd0, 0xb5, 0x00, 0x00


	//----- nvinfo : EIATTR_MERCURY_ISA_VERSION
	.align		4
.L_446:
        /*0140*/ 	.byte	0x03, 0x5f
        /*0142*/ 	.short	0x0101


	//----- nvinfo : EIATTR_EXIT_INSTR_OFFSETS
	.align		4
        /*0144*/ 	.byte	0x04, 0x1c
        /*0146*/ 	.short	(.L_448 - .L_447)


	//   ....[0]....
.L_447:
        /*0148*/ 	.word	0x000000a0


	//   ....[1]....
        /*014c*/ 	.word	0x0000c020


	//----- nvinfo : EIATTR_CRS_STACK_SIZE
	.align		4
.L_448:
        /*0150*/ 	.byte	0x04, 0x1e
        /*0152*/ 	.short	(.L_450 - .L_449)
.L_449:
        /*0154*/ 	.word	0x00000000


	//----- nvinfo : EIATTR_CBANK_PARAM_SIZE
	.align		4
.L_450:
        /*0158*/ 	.byte	0x03, 0x19
        /*015a*/ 	.short	0x0280


	//----- nvinfo : EIATTR_PARAM_CBANK
	.align		4
        /*015c*/ 	.byte	0x04, 0x0a
        /*015e*/ 	.short	(.L_452 - .L_451)
	.align		4
.L_451:
        /*0160*/ 	.word	index@(.nv.constant0._ZN5flash44flash_bwd_dq_dk_dv_loop_seqk_parallel_kernelI23Flash_bwd_kernel_traitsILi64ELi128ELi128ELi8ELi4ELi4ELi4ELb0ELb0EN7cutlass10bfloat16_tE19Flash_kernel_traitsILi64ELi128ELi128ELi8ES3_EELb0ELb0ELb0ELb1ELb0ELb0ELb0EEEvNS_16Flash_bwd_paramsE)
        /*0164*/ 	.short	0x0210
        /*0166*/ 	.short	0x0280


	//----- nvinfo : EIATTR_SW_WAR
	.align		4
.L_452:
        /*0168*/ 	.byte	0x04, 0x36
        /*016a*/ 	.short	(.L_454 - .L_453)
.L_453:
        /*016c*/ 	.word	0x00000008
.L_454:


//--------------------- .nv.info._ZN5flash44flash_bwd_dq_dk_dv_loop_seqk_parallel_kernelI23Flash_bwd_kernel_traitsILi64ELi128ELi128ELi8ELi4ELi4ELi4ELb0ELb0EN7cutlass10bfloat16_tE19Flash_kernel_traitsILi64ELi128ELi128ELi8ES3_EELb0ELb0ELb1ELb0ELb0ELb1ELb0EEEvNS_16Flash_bwd_paramsE --------------------------
	.section	.nv.info._ZN5flash44flash_bwd_dq_dk_dv_loop_seqk_parallel_kernelI23Flash_bwd_kernel_traitsILi64ELi128ELi128ELi8ELi4ELi4ELi4ELb0ELb0EN7cutlass10bfloat16_tE19Flash_kernel_traitsILi64ELi128ELi128ELi8ES3_EELb0ELb0ELb1ELb0ELb0ELb1ELb0EEEvNS_16Flash_bwd_paramsE,"",@"SHT_CUDA_INFO"
	.sectionflags	@""
	.align	4


	//----- nvinfo : EIATTR_CUDA_API_VERSION
	.align		4
        /*0000*/ 	.byte	0x04, 0x37
        /*0002*/ 	.short	(.L_456 - .L_455)
.L_455:
        /*0004*/ 	.word	0x00000082


	//----- nvinfo : EIATTR_KPARAM_INFO
	.align		4
.L_456:
        /*0008*/ 	.byte	0x04, 0x17
        /*000a*/ 	.short	(.L_458 - .L_457)
.L_457:
        /*000c*/ 	.word	0x00000000
        /*0010*/ 	.short	0x0000
        /*0012*/ 	.short	0x0000
        /*0014*/ 	.byte	0x00, 0xf0, 0x01, 0x0a


	//----- nvinfo : EIATTR_SPARSE_MMA_MASK
	.align		4
.L_458:
        /*0018*/ 	.byte	0x03, 0x50
        /*001a*/ 	.short	0x0000


	//----- nvinfo : EIATTR_MAXREG_COUNT
	.align		4
        /*001c*/ 	.byte	0x03, 0x1b
        /*001e*/ 	.short	0x00ff


	//----- nvinfo : EIATTR_NUM_BARRIERS
	.align		4
        /*0020*/ 	.byte	0x02, 0x4c
        /*0022*/ 	.byte	0x01
	.zero		1


	//----- nvinfo : EIATTR_ANNOTATIONS
	.align		4
        /*0024*/ 	.byte	0x04, 0x55
        /*0026*/ 	.short	(.L_460 - .L_459)


	//   ....[0]....
.L_459:
        /* <DEDUP_REMOVED lines=14> */


	//----- nvinfo : EIATTR_MERCURY_ISA_VERSION
	.align		4
.L_460:
        /*00f8*/ 	.byte	0x03, 0x5f
        /*00fa*/ 	.short	0x0101


	//----- nvinfo : EIATTR_INT_WARP_WIDE_INSTR_OFFSETS
	.align		4
        /*00fc*/ 	.byte	0x04, 0x31
        /*00fe*/ 	.short	(.L_462 - .L_461)


	//   ....[0]....
.L_461:
        /*0100*/ 	.word	0x00002d70


	//----- nvinfo : EIATTR_EXIT_INSTR_OFFSETS
	.align		4
.L_462:
        /*0104*/ 	.byte	0x04, 0x1c
        /*0106*/ 	.short	(.L_464 - .L_463)


	//   ....[0]....
.L_463:
        /*0108*/ 	.word	0x000000a0


	//   ....[1]....
        /*010c*/ 	.word	0x0000a870


	//----- nvinfo : EIATTR_CRS_STACK_SIZE
	.align		4
.L_464:
        /*0110*/ 	.byte	0x04, 0x1e
        /*0112*/ 	.short	(.L_466 - .L_465)
.L_465:
        /*0114*/ 	.word	0x00000000


	//----- nvinfo : EIATTR_CBANK_PARAM_SIZE
	.align		4
.L_466:
        /*0118*/ 	.byte	0x03, 0x19
        /*011a*/ 	.short	0x0280


	//----- nvinfo : EIATTR_PARAM_CBANK
	.align		4
        /*011c*/ 	.byte	0x04, 0x0a
        /*011e*/ 	.short	(.L_468 - .L_467)
	.align		4
.L_467:
        /*0120*/ 	.word	index@(.nv.constant0._ZN5flash44flash_bwd_dq_dk_dv_loop_seqk_parallel_kernelI23Flash_bwd_kernel_traitsILi64ELi128ELi128ELi8ELi4ELi4ELi4ELb0ELb0EN7cutlass10bfloat16_tE19Flash_kernel_traitsILi64ELi128ELi128ELi8ES3_EELb0ELb0ELb1ELb0ELb0ELb1ELb0EEEvNS_16Flash_bwd_paramsE)
        /*0124*/ 	.short	0x0210
        /*0126*/ 	.short	0x0280


	//----- nvinfo : EIATTR_SW_WAR
	.align		4
.L_468:
        /*0128*/ 	.byte	0x04, 0x36
        /*012a*/ 	.short	(.L_470 - .L_469)
.L_469:
        /*012c*/ 	.word	0x00000008
.L_470:


//--------------------- .nv.info._ZN5flash44flash_bwd_dq_dk_dv_loop_seqk_parallel_kernelI23Flash_bwd_kernel_traitsILi64ELi128ELi128ELi8ELi4ELi4ELi4ELb0ELb0EN7cutlass10bfloat16_tE19Flash_kernel_traitsILi64ELi128ELi128ELi8ES3_EELb0ELb0ELb1ELb1ELb0ELb0ELb0EEEvNS_16Flash_bwd_paramsE --------------------------
	.section	.nv.info._ZN5flash44flash_bwd_dq_dk_dv_loop_seqk_parallel_kernelI23Flash_bwd_kernel_traitsILi64ELi128ELi128ELi8ELi4ELi4ELi4ELb0ELb0EN7cutlass10bfloat16_tE19Flash_kernel_traitsILi64ELi128ELi128ELi8ES3_EELb0ELb0ELb1ELb1ELb0ELb0ELb0EEEvNS_16Flash_bwd_paramsE,"",@"SHT_CUDA_INFO"
	.sectionflags	@""
	.align	4


	//----- nvinfo : EIATTR_CUDA_API_VERSION
	.align		4
        /*0000*/ 	.byte	0x04, 0x37
        /*0002*/ 	.short	(.L_472 - .L_471)
.L_471:
        /*0004*/ 	.word	0x00000082


	//----- nvinfo : EIATTR_KPARAM_INFO
	.align		4
.L_472:
        /*0008*/ 	.byte	0x04, 0x17
        /*000a*/ 	.short	(.L_474 - .L_473)
.L_473:
        /*000c*/ 	.word	0x00000000
        /*0010*/ 	.short	0x0000
        /*0012*/ 	.short	0x0000
        /*0014*/ 	.byte	0x00, 0xf0, 0x01, 0x0a


	//----- nvinfo : EIATTR_SPARSE_MMA_MASK
	.align		4
.L_474:
        /*0018*/ 	.byte	0x03, 0x50
        /*001a*/ 	.short	0x0000


	//----- nvinfo : EIATTR_MAXREG_COUNT
	.align		4
        /*001c*/ 	.byte	0x03, 0x1b
        /*001e*/ 	.short	0x00ff


	//----- nvinfo : EIATTR_NUM_BARRIERS
	.align		4
        /*0020*/ 	.byte	0x02, 0x4c
        /*0022*/ 	.byte	0x01
	.zero		1


	//----- nvinfo : EIATTR_ANNOTATIONS
	.align		4
        /*0024*/ 	.byte	0x04, 0x55
        /*0026*/ 	.short	(.L_476 - .L_475)


	//   ....[0]....
.L_475:
        /* <DEDUP_REMOVED lines=15> */


	//----- nvinfo : EIATTR_MERCURY_ISA_VERSION
	.align		4
.L_476:
        /*0108*/ 	.byte	0x03, 0x5f
        /*010a*/ 	.short	0x0101


	//----- nvinfo : EIATTR_EXIT_INSTR_OFFSETS
	.align		4
        /*010c*/ 	.byte	0x04, 0x1c
        /*010e*/ 	.short	(.L_478 - .L_477)


	//   ....[0]....
.L_477:
        /*0110*/ 	.word	0x000000a0


	//   ....[1]....
        /*0114*/ 	.word	0x0000c760


	//----- nvinfo : EIATTR_CRS_STACK_SIZE
	.align		4
.L_478:
        /*0118*/ 	.byte	0x04, 0x1e
        /*011a*/ 	.short	(.L_480 - .L_479)
.L_479:
        /*011c*/ 	.word	0x00000000


	//----- nvinfo : EIATTR_CBANK_PARAM_SIZE
	.align		4
.L_480:
        /*0120*/ 	.byte	0x03, 0x19
        /*0122*/ 	.short	0x0280


	//----- nvinfo : EIATTR_PARAM_CBANK
	.align		4
        /*0124*/ 	.byte	0x04, 0x0a
        /*0126*/ 	.short	(.L_482 - .L_481)
	.align		4
.L_481:
        /*0128*/ 	.word	index@(.nv.constant0._ZN5flash44flash_bwd_dq_dk_dv_loop_seqk_parallel_kernelI23Flash_bwd_kernel_traitsILi64ELi128ELi128ELi8ELi4ELi4ELi4ELb0ELb0EN7cutlass10bfloat16_tE19Flash_kernel_traitsILi64ELi128ELi128ELi8ES3_EELb0ELb0ELb1ELb1ELb0ELb0ELb0EEEvNS_16Flash_bwd_paramsE)
        /*012c*/ 	.short	0x0210
        /*012e*/ 	.short	0x0280


	//----- nvinfo : EIATTR_SW_WAR
	.align		4
.L_482:
        /*0130*/ 	.byte	0x04, 0x36
        /*0132*/ 	.short	(.L_484 - .L_483)
.L_483:
        /*0134*/ 	.word	0x00000008
.L_484:


//--------------------- .nv.info._ZN5flash27flash_bwd_convert_dq_kernelI23Flash_bwd_kernel_traitsILi64ELi64ELi128ELi8ELi2ELi4ELi4ELb1ELb0EN7cutlass10bfloat16_tE19Flash_kernel_traitsILi64ELi64ELi128ELi8ES3_EEEEvNS_16Flash_bwd_paramsEi --------------------------
	.section	.nv.info._ZN5flash27flash_bwd_convert_dq_kernelI23Flash_bwd_kernel_traitsILi64ELi64ELi128ELi8ELi2ELi4ELi4ELb1ELb0EN7cutlass10bfloat16_tE19Flash_kernel_traitsILi64ELi64ELi128ELi8ES3_EEEEvNS_16Flash_bwd_paramsEi,"",@"SHT_CUDA_INFO"
	.sectionflags	@""
	.align	4


	//----- nvinfo : EIATTR_CUDA_API_VERSION
	.align		4
        /*0000*/ 	.byte	0x04, 0x37
        /*0002*/ 	.short	(.L_486 - .L_485)
.L_485:
        /*0004*/ 	.word	0x00000082


	//----- nvinfo : EIATTR_KPARAM_INFO
	.align		4
.L_486:
        /*0008*/ 	.byte	0x04, 0x17
        /*000a*/ 	.short	(.L_488 - .L_487)
.L_487:
        /*000c*/ 	.word	0x00000000
        /*0010*/ 	.short	0x0001
        /*0012*/ 	.short	0x0280
        /*0014*/ 	.byte	0x00, 0xf0, 0x11, 0x00


	//----- nvinfo : EIATTR_KPARAM_INFO
	.align		4
.L_488:
        /*0018*/ 	.byte	0x04, 0x17
        /*001a*/ 	.short	(.L_490 - .L_489)
.L_489:
        /*001c*/ 	.word	0x00000000
        /*0020*/ 	.short	0x0000
        /*0022*/ 	.short	0x0000
        /*0024*/ 	.byte	0x00, 0xf0, 0x01, 0x0a


	//----- nvinfo : EIATTR_SPARSE_MMA_MASK
	.align		4
.L_490:
        /*0028*/ 	.byte	0x03, 0x50
        /*002a*/ 	.short	0x0000


	//----- nvinfo : EIATTR_MAXREG_COUNT
	.align		4
        /*002c*/ 	.byte	0x03, 0x1b
        /*002e*/ 	.short	0x00ff


	//----- nvinfo : EIATTR_NUM_BARRIERS
	.align		4
        /*0030*/ 	.byte	0x02, 0x4c
        /*0032*/ 	.byte	0x01
	.zero		1


	//----- nvinfo : EIATTR_MERCURY_ISA_VERSION
	.align		4
        /*0034*/ 	.byte	0x03, 0x5f
        /*0036*/ 	.short	0x0101


	//----- nvinfo : EIATTR_EXIT_INSTR_OFFSETS
	.align		4
        /*0038*/ 	.byte	0x04, 0x1c
        /*003a*/ 	.short	(.L_492 - .L_491)


	//   ....[0]....
.L_491:
        /*003c*/ 	.word	0x00000160


	//   ....[1]....
        /*0040*/ 	.word	0x00001c40


	//   ....[2]....
        /*0044*/ 	.word	0x00001d00


	//----- nvinfo : EIATTR_CRS_STACK_SIZE
	.align		4
.L_492:
        /*0048*/ 	.byte	0x04, 0x1e
        /*004a*/ 	.short	(.L_494 - .L_493)
.L_493:
        /*004c*/ 	.word	0x00000000


	//----- nvinfo : EIATTR_CBANK_PARAM_SIZE
	.align		4
.L_494:
        /*0050*/ 	.byte	0x03, 0x19
        /*0052*/ 	.short	0x0284


	//----- nvinfo : EIATTR_PARAM_CBANK
	.align		4
        /*0054*/ 	.byte	0x04, 0x0a
        /*0056*/ 	.short	(.L_496 - .L_495)
	.align		4
.L_495:
        /*0058*/ 	.word	index@(.nv.constant0._ZN5flash27flash_bwd_convert_dq_kernelI23Flash_bwd_kernel_traitsILi64ELi64ELi128ELi8ELi2ELi4ELi4ELb1ELb0EN7cutlass10bfloat16_tE19Flash_kernel_traitsILi64ELi64ELi128ELi8ES3_EEEEvNS_16Flash_bwd_paramsEi)
        /*005c*/ 	.short	0x0210
        /*005e*/ 	.short	0x0284


	//----- nvinfo : EIATTR_SW_WAR
	.align		4
.L_496:
        /*0060*/ 	.byte	0x04, 0x36
        /*0062*/ 	.short	(.L_498 - .L_497)
.L_497:
        /*0064*/ 	.word	0x00000008
.L_498:


//--------------------- .nv.info._ZN5flash44flash_bwd_dq_dk_dv_loop_seqk_parallel_kernelI23Flash_bwd_kernel_traitsILi64ELi64ELi128ELi8ELi2ELi4ELi4ELb1ELb0EN7cutlass10bfloat16_tE19Flash_kernel_traitsILi64ELi64ELi128ELi8ES3_EELb1ELb0ELb0ELb0ELb0ELb1ELb0EEEvNS_16Flash_bwd_paramsE --------------------------
	.section	.nv.info._ZN5flash44flash_bwd_dq_dk_dv_loop_seqk_parallel_kernelI23Flash_bwd_kernel_traitsILi64ELi64ELi128ELi8ELi2ELi4ELi4ELb1ELb0EN7cutlass10bfloat16_tE19Flash_kernel_traitsILi64ELi64ELi128ELi8ES3_EELb1ELb0ELb0ELb0ELb0ELb1ELb0EEEvNS_16Flash_bwd_paramsE,"",@"SHT_CUDA_INFO"
	.sectionflags	@""
	.align	4


	//----- nvinfo : EIATTR_CUDA_API_VERSION
	.align		4
        /*0000*/ 	.byte	0x04, 0x37
        /*0002*/ 	.short	(.L_500 - .L_499)
.L_499:
        /*0004*/ 	.word	0x00000082


	//----- nvinfo : EIATTR_KPARAM_INFO
	.align		4
.L_500:
        /*0008*/ 	.byte	0x04, 0x17
        /*000a*/ 	.short	(.L_502 - .L_501)
.L_501:
        /*000c*/ 	.word	0x00000000
        /*0010*/ 	.short	0x0000
        /*0012*/ 	.short	0x0000
        /*0014*/ 	.byte	0x00, 0xf0, 0x01, 0x0a


	//----- nvinfo : EIATTR_SPARSE_MMA_MASK
	.align		4
.L_502:
        /*0018*/ 	.byte	0x03, 0x50
        /*001a*/ 	.short	0x0000


	//----- nvinfo : EIATTR_MAXREG_COUNT
	.align		4
        /*001c*/ 	.byte	0x03, 0x1b
        /*001e*/ 	.short	0x00ff


	//----- nvinfo : EIATTR_NUM_BARRIERS
	.align		4
        /*0020*/ 	.byte	0x02, 0x4c
        /*0022*/ 	.byte	0x01
	.zero		1


	//----- nvinfo : EIATTR_MERCURY_ISA_VERSION
	.align		4
        /*0024*/ 	.byte	0x03, 0x5f
        /*0026*/ 	.short	0x0101


	//----- nvinfo : EIATTR_EXIT_INSTR_OFFSETS
	.align		4
        /*0028*/ 	.byte	0x04, 0x1c
        /*002a*/ 	.short	(.L_504 - .L_503)


	//   ....[0]....
.L_503:
        /*002c*/ 	.word	0x00000080


	//   ....[1]....
        /*0030*/ 	.word	0x00008490


	//----- nvinfo : EIATTR_CRS_STACK_SIZE
	.align		4
.L_504:
        /*0034*/ 	.byte	0x04, 0x1e
        /*0036*/ 	.short	(.L_506 - .L_505)
.L_505:
        /*0038*/ 	.word	0x00000000


	//----- nvinfo : EIATTR_CBANK_PARAM_SIZE
	.align		4
.L_506:
        /*003c*/ 	.byte	0x03, 0x19
        /*003e*/ 	.short	0x0280


	//----- nvinfo : EIATTR_PARAM_CBANK
	.align		4
        /*0040*/ 	.byte	0x04, 0x0a
        /*0042*/ 	.short	(.L_508 - .L_507)
	.align		4
.L_507:
        /*0044*/ 	.word	index@(.nv.constant0._ZN5flash44flash_bwd_dq_dk_dv_loop_seqk_parallel_kernelI23Flash_bwd_kernel_traitsILi64ELi64ELi128ELi8ELi2ELi4ELi4ELb1ELb0EN7cutlass10bfloat16_tE19Flash_kernel_traitsILi64ELi64ELi128ELi8ES3_EELb1ELb0ELb0ELb0ELb0ELb1ELb0EEEvNS_16Flash_bwd_paramsE)
        /*0048*/ 	.short	0x0210
        /*004a*/ 	.short	0x0280


	//----- nvinfo : EIATTR_SW_WAR
	.align		4
.L_508:
        /*004c*/ 	.byte	0x04, 0x36
        /*004e*/ 	.short	(.L_510 - .L_509)
.L_509:
        /*0050*/ 	.word	0x00000008
.L_510:


//--------------------- .nv.info._ZN5flash44flash_bwd_dq_dk_dv_loop_seqk_parallel_kernelI23Flash_bwd_kernel_traitsILi64ELi64ELi128ELi8ELi2ELi4ELi4ELb1ELb0EN7cutlass10bfloat16_tE19Flash_kernel_traitsILi64ELi64ELi128ELi8ES3_EELb0ELb0ELb0ELb0ELb0ELb1ELb1EEEvNS_16Flash_bwd_paramsE --------------------------
	.section	.nv.info._ZN5flash44flash_bwd_dq_dk_dv_loop_seqk_parallel_kernelI23Flash_bwd_kernel_traitsILi64ELi64ELi128ELi8ELi2ELi4ELi4ELb1ELb0EN7cutlass10bfloat16_tE19Flash_kernel_traitsILi64ELi64ELi128ELi8ES3_EELb0ELb0ELb0ELb0ELb0ELb1ELb1EEEvNS_16Flash_bwd_paramsE,"",@"SHT_CUDA_INFO"
	.sectionflags	@""
	.align	4


	//----- nvinfo : EIATTR_CUDA_API_VERSION
	.align		4
        /*0000*/ 	.byte	0x04, 0x37
        /*0002*/ 	.short	(.L_512 - .L_511)
.L_511:
        /*0004*/ 	.word	0x00000082


	//----- nvinfo : EIATTR_KPARAM_INFO
	.align		4
.L_512:
        /*0008*/ 	.byte	0x04, 0x17
        /*000a*/ 	.short	(.L_514 - .L_513)
.L_513:
        /*000c*/ 	.word	0x00000000
        /*0010*/ 	.short	0x0000
        /*0012*/ 	.short	0x0000
        /*0014*/ 	.byte	0x00, 0xf0, 0x01, 0x0a


	//----- nvinfo : EIATTR_SPARSE_MMA_MASK
	.align		4
.L_514:
        /*0018*/ 	.byte	0x03, 0x50
        /*001a*/ 	.short	0x0000


	//----- nvinfo : EIATTR_MAXREG_COUNT
	.align		4
        /*001c*/ 	.byte	0x03, 0x1b
        /*001e*/ 	.short	0x00ff


	//----- nvinfo : EIATTR_NUM_BARRIERS
	.align		4
        /*0020*/ 	.byte	0x02, 0x4c
        /*0022*/ 	.byte	0x01
	.zero		1


	//----- nvinfo : EIATTR_MERCURY_ISA_VERSION
	.align		4
        /*0024*/ 	.byte	0x03, 0x5f
        /*0026*/ 	.short	0x0101


	//----- nvinfo : EIATTR_EXIT_INSTR_OFFSETS
	.align		4
        /*0028*/ 	.byte	0x04, 0x1c
        /*002a*/ 	.short	(.L_516 - .L_515)


	//   ....[0]....
.L_515:
        /*002c*/ 	.word	0x000000a0


	//   ....[1]....
        /*0030*/ 	.word	0x00008920


	//----- nvinfo : EIATTR_CRS_STACK_SIZE
	.align		4
.L_516:
        /*0034*/ 	.byte	0x04, 0x1e
        /*0036*/ 	.short	(.L_518 - .L_517)
.L_517:
        /*0038*/ 	.word	0x00000000


	//----- nvinfo : EIATTR_CBANK_PARAM_SIZE
	.align		4
.L_518:
        /*003c*/ 	.byte	0x03, 0x19
        /*003e*/ 	.short	0x0280


	//----- nvinfo : EIATTR_PARAM_CBANK
	.align		4
        /*0040*/ 	.byte	0x04, 0x0a
        /*0042*/ 	.short	(.L_520 - .L_519)
	.align		4
.L_519:
        /*0044*/ 	.word	index@(.nv.constant0._ZN5flash44flash_bwd_dq_dk_dv_loop_seqk_parallel_kernelI23Flash_bwd_kernel_traitsILi64ELi64ELi128ELi8ELi2ELi4ELi4ELb1ELb0EN7cutlass10bfloat16_tE19Flash_kernel_traitsILi64ELi64ELi128ELi8ES3_EELb0ELb0ELb0ELb0ELb0ELb1ELb1EEEvNS_16Flash_bwd_paramsE)
        /*0048*/ 	.short	0x0210
        /*004a*/ 	.short	0x0280


	//----- nvinfo : EIATTR_SW_WAR
	.align		4
.L_520:
        /*004c*/ 	.byte	0x04, 0x36
        /*004e*/ 	.short	(.L_522 - .L_521)
.L_521:
        /*0050*/ 	.word	0x00000008
.L_522:


//--------------------- .nv.info._ZN5flash44flash_bwd_dq_dk_dv_loop_seqk_parallel_kernelI23Flash_bwd_kernel_traitsILi64ELi64ELi128ELi8ELi2ELi4ELi4ELb1ELb0EN7cutlass10bfloat16_tE19Flash_kernel_traitsILi64ELi64ELi128ELi8ES3_EELb1ELb0ELb0ELb0ELb0ELb0ELb0EEEvNS_16Flash_bwd_paramsE --------------------------
	.section	.nv.info._ZN5flash44flash_bwd_dq_dk_dv_loop_seqk_parallel_kernelI23Flash_bwd_kernel_traitsILi64ELi64ELi128ELi8ELi2ELi4ELi4ELb1ELb0EN7cutlass10bfloat16_tE19Flash_kernel_traitsILi64ELi64ELi128ELi8ES3_EELb1ELb0ELb0ELb0ELb0ELb0ELb0EEEvNS_16Flash_bwd_paramsE,"",@"SHT_CUDA_INFO"
	.sectionflags	@""
	.align	4


	//----- nvinfo : EIATTR_CUDA_API_VERSION
	.align		4
        /*0000*/ 	.byte	0x04, 0x37
        /*0002*/ 	.short	(.L_524 - .L_523)
.L_523:
        /*0004*/ 	.word	0x00000082


	//----- nvinfo : EIATTR_KPARAM_INFO
	.align		4
.L_524:
        /*0008*/ 	.byte	0x04, 0x17
        /*000a*/ 	.short	(.L_526 - .L_525)
.L_525:
        /*000c*/ 	.word	0x00000000
        /*0010*/ 	.short	0x0000
        /*0012*/ 	.short	0x0000
        /*0014*/ 	.byte	0x00, 0xf0, 0x01, 0x0a


	//----- nvinfo : EIATTR_SPARSE_MMA_MASK
	.align		4
.L_526:
        /*0018*/ 	.byte	0x03, 0x50
        /*001a*/ 	.short	0x0000


	//----- nvinfo : EIATTR_MAXREG_COUNT
	.align		4
        /*001c*/ 	.byte	0x03, 0x1b
        /*001e*/ 	.short	0x00ff


	//----- nvinfo : EIATTR_NUM_BARRIERS
	.align		4
        /*0020*/ 	.byte	0x02, 0x4c
        /*0022*/ 	.byte	0x01
	.zero		1


	//----- nvinfo : EIATTR_MERCURY_ISA_VERSION
	.align		4
        /*0024*/ 	.byte	0x03, 0x5f
        /*0026*/ 	.short	0x0101


	//----- nvinfo : EIATTR_EXIT_INSTR_OFFSETS
	.align		4
        /*0028*/ 	.byte	0x04, 0x1c
        /*002a*/ 	.short	(.L_528 - .L_527)


	//   ....[0]....
.L_527:
        /*002c*/ 	.word	0x00000080


	//   ....[1]....
        /*0030*/ 	.word	0x00008ba0


	//----- nvinfo : EIATTR_CRS_STACK_SIZE
	.align		4
.L_528:
        /*0034*/ 	.byte	0x04, 0x1e
        /*0036*/ 	.short	(.L_530 - .L_529)
.L_529:
        /*0038*/ 	.word	0x00000000


	//----- nvinfo : EIATTR_CBANK_PARAM_SIZE
	.align		4
.L_530:
        /*003c*/ 	.byte	0x03, 0x19
        /*003e*/ 	.short	0x0280


	//----- nvinfo : EIATTR_PARAM_CBANK
	.align		4
        /*0040*/ 	.byte	0x04, 0x0a
        /*0042*/ 	.short	(.L_532 - .L_531)
	.align		4
.L_531:
        /*0044*/ 	.word	index@(.nv.constant0._ZN5flash44flash_bwd_dq_dk_dv_loop_seqk_parallel_kernelI23Flash_bwd_kernel_traitsILi64ELi64ELi128ELi8ELi2ELi4ELi4ELb1ELb0EN7cutlass10bfloat16_tE19Flash_kernel_traitsILi64ELi64ELi128ELi8ES3_EELb1ELb0ELb0ELb0ELb0ELb0ELb0EEEvNS_16Flash_bwd_paramsE)
        /*0048*/ 	.short	0x0210
        /*004a*/ 	.short	0x0280


	//----- nvinfo : EIATTR_SW_WAR
	.align		4
.L_532:
        /*004c*/ 	.byte	0x04, 0x36
        /*004e*/ 	.short	(.L_534 - .L_533)
.L_533:
        /*0050*/ 	.word	0x00000008
.L_534:


//--------------------- .nv.info._ZN5flash44flash_bwd_dq_dk_dv_loop_seqk_parallel_kernelI23Flash_bwd_kernel_traitsILi64ELi64ELi128ELi8ELi2ELi4ELi4ELb1ELb0EN7cutlass10bfloat16_tE19Flash_kernel_traitsILi64ELi64ELi128ELi8ES3_EELb0ELb0ELb0ELb0ELb0ELb0ELb1EEEvNS_16Flash_bwd_paramsE --------------------------
	.section	.nv.info._ZN5flash44flash_bwd_dq_dk_dv_loop_seqk_parallel_kernelI23Flash_bwd_kernel_traitsILi64ELi64ELi128ELi8ELi2ELi4ELi4ELb1ELb0EN7cutlass10bfloat16_tE19Flash_kernel_traitsILi64ELi64ELi128ELi8ES3_EELb0ELb0ELb0ELb0ELb0ELb0ELb1EEEvNS_16Flash_bwd_paramsE,"",@"SHT_CUDA_INFO"
	.sectionflags	@""
	.align	4


	//----- nvinfo : EIATTR_CUDA_API_VERSION
	.align		4
        /*0000*/ 	.byte	0x04, 0x37
        /*0002*/ 	.short	(.L_536 - .L_535)
.L_535:
        /*0004*/ 	.word	0x00000082


	//----- nvinfo : EIATTR_KPARAM_INFO
	.align		4
.L_536:
        /*0008*/ 	.byte	0x04, 0x17
        /*000a*/ 	.short	(.L_538 - .L_537)
.L_537:
        /*000c*/ 	.word	0x00000000
        /*0010*/ 	.short	0x0000
        /*0012*/ 	.short	0x0000
        /*0014*/ 	.byte	0x00, 0xf0, 0x01, 0x0a


	//----- nvinfo : EIATTR_SPARSE_MMA_MASK
	.align		4
.L_538:
        /*0018*/ 	.byte	0x03, 0x50
        /*001a*/ 	.short	0x0000


	//----- nvinfo : EIATTR_MAXREG_COUNT
	.align		4
        /*001c*/ 	.byte	0x03, 0x1b
        /*001e*/ 	.short	0x00ff


	//----- nvinfo : EIATTR_NUM_BARRIERS
	.align		4
        /*0020*/ 	.byte	0x02, 0x4c
        /*0022*/ 	.byte	0x01
	.zero		1


	//----- nvinfo : EIATTR_ANNOTATIONS
	.align		4
        /*0024*/ 	.byte	0x04, 0x55
        /*0026*/ 	.short	(.L_540 - .L_539)


	//   ....[0]....
.L_539:
        /*0028*/ 	.word	0x00000001
        /*002c*/ 	.byte	0xa0, 0x00, 0x00, 0x00, 0x01, 0x00, 0x00, 0x00, 0x50, 0x90, 0x00, 0x00


	//----- nvinfo : EIATTR_MERCURY_ISA_VERSION
	.align		4
.L_540:
        /*0038*/ 	.byte	0x03, 0x5f
        /*003a*/ 	.short	0x0101


	//----- nvinfo : EIATTR_EXIT_INSTR_OFFSETS
	.align		4
        /*003c*/ 	.byte	0x04, 0x1c
        /*003e*/ 	.short	(.L_542 - .L_541)


	//   ....[0]....
.L_541:
        /*0040*/ 	.word	0x000000c0


	//   ....[1]....
        /*0044*/ 	.word	0x000090d0


	//----- nvinfo : EIATTR_CRS_STACK_SIZE
	.align		4
.L_542:
        /*0048*/ 	.byte	0x04, 0x1e
        /*004a*/ 	.short	(.L_544 - .L_543)
.L_543:
        /*004c*/ 	.word	0x00000000


	//----- nvinfo : EIATTR_CBANK_PARAM_SIZE
	.align		4
.L_544:
        /*0050*/ 	.byte	0x03, 0x19
        /*0052*/ 	.short	0x0280


	//----- nvinfo : EIATTR_PARAM_CBANK
	.align		4
        /*0054*/ 	.byte	0x04, 0x0a
        /*0056*/ 	.short	(.L_546 - .L_545)
	.align		4
.L_545:
        /*0058*/ 	.word	index@(.nv.constant0._ZN5flash44flash_bwd_dq_dk_dv_loop_seqk_parallel_kernelI23Flash_bwd_kernel_traitsILi64ELi64ELi128ELi8ELi2ELi4ELi4ELb1ELb0EN7cutlass10bfloat16_tE19Flash_kernel_traitsILi64ELi64ELi128ELi8ES3_EELb0ELb0ELb0ELb0ELb0ELb0ELb1EEEvNS_16Flash_bwd_paramsE)
        /*005c*/ 	.short	0x0210
        /*005e*/ 	.short	0x0280


	//----- nvinfo : EIATTR_SW_WAR
	.align		4
.L_546:
        /*0060*/ 	.byte	0x04, 0x36
        /*0062*/ 	.short	(.L_548 - .L_547)
.L_547:
        /*0064*/ 	.word	0x00000008
.L_548:


//--------------------- .nv.info._ZN5flash44flash_bwd_dq_dk_dv_loop_seqk_parallel_kernelI23Flash_bwd_kernel_traitsILi64ELi64ELi128ELi8ELi2ELi4ELi4ELb1ELb0EN7cutlass10bfloat16_tE19Flash_kernel_traitsILi64ELi64ELi128ELi8ES3_EELb1ELb0ELb1ELb0ELb0ELb0ELb0EEEvNS_16Flash_bwd_paramsE --------------------------
	.section	.nv.info._ZN5flash44flash_bwd_dq_dk_dv_loop_seqk_parallel_kernelI23Flash_bwd_kernel_traitsILi64ELi64ELi128ELi8ELi2ELi4ELi4ELb1ELb0EN7cutlass10bfloat16_tE19Flash_kernel_traitsILi64ELi64ELi128ELi8ES3_EELb1ELb0ELb1ELb0ELb0ELb0ELb0EEEvNS_16Flash_bwd_paramsE,"",@"SHT_CUDA_INFO"
	.sectionflags	@""
	.align	4


	//----- nvinfo : EIATTR_CUDA_API_VERSION
	.align		4
        /*0000*/ 	.byte	0x04, 0x37
        /*0002*/ 	.short	(.L_550 - .L_549)
.L_549:
        /*0004*/ 	.word	0x00000082


	//----- nvinfo : EIATTR_KPARAM_INFO
	.align		4
.L_550:
        /*0008*/ 	.byte	0x04, 0x17
        /*000a*/ 	.short	(.L_552 - .L_551)
.L_551:
        /*000c*/ 	.word	0x00000000
        /*0010*/ 	.short	0x0000
        /*0012*/ 	.short	0x0000
        /*0014*/ 	.byte	0x00, 0xf0, 0x01, 0x0a


	//----- nvinfo : EIATTR_SPARSE_MMA_MASK
	.align		4
.L_552:
        /*0018*/ 	.byte	0x03, 0x50
        /*001a*/ 	.short	0x0000


	//----- nvinfo : EIATTR_MAXREG_COUNT
	.align		4
        /*001c*/ 	.byte	0x03, 0x1b
        /*001e*/ 	.short	0x00ff


	//----- nvinfo : EIATTR_NUM_BARRIERS
	.align		4
        /*0020*/ 	.byte	0x02, 0x4c
        /*0022*/ 	.byte	0x01
	.zero		1


	//----- nvinfo : EIATTR_MERCURY_ISA_VERSION
	.align		4
        /*0024*/ 	.byte	0x03, 0x5f
        /*0026*/ 	.short	0x0101


	//----- nvinfo : EIATTR_EXIT_INSTR_OFFSETS
	.align		4
        /*0028*/ 	.byte	0x04, 0x1c
        /*002a*/ 	.short	(.L_554 - .L_553)


	//   ....[0]....
.L_553:
        /*002c*/ 	.word	0x00000080


	//   ....[1]....
        /*0030*/ 	.word	0x000091d0


	//----- nvinfo : EIATTR_CRS_STACK_SIZE
	.align		4
.L_554:
        /*0034*/ 	.byte	0x04, 0x1e
        /*0036*/ 	.short	(.L_556 - .L_555)
.L_555:
        /*0038*/ 	.word	0x00000000


	//----- nvinfo : EIATTR_CBANK_PARAM_SIZE
	.align		4
.L_556:
        /*003c*/ 	.byte	0x03, 0x19
        /*003e*/ 	.short	0x0280


	//----- nvinfo : EIATTR_PARAM_CBANK
	.align		4
        /*0040*/ 	.byte	0x04, 0x0a
        /*0042*/ 	.short	(.L_558 - .L_557)
	.align		4
.L_557:
        /*0044*/ 	.word	index@(.nv.constant0._ZN5flash44flash_bwd_dq_dk_dv_loop_seqk_parallel_kernelI23Flash_bwd_kernel_traitsILi64ELi64ELi128ELi8ELi2ELi4ELi4ELb1ELb0EN7cutlass10bfloat16_tE19Flash_kernel_traitsILi64ELi64ELi128ELi8ES3_EELb1ELb0ELb1ELb0ELb0ELb0ELb0EEEvNS_16Flash_bwd_paramsE)
        /*0048*/ 	.short	0x0210
        /*004a*/ 	.short	0x0280


	//----- nvinfo : EIATTR_SW_WAR
	.align		4
.L_558:
        /*004c*/ 	.byte	0x04, 0x36
        /*004e*/ 	.short	(.L_560 - .L_559)
.L_559:
        /*0050*/ 	.word	0x00000008
.L_560:


//--------------------- .nv.info._ZN5flash44flash_bwd_dq_dk_dv_loop_seqk_parallel_kernelI23Flash_bwd_kernel_traitsILi64ELi64ELi128ELi8ELi2ELi4ELi4ELb1ELb0EN7cutlass10bfloat16_tE19Flash_kernel_traitsILi64ELi64ELi128ELi8ES3_EELb0ELb0ELb1ELb0ELb0ELb0ELb1EEEvNS_16Flash_bwd_paramsE --------------------------
	.section	.nv.info._ZN5flash44flash_bwd_dq_dk_dv_loop_seqk_parallel_kernelI23Flash_bwd_kernel_traitsILi64ELi64ELi128ELi8ELi2ELi4ELi4ELb1ELb0EN7cutlass10bfloat16_tE19Flash_kernel_traitsILi64ELi64ELi128ELi8ES3_EELb0ELb0ELb1ELb0ELb0ELb0ELb1EEEvNS_16Flash_bwd_paramsE,"",@"SHT_CUDA_INFO"
	.sectionflags	@""
	.align	4


	//----- nvinfo : EIATTR_CUDA_API_VERSION
	.align		4
        /*0000*/ 	.byte	0x04, 0x37
        /*0002*/ 	.short	(.L_562 - .L_561)
.L_561:
        /*0004*/ 	.word	0x00000082


	//----- nvinfo : EIATTR_KPARAM_INFO
	.align		4
.L_562:
        /*0008*/ 	.byte	0x04, 0x17
        /*000a*/ 	.short	(.L_564 - .L_563)
.L_563:
        /*000c*/ 	.word	0x00000000
        /*0010*/ 	.short	0x0000
        /*0012*/ 	.short	0x0000
        /*0014*/ 	.byte	0x00, 0xf0, 0x01, 0x0a


	//----- nvinfo : EIATTR_SPARSE_MMA_MASK
	.align		4
.L_564:
        /*0018*/ 	.byte	0x03, 0x50
        /*001a*/ 	.short	0x0000


	//----- nvinfo : EIATTR_MAXREG_COUNT
	.align		4
        /*001c*/ 	.byte	0x03, 0x1b
        /*001e*/ 	.short	0x00ff


	//----- nvinfo : EIATTR_NUM_BARRIERS
	.align		4
        /*0020*/ 	.byte	0x02, 0x4c
        /*0022*/ 	.byte	0x01
	.zero		1


	//----- nvinfo : EIATTR_MERCURY_ISA_VERSION
	.align		4
        /*0024*/ 	.byte	0x03, 0x5f
        /*0026*/ 	.short	0x0101


	//----- nvinfo : EIATTR_EXIT_INSTR_OFFSETS
	.align		4
        /*0028*/ 	.byte	0x04, 0x1c
        /*002a*/ 	.short	(.L_566 - .L_565)


	//   ....[0]....
.L_565:
        /*002c*/ 	.word	0x000000a0


	//   ....[1]....
        /*0030*/ 	.word	0x00009420


	//----- nvinfo : EIATTR_CRS_STACK_SIZE
	.align		4
.L_566:
        /*0034*/ 	.byte	0x04, 0x1e
        /*0036*/ 	.short	(.L_568 - .L_567)
.L_567:
        /*0038*/ 	.word	0x00000000


	//----- nvinfo : EIATTR_CBANK_PARAM_SIZE
	.align		4
.L_568:
        /*003c*/ 	.byte	0x03, 0x19
        /*003e*/ 	.short	0x0280


	//----- nvinfo : EIATTR_PARAM_CBANK
	.align		4
        /*0040*/ 	.byte	0x04, 0x0a
        /*0042*/ 	.short	(.L_570 - .L_569)
	.align		4
.L_569:
        /*0044*/ 	.word	index@(.nv.constant0._ZN5flash44flash_bwd_dq_dk_dv_loop_seqk_parallel_kernelI23Flash_bwd_kernel_traitsILi64ELi64ELi128ELi8ELi2ELi4ELi4ELb1ELb0EN7cutlass10bfloat16_tE19Flash_kernel_traitsILi64ELi64ELi128ELi8ES3_EELb0ELb0ELb1ELb0ELb0ELb0ELb1EEEvNS_16Flash_bwd_paramsE)
        /*0048*/ 	.short	0x0210
        /*004a*/ 	.short	0x0280


	//----- nvinfo : EIATTR_SW_WAR
	.align		4
.L_570:
        /*004c*/ 	.byte	0x04, 0x36
        /*004e*/ 	.short	(.L_572 - .L_571)
.L_571:
        /*0050*/ 	.word	0x00000008
.L_572:


//--------------------- .nv.info._ZN5flash44flash_bwd_dq_dk_dv_loop_seqk_parallel_kernelI23Flash_bwd_kernel_traitsILi64ELi64ELi128ELi8ELi2ELi4ELi4ELb1ELb0EN7cutlass10bfloat16_tE19Flash_kernel_traitsILi64ELi64ELi128ELi8ES3_EELb1ELb0ELb0ELb0ELb1ELb1ELb0EEEvNS_16Flash_bwd_paramsE --------------------------
	.section	.nv.info._ZN5flash44flash_bwd_dq_dk_dv_loop_seqk_parallel_kernelI23Flash_bwd_kernel_traitsILi64ELi64ELi128ELi8ELi2ELi4ELi4ELb1ELb0EN7cutlass10bfloat16_tE19Flash_kernel_traitsILi64ELi64ELi128ELi8ES3_EELb1ELb0ELb0ELb0ELb1ELb1ELb0EEEvNS_16Flash_bwd_paramsE,"",@"SHT_CUDA_INFO"
	.sectionflags	@""
	.align	4


	//----- nvinfo : EIATTR_CUDA_API_VERSION
	.align		4
        /*0000*/ 	.byte	0x04, 0x37
        /*0002*/ 	.short	(.L_574 - .L_573)
.L_573:
        /*0004*/ 	.word	0x00000082


	//----- nvinfo : EIATTR_KPARAM_INFO
	.align		4
.L_574:
        /*0008*/ 	.byte	0x04, 0x17
        /*000a*/ 	.short	(.L_576 - .L_575)
.L_575:
        /*000c*/ 	.word	0x00000000
        /*0010*/ 	.short	0x0000
        /*0012*/ 	.short	0x0000
        /*0014*/ 	.byte	0x00, 0xf0, 0x01, 0x0a


	//----- nvinfo : EIATTR_SPARSE_MMA_MASK
	.align		4
.L_576:
        /*0018*/ 	.byte	0x03, 0x50
        /*001a*/ 	.short	0x0000


	//----- nvinfo : EIATTR_MAXREG_COUNT
	.align		4
        /*001c*/ 	.byte	0x03, 0x1b
        /*001e*/ 	.short	0x00ff


	//----- nvinfo : EIATTR_NUM_BARRIERS
	.align		4
        /*0020*/ 	.byte	0x02, 0x4c
        /*0022*/ 	.byte	0x01
	.zero		1


	//----- nvinfo : EIATTR_MERCURY_ISA_VERSION
	.align		4
        /*0024*/ 	.byte	0x03, 0x5f
        /*0026*/ 	.short	0x0101


	//----- nvinfo : EIATTR_EXIT_INSTR_OFFSETS
	.align		4
        /*0028*/ 	.byte	0x04, 0x1c
        /*002a*/ 	.short	(.L_578 - .L_577)


	//   ....[0]....
.L_577:
        /*002c*/ 	.word	0x00000090


	//   ....[1]....
        /*0030*/ 	.word	0x00006490


	//----- nvinfo : EIATTR_CBANK_PARAM_SIZE
	.align		4
.L_578:
        /*0034*/ 	.byte	0x03, 0x19
        /*0036*/ 	.short	0x0280


	//----- nvinfo : EIATTR_PARAM_CBANK
	.align		4
        /*0038*/ 	.byte	0x04, 0x0a
        /*003a*/ 	.short	(.L_580 - .L_579)
	.align		4
.L_579:
        /*003c*/ 	.word	index@(.nv.constant0._ZN5flash44flash_bwd_dq_dk_dv_loop_seqk_parallel_kernelI23Flash_bwd_kernel_traitsILi64ELi64ELi128ELi8ELi2ELi4ELi4ELb1ELb0EN7cutlass10bfloat16_tE19Flash_kernel_traitsILi64ELi64ELi128ELi8ES3_EELb1ELb0ELb0ELb0ELb1ELb1ELb0EEEvNS_16Flash_bwd_paramsE)
        /*0040*/ 	.short	0x0210
        /*0042*/ 	.short	0x0280


	//----- nvinfo : EIATTR_SW_WAR
	.align		4
.L_580:
        /*0044*/ 	.byte	0x04, 0x36
        /*0046*/ 	.short	(.L_582 - .L_581)
.L_581:
        /*0048*/ 	.word	0x00000008
.L_582:


//--------------------- .nv.info._ZN5flash44flash_bwd_dq_dk_dv_loop_seqk_parallel_kernelI23Flash_bwd_kernel_traitsILi64ELi64ELi128ELi8ELi2ELi4ELi4ELb1ELb0EN7cutlass10bfloat16_tE19Flash_kernel_traitsILi64ELi64ELi128ELi8ES3_EELb0ELb0ELb0ELb0ELb1ELb1ELb1EEEvNS_16Flash_bwd_paramsE --------------------------
	.section	.nv.info._ZN5flash44flash_bwd_dq_dk_dv_loop_seqk_parallel_kernelI23Flash_bwd_kernel_traitsILi64ELi64ELi128ELi8ELi2ELi4ELi4ELb1ELb0EN7cutlass10bfloat16_tE19Flash_kernel_traitsILi64ELi64ELi128ELi8ES3_EELb0ELb0ELb0ELb0ELb1ELb1ELb1EEEvNS_16Flash_bwd_paramsE,"",@"SHT_CUDA_INFO"
	.sectionflags	@""
	.align	4


	//----- nvinfo : EIATTR_CUDA_API_VERSION
	.align		4
        /*0000*/ 	.byte	0x04, 0x37
        /*0002*/ 	.short	(.L_584 - .L_583)
.L_583:
        /*0004*/ 	.word	0x00000082


	//----- nvinfo : EIATTR_KPARAM_INFO
	.align		4
.L_584:
        /*0008*/ 	.byte	0x04, 0x17
        /*000a*/ 	.short	(.L_586 - .L_585)
.L_585:
        /*000c*/ 	.word	0x00000000
        /*0010*/ 	.short	0x0000
        /*0012*/ 	.short	0x0000
        /*0014*/ 	.byte	0x00, 0xf0, 0x01, 0x0a


	//----- nvinfo : EIATTR_SPARSE_MMA_MASK
	.align		4
.L_586:
        /*0018*/ 	.byte	0x03, 0x50
        /*001a*/ 	.short	0x0000


	//----- nvinfo : EIATTR_MAXREG_COUNT
	.align		4
        /*001c*/ 	.byte	0x03, 0x1b
        /*001e*/ 	.short	0x00ff


	//----- nvinfo : EIATTR_NUM_BARRIERS
	.align		4
        /*0020*/ 	.byte	0x02, 0x4c
        /*0022*/ 	.byte	0x01
	.zero		1


	//----- nvinfo : EIATTR_MERCURY_ISA_VERSION
	.align		4
        /*0024*/ 	.byte	0x03, 0x5f
        /*0026*/ 	.short	0x0101


	//----- nvinfo : EIATTR_EXIT_INSTR_OFFSETS
	.align		4
        /*0028*/ 	.byte	0x04, 0x1c
        /*002a*/ 	.short	(.L_588 - .L_587)


	//   ....[0]....
.L_587:
        /*002c*/ 	.word	0x00000090


	//   ....[1]....
        /*0030*/ 	.word	0x00005d60


	//----- nvinfo : EIATTR_CBANK_PARAM_SIZE
	.align		4
.L_588:
        /*0034*/ 	.byte	0x03, 0x19
        /*0036*/ 	.short	0x0280


	//----- nvinfo : EIATTR_PARAM_CBANK
	.align		4
        /*0038*/ 	.byte	0x04, 0x0a
        /*003a*/ 	.short	(.L_590 - .L_589)
	.align		4
.L_589:
        /*003c*/ 	.word	index@(.nv.constant0._ZN5flash44flash_bwd_dq_dk_dv_loop_seqk_parallel_kernelI23Flash_bwd_kernel_traitsILi64ELi64ELi128ELi8ELi2ELi4ELi4ELb1ELb0EN7cutlass10bfloat16_tE19Flash_kernel_traitsILi64ELi64ELi128ELi8ES3_EELb0ELb0ELb0ELb0ELb1ELb1ELb1EEEvNS_16Flash_bwd_paramsE)
        /*0040*/ 	.short	0x0210
        /*0042*/ 	.short	0x0280


	//----- nvinfo : EIATTR_SW_WAR
	.align		4
.L_590:
        /*0044*/ 	.byte	0x04, 0x36
        /*0046*/ 	.short	(.L_592 - .L_591)
.L_591:
        /*0048*/ 	.word	0x00000008
.L_592:


//--------------------- .nv.info._ZN5flash44flash_bwd_dq_dk_dv_loop_seqk_parallel_kernelI23Flash_bwd_kernel_traitsILi64ELi64ELi128ELi8ELi2ELi4ELi4ELb1ELb0EN7cutlass10bfloat16_tE19Flash_kernel_traitsILi64ELi64ELi128ELi8ES3_EELb1ELb0ELb0ELb1ELb0ELb0ELb0EEEvNS_16Flash_bwd_paramsE --------------------------
	.section	.nv.info._ZN5flash44flash_bwd_dq_dk_dv_loop_seqk_parallel_kernelI23Flash_bwd_kernel_traitsILi64ELi64ELi128ELi8ELi2ELi4ELi4ELb1ELb0EN7cutlass10bfloat16_tE19Flash_kernel_traitsILi64ELi64ELi128ELi8ES3_EELb1ELb0ELb0ELb1ELb0ELb0ELb0EEEvNS_16Flash_bwd_paramsE,"",@"SHT_CUDA_INFO"
	.sectionflags	@""
	.align	4


	//----- nvinfo : EIATTR_CUDA_API_VERSION
	.align		4
        /*0000*/ 	.byte	0x04, 0x37
        /*0002*/ 	.short	(.L_594 - .L_593)
.L_593:
        /*0004*/ 	.word	0x00000082


	//----- nvinfo : EIATTR_KPARAM_INFO
	.align		4
.L_594:
        /*0008*/ 	.byte	0x04, 0x17
        /*000a*/ 	.short	(.L_596 - .L_595)
.L_595:
        /*000c*/ 	.word	0x00000000
        /*0010*/ 	.short	0x0000
        /*0012*/ 	.short	0x0000
        /*0014*/ 	.byte	0x00, 0xf0, 0x01, 0x0a


	//----- nvinfo : EIATTR_SPARSE_MMA_MASK
	.align		4
.L_596:
        /*0018*/ 	.byte	0x03, 0x50
        /*001a*/ 	.short	0x0000


	//----- nvinfo : EIATTR_MAXREG_COUNT
	.align		4
        /*001c*/ 	.byte	0x03, 0x1b
        /*001e*/ 	.short	0x00ff


	//----- nvinfo : EIATTR_NUM_BARRIERS
	.align		4
        /*0020*/ 	.byte	0x02, 0x4c
        /*0022*/ 	.byte	0x01
	.zero		1


	//----- nvinfo : EIATTR_MERCURY_ISA_VERSION
	.align		4
        /*0024*/ 	.byte	0x03, 0x5f
        /*0026*/ 	.short	0x0101


	//----- nvinfo : EIATTR_EXIT_INSTR_OFFSETS
	.align		4
        /*0028*/ 	.byte	0x04, 0x1c
        /*002a*/ 	.short	(.L_598 - .L_597)


	//   ....[0]....
.L_597:
        /*002c*/ 	.word	0x00000080


	//   ....[1]....
        /*0030*/ 	.word	0x00009560


	//----- nvinfo : EIATTR_CRS_STACK_SIZE
	.align		4
.L_598:
        /*0034*/ 	.byte	0x04, 0x1e
        /*0036*/ 	.short	(.L_600 - .L_599)
.L_599:
        /*0038*/ 	.word	0x00000000


	//----- nvinfo : EIATTR_CBANK_PARAM_SIZE
	.align		4
.L_600:
        /*003c*/ 	.byte	0x03, 0x19
        /*003e*/ 	.short	0x0280


	//----- nvinfo : EIATTR_PARAM_CBANK
	.align		4
        /*0040*/ 	.byte	0x04, 0x0a
        /*0042*/ 	.short	(.L_602 - .L_601)
	.align		4
.L_601:
        /*0044*/ 	.word	index@(.nv.constant0._ZN5flash44flash_bwd_dq_dk_dv_loop_seqk_parallel_kernelI23Flash_bwd_kernel_traitsILi64ELi64ELi128ELi8ELi2ELi4ELi4ELb1ELb0EN7cutlass10bfloat16_tE19Flash_kernel_traitsILi64ELi64ELi128ELi8ES3_EELb1ELb0ELb0ELb1ELb0ELb0ELb0EEEvNS_16Flash_bwd_paramsE)
        /*0048*/ 	.short	0x0210
        /*004a*/ 	.short	0x0280


	//----- nvinfo : EIATTR_SW_WAR
	.align		4
.L_602:
        /*004c*/ 	.byte	0x04, 0x36
        /*004e*/ 	.short	(.L_604 - .L_603)
.L_603:
        /*0050*/ 	.word	0x00000008
.L_604:


//--------------------- .nv.info._ZN5flash44flash_bwd_dq_dk_dv_loop_seqk_parallel_kernelI23Flash_bwd_kernel_traitsILi64ELi64ELi128ELi8ELi2ELi4ELi4ELb1ELb0EN7cutlass10bfloat16_tE19Flash_kernel_traitsILi64ELi64ELi128ELi8ES3_EELb0ELb0ELb0ELb1ELb0ELb0ELb1EEEvNS_16Flash_bwd_paramsE --------------------------
	.section	.nv.info._ZN5flash44flash_bwd_dq_dk_dv_loop_seqk_parallel_kernelI23Flash_bwd_kernel_traitsILi64ELi64ELi128ELi8ELi2ELi4ELi4ELb1ELb0EN7cutlass10bfloat16_tE19Flash_kernel_traitsILi64ELi64ELi128ELi8ES3_EELb0ELb0ELb0ELb1ELb0ELb0ELb1EEEvNS_16Flash_bwd_paramsE,"",@"SHT_CUDA_INFO"
	.sectionflags	@""
	.align	4


	//----- nvinfo : EIATTR_CUDA_API_VERSION
	.align		4
        /*0000*/ 	.byte	0x04, 0x37
        /*0002*/ 	.short	(.L_606 - .L_605)
.L_605:
        /*0004*/ 	.word	0x00000082


	//----- nvinfo : EIATTR_KPARAM_INFO
	.align		4
.L_606:
        /*0008*/ 	.byte	0x04, 0x17
        /*000a*/ 	.short	(.L_608 - .L_607)
.L_607:
        /*000c*/ 	.word	0x00000000
        /*0010*/ 	.short	0x0000
        /*0012*/ 	.short	0x0000
        /*0014*/ 	.byte	0x00, 0xf0, 0x01, 0x0a


	//----- nvinfo : EIATTR_SPARSE_MMA_MASK
	.align		4
.L_608:
        /*0018*/ 	.byte	0x03, 0x50
        /*001a*/ 	.short	0x0000


	//----- nvinfo : EIATTR_MAXREG_COUNT
	.align		4
        /*001c*/ 	.byte	0x03, 0x1b
        /*001e*/ 	.short	0x00ff


	//----- nvinfo : EIATTR_NUM_BARRIERS
	.align		4
        /*0020*/ 	.byte	0x02, 0x4c
        /*0022*/ 	.byte	0x01
	.zero		1


	//----- nvinfo : EIATTR_MERCURY_ISA_VERSION
	.align		4
        /*0024*/ 	.byte	0x03, 0x5f
        /*0026*/ 	.short	0x0101


	//----- nvinfo : EIATTR_EXIT_INSTR_OFFSETS
	.align		4
        /*0028*/ 	.byte	0x04, 0x1c
        /*002a*/ 	.short	(.L_610 - .L_609)


	//   ....[0]....
.L_609:
        /*002c*/ 	.word	0x00000090


	//   ....[1]....
        /*0030*/ 	.word	0x00009630


	//----- nvinfo : EIATTR_CRS_STACK_SIZE
	.align		4
.L_610:
        /*0034*/ 	.byte	0x04, 0x1e
        /*0036*/ 	.short	(.L_612 - .L_611)
.L_611:
        /*0038*/ 	.word	0x00000000


	//----- nvinfo : EIATTR_CBANK_PARAM_SIZE
	.align		4
.L_612:
        /*003c*/ 	.byte	0x03, 0x19
        /*003e*/ 	.short	0x0280


	//----- nvinfo : EIATTR_PARAM_CBANK
	.align		4
        /*0040*/ 	.byte	0x04, 0x0a
        /*0042*/ 	.short	(.L_614 - .L_613)
	.align		4
.L_613:
        /*0044*/ 	.word	index@(.nv.constant0._ZN5flash44flash_bwd_dq_dk_dv_loop_seqk_parallel_kernelI23Flash_bwd_kernel_traitsILi64ELi64ELi128ELi8ELi2ELi4ELi4ELb1ELb0EN7cutlass10bfloat16_tE19Flash_kernel_traitsILi64ELi64ELi128ELi8ES3_EELb0ELb0ELb0ELb1ELb0ELb0ELb1EEEvNS_16Flash_bwd_paramsE)
        /*0048*/ 	.short	0x0210
        /*004a*/ 	.short	0x0280


	//----- nvinfo : EIATTR_SW_WAR
	.align		4
.L_614:
        /*004c*/ 	.byte	0x04, 0x36
        /*004e*/ 	.short	(.L_616 - .L_615)
.L_615:
        /*0050*/ 	.word	0x00000008
.L_616:


//--------------------- .nv.info._ZN5flash44flash_bwd_dq_dk_dv_loop_seqk_parallel_kernelI23Flash_bwd_kernel_traitsILi64ELi64ELi128ELi8ELi2ELi4ELi4ELb1ELb0EN7cutlass10bfloat16_tE19Flash_kernel_traitsILi64ELi64ELi128ELi8ES3_EELb1ELb0ELb1ELb0ELb0ELb1ELb0EEEvNS_16Flash_bwd_paramsE --------------------------
	.section	.nv.info._ZN5flash44flash_bwd_dq_dk_dv_loop_seqk_parallel_kernelI23Flash_bwd_kernel_traitsILi64ELi64ELi128ELi8ELi2ELi4ELi4ELb1ELb0EN7cutlass10bfloat16_tE19Flash_kernel_traitsILi64ELi64ELi128ELi8ES3_EELb1ELb0ELb1ELb0ELb0ELb1ELb0EEEvNS_16Flash_bwd_paramsE,"",@"SHT_CUDA_INFO"
	.sectionflags	@""
	.align	4


	//----- nvinfo : EIATTR_CUDA_API_VERSION
	.align		4
        /*0000*/ 	.byte	0x04, 0x37
        /*0002*/ 	.short	(.L_618 - .L_617)
.L_617:
        /*0004*/ 	.word	0x00000082


	//----- nvinfo : EIATTR_KPARAM_INFO
	.align		4
.L_618:
        /*0008*/ 	.byte	0x04, 0x17
        /*000a*/ 	.short	(.L_620 - .L_619)
.L_619:
        /*000c*/ 	.word	0x00000000
        /*0010*/ 	.short	0x0000
        /*0012*/ 	.short	0x0000
        /*0014*/ 	.byte	0x00, 0xf0, 0x01, 0x0a


	//----- nvinfo : EIATTR_SPARSE_MMA_MASK
	.align		4
.L_620:
        /*0018*/ 	.byte	0x03, 0x50
        /*001a*/ 	.short	0x0000


	//----- nvinfo : EIATTR_MAXREG_COUNT
	.align		4
        /*001c*/ 	.byte	0x03, 0x1b
        /*001e*/ 	.short	0x00ff


	//----- nvinfo : EIATTR_NUM_BARRIERS
	.align		4
        /*0020*/ 	.byte	0x02, 0x4c
        /*0022*/ 	.byte	0x01
	.zero		1


	//----- nvinfo : EIATTR_MERCURY_ISA_VERSION
	.align		4
        /*0024*/ 	.byte	0x03, 0x5f
        /*0026*/ 	.short	0x0101


	//----- nvinfo : EIATTR_EXIT_INSTR_OFFSETS
	.align		4
        /*0028*/ 	.byte	0x04, 0x1c
        /*002a*/ 	.short	(.L_622 - .L_621)


	//   ....[0]....
.L_621:
        /*002c*/ 	.word	0x00000080


	//   ....[1]....
        /*0030*/ 	.word	0x00008ab0


	//----- nvinfo : EIATTR_CRS_STACK_SIZE
	.align		4
.L_622:
        /*0034*/ 	.byte	0x04, 0x1e
        /*0036*/ 	.short	(.L_624 - .L_623)
.L_623:
        /*0038*/ 	.word	0x00000000


	//----- nvinfo : EIATTR_CBANK_PARAM_SIZE
	.align		4
.L_624:
        /*003c*/ 	.byte	0x03, 0x19
        /*003e*/ 	.short	0x0280


	//----- nvinfo : EIATTR_PARAM_CBANK
	.align		4
        /*0040*/ 	.byte	0x04, 0x0a
        /*0042*/ 	.short	(.L_626 - .L_625)
	.align		4
.L_625:
        /*0044*/ 	.word	index@(.nv.constant0._ZN5flash44flash_bwd_dq_dk_dv_loop_seqk_parallel_kernelI23Flash_bwd_kernel_traitsILi64ELi64ELi128ELi8ELi2ELi4ELi4ELb1ELb0EN7cutlass10bfloat16_tE19Flash_kernel_traitsILi64ELi64ELi128ELi8ES3_EELb1ELb0ELb1ELb0ELb0ELb1ELb0EEEvNS_16Flash_bwd_paramsE)
        /*0048*/ 	.short	0x0210
        /*004a*/ 	.short	0x0280


	//----- nvinfo : EIATTR_SW_WAR
	.align		4
.L_626:
        /*004c*/ 	.byte	0x04, 0x36
        /*004e*/ 	.short	(.L_628 - .L_627)
.L_627:
        /*0050*/ 	.word	0x00000008
.L_628:


//--------------------- .nv.info._ZN5flash44flash_bwd_dq_dk_dv_loop_seqk_parallel_kernelI23Flash_bwd_kernel_traitsILi64ELi64ELi128ELi8ELi2ELi4ELi4ELb1ELb0EN7cutlass10bfloat16_tE19Flash_kernel_traitsILi64ELi64ELi128ELi8ES3_EELb0ELb0ELb1ELb0ELb0ELb1ELb1EEEvNS_16Flash_bwd_paramsE --------------------------
	.section	.nv.info._ZN5flash44flash_bwd_dq_dk_dv_loop_seqk_parallel_kernelI23Flash_bwd_kernel_traitsILi64ELi64ELi128ELi8ELi2ELi4ELi4ELb1ELb0EN7cutlass10bfloat16_tE19Flash_kernel_traitsILi64ELi64ELi128ELi8ES3_EELb0ELb0ELb1ELb0ELb0ELb1ELb1EEEvNS_16Flash_bwd_paramsE,"",@"SHT_CUDA_INFO"
	.sectionflags	@""
	.align	4


	//----- nvinfo : EIATTR_CUDA_API_VERSION
	.align		4
        /*0000*/ 	.byte	0x04, 0x37
        /*0002*/ 	.short	(.L_630 - .L_629)
.L_629:
        /*0004*/ 	.word	0x00000082


	//----- nvinfo : EIATTR_KPARAM_INFO
	.align		4
.L_630:
        /*0008*/ 	.byte	0x04, 0x17
        /*000a*/ 	.short	(.L_632 - .L_631)
.L_631:
        /*000c*/ 	.word	0x00000000
        /*0010*/ 	.short	0x0000
        /*0012*/ 	.short	0x0000
        /*0014*/ 	.byte	0x00, 0xf0, 0x01, 0x0a


	//----- nvinfo : EIATTR_SPARSE_MMA_MASK
	.align		4
.L_632:
        /*0018*/ 	.byte	0x03, 0x50
        /*001a*/ 	.short	0x0000


	//----- nvinfo : EIATTR_MAXREG_COUNT
	.align		4
        /*001c*/ 	.byte	0x03, 0x1b
        /*001e*/ 	.short	0x00ff


	//----- nvinfo : EIATTR_NUM_BARRIERS
	.align		4
        /*0020*/ 	.byte	0x02, 0x4c
        /*0022*/ 	.byte	0x01
	.zero		1


	//----- nvinfo : EIATTR_MERCURY_ISA_VERSION
	.align		4
        /*0024*/ 	.byte	0x03, 0x5f
        /*0026*/ 	.short	0x0101


	//----- nvinfo : EIATTR_EXIT_INSTR_OFFSETS
	.align		4
        /*0028*/ 	.byte	0x04, 0x1c
        /*002a*/ 	.short	(.L_634 - .L_633)


	//   ....[0]....
.L_633:
        /*002c*/ 	.word	0x000000a0


	//   ....[1]....
        /*0030*/ 	.word	0x00008c60


	//----- nvinfo : EIATTR_CRS_STACK_SIZE
	.align		4
.L_634:
        /*0034*/ 	.byte	0x04, 0x1e
        /*0036*/ 	.short	(.L_636 - .L_635)
.L_635:
        /*0038*/ 	.word	0x00000000


	//----- nvinfo : EIATTR_CBANK_PARAM_SIZE
	.align		4
.L_636:
        /*003c*/ 	.byte	0x03, 0x19
        /*003e*/ 	.short	0x0280


	//----- nvinfo : EIATTR_PARAM_CBANK
	.align		4
        /*0040*/ 	.byte	0x04, 0x0a
        /*0042*/ 	.short	(.L_638 - .L_637)
	.align		4
.L_637:
        /*0044*/ 	.word	index@(.nv.constant0._ZN5flash44flash_bwd_dq_dk_dv_loop_seqk_parallel_kernelI23Flash_bwd_kernel_traitsILi64ELi64ELi128ELi8ELi2ELi4ELi4ELb1ELb0EN7cutlass10bfloat16_tE19Flash_kernel_traitsILi64ELi64ELi128ELi8ES3_EELb0ELb0ELb1ELb0ELb0ELb1ELb1EEEvNS_16Flash_bwd_paramsE)
        /*0048*/ 	.short	0x0210
        /*004a*/ 	.short	0x0280


	//----- nvinfo : EIATTR_SW_WAR
	.align		4
.L_638:
        /*004c*/ 	.byte	0x04, 0x36
        /*004e*/ 	.short	(.L_640 - .L_639)
.L_639:
        /*0050*/ 	.word	0x00000008
.L_640:


//--------------------- .nv.info._ZN5flash44flash_bwd_dq_dk_dv_loop_seqk_parallel_kernelI23Flash_bwd_kernel_traitsILi64ELi64ELi128ELi8ELi2ELi4ELi4ELb1ELb0EN7cutlass10bfloat16_tE19Flash_kernel_traitsILi64ELi64ELi128ELi8ES3_EELb1ELb0ELb1ELb1ELb0ELb0ELb0EEEvNS_16Flash_bwd_paramsE --------------------------
	.section	.nv.info._ZN5flash44flash_bwd_dq_dk_dv_loop_seqk_parallel_kernelI23Flash_bwd_kernel_traitsILi64ELi64ELi128ELi8ELi2ELi4ELi4ELb1ELb0EN7cutlass10bfloat16_tE19Flash_kernel_traitsILi64ELi64ELi128ELi8ES3_EELb1ELb0ELb1ELb1ELb0ELb0ELb0EEEvNS_16Flash_bwd_paramsE,"",@"SHT_CUDA_INFO"
	.sectionflags	@""
	.align	4


	//----- nvinfo : EIATTR_CUDA_API_VERSION
	.align		4
        /*0000*/ 	.byte	0x04, 0x37
        /*0002*/ 	.short	(.L_642 - .L_641)
.L_641:
        /*0004*/ 	.word	0x00000082


	//----- nvinfo : EIATTR_KPARAM_INFO
	.align		4
.L_642:
        /*0008*/ 	.byte	0x04, 0x17
        /*000a*/ 	.short	(.L_644 - .L_643)
.L_643:
        /*000c*/ 	.word	0x00000000
        /*0010*/ 	.short	0x0000
        /*0012*/ 	.short	0x0000
        /*0014*/ 	.byte	0x00, 0xf0, 0x01, 0x0a


	//----- nvinfo : EIATTR_SPARSE_MMA_MASK
	.align		4
.L_644:
        /*0018*/ 	.byte	0x03, 0x50
        /*001a*/ 	.short	0x0000


	//----- nvinfo : EIATTR_MAXREG_COUNT
	.align		4
        /*001c*/ 	.byte	0x03, 0x1b
        /*001e*/ 	.short	0x00ff


	//----- nvinfo : EIATTR_NUM_BARRIERS
	.align		4
        /*0020*/ 	.byte	0x02, 0x4c
        /*0022*/ 	.byte	0x01
	.zero		1


	//----- nvinfo : EIATTR_MERCURY_ISA_VERSION
	.align		4
        /*0024*/ 	.byte	0x03, 0x5f
        /*0026*/ 	.short	0x0101


	//----- nvinfo : EIATTR_EXIT_INSTR_OFFSETS
	.align		4
        /*0028*/ 	.byte	0x04, 0x1c
        /*002a*/ 	.short	(.L_646 - .L_645)


	//   ....[0]....
.L_645:
        /*002c*/ 	.word	0x00000080


	//   ....[1]....
        /*0030*/ 	.word	0x000099c0


	//----- nvinfo : EIATTR_CRS_STACK_SIZE
	.align		4
.L_646:
        /*0034*/ 	.byte	0x04, 0x1e
        /*0036*/ 	.short	(.L_648 - .L_647)
.L_647:
        /*0038*/ 	.word	0x00000000


	//----- nvinfo : EIATTR_CBANK_PARAM_SIZE
	.align		4
.L_648:
        /*003c*/ 	.byte	0x03, 0x19
        /*003e*/ 	.short	0x0280


	//----- nvinfo : EIATTR_PARAM_CBANK
	.align		4
        /*0040*/ 	.byte	0x04, 0x0a
        /*0042*/ 	.short	(.L_650 - .L_649)
	.align		4
.L_649:
        /*0044*/ 	.word	index@(.nv.constant0._ZN5flash44flash_bwd_dq_dk_dv_loop_seqk_parallel_kernelI23Flash_bwd_kernel_traitsILi64ELi64ELi128ELi8ELi2ELi4ELi4ELb1ELb0EN7cutlass10bfloat16_tE19Flash_kernel_traitsILi64ELi64ELi128ELi8ES3_EELb1ELb0ELb1ELb1ELb0ELb0ELb0EEEvNS_16Flash_bwd_paramsE)
        /*0048*/ 	.short	0x0210
        /*004a*/ 	.short	0x0280


	//----- nvinfo : EIATTR_SW_WAR
	.align		4
.L_650:
        /*004c*/ 	.byte	0x04, 0x36
        /*004e*/ 	.short	(.L_652 - .L_651)
.L_651:
        /*0050*/ 	.word	0x00000008
.L_652:


//--------------------- .nv.info._ZN5flash44flash_bwd_dq_dk_dv_loop_seqk_parallel_kernelI23Flash_bwd_kernel_traitsILi64ELi64ELi128ELi8ELi2ELi4ELi4ELb1ELb0EN7cutlass10bfloat16_tE19Flash_kernel_traitsILi64ELi64ELi128ELi8ES3_EELb0ELb0ELb1ELb1ELb0ELb0ELb1EEEvNS_16Flash_bwd_paramsE --------------------------
	.section	.nv.info._ZN5flash44flash_bwd_dq_dk_dv_loop_seqk_parallel_kernelI23Flash_bwd_kernel_traitsILi64ELi64ELi128ELi8ELi2ELi4ELi4ELb1ELb0EN7cutlass10bfloat16_tE19Flash_kernel_traitsILi64ELi64ELi128ELi8ES3_EELb0ELb0ELb1ELb1ELb0ELb0ELb1EEEvNS_16Flash_bwd_paramsE,"",@"SHT_CUDA_INFO"
	.sectionflags	@""
	.align	4


	//----- nvinfo : EIATTR_CUDA_API_VERSION
	.align		4
        /*0000*/ 	.byte	0x04, 0x37
        /*0002*/ 	.short	(.L_654 - .L_653)
.L_653:
        /*0004*/ 	.word	0x00000082


	//----- nvinfo : EIATTR_KPARAM_INFO
	.align		4
.L_654:
        /*0008*/ 	.byte	0x04, 0x17
        /*000a*/ 	.short	(.L_656 - .L_655)
.L_655:
        /*000c*/ 	.word	0x00000000
        /*0010*/ 	.short	0x0000
        /*0012*/ 	.short	0x0000
        /*0014*/ 	.byte	0x00, 0xf0, 0x01, 0x0a


	//----- nvinfo : EIATTR_SPARSE_MMA_MASK
	.align		4
.L_656:
        /*0018*/ 	.byte	0x03, 0x50
        /*001a*/ 	.short	0x0000


	//----- nvinfo : EIATTR_MAXREG_COUNT
	.align		4
        /*001c*/ 	.byte	0x03, 0x1b
        /*001e*/ 	.short	0x00ff


	//----- nvinfo : EIATTR_NUM_BARRIERS
	.align		4
        /*0020*/ 	.byte	0x02, 0x4c
        /*0022*/ 	.byte	0x01
	.zero		1


	//----- nvinfo : EIATTR_MERCURY_ISA_VERSION
	.align		4
        /*0024*/ 	.byte	0x03, 0x5f
        /*0026*/ 	.short	0x0101


	//----- nvinfo : EIATTR_EXIT_INSTR_OFFSETS
	.align		4
        /*0028*/ 	.byte	0x04, 0x1c
        /*002a*/ 	.short	(.L_658 - .L_657)


	//   ....[0]....
.L_657:
        /*002c*/ 	.word	0x000000a0


	//   ....[1]....
        /*0030*/ 	.word	0x000099d0


	//----- nvinfo : EIATTR_CRS_STACK_SIZE
	.align		4
.L_658:
        /*0034*/ 	.byte	0x04, 0x1e
        /*0036*/ 	.short	(.L_660 - .L_659)
.L_659:
        /*0038*/ 	.word	0x00000000


	//----- nvinfo : EIATTR_CBANK_PARAM_SIZE
	.align		4
.L_660:
        /*003c*/ 	.byte	0x03, 0x19
        /*003e*/ 	.short	0x0280


	//----- nvinfo : EIATTR_PARAM_CBANK
	.align		4
        /*0040*/ 	.byte	0x04, 0x0a
        /*0042*/ 	.short	(.L_662 - .L_661)
	.align		4
.L_661:
        /*0044*/ 	.word	index@(.nv.constant0._ZN5flash44flash_bwd_dq_dk_dv_loop_seqk_parallel_kernelI23Flash_bwd_kernel_traitsILi64ELi64ELi128ELi8ELi2ELi4ELi4ELb1ELb0EN7cutlass10bfloat16_tE19Flash_kernel_traitsILi64ELi64ELi128ELi8ES3_EELb0ELb0ELb1ELb1ELb0ELb0ELb1EEEvNS_16Flash_bwd_paramsE)
        /*0048*/ 	.short	0x0210
        /*004a*/ 	.short	0x0280


	//----- nvinfo : EIATTR_SW_WAR
	.align		4
.L_662:
        /*004c*/ 	.byte	0x04, 0x36
        /*004e*/ 	.short	(.L_664 - .L_663)
.L_663:
        /*0050*/ 	.word	0x00000008
.L_664:


//--------------------- .nv.info._ZN5flash25flash_bwd_dot_do_o_kernelILb0E23Flash_bwd_kernel_traitsILi64ELi64ELi128ELi8ELi2ELi4ELi4ELb1ELb0EN7cutlass10bfloat16_tE19Flash_kernel_traitsILi64ELi64ELi128ELi8ES3_EEEEvNS_16Flash_bwd_paramsE --------------------------
	.section	.nv.info._ZN5flash25flash_bwd_dot_do_o_kernelILb0E23Flash_bwd_kernel_traitsILi64ELi64ELi128ELi8ELi2ELi4ELi4ELb1ELb0EN7cutlass10bfloat16_tE19Flash_kernel_traitsILi64ELi64ELi128ELi8ES3_EEEEvNS_16Flash_bwd_paramsE,"",@"SHT_CUDA_INFO"
	.sectionflags	@""
	.align	4


	//----- nvinfo : EIATTR_CUDA_API_VERSION
	.align		4
        /*0000*/ 	.byte	0x04, 0x37
        /*0002*/ 	.short	(.L_666 - .L_665)
.L_665:
        /*0004*/ 	.word	0x00000082


	//----- nvinfo : EIATTR_KPARAM_INFO
	.align		4
.L_666:
        /*0008*/ 	.byte	0x04, 0x17
        /*000a*/ 	.short	(.L_668 - .L_667)
.L_667:
        /*000c*/ 	.word	0x00000000
        /*0010*/ 	.short	0x0000
        /*0012*/ 	.short	0x0000
        /*0014*/ 	.byte	0x00, 0xf0, 0x01, 0x0a


	//----- nvinfo : EIATTR_SPARSE_MMA_MASK
	.align		4
.L_668:
        /*0018*/ 	.byte	0x03, 0x50
        /*001a*/ 	.short	0x0000


	//----- nvinfo : EIATTR_MAXREG_COUNT
	.align		4
        /*001c*/ 	.byte	0x03, 0x1b
        /*001e*/ 	.short	0x00ff


	//----- nvinfo : EIATTR_MERCURY_ISA_VERSION
	.align		4
        /*0020*/ 	.byte	0x03, 0x5f
        /*0022*/ 	.short	0x0101


	//----- nvinfo : EIATTR_COOP_GROUP_MASK_REGIDS
	.align		4
        /*0024*/ 	.byte	0x04, 0x29
        /*0026*/ 	.short	(.L_670 - .L_669)


	//   ....[0]....
.L_669:
        /*0028*/ 	.word	0xffffffff


	//   ....[1]....
        /*002c*/ 	.word	0xffffffff


	//   ....[2]....
        /*0030*/ 	.word	0xffffffff


	//   ....[3]....
        /*0034*/ 	.word	0xffffffff


	//   ....[4]....
        /*0038*/ 	.word	0xffffffff


	//   ....[5]....
        /*003c*/ 	.word	0xffffffff


	//----- nvinfo : EIATTR_COOP_GROUP_INSTR_OFFSETS
	.align		4
.L_670:
        /*0040*/ 	.byte	0x04, 0x28
        /*0042*/ 	.short	(.L_672 - .L_671)


	//   ....[0]....
.L_671:
        /*0044*/ 	.word	0x00000c30


	//   ....[1]....
        /*0048*/ 	.word	0x00000c40


	//   ....[2]....
        /*004c*/ 	.word	0x00000c70


	//   ....[3]....
        /*0050*/ 	.word	0x00000c80


	//   ....[4]....
        /*0054*/ 	.word	0x00000cd0


	//   ....[5]....
        /*0058*/ 	.word	0x00000ce0


	//----- nvinfo : EIATTR_EXIT_INSTR_OFFSETS
	.align		4
.L_672:
        /*005c*/ 	.byte	0x04, 0x1c
        /*005e*/ 	.short	(.L_674 - .L_673)


	//   ....[0]....
.L_673:
        /*0060*/ 	.word	0x00000130


	//   ....[1]....
        /*0064*/ 	.word	0x00000da0


	//   ....[2]....
        /*0068*/ 	.word	0x00000dc0


	//----- nvinfo : EIATTR_CBANK_PARAM_SIZE
	.align		4
.L_674:
        /*006c*/ 	.byte	0x03, 0x19
        /*006e*/ 	.short	0x0280


	//----- nvinfo : EIATTR_PARAM_CBANK
	.align		4
        /*0070*/ 	.byte	0x04, 0x0a
        /*0072*/ 	.short	(.L_676 - .L_675)
	.align		4
.L_675:
        /*0074*/ 	.word	index@(.nv.constant0._ZN5flash25flash_bwd_dot_do_o_kernelILb0E23Flash_bwd_kernel_traitsILi64ELi64ELi128ELi8ELi2ELi4ELi4ELb1ELb0EN7cutlass10bfloat16_tE19Flash_kernel_traitsILi64ELi64ELi128ELi8ES3_EEEEvNS_16Flash_bwd_paramsE)
        /*0078*/ 	.short	0x0210
        /*007a*/ 	.short	0x0280


	//----- nvinfo : EIATTR_SW_WAR
	.align		4
.L_676:
        /*007c*/ 	.byte	0x04, 0x36
        /*007e*/ 	.short	(.L_678 - .L_677)
.L_677:
        /*0080*/ 	.word	0x00000008
.L_678:


//--------------------- .nv.info._ZN5flash25flash_bwd_dot_do_o_kernelILb1E23Flash_bwd_kernel_traitsILi64ELi64ELi128ELi8ELi2ELi4ELi4ELb1ELb0EN7cutlass10bfloat16_tE19Flash_kernel_traitsILi64ELi64ELi128ELi8ES3_EEEEvNS_16Flash_bwd_paramsE --------------------------
	.section	.nv.info._ZN5flash25flash_bwd_dot_do_o_kernelILb1E23Flash_bwd_kernel_traitsILi64ELi64ELi128ELi8ELi2ELi4ELi4ELb1ELb0EN7cutlass10bfloat16_tE19Flash_kernel_traitsILi64ELi64ELi128ELi8ES3_EEEEvNS_16Flash_bwd_paramsE,"",@"SHT_CUDA_INFO"
	.sectionflags	@""
	.align	4


	//----- nvinfo : EIATTR_CUDA_API_VERSION
	.align		4
        /*0000*/ 	.byte	0x04, 0x37
        /*0002*/ 	.short	(.L_680 - .L_679)
.L_679:
        /*0004*/ 	.word	0x00000082


	//----- nvinfo : EIATTR_KPARAM_INFO
	.align		4
.L_680:
        /*0008*/ 	.byte	0x04, 0x17
        /*000a*/ 	.short	(.L_682 - .L_681)
.L_681:
        /*000c*/ 	.word	0x00000000
        /*0010*/ 	.short	0x0000
        /*0012*/ 	.short	0x0000
        /*0014*/ 	.byte	0x00, 0xf0, 0x01, 0x0a


	//----- nvinfo : EIATTR_SPARSE_MMA_MASK
	.align		4
.L_682:
        /*0018*/ 	.byte	0x03, 0x50
        /*001a*/ 	.short	0x0000


	//----- nvinfo : EIATTR_MAXREG_COUNT
	.align		4
        /*001c*/ 	.byte	0x03, 0x1b
        /*001e*/ 	.short	0x00ff


	//----- nvinfo : EIATTR_MERCURY_ISA_VERSION
	.align		4
        /*0020*/ 	.byte	0x03, 0x5f
        /*0022*/ 	.short	0x0101


	//----- nvinfo : EIATTR_COOP_GROUP_MASK_REGIDS
	.align		4
        /*0024*/ 	.byte	0x04, 0x29
        /*0026*/ 	.short	(.L_684 - .L_683)


	//   ....[0]....
.L_683:
        /*0028*/ 	.word	0xffffffff


	//   ....[1]....
        /*002c*/ 	.word	0xffffffff


	//   ....[2]....
        /*0030*/ 	.word	0xffffffff


	//   ....[3]....
        /*0034*/ 	.word	0xffffffff


	//   ....[4]....
        /*0038*/ 	.word	0xffffffff


	//   ....[5]....
        /*003c*/ 	.word	0xffffffff


	//----- nvinfo : EIATTR_COOP_GROUP_INSTR_OFFSETS
	.align		4
.L_684:
        /*0040*/ 	.byte	0x04, 0x28
        /*0042*/ 	.short	(.L_686 - .L_685)


	//   ....[0]....
.L_685:
        /*0044*/ 	.word	0x00000e90


	//   ....[1]....
        /*0048*/ 	.word	0x00000ea0


	//   ....[2]....
        /*004c*/ 	.word	0x00000ef0


	//   ....[3]....
        /*0050*/ 	.word	0x00000f10


	//   ....[4]....
        /*0054*/ 	.word	0x00000fc0


	//   ....[5]....
        /*0058*/ 	.word	0x00001000


	//----- nvinfo : EIATTR_EXIT_INSTR_OFFSETS
	.align		4
.L_686:
        /*005c*/ 	.byte	0x04, 0x1c
        /*005e*/ 	.short	(.L_688 - .L_687)


	//   ....[0]....
.L_687:
        /*0060*/ 	.word	0x00000130


	//   ....[1]....
        /*0064*/ 	.word	0x00001120


	//----- nvinfo : EIATTR_CBANK_PARAM_SIZE
	.align		4
.L_688:
        /*0068*/ 	.byte	0x03, 0x19
        /*006a*/ 	.short	0x0280


	//----- nvinfo : EIATTR_PARAM_CBANK
	.align		4
        /*006c*/ 	.byte	0x04, 0x0a
        /*006e*/ 	.short	(.L_690 - .L_689)
	.align		4
.L_689:
        /*0070*/ 	.word	index@(.nv.constant0._ZN5flash25flash_bwd_dot_do_o_kernelILb1E23Flash_bwd_kernel_traitsILi64ELi64ELi128ELi8ELi2ELi4ELi4ELb1ELb0EN7cutlass10bfloat16_tE19Flash_kernel_traitsILi64ELi64ELi128ELi8ES3_EEEEvNS_16Flash_bwd_paramsE)
        /*0074*/ 	.short	0x0210
        /*0076*/ 	.short	0x0280


	//----- nvinfo : EIATTR_SW_WAR
	.align		4
.L_690:
        /*0078*/ 	.byte	0x04, 0x36
        /*007a*/ 	.short	(.L_692 - .L_691)
.L_691:
        /*007c*/ 	.word	0x00000008
.L_692:


//--------------------- .nv.info._ZN5flash27flash_bwd_convert_dq_kernelI23Flash_bwd_kernel_traitsILi64ELi128ELi128ELi8ELi4ELi4ELi4ELb0ELb0EN7cutlass10bfloat16_tE19Flash_kernel_traitsILi64ELi128ELi128ELi8ES3_EEEEvNS_16Flash_bwd_paramsEi --------------------------
	.section	.nv.info._ZN5flash27flash_bwd_convert_dq_kernelI23Flash_bwd_kernel_traitsILi64ELi128ELi128ELi8ELi4ELi4ELi4ELb0ELb0EN7cutlass10bfloat16_tE19Flash_kernel_traitsILi64ELi128ELi128ELi8ES3_EEEEvNS_16Flash_bwd_paramsEi,"",@"SHT_CUDA_INFO"
	.sectionflags	@""
	.align	4


	//----- nvinfo : EIATTR_CUDA_API_VERSION
	.align		4
        /*0000*/ 	.byte	0x04, 0x37
        /*0002*/ 	.short	(.L_694 - .L_693)
.L_693:
        /*0004*/ 	.word	0x00000082


	//----- nvinfo : EIATTR_KPARAM_INFO
	.align		4
.L_694:
        /*0008*/ 	.byte	0x04, 0x17
        /*000a*/ 	.short	(.L_696 - .L_695)
.L_695:
        /*000c*/ 	.word	0x00000000
        /*0010*/ 	.short	0x0001
        /*0012*/ 	.short	0x0280
        /*0014*/ 	.byte	0x00, 0xf0, 0x11, 0x00


	//----- nvinfo : EIATTR_KPARAM_INFO
	.align		4
.L_696:
        /*0018*/ 	.byte	0x04, 0x17
        /*001a*/ 	.short	(.L_698 - .L_697)
.L_697:
        /*001c*/ 	.word	0x00000000
        /*0020*/ 	.short	0x0000
        /*0022*/ 	.short	0x0000
        /*0024*/ 	.byte	0x00, 0xf0, 0x01, 0x0a


	//----- nvinfo : EIATTR_SPARSE_MMA_MASK
	.align		4
.L_698:
        /*0028*/ 	.byte	0x03, 0x50
        /*002a*/ 	.short	0x0000


	//----- nvinfo : EIATTR_MAXREG_COUNT
	.align		4
        /*002c*/ 	.byte	0x03, 0x1b
        /*002e*/ 	.short	0x00ff


	//----- nvinfo : EIATTR_NUM_BARRIERS
	.align		4
        /*0030*/ 	.byte	0x02, 0x4c
        /*0032*/ 	.byte	0x01
	.zero		1


	//----- nvinfo : EIATTR_MERCURY_ISA_VERSION
	.align		4
        /*0034*/ 	.byte	0x03, 0x5f
        /*0036*/ 	.short	0x0101


	//----- nvinfo : EIATTR_EXIT_INSTR_OFFSETS
	.align		4
        /*0038*/ 	.byte	0x04, 0x1c
        /*003a*/ 	.short	(.L_700 - .L_699)


	//   ....[0]....
.L_699:
        /*003c*/ 	.word	0x00000100


	//   ....[1]....
        /*0040*/ 	.word	0x00001a20


	//   ....[2]....
        /*0044*/ 	.word	0x00001ae0


	//----- nvinfo : EIATTR_CRS_STACK_SIZE
	.align		4
.L_700:
        /*0048*/ 	.byte	0x04, 0x1e
        /*004a*/ 	.short	(.L_702 - .L_701)
.L_701:
        /*004c*/ 	.word	0x00000000


	//----- nvinfo : EIATTR_CBANK_PARAM_SIZE
	.align		4
.L_702:
        /*0050*/ 	.byte	0x03, 0x19
        /*0052*/ 	.short	0x0284


	//----- nvinfo : EIATTR_PARAM_CBANK
	.align		4
        /*0054*/ 	.byte	0x04, 0x0a
        /*0056*/ 	.short	(.L_704 - .L_703)
	.align		4
.L_703:
        /*0058*/ 	.word	index@(.nv.constant0._ZN5flash27flash_bwd_convert_dq_kernelI23Flash_bwd_kernel_traitsILi64ELi128ELi128ELi8ELi4ELi4ELi4ELb0ELb0EN7cutlass10bfloat16_tE19Flash_kernel_traitsILi64ELi128ELi128ELi8ES3_EEEEvNS_16Flash_bwd_paramsEi)
        /*005c*/ 	.short	0x0210
        /*005e*/ 	.short	0x0284


	//----- nvinfo : EIATTR_SW_WAR
	.align		4
.L_704:
        /*0060*/ 	.byte	0x04, 0x36
        /*0062*/ 	.short	(.L_706 - .L_705)
.L_705:
        /*0064*/ 	.word	0x00000008
.L_706:


//--------------------- .nv.info._ZN5flash44flash_bwd_dq_dk_dv_loop_seqk_parallel_kernelI23Flash_bwd_kernel_traitsILi64ELi128ELi128ELi8ELi4ELi4ELi4ELb0ELb0EN7cutlass10bfloat16_tE19Flash_kernel_traitsILi64ELi128ELi128ELi8ES3_EELb1ELb0ELb0ELb0ELb0ELb1ELb0EEEvNS_16Flash_bwd_paramsE --------------------------
	.section	.nv.info._ZN5flash44flash_bwd_dq_dk_dv_loop_seqk_parallel_kernelI23Flash_bwd_kernel_traitsILi64ELi128ELi128ELi8ELi4ELi4ELi4ELb0ELb0EN7cutlass10bfloat16_tE19Flash_kernel_traitsILi64ELi128ELi128ELi8ES3_EELb1ELb0ELb0ELb0ELb0ELb1ELb0EEEvNS_16Flash_bwd_paramsE,"",@"SHT_CUDA_INFO"
	.sectionflags	@""
	.align	4


	//----- nvinfo : EIATTR_CUDA_API_VERSION
	.align		4
        /*0000*/ 	.byte	0x04, 0x37
        /*0002*/ 	.short	(.L_708 - .L_707)
.L_707:
        /*0004*/ 	.word	0x00000082


	//----- nvinfo : EIATTR_KPARAM_INFO
	.align		4
.L_708:
        /*0008*/ 	.byte	0x04, 0x17
        /*000a*/ 	.short	(.L_710 - .L_709)
.L_709:
        /*000c*/ 	.word	0x00000000
        /*0010*/ 	.short	0x0000
        /*0012*/ 	.short	0x0000
        /*0014*/ 	.byte	0x00, 0xf0, 0x01, 0x0a


	//----- nvinfo : EIATTR_SPARSE_MMA_MASK
	.align		4
.L_710:
        /*0018*/ 	.byte	0x03, 0x50
        /*001a*/ 	.short	0x0000


	//----- nvinfo : EIATTR_MAXREG_COUNT
	.align		4
        /*001c*/ 	.byte	0x03, 0x1b
        /*001e*/ 	.short	0x00ff


	//----- nvinfo : EIATTR_NUM_BARRIERS
	.align		4
        /*0020*/ 	.byte	0x02, 0x4c
        /*0022*/ 	.byte	0x01
	.zero		1


	//----- nvinfo : EIATTR_ANNOTATIONS
	.align		4
        /*0024*/ 	.byte	0x04, 0x55
        /*0026*/ 	.short	(.L_712 - .L_711)


	//   ....[0]....
.L_711:
        /* <DEDUP_REMOVED lines=15> */


	//----- nvinfo : EIATTR_MERCURY_ISA_VERSION
	.align		4
.L_712:
        /*0108*/ 	.byte	0x03, 0x5f
        /*010a*/ 	.short	0x0101


	//----- nvinfo : EIATTR_INT_WARP_WIDE_INSTR_OFFSETS
	.align		4
        /*010c*/ 	.byte	0x04, 0x31
        /*010e*/ 	.short	(.L_714 - .L_713)


	//   ....[0]....
.L_713:
        /*0110*/ 	.word	0x00002110


	//----- nvinfo : EIATTR_EXIT_INSTR_OFFSETS
	.align		4
.L_714:
        /*0114*/ 	.byte	0x04, 0x1c
        /*0116*/ 	.short	(.L_716 - .L_715)


	//   ....[0]....
.L_715:
        /*0118*/ 	.word	0x000000c0


	//   ....[1]....
        /*011c*/ 	.word	0x0000c6c0


	//----- nvinfo : EIATTR_CRS_STACK_SIZE
	.align		4
.L_716:
        /*0120*/ 	.byte	0x04, 0x1e
        /*0122*/ 	.short	(.L_718 - .L_717)
.L_717:
        /*0124*/ 	.word	0x00000000


	//----- nvinfo : EIATTR_CBANK_PARAM_SIZE
	.align		4
.L_718:
        /*0128*/ 	.byte	0x03, 0x19
        /*012a*/ 	.short	0x0280


	//----- nvinfo : EIATTR_PARAM_CBANK
	.align		4
        /*012c*/ 	.byte	0x04, 0x0a
        /*012e*/ 	.short	(.L_720 - .L_719)
	.align		4
.L_719:
        /*0130*/ 	.word	index@(.nv.constant0._ZN5flash44flash_bwd_dq_dk_dv_loop_seqk_parallel_kernelI23Flash_bwd_kernel_traitsILi64ELi128ELi128ELi8ELi4ELi4ELi4ELb0ELb0EN7cutlass10bfloat16_tE19Flash_kernel_traitsILi64ELi128ELi128ELi8ES3_EELb1ELb0ELb0ELb0ELb0ELb1ELb0EEEvNS_16Flash_bwd_paramsE)
        /*0134*/ 	.short	0x0210
        /*0136*/ 	.short	0x0280


	//----- nvinfo : EIATTR_SW_WAR
	.align		4
.L_720:
        /*0138*/ 	.byte	0x04, 0x36
        /*013a*/ 	.short	(.L_722 - .L_721)
.L_721:
        /*013c*/ 	.word	0x00000008
.L_722:


//--------------------- .nv.info._ZN5flash44flash_bwd_dq_dk_dv_loop_seqk_parallel_kernelI23Flash_bwd_kernel_traitsILi64ELi128ELi128ELi8ELi4ELi4ELi4ELb0ELb0EN7cutlass10bfloat16_tE19Flash_kernel_traitsILi64ELi128ELi128ELi8ES3_EELb0ELb0ELb0ELb0ELb0ELb1ELb1EEEvNS_16Flash_bwd_paramsE --------------------------
	.section	.nv.info._ZN5flash44flash_bwd_dq_dk_dv_loop_seqk_parallel_kernelI23Flash_bwd_kernel_traitsILi64ELi128ELi128ELi8ELi4ELi4ELi4ELb0ELb0EN7cutlass10bfloat16_tE19Flash_kernel_traitsILi64ELi128ELi128ELi8ES3_EELb0ELb0ELb0ELb0ELb0ELb1ELb1EEEvNS_16Flash_bwd_paramsE,"",@"SHT_CUDA_INFO"
	.sectionflags	@""
	.align	4


	//----- nvinfo : EIATTR_CUDA_API_VERSION
	.align		4
        /*0000*/ 	.byte	0x04, 0x37
        /*0002*/ 	.short	(.L_724 - .L_723)
.L_723:
        /*0004*/ 	.word	0x00000082


	//----- nvinfo : EIATTR_KPARAM_INFO
	.align		4
.L_724:
        /*0008*/ 	.byte	0x04, 0x17
        /*000a*/ 	.short	(.L_726 - .L_725)
.L_725:
        /*000c*/ 	.word	0x00000000
        /*0010*/ 	.short	0x0000
        /*0012*/ 	.short	0x0000
        /*0014*/ 	.byte	0x00, 0xf0, 0x01, 0x0a


	//----- nvinfo : EIATTR_SPARSE_MMA_MASK
	.align		4
.L_726:
        /*0018*/ 	.byte	0x03, 0x50
        /*001a*/ 	.short	0x0000


	//----- nvinfo : EIATTR_MAXREG_COUNT
	.align		4
        /*001c*/ 	.byte	0x03, 0x1b
        /*001e*/ 	.short	0x00ff


	//----- nvinfo : EIATTR_NUM_BARRIERS
	.align		4
        /*0020*/ 	.byte	0x02, 0x4c
        /*0022*/ 	.byte	0x01
	.zero		1


	//----- nvinfo : EIATTR_ANNOTATIONS
	.align		4
        /*0024*/ 	.byte	0x04, 0x55
        /*0026*/ 	.short	(.L_728 - .L_727)


	//   ....[0]....
.L_727:
        /* <DEDUP_REMOVED lines=91> */


	//----- nvinfo : EIATTR_MERCURY_ISA_VERSION
	.align		4
.L_728:
        /*05c8*/ 	.byte	0x03, 0x5f
        /*05ca*/ 	.short	0x0101


	//----- nvinfo : EIATTR_INT_WARP_WIDE_INSTR_OFFSETS
	.align		4
        /*05cc*/ 	.byte	0x04, 0x31
        /*05ce*/ 	.short	(.L_730 - .L_729)


	//   ....[0]....
.L_729:
        /*05d0*/ 	.word	0x00002490


	//----- nvinfo : EIATTR_EXIT_INSTR_OFFSETS
	.align		4
.L_730:
        /*05d4*/ 	.byte	0x04, 0x1c
        /*05d6*/ 	.short	(.L_732 - .L_731)


	//   ....[0]....
.L_731:
        /*05d8*/ 	.word	0x000000c0


	//   ....[1]....
        /*05dc*/ 	.word	0x0000c6c0


	//----- nvinfo : EIATTR_CRS_STACK_SIZE
	.align		4
.L_732:
        /*05e0*/ 	.byte	0x04, 0x1e
        /*05e2*/ 	.short	(.L_734 - .L_733)
.L_733:
        /*05e4*/ 	.word	0x00000000


	//----- nvinfo : EIATTR_CBANK_PARAM_SIZE
	.align		4
.L_734:
        /*05e8*/ 	.byte	0x03, 0x19
        /*05ea*/ 	.short	0x0280


	//----- nvinfo : EIATTR_PARAM_CBANK
	.align		4
        /*05ec*/ 	.byte	0x04, 0x0a
        /*05ee*/ 	.short	(.L_736 - .L_735)
	.align		4
.L_735:
        /*05f0*/ 	.word	index@(.nv.constant0._ZN5flash44flash_bwd_dq_dk_dv_loop_seqk_parallel_kernelI23Flash_bwd_kernel_traitsILi64ELi128ELi128ELi8ELi4ELi4ELi4ELb0ELb0EN7cutlass10bfloat16_tE19Flash_kernel_traitsILi64ELi128ELi128ELi8ES3_EELb0ELb0ELb0ELb0ELb0ELb1ELb1EEEvNS_16Flash_bwd_paramsE)
        /*05f4*/ 	.short	0x0210
        /*05f6*/ 	.short	0x0280


	//----- nvinfo : EIATTR_SW_WAR
	.align		4
.L_736:
        /*05f8*/ 	.byte	0x04, 0x36
        /*05fa*/ 	.short	(.L_738 - .L_737)
.L_737:
        /*05fc*/ 	.word	0x00000008
.L_738:


//--------------------- .nv.info._ZN5flash44flash_bwd_dq_dk_dv_loop_seqk_parallel_kernelI23Flash_bwd_kernel_traitsILi64ELi128ELi128ELi8ELi4ELi4ELi4ELb0ELb0EN7cutlass10bfloat16_tE19Flash_kernel_traitsILi64ELi128ELi128ELi8ES3_EELb1ELb0ELb0ELb0ELb0ELb0ELb0EEEvNS_16Flash_bwd_paramsE --------------------------
	.section	.nv.info._ZN5flash44flash_bwd_dq_dk_dv_loop_seqk_parallel_kernelI23Flash_bwd_kernel_traitsILi64ELi128ELi128ELi8ELi4ELi4ELi4ELb0ELb0EN7cutlass10bfloat16_tE19Flash_kernel_traitsILi64ELi128ELi128ELi8ES3_EELb1ELb0ELb0ELb0ELb0ELb0ELb0EEEvNS_16Flash_bwd_paramsE,"",@"SHT_CUDA_INFO"
	.sectionflags	@""
	.align	4


	//----- nvinfo : EIATTR_CUDA_API_VERSION
	.align		4
        /*0000*/ 	.byte	0x04, 0x37
        /*0002*/ 	.short	(.L_740 - .L_739)
.L_739:
        /*0004*/ 	.word	0x00000082


	//----- nvinfo : EIATTR_KPARAM_INFO
	.align		4
.L_740:
        /*0008*/ 	.byte	0x04, 0x17
        /*000a*/ 	.short	(.L_742 - .L_741)
.L_741:
        /*000c*/ 	.word	0x00000000
        /*0010*/ 	.short	0x0000
        /*0012*/ 	.short	0x0000
        /*0014*/ 	.byte	0x00, 0xf0, 0x01, 0x0a


	//----- nvinfo : EIATTR_SPARSE_MMA_MASK
	.align		4
.L_742:
        /*0018*/ 	.byte	0x03, 0x50
        /*001a*/ 	.short	0x0000


	//----- nvinfo : EIATTR_MAXREG_COUNT
	.align		4
        /*001c*/ 	.byte	0x03, 0x1b
        /*001e*/ 	.short	0x00ff


	//----- nvinfo : EIATTR_NUM_BARRIERS
	.align		4
        /*0020*/ 	.byte	0x02, 0x4c
        /*0022*/ 	.byte	0x01
	.zero		1


	//----- nvinfo : EIATTR_ANNOTATIONS
	.align		4
        /*0024*/ 	.byte	0x04, 0x55
        /*0026*/ 	.short	(.L_744 - .L_743)


	//   ....[0]....
.L_743:
        /* <DEDUP_REMOVED lines=14> */


	//----- nvinfo : EIATTR_MERCURY_ISA_VERSION
	.align		4
.L_744:
        /*00f8*/ 	.byte	0x03, 0x5f
        /*00fa*/ 	.short	0x0101


	//----- nvinfo : EIATTR_EXIT_INSTR_OFFSETS
	.align		4
        /*00fc*/ 	.byte	0x04, 0x1c
        /*00fe*/ 	.short	(.L_746 - .L_745)


	//   ....[0]....
.L_745:
        /*0100*/ 	.word	0x000000a0


	//   ....[1]....
        /*0104*/ 	.word	0x0000d2e0


	//----- nvinfo : EIATTR_CRS_STACK_SIZE
	.align		4
.L_746:
        /*0108*/ 	.byte	0x04, 0x1e
        /*010a*/ 	.short	(.L_748 - .L_747)
.L_747:
        /*010c*/ 	.word	0x00000000


	//----- nvinfo : EIATTR_CBANK_PARAM_SIZE
	.align		4
.L_748:
        /*0110*/ 	.byte	0x03, 0x19
        /*0112*/ 	.short	0x0280


	//----- nvinfo : EIATTR_PARAM_CBANK
	.align		4
        /*0114*/ 	.byte	0x04, 0x0a
        /*0116*/ 	.short	(.L_750 - .L_749)
	.align		4
.L_749:
        /*0118*/ 	.word	index@(.nv.constant0._ZN5flash44flash_bwd_dq_dk_dv_loop_seqk_parallel_kernelI23Flash_bwd_kernel_traitsILi64ELi128ELi128ELi8ELi4ELi4ELi4ELb0ELb0EN7cutlass10bfloat16_tE19Flash_kernel_traitsILi64ELi128ELi128ELi8ES3_EELb1ELb0ELb0ELb0ELb0ELb0ELb0EEEvNS_16Flash_bwd_paramsE)
        /*011c*/ 	.short	0x0210
        /*011e*/ 	.short	0x0280


	//----- nvinfo : EIATTR_SW_WAR
	.align		4
.L_750:
        /*0120*/ 	.byte	0x04, 0x36
        /*0122*/ 	.short	(.L_752 - .L_751)
.L_751:
        /*0124*/ 	.word	0x00000008
.L_752:


//--------------------- .nv.info._ZN5flash44flash_bwd_dq_dk_dv_loop_seqk_parallel_kernelI23Flash_bwd_kernel_traitsILi64ELi128ELi128ELi8ELi4ELi4ELi4ELb0ELb0EN7cutlass10bfloat16_tE19Flash_kernel_traitsILi64ELi128ELi128ELi8ES3_EELb0ELb0ELb0ELb0ELb0ELb0ELb1EEEvNS_16Flash_bwd_paramsE --------------------------
	.section	.nv.info._ZN5flash44flash_bwd_dq_dk_dv_loop_seqk_parallel_kernelI23Flash_bwd_kernel_traitsILi64ELi128ELi128ELi8ELi4ELi4ELi4ELb0ELb0EN7cutlass10bfloat16_tE19Flash_kernel_traitsILi64ELi128ELi128ELi8ES3_EELb0ELb0ELb0ELb0ELb0ELb0ELb1EEEvNS_16Flash_bwd_paramsE,"",@"SHT_CUDA_INFO"
	.sectionflags	@""
	.align	4


	//----- nvinfo : EIATTR_CUDA_API_VERSION
	.align		4
        /*0000*/ 	.byte	0x04, 0x37
        /*0002*/ 	.short	(.L_754 - .L_753)
.L_753:
        /*0004*/ 	.word	0x00000082


	//----- nvinfo : EIATTR_KPARAM_INFO
	.align		4
.L_754:
        /*0008*/ 	.byte	0x04, 0x17
        /*000a*/ 	.short	(.L_756 - .L_755)
.L_755:
        /*000c*/ 	.word	0x00000000
        /*0010*/ 	.short	0x0000
        /*0012*/ 	.short	0x0000
        /*0014*/ 	.byte	0x00, 0xf0, 0x01, 0x0a


	//----- nvinfo : EIATTR_SPARSE_MMA_MASK
	.align		4
.L_756:
        /*0018*/ 	.byte	0x03, 0x50
        /*001a*/ 	.short	0x0000


	//----- nvinfo : EIATTR_MAXREG_COUNT
	.align		4
        /*001c*/ 	.byte	0x03, 0x1b
        /*001e*/ 	.short	0x00ff


	//----- nvinfo : EIATTR_NUM_BARRIERS
	.align		4
        /*0020*/ 	.byte	0x02, 0x4c
        /*0022*/ 	.byte	0x01
	.zero		1


	//----- nvinfo : EIATTR_ANNOTATIONS
	.align		4
        /*0024*/ 	.byte	0x04, 0x55
        /*0026*/ 	.short	(.L_758 - .L_757)


	//   ....[0]....
.L_757:
        /* <DEDUP_REMOVED lines=93> */


	//----- nvinfo : EIATTR_MERCURY_ISA_VERSION
	.align		4
.L_758:
        /*05e8*/ 	.byte	0x03, 0x5f
        /*05ea*/ 	.short	0x0101


	//----- nvinfo : EIATTR_EXIT_INSTR_OFFSETS
	.align		4
        /*05ec*/ 	.byte	0x04, 0x1c
        /*05ee*/ 	.short	(.L_760 - .L_759)


	//   ....[0]....
.L_759:
        /*05f0*/ 	.word	0x000000a0


	//   ....[1]....
        /*05f4*/ 	.word	0x0000d360


	//----- nvinfo : EIATTR_CRS_STACK_SIZE
	.align		4
.L_760:
        /*05f8*/ 	.byte	0x04, 0x1e
        /*05fa*/ 	.short	(.L_762 - .L_761)
.L_761:
        /*05fc*/ 	.word	0x00000000


	//----- nvinfo : EIATTR_CBANK_PARAM_SIZE
	.align		4
.L_762:
        /*0600*/ 	.byte	0x03, 0x19
        /*0602*/ 	.short	0x0280


	//----- nvinfo : EIATTR_PARAM_CBANK
	.align		4
        /*0604*/ 	.byte	0x04, 0x0a
        /*0606*/ 	.short	(.L_764 - .L_763)
	.align		4
.L_763:
        /*0608*/ 	.word	index@(.nv.constant0._ZN5flash44flash_bwd_dq_dk_dv_loop_seqk_parallel_kernelI23Flash_bwd_kernel_traitsILi64ELi128ELi128ELi8ELi4ELi4ELi4ELb0ELb0EN7cutlass10bfloat16_tE19Flash_kernel_traitsILi64ELi128ELi128ELi8ES3_EELb0ELb0ELb0ELb0ELb0ELb0ELb1EEEvNS_16Flash_bwd_paramsE)
        /*060c*/ 	.short	0x0210
        /*060e*/ 	.short	0x0280


	//----- nvinfo : EIATTR_SW_WAR
	.align		4
.L_764:
        /*0610*/ 	.byte	0x04, 0x36
        /*0612*/ 	.short	(.L_766 - .L_765)
.L_765:
        /*0614*/ 	.word	0x00000008
.L_766:


//--------------------- .nv.info._ZN5flash44flash_bwd_dq_dk_dv_loop_seqk_parallel_kernelI23Flash_bwd_kernel_traitsILi64ELi128ELi128ELi8ELi4ELi4ELi4ELb0ELb0EN7cutlass10bfloat16_tE19Flash_kernel_traitsILi64ELi128ELi128ELi8ES3_EELb1ELb0ELb1ELb0ELb0ELb0ELb0EEEvNS_16Flash_bwd_paramsE --------------------------
	.section	.nv.info._ZN5flash44flash_bwd_dq_dk_dv_loop_seqk_parallel_kernelI23Flash_bwd_kernel_traitsILi64ELi128ELi128ELi8ELi4ELi4ELi4ELb0ELb0EN7cutlass10bfloat16_tE19Flash_kernel_traitsILi64ELi128ELi128ELi8ES3_EELb1ELb0ELb1ELb0ELb0ELb0ELb0EEEvNS_16Flash_bwd_paramsE,"",@"SHT_CUDA_INFO"
	.sectionflags	@""
	.align	4


	//----- nvinfo : EIATTR_CUDA_API_VERSION
	.align		4
        /*0000*/ 	.byte	0x04, 0x37
        /*0002*/ 	.short	(.L_768 - .L_767)
.L_767:
        /*0004*/ 	.word	0x00000082


	//----- nvinfo : EIATTR_KPARAM_INFO
	.align		4
.L_768:
        /*0008*/ 	.byte	0x04, 0x17
        /*000a*/ 	.short	(.L_770 - .L_769)
.L_769:
        /*000c*/ 	.word	0x00000000
        /*0010*/ 	.short	0x0000
        /*0012*/ 	.short	0x0000
        /*0014*/ 	.byte	0x00, 0xf0, 0x01, 0x0a


	//----- nvinfo : EIATTR_SPARSE_MMA_MASK
	.align		4
.L_770:
        /*0018*/ 	.byte	0x03, 0x50
        /*001a*/ 	.short	0x0000


	//----- nvinfo : EIATTR_MAXREG_COUNT
	.align		4
        /*001c*/ 	.byte	0x03, 0x1b
        /*001e*/ 	.short	0x00ff


	//----- nvinfo : EIATTR_NUM_BARRIERS
	.align		4
        /*0020*/ 	.byte	0x02, 0x4c
        /*0022*/ 	.byte	0x01
	.zero		1


	//----- nvinfo : EIATTR_ANNOTATIONS
	.align		4
        /*0024*/ 	.byte	0x04, 0x55
        /*0026*/ 	.short	(.L_772 - .L_771)


	//   ....[0]....
.L_771:
        /* <DEDUP_REMOVED lines=14> */


	//----- nvinfo : EIATTR_MERCURY_ISA_VERSION
	.align		4
.L_772:
        /*00f8*/ 	.byte	0x03, 0x5f
        /*00fa*/ 	.short	0x0101


	//----- nvinfo : EIATTR_EXIT_INSTR_OFFSETS
	.align		4
        /*00fc*/ 	.byte	0x04, 0x1c
        /*00fe*/ 	.short	(.L_774 - .L_773)


	//   ....[0]....
.L_773:
        /*0100*/ 	.word	0x000000a0


	//   ....[1]....
        /*0104*/ 	.word	0x0000dac0


	//----- nvinfo : EIATTR_CRS_STACK_SIZE
	.align		4
.L_774:
        /*0108*/ 	.byte	0x04, 0x1e
        /*010a*/ 	.short	(.L_776 - .L_775)
.L_775:
        /*010c*/ 	.word	0x00000000


	//----- nvinfo : EIATTR_CBANK_PARAM_SIZE
	.align		4
.L_776:
        /*0110*/ 	.byte	0x03, 0x19
        /*0112*/ 	.short	0x0280


	//----- nvinfo : EIATTR_PARAM_CBANK
	.align		4
        /*0114*/ 	.byte	0x04, 0x0a
        /*0116*/ 	.short	(.L_778 - .L_777)
	.align		4
.L_777:
        /*0118*/ 	.word	index@(.nv.constant0._ZN5flash44flash_bwd_dq_dk_dv_loop_seqk_parallel_kernelI23Flash_bwd_kernel_traitsILi64ELi128ELi128ELi8ELi4ELi4ELi4ELb0ELb0EN7cutlass10bfloat16_tE19Flash_kernel_traitsILi64ELi128ELi128ELi8ES3_EELb1ELb0ELb1ELb0ELb0ELb0ELb0EEEvNS_16Flash_bwd_paramsE)
        /*011c*/ 	.short	0x0210
        /*011e*/ 	.short	0x0280


	//----- nvinfo : EIATTR_SW_WAR
	.align		4
.L_778:
        /*0120*/ 	.byte	0x04, 0x36
        /*0122*/ 	.short	(.L_780 - .L_779)
.L_779:
        /*0124*/ 	.word	0x00000008
.L_780:


//--------------------- .nv.info._ZN5flash44flash_bwd_dq_dk_dv_loop_seqk_parallel_kernelI23Flash_bwd_kernel_traitsILi64ELi128ELi128ELi8ELi4ELi4ELi4ELb0ELb0EN7cutlass10bfloat16_tE19Flash_kernel_traitsILi64ELi128ELi128ELi8ES3_EELb0ELb0ELb1ELb0ELb0ELb0ELb1EEEvNS_16Flash_bwd_paramsE --------------------------
	.section	.nv.info._ZN5flash44flash_bwd_dq_dk_dv_loop_seqk_parallel_kernelI23Flash_bwd_kernel_traitsILi64ELi128ELi128ELi8ELi4ELi4ELi4ELb0ELb0EN7cutlass10bfloat16_tE19Flash_kernel_traitsILi64ELi128ELi128ELi8ES3_EELb0ELb0ELb1ELb0ELb0ELb0ELb1EEEvNS_16Flash_bwd_paramsE,"",@"SHT_CUDA_INFO"
	.sectionflags	@""
	.align	4


	//----- nvinfo : EIATTR_CUDA_API_VERSION
	.align		4
        /*0000*/ 	.byte	0x04, 0x37
        /*0002*/ 	.short	(.L_782 - .L_781)
.L_781:
        /*0004*/ 	.word	0x00000082


	//----- nvinfo : EIATTR_KPARAM_INFO
	.align		4
.L_782:
        /*0008*/ 	.byte	0x04, 0x17
        /*000a*/ 	.short	(.L_784 - .L_783)
.L_783:
        /*000c*/ 	.word	0x00000000
        /*0010*/ 	.short	0x0000
        /*0012*/ 	.short	0x0000
        /*0014*/ 	.byte	0x00, 0xf0, 0x01, 0x0a


	//----- nvinfo : EIATTR_SPARSE_MMA_MASK
	.align		4
.L_784:
        /*0018*/ 	.byte	0x03, 0x50
        /*001a*/ 	.short	0x0000


	//----- nvinfo : EIATTR_MAXREG_COUNT
	.align		4
        /*001c*/ 	.byte	0x03, 0x1b
        /*001e*/ 	.short	0x00ff


	//----- nvinfo : EIATTR_NUM_BARRIERS
	.align		4
        /*0020*/ 	.byte	0x02, 0x4c
        /*0022*/ 	.byte	0x01
	.zero		1


	//----- nvinfo : EIATTR_ANNOTATIONS
	.align		4
        /*0024*/ 	.byte	0x04, 0x55
        /*0026*/ 	.short	(.L_786 - .L_785)


	//   ....[0]....
.L_785:
        /* <DEDUP_REMOVED lines=85> */


	//----- nvinfo : EIATTR_MERCURY_ISA_VERSION
	.align		4
.L_786:
        /*0568*/ 	.byte	0x03, 0x5f
        /*056a*/ 	.short	0x0101


	//----- nvinfo : EIATTR_EXIT_INSTR_OFFSETS
	.align		4
        /*056c*/ 	.byte	0x04, 0x1c
        /*056e*/ 	.short	(.L_788 - .L_787)


	//   ....[0]....
.L_787:
        /*0570*/ 	.word	0x000000a0


	//   ....[1]....
        /*0574*/ 	.word	0x0000d6b0


	//----- nvinfo : EIATTR_CRS_STACK_SIZE
	.align		4
.L_788:
        /*0578*/ 	.byte	0x04, 0x1e
        /*057a*/ 	.short	(.L_790 - .L_789)
.L_789:
        /*057c*/ 	.word	0x00000000


	//----- nvinfo : EIATTR_CBANK_PARAM_SIZE
	.align		4
.L_790:
        /*0580*/ 	.byte	0x03, 0x19
        /*0582*/ 	.short	0x0280


	//----- nvinfo : EIATTR_PARAM_CBANK
	.align		4
        /*0584*/ 	.byte	0x04, 0x0a
        /*0586*/ 	.short	(.L_792 - .L_791)
	.align		4
.L_791:
        /*0588*/ 	.word	index@(.nv.constant0._ZN5flash44flash_bwd_dq_dk_dv_loop_seqk_parallel_kernelI23Flash_bwd_kernel_traitsILi64ELi128ELi128ELi8ELi4ELi4ELi4ELb0ELb0EN7cutlass10bfloat16_tE19Flash_kernel_traitsILi64ELi128ELi128ELi8ES3_EELb0ELb0ELb1ELb0ELb0ELb0ELb1EEEvNS_16Flash_bwd_paramsE)
        /*058c*/ 	.short	0x0210
        /*058e*/ 	.short	0x0280


	//----- nvinfo : EIATTR_SW_WAR
	.align		4
.L_792:
        /*0590*/ 	.byte	0x04, 0x36
        /*0592*/ 	.short	(.L_794 - .L_793)
.L_793:
        /*0594*/ 	.word	0x00000008
.L_794:


//--------------------- .nv.info._ZN5flash44flash_bwd_dq_dk_dv_loop_seqk_parallel_kernelI23Flash_bwd_kernel_traitsILi64ELi128ELi128ELi8ELi4ELi4ELi4ELb0ELb0EN7cutlass10bfloat16_tE19Flash_kernel_traitsILi64ELi128ELi128ELi8ES3_EELb1ELb0ELb0ELb0ELb1ELb1ELb0EEEvNS_16Flash_bwd_paramsE --------------------------
	.section	.nv.info._ZN5flash44flash_bwd_dq_dk_dv_loop_seqk_parallel_kernelI23Flash_bwd_kernel_traitsILi64ELi128ELi128ELi8ELi4ELi4ELi4ELb0ELb0EN7cutlass10bfloat16_tE19Flash_kernel_traitsILi64ELi128ELi128ELi8ES3_EELb1ELb0ELb0ELb0ELb1ELb1ELb0EEEvNS_16Flash_bwd_paramsE,"",@"SHT_CUDA_INFO"
	.sectionflags	@""
	.align	4


	//----- nvinfo : EIATTR_CUDA_API_VERSION
	.align		4
        /*0000*/ 	.byte	0x04, 0x37
        /*0002*/ 	.short	(.L_796 - .L_795)
.L_795:
        /*0004*/ 	.word	0x00000082


	//----- nvinfo : EIATTR_KPARAM_INFO
	.align		4
.L_796:
        /*0008*/ 	.byte	0x04, 0x17
        /*000a*/ 	.short	(.L_798 - .L_797)
.L_797:
        /*000c*/ 	.word	0x00000000
        /*0010*/ 	.short	0x0000
        /*0012*/ 	.short	0x0000
        /*0014*/ 	.byte	0x00, 0xf0, 0x01, 0x0a


	//----- nvinfo : EIATTR_SPARSE_MMA_MASK
	.align		4
.L_798:
        /*0018*/ 	.byte	0x03, 0x50
        /*001a*/ 	.short	0x0000


	//----- nvinfo : EIATTR_MAXREG_COUNT
	.align		4
        /*001c*/ 	.byte	0x03, 0x1b
        /*001e*/ 	.short	0x00ff


	//----- nvinfo : EIATTR_NUM_BARRIERS
	.align		4
        /*0020*/ 	.byte	0x02, 0x4c
        /*0022*/ 	.byte	0x01
	.zero		1


	//----- nvinfo : EIATTR_ANNOTATIONS
	.align		4
        /*0024*/ 	.byte	0x04, 0x55
        /*0026*/ 	.short	(.L_800 - .L_799)


	//   ....[0]....
.L_799:
        /* <DEDUP_REMOVED lines=21> */


	//----- nvinfo : EIATTR_MERCURY_ISA_VERSION
	.align		4
.L_800:
        /*0168*/ 	.byte	0x03, 0x5f
        /*016a*/ 	.short	0x0101


	//----- nvinfo : EIATTR_EXIT_INSTR_OFFSETS
	.align		4
        /*016c*/ 	.byte	0x04, 0x1c
        /*016e*/ 	.short	(.L_802 - .L_801)


	//   ....[0]....
.L_801:
        /*0170*/ 	.word	0x000000a0


	//   ....[1]....
        /*0174*/ 	.word	0x00009680


	//----- nvinfo : EIATTR_CBANK_PARAM_SIZE
	.align		4
.L_802:
        /*0178*/ 	.byte	0x03, 0x19
        /*017a*/ 	.short	0x0280


	//----- nvinfo : EIATTR_PARAM_CBANK
	.align		4
        /*017c*/ 	.byte	0x04, 0x0a
        /*017e*/ 	.short	(.L_804 - .L_803)
	.align		4
.L_803:
        /*0180*/ 	.word	index@(.nv.constant0._ZN5flash44flash_bwd_dq_dk_dv_loop_seqk_parallel_kernelI23Flash_bwd_kernel_traitsILi64ELi128ELi128ELi8ELi4ELi4ELi4ELb0ELb0EN7cutlass10bfloat16_tE19Flash_kernel_traitsILi64ELi128ELi128ELi8ES3_EELb1ELb0ELb0ELb0ELb1ELb1ELb0EEEvNS_16Flash_bwd_paramsE)
        /*0184*/ 	.short	0x0210
        /*0186*/ 	.short	0x0280


	//----- nvinfo : EIATTR_SW_WAR
	.align		4
.L_804:
        /*0188*/ 	.byte	0x04, 0x36
        /*018a*/ 	.short	(.L_806 - .L_805)
.L_805:
        /*018c*/ 	.word	0x00000008
.L_806:


//--------------------- .nv.info._ZN5flash44flash_bwd_dq_dk_dv_loop_seqk_parallel_kernelI23Flash_bwd_kernel_traitsILi64ELi128ELi128ELi8ELi4ELi4ELi4ELb0ELb0EN7cutlass10bfloat16_tE19Flash_kernel_traitsILi64ELi128ELi128ELi8ES3_EELb0ELb0ELb0ELb0ELb1ELb1ELb1EEEvNS_16Flash_bwd_paramsE --------------------------
	.section	.nv.info._ZN5flash44flash_bwd_dq_dk_dv_loop_seqk_parallel_kernelI23Flash_bwd_kernel_traitsILi64ELi128ELi128ELi8ELi4ELi4ELi4ELb0ELb0EN7cutlass10bfloat16_tE19Flash_kernel_traitsILi64ELi128ELi128ELi8ES3_EELb0ELb0ELb0ELb0ELb1ELb1ELb1EEEvNS_16Flash_bwd_paramsE,"",@"SHT_CUDA_INFO"
	.sectionflags	@""
	.align	4


	//----- nvinfo : EIATTR_CUDA_API_VERSION
	.align		4
        /*0000*/ 	.byte	0x04, 0x37
        /*0002*/ 	.short	(.L_808 - .L_807)
.L_807:
        /*0004*/ 	.word	0x00000082


	//----- nvinfo : EIATTR_KPARAM_INFO
	.align		4
.L_808:
        /*0008*/ 	.byte	0x04, 0x17
        /*000a*/ 	.short	(.L_810 - .L_809)
.L_809:
        /*000c*/ 	.word	0x00000000
        /*0010*/ 	.short	0x0000
        /*0012*/ 	.short	0x0000
        /*0014*/ 	.byte	0x00, 0xf0, 0x01, 0x0a


	//----- nvinfo : EIATTR_SPARSE_MMA_MASK
	.align		4
.L_810:
        /*0018*/ 	.byte	0x03, 0x50
        /*001a*/ 	.short	0x0000


	//----- nvinfo : EIATTR_MAXREG_COUNT
	.align		4
        /*001c*/ 	.byte	0x03, 0x1b
        /*001e*/ 	.short	0x00ff


	//----- nvinfo : EIATTR_NUM_BARRIERS
	.align		4
        /*0020*/ 	.byte	0x02, 0x4c
        /*0022*/ 	.byte	0x01
	.zero		1


	//----- nvinfo : EIATTR_ANNOTATIONS
	.align		4
        /*0024*/ 	.byte	0x04, 0x55
        /*0026*/ 	.short	(.L_812 - .L_811)


	//   ....[0]....
.L_811:
        /* <DEDUP_REMOVED lines=84> */


	//----- nvinfo : EIATTR_MERCURY_ISA_VERSION
	.align		4
.L_812:
        /*0550*/ 	.byte	0x03, 0x5f
        /*0552*/ 	.short	0x0101


	//----- nvinfo : EIATTR_EXIT_INSTR_OFFSETS
	.align		4
        /*0554*/ 	.byte	0x04, 0x1c
        /*0556*/ 	.short	(.L_814 - .L_813)


	//   ....[0]....
.L_813:
        /*0558*/ 	.word	0x000000a0


	//   ....[1]....
        /*055c*/ 	.word	0x000090e0


	//----- nvinfo : EIATTR_CBANK_PARAM_SIZE
	.align		4
.L_814:
        /*0560*/ 	.byte	0x03, 0x19
        /*0562*/ 	.short	0x0280


	//----- nvinfo : EIATTR_PARAM_CBANK
	.align		4
        /*0564*/ 	.byte	0x04, 0x0a
        /*0566*/ 	.short	(.L_816 - .L_815)
	.align		4
.L_815:
        /*0568*/ 	.word	index@(.nv.constant0._ZN5flash44flash_bwd_dq_dk_dv_loop_seqk_parallel_kernelI23Flash_bwd_kernel_traitsILi64ELi128ELi128ELi8ELi4ELi4ELi4ELb0ELb0EN7cutlass10bfloat16_tE19Flash_kernel_traitsILi64ELi128ELi128ELi8ES3_EELb0ELb0ELb0ELb0ELb1ELb1ELb1EEEvNS_16Flash_bwd_paramsE)
        /*056c*/ 	.short	0x0210
        /*056e*/ 	.short	0x0280


	//----- nvinfo : EIATTR_SW_WAR
	.align		4
.L_816:
        /*0570*/ 	.byte	0x04, 0x36
        /*0572*/ 	.short	(.L_818 - .L_817)
.L_817:
        /*0574*/ 	.word	0x00000008
.L_818:


//--------------------- .nv.info._ZN5flash44flash_bwd_dq_dk_dv_loop_seqk_parallel_kernelI23Flash_bwd_kernel_traitsILi64ELi128ELi128ELi8ELi4ELi4ELi4ELb0ELb0EN7cutlass10bfloat16_tE19Flash_kernel_traitsILi64ELi128ELi128ELi8ES3_EELb1ELb0ELb0ELb1ELb0ELb0ELb0EEEvNS_16Flash_bwd_paramsE --------------------------
	.section	.nv.info._ZN5flash44flash_bwd_dq_dk_dv_loop_seqk_parallel_kernelI23Flash_bwd_kernel_traitsILi64ELi128ELi128ELi8ELi4ELi4ELi4ELb0ELb0EN7cutlass10bfloat16_tE19Flash_kernel_traitsILi64ELi128ELi128ELi8ES3_EELb1ELb0ELb0ELb1ELb0ELb0ELb0EEEvNS_16Flash_bwd_paramsE,"",@"SHT_CUDA_INFO"
	.sectionflags	@""
	.align	4


	//----- nvinfo : EIATTR_CUDA_API_VERSION
	.align		4
        /*0000*/ 	.byte	0x04, 0x37
        /*0002*/ 	.short	(.L_820 - .L_819)
.L_819:
        /*0004*/ 	.word	0x00000082


	//----- nvinfo : EIATTR_KPARAM_INFO
	.align		4
.L_820:
        /*0008*/ 	.byte	0x04, 0x17
        /*000a*/ 	.short	(.L_822 - .L_821)
.L_821:
        /*000c*/ 	.word	0x00000000
        /*0010*/ 	.short	0x0000
        /*0012*/ 	.short	0x0000
        /*0014*/ 	.byte	0x00, 0xf0, 0x01, 0x0a


	//----- nvinfo : EIATTR_SPARSE_MMA_MASK
	.align		4
.L_822:
        /*0018*/ 	.byte	0x03, 0x50
        /*001a*/ 	.short	0x0000


	//----- nvinfo : EIATTR_MAXREG_COUNT
	.align		4
        /*001c*/ 	.byte	0x03, 0x1b
        /*001e*/ 	.short	0x00ff


	//----- nvinfo : EIATTR_NUM_BARRIERS
	.align		4
        /*0020*/ 	.byte	0x02, 0x4c
        /*0022*/ 	.byte	0x01
	.zero		1


	//----- nvinfo : EIATTR_ANNOTATIONS
	.align		4
        /*0024*/ 	.byte	0x04, 0x55
        /*0026*/ 	.short	(.L_824 - .L_823)


	//   ....[0]....
.L_823:
        /* <DEDUP_REMOVED lines=17> */


	//----- nvinfo : EIATTR_MERCURY_ISA_VERSION
	.align		4
.L_824:
        /*0128*/ 	.byte	0x03, 0x5f
        /*012a*/ 	.short	0x0101


	//----- nvinfo : EIATTR_EXIT_INSTR_OFFSETS
	.align		4
        /*012c*/ 	.byte	0x04, 0x1c
        /*012e*/ 	.short	(.L_826 - .L_825)


	//   ....[0]....
.L_825:
        /*0130*/ 	.word	0x000000a0


	//   ....[1]....
        /*0134*/ 	.word	0x0000e150


	//----- nvinfo : EIATTR_CRS_STACK_SIZE
	.align		4
.L_826:
        /*0138*/ 	.byte	0x04, 0x1e
        /*013a*/ 	.short	(.L_828 - .L_827)
.L_827:
        /*013c*/ 	.word	0x00000000


	//----- nvinfo : EIATTR_CBANK_PARAM_SIZE
	.align		4
.L_828:
        /*0140*/ 	.byte	0x03, 0x19
        /*0142*/ 	.short	0x0280


	//----- nvinfo : EIATTR_PARAM_CBANK
	.align		4
        /*0144*/ 	.byte	0x04, 0x0a
        /*0146*/ 	.short	(.L_830 - .L_829)
	.align		4
.L_829:
        /*0148*/ 	.word	index@(.nv.constant0._ZN5flash44flash_bwd_dq_dk_dv_loop_seqk_parallel_kernelI23Flash_bwd_kernel_traitsILi64ELi128ELi128ELi8ELi4ELi4ELi4ELb0ELb0EN7cutlass10bfloat16_tE19Flash_kernel_traitsILi64ELi128ELi128ELi8ES3_EELb1ELb0ELb0ELb1ELb0ELb0ELb0EEEvNS_16Flash_bwd_paramsE)
        /*014c*/ 	.short	0x0210
        /*014e*/ 	.short	0x0280


	//----- nvinfo : EIATTR_SW_WAR
	.align		4
.L_830:
        /*0150*/ 	.byte	0x04, 0x36
        /*0152*/ 	.short	(.L_832 - .L_831)
.L_831:
        /*0154*/ 	.word	0x00000008
.L_832:


//--------------------- .nv.info._ZN5flash44flash_bwd_dq_dk_dv_loop_seqk_parallel_kernelI23Flash_bwd_kernel_traitsILi64ELi128ELi128ELi8ELi4ELi4ELi4ELb0ELb0EN7cutlass10bfloat16_tE19Flash_kernel_traitsILi64ELi128ELi128ELi8ES3_EELb0ELb0ELb0ELb1ELb0ELb0ELb1EEEvNS_16Flash_bwd_paramsE --------------------------
	.section	.nv.info._ZN5flash44flash_bwd_dq_dk_dv_loop_seqk_parallel_kernelI23Flash_bwd_kernel_traitsILi64ELi128ELi128ELi8ELi4ELi4ELi4ELb0ELb0EN7cutlass10bfloat16_tE19Flash_kernel_traitsILi64ELi128ELi128ELi8ES3_EELb0ELb0ELb0ELb1ELb0ELb0ELb1EEEvNS_16Flash_bwd_paramsE,"",@"SHT_CUDA_INFO"
	.sectionflags	@""
	.align	4


	//----- nvinfo : EIATTR_CUDA_API_VERSION
	.align		4
        /*0000*/ 	.byte	0x04, 0x37
        /*0002*/ 	.short	(.L_834 - .L_833)
.L_833:
        /*0004*/ 	.word	0x00000082


	//----- nvinfo : EIATTR_KPARAM_INFO
	.align		4
.L_834:
        /*0008*/ 	.byte	0x04, 0x17
        /*000a*/ 	.short	(.L_836 - .L_835)
.L_835:
        /*000c*/ 	.word	0x00000000
        /*0010*/ 	.short	0x0000
        /*0012*/ 	.short	0x0000
        /*0014*/ 	.byte	0x00, 0xf0, 0x01, 0x0a


	//----- nvinfo : EIATTR_SPARSE_MMA_MASK
	.align		4
.L_836:
        /*0018*/ 	.byte	0x03, 0x50
        /*001a*/ 	.short	0x0000


	//----- nvinfo : EIATTR_MAXREG_COUNT
	.align		4
        /*001c*/ 	.byte	0x03, 0x1b
        /*001e*/ 	.short	0x00ff


	//----- nvinfo : EIATTR_NUM_BARRIERS
	.align		4
        /*0020*/ 	.byte	0x02, 0x4c
        /*0022*/ 	.byte	0x01
	.zero		1


	//----- nvinfo : EIATTR_ANNOTATIONS
	.align		4
        /*0024*/ 	.byte	0x04, 0x55
        /*0026*/ 	.short	(.L_838 - .L_837)


	//   ....[0]....
.L_837:
        /* <DEDUP_REMOVED lines=92> */


	//----- nvinfo : EIATTR_MERCURY_ISA_VERSION
	.align		4
.L_838:
        /*05d0*/ 	.byte	0x03, 0x5f
        /*05d2*/ 	.short	0x0101


	//----- nvinfo : EIATTR_EXIT_INSTR_OFFSETS
	.align		4
        /*05d4*/ 	.byte	0x04, 0x1c
        /*05d6*/ 	.short	(.L_840 - .L_839)


	//   ....[0]....
.L_839:
        /*05d8*/ 	.word	0x000000a0


	//   ....[1]....
        /*05dc*/ 	.word	0x0000dca0


	//----- nvinfo : EIATTR_CRS_STACK_SIZE
	.align		4
.L_840:
        /*05e0*/ 	.byte	0x04, 0x1e
        /*05e2*/ 	.short	(.L_842 - .L_841)
.L_841:
        /*05e4*/ 	.word	0x00000000


	//----- nvinfo : EIATTR_CBANK_PARAM_SIZE
	.align		4
.L_842:
        /*05e8*/ 	.byte	0x03, 0x19
        /*05ea*/ 	.short	0x0280


	//----- nvinfo : EIATTR_PARAM_CBANK
	.align		4
        /*05ec*/ 	.byte	0x04, 0x0a
        /*05ee*/ 	.short	(.L_844 - .L_843)
	.align		4
.L_843:
        /*05f0*/ 	.word	index@(.nv.constant0._ZN5flash44flash_bwd_dq_dk_dv_loop_seqk_parallel_kernelI23Flash_bwd_kernel_traitsILi64ELi128ELi128ELi8ELi4ELi4ELi4ELb0ELb0EN7cutlass10bfloat16_tE19Flash_kernel_traitsILi64ELi128ELi128ELi8ES3_EELb0ELb0ELb0ELb1ELb0ELb0ELb1EEEvNS_16Flash_bwd_paramsE)
        /*05f4*/ 	.short	0x0210
        /*05f6*/ 	.short	0x0280


	//----- nvinfo : EIATTR_SW_WAR
	.align		4
.L_844:
        /*05f8*/ 	.byte	0x04, 0x36
        /*05fa*/ 	.short	(.L_846 - .L_845)
.L_845:
        /*05fc*/ 	.word	0x00000008
.L_846:


//--------------------- .nv.info._ZN5flash44flash_bwd_dq_dk_dv_loop_seqk_parallel_kernelI23Flash_bwd_kernel_traitsILi64ELi128ELi128ELi8ELi4ELi4ELi4ELb0ELb0EN7cutlass10bfloat16_tE19Flash_kernel_traitsILi64ELi128ELi128ELi8ES3_EELb1ELb0ELb1ELb0ELb0ELb1ELb0EEEvNS_16Flash_bwd_paramsE --------------------------
	.section	.nv.info._ZN5flash44flash_bwd_dq_dk_dv_loop_seqk_parallel_kernelI23Flash_bwd_kernel_traitsILi64ELi128ELi128ELi8ELi4ELi4ELi4ELb0ELb0EN7cutlass10bfloat16_tE19Flash_kernel_traitsILi64ELi128ELi128ELi8ES3_EELb1ELb0ELb1ELb0ELb0ELb1ELb0EEEvNS_16Flash_bwd_paramsE,"",@"SHT_CUDA_INFO"
	.sectionflags	@""
	.align	4


	//----- nvinfo : EIATTR_CUDA_API_VERSION
	.align		4
        /*0000*/ 	.byte	0x04, 0x37
        /*0002*/ 	.short	(.L_848 - .L_847)
.L_847:
        /*0004*/ 	.word	0x00000082


	//----- nvinfo : EIATTR_KPARAM_INFO
	.align		4
.L_848:
        /*0008*/ 	.byte	0x04, 0x17
        /*000a*/ 	.short	(.L_850 - .L_849)
.L_849:
        /*000c*/ 	.word	0x00000000
        /*0010*/ 	.short	0x0000
        /*0012*/ 	.short	0x0000
        /*0014*/ 	.byte	0x00, 0xf0, 0x01, 0x0a


	//----- nvinfo : EIATTR_SPARSE_MMA_MASK
	.align		4
.L_850:
        /*0018*/ 	.byte	0x03, 0x50
        /*001a*/ 	.short	0x0000


	//----- nvinfo : EIATTR_MAXREG_COUNT
	.align		4
        /*001c*/ 	.byte	0x03, 0x1b
        /*001e*/ 	.short	0x00ff


	//----- nvinfo : EIATTR_NUM_BARRIERS
	.align		4
        /*0020*/ 	.byte	0x02, 0x4c
        /*0022*/ 	.byte	0x01
	.zero		1


	//----- nvinfo : EIATTR_ANNOTATIONS
	.align		4
        /*0024*/ 	.byte	0x04, 0x55
        /*0026*/ 	.short	(.L_852 - .L_851)


	//   ....[0]....
.L_851:
        /* <DEDUP_REMOVED lines=13> */


	//----- nvinfo : EIATTR_MERCURY_ISA_VERSION
	.align		4
.L_852:
        /*00e8*/ 	.byte	0x03, 0x5f
        /*00ea*/ 	.short	0x0101


	//----- nvinfo : EIATTR_INT_WARP_WIDE_INSTR_OFFSETS
	.align		4
        /*00ec*/ 	.byte	0x04, 0x31
        /*00ee*/ 	.short	(.L_854 - .L_853)


	//   ....[0]....
.L_853:
        /*00f0*/ 	.word	0x00002cc0


	//----- nvinfo : EIATTR_EXIT_INSTR_OFFSETS
	.align		4
.L_854:
        /*00f4*/ 	.byte	0x04, 0x1c
        /*00f6*/ 	.short	(.L_856 - .L_855)


	//   ....[0]....
.L_855:
        /*00f8*/ 	.word	0x000000c0


	//   ....[1]....
        /*00fc*/ 	.word	0x0000c990


	//----- nvinfo : EIATTR_CRS_STACK_SIZE
	.align		4
.L_856:
        /*0100*/ 	.byte	0x04, 0x1e
        /*0102*/ 	.short	(.L_858 - .L_857)
.L_857:
        /*0104*/ 	.word	0x00000000


	//----- nvinfo : EIATTR_CBANK_PARAM_SIZE
	.align		4
.L_858:
        /*0108*/ 	.byte	0x03, 0x19
        /*010a*/ 	.short	0x0280


	//----- nvinfo : EIATTR_PARAM_CBANK
	.align		4
        /*010c*/ 	.byte	0x04, 0x0a
        /*010e*/ 	.short	(.L_860 - .L_859)
	.align		4
.L_859:
        /*0110*/ 	.word	index@(.nv.constant0._ZN5flash44flash_bwd_dq_dk_dv_loop_seqk_parallel_kernelI23Flash_bwd_kernel_traitsILi64ELi128ELi128ELi8ELi4ELi4ELi4ELb0ELb0EN7cutlass10bfloat16_tE19Flash_kernel_traitsILi64ELi128ELi128ELi8ES3_EELb1ELb0ELb1ELb0ELb0ELb1ELb0EEEvNS_16Flash_bwd_paramsE)
        /*0114*/ 	.short	0x0210
        /*0116*/ 	.short	0x0280


	//----- nvinfo : EIATTR_SW_WAR
	.align		4
.L_860:
        /*0118*/ 	.byte	0x04, 0x36
        /*011a*/ 	.short	(.L_862 - .L_861)
.L_861:
        /*011c*/ 	.word	0x00000008
.L_862:


//--------------------- .nv.info._ZN5flash44flash_bwd_dq_dk_dv_loop_seqk_parallel_kernelI23Flash_bwd_kernel_traitsILi64ELi128ELi128ELi8ELi4ELi4ELi4ELb0ELb0EN7cutlass10bfloat16_tE19Flash_kernel_traitsILi64ELi128ELi128ELi8ES3_EELb0ELb0ELb1ELb0ELb0ELb1ELb1EEEvNS_16Flash_bwd_paramsE --------------------------
	.section	.nv.info._ZN5flash44flash_bwd_dq_dk_dv_loop_seqk_parallel_kernelI23Flash_bwd_kernel_traitsILi64ELi128ELi128ELi8ELi4ELi4ELi4ELb0ELb0EN7cutlass10bfloat16_tE19Flash_kernel_traitsILi64ELi128ELi128ELi8ES3_EELb0ELb0ELb1ELb0ELb0ELb1ELb1EEEvNS_16Flash_bwd_paramsE,"",@"SHT_CUDA_INFO"
	.sectionflags	@""
	.align	4


	//----- nvinfo : EIATTR_CUDA_API_VERSION
	.align		4
        /*0000*/ 	.byte	0x04, 0x37
        /*0002*/ 	.short	(.L_864 - .L_863)
.L_863:
        /*0004*/ 	.word	0x00000082


	//----- nvinfo : EIATTR_KPARAM_INFO
	.align		4
.L_864:
        /*0008*/ 	.byte	0x04, 0x17
        /*000a*/ 	.short	(.L_866 - .L_865)
.L_865:
        /*000c*/ 	.word	0x00000000
        /*0010*/ 	.short	0x0000
        /*0012*/ 	.short	0x0000
        /*0014*/ 	.byte	0x00, 0xf0, 0x01, 0x0a


	//----- nvinfo : EIATTR_SPARSE_MMA_MASK
	.align		4
.L_866:
        /*0018*/ 	.byte	0x03, 0x50
        /*001a*/ 	.short	0x0000


	//----- nvinfo : EIATTR_MAXREG_COUNT
	.align		4
        /*001c*/ 	.byte	0x03, 0x1b
        /*001e*/ 	.short	0x00ff


	//----- nvinfo : EIATTR_NUM_BARRIERS
	.align		4
        /*0020*/ 	.byte	0x02, 0x4c
        /*0022*/ 	.byte	0x01
	.zero		1


	//----- nvinfo : EIATTR_ANNOTATIONS
	.align		4
        /*0024*/ 	.byte	0x04, 0x55
        /*0026*/ 	.short	(.L_868 - .L_867)


	//   ....[0]....
.L_867:
        /* <DEDUP_REMOVED lines=85> */


	//----- nvinfo : EIATTR_MERCURY_ISA_VERSION
	.align		4
.L_868:
        /*0568*/ 	.byte	0x03, 0x5f
        /*056a*/ 	.short	0x0101


	//----- nvinfo : EIATTR_INT_WARP_WIDE_INSTR_OFFSETS
	.align		4
        /*056c*/ 	.byte	0x04, 0x31
        /*056e*/ 	.short	(.L_870 - .L_869)


	//   ....[0]....
.L_869:
        /*0570*/ 	.word	0x00002dd0


	//----- nvinfo : EIATTR_EXIT_INSTR_OFFSETS
	.align		4
.L_870:
        /*0574*/ 	.byte	0x04, 0x1c
        /*0576*/ 	.short	(.L_872 - .L_871)


	//   ....[0]....
.L_871:
        /*0578*/ 	.word	0x000000c0


	//   ....[1]....
        /*057c*/ 	.word	0x0000c990


	//----- nvinfo : EIATTR_CRS_STACK_SIZE
	.align		4
.L_872:
        /*0580*/ 	.byte	0x04, 0x1e
        /*0582*/ 	.short	(.L_874 - .L_873)
.L_873:
        /*0584*/ 	.word	0x00000000


	//----- nvinfo : EIATTR_CBANK_PARAM_SIZE
	.align		4
.L_874:
        /*0588*/ 	.byte	0x03, 0x19
        /*058a*/ 	.short	0x0280


	//----- nvinfo : EIATTR_PARAM_CBANK
	.align		4
        /*058c*/ 	.byte	0x04, 0x0a
        /*058e*/ 	.short	(.L_876 - .L_875)
	.align		4
.L_875:
        /*0590*/ 	.word	index@(.nv.constant0._ZN5flash44flash_bwd_dq_dk_dv_loop_seqk_parallel_kernelI23Flash_bwd_kernel_traitsILi64ELi128ELi128ELi8ELi4ELi4ELi4ELb0ELb0EN7cutlass10bfloat16_tE19Flash_kernel_traitsILi64ELi128ELi128ELi8ES3_EELb0ELb0ELb1ELb0ELb0ELb1ELb1EEEvNS_16Flash_bwd_paramsE)
        /*0594*/ 	.short	0x0210
        /*0596*/ 	.short	0x0280


	//----- nvinfo : EIATTR_SW_WAR
	.align		4
.L_876:
        /*0598*/ 	.byte	0x04, 0x36
        /*059a*/ 	.short	(.L_878 - .L_877)
.L_877:
        /*059c*/ 	.word	0x00000008
.L_878:


//--------------------- .nv.info._ZN5flash44flash_bwd_dq_dk_dv_loop_seqk_parallel_kernelI23Flash_bwd_kernel_traitsILi64ELi128ELi128ELi8ELi4ELi4ELi4ELb0ELb0EN7cutlass10bfloat16_tE19Flash_kernel_traitsILi64ELi128ELi128ELi8ES3_EELb1ELb0ELb1ELb1ELb0ELb0ELb0EEEvNS_16Flash_bwd_paramsE --------------------------
	.section	.nv.info._ZN5flash44flash_bwd_dq_dk_dv_loop_seqk_parallel_kernelI23Flash_bwd_kernel_traitsILi64ELi128ELi128ELi8ELi4ELi4ELi4ELb0ELb0EN7cutlass10bfloat16_tE19Flash_kernel_traitsILi64ELi128ELi128ELi8ES3_EELb1ELb0ELb1ELb1ELb0ELb0ELb0EEEvNS_16Flash_bwd_paramsE,"",@"SHT_CUDA_INFO"
	.sectionflags	@""
	.align	4


	//----- nvinfo : EIATTR_CUDA_API_VERSION
	.align		4
        /*0000*/ 	.byte	0x04, 0x37
        /*0002*/ 	.short	(.L_880 - .L_879)
.L_879:
        /*0004*/ 	.word	0x00000082


	//----- nvinfo : EIATTR_KPARAM_INFO
	.align		4
.L_880:
        /*0008*/ 	.byte	0x04, 0x17
        /*000a*/ 	.short	(.L_882 - .L_881)
.L_881:
        /*000c*/ 	.word	0x00000000
        /*0010*/ 	.short	0x0000
        /*0012*/ 	.short	0x0000
        /*0014*/ 	.byte	0x00, 0xf0, 0x01, 0x0a


	//----- nvinfo : EIATTR_SPARSE_MMA_MASK
	.align		4
.L_882:
        /*0018*/ 	.byte	0x03, 0x50
        /*001a*/ 	.short	0x0000


	//----- nvinfo : EIATTR_MAXREG_COUNT
	.align		4
        /*001c*/ 	.byte	0x03, 0x1b
        /*001e*/ 	.short	0x00ff


	//----- nvinfo : EIATTR_NUM_BARRIERS
	.align		4
        /*0020*/ 	.byte	0x02, 0x4c
        /*0022*/ 	.byte	0x01
	.zero		1


	//----- nvinfo : EIATTR_ANNOTATIONS
	.align		4
        /*0024*/ 	.byte	0x04, 0x55
        /*0026*/ 	.short	(.L_884 - .L_883)


	//   ....[0]....
.L_883:
        /* <DEDUP_REMOVED lines=15> */


	//----- nvinfo : EIATTR_MERCURY_ISA_VERSION
	.align		4
.L_884:
        /*0108*/ 	.byte	0x03, 0x5f
        /*010a*/ 	.short	0x0101


	//----- nvinfo : EIATTR_EXIT_INSTR_OFFSETS
	.align		4
        /*010c*/ 	.byte	0x04, 0x1c
        /*010e*/ 	.short	(.L_886 - .L_885)


	//   ....[0]....
.L_885:
        /*0110*/ 	.word	0x000000a0


	//   ....[1]....
        /*0114*/ 	.word	0x0000e850


	//----- nvinfo : EIATTR_CRS_STACK_SIZE
	.align		4
.L_886:
        /*0118*/ 	.byte	0x04, 0x1e
        /*011a*/ 	.short	(.L_888 - .L_887)
.L_887:
        /*011c*/ 	.word	0x00000000


	//----- nvinfo : EIATTR_CBANK_PARAM_SIZE
	.align		4
.L_888:
        /*0120*/ 	.byte	0x03, 0x19
        /*0122*/ 	.short	0x0280


	//----- nvinfo : EIATTR_PARAM_CBANK
	.align		4
        /*0124*/ 	.byte	0x04, 0x0a
        /*0126*/ 	.short	(.L_890 - .L_889)
	.align		4
.L_889:
        /*0128*/ 	.word	index@(.nv.constant0._ZN5flash44flash_bwd_dq_dk_dv_loop_seqk_parallel_kernelI23Flash_bwd_kernel_traitsILi64ELi128ELi128ELi8ELi4ELi4ELi4ELb0ELb0EN7cutlass10bfloat16_tE19Flash_kernel_traitsILi64ELi128ELi128ELi8ES3_EELb1ELb0ELb1ELb1ELb0ELb0ELb0EEEvNS_16Flash_bwd_paramsE)
        /*012c*/ 	.short	0x0210
        /*012e*/ 	.short	0x0280


	//----- nvinfo : EIATTR_SW_WAR
	.align		4
.L_890:
        /*0130*/ 	.byte	0x04, 0x36
        /*0132*/ 	.short	(.L_892 - .L_891)
.L_891:
        /*0134*/ 	.word	0x00000008
.L_892:


//--------------------- .nv.info._ZN5flash44flash_bwd_dq_dk_dv_loop_seqk_parallel_kernelI23Flash_bwd_kernel_traitsILi64ELi128ELi128ELi8ELi4ELi4ELi4ELb0ELb0EN7cutlass10bfloat16_tE19Flash_kernel_traitsILi64ELi128ELi128ELi8ES3_EELb0ELb0ELb1ELb1ELb0ELb0ELb1EEEvNS_16Flash_bwd_paramsE --------------------------
	.section	.nv.info._ZN5flash44flash_bwd_dq_dk_dv_loop_seqk_parallel_kernelI23Flash_bwd_kernel_traitsILi64ELi128ELi128ELi8ELi4ELi4ELi4ELb0ELb0EN7cutlass10bfloat16_tE19Flash_kernel_traitsILi64ELi128ELi128ELi8ES3_EELb0ELb0ELb1ELb1ELb0ELb0ELb1EEEvNS_16Flash_bwd_paramsE,"",@"SHT_CUDA_INFO"
	.sectionflags	@""
	.align	4


	//----- nvinfo : EIATTR_CUDA_API_VERSION
	.align		4
        /*0000*/ 	.byte	0x04, 0x37
        /*0002*/ 	.short	(.L_894 - .L_893)
.L_893:
        /*0004*/ 	.word	0x00000082


	//----- nvinfo : EIATTR_KPARAM_INFO
	.align		4
.L_894:
        /*0008*/ 	.byte	0x04, 0x17
        /*000a*/ 	.short	(.L_896 - .L_895)
.L_895:
        /*000c*/ 	.word	0x00000000
        /*0010*/ 	.short	0x0000
        /*0012*/ 	.short	0x0000
        /*0014*/ 	.byte	0x00, 0xf0, 0x01, 0x0a


	//----- nvinfo : EIATTR_SPARSE_MMA_MASK
	.align		4
.L_896:
        /*0018*/ 	.byte	0x03, 0x50
        /*001a*/ 	.short	0x0000


	//----- nvinfo : EIATTR_MAXREG_COUNT
	.align		4
        /*001c*/ 	.byte	0x03, 0x1b
        /*001e*/ 	.short	0x00ff


	//----- nvinfo : EIATTR_NUM_BARRIERS
	.align		4
        /*0020*/ 	.byte	0x02, 0x4c
        /*0022*/ 	.byte	0x01
	.zero		1


	//----- nvinfo : EIATTR_ANNOTATIONS
	.align		4
        /*0024*/ 	.byte	0x04, 0x55
        /*0026*/ 	.short	(.L_898 - .L_897)


	//   ....[0]....
.L_897:
        /* <DEDUP_REMOVED lines=85> */


	//----- nvinfo : EIATTR_MERCURY_ISA_VERSION
	.align		4
.L_898:
        /*0568*/ 	.byte	0x03, 0x5f
        /*056a*/ 	.short	0x0101


	//----- nvinfo : EIATTR_EXIT_INSTR_OFFSETS
	.align		4
        /*056c*/ 	.byte	0x04, 0x1c
        /*056e*/ 	.short	(.L_900 - .L_899)


	//   ....[0]....
.L_899:
        /*0570*/ 	.word	0x000000a0


	//   ....[1]....
        /*0574*/ 	.word	0x0000e020


	//----- nvinfo : EIATTR_CRS_STACK_SIZE
	.align		4
.L_900:
        /*0578*/ 	.byte	0x04, 0x1e
        /*057a*/ 	.short	(.L_902 - .L_901)
.L_901:
        /*057c*/ 	.word	0x00000000


	//----- nvinfo : EIATTR_CBANK_PARAM_SIZE
	.align		4
.L_902:
        /*0580*/ 	.byte	0x03, 0x19
        /*0582*/ 	.short	0x0280


	//----- nvinfo : EIATTR_PARAM_CBANK
	.align		4
        /*0584*/ 	.byte	0x04, 0x0a
        /*0586*/ 	.short	(.L_904 - .L_903)
	.align		4
.L_903:
        /*0588*/ 	.word	index@(.nv.constant0._ZN5flash44flash_bwd_dq_dk_dv_loop_seqk_parallel_kernelI23Flash_bwd_kernel_traitsILi64ELi128ELi128ELi8ELi4ELi4ELi4ELb0ELb0EN7cutlass10bfloat16_tE19Flash_kernel_traitsILi64ELi128ELi128ELi8ES3_EELb0ELb0ELb1ELb1ELb0ELb0ELb1EEEvNS_16Flash_bwd_paramsE)
        /*058c*/ 	.short	0x0210
        /*058e*/ 	.short	0x0280


	//----- nvinfo : EIATTR_SW_WAR
	.align		4
.L_904:
        /*0590*/ 	.byte	0x04, 0x36
        /*0592*/ 	.short	(.L_906 - .L_905)
.L_905:
        /*0594*/ 	.word	0x00000008
.L_906:


//--------------------- .nv.info._ZN5flash25flash_bwd_dot_do_o_kernelILb0E23Flash_bwd_kernel_traitsILi64ELi128ELi128ELi8ELi4ELi4ELi4ELb0ELb0EN7cutlass10bfloat16_tE19Flash_kernel_traitsILi64ELi128ELi128ELi8ES3_EEEEvNS_16Flash_bwd_paramsE --------------------------
	.section	.nv.info._ZN5flash25flash_bwd_dot_do_o_kernelILb0E23Flash_bwd_kernel_traitsILi64ELi128ELi128ELi8ELi4ELi4ELi4ELb0ELb0EN7cutlass10bfloat16_tE19Flash_kernel_traitsILi64ELi128ELi128ELi8ES3_EEEEvNS_16Flash_bwd_paramsE,"",@"SHT_CUDA_INFO"
	.sectionflags	@""
	.align	4


	//----- nvinfo : EIATTR_CUDA_API_VERSION
	.align		4
        /*0000*/ 	.byte	0x04, 0x37
        /*0002*/ 	.short	(.L_908 - .L_907)
.L_907:
        /*0004*/ 	.word	0x00000082


	//----- nvinfo : EIATTR_KPARAM_INFO
	.align		4
.L_908:
        /*0008*/ 	.byte	0x04, 0x17
        /*000a*/ 	.short	(.L_910 - .L_909)
.L_909:
        /*000c*/ 	.word	0x00000000
        /*0010*/ 	.short	0x0000
        /*0012*/ 	.short	0x0000
        /*0014*/ 	.byte	0x00, 0xf0, 0x01, 0x0a


	//----- nvinfo : EIATTR_SPARSE_MMA_MASK
	.align		4
.L_910:
        /*0018*/ 	.byte	0x03, 0x50
        /*001a*/ 	.short	0x0000


	//----- nvinfo : EIATTR_MAXREG_COUNT
	.align		4
        /*001c*/ 	.byte	0x03, 0x1b
        /*001e*/ 	.short	0x00ff


	//----- nvinfo : EIATTR_MERCURY_ISA_VERSION
	.align		4
        /*0020*/ 	.byte	0x03, 0x5f
        /*0022*/ 	.short	0x0101


	//----- nvinfo : EIATTR_COOP_GROUP_MASK_REGIDS
	.align		4
        /*0024*/ 	.byte	0x04, 0x29
        /*0026*/ 	.short	(.L_912 - .L_911)


	//   ....[0]....
.L_911:
        /*0028*/ 	.word	0xffffffff


	//   ....[1]....
        /*002c*/ 	.word	0xffffffff


	//   ....[2]....
        /*0030*/ 	.word	0xffffffff


	//   ....[3]....
        /*0034*/ 	.word	0xffffffff


	//   ....[4]....
        /*0038*/ 	.word	0xffffffff


	//   ....[5]....
        /*003c*/ 	.word	0xffffffff


	//   ....[6]....
        /*0040*/ 	.word	0xffffffff


	//   ....[7]....
        /*0044*/ 	.word	0xffffffff


	//   ....[8]....
        /*0048*/ 	.word	0xffffffff


	//   ....[9]....
        /*004c*/ 	.word	0xffffffff


	//   ....[10]....
        /*0050*/ 	.word	0xffffffff


	//   ....[11]....
        /*0054*/ 	.word	0xffffffff


	//----- nvinfo : EIATTR_COOP_GROUP_INSTR_OFFSETS
	.align		4
.L_912:
        /*0058*/ 	.byte	0x04, 0x28
        /*005a*/ 	.short	(.L_914 - .L_913)


	//   ....[0]....
.L_913:
        /*005c*/ 	.word	0x00001300


	//   ....[1]....
        /*0060*/ 	.word	0x00001320


	//   ....[2]....
        /*0064*/ 	.word	0x00001330


	//   ....[3]....
        /*0068*/ 	.word	0x00001340


	//   ....[4]....
        /*006c*/ 	.word	0x00001380


	//   ....[5]....
        /*0070*/ 	.word	0x000013a0


	//   ....[6]....
        /*0074*/ 	.word	0x000013c0


	//   ....[7]....
        /*0078*/ 	.word	0x000013d0


	//   ....[8]....
        /*007c*/ 	.word	0x00001410


	//   ....[9]....
        /*0080*/ 	.word	0x00001430


	//   ....[10]....
        /*0084*/ 	.word	0x00001440


	//   ....[11]....
        /*0088*/ 	.word	0x00001450


	//----- nvinfo : EIATTR_EXIT_INSTR_OFFSETS
	.align		4
.L_914:
        /*008c*/ 	.byte	0x04, 0x1c
        /*008e*/ 	.short	(.L_916 - .L_915)


	//   ....[0]....
.L_915:
        /*0090*/ 	.word	0x00000130


	//   ....[1]....
        /*0094*/ 	.word	0x00001580


	//   ....[2]....
        /*0098*/ 	.word	0x000015a0


	//----- nvinfo : EIATTR_CBANK_PARAM_SIZE
	.align		4
.L_916:
        /*009c*/ 	.byte	0x03, 0x19
        /*009e*/ 	.short	0x0280


	//----- nvinfo : EIATTR_PARAM_CBANK
	.align		4
        /*00a0*/ 	.byte	0x04, 0x0a
        /*00a2*/ 	.short	(.L_918 - .L_917)
	.align		4
.L_917:
        /*00a4*/ 	.word	index@(.nv.constant0._ZN5flash25flash_bwd_dot_do_o_kernelILb0E23Flash_bwd_kernel_traitsILi64ELi128ELi128ELi8ELi4ELi4ELi4ELb0ELb0EN7cutlass10bfloat16_tE19Flash_kernel_traitsILi64ELi128ELi128ELi8ES3_EEEEvNS_16Flash_bwd_paramsE)
        /*00a8*/ 	.short	0x0210
        /*00aa*/ 	.short	0x0280


	//----- nvinfo : EIATTR_SW_WAR
	.align		4
.L_918:
        /*00ac*/ 	.byte	0x04, 0x36
        /*00ae*/ 	.short	(.L_920 - .L_919)
.L_919:
        /*00b0*/ 	.word	0x00000008
.L_920:


//--------------------- .nv.info._ZN5flash25flash_bwd_dot_do_o_kernelILb1E23Flash_bwd_kernel_traitsILi64ELi128ELi128ELi8ELi4ELi4ELi4ELb0ELb0EN7cutlass10bfloat16_tE19Flash_kernel_traitsILi64ELi128ELi128ELi8ES3_EEEEvNS_16Flash_bwd_paramsE --------------------------
	.section	.nv.info._ZN5flash25flash_bwd_dot_do_o_kernelILb1E23Flash_bwd_kernel_traitsILi64ELi128ELi128ELi8ELi4ELi4ELi4ELb0ELb0EN7cutlass10bfloat16_tE19Flash_kernel_traitsILi64ELi128ELi128ELi8ES3_EEEEvNS_16Flash_bwd_paramsE,"",@"SHT_CUDA_INFO"
	.sectionflags	@""
	.align	4


	//----- nvinfo : EIATTR_CUDA_API_VERSION
	.align		4
        /*0000*/ 	.byte	0x04, 0x37
        /*0002*/ 	.short	(.L_922 - .L_921)
.L_921:
        /*0004*/ 	.word	0x00000082


	//----- nvinfo : EIATTR_KPARAM_INFO
	.align		4
.L_922:
        /*0008*/ 	.byte	0x04, 0x17
        /*000a*/ 	.short	(.L_924 - .L_923)
.L_923:
        /*000c*/ 	.word	0x00000000
        /*0010*/ 	.short	0x0000
        /*0012*/ 	.short	0x0000
        /*0014*/ 	.byte	0x00, 0xf0, 0x01, 0x0a


	//----- nvinfo : EIATTR_SPARSE_MMA_MASK
	.align		4
.L_924:
        /*0018*/ 	.byte	0x03, 0x50
        /*001a*/ 	.short	0x0000


	//----- nvinfo : EIATTR_MAXREG_COUNT
	.align		4
        /*001c*/ 	.byte	0x03, 0x1b
        /*001e*/ 	.short	0x00ff


	//----- nvinfo : EIATTR_MERCURY_ISA_VERSION
	.align		4
        /*0020*/ 	.byte	0x03, 0x5f
        /*0022*/ 	.short	0x0101


	//----- nvinfo : EIATTR_COOP_GROUP_MASK_REGIDS
	.align		4
        /*0024*/ 	.byte	0x04, 0x29
        /*0026*/ 	.short	(.L_926 - .L_925)


	//   ....[0]....
.L_925:
        /*0028*/ 	.word	0xffffffff


	//   ....[1]....
        /*002c*/ 	.word	0xffffffff


	//   ....[2]....
        /*0030*/ 	.word	0xffffffff


	//   ....[3]....
        /*0034*/ 	.word	0xffffffff


	//   ....[4]....
        /*0038*/ 	.word	0xffffffff


	//   ....[5]....
        /*003c*/ 	.word	0xffffffff


	//   ....[6]....
        /*0040*/ 	.word	0xffffffff


	//   ....[7]....
        /*0044*/ 	.word	0xffffffff


	//   ....[8]....
        /*0048*/ 	.word	0xffffffff


	//   ....[9]....
        /*004c*/ 	.word	0xffffffff


	//   ....[10]....
        /*0050*/ 	.word	0xffffffff


	//   ....[11]....
        /*0054*/ 	.word	0xffffffff


	//----- nvinfo : EIATTR_COOP_GROUP_INSTR_OFFSETS
	.align		4
.L_926:
        /*0058*/ 	.byte	0x04, 0x28
        /*005a*/ 	.short	(.L_928 - .L_927)


	//   ....[0]....
.L_927:
        /*005c*/ 	.word	0x000012a0


	//   ....[1]....
        /*0060*/ 	.word	0x00001320


	//   ....[2]....
        /*0064*/ 	.word	0x000013c0


	//   ....[3]....
        /*0068*/ 	.word	0x00001660


	//   ....[4]....
        /*006c*/ 	.word	0x00001690


	//   ....[5]....
        /*0070*/ 	.word	0x000016a0


	//   ....[6]....
        /*0074*/ 	.word	0x000016e0


	//   ....[7]....
        /*0078*/ 	.word	0x000016f0


	//   ....[8]....
        /*007c*/ 	.word	0x00001700


	//   ....[9]....
        /*0080*/ 	.word	0x00001750


	//   ....[10]....
        /*0084*/ 	.word	0x00001790


	//   ....[11]....
        /*0088*/ 	.word	0x000017a0


	//----- nvinfo : EIATTR_EXIT_INSTR_OFFSETS
	.align		4
.L_928:
        /*008c*/ 	.byte	0x04, 0x1c
        /*008e*/ 	.short	(.L_930 - .L_929)


	//   ....[0]....
.L_929:
        /*0090*/ 	.word	0x00000130


	//   ....[1]....
        /*0094*/ 	.word	0x00001950


	//----- nvinfo : EIATTR_CBANK_PARAM_SIZE
	.align		4
.L_930:
        /*0098*/ 	.byte	0x03, 0x19
        /*009a*/ 	.short	0x0280


	//----- nvinfo : EIATTR_PARAM_CBANK
	.align		4
        /*009c*/ 	.byte	0x04, 0x0a
        /*009e*/ 	.short	(.L_932 - .L_931)
	.align		4
.L_931:
        /*00a0*/ 	.word	index@(.nv.constant0._ZN5flash25flash_bwd_dot_do_o_kernelILb1E23Flash_bwd_kernel_traitsILi64ELi128ELi128ELi8ELi4ELi4ELi4ELb0ELb0EN7cutlass10bfloat16_tE19Flash_kernel_traitsILi64ELi128ELi128ELi8ES3_EEEEvNS_16Flash_bwd_paramsE)
        /*00a4*/ 	.short	0x0210
        /*00a6*/ 	.short	0x0280


	//----- nvinfo : EIATTR_SW_WAR
	.align		4
.L_932:
        /*00a8*/ 	.byte	0x04, 0x36
        /*00aa*/ 	.short	(.L_934 - .L_933)
.L_933:
        /*00ac*/ 	.word	0x00000008
.L_934:


//--------------------- .nv.callgraph             --------------------------
	.section	.nv.callgraph,"",@"SHT_CUDA_CALLGRAPH"
	.align	4
	.sectionentsize	8
	.align		4
        /*0000*/ 	.word	0x00000000
	.align		4
        /*0004*/ 	.word	0xffffffff
	.align		4
        /*0008*/ 	.word	0x00000000
	.align		4
        /*000c*/ 	.word	0xfffffffe
	.align		4
        /*0010*/ 	.word	0x00000000
	.align		4
        /*0014*/ 	.word	0xfffffffd
	.align		4
        /*0018*/ 	.word	0x00000000
	.align		4
        /*001c*/ 	.word	0xfffffffc


//--------------------- .nv.constant4             --------------------------
	.section	.nv.constant4,"a",@progbits
	.align	8
	.align		8
.nv.constant4:
        /*0000*/ 	.dword	_ZN65_INTERNAL_23e465db_29_flash_bwd_hdim64_bf16_sm80_cu_ea41c527_37014cuda3std3__45__cpo5beginE
	.align		8
        /*0008*/ 	.dword	_ZN65_INTERNAL_23e465db_29_flash_bwd_hdim64_bf16_sm80_cu_ea41c527_37014cuda3std3__45__cpo3endE
	.align		8
        /*0010*/ 	.dword	_ZN65_INTERNAL_23e465db_29_flash_bwd_hdim64_bf16_sm80_cu_ea41c527_37014cuda3std3__45__cpo6cbeginE
	.align		8
        /*0018*/ 	.dword	_ZN65_INTERNAL_23e465db_29_flash_bwd_hdim64_bf16_sm80_cu_ea41c527_37014cuda3std3__45__cpo4cendE
	.align		8
        /*0020*/ 	.dword	_ZN65_INTERNAL_23e465db_29_flash_bwd_hdim64_bf16_sm80_cu_ea41c527_37014cuda3std3__467_GLOBAL__N__23e465db_29_flash_bwd_hdim64_bf16_sm80_cu_ea41c527_37016ignoreE
	.align		8
        /*0028*/ 	.dword	_ZN65_INTERNAL_23e465db_29_flash_bwd_hdim64_bf16_sm80_cu_ea41c527_37014cuda3std3__419piecewise_constructE
	.align		8
        /*0030*/ 	.dword	_ZN65_INTERNAL_23e465db_29_flash_bwd_hdim64_bf16_sm80_cu_ea41c527_37014cuda3std3__48in_placeE
	.align		8
        /*0038*/ 	.dword	_ZN65_INTERNAL_23e465db_29_flash_bwd_hdim64_bf16_sm80_cu_ea41c527_37014cuda3std6ranges3__45__cpo4swapE
	.align		8
        /*0040*/ 	.dword	_ZN65_INTERNAL_23e465db_29_flash_bwd_hdim64_bf16_sm80_cu_ea41c527_37014cuda3std6ranges3__45__cpo9iter_moveE
	.align		8
        /*0048*/ 	.dword	_ZN65_INTERNAL_23e465db_29_flash_bwd_hdim64_bf16_sm80_cu_ea41c527_37014cute7productE
	.align		8
        /*0050*/ 	.dword	_ZN65_INTERNAL_23e465db_29_flash_bwd_hdim64_bf16_sm80_cu_ea41c527_37014cute1_E


//--------------------- .text._ZN5flash44flash_bwd_dq_dk_dv_loop_seqk_parallel_kernelI23Flash_bwd_kernel_traitsILi64ELi64ELi128ELi8ELi2ELi4ELi4ELb1ELb0EN7cutlass10bfloat16_tE19Flash_kernel_traitsILi64ELi64ELi128ELi8ES3_EELb0ELb0ELb0ELb0ELb0ELb1ELb0EEEvNS_16Flash_bwd_paramsE --------------------------
	.section	.text._ZN5flash44flash_bwd_dq_dk_dv_loop_seqk_parallel_kernelI23Flash_bwd_kernel_traitsILi64ELi64ELi128ELi8ELi2ELi4ELi4ELb1ELb0EN7cutlass10bfloat16_tE19Flash_kernel_traitsILi64ELi64ELi128ELi8ES3_EELb0ELb0ELb0ELb0ELb0ELb1ELb0EEEvNS_16Flash_bwd_paramsE,"ax",@progbits
	.align	128
        .global         _ZN5flash44flash_bwd_dq_dk_dv_loop_seqk_parallel_kernelI23Flash_bwd_kernel_traitsILi64ELi64ELi128ELi8ELi2ELi4ELi4ELb1ELb0EN7cutlass10bfloat16_tE19Flash_kernel_traitsILi64ELi64ELi128ELi8ES3_EELb0ELb0ELb0ELb0ELb0ELb1ELb0EEEvNS_16Flash_bwd_paramsE
        .type           _ZN5flash44flash_bwd_dq_dk_dv_loop_seqk_parallel_kernelI23Flash_bwd_kernel_traitsILi64ELi64ELi128ELi8ELi2ELi4ELi4ELb1ELb0EN7cutlass10bfloat16_tE19Flash_kernel_traitsILi64ELi64ELi128ELi8ES3_EELb0ELb0ELb0ELb0ELb0ELb1ELb0EEEvNS_16Flash_bwd_paramsE,@function
        .size           _ZN5flash44flash_bwd_dq_dk_dv_loop_seqk_parallel_kernelI23Flash_bwd_kernel_traitsILi64ELi64ELi128ELi8ELi2ELi4ELi4ELb1ELb0EN7cutlass10bfloat16_tE19Flash_kernel_traitsILi64ELi64ELi128ELi8ES3_EELb0ELb0ELb0ELb0ELb0ELb1ELb0EEEvNS_16Flash_bwd_paramsE,(.L_x_2455 - _ZN5flash44flash_bwd_dq_dk_dv_loop_seqk_parallel_kernelI23Flash_bwd_kernel_traitsILi64ELi64ELi128ELi8ELi2ELi4ELi4ELb1ELb0EN7cutlass10bfloat16_tE19Flash_kernel_traitsILi64ELi64ELi128ELi8ES3_EELb0ELb0ELb0ELb0ELb0ELb1ELb0EEEvNS_16Flash_bwd_paramsE)
        .other          _ZN5flash44flash_bwd_dq_dk_dv_loop_seqk_parallel_kernelI23Flash_bwd_kernel_traitsILi64ELi64ELi128ELi8ELi2ELi4ELi4ELb1ELb0EN7cutlass10bfloat16_tE19Flash_kernel_traitsILi64ELi64ELi128ELi8ES3_EELb0ELb0ELb0ELb0ELb0ELb1ELb0EEEvNS_16Flash_bwd_paramsE,@"STO_CUDA_ENTRY STV_DEFAULT"
_ZN5flash44flash_bwd_dq_dk_dv_loop_seqk_parallel_kernelI23Flash_bwd_kernel_traitsILi64ELi64ELi128ELi8ELi2ELi4ELi4ELb1ELb0EN7cutlass10bfloat16_tE19Flash_kernel_traitsILi64ELi64ELi128ELi8ES3_EELb0ELb0ELb0ELb0ELb0ELb1ELb0EEEvNS_16Flash_bwd_paramsE:
.text._ZN5flash44flash_bwd_dq_dk_dv_loop_seqk_parallel_kernelI23Flash_bwd_kernel_traitsILi64ELi64ELi128ELi8ELi2ELi4ELi4ELb1ELb0EN7cutlass10bfloat16_tE19Flash_kernel_traitsILi64ELi64ELi128ELi8ES3_EELb0ELb0ELb0ELb0ELb0ELb1ELb0EEEvNS_16Flash_bwd_paramsE:
[----:B------:R-:W-:Y:S01]  /*0000*/  LDC R1, c[0x0][0x28] ;  /* 0x00000a00ff017b82 */ /* 0x000fe20000000800 */
[----:B------:R-:W1:Y:S01]  /*0010*/  S2R R201, SR_CTAID.X ;  /* 0x0000000000c97919 */ /* 0x000e620000002500 */
[----:B------:R-:W-:Y:S02]  /*0020*/  ULDC UR5, c[0x0][0x2c8] ;  /* 0x0000b20000057ab9 */ /* 0x000fe40000000800 */
[----:B------:R-:W-:-:S04]  /*0030*/  UIADD3 UR5, UR5, 0x7f, URZ ;  /* 0x0000007f05057890 */ /* 0x000fc8000fffe03f */
[----:B------:R-:W-:-:S04]  /*0040*/  USHF.R.S32.HI UR4, URZ, 0x1f, UR5 ;  /* 0x0000001f3f047899 */ /* 0x000fc80008011405 */
[----:B------:R-:W-:-:S04]  /*0050*/  ULEA.HI UR4, UR4, UR5, URZ, 0x7 ;  /* 0x0000000504047291 */ /* 0x000fc8000f8f383f */
[----:B------:R-:W-:-:S06]  /*0060*/  USHF.R.S32.HI UR7, URZ, 0x7, UR4 ;  /* 0x000000073f077899 */ /* 0x000fcc0008011404 */
[----:B-1----:R-:W-:-:S13]  /*0070*/  ISETP.GE.AND P0, PT, R201, UR7, PT ;  /* 0x00000007c9007c0c */ /* 0x002fda000bf06270 */
[----:B------:R-:W-:Y:S05]  /*0080*/  @P0 EXIT ;  /* 0x000000000000094d */ /* 0x000fea0003800000 */
[----:B------:R-:W1:Y:S01]  /*0090*/  S2R R8, SR_TID.X ;  /* 0x0000000000087919 */ /* 0x000e620000002100 */
[----:B------:R-:W2:Y:S01]  /*00a0*/  S2UR UR6, SR_CgaCtaId ;  /* 0x00000000000679c3 */ /* 0x000ea20000008800 */
[----:B------:R-:W-:Y:S01]  /*00b0*/  UMOV UR4, 0x400 ;  /* 0x0000040000047882 */ /* 0x000fe20000000000 */
[----:B------:R-:W-:Y:S01]  /*00c0*/  IMAD.MOV.U32 R213, RZ, RZ, 0x20 ;  /* 0x00000020ffd57424 */ /* 0x000fe200078e00ff */
[----:B------:R-:W3:Y:S01]  /*00d0*/  S2R R200, SR_CTAID.Y ;  /* 0x0000000000c87919 */ /* 0x000ee20000002600 */
[----:B------:R-:W-:Y:S01]  /*00e0*/  ULDC.64 UR14, c[0x0][0x208] ;  /* 0x00008200000e7ab9 */ /* 0x000fe20000000a00 */
[----:B------:R-:W-:Y:S01]  /*00f0*/  ULDC.64 UR12, c[0x0][0x300] ;  /* 0x0000c000000c7ab9 */ /* 0x000fe20000000a00 */
[----:B------:R-:W4:Y:S01]  /*0100*/  S2R R199, SR_CTAID.Z ;  /* 0x0000000000c77919 */ /* 0x000f220000002700 */
[----:B--2---:R-:W-:-:S04]  /*0110*/  ULEA UR6, UR6, UR4, 0x18 ;  /* 0x0000000406067291 */ /* 0x004fc8000f8ec03f */
[----:B------:R-:W-:Y:S02]  /*0120*/  UIADD3 UR4, UR6, 0x6000, URZ ;  /* 0x0000600006047890 */ /* 0x000fe4000fffe03f */
[----:B------:R-:W-:Y:S01]  /*0130*/  UIADD3 UR5, UR6, 0xa000, URZ ;  /* 0x0000a00006057890 */ /* 0x000fe2000fffe03f */
[----:B-1----:R-:W-:-:S04]  /*0140*/  SHF.R.S32.HI R11, RZ, 0x1f, R8 ;  /* 0x0000001fff0b7819 */ /* 0x002fc80000011408 */
[CC--:B------:R-:W-:Y:S02]  /*0150*/  LEA.HI R19, R11.reuse, R8.reuse, RZ, 0x4 ;  /* 0x000000080b137211 */ /* 0x0c0fe400078f20ff */
[----:B------:R-:W-:Y:S02]  /*0160*/  LEA.HI R12, R11, R8, RZ, 0x2 ;  /* 0x000000080b0c7211 */ /* 0x000fe400078f10ff */
[----:B------:R-:W-:Y:S02]  /*0170*/  SHF.R.S32.HI R2, RZ, 0x4, R19 ;  /* 0x00000004ff027819 */ /* 0x000fe40000011413 */
[--C-:B------:R-:W-:Y:S02]  /*0180*/  SHF.R.S32.HI R6, RZ, 0x2, R12.reuse ;  /* 0x00000002ff067819 */ /* 0x100fe4000001140c */
[----:B------:R-:W-:Y:S02]  /*0190*/  LEA.HI R0, R19, R2, RZ, 0x1 ;  /* 0x0000000213007211 */ /* 0x000fe400078f08ff */
[----:B------:R-:W-:-:S02]  /*01a0*/  SHF.R.S32.HI R5, RZ, 0x1f, R12 ;  /* 0x0000001fff057819 */ /* 0x000fc4000001140c */
[CC--:B------:R-:W-:Y:S02]  /*01b0*/  LEA.HI R17, R11.reuse, R8.reuse, RZ, 0x3 ;  /* 0x000000080b117211 */ /* 0x0c0fe400078f18ff */
[----:B------:R-:W-:Y:S02]  /*01c0*/  LEA.HI R7, R11, R8, RZ, 0x5 ;  /* 0x000000080b077211 */ /* 0x000fe400078f28ff */
[----:B------:R-:W-:Y:S02]  /*01d0*/  LOP3.LUT R0, R0, 0xfffffffe, RZ, 0xc0, !PT ;  /* 0xfffffffe00007812 */ /* 0x000fe400078ec0ff */
[----:B------:R-:W-:Y:S02]  /*01e0*/  LEA.HI R5, R5, R6, RZ, 0x3 ;  /* 0x0000000605057211 */ /* 0x000fe400078f18ff */
[----:B------:R-:W-:Y:S01]  /*01f0*/  LOP3.LUT R3, R17, 0xfffffff8, RZ, 0xc0, !PT ;  /* 0xfffffff811037812 */ /* 0x000fe200078ec0ff */
[----:B------:R-:W-:Y:S01]  /*0200*/  IMAD.IADD R0, R2, 0x1, -R0 ;  /* 0x0000000102007824 */ /* 0x000fe200078e0a00 */
[----:B------:R-:W-:-:S02]  /*0210*/  SHF.R.S32.HI R186, RZ, 0x5, R7 ;  /* 0x00000005ffba7819 */ /* 0x000fc40000011407 */
[----:B------:R-:W-:Y:S01]  /*0220*/  SHF.R.S32.HI R13, RZ, 0x1f, R7 ;  /* 0x0000001fff0d7819 */ /* 0x000fe20000011407 */
[----:B------:R-:W-:Y:S01]  /*0230*/  IMAD.IADD R3, R8, 0x1, -R3 ;  /* 0x0000000108037824 */ /* 0x000fe200078e0a03 */
[----:B------:R-:W-:Y:S01]  /*0240*/  LOP3.LUT R5, R5, 0xfffffff8, RZ, 0xc0, !PT ;  /* 0xfffffff805057812 */ /* 0x000fe200078ec0ff */
[----:B------:R-:W-:Y:S01]  /*0250*/  IMAD.SHL.U32 R177, R0, 0x8, RZ ;  /* 0x0000000800b17824 */ /* 0x000fe200078e00ff */
[----:B------:R-:W-:Y:S01]  /*0260*/  LEA.HI R2, R13, R186, RZ, 0x2 ;  /* 0x000000ba0d027211 */ /* 0x000fe200078f10ff */
[C---:B------:R-:W-:Y:S01]  /*0270*/  IMAD.SHL.U32 R188, R3.reuse, 0x8, RZ ;  /* 0x0000000803bc7824 */ /* 0x040fe200078e00ff */
[----:B------:R-:W-:Y:S01]  /*0280*/  SHF.R.S32.HI R187, RZ, 0x3, R17 ;  /* 0x00000003ffbb7819 */ /* 0x000fe20000011411 */
[----:B------:R-:W-:Y:S01]  /*0290*/  IMAD.IADD R5, R6, 0x1, -R5 ;  /* 0x0000000106057824 */ /* 0x000fe200078e0a05 */
[----:B------:R-:W-:Y:S01]  /*02a0*/  LOP3.LUT R13, R2, 0xfffffffc, RZ, 0xc0, !PT ;  /* 0xfffffffc020d7812 */ /* 0x000fe200078ec0ff */
[----:B------:R-:W-:Y:S01]  /*02b0*/  IMAD.SHL.U32 R6, R3, 0x40, RZ ;  /* 0x0000004003067824 */ /* 0x000fe200078e00ff */
[----:B------:R-:W-:Y:S01]  /*02c0*/  LOP3.LUT R19, R19, 0xfffffff0, RZ, 0xc0, !PT ;  /* 0xfffffff013137812 */ /* 0x000fe200078ec0ff */
[----:B------:R-:W-:Y:S01]  /*02d0*/  IMAD.SHL.U32 R15, R187, 0x40, RZ ;  /* 0x00000040bb0f7824 */ /* 0x000fe200078e00ff */
[----:B------:R-:W-:Y:S01]  /*02e0*/  LEA.HI R10, R11, R8, RZ, 0x6 ;  /* 0x000000080b0a7211 */ /* 0x000fe200078f30ff */
[----:B------:R-:W-:Y:S01]  /*02f0*/  IMAD.IADD R2, R186, 0x1, -R13 ;  /* 0x00000001ba027824 */ /* 0x000fe200078e0a0d */
[----:B------:R-:W-:Y:S01]  /*0300*/  LOP3.LUT R6, R6, 0x1c0, RZ, 0xc0, !PT ;  /* 0x000001c006067812 */ /* 0x000fe200078ec0ff */
[----:B------:R-:W-:Y:S01]  /*0310*/  IMAD.IADD R19, R8, 0x1, -R19 ;  /* 0x0000000108137824 */ /* 0x000fe200078e0a13 */
[----:B------:R-:W-:Y:S01]  /*0320*/  LOP3.LUT R15, R15, 0x1c0, RZ, 0xc0, !PT ;  /* 0x000001c00f0f7812 */ /* 0x000fe200078ec0ff */
[----:B------:R-:W-:Y:S01]  /*0330*/  IMAD.SHL.U32 R13, R0, 0x200, RZ ;  /* 0x00000200000d7824 */ /* 0x000fe200078e00ff */
[----:B------:R-:W-:-:S02]  /*0340*/  LOP3.LUT P4, RZ, R3, 0x2, RZ, 0xc0, !PT ;  /* 0x0000000203ff7812 */ /* 0x000fc4000788c0ff */
[----:B------:R-:W-:Y:S01]  /*0350*/  LOP3.LUT P3, RZ, R3, 0x4, RZ, 0xc0, !PT ;  /* 0x0000000403ff7812 */ /* 0x000fe2000786c0ff */
[----:B------:R-:W-:Y:S01]  /*0360*/  IMAD.SHL.U32 R3, R2, 0x10, RZ ;  /* 0x0000001002037824 */ /* 0x000fe200078e00ff */
[----:B------:R-:W-:Y:S02]  /*0370*/  SHF.R.S32.HI R10, RZ, 0x6, R10 ;  /* 0x00000006ff0a7819 */ /* 0x000fe4000001140a */
[----:B------:R-:W-:Y:S02]  /*0380*/  LOP3.LUT R180, R6, 0x8, R17, 0xf8, !PT ;  /* 0x0000000806b47812 */ /* 0x000fe400078ef811 */
[----:B------:R-:W-:Y:S02]  /*0390*/  SHF.R.U32.HI R175, RZ, 0x3, R6 ;  /* 0x00000003ffaf7819 */ /* 0x000fe40000011606 */
[----:B------:R-:W-:Y:S02]  /*03a0*/  SHF.R.U32.HI R9, RZ, 0x3, R15 ;  /* 0x00000003ff097819 */ /* 0x000fe4000001160f */
[----:B------:R-:W-:-:S02]  /*03b0*/  LOP3.LUT R4, R15, 0x38, R188, 0xf8, !PT ;  /* 0x000000380f047812 */ /* 0x000fc400078ef8bc */
[----:B------:R-:W-:Y:S01]  /*03c0*/  LOP3.LUT R14, R6, 0x30, R3, 0xf8, !PT ;  /* 0x00000030060e7812 */ /* 0x000fe200078ef803 */
[----:B------:R-:W-:Y:S01]  /*03d0*/  IMAD R3, R10, 0x800, R13 ;  /* 0x000008000a037824 */ /* 0x000fe200078e020d */
[----:B------:R-:W-:Y:S02]  /*03e0*/  LOP3.LUT R180, R180, R175, RZ, 0x3c, !PT ;  /* 0x000000afb4b47212 */ /* 0x000fe400078e3cff */
[----:B------:R-:W-:Y:S02]  /*03f0*/  LOP3.LUT R9, R4, R9, RZ, 0x3c, !PT ;  /* 0x0000000904097212 */ /* 0x000fe400078e3cff */
[----:B------:R-:W-:Y:S01]  /*0400*/  SHF.R.S32.HI R4, RZ, 0x1f, R19 ;  /* 0x0000001fff047819 */ /* 0x000fe20000011413 */
[----:B------:R-:W-:Y:S01]  /*0410*/  IMAD.IADD R180, R3, 0x1, R180 ;  /* 0x0000000103b47824 */ /* 0x000fe200078e02b4 */
[C---:B------:R-:W-:Y:S01]  /*0420*/  LOP3.LUT R15, R5.reuse, 0x1, RZ, 0xc0, !PT ;  /* 0x00000001050f7812 */ /* 0x040fe200078ec0ff */
[----:B------:R-:W-:Y:S01]  /*0430*/  IMAD R194, R10, 0x200, R9 ;  /* 0x000002000ac27824 */ /* 0x000fe200078e0209 */
[----:B------:R-:W-:Y:S01]  /*0440*/  LEA.HI R4, R4, R19, RZ, 0x3 ;  /* 0x0000001304047211 */ /* 0x000fe200078f18ff */
[----:B------:R-:W-:Y:S01]  /*0450*/  IMAD.SHL.U32 R10, R10, 0x20, RZ ;  /* 0x000000200a0a7824 */ /* 0x000fe200078e00ff */
[----:B------:R-:W-:Y:S01]  /*0460*/  LOP3.LUT R3, R12, 0x7ffffffc, RZ, 0xc0, !PT ;  /* 0x7ffffffc0c037812 */ /* 0x000fe200078ec0ff */
[----:B------:R-:W-:Y:S01]  /*0470*/  IMAD.SHL.U32 R9, R5, 0x40, RZ ;  /* 0x0000004005097824 */ /* 0x000fe200078e00ff */
[----:B------:R-:W-:Y:S01]  /*0480*/  LOP3.LUT R193, R7, 0xffffffe0, RZ, 0xc0, !PT ;  /* 0xffffffe007c17812 */ /* 0x000fe200078ec0ff */
[----:B------:R-:W-:Y:S01]  /*0490*/  IMAD.SHL.U32 R192, R4, 0x40, RZ ;  /* 0x0000004004c07824 */ /* 0x000fe200078e00ff */
[----:B------:R-:W-:Y:S01]  /*04a0*/  LEA.HI R12, R11, R8, RZ, 0x7 ;  /* 0x000000080b0c7211 */ /* 0x000fe200078f38ff */
[----:B------:R-:W-:Y:S01]  /*04b0*/  IMAD.IADD R11, R8, 0x1, -R3 ;  /* 0x00000001080b7824 */ /* 0x000fe200078e0a03 */
[----:B------:R-:W-:Y:S01]  /*04c0*/  LOP3.LUT R6, R4, 0xfffffff8, RZ, 0xc0, !PT ;  /* 0xfffffff804067812 */ /* 0x000fe200078ec0ff */
[C---:B------:R-:W-:Y:S01]  /*04d0*/  IMAD.IADD R193, R8.reuse, 0x1, -R193 ;  /* 0x0000000108c17824 */ /* 0x040fe200078e0ac1 */
[----:B------:R-:W-:Y:S01]  /*04e0*/  ISETP.NE.U32.AND P0, PT, R15, 0x1, PT ;  /* 0x000000010f00780c */ /* 0x000fe20003f05070 */
[----:B------:R-:W-:Y:S01]  /*04f0*/  IMAD.SHL.U32 R3, R8, 0x2, RZ ;  /* 0x0000000208037824 */ /* 0x000fe200078e00ff */
[----:B------:R-:W-:Y:S01]  /*0500*/  LEA.HI R7, R7, R186, RZ, 0x1 ;  /* 0x000000ba07077211 */ /* 0x000fe200078f08ff */
[----:B------:R-:W-:Y:S01]  /*0510*/  IMAD.IADD R6, R19, 0x1, -R6 ;  /* 0x0000000113067824 */ /* 0x000fe200078e0a06 */
[----:B------:R-:W-:-:S02]  /*0520*/  SHF.R.S32.HI R8, RZ, 0x7, R12 ;  /* 0x00000007ff087819 */ /* 0x000fc4000001140c */
[----:B------:R-:W-:Y:S01]  /*0530*/  R2P PR, R5, 0x6 ;  /* 0x0000000605007804 */ /* 0x000fe20000000000 */
[----:B------:R-:W-:Y:S01]  /*0540*/  IMAD.SHL.U32 R5, R11, 0x2, RZ ;  /* 0x000000020b057824 */ /* 0x000fe200078e00ff */
[----:B------:R-:W-:Y:S01]  /*0550*/  LOP3.LUT R7, R7, 0xfffffffe, RZ, 0xc0, !PT ;  /* 0xfffffffe07077812 */ /* 0x000fe200078ec0ff */
[----:B------:R-:W-:Y:S01]  /*0560*/  IMAD.SHL.U32 R202, R8, 0x8, RZ ;  /* 0x0000000808ca7824 */ /* 0x000fe200078e00ff */
[----:B------:R-:W-:Y:S01]  /*0570*/  LOP3.LUT R190, R10, 0x6, R3, 0xf8, !PT ;  /* 0x000000060abe7812 */ /* 0x000fe200078ef803 */
[----:B------:R-:W-:Y:S01]  /*0580*/  IMAD R8, R8, 0x1000, R5 ;  /* 0x0000100008087824 */ /* 0x000fe200078e0205 */
[----:B------:R-:W-:Y:S01]  /*0590*/  LOP3.LUT R11, R9, 0x1c0, RZ, 0xc0, !PT ;  /* 0x000001c0090b7812 */ /* 0x000fe200078ec0ff */
[----:B------:R-:W-:Y:S01]  /*05a0*/  IMAD.IADD R3, R186, 0x1, -R7 ;  /* 0x00000001ba037824 */ /* 0x000fe200078e0a07 */
[----:B------:R-:W-:Y:S01]  /*05b0*/  LOP3.LUT R202, R202, 0x8, RZ, 0xc0, !PT ;  /* 0x00000008caca7812 */ /* 0x000fe200078ec0ff */
[----:B------:R-:W-:Y:S01]  /*05c0*/  IMAD.SHL.U32 R6, R6, 0x40, RZ ;  /* 0x0000004006067824 */ /* 0x000fe200078e00ff */
[----:B------:R-:W-:Y:S01]  /*05d0*/  SHF.R.U32.HI R9, RZ, 0x3, R11 ;  /* 0x00000003ff097819 */ /* 0x000fe2000001160b */
[----:B------:R-:W-:Y:S01]  /*05e0*/  IMAD R203, R3, 0x400, R8 ;  /* 0x0000040003cb7824 */ /* 0x000fe200078e0208 */
[----:B------:R-:W-:Y:S01]  /*05f0*/  LOP3.LUT R10, R11, 0x20, R10, 0xf8, !PT ;  /* 0x000000200b0a7812 */ /* 0x000fe200078ef80a */
[----:B------:R-:W-:Y:S01]  /*0600*/  IMAD.SHL.U32 R7, R0, 0x10, RZ ;  /* 0x0000001000077824 */ /* 0x000fe200078e00ff */
[----:B------:R-:W-:Y:S01]  /*0610*/  LOP3.LUT R8, R6, 0x1c0, RZ, 0xc0, !PT ;  /* 0x000001c006087812 */ /* 0x000fe200078ec0ff */
[----:B------:R-:W-:Y:S01]  /*0620*/  IMAD R5, R2, 0x400, R5 ;  /* 0x0000040002057824 */ /* 0x000fe200078e0205 */
[----:B------:R-:W-:-:S02]  /*0630*/  SHF.R.S32.HI R6, RZ, 0x1f, R193 ;  /* 0x0000001fff067819 */ /* 0x000fc400000114c1 */
[----:B------:R-:W-:Y:S02]  /*0640*/  LOP3.LUT R7, R202, 0x10, R7, 0xf8, !PT ;  /* 0x00000010ca077812 */ /* 0x000fe400078ef807 */
[----:B------:R-:W-:Y:S02]  /*0650*/  SHF.R.U32.HI R0, RZ, 0x3, R8 ;  /* 0x00000003ff007819 */ /* 0x000fe40000011608 */
[----:B------:R-:W-:Y:S02]  /*0660*/  LEA.HI R6, R6, R193, RZ, 0x2 ;  /* 0x000000c106067211 */ /* 0x000fe400078f10ff */
[----:B------:R-:W-:Y:S02]  /*0670*/  LOP3.LUT R177, R8, 0x8, R177, 0xf8, !PT ;  /* 0x0000000808b17812 */ /* 0x000fe400078ef8b1 */
[----:B------:R-:W-:Y:S02]  /*0680*/  LOP3.LUT R192, R192, 0xfffffe00, RZ, 0xc0, !PT ;  /* 0xfffffe00c0c07812 */ /* 0x000fe400078ec0ff */
[----:B------:R-:W-:-:S02]  /*0690*/  LOP3.LUT R202, R9, R11, R202, 0x1e, !PT ;  /* 0x0000000b09ca7212 */ /* 0x000fc400078e1eca */
[----:B------:R-:W-:Y:S01]  /*06a0*/  LOP3.LUT R10, R10, R9, RZ, 0x3c, !PT ;  /* 0x000000090a0a7212 */ /* 0x000fe200078e3cff */
[----:B------:R-:W-:Y:S01]  /*06b0*/  IMAD R2, R2, 0x400, R192 ;  /* 0x0000040002027824 */ /* 0x000fe200078e02c0 */
[----:B------:R-:W-:Y:S01]  /*06c0*/  LOP3.LUT R7, R0, R7, R8, 0x1e, !PT ;  /* 0x0000000700077212 */ /* 0x000fe200078e1e08 */
[----:B------:R-:W-:Y:S01]  /*06d0*/  IMAD.IADD R202, R5, 0x1, R202 ;  /* 0x0000000105ca7824 */ /* 0x000fe200078e02ca */
[----:B------:R-:W-:Y:S01]  /*06e0*/  SHF.R.S32.HI R6, RZ, 0x2, R6 ;  /* 0x00000002ff067819 */ /* 0x000fe20000011406 */
[----:B------:R-:W-:Y:S01]  /*06f0*/  IMAD.IADD R203, R10, 0x1, R203 ;  /* 0x000000010acb7824 */ /* 0x000fe200078e02cb */
[----:B------:R-:W-:Y:S01]  /*0700*/  LOP3.LUT R177, R177, R0, RZ, 0x3c, !PT ;  /* 0x00000000b1b17212 */ /* 0x000fe200078e3cff */
[----:B------:R-:W-:Y:S01]  /*0710*/  IMAD R0, R3, 0x400, R192 ;  /* 0x0000040003007824 */ /* 0x000fe200078e02c0 */
[----:B------:R-:W-:Y:S01]  /*0720*/  LOP3.LUT R192, R7, R192, RZ, 0xfc, !PT ;  /* 0x000000c007c07212 */ /* 0x000fe200078efcff */
[----:B------:R-:W-:Y:S01]  /*0730*/  IMAD R191, R3, 0x10, R6 ;  /* 0x0000001003bf7824 */ /* 0x000fe200078e0206 */
[C---:B------:R-:W-:Y:S01]  /*0740*/  SEL R5, R213.reuse, 0xffffffe0, !P4 ;  /* 0xffffffe0d5057807 */ /* 0x040fe20006000000 */
[----:B------:R-:W-:Y:S01]  /*0750*/  IMAD.MOV.U32 R7, RZ, RZ, 0x40 ;  /* 0x00000040ff077424 */ /* 0x000fe200078e00ff */
[----:B------:R-:W-:Y:S01]  /*0760*/  LEA R202, R202, UR4, 0x1 ;  /* 0x00000004caca7c11 */ /* 0x000fe2000f8e08ff */
[----:B------:R-:W-:Y:S01]  /*0770*/  IMAD.IADD R181, R0, 0x1, R177 ;  /* 0x0000000100b57824 */ /* 0x000fe200078e02b1 */
[----:B------:R-:W-:Y:S01]  /*0780*/  SEL R213, R213, 0xffffffe0, !P1 ;  /* 0xffffffe0d5d57807 */ /* 0x000fe20004800000 */
[----:B------:R-:W-:Y:S01]  /*0790*/  IMAD.IADD R177, R177, 0x1, R2 ;  /* 0x00000001b1b17824 */ /* 0x000fe200078e0202 */
[----:B------:R-:W-:Y:S01]  /*07a0*/  SEL R7, R7, 0xffffffc0, !P3 ;  /* 0xffffffc007077807 */ /* 0x000fe20005800000 */
[----:B------:R-:W-:Y:S01]  /*07b0*/  IMAD.MOV.U32 R2, RZ, RZ, -0x10 ;  /* 0xfffffff0ff027424 */ /* 0x000fe200078e00ff */
[----:B------:R-:W-:Y:S01]  /*07c0*/  LEA R0, R180, UR5, 0x1 ;  /* 0x00000005b4007c11 */ /* 0x000fe2000f8e08ff */
[----:B------:R-:W-:Y:S01]  /*07d0*/  VIADD R196, R191, 0xffffffc0 ;  /* 0xffffffc0bfc47836 */ /* 0x000fe20000000000 */
[----:B------:R-:W-:Y:S01]  /*07e0*/  LEA R203, R203, UR6, 0x1 ;  /* 0x00000006cbcb7c11 */ /* 0x000fe2000f8e08ff */
[----:B------:R-:W-:Y:S01]  /*07f0*/  IMAD.U32 R3, RZ, RZ, UR6 ;  /* 0x00000006ff037e24 */ /* 0x000fe2000f8e00ff */
[----:B------:R-:W-:Y:S01]  /*0800*/  LOP3.LUT R14, R14, 0x8, R17, 0xf8, !PT ;  /* 0x000000080e0e7812 */ /* 0x000fe200078ef811 */
[----:B------:R-:W-:Y:S01]  /*0810*/  IMAD.SHL.U32 R172, R192, 0x2, RZ ;  /* 0x00000002c0ac7824 */ /* 0x000fe200078e00ff */
[----:B------:R-:W-:Y:S01]  /*0820*/  SEL R2, R2, 0x10, !P0 ;  /* 0x0000001002027807 */ /* 0x000fe20004000000 */
[----:B------:R-:W-:Y:S01]  /*0830*/  VIADD R204, R202, 0x40 ;  /* 0x00000040cacc7836 */ /* 0x000fe20000000000 */
[----:B------:R-:W-:Y:S01]  /*0840*/  SHF.R.S32.HI R195, RZ, 0x1f, R196 ;  /* 0x0000001fffc37819 */ /* 0x000fe200000114c4 */
[----:B------:R-:W-:Y:S01]  /*0850*/  IMAD.IADD R178, R0, 0x1, R7 ;  /* 0x0000000100b27824 */ /* 0x000fe200078e0207 */
[----:B------:R-:W-:Y:S01]  /*0860*/  LOP3.LUT R175, R13, R14, R175, 0xf6, !PT ;  /* 0x0000000e0daf7212 */ /* 0x000fe200078ef6af */
[----:B------:R-:W-:Y:S01]  /*0870*/  IMAD.IADD R207, R203, 0x1, R213 ;  /* 0x00000001cbcf7824 */ /* 0x000fe200078e02d5 */
[----:B------:R-:W-:Y:S01]  /*0880*/  SHF.L.U64.HI R195, R196, 0x2, R195 ;  /* 0x00000002c4c37819 */ /* 0x000fe200000102c3 */
[----:B------:R-:W-:Y:S01]  /*0890*/  @P2 VIADD R204, R202, 0xffffffc0 ;  /* 0xffffffc0cacc2836 */ /* 0x000fe20000000000 */
[----:B------:R-:W-:Y:S01]  /*08a0*/  IADD3 R174, R172, 0x4000, R3 ;  /* 0x00004000acae7810 */ /* 0x000fe20007ffe003 */
[----:B------:R-:W-:Y:S01]  /*08b0*/  VIADD R205, R202, 0x420 ;  /* 0x00000420cacd7836 */ /* 0x000fe20000000000 */
[----:B------:R-:W-:Y:S01]  /*08c0*/  LEA R197, R194, UR6, 0x1 ;  /* 0x00000006c2c57c11 */ /* 0x000fe2000f8e08ff */
[----:B------:R-:W-:Y:S01]  /*08d0*/  IMAD.IADD R206, R213, 0x1, R202 ;  /* 0x00000001d5ce7824 */ /* 0x000fe200078e02ca */
[----:B------:R-:W-:Y:S01]  /*08e0*/  SHF.R.S32.HI R198, RZ, 0x1f, R191 ;  /* 0x0000001fffc67819 */ /* 0x000fe200000114bf */
[----:B------:R-:W-:Y:S01]  /*08f0*/  IMAD.SHL.U32 R196, R196, 0x4, RZ ;  /* 0x00000004c4c47824 */ /* 0x000fe200078e00ff */
[----:B------:R-:W-:Y:S01]  /*0900*/  LEA R175, R175, UR6, 0x1 ;  /* 0x00000006afaf7c11 */ /* 0x000fe2000f8e08ff */
[----:B------:R-:W-:Y:S01]  /*0910*/  IMAD.IADD R179, R0, 0x1, R5 ;  /* 0x0000000100b37824 */ /* 0x000fe200078e0205 */
[----:B------:R-:W-:Y:S01]  /*0920*/  LEA R177, R177, UR5, 0x1 ;  /* 0x00000005b1b17c11 */ /* 0x000fe2000f8e08ff */
[----:B------:R-:W-:-:S02]  /*0930*/  IMAD.IADD R176, R5, 0x1, R178 ;  /* 0x0000000105b07824 */ /* 0x000fc400078e02b2 */
[----:B------:R-:W-:Y:S02]  /*0940*/  IMAD.IADD R208, R203, 0x1, R2 ;  /* 0x00000001cbd07824 */ /* 0x000fe400078e0202 */
[----:B------:R-:W-:Y:S02]  /*0950*/  @P1 VIADD R205, R202, 0x3e0 ;  /* 0x000003e0cacd1836 */ /* 0x000fe40000000000 */
[----:B------:R-:W-:Y:S02]  /*0960*/  IMAD.IADD R209, R2, 0x1, R207 ;  /* 0x0000000102d17824 */ /* 0x000fe400078e02cf */
[----:B------:R-:W-:Y:S02]  /*0970*/  VIADD R172, R172, UR4 ;  /* 0x00000004acac7c36 */ /* 0x000fe40008000000 */
[----:B---34-:R-:W-:-:S07]  /*0980*/  IMAD.IADD R213, R213, 0x1, R204 ;  /* 0x00000001d5d57824 */ /* 0x018fce00078e02cc */
.L_x_44:
[----:B-1-34-:R-:W1:Y:S01]  /*0990*/  LDC.64 R4, c[0x0][0x2f0] ;  /* 0x0000bc00ff047b82 */ /* 0x01ae620000000a00 */
[C---:B------:R-:W-:Y:S01]  /*09a0*/  IMAD.SHL.U32 R7, R200.reuse, 0x4, RZ ;  /* 0x00000004c8077824 */ /* 0x040fe200078e00ff */
[----:B------:R-:W-:Y:S01]  /*09b0*/  SHF.R.S32.HI R21, RZ, 0x1f, R200 ;  /* 0x0000001fff157819 */ /* 0x000fe200000114c8 */
[----:B------:R-:W-:Y:S01]  /*09c0*/  IMAD.MOV.U32 R23, RZ, RZ, -0x1 ;  /* 0xffffffffff177424 */ /* 0x000fe200078e00ff */
[----:B------:R-:W-:Y:S02]  /*09d0*/  ISETP.NE.U32.AND P4, PT, RZ, UR12, PT ;  /* 0x0000000cff007c0c */ /* 0x000fe4000bf85070 */
[----:B------:R-:W-:Y:S02]  /*09e0*/  SHF.L.U64.HI R0, R200, 0x2, R21 ;  /* 0x00000002c8007819 */ /* 0x000fe40000010215 */
[----:B------:R-:W2:Y:S01]  /*09f0*/  LDC.64 R2, c[0x0][0x308] ;  /* 0x0000c200ff027b82 */ /* 0x000ea20000000a00 */
[----:B------:R-:W-:Y:S02]  /*0a00*/  ISETP.NE.AND.EX P4, PT, RZ, UR13, PT, P4 ;  /* 0x0000000dff007c0c */ /* 0x000fe4000bf85340 */
[----:B-1----:R-:W-:-:S02]  /*0a10*/  ISETP.NE.U32.AND P0, PT, R4, RZ, PT ;  /* 0x000000ff0400720c */ /* 0x002fc40003f05070 */
[----:B------:R-:W-:Y:S02]  /*0a20*/  IADD3 R12, P1, R7, R4, RZ ;  /* 0x00000004070c7210 */ /* 0x000fe40007f3e0ff */
[----:B------:R-:W-:-:S03]  /*0a30*/  ISETP.NE.AND.EX P0, PT, R5, RZ, PT, P0 ;  /* 0x000000ff0500720c */ /* 0x000fc60003f05300 */
[----:B------:R-:W-:Y:S01]  /*0a40*/  IMAD.X R13, R0, 0x1, R5, P1 ;  /* 0x00000001000d7824 */ /* 0x000fe200008e0605 */
[----:B--2---:R-:W-:Y:S01]  /*0a50*/  ISETP.NE.U32.AND P3, PT, R2, RZ, PT ;  /* 0x000000ff0200720c */ /* 0x004fe20003f65070 */
[----:B------:R-:W-:Y:S02]  /*0a60*/  IMAD.MOV.U32 R225, RZ, RZ, RZ ;  /* 0x000000ffffe17224 */ /* 0x000fe400078e00ff */
[----:B------:R-:W-:Y:S01]  /*0a70*/  @P4 IADD3 R8, P2, R7, UR12, RZ ;  /* 0x0000000c07084c10 */ /* 0x000fe2000ff5e0ff */
[----:B------:R-:W1:Y:S01]  /*0a80*/  LDC.U8 R6, c[0x0][0x3c2] ;  /* 0x0000f080ff067b82 */ /* 0x000e620000000000 */
[----:B------:R-:W-:-:S04]  /*0a90*/  ISETP.NE.AND.EX P3, PT, R3, RZ, PT, P3 ;  /* 0x000000ff0300720c */ /* 0x000fc80003f65330 */
[----:B------:R-:W2:Y:S03]  /*0aa0*/  @P0 LDG.E R23, desc[UR14][R12.64] ;  /* 0x0000000e0c170981 */ /* 0x000ea6000c1e1900 */
[----:B------:R-:W3:Y:S01]  /*0ab0*/  LDC.64 R4, c[0x0][0x2f8] ;  /* 0x0000be00ff047b82 */ /* 0x000ee20000000a00 */
[----:B------:R-:W2:Y:S01]  /*0ac0*/  @P0 LDG.E R18, desc[UR14][R12.64+0x4] ;  /* 0x0000040e0c120981 */ /* 0x000ea2000c1e1900 */
[----:B------:R-:W-:-:S04]  /*0ad0*/  @P4 IADD3.X R9, R0, UR13, RZ, P2, !PT ;  /* 0x0000000d00094c10 */ /* 0x000fc800097fe4ff */
[----:B------:R-:W-:Y:S01]  /*0ae0*/  @P3 IADD3 R10, P1, R7, R2, RZ ;  /* 0x00000002070a3210 */ /* 0x000fe20007f3e0ff */
[----:B------:R-:W4:Y:S04]  /*0af0*/  @P4 LDG.E R225, desc[UR14][R8.64] ;  /* 0x0000000e08e14981 */ /* 0x000f28000c1e1900 */
[----:B------:R-:W-:Y:S02]  /*0b00*/  @P3 IMAD.X R11, R0, 0x1, R3, P1 ;  /* 0x00000001000b3824 */ /* 0x000fe400008e0603 */
[----:B------:R-:W3:Y:S03]  /*0b10*/  @!P3 LDC.64 R2, c[0x0][0x318] ;  /* 0x0000c600ff02bb82 */ /* 0x000ee60000000a00 */
[----:B------:R-:W4:Y:S01]  /*0b20*/  @P3 LDG.E R224, desc[UR14][R10.64] ;  /* 0x0000000e0ae03981 */ /* 0x000f22000c1e1900 */
[----:B-1----:R-:W-:-:S02]  /*0b30*/  ISETP.NE.AND P4, PT, R6, RZ, PT ;  /* 0x000000ff0600720c */ /* 0x002fc40003f85270 */
[----:B---3--:R-:W-:-:S04]  /*0b40*/  ISETP.EQ.U32.AND P2, PT, R4, RZ, PT ;  /* 0x000000ff0400720c */ /* 0x008fc80003f42070 */
[----:B------:R-:W-:Y:S02]  /*0b50*/  ISETP.EQ.OR.EX P2, PT, R5, RZ, !P4, P2 ;  /* 0x000000ff0500720c */ /* 0x000fe40006742720 */
[----:B------:R-:W-:Y:S01]  /*0b60*/  IADD3 R6, P1, R7, R4, RZ ;  /* 0x0000000407067210 */ /* 0x000fe20007f3e0ff */
[----:B------:R-:W-:-:S04]  /*0b70*/  IMAD.MOV.U32 R226, RZ, RZ, -0x1 ;  /* 0xffffffffffe27424 */ /* 0x000fc800078e00ff */
[----:B------:R-:W-:Y:S02]  /*0b80*/  IMAD.X R7, R0, 0x1, R5, P1 ;  /* 0x0000000100077824 */ /* 0x000fe400008e0605 */
[----:B------:R-:W1:Y:S01]  /*0b90*/  @!P3 LDC R0, c[0x0][0x2cc] ;  /* 0x0000b300ff00bb82 */ /* 0x000e620000000800 */
[----:B------:R-:W-:-:S03]  /*0ba0*/  @!P3 ISETP.NE.U32.AND P1, PT, R2, RZ, PT ;  /* 0x000000ff0200b20c */ /* 0x000fc60003f25070 */
[----:B-----5:R3:W5:Y:S01]  /*0bb0*/  @!P2 LDG.E R226, desc[UR14][R6.64] ;  /* 0x0000000e06e2a981 */ /* 0x020762000c1e1900 */
[----:B------:R-:W-:-:S03]  /*0bc0*/  ISETP.NE.U32.AND P2, PT, R4, RZ, PT ;  /* 0x000000ff0400720c */ /* 0x000fc60003f45070 */
[----:B------:R-:W2:Y:S01]  /*0bd0*/  LDC R2, c[0x0][0x2c8] ;  /* 0x0000b200ff027b82 */ /* 0x000ea20000000800 */
[----:B------:R-:W-:Y:S02]  /*0be0*/  ISETP.NE.AND.EX P2, PT, R5, RZ, PT, P2 ;  /* 0x000000ff0500720c */ /* 0x000fe40003f45320 */
[----:B------:R-:W-:-:S04]  /*0bf0*/  @!P3 ISETP.NE.AND.EX P1, PT, R3, RZ, PT, P1 ;  /* 0x000000ff0300b20c */ /* 0x000fc80003f25310 */
[----:B-1----:R-:W-:Y:S01]  /*0c00*/  @!P3 SEL R0, R0, RZ, P1 ;  /* 0x000000ff0000b207 */ /* 0x002fe20000800000 */
[----:B--2---:R-:W-:-:S06]  /*0c10*/  @P0 IMAD.IADD R18, R18, 0x1, -R23 ;  /* 0x0000000112120824 */ /* 0x004fcc00078e0a17 */
[----:B------:R-:W1:Y:S01]  /*0c20*/  @!P0 LDC R18, c[0x0][0x2c4] ;  /* 0x0000b100ff128b82 */ /* 0x000e620000000800 */
[----:B----4-:R-:W-:Y:S01]  /*0c30*/  @P3 IMAD.IADD R224, R224, 0x1, -R225 ;  /* 0x00000001e0e03824 */ /* 0x010fe200078e0ae1 */
[----:B---3--:R-:W-:Y:S06]  /*0c40*/  @!P2 BRA `(.L_x_0) ;  /* 0x00000000000ca947 */ /* 0x008fec0003800000 */
[----:B------:R-:W2:Y:S02]  /*0c50*/  @P4 LDG.E R3, desc[UR14][R6.64+0x4] ;  /* 0x0000040e06034981 */ /* 0x000ea4000c1e1900 */
[----:B--2--5:R-:W-:-:S06]  /*0c60*/  @P4 IADD3 R2, R3, -R226, RZ ;  /* 0x800000e203024210 */ /* 0x024fcc0007ffe0ff */
[----:B------:R2:W5:Y:S02]  /*0c70*/  @!P4 LDG.E R2, desc[UR14][R6.64] ;  /* 0x0000000e0602c981 */ /* 0x000564000c1e1900 */
.L_x_0:
[----:B------:R-:W-:Y:S01]  /*0c80*/  IMAD.SHL.U32 R19, R201, 0x80, RZ ;  /* 0x00000080c9137824 */ /* 0x000fe200078e00ff */
[----:B-----5:R-:W-:-:S04]  /*0c90*/  @!P3 IADD3 R224, R0, R2, -R225 ;  /* 0x0000000200e0b210 */ /* 0x020fc80007ffe8e1 */
[----:B------:R-:W-:-:S13]  /*0ca0*/  ISETP.GT.AND P1, PT, R224, R19, PT ;  /* 0x00000013e000720c */ /* 0x000fda0003f24270 */
[----:B------:R-:W-:Y:S05]  /*0cb0*/  @!P1 BRA `(.L_x_1) ;  /* 0x0000006400609947 */ /* 0x000fea0003800000 */
[----:B------:R-:W2:Y:S01]  /*0cc0*/  LDC R26, c[0x0][0x278] ;  /* 0x00009e00ff1a7b82 */ /* 0x000ea20000000800 */
[----:B-1----:R-:W-:Y:S01]  /*0cd0*/  VIADD R3, R18, 0x3f ;  /* 0x0000003f12037836 */ /* 0x002fe20000000000 */
[C---:B------:R-:W-:Y:S01]  /*0ce0*/  SHF.L.U64.HI R11, R200.reuse, 0x7, R21 ;  /* 0x00000007c80b7819 */ /* 0x040fe20000010215 */
[----:B------:R-:W-:Y:S01]  /*0cf0*/  IMAD.SHL.U32 R25, R200, 0x80, RZ ;  /* 0x00000080c8197824 */ /* 0x000fe200078e00ff */
[----:B------:R-:W-:Y:S01]  /*0d00*/  ISETP.NE.AND P2, PT, R226, -0x1, PT ;  /* 0xffffffffe200780c */ /* 0x000fe20003f45270 */
[----:B------:R-:W-:Y:S01]  /*0d10*/  ULDC UR4, c[0x0][0x2dc] ;  /* 0x0000b70000047ab9 */ /* 0x000fe20000000800 */
[----:B------:R-:W-:Y:S01]  /*0d20*/  SHF.R.S32.HI R14, RZ, 0x1f, R3 ;  /* 0x0000001fff0e7819 */ /* 0x000fe20000011403 */
[----:B------:R-:W-:Y:S01]  /*0d30*/  ULDC UR18, c[0x0][0x270] ;  /* 0x00009c0000127ab9 */ /* 0x000fe20000000800 */
[----:B------:R-:W1:Y:S01]  /*0d40*/  LDC.64 R4, c[0x0][0x228] ;  /* 0x00008a00ff047b82 */ /* 0x000e620000000a00 */
[----:B------:R-:W-:Y:S01]  /*0d50*/  SEL R25, R25, RZ, P0 ;  /* 0x000000ff19197207 */ /* 0x000fe20000000000 */
[----:B------:R-:W-:Y:S01]  /*0d60*/  UIMAD.WIDE UR8, UR4, UR18, URZ ;  /* 0x00000012040872a5 */ /* 0x000fe2000f8e023f */
[----:B------:R-:W-:Y:S01]  /*0d70*/  LEA.HI R14, R14, R3, RZ, 0x6 ;  /* 0x000000030e0e7211 */ /* 0x000fe200078f30ff */
[----:B------:R-:W3:Y:S01]  /*0d80*/  S2R R33, SR_CTAID.X ;  /* 0x0000000000217919 */ /* 0x000ee20000002500 */
[----:B------:R-:W-:-:S02]  /*0d90*/  SEL R11, R11, RZ, P0 ;  /* 0x000000ff0b0b7207 */ /* 0x000fc40000000000 */
[----:B------:R-:W-:Y:S01]  /*0da0*/  LOP3.LUT R28, R14, 0xffffffc0, RZ, 0xc0, !PT ;  /* 0xffffffc00e1c7812 */ /* 0x000fe200078ec0ff */
[----:B------:R-:W4:Y:S01]  /*0db0*/  LDC R31, c[0x0][0x2d4] ;  /* 0x0000b500ff1f7b82 */ /* 0x000f220000000800 */
[----:B------:R-:W-:Y:S01]  /*0dc0*/  ISETP.NE.AND P0, PT, R23, -0x1, PT ;  /* 0xffffffff1700780c */ /* 0x000fe20003f05270 */
[C---:B------:R-:W-:Y:S01]  /*0dd0*/  @P2 IMAD.IADD R38, R225.reuse, 0x1, R226 ;  /* 0x00000001e1262824 */ /* 0x040fe200078e02e2 */
[----:B------:R-:W-:Y:S01]  /*0de0*/  @P2 IADD3 R42, R225, R226, RZ ;  /* 0x000000e2e12a2210 */ /* 0x000fe20007ffe0ff */
[----:B------:R-:W-:Y:S01]  /*0df0*/  VIADD R28, R28, 0xffffffc0 ;  /* 0xffffffc01c1c7836 */ /* 0x000fe20000000000 */
[----:B--2---:R-:W-:-:S03]  /*0e00*/  IABS R6, R26 ;  /* 0x0000001a00067213 */ /* 0x004fc60000000000 */
[----:B------:R-:W2:Y:S01]  /*0e10*/  @P2 LDC.64 R16, c[0x0][0x250] ;  /* 0x00009400ff102b82 */ /* 0x000ea20000000a00 */
[----:B------:R-:W-:Y:S01]  /*0e20*/  IADD3 R25, P1, R28, R25, RZ ;  /* 0x000000191c197210 */ /* 0x000fe20007f3e0ff */
[----:B------:R-:W5:Y:S01]  /*0e30*/  I2F.RP R2, R6 ;  /* 0x0000000600027306 */ /* 0x000f620000209400 */
[----:B------:R-:W-:-:S03]  /*0e40*/  SHF.R.S32.HI R20, RZ, 0x1f, R28 ;  /* 0x0000001fff147819 */ /* 0x000fc6000001141c */
[----:B------:R-:W-:Y:S01]  /*0e50*/  IMAD R32, R25, UR9, RZ ;  /* 0x0000000919207c24 */ /* 0x000fe2000f8e02ff */
[----:B------:R-:W-:Y:S01]  /*0e60*/  ISETP.NE.AND P5, PT, R26, RZ, PT ;  /* 0x000000ff1a00720c */ /* 0x000fe20003fa5270 */
[-C--:B-1----:R-:W-:Y:S01]  /*0e70*/  IMAD R27, R21, R4.reuse, RZ ;  /* 0x00000004151b7224 */ /* 0x082fe200078e02ff */
[----:B------:R-:W-:Y:S01]  /*0e80*/  IADD3.X R11, R20, R11, RZ, P1, !PT ;  /* 0x0000000b140b7210 */ /* 0x000fe20000ffe4ff */
[C---:B------:R-:W-:Y:S01]  /*0e90*/  IMAD.WIDE.U32 R12, R200.reuse, R4, RZ ;  /* 0x00000004c80c7225 */ /* 0x040fe200078e00ff */
[----:B------:R-:W1:Y:S03]  /*0ea0*/  LDC R35, c[0x0][0x2c4] ;  /* 0x0000b100ff237b82 */ /* 0x000e660000000800 */
[C---:B------:R-:W-:Y:S02]  /*0eb0*/  IMAD R27, R200.reuse, R5, R27 ;  /* 0x00000005c81b7224 */ /* 0x040fe400078e021b */
[----:B------:R-:W-:Y:S01]  /*0ec0*/  IMAD R32, R11, UR8, R32 ;  /* 0x000000080b207c24 */ /* 0x000fe2000f8e0220 */
[----:B-----5:R5:W3:Y:S02]  /*0ed0*/  MUFU.RCP R8, R2 ;  /* 0x0000000200087308 */ /* 0x020ae40000001000 */
[----:B------:R-:W1:Y:S01]  /*0ee0*/  LDC.U8 R5, c[0x0][0x3d8] ;  /* 0x0000f600ff057b82 */ /* 0x000e620000000000 */
[----:B------:R-:W-:Y:S01]  /*0ef0*/  IMAD.IADD R27, R13, 0x1, R27 ;  /* 0x000000010d1b7824 */ /* 0x000fe200078e021b */
[----:B----4-:R-:W-:Y:S01]  /*0f00*/  SHF.R.S32.HI R13, RZ, 0x1f, R31 ;  /* 0x0000001fff0d7819 */ /* 0x010fe2000001141f */
[----:B------:R-:W-:-:S04]  /*0f10*/  IMAD.WIDE.U32 R40, R200, R31, RZ ;  /* 0x0000001fc8287225 */ /* 0x000fc800078e00ff */
[C---:B--2---:R-:W-:Y:S01]  /*0f20*/  @P2 IMAD R15, R38.reuse, R17, RZ ;  /* 0x00000011260f2224 */ /* 0x044fe200078e02ff */
[----:B------:R-:W2:Y:S01]  /*0f30*/  @P2 LDC.64 R10, c[0x0][0x248] ;  /* 0x00009200ff0a2b82 */ /* 0x000ea20000000a00 */
[----:B------:R-:W-:-:S04]  /*0f40*/  @P2 IMAD.WIDE.U32 R38, R38, R16, RZ ;  /* 0x0000001026262225 */ /* 0x000fc800078e00ff */
[----:B------:R-:W-:Y:S01]  /*0f50*/  IMAD R37, R40, UR9, RZ ;  /* 0x0000000928257c24 */ /* 0x000fe2000f8e02ff */
[----:B------:R-:W-:Y:S01]  /*0f60*/  @P2 IADD3 R15, R39, R15, RZ ;  /* 0x0000000f270f2210 */ /* 0x000fe20007ffe0ff */
[----:B------:R-:W-:Y:S01]  /*0f70*/  @P2 IMAD.MOV.U32 R30, RZ, RZ, R38 ;  /* 0x000000ffff1e2224 */ /* 0x000fe200078e0026 */
[----:B-----5:R-:W4:Y:S01]  /*0f80*/  LDC.64 R2, c[0x0][0x240] ;  /* 0x00009000ff027b82 */ /* 0x020f220000000a00 */
[----:B---3--:R-:W-:-:S04]  /*0f90*/  VIADD R8, R8, 0xffffffe ;  /* 0x0ffffffe08087836 */ /* 0x008fc80000000000 */
[----:B------:R-:W3:Y:S01]  /*0fa0*/  F2I.FTZ.U32.TRUNC.NTZ R9, R8 ;  /* 0x0000000800097305 */ /* 0x000ee2000021f000 */
[----:B-1----:R-:W-:Y:S02]  /*0fb0*/  ISETP.NE.AND P1, PT, R5, RZ, PT ;  /* 0x000000ff0500720c */ /* 0x002fe40003f25270 */
[----:B------:R-:W1:Y:S01]  /*0fc0*/  LDC.U8 R36, c[0x0][0x480] ;  /* 0x00012000ff247b82 */ /* 0x000e620000000000 */
[C---:B--2---:R-:W-:Y:S02]  /*0fd0*/  @P2 IMAD R22, R42.reuse, R11, RZ ;  /* 0x0000000b2a162224 */ /* 0x044fe400078e02ff */
[----:B------:R-:W-:Y:S01]  /*0fe0*/  @P2 IMAD.WIDE.U32 R42, R42, R10, RZ ;  /* 0x0000000a2a2a2225 */ /* 0x000fe200078e00ff */
[----:B---3--:R-:W-:-:S07]  /*0ff0*/  IADD3 R7, RZ, -R9, RZ ;  /* 0x80000009ff077210 */ /* 0x008fce0007ffe0ff */
[----:B------:R-:W2:Y:S01]  /*1000*/  @P1 LDC R34, c[0x0][0x2e4] ;  /* 0x0000b900ff221b82 */ /* 0x000ea20000000800 */
[----:B------:R-:W-:Y:S01]  /*1010*/  MOV R8, RZ ;  /* 0x000000ff00087202 */ /* 0x000fe20000000f00 */
[----:B------:R-:W-:Y:S01]  /*1020*/  @P2 IMAD.MOV.U32 R24, RZ, RZ, R42 ;  /* 0x000000ffff182224 */ /* 0x000fe200078e002a */
[----:B------:R-:W-:Y:S01]  /*1030*/  @P2 IADD3 R22, R43, R22, RZ ;  /* 0x000000162b162210 */ /* 0x000fe20007ffe0ff */
[----:B------:R-:W-:Y:S01]  /*1040*/  IMAD R0, R7, R6, RZ ;  /* 0x0000000607007224 */ /* 0x000fe200078e02ff */
[----:B------:R-:W-:Y:S01]  /*1050*/  IABS R7, R199 ;  /* 0x000000c700077213 */ /* 0x000fe20000000000 */
[----:B----4-:R-:W-:Y:S02]  /*1060*/  IMAD R4, R23, R3, RZ ;  /* 0x0000000317047224 */ /* 0x010fe400078e02ff */
[----:B------:R-:W-:-:S06]  /*1070*/  IMAD.HI.U32 R0, R9, R0, R8 ;  /* 0x0000000009007227 */ /* 0x000fcc00078e0008 */
[----:B------:R-:W-:-:S05]  /*1080*/  IMAD.HI.U32 R0, R0, R7, RZ ;  /* 0x0000000700007227 */ /* 0x000fca00078e00ff */
[----:B------:R-:W-:-:S05]  /*1090*/  IADD3 R8, -R0, RZ, RZ ;  /* 0x000000ff00087210 */ /* 0x000fca0007ffe1ff */
[----:B------:R-:W-:Y:S02]  /*10a0*/  IMAD R7, R6, R8, R7 ;  /* 0x0000000806077224 */ /* 0x000fe400078e0207 */
[----:B------:R-:W-:-:S03]  /*10b0*/  IMAD.WIDE.U32 R8, R23, R2, RZ ;  /* 0x0000000217087225 */ /* 0x000fc600078e00ff */
[----:B------:R-:W-:Y:S01]  /*10c0*/  ISETP.GT.U32.AND P4, PT, R6, R7, PT ;  /* 0x000000070600720c */ /* 0x000fe20003f84070 */
[----:B------:R-:W-:Y:S01]  /*10d0*/  @P0 IMAD.IADD R27, R9, 0x1, R4 ;  /* 0x00000001091b0824 */ /* 0x000fe200078e0204 */
[----:B------:R-:W-:Y:S01]  /*10e0*/  SEL R29, R12, R8, !P0 ;  /* 0x000000080c1d7207 */ /* 0x000fe20004000000 */
[----:B------:R-:W3:Y:S01]  /*10f0*/  LDC.64 R4, c[0x0][0x488] ;  /* 0x00012200ff047b82 */ /* 0x000ee20000000a00 */
[----:B------:R-:W-:Y:S01]  /*1100*/  LOP3.LUT R8, R199, R26, RZ, 0x3c, !PT ;  /* 0x0000001ac7087212 */ /* 0x000fe200078e3cff */
[----:B------:R-:W-:-:S03]  /*1110*/  IMAD R12, R13, R200, RZ ;  /* 0x000000c80d0c7224 */ /* 0x000fc600078e02ff */
[----:B------:R-:W-:Y:S01]  /*1120*/  ISETP.GE.AND P3, PT, R8, RZ, PT ;  /* 0x000000ff0800720c */ /* 0x000fe20003f66270 */
[----:B------:R-:W-:Y:S02]  /*1130*/  IMAD R13, R21, R31, R12 ;  /* 0x0000001f150d7224 */ /* 0x000fe400078e020c */
[----:B------:R-:W4:Y:S02]  /*1140*/  @P0 LDC.64 R8, c[0x0][0x420] ;  /* 0x00010800ff080b82 */ /* 0x000f240000000a00 */
[-C--:B------:R-:W-:Y:S01]  /*1150*/  @!P4 IADD3 R7, R7, -R6.reuse, RZ ;  /* 0x800000060707c210 */ /* 0x080fe20007ffe0ff */
[----:B------:R-:W-:Y:S01]  /*1160*/  IMAD.IADD R38, R41, 0x1, R13 ;  /* 0x0000000129267824 */ /* 0x000fe200078e020d */
[----:B------:R-:W-:Y:S02]  /*1170*/  @!P4 IADD3 R0, R0, 0x1, RZ ;  /* 0x000000010000c810 */ /* 0x000fe40007ffe0ff */
[----:B------:R-:W-:Y:S02]  /*1180*/  ISETP.GE.U32.AND P6, PT, R7, R6, PT ;  /* 0x000000060700720c */ /* 0x000fe40003fc6070 */
[----:B------:R-:W1:Y:S11]  /*1190*/  @!P0 LDC.64 R6, c[0x0][0x418] ;  /* 0x00010600ff068b82 */ /* 0x000e760000000a00 */
[----:B------:R-:W-:-:S05]  /*11a0*/  @P6 VIADD R0, R0, 0x1 ;  /* 0x0000000100006836 */ /* 0x000fca0000000000 */
[----:B------:R-:W-:Y:S01]  /*11b0*/  @!P3 IADD3 R0, -R0, RZ, RZ ;  /* 0x000000ff0000b210 */ /* 0x000fe20007ffe1ff */
[----:B--2---:R-:W-:Y:S06]  /*11c0*/  @P2 BRA `(.L_x_2) ;  /* 0x0000000000302947 */ /* 0x004fec0003800000 */
[----:B------:R-:W2:Y:S01]  /*11d0*/  LDC.64 R10, c[0x0][0x248] ;  /* 0x00009200ff0a7b82 */ /* 0x000ea20000000a00 */
[----:B------:R-:W-:-:S07]  /*11e0*/  SHF.R.S32.HI R39, RZ, 0x1f, R225 ;  /* 0x0000001fff277819 */ /* 0x000fce00000114e1 */
[----:B------:R-:W5:Y:S01]  /*11f0*/  LDC.64 R12, c[0x0][0x230] ;  /* 0x00008c00ff0c7b82 */ /* 0x000f620000000a00 */
[-C--:B--2---:R-:W-:Y:S02]  /*1200*/  IMAD R24, R39, R10.reuse, RZ ;  /* 0x0000000a27187224 */ /* 0x084fe400078e02ff */
[----:B------:R-:W-:-:S04]  /*1210*/  IMAD.WIDE.U32 R42, R225, R10, RZ ;  /* 0x0000000ae12a7225 */ /* 0x000fc800078e00ff */
[----:B------:R-:W-:Y:S02]  /*1220*/  IMAD R24, R225, R11, R24 ;  /* 0x0000000be1187224 */ /* 0x000fe400078e0218 */
[----:B-----5:R-:W-:-:S03]  /*1230*/  IMAD R22, R21, R12, RZ ;  /* 0x0000000c15167224 */ /* 0x020fc600078e02ff */
[----:B------:R-:W-:Y:S01]  /*1240*/  IADD3 R43, R43, R24, RZ ;  /* 0x000000182b2b7210 */ /* 0x000fe20007ffe0ff */
[C---:B------:R-:W-:Y:S02]  /*1250*/  IMAD R22, R200.reuse, R13, R22 ;  /* 0x0000000dc8167224 */ /* 0x040fe400078e0216 */
[----:B------:R-:W-:-:S05]  /*1260*/  IMAD.WIDE.U32 R12, R200, R12, R42 ;  /* 0x0000000cc80c7225 */ /* 0x000fca00078e002a */
[----:B------:R-:W-:Y:S02]  /*1270*/  IADD3 R22, R13, R22, RZ ;  /* 0x000000160d167210 */ /* 0x000fe40007ffe0ff */
[----:B------:R-:W-:Y:S02]  /*1280*/  MOV R24, R12 ;  /* 0x0000000c00187202 */ /* 0x000fe40000000f00 */
.L_x_2:
[----:B------:R-:W-:Y:S05]  /*1290*/  @P2 BRA `(.L_x_3) ;  /* 0x0000000000302947 */ /* 0x000fea0003800000 */
        /* <DEDUP_REMOVED lines=11> */
[----:B------:R-:W-:-:S07]  /*1350*/  MOV R30, R12 ;  /* 0x0000000c001e7202 */ /* 0x000fce0000000f00 */
.L_x_3:
[----:B-1----:R-:W-:Y:S01]  /*1360*/  @!P0 IMAD R21, R21, R6, RZ ;  /* 0x0000000615158224 */ /* 0x002fe200078e02ff */
[----:B------:R-:W-:Y:S01]  /*1370*/  @!P5 LOP3.LUT R0, RZ, R26, RZ, 0x33, !PT ;  /* 0x0000001aff00d212 */ /* 0x000fe200078e33ff */
[----:B------:R-:W-:Y:S01]  /*1380*/  @P1 IMAD R26, R200, R35, RZ ;  /* 0x00000023c81a1224 */ /* 0x000fe200078e02ff */
[----:B------:R-:W-:Y:S01]  /*1390*/  ISETP.NE.AND P6, PT, R36, RZ, PT ;  /* 0x000000ff2400720c */ /* 0x000fe20003fc5270 */
[----:B------:R-:W-:Y:S02]  /*13a0*/  IMAD R37, R38, UR8, R37 ;  /* 0x0000000826257c24 */ /* 0x000fe4000f8e0225 */
[----:B------:R-:W-:Y:S01]  /*13b0*/  @!P0 IMAD R7, R200, R7, R21 ;  /* 0x00000007c8078224 */ /* 0x000fe200078e0215 */
[----:B------:R-:W-:Y:S01]  /*13c0*/  @P1 SEL R26, R26, R23, !P0 ;  /* 0x000000171a1a1207 */ /* 0x000fe20004000000 */
[----:B------:R-:W-:-:S04]  /*13d0*/  IMAD.WIDE.U32 R40, R40, UR8, RZ ;  /* 0x0000000828287c25 */ /* 0x000fc8000f8e00ff */
[----:B----4-:R-:W-:Y:S01]  /*13e0*/  @P0 IMAD.WIDE.U32 R12, R23, R8, RZ ;  /* 0x00000008170c0225 */ /* 0x010fe200078e00ff */
[----:B------:R-:W-:-:S03]  /*13f0*/  IADD3 R8, R41, R37, RZ ;  /* 0x0000002529087210 */ /* 0x000fc60007ffe0ff */
[----:B------:R-:W-:-:S04]  /*1400*/  IMAD.WIDE.U32 R38, R23, UR8, RZ ;  /* 0x0000000817267c25 */ /* 0x000fc8000f8e00ff */
[C---:B------:R-:W-:Y:S02]  /*1410*/  IMAD R21, R23.reuse, UR9, RZ ;  /* 0x0000000917157c24 */ /* 0x040fe4000f8e02ff */
[----:B------:R-:W-:Y:S01]  /*1420*/  @P0 IMAD R9, R23, R9, R13 ;  /* 0x0000000917090224 */ /* 0x000fe200078e020d */
[----:B------:R-:W-:Y:S01]  /*1430*/  SEL R13, R40, R38, !P0 ;  /* 0x00000026280d7207 */ /* 0x000fe20004000000 */
[----:B------:R-:W-:Y:S01]  /*1440*/  @!P0 IMAD.WIDE.U32 R42, R200, R6, RZ ;  /* 0x00000006c82a8225 */ /* 0x000fe200078e00ff */
[----:B------:R-:W-:-:S03]  /*1450*/  @P0 IADD3 R8, R39, R21, RZ ;  /* 0x0000001527080210 */ /* 0x000fc60007ffe0ff */
[----:B------:R-:W-:Y:S01]  /*1460*/  @!P1 IMAD R6, R200, UR18, R199 ;  /* 0x00000012c8069c24 */ /* 0x000fe2000f8e02c7 */
[----:B------:R-:W-:Y:S01]  /*1470*/  @!P0 IADD3 R9, R43, R7, RZ ;  /* 0x000000072b098210 */ /* 0x000fe20007ffe0ff */
[----:B---3--:R-:W-:Y:S01]  /*1480*/  IMAD.WIDE.U32 R38, R33, R4, RZ ;  /* 0x0000000421267225 */ /* 0x008fe200078e00ff */
[----:B------:R-:W-:-:S03]  /*1490*/  @!P0 MOV R12, R42 ;  /* 0x0000002a000c8202 */ /* 0x000fc60000000f00 */
[----:B------:R-:W-:Y:S01]  /*14a0*/  @P1 IMAD R21, R199, R34, R26 ;  /* 0x00000022c7151224 */ /* 0x000fe200078e021a */
[----:B------:R-:W-:Y:S01]  /*14b0*/  SEL R4, R38, RZ, P6 ;  /* 0x000000ff26047207 */ /* 0x000fe20003000000 */
[----:B------:R-:W-:Y:S01]  /*14c0*/  @!P1 IMAD R21, R6, R35, RZ ;  /* 0x0000002306159224 */ /* 0x000fe200078e02ff */
[----:B------:R-:W-:Y:S01]  /*14d0*/  SHF.R.S32.HI R34, RZ, 0x1f, R199 ;  /* 0x0000001fff227819 */ /* 0x000fe200000114c7 */
[----:B------:R-:W-:Y:S01]  /*14e0*/  IMAD R5, R33, R5, R39 ;  /* 0x0000000521057224 */ /* 0x000fe200078e0227 */
[----:B------:R-:W-:Y:S01]  /*14f0*/  SHF.R.S32.HI R26, RZ, 0x1f, R0 ;  /* 0x0000001fff1a7819 */ /* 0x000fe20000011400 */
[----:B------:R-:W-:Y:S02]  /*1500*/  IMAD R35, R199, UR4, RZ ;  /* 0x00000004c7237c24 */ /* 0x000fe4000f8e02ff */
[----:B------:R-:W-:Y:S01]  /*1510*/  IMAD.WIDE.U32 R36, R25, UR8, RZ ;  /* 0x0000000819247c25 */ /* 0x000fe2000f8e00ff */
[----:B------:R-:W-:Y:S02]  /*1520*/  SHF.R.S32.HI R25, RZ, 0x1f, R19 ;  /* 0x0000001fff197819 */ /* 0x000fe40000011413 */
[----:B------:R-:W-:-:S02]  /*1530*/  SHF.R.S32.HI R33, RZ, 0x1f, R35 ;  /* 0x0000001fff217819 */ /* 0x000fc40000011423 */
[----:B------:R-:W-:Y:S02]  /*1540*/  SEL R5, R5, RZ, P6 ;  /* 0x000000ff05057207 */ /* 0x000fe40003000000 */
[----:B------:R-:W-:Y:S01]  /*1550*/  IADD3 R32, R37, R32, RZ ;  /* 0x0000002025207210 */ /* 0x000fe20007ffe0ff */
[----:B------:R-:W-:Y:S06]  /*1560*/  @!P1 BRA `(.L_x_4) ;  /* 0x00000000001c9947 */ /* 0x000fec0003800000 */
[----:B------:R-:W1:Y:S01]  /*1570*/  LDC R7, c[0x0][0x2c0] ;  /* 0x0000b000ff077b82 */ /* 0x000e620000000800 */
[----:B------:R-:W-:-:S05]  /*1580*/  @!P0 IMAD R23, R200, R31, RZ ;  /* 0x0000001fc8178224 */ /* 0x000fca00078e02ff */
[----:B------:R-:W-:Y:S02]  /*1590*/  LEA R23, R200, R23, 0x7 ;  /* 0x00000017c8177211 */ /* 0x000fe400078e38ff */
[----:B------:R-:W1:Y:S02]  /*15a0*/  LDC R6, c[0x0][0x2e4] ;  /* 0x0000b900ff067b82 */ /* 0x000e640000000800 */
[----:B-1----:R-:W-:-:S05]  /*15b0*/  LEA R6, R7, R6, 0x7 ;  /* 0x0000000607067211 */ /* 0x002fca00078e38ff */
[----:B------:R-:W-:Y:S01]  /*15c0*/  IMAD R31, R6, R199, R23 ;  /* 0x000000c7061f7224 */ /* 0x000fe200078e0217 */
[----:B------:R-:W-:Y:S06]  /*15d0*/  BRA `(.L_x_5) ;  /* 0x0000000000087947 */ /* 0x000fec0003800000 */
.L_x_4:
[----:B------:R-:W-:-:S04]  /*15e0*/  IMAD R6, R200, UR18, R199 ;  /* 0x00000012c8067c24 */ /* 0x000fc8000f8e02c7 */
[----:B------:R-:W-:-:S07]  /*15f0*/  IMAD R31, R6, R31, RZ ;  /* 0x0000001f061f7224 */ /* 0x000fce00078e02ff */
.L_x_5:
[----:B------:R-:W1:Y:S01]  /*1600*/  LDC.64 R6, c[0x0][0x420] ;  /* 0x00010800ff067b82 */ /* 0x000e620000000a00 */
[----:B------:R-:W-:Y:S01]  /*1610*/  UIMAD UR18, UR4, UR18, URZ ;  /* 0x00000012041272a4 */ /* 0x000fe2000f8e023f */
[----:B------:R-:W-:Y:S01]  /*1620*/  IADD3 R38, P0, R188, R12, RZ ;  /* 0x0000000cbc267210 */ /* 0x000fe20007f1e0ff */
[----:B------:R-:W-:Y:S01]  /*1630*/  ULDC.64 UR10, c[0x0][0x210] ;  /* 0x00008400000a7ab9 */ /* 0x000fe20000000a00 */
[----:B------:R-:W-:Y:S01]  /*1640*/  SHF.R.S32.HI R189, RZ, 0x1f, R188 ;  /* 0x0000001fffbd7819 */ /* 0x000fe200000114bc */
[----:B------:R-:W-:Y:S01]  /*1650*/  USHF.L.U32 UR16, UR18, 0x6, URZ ;  /* 0x0000000612107899 */ /* 0x000fe2000800063f */
[----:B------:R-:W-:Y:S01]  /*1660*/  SHF.R.S32.HI R23, RZ, 0x1f, R187 ;  /* 0x0000001fff177819 */ /* 0x000fe200000114bb */
[----:B------:R-:W-:Y:S01]  /*1670*/  ULDC.64 UR8, c[0x0][0x3e0] ;  /* 0x0000f80000087ab9 */ /* 0x000fe20000000a00 */
[----:B------:R-:W-:Y:S01]  /*1680*/  IADD3 R31, R28, R31, RZ ;  /* 0x0000001f1c1f7210 */ /* 0x000fe20007ffe0ff */
[----:B------:R-:W-:Y:S01]  /*1690*/  IMAD.X R39, R189, 0x1, R9, P0 ;  /* 0x00000001bd277824 */ /* 0x000fe200000e0609 */
[----:B------:R-:W-:Y:S01]  /*16a0*/  USHF.R.S32.HI UR4, URZ, 0x1f, UR16 ;  /* 0x0000001f3f047899 */ /* 0x000fe20008011410 */
[----:B------:R-:W-:Y:S01]  /*16b0*/  IADD3 R35, P3, P2, R36, UR16, R35 ;  /* 0x0000001024237c10 */ /* 0x000fe2000fa7e023 */
[----:B------:R-:W-:Y:S01]  /*16c0*/  BSSY B1, `(.L_x_1) ;  /* 0x00005b7000017945 */ /* 0x000fe20003800000 */
[----:B------:R-:W-:-:S02]  /*16d0*/  LEA.HI.SX32 R223, R14, 0xffffffff, 0x1a ;  /* 0xffffffff0edf7811 */ /* 0x000fc400078fd2ff */
[----:B------:R-:W-:Y:S02]  /*16e0*/  IADD3 R4, P1, P0, R4, R35, R13 ;  /* 0x0000002304047210 */ /* 0x000fe4000783e00d */
[----:B------:R-:W-:Y:S02]  /*16f0*/  IADD3 R13, P4, R187, R28, RZ ;  /* 0x0000001cbb0d7210 */ /* 0x000fe40007f9e0ff */
[----:B------:R-:W-:Y:S01]  /*1700*/  IADD3.X R32, R32, UR4, R33, P3, P2 ;  /* 0x0000000420207c10 */ /* 0x000fe20009fe4421 */
[----:B------:R-:W-:Y:S01]  /*1710*/  ULDC.64 UR4, c[0x0][0x428] ;  /* 0x00010a0000047ab9 */ /* 0x000fe20000000a00 */
[----:B------:R-:W-:Y:S01]  /*1720*/  ISETP.GE.AND P3, PT, R18, 0x1, PT ;  /* 0x000000011200780c */ /* 0x000fe20003f66270 */
[----:B------:R-:W-:Y:S01]  /*1730*/  IMAD.WIDE.U32 R36, R13, R2, R188 ;  /* 0x000000020d247225 */ /* 0x000fe200078e00bc */
[----:B------:R-:W-:Y:S02]  /*1740*/  IADD3.X R5, R5, R32, R8, P1, P0 ;  /* 0x0000002005057210 */ /* 0x000fe40000fe0408 */
[----:B------:R-:W2:Y:S01]  /*1750*/  LDC.64 R32, c[0x0][0x2b0] ;  /* 0x0000ac00ff207b82 */ /* 0x000ea20000000a00 */
[----:B-1----:R-:W-:Y:S01]  /*1760*/  IMAD R9, R20, R6, RZ ;  /* 0x0000000614097224 */ /* 0x002fe200078e02ff */
[----:B------:R-:W-:Y:S01]  /*1770*/  IADD3 R36, P1, R29, R36, RZ ;  /* 0x000000241d247210 */ /* 0x000fe20007f3e0ff */
[----:B------:R-:W-:-:S04]  /*1780*/  IMAD.WIDE.U32 R38, R28, R6, R38 ;  /* 0x000000061c267225 */ /* 0x000fc800078e0026 */
[C---:B------:R-:W-:Y:S01]  /*1790*/  IMAD R9, R28.reuse, R7, R9 ;  /* 0x000000071c097224 */ /* 0x040fe200078e0209 */
[----:B------:R-:W-:Y:S01]  /*17a0*/  IADD3 R28, R28, R21, RZ ;  /* 0x000000151c1c7210 */ /* 0x000fe20007ffe0ff */
[----:B------:R-:W-:Y:S02]  /*17b0*/  IMAD R12, R34, UR4, RZ ;  /* 0x00000004220c7c24 */ /* 0x000fe4000f8e02ff */
[----:B------:R-:W-:Y:S02]  /*17c0*/  IMAD.IADD R39, R39, 0x1, R9 ;  /* 0x0000000127277824 */ /* 0x000fe400078e0209 */
[----:B------:R-:W-:Y:S02]  /*17d0*/  IMAD.X R9, R23, 0x1, R20, P4 ;  /* 0x0000000117097824 */ /* 0x000fe400020e0614 */
[----:B------:R-:W1:Y:S01]  /*17e0*/  LDC.64 R20, c[0x0][0x478] ;  /* 0x00011e00ff147b82 */ /* 0x000e620000000a00 */
[----:B------:R-:W-:Y:S02]  /*17f0*/  IMAD R12, R199, UR5, R12 ;  /* 0x00000005c70c7c24 */ /* 0x000fe4000f8e020c */
[----:B------:R-:W-:-:S02]  /*1800*/  IMAD R8, R9, R2, RZ ;  /* 0x0000000209087224 */ /* 0x000fc400078e02ff */
[----:B------:R-:W-:Y:S02]  /*1810*/  IMAD R9, R186, UR18, R193 ;  /* 0x00000012ba097c24 */ /* 0x000fe4000f8e02c1 */
[----:B------:R-:W-:Y:S02]  /*1820*/  IMAD R8, R13, R3, R8 ;  /* 0x000000030d087224 */ /* 0x000fe400078e0208 */
[----:B------:R-:W-:Y:S01]  /*1830*/  IMAD.WIDE.U32 R38, R199, UR4, R38 ;  /* 0x00000004c7267c25 */ /* 0x000fe2000f8e0026 */
[----:B------:R-:W-:Y:S01]  /*1840*/  ULDC.64 UR4, c[0x0][0x258] ;  /* 0x0000960000047ab9 */ /* 0x000fe20000000a00 */
[----:B------:R-:W-:Y:S02]  /*1850*/  IADD3 R4, P0, R9, R4, RZ ;  /* 0x0000000409047210 */ /* 0x000fe40007f1e0ff */
[----:B------:R-:W-:Y:S01]  /*1860*/  IADD3.X R37, R27, R37, R8, P1, !PT ;  /* 0x000000251b257210 */ /* 0x000fe20000ffe408 */
[----:B------:R-:W-:Y:S01]  /*1870*/  IMAD.IADD R39, R39, 0x1, R12 ;  /* 0x0000000127277824 */ /* 0x000fe200078e020c */
[----:B------:R-:W-:Y:S01]  /*1880*/  LEA.HI.X.SX32 R227, R9, R5, 0x1, P0 ;  /* 0x0000000509e37211 */ /* 0x000fe200000f0eff */
[----:B------:R-:W-:-:S02]  /*1890*/  IMAD R34, R34, UR4, RZ ;  /* 0x0000000422227c24 */ /* 0x000fc4000f8e02ff */
[-C--:B------:R-:W-:Y:S02]  /*18a0*/  IMAD R8, R23, R6.reuse, RZ ;  /* 0x0000000617087224 */ /* 0x080fe400078e02ff */
[C---:B------:R-:W-:Y:S02]  /*18b0*/  IMAD R5, R199.reuse, UR5, R34 ;  /* 0x00000005c7057c24 */ /* 0x040fe4000f8e0222 */
[----:B------:R-:W-:Y:S01]  /*18c0*/  IMAD.WIDE.U32 R36, R199, UR4, R36 ;  /* 0x00000004c7247c25 */ /* 0x000fe2000f8e0024 */
[----:B------:R-:W-:Y:S02]  /*18d0*/  ULDC.64 UR4, c[0x0][0x400] ;  /* 0x0001000000047ab9 */ /* 0x000fe40000000a00 */
[----:B------:R-:W-:Y:S01]  /*18e0*/  LEA R232, P0, R4, UR4, 0x2 ;  /* 0x0000000404e87c11 */ /* 0x000fe2000f8010ff */
[----:B------:R-:W-:Y:S01]  /*18f0*/  IMAD R8, R187, R7, R8 ;  /* 0x00000007bb087224 */ /* 0x000fe200078e0208 */
[----:B------:R-:W-:Y:S01]  /*1900*/  IADD3 R5, R37, R5, RZ ;  /* 0x0000000525057210 */ /* 0x000fe20007ffe0ff */
[----:B------:R-:W-:Y:S01]  /*1910*/  IMAD.WIDE.U32 R38, R187, R6, R38 ;  /* 0x00000006bb267225 */ /* 0x000fe200078e0026 */
[----:B------:R-:W-:-:S02]  /*1920*/  LEA R230, P2, R36, UR10, 0x1 ;  /* 0x0000000a24e67c11 */ /* 0x000fc4000f8408ff */
[----:B------:R-:W-:Y:S01]  /*1930*/  LEA.HI.X R227, R4, UR5, R227, 0x2, P0 ;  /* 0x0000000504e37c11 */ /* 0x000fe200080f14e3 */
[----:B------:R-:W-:Y:S01]  /*1940*/  IMAD.IADD R8, R39, 0x1, R8 ;  /* 0x0000000127087824 */ /* 0x000fe200078e0208 */
[----:B------:R-:W-:Y:S01]  /*1950*/  LEA R228, P1, R38, UR8, 0x1 ;  /* 0x0000000826e47c11 */ /* 0x000fe2000f8208ff */
[----:B--2---:R-:W-:Y:S01]  /*1960*/  IMAD.WIDE R28, R28, 0x4, R32 ;  /* 0x000000041c1c7825 */ /* 0x004fe200078e0220 */
[----:B------:R-:W-:Y:S02]  /*1970*/  LEA.HI.X R231, R36, UR11, R5, 0x1, P2 ;  /* 0x0000000b24e77c11 */ /* 0x000fe400090f0c05 */
[----:B------:R-:W-:Y:S01]  /*1980*/  LEA.HI.X R229, R38, UR9, R8, 0x1, P1 ;  /* 0x0000000926e57c11 */ /* 0x000fe200088f0c08 */
[----:B-1----:R-:W-:Y:S01]  /*1990*/  IMAD.WIDE R20, R31, 0x4, R20 ;  /* 0x000000041f147825 */ /* 0x002fe200078e0214 */
[----:B------:R-:W-:Y:S07]  /*19a0*/  @!P3 BRA `(.L_x_6) ;  /* 0x0000004c005cb947 */ /* 0x000fee0003800000 */
[----:B------:R-:W-:Y:S01]  /*19b0*/  IMAD R8, R201, -0x80, R224 ;  /* 0xffffff80c9087824 */ /* 0x000fe200078e02e0 */
[----:B------:R-:W-:Y:S01]  /*19c0*/  ULDC.64 UR4, c[0x0][0x268] ;  /* 0x00009a0000047ab9 */ /* 0x000fe20000000a00 */
[----:B------:R-:W-:Y:S02]  /*19d0*/  VIADD R5, R187, 0x20 ;  /* 0x00000020bb057836 */ /* 0x000fe40000000000 */
[----:B------:R-:W-:Y:S01]  /*19e0*/  IMAD R4, R25, R16, RZ ;  /* 0x0000001019047224 */ /* 0x000fe200078e02ff */
[----:B------:R-:W-:Y:S01]  /*19f0*/  ISETP.GE.AND P5, PT, R187, R8, PT ;  /* 0x00000008bb00720c */ /* 0x000fe20003fa6270 */
[----:B------:R-:W-:Y:S01]  /*1a00*/  IMAD.WIDE.U32 R32, R19, R16, R188 ;  /* 0x0000001013207225 */ /* 0x000fe200078e00bc */
[----:B------:R-:W-:Y:S01]  /*1a10*/  ISETP.GE.AND P4, PT, R5, R8, PT ;  /* 0x000000080500720c */ /* 0x000fe20003f86270 */
[----:B------:R-:W-:Y:S02]  /*1a20*/  @P6 BAR.SYNC.DEFER_BLOCKING 0x0 ;  /* 0x0000000000006b1d */ /* 0x000fe40000010000 */
[----:B------:R-:W-:Y:S01]  /*1a30*/  VIADD R13, R187, 0x40 ;  /* 0x00000040bb0d7836 */ /* 0x000fe20000000000 */
[----:B------:R-:W-:Y:S01]  /*1a40*/  IADD3 R36, P0, R30, R32, RZ ;  /* 0x000000201e247210 */ /* 0x000fe20007f1e0ff */
[----:B------:R-:W-:-:S02]  /*1a50*/  IMAD R4, R19, R17, R4 ;  /* 0x0000001113047224 */ /* 0x000fc400078e0204 */
[----:B------:R-:W-:Y:S01]  /*1a60*/  VIADD R9, R187, 0x60 ;  /* 0x00000060bb097836 */ /* 0x000fe20000000000 */
[----:B------:R-:W-:Y:S01]  /*1a70*/  ISETP.GE.AND P2, PT, R13, R8, PT ;  /* 0x000000080d00720c */ /* 0x000fe20003f46270 */
[----:B------:R-:W-:Y:S01]  /*1a80*/  IMAD R18, R223, -0x40, R18 ;  /* 0xffffffc0df127824 */ /* 0x000fe200078e0212 */
[----:B------:R-:W-:Y:S01]  /*1a90*/  IADD3.X R37, R15, R33, R4, P0, !PT ;  /* 0x000000210f257210 */ /* 0x000fe200007fe404 */
[----:B------:R-:W-:Y:S01]  /*1aa0*/  @!P5 IMAD R38, R23, R16, RZ ;  /* 0x000000101726d224 */ /* 0x000fe200078e02ff */
[----:B------:R-:W1:Y:S01]  /*1ab0*/  @!P5 LDC.64 R14, c[0x0][0x220] ;  /* 0x00008800ff0edb82 */ /* 0x000e620000000a00 */
[----:B------:R-:W-:Y:S01]  /*1ac0*/  ISETP.GE.AND P1, PT, R9, R8, PT ;  /* 0x000000080900720c */ /* 0x000fe20003f26270 */
[----:B------:R-:W-:Y:S01]  /*1ad0*/  IMAD R9, R26, UR4, RZ ;  /* 0x000000041a097c24 */ /* 0x000fe2000f8e02ff */
[----:B------:R-:W-:Y:S01]  /*1ae0*/  @!P4 IADD3 R33, P3, R187, 0x20, RZ ;  /* 0x00000020bb21c810 */ /* 0x000fe20007f7e0ff */
[----:B------:R-:W-:Y:S01]  /*1af0*/  IMAD.WIDE.U32 R36, R0, UR4, R36 ;  /* 0x0000000400247c25 */ /* 0x000fe2000f8e0024 */
[----:B------:R-:W-:-:S03]  /*1b00*/  ISETP.GE.AND P0, PT, R5, R18, PT ;  /* 0x000000120500720c */ /* 0x000fc60003f06270 */
[----:B------:R-:W-:Y:S01]  /*1b10*/  IMAD.SHL.U32 R7, R7, 0x40, RZ ;  /* 0x0000004007077824 */ /* 0x000fe200078e00ff */
[----:B------:R-:W2:Y:S01]  /*1b20*/  @!P4 LDC.64 R12, c[0x0][0x220] ;  /* 0x00008800ff0ccb82 */ /* 0x000ea20000000a00 */
[----:B------:R-:W-:Y:S01]  /*1b30*/  IMAD R5, R0, UR5, R9 ;  /* 0x0000000500057c24 */ /* 0x000fe2000f8e0209 */
[C---:B------:R-:W-:Y:S01]  /*1b40*/  ISETP.GE.AND P6, PT, R187.reuse, R18, PT ;  /* 0x00000012bb00720c */ /* 0x040fe20003fc6270 */
[----:B------:R-:W-:Y:S01]  /*1b50*/  @!P4 IMAD.X R31, RZ, RZ, R23, P3 ;  /* 0x000000ffff1fc224 */ /* 0x000fe200018e0617 */
[----:B------:R-:W-:Y:S01]  /*1b60*/  @!P2 IADD3 R32, P3, R187, 0x40, RZ ;  /* 0x00000040bb20a810 */ /* 0x000fe20007f7e0ff */
[----:B------:R-:W-:Y:S01]  /*1b70*/  IMAD.IADD R37, R37, 0x1, R5 ;  /* 0x0000000125257824 */ /* 0x000fe200078e0205 */
[----:B------:R-:W-:Y:S01]  /*1b80*/  @P5 STS.128 [R197+0xa000], RZ ;  /* 0x00a000ffc5005388 */ /* 0x000fe20000000c00 */
[----:B------:R-:W-:Y:S01]  /*1b90*/  @!P4 IMAD R30, R31, R16, RZ ;  /* 0x000000101f1ec224 */ /* 0x000fe200078e02ff */
[----:B------:R-:W3:Y:S01]  /*1ba0*/  @!P2 LDC.64 R8, c[0x0][0x220] ;  /* 0x00008800ff08ab82 */ /* 0x000ee20000000a00 */
[----:B------:R-:W-:Y:S01]  /*1bb0*/  @!P2 IMAD.X R27, RZ, RZ, R23, P3 ;  /* 0x000000ffff1ba224 */ /* 0x000fe200018e0617 */
[----:B------:R-:W-:Y:S01]  /*1bc0*/  @!P1 IADD3 R34, P3, R187, 0x60, RZ ;  /* 0x00000060bb229810 */ /* 0x000fe20007f7e0ff */
[----:B------:R-:W-:Y:S01]  /*1bd0*/  @!P4 IMAD.MOV.U32 R42, RZ, RZ, R36 ;  /* 0x000000ffff2ac224 */ /* 0x000fe200078e0024 */
[----:B------:R-:W-:Y:S01]  /*1be0*/  ULDC.64 UR4, c[0x0][0x260] ;  /* 0x0000980000047ab9 */ /* 0x000fe20000000a00 */
[----:B------:R-:W-:-:S02]  /*1bf0*/  @!P4 IMAD.MOV.U32 R43, RZ, RZ, R37 ;  /* 0x000000ffff2bc224 */ /* 0x000fc400078e0025 */
[----:B------:R-:W-:Y:S01]  /*1c00*/  IMAD.SHL.U32 R3, R3, 0x40, RZ ;  /* 0x0000004003037824 */ /* 0x000fe200078e00ff */
[----:B------:R-:W4:Y:S01]  /*1c10*/  @!P1 LDC.64 R4, c[0x0][0x220] ;  /* 0x00008800ff049b82 */ /* 0x000f220000000a00 */
[----:B------:R-:W-:Y:S02]  /*1c20*/  @!P5 IMAD R31, R187, R17, R38 ;  /* 0x00000011bb1fd224 */ /* 0x000fe400078e0226 */
[----:B------:R-:W-:Y:S02]  /*1c30*/  IMAD.MOV.U32 R215, RZ, RZ, R28 ;  /* 0x000000ffffd77224 */ /* 0x000fe400078e001c */
[----:B------:R-:W-:Y:S02]  /*1c40*/  IMAD.MOV.U32 R214, RZ, RZ, R29 ;  /* 0x000000ffffd67224 */ /* 0x000fe400078e001d */
[----:B------:R-:W-:Y:S02]  /*1c50*/  IMAD.MOV.U32 R220, RZ, RZ, 0x7f800000 ;  /* 0x7f800000ffdc7424 */ /* 0x000fe400078e00ff */
[----:B------:R-:W-:-:S02]  /*1c60*/  IMAD.MOV.U32 R221, RZ, RZ, 0x7f800000 ;  /* 0x7f800000ffdd7424 */ /* 0x000fc400078e00ff */
[----:B------:R-:W-:Y:S02]  /*1c70*/  IMAD.MOV.U32 R218, RZ, RZ, 0x7f800000 ;  /* 0x7f800000ffda7424 */ /* 0x000fe400078e00ff */
[----:B------:R-:W-:Y:S01]  /*1c80*/  IMAD.MOV.U32 R219, RZ, RZ, 0x7f800000 ;  /* 0x7f800000ffdb7424 */ /* 0x000fe200078e00ff */
[----:B------:R-:W-:Y:S01]  /*1c90*/  USHF.L.U32 UR23, UR18, 0x4, URZ ;  /* 0x0000000412177899 */ /* 0x000fe2000800063f */
[-C--:B------:R-:W-:Y:S01]  /*1ca0*/  @!P5 IMAD.WIDE.U32 R40, R187, R16.reuse, R36 ;  /* 0x00000010bb28d225 */ /* 0x080fe200078e0024 */
[----:B------:R-:W-:Y:S02]  /*1cb0*/  USHF.L.U32 UR24, UR18, 0x3, URZ ;  /* 0x0000000312187899 */ /* 0x000fe4000800063f */
[----:B------:R-:W-:Y:S01]  /*1cc0*/  UIADD3 UR11, -UR16, URZ, URZ ;  /* 0x0000003f100b7290 */ /* 0x000fe2000fffe13f */
[----:B------:R-:W-:Y:S02]  /*1cd0*/  @!P4 IMAD R30, R33, R17, R30 ;  /* 0x00000011211ec224 */ /* 0x000fe400078e021e */
[----:B------:R-:W-:Y:S01]  /*1ce0*/  IMAD.MOV.U32 R182, RZ, RZ, 0x40 ;  /* 0x00000040ffb67424 */ /* 0x000fe200078e00ff */
[----:B------:R-:W-:Y:S01]  /*1cf0*/  SHF.L.U64.HI R211, R191, 0x2, R198 ;  /* 0x00000002bfd37819 */ /* 0x000fe200000102c6 */
[----:B------:R-:W-:Y:S01]  /*1d00*/  @!P4 IMAD.WIDE.U32 R42, R33, R16, R42 ;  /* 0x00000010212ac225 */ /* 0x000fe200078e002a */
[----:B------:R-:W-:-:S02]  /*1d10*/  CS2R R94, SRZ ;  /* 0x00000000005e7805 */ /* 0x000fc4000001ff00 */
[----:B------:R-:W-:Y:S02]  /*1d20*/  CS2R R92, SRZ ;  /* 0x00000000005c7805 */ /* 0x000fe4000001ff00 */
[----:B------:R-:W-:Y:S01]  /*1d30*/  CS2R R98, SRZ ;  /* 0x0000000000627805 */ /* 0x000fe2000001ff00 */
[----:B------:R-:W-:Y:S01]  /*1d40*/  @!P1 IMAD.X R33, RZ, RZ, R23, P3 ;  /* 0x000000ffff219224 */ /* 0x000fe200018e0617 */
[C---:B-1----:R-:W-:Y:S01]  /*1d50*/  @!P5 LEA R14, P3, R40.reuse, R14, 0x1 ;  /* 0x0000000e280ed211 */ /* 0x042fe200078608ff */
[----:B------:R-:W-:Y:S01]  /*1d60*/  @!P5 IMAD.IADD R38, R41, 0x1, R31 ;  /* 0x000000012926d824 */ /* 0x000fe200078e021f */
[----:B------:R-:W-:Y:S01]  /*1d70*/  CS2R R96, SRZ ;  /* 0x0000000000607805 */ /* 0x000fe2000001ff00 */
[----:B------:R-:W-:Y:S01]  /*1d80*/  @!P2 IMAD R27, R27, R16, RZ ;  /* 0x000000101b1ba224 */ /* 0x000fe200078e02ff */
[----:B------:R-:W-:Y:S01]  /*1d90*/  CS2R R90, SRZ ;  /* 0x00000000005a7805 */ /* 0x000fe2000001ff00 */
[----:B------:R-:W-:Y:S01]  /*1da0*/  @!P2 IMAD.MOV.U32 R44, RZ, RZ, R36 ;  /* 0x000000ffff2ca224 */ /* 0x000fe200078e0024 */
[----:B------:R-:W-:Y:S01]  /*1db0*/  @!P5 LEA.HI.X R15, R40, R15, R38, 0x1, P3 ;  /* 0x0000000f280fd211 */ /* 0x000fe200018f0c26 */
[----:B------:R-:W-:Y:S01]  /*1dc0*/  @!P2 IMAD.MOV.U32 R45, RZ, RZ, R37 ;  /* 0x000000ffff2da224 */ /* 0x000fe200078e0025 */
[----:B--2---:R-:W-:Y:S01]  /*1dd0*/  @!P4 LEA R12, P3, R42, R12, 0x1 ;  /* 0x0000000c2a0cc211 */ /* 0x004fe200078608ff */
[----:B------:R-:W-:Y:S01]  /*1de0*/  @!P4 IMAD.IADD R30, R43, 0x1, R30 ;  /* 0x000000012b1ec824 */ /* 0x000fe200078e021e */
[----:B------:R-:W-:Y:S01]  /*1df0*/  CS2R R88, SRZ ;  /* 0x0000000000587805 */ /* 0x000fe2000001ff00 */
[C---:B------:R-:W-:Y:S01]  /*1e00*/  @!P2 IMAD R27, R32.reuse, R17, R27 ;  /* 0x00000011201ba224 */ /* 0x040fe200078e021b */
[----:B------:R-:W-:Y:S01]  /*1e10*/  @!PT LDS RZ, [RZ] ;  /* 0x00000000fffff984 */ /* 0x000fe20000000800 */
[----:B------:R-:W-:Y:S01]  /*1e20*/  @!PT LDS RZ, [RZ] ;  /* 0x00000000fffff984 */ /* 0x000fe20000000800 */
[----:B------:R-:W-:Y:S01]  /*1e30*/  @!PT LDS RZ, [RZ] ;  /* 0x00000000fffff984 */ /* 0x000fe20000000800 */
[----:B------:R-:W-:Y:S01]  /*1e40*/  @!P5 LDGSTS.E.BYPASS.LTC128B.128 [R197+0xa000], desc[UR14][R14.64] ;  /* 0x0a0000000ec5dfae */ /* 0x000fe2000b901d4e */
[----:B------:R-:W-:Y:S01]  /*1e50*/  @!P2 IMAD.WIDE.U32 R44, R32, R16, R44 ;  /* 0x00000010202ca225 */ /* 0x000fe200078e002c */
[----:B------:R-:W-:-:S02]  /*1e60*/  @!P4 LEA.HI.X R13, R42, R13, R30, 0x1, P3 ;  /* 0x0000000d2a0dc211 */ /* 0x000fc400018f0c1e */
[----:B------:R-:W-:Y:S01]  /*1e70*/  CS2R R86, SRZ ;  /* 0x0000000000567805 */ /* 0x000fe2000001ff00 */
[----:B------:R-:W-:Y:S01]  /*1e80*/  @P4 STS.128 [R197+0xb000], RZ ;  /* 0x00b000ffc5004388 */ /* 0x000fe20000000c00 */
[----:B------:R-:W-:Y:S01]  /*1e90*/  @!P1 IMAD R33, R33, R16, RZ ;  /* 0x0000001021219224 */ /* 0x000fe200078e02ff */
[----:B---3--:R-:W-:Y:S01]  /*1ea0*/  @!P2 LEA R8, P3, R44, R8, 0x1 ;  /* 0x000000082c08a211 */ /* 0x008fe200078608ff */
[----:B------:R-:W-:Y:S01]  /*1eb0*/  @!P2 IMAD.IADD R27, R45, 0x1, R27 ;  /* 0x000000012d1ba824 */ /* 0x000fe200078e021b */
[----:B------:R-:W-:Y:S01]  /*1ec0*/  @!PT LDS RZ, [RZ] ;  /* 0x00000000fffff984 */ /* 0x000fe20000000800 */
[----:B------:R-:W-:Y:S01]  /*1ed0*/  @!PT LDS RZ, [RZ] ;  /* 0x00000000fffff984 */ /* 0x000fe20000000800 */
[----:B------:R-:W-:Y:S01]  /*1ee0*/  @!PT LDS RZ, [RZ] ;  /* 0x00000000fffff984 */ /* 0x000fe20000000800 */
[----:B------:R-:W-:Y:S01]  /*1ef0*/  @!P4 LDGSTS.E.BYPASS.LTC128B.128 [R197+0xb000], desc[UR14][R12.64] ;  /* 0x0b0000000cc5cfae */ /* 0x000fe2000b901d4e */
[C---:B------:R-:W-:Y:S01]  /*1f00*/  @!P1 IMAD R33, R34.reuse, R17, R33 ;  /* 0x0000001122219224 */ /* 0x040fe200078e0221 */
[----:B------:R-:W-:Y:S01]  /*1f10*/  CS2R R84, SRZ ;  /* 0x0000000000547805 */ /* 0x000fe2000001ff00 */
[----:B------:R-:W-:Y:S01]  /*1f20*/  @!P1 IMAD.WIDE.U32 R16, R34, R16, R36 ;  /* 0x0000001022109225 */ /* 0x000fe200078e0024 */
[----:B------:R-:W-:Y:S01]  /*1f30*/  @!P2 LEA.HI.X R9, R44, R9, R27, 0x1, P3 ;  /* 0x000000092c09a211 */ /* 0x000fe200018f0c1b */
[----:B------:R-:W-:Y:S01]  /*1f40*/  @P2 STS.128 [R197+0xc000], RZ ;  /* 0x00c000ffc5002388 */ /* 0x000fe20000000c00 */
[----:B------:R-:W-:Y:S01]  /*1f50*/  CS2R R78, SRZ ;  /* 0x00000000004e7805 */ /* 0x000fe2000001ff00 */
[----:B------:R-:W-:Y:S01]  /*1f60*/  @!P1 IMAD.IADD R33, R17, 0x1, R33 ;  /* 0x0000000111219824 */ /* 0x000fe200078e0221 */
[----:B----4-:R-:W-:Y:S01]  /*1f70*/  @!P1 LEA R30, P3, R16, R4, 0x1 ;  /* 0x00000004101e9211 */ /* 0x010fe200078608ff */
[----:B------:R-:W-:Y:S01]  /*1f80*/  IMAD.WIDE.U32 R34, R6, 0x40, RZ ;  /* 0x0000004006227825 */ /* 0x000fe200078e00ff */
[----:B------:R-:W-:Y:S01]  /*1f90*/  LEA.HI R4, R223, R223, RZ, 0x1 ;  /* 0x000000dfdf047211 */ /* 0x000fe200078f08ff */
[----:B------:R-:W-:Y:S01]  /*1fa0*/  @!PT LDS RZ, [RZ] ;  /* 0x00000000fffff984 */ /* 0x000fe20000000800 */
[----:B------:R-:W-:Y:S01]  /*1fb0*/  @!PT LDS RZ, [RZ] ;  /* 0x00000000fffff984 */ /* 0x000fe20000000800 */
[----:B------:R-:W-:Y:S01]  /*1fc0*/  @!PT LDS RZ, [RZ] ;  /* 0x00000000fffff984 */ /* 0x000fe20000000800 */
[----:B------:R1:W-:Y:S01]  /*1fd0*/  @!P2 LDGSTS.E.BYPASS.LTC128B.128 [R197+0xc000], desc[UR14][R8.64] ;  /* 0x0c00000008c5afae */ /* 0x0003e2000b901d4e */
[----:B------:R-:W-:Y:S01]  /*1fe0*/  @!P1 LEA.HI.X R31, R16, R5, R33, 0x1, P3 ;  /* 0x00000005101f9211 */ /* 0x000fe200018f0c21 */
[----:B------:R-:W-:Y:S01]  /*1ff0*/  IMAD.WIDE.U32 R16, R2, 0x40, RZ ;  /* 0x0000004002107825 */ /* 0x000fe200078e00ff */
[----:B------:R-:W-:Y:S01]  /*2000*/  @!P0 IADD3 R6, P3, R228, R34, RZ ;  /* 0x00000022e4068210 */ /* 0x000fe20007f7e0ff */
[----:B------:R-:W-:Y:S01]  /*2010*/  @P1 STS.128 [R197+0xd000], RZ ;  /* 0x00d000ffc5001388 */ /* 0x000fe20000000c00 */
[----:B------:R-:W-:Y:S01]  /*2020*/  LOP3.LUT R4, R4, 0xfffffffe, RZ, 0xc0, !PT ;  /* 0xfffffffe04047812 */ /* 0x000fe200078ec0ff */
[----:B------:R-:W-:Y:S01]  /*2030*/  IMAD R5, R26, UR4, RZ ;  /* 0x000000041a057c24 */ /* 0x000fe2000f8e02ff */
[----:B------:R-:W-:Y:S01]  /*2040*/  @!P0 IADD3.X R7, R229, R35, R7, P3, !PT ;  /* 0x00000023e5078210 */ /* 0x000fe20001ffe407 */
[----:B------:R-:W-:Y:S01]  /*2050*/  @!PT LDS RZ, [RZ] ;  /* 0x00000000fffff984 */ /* 0x000fe20000000800 */
[----:B------:R-:W-:Y:S01]  /*2060*/  @!PT LDS RZ, [RZ] ;  /* 0x00000000fffff984 */ /* 0x000fe20000000800 */
[----:B------:R-:W-:Y:S01]  /*2070*/  @!PT LDS RZ, [RZ] ;  /* 0x00000000fffff984 */ /* 0x000fe20000000800 */
[----:B------:R-:W-:Y:S01]  /*2080*/  @!P1 LDGSTS.E.BYPASS.LTC128B.128 [R197+0xd000], desc[UR14][R30.64] ;  /* 0x0d0000001ec59fae */ /* 0x000fe2000b901d4e */
[----:B------:R-:W-:Y:S01]  /*2090*/  @!P0 IADD3 R16, P3, R230, R16, RZ ;  /* 0x00000010e6108210 */ /* 0x000fe20007f7e0ff */
[----:B------:R-:W-:Y:S01]  /*20a0*/  IMAD.IADD R4, R223, 0x1, -R4 ;  /* 0x00000001df047824 */ /* 0x000fe200078e0a04 */
[----:B------:R-:W-:Y:S01]  /*20b0*/  CS2R R76, SRZ ;  /* 0x00000000004c7805 */ /* 0x000fe2000001ff00 */
[----:B------:R-:W0:Y:S01]  /*20c0*/  LDGDEPBAR ;  /* 0x00000000000079af */ /* 0x000e220000000000 */
[----:B------:R-:W-:Y:S01]  /*20d0*/  @!P0 IADD3.X R17, R231, R17, R3, P3, !PT ;  /* 0x00000011e7118210 */ /* 0x000fe20001ffe403 */
[----:B------:R-:W-:Y:S01]  /*20e0*/  VIADD R3, R194, 0x1000 ;  /* 0x00001000c2037836 */ /* 0x000fe20000000000 */
[----:B------:R-:W-:Y:S01]  /*20f0*/  ISETP.NE.AND P3, PT, R4, 0x1, PT ;  /* 0x000000010400780c */ /* 0x000fe20003f65270 */
[----:B------:R-:W-:Y:S01]  /*2100*/  @P6 STS.128 [R197+0x4000], RZ ;  /* 0x004000ffc5006388 */ /* 0x000fe20000000c00 */
[----:B------:R-:W-:Y:S01]  /*2110*/  IMAD R4, R25, R10, RZ ;  /* 0x0000000a19047224 */ /* 0x000fe200078e02ff */
[----:B------:R-:W-:-:S02]  /*2120*/  CS2R R82, SRZ ;  /* 0x0000000000527805 */ /* 0x000fc4000001ff00 */
[----:B------:R-:W-:Y:S01]  /*2130*/  SEL R3, R3, R194, !P3 ;  /* 0x000000c203037207 */ /* 0x000fe20005800000 */
[----:B------:R-:W-:Y:S01]  /*2140*/  @!PT LDS RZ, [RZ] ;  /* 0x00000000fffff984 */ /* 0x000fe20000000800 */
[----:B------:R-:W-:Y:S01]  /*2150*/  @!PT LDS RZ, [RZ] ;  /* 0x00000000fffff984 */ /* 0x000fe20000000800 */
[----:B------:R-:W-:Y:S01]  /*2160*/  @!PT LDS RZ, [RZ] ;  /* 0x00000000fffff984 */ /* 0x000fe20000000800 */
[----:B------:R-:W-:Y:S01]  /*2170*/  @!P6 LDGSTS.E.BYPASS.LTC128B.128 [R197+0x4000], desc[UR14][R228.64] ;  /* 0x04000000e4c5efae */ /* 0x000fe2000b901d4e */
[----:B------:R-:W-:Y:S01]  /*2180*/  IMAD.MOV.U32 R217, RZ, RZ, R20 ;  /* 0x000000ffffd97224 */ /* 0x000fe200078e0014 */
[----:B------:R-:W-:Y:S02]  /*2190*/  CS2R R80, SRZ ;  /* 0x0000000000507805 */ /* 0x000fe4000001ff00 */
[----:B------:R-:W-:Y:S01]  /*21a0*/  LEA R222, R3, UR6, 0x1 ;  /* 0x0000000603de7c11 */ /* 0x000fe2000f8e08ff */
[C---:B------:R-:W-:Y:S01]  /*21b0*/  VIADD R3, R191.reuse, 0x28 ;  /* 0x00000028bf037836 */ /* 0x040fe20000000000 */
[----:B------:R-:W-:Y:S01]  /*21c0*/  @P0 STS.128 [R197+0x5000], RZ ;  /* 0x005000ffc5000388 */ /* 0x000fe20000000c00 */
[----:B------:R-:W-:Y:S01]  /*21d0*/  IMAD.MOV.U32 R216, RZ, RZ, R21 ;  /* 0x000000ffffd87224 */ /* 0x000fe200078e0015 */
[----:B-1----:R-:W1:Y:S01]  /*21e0*/  @!P5 LDC.64 R8, c[0x0][0x218] ;  /* 0x00008600ff08db82 */ /* 0x002e620000000a00 */
[----:B------:R-:W-:Y:S01]  /*21f0*/  IMAD.SHL.U32 R210, R191, 0x4, RZ ;  /* 0x00000004bfd27824 */ /* 0x000fe200078e00ff */
[----:B------:R-:W-:Y:S01]  /*2200*/  @!PT LDS RZ, [RZ] ;  /* 0x00000000fffff984 */ /* 0x000fe20000000800 */
[----:B------:R-:W-:Y:S01]  /*2210*/  @!PT LDS RZ, [RZ] ;  /* 0x00000000fffff984 */ /* 0x000fe20000000800 */
[----:B------:R-:W-:Y:S01]  /*2220*/  @!PT LDS RZ, [RZ] ;  /* 0x00000000fffff984 */ /* 0x000fe20000000800 */
[----:B------:R2:W-:Y:S01]  /*2230*/  @!P0 LDGSTS.E.BYPASS.LTC128B.128 [R197+0x5000], desc[UR14][R6.64] ;  /* 0x0500000006c58fae */ /* 0x0005e2000b901d4e */
[----:B------:R-:W-:Y:S01]  /*2240*/  SHF.R.S32.HI R2, RZ, 0x1f, R3 ;  /* 0x0000001fff027819 */ /* 0x000fe20000011403 */
[----:B------:R-:W-:Y:S01]  /*2250*/  IMAD.MOV.U32 R212, RZ, RZ, 0x40 ;  /* 0x00000040ffd47424 */ /* 0x000fe200078e00ff */
[----:B------:R-:W-:Y:S01]  /*2260*/  CS2R R74, SRZ ;  /* 0x00000000004a7805 */ /* 0x000fe2000001ff00 */
[----:B------:R-:W-:Y:S01]  /*2270*/  @P6 STS [R222], RZ ;  /* 0x000000ffde006388 */ /* 0x000fe20000000800 */
[----:B------:R-:W-:-:S02]  /*2280*/  CS2R R72, SRZ ;  /* 0x0000000000487805 */ /* 0x000fc4000001ff00 */
[----:B------:R-:W-:Y:S02]  /*2290*/  CS2R R70, SRZ ;  /* 0x0000000000467805 */ /* 0x000fe4000001ff00 */
[----:B------:R-:W-:Y:S01]  /*22a0*/  CS2R R68, SRZ ;  /* 0x0000000000447805 */ /* 0x000fe2000001ff00 */
[----:B------:R-:W-:Y:S01]  /*22b0*/  @P6 STS [R222+0x4], RZ ;  /* 0x000004ffde006388 */ /* 0x000fe20000000800 */
[----:B------:R-:W-:Y:S02]  /*22c0*/  CS2R R62, SRZ ;  /* 0x00000000003e7805 */ /* 0x000fe4000001ff00 */
[----:B------:R-:W-:Y:S02]  /*22d0*/  CS2R R60, SRZ ;  /* 0x00000000003c7805 */ /* 0x000fe4000001ff00 */
[----:B------:R-:W-:Y:S01]  /*22e0*/  CS2R R66, SRZ ;  /* 0x0000000000427805 */ /* 0x000fe2000001ff00 */
[----:B------:R-:W-:Y:S01]  /*22f0*/  @P6 STS [R222+0x8], RZ ;  /* 0x000008ffde006388 */ /* 0x000fe20000000800 */
[----:B------:R-:W-:-:S02]  /*2300*/  CS2R R64, SRZ ;  /* 0x0000000000407805 */ /* 0x000fc4000001ff00 */
[----:B------:R-:W-:Y:S02]  /*2310*/  CS2R R58, SRZ ;  /* 0x00000000003a7805 */ /* 0x000fe4000001ff00 */
[----:B------:R-:W-:Y:S01]  /*2320*/  CS2R R56, SRZ ;  /* 0x0000000000387805 */ /* 0x000fe2000001ff00 */
[----:B------:R-:W-:Y:S01]  /*2330*/  @P6 STS [R222+0xc], RZ ;  /* 0x00000cffde006388 */ /* 0x000fe20000000800 */
[----:B------:R-:W-:Y:S02]  /*2340*/  CS2R R54, SRZ ;  /* 0x0000000000367805 */ /* 0x000fe4000001ff00 */
[----:B------:R-:W-:Y:S02]  /*2350*/  CS2R R52, SRZ ;  /* 0x0000000000347805 */ /* 0x000fe4000001ff00 */
[----:B------:R-:W-:Y:S01]  /*2360*/  CS2R R46, SRZ ;  /* 0x00000000002e7805 */ /* 0x000fe2000001ff00 */
[----:B------:R-:W-:Y:S01]  /*2370*/  @!PT LDS RZ, [RZ] ;  /* 0x00000000fffff984 */ /* 0x000fe20000000800 */
[----:B------:R-:W-:Y:S01]  /*2380*/  @!PT LDS RZ, [RZ] ;  /* 0x00000000fffff984 */ /* 0x000fe20000000800 */
[----:B------:R-:W-:Y:S01]  /*2390*/  @!PT LDS RZ, [RZ] ;  /* 0x00000000fffff984 */ /* 0x000fe20000000800 */
[----:B------:R-:W-:Y:S01]  /*23a0*/  @!P6 LDGSTS.E.BYPASS.LTC128B.128 [R222], desc[UR14][R230.64] ;  /* 0x00000000e6deefae */ /* 0x000fe2000b901d4e */
[----:B------:R-:W-:-:S02]  /*23b0*/  ISETP.GE.AND P6, PT, R3, R18, PT ;  /* 0x000000120300720c */ /* 0x000fc40003fc6270 */
[----:B------:R-:W-:Y:S02]  /*23c0*/  CS2R R50, SRZ ;  /* 0x0000000000327805 */ /* 0x000fe4000001ff00 */
[----:B------:R-:W-:Y:S01]  /*23d0*/  CS2R R48, SRZ ;  /* 0x0000000000307805 */ /* 0x000fe2000001ff00 */
[----:B------:R-:W-:Y:S01]  /*23e0*/  @P0 STS [R222+0x1000], RZ ;  /* 0x001000ffde000388 */ /* 0x000fe20000000800 */
[----:B------:R-:W-:Y:S01]  /*23f0*/  UIMAD UR22, UR18, 0x18, URZ ;  /* 0x00000018121678a4 */ /* 0x000fe2000f8e023f */
[----:B--2---:R-:W-:Y:S02]  /*2400*/  IMAD.WIDE.U32 R6, R19, R10, R188 ;  /* 0x0000000a13067225 */ /* 0x004fe400078e00bc */
[----:B------:R-:W-:Y:S01]  /*2410*/  @P0 STS [R222+0x1004], RZ ;  /* 0x001004ffde000388 */ /* 0x000fe20000000800 */
[----:B------:R-:W-:Y:S02]  /*2420*/  USHF.L.U32 UR21, UR18, 0x5, URZ ;  /* 0x0000000512157899 */ /* 0x000fe4000800063f */
[----:B------:R-:W-:Y:S01]  /*2430*/  UIMAD UR20, UR18, 0x28, URZ ;  /* 0x00000028121478a4 */ /* 0x000fe2000f8e023f */
[----:B------:R-:W-:Y:S01]  /*2440*/  @P0 STS [R222+0x1008], RZ ;  /* 0x001008ffde000388 */ /* 0x000fe20000000800 */
[----:B------:R-:W-:Y:S01]  /*2450*/  UIMAD UR19, UR18, 0x30, URZ ;  /* 0x00000030121378a4 */ /* 0x000fe2000f8e023f */
[----:B------:R-:W-:-:S02]  /*2460*/  ULDC UR10, c[0x0][0x2ec] ;  /* 0x0000bb00000a7ab9 */ /* 0x000fc40000000800 */
[----:B------:R-:W-:Y:S04]  /*2470*/  @P0 STS [R222+0x100c], RZ ;  /* 0x00100cffde000388 */ /* 0x000fe80000000800 */
[----:B------:R-:W-:Y:S01]  /*2480*/  @!PT LDS RZ, [RZ] ;  /* 0x00000000fffff984 */ /* 0x000fe20000000800 */
[----:B------:R-:W-:Y:S01]  /*2490*/  @!PT LDS RZ, [RZ] ;  /* 0x00000000fffff984 */ /* 0x000fe20000000800 */
[----:B------:R-:W-:Y:S01]  /*24a0*/  @!PT LDS RZ, [RZ] ;  /* 0x00000000fffff984 */ /* 0x000fe20000000800 */
[----:B------:R2:W-:Y:S01]  /*24b0*/  @!P0 LDGSTS.E.BYPASS.LTC128B.128 [R222+0x1000], desc[UR14][R16.64] ;  /* 0x0100000010de8fae */ /* 0x0005e2000b901d4e */
[----:B------:R-:W-:-:S03]  /*24c0*/  @!P6 LEA R12, P0, R3, R215, 0x2 ;  /* 0x000000d7030ce211 */ /* 0x000fc600078010ff */
[----:B------:R-:W-:Y:S01]  /*24d0*/  @P5 STS.128 [R197+0x6000], RZ ;  /* 0x006000ffc5005388 */ /* 0x000fe20000000c00 */
[----:B------:R-:W-:Y:S01]  /*24e0*/  @!P6 LEA.HI.X R13, R3, R214, R2, 0x2, P0 ;  /* 0x000000d6030de211 */ /* 0x000fe200000f1402 */
[----:B------:R-:W-:Y:S01]  /*24f0*/  IMAD R3, R19, R11, R4 ;  /* 0x0000000b13037224 */ /* 0x000fe200078e0204 */
[----:B------:R-:W-:Y:S01]  /*2500*/  IADD3 R24, P0, R24, R6, RZ ;  /* 0x0000000618187210 */ /* 0x000fe20007f1e0ff */
[----:B------:R-:W-:Y:S02]  /*2510*/  @!P5 IMAD R2, R23, R10, RZ ;  /* 0x0000000a1702d224 */ /* 0x000fe400078e02ff */
[----:B------:R-:W5:Y:S01]  /*2520*/  @!P6 LDG.E R219, desc[UR14][R12.64] ;  /* 0x0000000e0cdbe981 */ /* 0x000f62000c1e1900 */
[----:B------:R-:W-:Y:S01]  /*2530*/  IADD3.X R25, R22, R7, R3, P0, !PT ;  /* 0x0000000716197210 */ /* 0x000fe200007fe403 */
[C---:B------:R-:W-:Y:S01]  /*2540*/  IMAD R3, R0.reuse, UR5, R5 ;  /* 0x0000000500037c24 */ /* 0x040fe2000f8e0205 */
[----:B------:R-:W-:Y:S01]  /*2550*/  @!P4 IADD3 R27, P0, R187, 0x20, RZ ;  /* 0x00000020bb1bc810 */ /* 0x000fe20007f1e0ff */
[----:B------:R-:W3:Y:S01]  /*2560*/  @!P4 LDC.64 R6, c[0x0][0x218] ;  /* 0x00008600ff06cb82 */ /* 0x000ee20000000a00 */
[----:B------:R-:W-:-:S04]  /*2570*/  IMAD.WIDE.U32 R24, R0, UR4, R24 ;  /* 0x0000000400187c25 */ /* 0x000fc8000f8e0018 */
[----:B------:R-:W-:Y:S01]  /*2580*/  @!P4 IMAD.X R5, RZ, RZ, R23, P0 ;  /* 0x000000ffff05c224 */ /* 0x000fe200000e0617 */
[----:B------:R-:W-:Y:S01]  /*2590*/  @!P2 IADD3 R14, P0, R187, 0x40, RZ ;  /* 0x00000040bb0ea810 */ /* 0x000fe20007f1e0ff */
[----:B------:R-:W-:Y:S02]  /*25a0*/  IMAD.IADD R25, R25, 0x1, R3 ;  /* 0x0000000119197824 */ /* 0x000fe400078e0203 */
[----:B------:R-:W-:Y:S02]  /*25b0*/  @!P5 IMAD.MOV.U32 R28, RZ, RZ, R24 ;  /* 0x000000ffff1cd224 */ /* 0x000fe400078e0018 */
[----:B------:R-:W-:Y:S02]  /*25c0*/  @!P5 IMAD.MOV.U32 R29, RZ, RZ, R25 ;  /* 0x000000ffff1dd224 */ /* 0x000fe400078e0019 */
[----:B--2---:R-:W-:Y:S02]  /*25d0*/  @!P4 IMAD R16, R5, R10, RZ ;  /* 0x0000000a0510c224 */ /* 0x004fe400078e02ff */
[----:B------:R-:W2:Y:S01]  /*25e0*/  @!P2 LDC.64 R4, c[0x0][0x218] ;  /* 0x00008600ff04ab82 */ /* 0x000ea20000000a00 */
[----:B------:R-:W-:-:S02]  /*25f0*/  @!P5 IMAD R17, R187, R11, R2 ;  /* 0x0000000bbb11d224 */ /* 0x000fc400078e0202 */
[----:B------:R-:W-:Y:S01]  /*2600*/  @!P2 IMAD.X R15, RZ, RZ, R23, P0 ;  /* 0x000000ffff0fa224 */ /* 0x000fe200000e0617 */
[C---:B------:R-:W-:Y:S01]  /*2610*/  @!P1 IADD3 R0, P0, R187.reuse, 0x60, RZ ;  /* 0x00000060bb009810 */ /* 0x040fe20007f1e0ff */
[----:B------:R-:W-:-:S03]  /*2620*/  @!P5 IMAD.WIDE.U32 R28, R187, R10, R28 ;  /* 0x0000000abb1cd225 */ /* 0x000fc600078e001c */
[----:B------:R-:W4:Y:S01]  /*2630*/  @!P1 LDC.64 R2, c[0x0][0x218] ;  /* 0x00008600ff029b82 */ /* 0x000f220000000a00 */
[----:B------:R-:W-:Y:S02]  /*2640*/  @!P4 IMAD R16, R27, R11, R16 ;  /* 0x0000000b1b10c224 */ /* 0x000fe400078e0210 */
[----:B------:R-:W-:Y:S01]  /*2650*/  @!P1 IMAD.X R23, RZ, RZ, R23, P0 ;  /* 0x000000ffff179224 */ /* 0x000fe200000e0617 */
[----:B-1----:R-:W-:Y:S01]  /*2660*/  @!P5 LEA R8, P0, R28, R8, 0x1 ;  /* 0x000000081c08d211 */ /* 0x002fe200078008ff */
[----:B------:R-:W-:Y:S02]  /*2670*/  @!P5 IMAD.IADD R22, R29, 0x1, R17 ;  /* 0x000000011d16d824 */ /* 0x000fe400078e0211 */
[----:B------:R-:W-:-:S03]  /*2680*/  @!P4 IMAD.WIDE.U32 R26, R27, R10, R24 ;  /* 0x0000000a1b1ac225 */ /* 0x000fc600078e0018 */
[----:B------:R-:W-:Y:S01]  /*2690*/  @!P5 LEA.HI.X R9, R28, R9, R22, 0x1, P0 ;  /* 0x000000091c09d211 */ /* 0x000fe200000f0c16 */
[----:B------:R-:W-:Y:S01]  /*26a0*/  @!P4 IMAD.IADD R16, R27, 0x1, R16 ;  /* 0x000000011b10c824 */ /* 0x000fe200078e0210 */
[C---:B---3--:R-:W-:Y:S01]  /*26b0*/  @!P4 LEA R6, P0, R26.reuse, R6, 0x1 ;  /* 0x000000061a06c211 */ /* 0x048fe200078008ff */
[-C--:B------:R-:W-:Y:S02]  /*26c0*/  @!P2 IMAD R15, R15, R10.reuse, RZ ;  /* 0x0000000a0f0fa224 */ /* 0x080fe400078e02ff */
[----:B------:R-:W-:Y:S01]  /*26d0*/  @!P2 IMAD.MOV.U32 R28, RZ, RZ, R24 ;  /* 0x000000ffff1ca224 */ /* 0x000fe200078e0018 */
[----:B------:R-:W-:Y:S01]  /*26e0*/  @!P4 LEA.HI.X R7, R26, R7, R16, 0x1, P0 ;  /* 0x000000071a07c211 */ /* 0x000fe200000f0c10 */
[----:B------:R-:W-:Y:S01]  /*26f0*/  @!P2 IMAD.MOV.U32 R29, RZ, RZ, R25 ;  /* 0x000000ffff1da224 */ /* 0x000fe200078e0019 */
[----:B------:R-:W-:Y:S01]  /*2700*/  @!PT LDS RZ, [RZ] ;  /* 0x00000000fffff984 */ /* 0x000fe20000000800 */
[----:B------:R-:W-:Y:S01]  /*2710*/  @!PT LDS RZ, [RZ] ;  /* 0x00000000fffff984 */ /* 0x000fe20000000800 */
[----:B------:R-:W-:Y:S01]  /*2720*/  @!PT LDS RZ, [RZ] ;  /* 0x00000000fffff984 */ /* 0x000fe20000000800 */
[----:B------:R-:W-:Y:S01]  /*2730*/  @!P5 LDGSTS.E.BYPASS.LTC128B.128 [R197+0x6000], desc[UR14][R8.64] ;  /* 0x0600000008c5dfae */ /* 0x000fe2000b901d4e */
[-C--:B------:R-:W-:Y:S02]  /*2740*/  @!P1 IMAD R23, R23, R10.reuse, RZ ;  /* 0x0000000a17179224 */ /* 0x080fe400078e02ff */
[C---:B------:R-:W-:Y:S01]  /*2750*/  @!P2 IMAD R15, R14.reuse, R11, R15 ;  /* 0x0000000b0e0fa224 */ /* 0x040fe200078e020f */
[----:B------:R-:W-:Y:S01]  /*2760*/  @P4 STS.128 [R197+0x7000], RZ ;  /* 0x007000ffc5004388 */ /* 0x000fe20000000c00 */
[----:B------:R-:W-:-:S03]  /*2770*/  @!P2 IMAD.WIDE.U32 R28, R14, R10, R28 ;  /* 0x0000000a0e1ca225 */ /* 0x000fc600078e001c */
[----:B------:R-:W-:Y:S01]  /*2780*/  @!PT LDS RZ, [RZ] ;  /* 0x00000000fffff984 */ /* 0x000fe20000000800 */
[----:B------:R-:W-:Y:S01]  /*2790*/  @!PT LDS RZ, [RZ] ;  /* 0x00000000fffff984 */ /* 0x000fe20000000800 */
[----:B------:R-:W-:Y:S01]  /*27a0*/  @!PT LDS RZ, [RZ] ;  /* 0x00000000fffff984 */ /* 0x000fe20000000800 */
[----:B------:R1:W-:Y:S01]  /*27b0*/  @!P4 LDGSTS.E.BYPASS.LTC128B.128 [R197+0x7000], desc[UR14][R6.64] ;  /* 0x0700000006c5cfae */ /* 0x0003e2000b901d4e */
[----:B------:R-:W-:Y:S01]  /*27c0*/  @!P1 IMAD R23, R0, R11, R23 ;  /* 0x0000000b00179224 */ /* 0x000fe200078e0217 */
[----:B--2---:R-:W-:Y:S01]  /*27d0*/  @!P2 LEA R4, P4, R28, R4, 0x1 ;  /* 0x000000041c04a211 */ /* 0x004fe200078808ff */
[----:B------:R-:W-:Y:S01]  /*27e0*/  @!P1 IMAD.WIDE.U32 R24, R0, R10, R24 ;  /* 0x0000000a00189225 */ /* 0x000fe200078e0018 */
[----:B------:R-:W-:Y:S03]  /*27f0*/  @P2 STS.128 [R197+0x8000], RZ ;  /* 0x008000ffc5002388 */ /* 0x000fe60000000c00 */
[----:B------:R-:W-:Y:S01]  /*2800*/  @!P2 IMAD.IADD R15, R29, 0x1, R15 ;  /* 0x000000011d0fa824 */ /* 0x000fe200078e020f */
[----:B----4-:R-:W-:Y:S01]  /*2810*/  @!P1 LEA R2, P0, R24, R2, 0x1 ;  /* 0x0000000218029211 */ /* 0x010fe200078008ff */
[----:B------:R-:W-:Y:S02]  /*2820*/  @!P1 IMAD.IADD R0, R25, 0x1, R23 ;  /* 0x0000000119009824 */ /* 0x000fe400078e0217 */
[C---:B------:R-:W-:Y:S01]  /*2830*/  VIADD R11, R191.reuse, 0x8 ;  /* 0x00000008bf0b7836 */ /* 0x040fe20000000000 */
[----:B------:R-:W-:Y:S01]  /*2840*/  @!P2 LEA.HI.X R5, R28, R5, R15, 0x1, P4 ;  /* 0x000000051c05a211 */ /* 0x000fe200020f0c0f */
[C---:B------:R-:W-:Y:S01]  /*2850*/  VIADD R17, R191.reuse, 0x20 ;  /* 0x00000020bf117836 */ /* 0x040fe20000000000 */
[----:B------:R-:W-:Y:S01]  /*2860*/  @!P1 LEA.HI.X R3, R24, R3, R0, 0x1, P0 ;  /* 0x0000000318039211 */ /* 0x000fe200000f0c00 */
[----:B------:R-:W-:Y:S01]  /*2870*/  IMAD.SHL.U32 R0, R191, 0x4, RZ ;  /* 0x00000004bf007824 */ /* 0x000fe200078e00ff */
[-C--:B------:R-:W-:Y:S01]  /*2880*/  ISETP.GE.AND P5, PT, R11, R18.reuse, PT ;  /* 0x000000120b00720c */ /* 0x080fe20003fa6270 */
[----:B------:R-:W-:Y:S01]  /*2890*/  @!PT LDS RZ, [RZ] ;  /* 0x00000000fffff984 */ /* 0x000fe20000000800 */
[----:B------:R-:W-:Y:S01]  /*28a0*/  @!PT LDS RZ, [RZ] ;  /* 0x00000000fffff984 */ /* 0x000fe20000000800 */
[----:B------:R-:W-:Y:S01]  /*28b0*/  @!PT LDS RZ, [RZ] ;  /* 0x00000000fffff984 */ /* 0x000fe20000000800 */
[----:B------:R-:W-:Y:S01]  /*28c0*/  @!P2 LDGSTS.E.BYPASS.LTC128B.128 [R197+0x8000], desc[UR14][R4.64] ;  /* 0x0800000004c5afae */ /* 0x000fe2000b901d4e */
[----:B------:R-:W-:-:S02]  /*28d0*/  ISETP.GE.AND P4, PT, R17, R18, PT ;  /* 0x000000121100720c */ /* 0x000fc40003f86270 */
[C---:B------:R-:W-:Y:S01]  /*28e0*/  ISETP.GE.AND P2, PT, R191.reuse, R18, PT ;  /* 0x00000012bf00720c */ /* 0x040fe20003f46270 */
[----:B------:R-:W-:Y:S04]  /*28f0*/  @P1 STS.128 [R197+0x9000], RZ ;  /* 0x009000ffc5001388 */ /* 0x000fe80000000c00 */
[----:B------:R-:W-:Y:S01]  /*2900*/  @!PT LDS RZ, [RZ] ;  /* 0x00000000fffff984 */ /* 0x000fe20000000800 */
[----:B------:R-:W-:Y:S01]  /*2910*/  @!PT LDS RZ, [RZ] ;  /* 0x00000000fffff984 */ /* 0x000fe20000000800 */
[----:B------:R-:W-:Y:S01]  /*2920*/  @!PT LDS RZ, [RZ] ;  /* 0x00000000fffff984 */ /* 0x000fe20000000800 */
[----:B------:R2:W-:Y:S01]  /*2930*/  @!P1 LDGSTS.E.BYPASS.LTC128B.128 [R197+0x9000], desc[UR14][R2.64] ;  /* 0x0900000002c59fae */ /* 0x0005e2000b901d4e */
[----:B-1----:R-:W-:-:S03]  /*2940*/  SHF.L.U64.HI R7, R191, 0x2, R198 ;  /* 0x00000002bf077819 */ /* 0x002fc600000102c6 */
[----:B------:R-:W0:Y:S01]  /*2950*/  LDGDEPBAR ;  /* 0x00000000000079af */ /* 0x000e220000000000 */
[----:B------:R-:W-:-:S05]  /*2960*/  IADD3 R6, P0, R0, R215, RZ ;  /* 0x000000d700067210 */ /* 0x000fca0007f1e0ff */
[----:B------:R-:W-:-:S05]  /*2970*/  IMAD.X R7, R7, 0x1, R214, P0 ;  /* 0x0000000107077824 */ /* 0x000fca00000e06d6 */
[----:B------:R1:W5:Y:S04]  /*2980*/  @!P2 LDG.E R220, desc[UR14][R6.64] ;  /* 0x0000000e06dca981 */ /* 0x000368000c1e1900 */
[----:B------:R1:W5:Y:S04]  /*2990*/  @!P5 LDG.E R221, desc[UR14][R6.64+0x20] ;  /* 0x0000200e06ddd981 */ /* 0x000368000c1e1900 */
[----:B------:R1:W5:Y:S01]  /*29a0*/  @!P4 LDG.E R218, desc[UR14][R6.64+0x80] ;  /* 0x0000800e06dac981 */ /* 0x000362000c1e1900 */
[----:B--2---:R-:W2:Y:S01]  /*29b0*/  S2R R3, SR_TID.X ;  /* 0x0000000000037919 */ /* 0x004ea20000002100 */
[----:B------:R-:W-:-:S04]  /*29c0*/  DEPBAR.LE SB0, 0x1 ;  /* 0x000080400000791a */ /* 0x000fc80000000000 */
[----:B------:R-:W-:Y:S01]  /*29d0*/  BAR.SYNC.DEFER_BLOCKING 0x0 ;  /* 0x0000000000007b1d */ /* 0x000fe20000010000 */
[----:B------:R-:W-:-:S05]  /*29e0*/  UIADD3 UR17, UR23, 0x20, URZ ;  /* 0x0000002017117890 */ /* 0x000fca000fffe03f */
[----:B------:R-:W3:Y:S01]  /*29f0*/  LDSM.16.M88.4 R148, [R179] ;  /* 0x00000000b394783b */ /* 0x000ee20000000200 */
[----:B--2---:R-:W-:-:S03]  /*2a00*/  SHF.R.S32.HI R2, RZ, 0x1f, R3 ;  /* 0x0000001fff027819 */ /* 0x004fc60000011403 */
[----:B------:R-:W2:Y:S01]  /*2a10*/  LDSM.16.M88.4 R152, [R179+0x800] ;  /* 0x00080000b398783b */ /* 0x000ea20000000200 */
[----:B------:R-:W-:-:S03]  /*2a20*/  LEA.HI R2, R2, R3, RZ, 0x4 ;  /* 0x0000000302027211 */ /* 0x000fc600078f20ff */
[----:B------:R-:W4:Y:S01]  /*2a30*/  LDSM.16.M88.4 R156, [R178] ;  /* 0x00000000b29c783b */ /* 0x000f220000000200 */
[----:B------:R-:W-:-:S03]  /*2a40*/  LOP3.LUT R2, R2, 0xfffffff0, RZ, 0xc0, !PT ;  /* 0xfffffff002027812 */ /* 0x000fc600078ec0ff */
[----:B------:R-:W1:Y:S04]  /*2a50*/  LDSM.16.M88.4 R160, [R178+0x800] ;  /* 0x00080000b2a0783b */ /* 0x000e680000000200 */
[----:B------:R-:W1:Y:S01]  /*2a60*/  LDSM.16.M88.4 R164, [R176] ;  /* 0x00000000b0a4783b */ /* 0x000e620000000200 */
[----:B------:R-:W-:-:S03]  /*2a70*/  IMAD.IADD R2, R3, 0x1, -R2 ;  /* 0x0000000103027824 */ /* 0x000fc600078e0a02 */
[----:B------:R-:W1:Y:S02]  /*2a80*/  LDSM.16.M88.4 R168, [R176+0x800] ;  /* 0x00080000b0a8783b */ /* 0x000e640000000200 */
[----:B------:R-:W-:-:S04]  /*2a90*/  SHF.R.S32.HI R3, RZ, 0x1f, R2 ;  /* 0x0000001fff037819 */ /* 0x000fc80000011402 */
[----:B------:R-:W-:-:S04]  /*2aa0*/  LEA.HI R0, R3, R2, RZ, 0x3 ;  /* 0x0000000203007211 */ /* 0x000fc800078f18ff */
[----:B------:R-:W-:Y:S01]  /*2ab0*/  LOP3.LUT R3, R0, 0xfffffff8, RZ, 0xc0, !PT ;  /* 0xfffffff800037812 */ /* 0x000fe200078ec0ff */
[----:B------:R-:W-:-:S04]  /*2ac0*/  UIADD3 UR16, UR24, UR17, URZ ;  /* 0x0000001118107290 */ /* 0x000fc8000fffe03f */
[----:B------:R-:W-:Y:S01]  /*2ad0*/  IMAD.IADD R3, R2, 0x1, -R3 ;  /* 0x0000000102037824 */ /* 0x000fe200078e0a03 */
[----:B------:R-:W-:Y:S01]  /*2ae0*/  UIADD3 UR9, UR24, UR16, URZ ;  /* 0x0000001018097290 */ /* 0x000fe2000fffe03f */
[----:B------:R-:W-:Y:S02]  /*2af0*/  IMAD.MOV.U32 R2, RZ, RZ, 0x20 ;  /* 0x00000020ff027424 */ /* 0x000fe400078e00ff */
[----:B------:R-:W-:Y:S01]  /*2b00*/  VIADD R4, R181, 0x1000 ;  /* 0x00001000b5047836 */ /* 0x000fe20000000000 */
[C---:B------:R-:W-:Y:S02]  /*2b10*/  LOP3.LUT P0, RZ, R3.reuse, 0x2, RZ, 0xc0, !PT ;  /* 0x0000000203ff7812 */ /* 0x040fe4000780c0ff */
[----:B------:R-:W-:Y:S01]  /*2b20*/  LOP3.LUT P2, RZ, R3, 0x4, RZ, 0xc0, !PT ;  /* 0x0000000403ff7812 */ /* 0x000fe2000784c0ff */
[----:B------:R-:W-:Y:S01]  /*2b30*/  VIADD R3, R192, 0x1000 ;  /* 0x00001000c0037836 */ /* 0x000fe20000000000 */
[----:B------:R-:W-:Y:S01]  /*2b40*/  LEA R0, R180, UR6, 0x1 ;  /* 0x00000006b4007c11 */ /* 0x000fe2000f8e08ff */
[----:B------:R-:W-:Y:S01]  /*2b50*/  VIADD R19, R19, 0x80 ;  /* 0x0000008013137836 */ /* 0x000fe20000000000 */
[----:B------:R-:W-:Y:S01]  /*2b60*/  UIADD3 UR8, UR24, UR9, URZ ;  /* 0x0000000918087290 */ /* 0x000fe2000fffe03f */
[----:B------:R-:W-:-:S02]  /*2b70*/  SEL R2, R2, 0xffffffe0, !P0 ;  /* 0xffffffe002027807 */ /* 0x000fc40004000000 */
[----:B------:R-:W-:Y:S01]  /*2b80*/  SEL R173, R4, R181, !P3 ;  /* 0x000000b504ad7207 */ /* 0x000fe20005800000 */
[----:B------:R-:W1:Y:S01]  /*2b90*/  LDSM.16.M88.4 R140, [R0+0xa000] ;  /* 0x00a00000008c783b */ /* 0x000e620000000200 */
[----:B------:R-:W-:Y:S01]  /*2ba0*/  SEL R3, R3, R192, !P3 ;  /* 0x000000c003037207 */ /* 0x000fe20005800000 */
[----:B------:R-:W-:Y:S01]  /*2bb0*/  UIADD3 UR5, UR24, UR8, URZ ;  /* 0x0000000818057290 */ /* 0x000fe2000fffe03f */
[----:B------:R-:W-:Y:S01]  /*2bc0*/  ISETP.GE.AND P1, PT, R19, R224, PT ;  /* 0x000000e01300720c */ /* 0x000fe20003f26270 */
[----:B------:R3:W1:Y:S01]  /*2bd0*/  LDSM.16.M88.4 R144, [R0+0xa800] ;  /* 0x00a800000090783b */ /* 0x0006620000000200 */
[----:B------:R-:W-:Y:S02]  /*2be0*/  CS2R R44, SRZ ;  /* 0x00000000002c7805 */ /* 0x000fe4000001ff00 */
[----:B------:R-:W-:Y:S02]  /*2bf0*/  CS2R R42, SRZ ;  /* 0x00000000002a7805 */ /* 0x000fe4000001ff00 */
[----:B------:R-:W-:-:S02]  /*2c00*/  CS2R R40, SRZ ;  /* 0x0000000000287805 */ /* 0x000fc4000001ff00 */
[----:B------:R-:W-:Y:S02]  /*2c10*/  CS2R R38, SRZ ;  /* 0x0000000000267805 */ /* 0x000fe4000001ff00 */
[----:B------:R-:W-:Y:S02]  /*2c20*/  CS2R R36, SRZ ;  /* 0x0000000000247805 */ /* 0x000fe4000001ff00 */
[----:B------:R-:W-:Y:S02]  /*2c30*/  LEA R173, R173, UR6, 0x1 ;  /* 0x00000006adad7c11 */ /* 0x000fe4000f8e08ff */
[----:B------:R-:W-:Y:S02]  /*2c40*/  LEA R3, R3, UR6, 0x1 ;  /* 0x0000000603037c11 */ /* 0x000fe4000f8e08ff */
[----:B------:R-:W-:Y:S01]  /*2c50*/  SEL R182, R182, 0xffffffc0, !P2 ;  /* 0xffffffc0b6b67807 */ /* 0x000fe20005000000 */
[----:B------:R-:W-:Y:S02]  /*2c60*/  UIMAD UR18, UR18, 0x38, URZ ;  /* 0x00000038121278a4 */ /* 0x000fe4000f8e023f */
[----:B------:R-:W-:Y:S01]  /*2c70*/  UIADD3 UR4, UR24, UR5, URZ ;  /* 0x0000000518047290 */ /* 0x000fe2000fffe03f */
[----:B--234-:R-:W-:-:S11]  /*2c80*/  IMAD.IADD R0, R177, 0x1, R2 ;  /* 0x00000001b1007824 */ /* 0x01cfd600078e0202 */
.L_x_9:
[----:B------:R-:W0:Y:S01]  /*2c90*/  LDGDEPBAR ;  /* 0x00000000000079af */ /* 0x000e220000000000 */
[----:B------:R-:W-:Y:S01]  /*2ca0*/  LEA R185, R180, UR6, 0x1 ;  /* 0x00000006b4b97c11 */ /* 0x000fe2000f8e08ff */
[C---:B------:R-:W-:Y:S02]  /*2cb0*/  IMAD.IADD R183, R173.reuse, 0x1, R2 ;  /* 0x00000001adb77824 */ /* 0x040fe400078e0202 */
[C---:B-----5:R-:W-:Y:S01]  /*2cc0*/  FMUL.FTZ R234, R220.reuse, 1.4426950216293334961 ;  /* 0x3fb8aa3bdcea7820 */ /* 0x060fe20000410000 */
[----:B------:R-:W-:Y:S01]  /*2cd0*/  IMAD.IADD R184, R173, 0x1, R182 ;  /* 0x00000001adb87824 */ /* 0x000fe200078e02b6 */
[----:B------:R-:W-:Y:S01]  /*2ce0*/  FSETP.NEU.FTZ.AND P0, PT, R220, -INF , PT ;  /* 0xff800000dc00780b */ /* 0x000fe20003f1d000 */
[----:B------:R-:W-:Y:S01]  /*2cf0*/  FMUL.FTZ R236, R218, 1.4426950216293334961 ;  /* 0x3fb8aa3bdaec7820 */ /* 0x000fe20000410000 */
[----:B------:R-:W-:Y:S02]  /*2d00*/  IADD3 R182, R183, R182, RZ ;  /* 0x000000b6b7b67210 */ /* 0x000fe40007ffe0ff */
[----:B------:R-:W-:Y:S01]  /*2d10*/  ISETP.GE.AND P6, PT, R223, 0x1, PT ;  /* 0x00000001df00780c */ /* 0x000fe20003fc6270 */
[----:B------:R-:W-:Y:S04]  /*2d20*/  DEPBAR.LE SB0, 0x0 ;  /* 0x000080000000791a */ /* 0x000fe80000000000 */
[----:B------:R-:W-:Y:S06]  /*2d30*/  BAR.SYNC.DEFER_BLOCKING 0x0 ;  /* 0x0000000000007b1d */ /* 0x000fec0000010000 */
[----:B------:R-:W-:Y:S08]  /*2d40*/  LDSM.16.M88.4 R100, [R173] ;  /* 0x00000000ad64783b */ /* 0x000ff00000000200 */
[----:B------:R-:W1:Y:S08]  /*2d50*/  LDSM.16.M88.4 R104, [R185+0x6000] ;  /* 0x00600000b968783b */ /* 0x000e700000000200 */
[----:B------:R-:W2:Y:S08]  /*2d60*/  LDSM.16.M88.4 R108, [R173+0x1000] ;  /* 0x00100000ad6c783b */ /* 0x000eb00000000200 */
[----:B------:R-:W3:Y:S08]  /*2d70*/  LDSM.16.M88.4 R112, [R185+0x6800] ;  /* 0x00680000b970783b */ /* 0x000ef00000000200 */
[----:B------:R-:W-:Y:S08]  /*2d80*/  LDSM.16.M88.4 R116, [R183] ;  /* 0x00000000b774783b */ /* 0x000ff00000000200 */
[----:B------:R-:W4:Y:S01]  /*2d90*/  LDSM.16.M88.4 R120, [R179+-0x4000] ;  /* 0xffc00000b378783b */ /* 0x000f220000000200 */
[-C--:B-1----:R-:W-:Y:S07]  /*2da0*/  HMMA.16816.F32.BF16 R4, R100, R104.reuse, RZ ;  /* 0x000000686404723c */ /* 0x082fee00000418ff */
[----:B------:R-:W1:Y:S01]  /*2db0*/  LDSM.16.M88.4 R124, [R183+0x1000] ;  /* 0x00100000b77c783b */ /* 0x000e620000000200 */
[C---:B--2---:R-:W-:Y:S07]  /*2dc0*/  HMMA.16816.F32.BF16 R8, R108.reuse, R104, RZ ;  /* 0x000000686c08723c */ /* 0x044fee00000418ff */
[----:B------:R-:W2:Y:S01]  /*2dd0*/  LDSM.16.M88.4 R128, [R179+-0x3800] ;  /* 0xffc80000b380783b */ /* 0x000ea20000000200 */
[-C--:B------:R-:W-:Y:S07]  /*2de0*/  HMMA.16816.F32.BF16 R12, R108, R106.reuse, RZ ;  /* 0x0000006a6c0c723c */ /* 0x080fee00000418ff */
[----:B------:R-:W-:Y:S01]  /*2df0*/  LDSM.16.M88.4 R132, [R184] ;  /* 0x00000000b884783b */ /* 0x000fe20000000200 */
[C---:B------:R-:W-:Y:S07]  /*2e00*/  HMMA.16816.F32.BF16 R16, R100.reuse, R106, RZ ;  /* 0x0000006a6410723c */ /* 0x040fee00000418ff */
[----:B------:R-:W2:Y:S01]  /*2e10*/  LDSM.16.M88.4 R136, [R178+-0x4000] ;  /* 0xffc00000b288783b */ /* 0x000ea20000000200 */
[-C--:B---3--:R-:W-:Y:S06]  /*2e20*/  HMMA.16816.F32.BF16 R20, R100, R112.reuse, RZ ;  /* 0x000000706414723c */ /* 0x088fec00000418ff */
[C---:B------:R-:W-:Y:S01]  /*2e30*/  HMMA.16816.F32.BF16 R24, R108.reuse, R112, RZ ;  /* 0x000000706c18723c */ /* 0x040fe200000418ff */
[----:B------:R-:W-:Y:S05]  /*2e40*/  LDSM.16.M88.4 R104, [R178+-0x3800] ;  /* 0xffc80000b268783b */ /* 0x000fea0000000200 */
[-C--:B------:R-:W-:Y:S03]  /*2e50*/  HMMA.16816.F32.BF16 R28, R108, R114.reuse, RZ ;  /* 0x000000726c1c723c */ /* 0x080fe600000418ff */
[----:B------:R-:W-:Y:S03]  /*2e60*/  LDSM.16.M88.4 R108, [R182] ;  /* 0x00000000b66c783b */ /* 0x000fe60000000200 */
[----:B------:R-:W-:Y:S05]  /*2e70*/  HMMA.16816.F32.BF16 R32, R100, R114, RZ ;  /* 0x000000726420723c */ /* 0x000fea00000418ff */
[----:B------:R-:W3:Y:S01]  /*2e80*/  LDSM.16.M88.4 R100, [R184+0x1000] ;  /* 0x00100000b864783b */ /* 0x000ee20000000200 */
[-C--:B----4-:R-:W-:Y:S06]  /*2e90*/  HMMA.16816.F32.BF16 R4, R116, R120.reuse, R4 ;  /* 0x000000787404723c */ /* 0x090fec0000041804 */
[C---:B-1----:R-:W-:Y:S01]  /*2ea0*/  HMMA.16816.F32.BF16 R8, R124.reuse, R120, R8 ;  /* 0x000000787c08723c */ /* 0x042fe20000041808 */
[----:B------:R-:W1:Y:S05]  /*2eb0*/  LDSM.16.M88.4 R112, [R176+-0x4000] ;  /* 0xffc00000b070783b */ /* 0x000e6a0000000200 */
[-C--:B------:R-:W-:Y:S05]  /*2ec0*/  HMMA.16816.F32.BF16 R12, R124, R122.reuse, R12 ;  /* 0x0000007a7c0c723c */ /* 0x080fea000004180c */
[----:B------:R-:W-:Y:S01]  /*2ed0*/  FSEL R121, R234, RZ, P0 ;  /* 0x000000ffea797208 */ /* 0x000fe20000000000 */
[C---:B------:R-:W-:Y:S04]  /*2ee0*/  HMMA.16816.F32.BF16 R16, R116.reuse, R122, R16 ;  /* 0x0000007a7410723c */ /* 0x040fe80000041810 */
[C---:B------:R-:W-:Y:S01]  /*2ef0*/  FSETP.NEU.FTZ.AND P0, PT, R221.reuse, -INF , PT ;  /* 0xff800000dd00780b */ /* 0x040fe20003f1d000 */
[----:B------:R-:W-:Y:S01]  /*2f00*/  FMUL.FTZ R234, R221, 1.4426950216293334961 ;  /* 0x3fb8aa3bddea7820 */ /* 0x000fe20000410000 */
[-C--:B--2---:R-:W-:Y:S05]  /*2f10*/  HMMA.16816.F32.BF16 R20, R116, R128.reuse, R20 ;  /* 0x000000807414723c */ /* 0x084fea0000041814 */
[----:B------:R-:W-:Y:S01]  /*2f20*/  @P1 IMAD R123, R201, 0x80, R190 ;  /* 0x00000080c97b1824 */ /* 0x000fe200078e02be */
[C---:B------:R-:W-:Y:S04]  /*2f30*/  HMMA.16816.F32.BF16 R24, R124.reuse, R128, R24 ;  /* 0x000000807c18723c */ /* 0x040fe80000041818 */
[CC--:B------:R-:W-:Y:S01]  /*2f40*/  @P1 ISETP.GE.AND P3, PT, R123.reuse, R224.reuse, PT ;  /* 0x000000e07b00120c */ /* 0x0c0fe20003f66270 */
[----:B------:R-:W-:Y:S01]  /*2f50*/  @P1 VIADD R233, R123, 0x1 ;  /* 0x000000017be91836 */ /* 0x000fe20000000000 */
[-C--:B------:R-:W-:Y:S04]  /*2f60*/  HMMA.16816.F32.BF16 R28, R124, R130.reuse, R28 ;  /* 0x000000827c1c723c */ /* 0x080fe8000004181c */
[-C--:B------:R-:W-:Y:S01]  /*2f70*/  @P1 ISETP.GE.AND P4, PT, R233, R224.reuse, PT ;  /* 0x000000e0e900120c */ /* 0x080fe20003f86270 */
[C---:B------:R-:W-:Y:S01]  /*2f80*/  @P1 VIADD R243, R123.reuse, 0x9 ;  /* 0x000000097bf31836 */ /* 0x040fe20000000000 */
[----:B------:R-:W-:Y:S01]  /*2f90*/  HMMA.16816.F32.BF16 R32, R116, R130, R32 ;  /* 0x000000827420723c */ /* 0x000fe20000041820 */
[----:B------:R2:W4:Y:S04]  /*2fa0*/  LDSM.16.M88.4 R116, [R182+0x1000] ;  /* 0x00100000b674783b */ /* 0x0005280000000200 */
[C---:B------:R-:W-:Y:S01]  /*2fb0*/  @P1 IADD3 R241, R123.reuse, 0x8, RZ ;  /* 0x000000087bf11810 */ /* 0x040fe20007ffe0ff */
[-C--:B------:R-:W-:Y:S05]  /*2fc0*/  HMMA.16816.F32.BF16 R4, R132, R136.reuse, R4 ;  /* 0x000000888404723c */ /* 0x080fea0000041804 */
[----:B------:R-:W-:Y:S01]  /*2fd0*/  @P1 IADD3 R251, R123, 0x10, RZ ;  /* 0x000000107bfb1810 */ /* 0x000fe20007ffe0ff */
[C---:B---3--:R-:W-:Y:S05]  /*2fe0*/  HMMA.16816.F32.BF16 R8, R100.reuse, R136, R8 ;  /* 0x000000886408723c */ /* 0x048fea0000041808 */
[----:B------:R-:W-:Y:S01]  /*2ff0*/  FSEL R122, R234, RZ, P0 ;  /* 0x000000ffea7a7208 */ /* 0x000fe20000000000 */
[-C--:B------:R-:W-:Y:S03]  /*3000*/  HMMA.16816.F32.BF16 R12, R100, R138.reuse, R12 ;  /* 0x0000008a640c723c */ /* 0x080fe6000004180c */
[----:B------:R-:W-:Y:S03]  /*3010*/  FSETP.NEU.FTZ.AND P0, PT, R218, -INF , PT ;  /* 0xff800000da00780b */ /* 0x000fe60003f1d000 */
[C---:B------:R-:W-:Y:S05]  /*3020*/  HMMA.16816.F32.BF16 R16, R132.reuse, R138, R16 ;  /* 0x0000008a8410723c */ /* 0x040fea0000041810 */
[----:B--2---:R-:W-:Y:S01]  /*3030*/  SEL R182, R212, 0xffffffc0, !P2 ;  /* 0xffffffc0d4b67807 */ /* 0x004fe20005000000 */
[-C--:B------:R-:W-:Y:S05]  /*3040*/  HMMA.16816.F32.BF16 R20, R132, R104.reuse, R20 ;  /* 0x000000688414723c */ /* 0x080fea0000041814 */
[----:B------:R-:W-:Y:S01]  /*3050*/  FSEL R137, R236, RZ, P0 ;  /* 0x000000ffec897208 */ /* 0x000fe20000000000 */
[C---:B------:R-:W-:Y:S04]  /*3060*/  HMMA.16816.F32.BF16 R24, R100.reuse, R104, R24 ;  /* 0x000000686418723c */ /* 0x040fe80000041818 */
[----:B------:R-:W-:Y:S02]  /*3070*/  FSETP.NEU.FTZ.AND P0, PT, R219, -INF , PT ;  /* 0xff800000db00780b */ /* 0x000fe40003f1d000 */
[-C--:B------:R-:W-:Y:S01]  /*3080*/  HMMA.16816.F32.BF16 R28, R100, R106.reuse, R28 ;  /* 0x0000006a641c723c */ /* 0x080fe2000004181c */
[----:B------:R-:W2:Y:S05]  /*3090*/  LDSM.16.M88.4 R100, [R176+-0x3800] ;  /* 0xffc80000b064783b */ /* 0x000eaa0000000200 */
[----:B------:R-:W-:Y:S06]  /*30a0*/  HMMA.16816.F32.BF16 R32, R132, R106, R32 ;  /* 0x0000006a8420723c */ /* 0x000fec0000041820 */
[-C--:B-1----:R-:W-:Y:S06]  /*30b0*/  HMMA.16816.F32.BF16 R4, R108, R112.reuse, R4 ;  /* 0x000000706c04723c */ /* 0x082fec0000041804 */
[C---:B----4-:R-:W-:Y:S06]  /*30c0*/  HMMA.16816.F32.BF16 R8, R116.reuse, R112, R8 ;  /* 0x000000707408723c */ /* 0x050fec0000041808 */
[-C--:B------:R-:W-:Y:S06]  /*30d0*/  HMMA.16816.F32.BF16 R12, R116, R114.reuse, R12 ;  /* 0x00000072740c723c */ /* 0x080fec000004180c */
[C---:B------:R-:W-:Y:S06]  /*30e0*/  HMMA.16816.F32.BF16 R16, R108.reuse, R114, R16 ;  /* 0x000000726c10723c */ /* 0x040fec0000041810 */
[----:B------:R-:W-:Y:S02]  /*30f0*/  @P1 FSEL R4, R4, -INF , !P3 ;  /* 0xff80000004041808 */ /* 0x000fe40005800000 */
[----:B------:R-:W-:Y:S03]  /*3100*/  @P1 FSEL R6, R6, -INF , !P3 ;  /* 0xff80000006061808 */ /* 0x000fe60005800000 */
[----:B------:R-:W-:Y:S01]  /*3110*/  FFMA.FTZ R238, R4, UR10, -R121 ;  /* 0x0000000a04ee7c23 */ /* 0x000fe20008010879 */
[-C--:B--2---:R-:W-:Y:S03]  /*3120*/  HMMA.16816.F32.BF16 R20, R108, R100.reuse, R20 ;  /* 0x000000646c14723c */ /* 0x084fe60000041814 */
[----:B------:R1:W-:Y:S01]  /*3130*/  MUFU.EX2 R233, R238 ;  /* 0x000000ee00e97308 */ /* 0x0003e20000000800 */
[----:B------:R-:W-:Y:S01]  /*3140*/  @P1 FSEL R9, R9, -INF , !P4 ;  /* 0xff80000009091808 */ /* 0x000fe20006000000 */
[--C-:B------:R-:W-:Y:S01]  /*3150*/  FFMA.FTZ R235, R6, UR10, -R122.reuse ;  /* 0x0000000a06eb7c23 */ /* 0x100fe2000801087a */
[C---:B------:R-:W-:Y:S07]  /*3160*/  HMMA.16816.F32.BF16 R24, R116.reuse, R100, R24 ;  /* 0x000000647418723c */ /* 0x040fee0000041818 */
[----:B------:R-:W-:Y:S01]  /*3170*/  MUFU.EX2 R235, R235 ;  /* 0x000000eb00eb7308 */ /* 0x000fe20000000800 */
[----:B------:R-:W-:Y:S01]  /*3180*/  FFMA.FTZ R242, R9, UR10, -R137 ;  /* 0x0000000a09f27c23 */ /* 0x000fe20008010889 */
[-C--:B------:R-:W-:Y:S03]  /*3190*/  HMMA.16816.F32.BF16 R28, R116, R102.reuse, R28 ;  /* 0x00000066741c723c */ /* 0x080fe6000004181c */
[----:B------:R-:W-:Y:S03]  /*31a0*/  @P1 FSEL R7, R7, -INF , !P4 ;  /* 0xff80000007071808 */ /* 0x000fe60006000000 */
[----:B------:R-:W-:Y:S05]  /*31b0*/  HMMA.16816.F32.BF16 R32, R108, R102, R32 ;  /* 0x000000666c20723c */ /* 0x000fea0000041820 */
[----:B-1----:R-:W-:Y:S01]  /*31c0*/  FMUL.FTZ R238, R219, 1.4426950216293334961 ;  /* 0x3fb8aa3bdbee7820 */ /* 0x002fe20000410000 */
[----:B------:R-:W-:Y:S01]  /*31d0*/  @P1 FSEL R8, R8, -INF , !P3 ;  /* 0xff80000008081808 */ /* 0x000fe20005800000 */
[----:B------:R-:W-:Y:S01]  /*31e0*/  FFMA.FTZ R239, R7, UR10, -R122 ;  /* 0x0000000a07ef7c23 */ /* 0x000fe2000801087a */
[----:B------:R-:W-:Y:S02]  /*31f0*/  @P1 FSEL R10, R10, -INF , !P3 ;  /* 0xff8000000a0a1808 */ /* 0x000fe40005800000 */
[-C--:B------:R-:W-:Y:S01]  /*3200*/  @P1 ISETP.GE.AND P3, PT, R241, R224.reuse, PT ;  /* 0x000000e0f100120c */ /* 0x080fe20003f66270 */
[----:B------:R1:W-:Y:S01]  /*3210*/  MUFU.EX2 R236, R239 ;  /* 0x000000ef00ec7308 */ /* 0x0003e20000000800 */
[----:B------:R-:W-:Y:S02]  /*3220*/  FSEL R105, R238, RZ, P0 ;  /* 0x000000ffee697208 */ /* 0x000fe40000000000 */
[----:B------:R-:W-:Y:S02]  /*3230*/  IADD3 R134, P0, R210, R217, RZ ;  /* 0x000000d9d2867210 */ /* 0x000fe40007f1e0ff */
[----:B------:R-:W-:Y:S02]  /*3240*/  @P1 FSEL R5, R5, -INF , !P4 ;  /* 0xff80000005051808 */ /* 0x000fe40006000000 */
[----:B------:R-:W-:Y:S03]  /*3250*/  @P1 FSEL R12, R12, -INF , !P3 ;  /* 0xff8000000c0c1808 */ /* 0x000fe60005800000 */
[----:B------:R2:W-:Y:S01]  /*3260*/  MUFU.EX2 R238, R242 ;  /* 0x000000f200ee7308 */ /* 0x0005e20000000800 */
[----:B------:R-:W-:Y:S01]  /*3270*/  IMAD.X R135, R211, 0x1, R216, P0 ;  /* 0x00000001d3877824 */ /* 0x000fe200000e06d8 */
[-C--:B------:R-:W-:Y:S01]  /*3280*/  @P1 ISETP.GE.AND P0, PT, R251, R224.reuse, PT ;  /* 0x000000e0fb00120c */ /* 0x080fe20003f06270 */
[----:B------:R-:W-:Y:S01]  /*3290*/  @P1 VIADD R251, R123, 0x11 ;  /* 0x000000117bfb1836 */ /* 0x000fe20000000000 */
[----:B------:R-:W-:Y:S01]  /*32a0*/  @P1 FSEL R11, R11, -INF , !P4 ;  /* 0xff8000000b0b1808 */ /* 0x000fe20006000000 */
[--C-:B------:R-:W-:Y:S01]  /*32b0*/  FFMA.FTZ R237, R5, UR10, -R121.reuse ;  /* 0x0000000a05ed7c23 */ /* 0x100fe20008010879 */
[----:B------:R-:W-:Y:S01]  /*32c0*/  @P1 FSEL R14, R14, -INF , !P3 ;  /* 0xff8000000e0e1808 */ /* 0x000fe20005800000 */
[----:B------:R-:W3:Y:S01]  /*32d0*/  LDG.E R245, desc[UR14][R134.64+0x20] ;  /* 0x0000200e86f57981 */ /* 0x000ee2000c1e1900 */
[----:B------:R-:W-:Y:S02]  /*32e0*/  @P1 FSEL R16, R16, -INF , !P3 ;  /* 0xff80000010101808 */ /* 0x000fe40005800000 */
[----:B------:R4:W4:Y:S01]  /*32f0*/  MUFU.EX2 R234, R237 ;  /* 0x000000ed00ea7308 */ /* 0x0009220000000800 */
[----:B------:R-:W-:Y:S01]  /*3300*/  @P1 FSEL R18, R18, -INF , !P3 ;  /* 0xff80000012121808 */ /* 0x000fe20005800000 */
[----:B------:R-:W5:Y:S01]  /*3310*/  LDG.E R252, desc[UR14][R134.64+0x80] ;  /* 0x0000800e86fc7981 */ /* 0x000f62000c1e1900 */
[-C--:B------:R-:W-:Y:S01]  /*3320*/  @P1 ISETP.GE.AND P4, PT, R243, R224.reuse, PT ;  /* 0x000000e0f300120c */ /* 0x080fe20003f86270 */
[----:B------:R-:W-:Y:S01]  /*3330*/  FFMA.FTZ R247, R16, UR10, -R121 ;  /* 0x0000000a10f77c23 */ /* 0x000fe20008010879 */
[-C--:B------:R-:W-:Y:S01]  /*3340*/  @P1 ISETP.GE.AND P3, PT, R251, R224.reuse, PT ;  /* 0x000000e0fb00120c */ /* 0x080fe20003f66270 */
[--C-:B------:R-:W-:Y:S01]  /*3350*/  FFMA.FTZ R249, R18, UR10, -R122.reuse ;  /* 0x0000000a12f97c23 */ /* 0x100fe2000801087a */
[----:B------:R-:W5:Y:S01]  /*3360*/  LDG.E R251, desc[UR14][R134.64+0xa0] ;  /* 0x0000a00e86fb7981 */ /* 0x000f62000c1e1900 */
[----:B------:R-:W-:Y:S01]  /*3370*/  @P1 FSEL R15, R15, -INF , !P4 ;  /* 0xff8000000f0f1808 */ /* 0x000fe20006000000 */
[--C-:B-1----:R-:W-:Y:S01]  /*3380*/  FFMA.FTZ R239, R10, UR10, -R105.reuse ;  /* 0x0000000a0aef7c23 */ /* 0x102fe20008010869 */
[----:B------:R-:W-:Y:S01]  /*3390*/  MUFU.EX2 R247, R247 ;  /* 0x000000f700f77308 */ /* 0x000fe20000000800 */
[----:B--2---:R1:W2:Y:S01]  /*33a0*/  LDG.E R242, desc[UR14][R134.64] ;  /* 0x0000000e86f27981 */ /* 0x0042a2000c1e1900 */
[----:B------:R-:W-:Y:S01]  /*33b0*/  @P1 FSEL R17, R17, -INF , !P4 ;  /* 0xff80000011111808 */ /* 0x000fe20006000000 */
[--C-:B------:R-:W-:Y:S01]  /*33c0*/  FFMA.FTZ R246, R15, UR10, -R105.reuse ;  /* 0x0000000a0ff67c23 */ /* 0x100fe20008010869 */
[----:B------:R-:W-:Y:S01]  /*33d0*/  @P1 IADD3 R15, R123, 0x18, RZ ;  /* 0x000000187b0f1810 */ /* 0x000fe20007ffe0ff */
[----:B------:R-:W-:Y:S01]  /*33e0*/  FFMA.FTZ R240, R11, UR10, -R105 ;  /* 0x0000000a0bf07c23 */ /* 0x000fe20008010869 */
[----:B------:R-:W-:Y:S01]  /*33f0*/  @P1 FSEL R19, R19, -INF , !P4 ;  /* 0xff80000013131808 */ /* 0x000fe20006000000 */
[----:B------:R-:W-:Y:S03]  /*3400*/  FFMA.FTZ R248, R17, UR10, -R121 ;  /* 0x0000000a11f87c23 */ /* 0x000fe60008010879 */
[----:B------:R-:W-:Y:S01]  /*3410*/  MUFU.EX2 R249, R249 ;  /* 0x000000f900f97308 */ /* 0x000fe20000000800 */
[----:B------:R-:W-:Y:S01]  /*3420*/  @P1 FSEL R20, R20, -INF , !P0 ;  /* 0xff80000014141808 */ /* 0x000fe20004000000 */
[----:B------:R-:W-:Y:S01]  /*3430*/  FFMA.FTZ R243, R14, UR10, -R105 ;  /* 0x0000000a0ef37c23 */ /* 0x000fe20008010869 */
[----:B------:R-:W-:Y:S01]  /*3440*/  @P1 FSEL R22, R22, -INF , !P0 ;  /* 0xff80000016161808 */ /* 0x000fe20004000000 */
[--C-:B------:R-:W-:Y:S01]  /*3450*/  FFMA.FTZ R250, R19, UR10, -R122.reuse ;  /* 0x0000000a13fa7c23 */ /* 0x100fe2000801087a */
[----:B------:R-:W-:Y:S01]  /*3460*/  @P1 FSEL R24, R24, -INF , !P0 ;  /* 0xff80000018181808 */ /* 0x000fe20004000000 */
[----:B------:R-:W-:Y:S01]  /*3470*/  @P1 VIADD R123, R123, 0x19 ;  /* 0x000000197b7b1836 */ /* 0x000fe20000000000 */
[----:B------:R-:W-:Y:S03]  /*3480*/  @P1 FSEL R26, R26, -INF , !P0 ;  /* 0xff8000001a1a1808 */ /* 0x000fe60004000000 */
[----:B------:R-:W1:Y:S01]  /*3490*/  MUFU.EX2 R248, R248 ;  /* 0x000000f800f87308 */ /* 0x000e620000000800 */
[-C--:B------:R-:W-:Y:S01]  /*34a0*/  @P1 ISETP.GE.AND P0, PT, R15, R224.reuse, PT ;  /* 0x000000e00f00120c */ /* 0x080fe20003f06270 */
[----:B----4-:R-:W-:Y:S01]  /*34b0*/  FFMA.FTZ R237, R8, UR10, -R137 ;  /* 0x0000000a08ed7c23 */ /* 0x010fe20008010889 */
[----:B------:R-:W-:Y:S01]  /*34c0*/  @P1 FSEL R13, R13, -INF , !P4 ;  /* 0xff8000000d0d1808 */ /* 0x000fe20006000000 */
[--C-:B------:R-:W-:Y:S01]  /*34d0*/  FFMA.FTZ R133, R22, UR10, -R122.reuse ;  /* 0x0000000a16857c23 */ /* 0x100fe2000801087a */
[----:B------:R-:W-:Y:S01]  /*34e0*/  @P1 FSEL R34, R34, -INF , !P0 ;  /* 0xff80000022221808 */ /* 0x000fe20004000000 */
[----:B------:R-:W-:Y:S01]  /*34f0*/  FFMA.FTZ R129, R26, UR10, -R105 ;  /* 0x0000000a1a817c23 */ /* 0x000fe20008010869 */
[----:B------:R-:W-:Y:S03]  /*3500*/  @P1 FSEL R23, R23, -INF , !P3 ;  /* 0xff80000017171808 */ /* 0x000fe60005800000 */
[----:B------:R-:W4:Y:S01]  /*3510*/  MUFU.EX2 R250, R250 ;  /* 0x000000fa00fa7308 */ /* 0x000f220000000800 */
[--C-:B------:R-:W-:Y:S01]  /*3520*/  FFMA.FTZ R244, R13, UR10, -R137.reuse ;  /* 0x0000000a0df47c23 */ /* 0x100fe20008010889 */
[--C-:B------:R-:W-:Y:S01]  /*3530*/  FFMA.FTZ R14, R34, UR10, -R122.reuse ;  /* 0x0000000a220e7c23 */ /* 0x100fe2000801087a */
[----:B------:R-:W-:Y:S01]  /*3540*/  @P1 FSEL R21, R21, -INF , !P3 ;  /* 0xff80000015151808 */ /* 0x000fe20005800000 */
[--C-:B------:R-:W-:Y:S01]  /*3550*/  FFMA.FTZ R13, R23, UR10, -R122.reuse ;  /* 0x0000000a170d7c23 */ /* 0x100fe2000801087a */
[----:B------:R-:W-:Y:S01]  /*3560*/  @P1 FSEL R25, R25, -INF , !P3 ;  /* 0xff80000019191808 */ /* 0x000fe20005800000 */
[----:B------:R-:W-:Y:S01]  /*3570*/  FFMA.FTZ R241, R12, UR10, -R137 ;  /* 0x0000000a0cf17c23 */ /* 0x000fe20008010889 */
[----:B------:R-:W-:Y:S03]  /*3580*/  @P1 FSEL R27, R27, -INF , !P3 ;  /* 0xff8000001b1b1808 */ /* 0x000fe60005800000 */
[----:B------:R-:W-:Y:S01]  /*3590*/  MUFU.EX2 R239, R239 ;  /* 0x000000ef00ef7308 */ /* 0x000fe20000000800 */
[----:B------:R-:W-:Y:S01]  /*35a0*/  @P1 ISETP.GE.AND P3, PT, R123, R224, PT ;  /* 0x000000e07b00120c */ /* 0x000fe20003f66270 */
[--C-:B------:R-:W-:Y:S01]  /*35b0*/  FFMA.FTZ R139, R21, UR10, -R121.reuse ;  /* 0x0000000a158b7c23 */ /* 0x100fe20008010879 */
[----:B------:R-:W-:Y:S01]  /*35c0*/  F2FP.BF16.F32.PACK_AB R26, R234, R233 ;  /* 0x000000e9ea1a723e */ /* 0x000fe200000010ff */
[----:B------:R-:W-:Y:S01]  /*35d0*/  FFMA.FTZ R138, R20, UR10, -R121 ;  /* 0x0000000a148a7c23 */ /* 0x000fe20008010879 */
[----:B------:R-:W-:Y:S01]  /*35e0*/  F2FP.BF16.F32.PACK_AB R22, R236, R235 ;  /* 0x000000ebec16723e */ /* 0x000fe200000010ff */
[--C-:B-1----:R-:W-:Y:S01]  /*35f0*/  FFMA.FTZ R135, R24, UR10, -R137.reuse ;  /* 0x0000000a18877c23 */ /* 0x102fe20008010889 */
[----:B------:R-:W-:Y:S03]  /*3600*/  F2FP.BF16.F32.PACK_AB R21, R248, R247 ;  /* 0x000000f7f815723e */ /* 0x000fe600000010ff */
[----:B------:R-:W1:Y:S01]  /*3610*/  MUFU.EX2 R240, R240 ;  /* 0x000000f000f07308 */ /* 0x000e620000000800 */
[----:B----4-:R-:W-:Y:S01]  /*3620*/  F2FP.BF16.F32.PACK_AB R19, R250, R249 ;  /* 0x000000f9fa13723e */ /* 0x010fe200000010ff */
[----:B------:R-:W-:Y:S01]  /*3630*/  STS [R203+0xe000], R26 ;  /* 0x00e0001acb007388 */ /* 0x000fe20000000800 */
[----:B------:R-:W-:Y:S01]  /*3640*/  @P1 FSEL R35, R35, -INF , !P3 ;  /* 0xff80000023231808 */ /* 0x000fe20005800000 */
[----:B------:R-:W-:Y:S01]  /*3650*/  FFMA.FTZ R130, R25, UR10, -R137 ;  /* 0x0000000a19827c23 */ /* 0x000fe20008010889 */
[----:B------:R-:W-:Y:S01]  /*3660*/  @P1 FSEL R30, R30, -INF , !P0 ;  /* 0xff8000001e1e1808 */ /* 0x000fe20004000000 */
[----:B------:R-:W-:Y:S01]  /*3670*/  STS [R203+0xe400], R22 ;  /* 0x00e40016cb007388 */ /* 0x000fe20000000800 */
[----:B------:R-:W-:Y:S03]  /*3680*/  @P1 FSEL R32, R32, -INF , !P0 ;  /* 0xff80000020201808 */ /* 0x000fe60004000000 */
[----:B------:R1:W-:Y:S01]  /*3690*/  MUFU.EX2 R126, R14 ;  /* 0x0000000e007e7308 */ /* 0x0003e20000000800 */
[----:B------:R-:W-:Y:S01]  /*36a0*/  @P1 FSEL R33, R33, -INF , !P3 ;  /* 0xff80000021211808 */ /* 0x000fe20005800000 */
[----:B------:R-:W-:Y:S01]  /*36b0*/  STS [R208+0xe000], R21 ;  /* 0x00e00015d0007388 */ /* 0x000fe20000000800 */
[----:B------:R-:W-:Y:S01]  /*36c0*/  FFMA.FTZ R122, R35, UR10, -R122 ;  /* 0x0000000a237a7c23 */ /* 0x000fe2000801087a */
[--C-:B------:R-:W-:Y:S01]  /*36d0*/  FFMA.FTZ R185, R32, UR10, -R121.reuse ;  /* 0x0000000a20b97c23 */ /* 0x100fe20008010879 */
[----:B------:R-:W-:Y:S01]  /*36e0*/  @P1 FSEL R28, R28, -INF , !P0 ;  /* 0xff8000001c1c1808 */ /* 0x000fe20004000000 */
[----:B------:R-:W-:Y:S01]  /*36f0*/  STS [R208+0xe400], R19 ;  /* 0x00e40013d0007388 */ /* 0x000fe20000000800 */
[----:B------:R-:W-:Y:S03]  /*3700*/  FFMA.FTZ R121, R33, UR10, -R121 ;  /* 0x0000000a21797c23 */ /* 0x000fe60008010879 */
[----:B------:R4:W-:Y:S01]  /*3710*/  MUFU.EX2 R134, R13 ;  /* 0x0000000d00867308 */ /* 0x0009e20000000800 */
[----:B------:R-:W-:Y:S01]  /*3720*/  @P1 FSEL R29, R29, -INF , !P3 ;  /* 0xff8000001d1d1808 */ /* 0x000fe20005800000 */
[----:B------:R-:W-:Y:S01]  /*3730*/  FFMA.FTZ R184, R27, UR10, -R105 ;  /* 0x0000000a1bb87c23 */ /* 0x000fe20008010869 */
[----:B------:R-:W-:Y:S01]  /*3740*/  @P1 FSEL R31, R31, -INF , !P3 ;  /* 0xff8000001f1f1808 */ /* 0x000fe20005800000 */
[--C-:B------:R-:W-:Y:S02]  /*3750*/  FFMA.FTZ R131, R28, UR10, -R137.reuse ;  /* 0x0000000a1c837c23 */ /* 0x100fe40008010889 */
[----:B------:R-:W-:Y:S04]  /*3760*/  FFMA.FTZ R137, R29, UR10, -R137 ;  /* 0x0000000a1d897c23 */ /* 0x000fe80008010889 */
[----:B------:R-:W4:Y:S01]  /*3770*/  MUFU.EX2 R237, R237 ;  /* 0x000000ed00ed7308 */ /* 0x000f220000000800 */
[----:B-1----:R-:W-:Y:S05]  /*3780*/  F2FP.BF16.F32.PACK_AB R14, R240, R239 ;  /* 0x000000eff00e723e */ /* 0x002fea00000010ff */
[----:B------:R1:W-:Y:S04]  /*3790*/  STS [R203+0xf400], R14 ;  /* 0x00f4000ecb007388 */ /* 0x0003e80000000800 */
[----:B------:R-:W-:Y:S01]  /*37a0*/  MUFU.EX2 R241, R241 ;  /* 0x000000f100f17308 */ /* 0x000fe20000000800 */
[--C-:B----4-:R-:W-:Y:S01]  /*37b0*/  FFMA.FTZ R13, R30, UR10, -R105.reuse ;  /* 0x0000000a1e0d7c23 */ /* 0x110fe20008010869 */
[----:B------:R-:W-:Y:S08]  /*37c0*/  FFMA.FTZ R105, R31, UR10, -R105 ;  /* 0x0000000a1f697c23 */ /* 0x000ff00008010869 */
[----:B------:R-:W4:Y:S01]  /*37d0*/  MUFU.EX2 R244, R244 ;  /* 0x000000f400f47308 */ /* 0x000f220000000800 */
[----:B------:R-:W-:Y:S05]  /*37e0*/  F2FP.BF16.F32.PACK_AB R18, R238, R237 ;  /* 0x000000edee12723e */ /* 0x000fea00000010ff */
[----:B------:R1:W-:Y:S04]  /*37f0*/  STS [R203+0xf000], R18 ;  /* 0x00f00012cb007388 */ /* 0x0003e80000000800 */
[----:B------:R-:W-:Y:S10]  /*3800*/  MUFU.EX2 R243, R243 ;  /* 0x000000f300f37308 */ /* 0x000ff40000000800 */
[----:B------:R-:W1:Y:S01]  /*3810*/  MUFU.EX2 R246, R246 ;  /* 0x000000f600f67308 */ /* 0x000e620000000800 */
[----:B----4-:R-:W-:Y:S05]  /*3820*/  F2FP.BF16.F32.PACK_AB R17, R244, R241 ;  /* 0x000000f1f411723e */ /* 0x010fea00000010ff */
[----:B------:R-:W-:Y:S04]  /*3830*/  STS [R208+0xf000], R17 ;  /* 0x00f00011d0007388 */ /* 0x000fe80000000800 */
[----:B------:R-:W-:Y:S10]  /*3840*/  MUFU.EX2 R138, R138 ;  /* 0x0000008a008a7308 */ /* 0x000ff40000000800 */
[----:B------:R-:W-:Y:S01]  /*3850*/  MUFU.EX2 R139, R139 ;  /* 0x0000008b008b7308 */ /* 0x000fe20000000800 */
[----:B-1----:R-:W-:Y:S05]  /*3860*/  F2FP.BF16.F32.PACK_AB R15, R246, R243 ;  /* 0x000000f3f60f723e */ /* 0x002fea00000010ff */
[----:B------:R-:W-:Y:S04]  /*3870*/  STS [R208+0xf400], R15 ;  /* 0x00f4000fd0007388 */ /* 0x000fe80000000800 */
[----:B------:R-:W1:Y:S10]  /*3880*/  MUFU.EX2 R133, R133 ;  /* 0x0000008500857308 */ /* 0x000e740000000800 */
[----:B------:R1:W4:Y:S10]  /*3890*/  MUFU.EX2 R127, R122 ;  /* 0x0000007a007f7308 */ /* 0x0003340000000800 */
[----:B------:R4:W-:Y:S10]  /*38a0*/  MUFU.EX2 R132, R13 ;  /* 0x0000000d00847308 */ /* 0x0009f40000000800 */
[----:B------:R-:W-:Y:S01]  /*38b0*/  MUFU.EX2 R185, R185 ;  /* 0x000000b900b97308 */ /* 0x000fe20000000800 */
[----:B-1----:R-:W-:Y:S02]  /*38c0*/  F2FP.BF16.F32.PACK_AB R122, R134, R133 ;  /* 0x00000085867a723e */ /* 0x002fe400000010ff */
[----:B----4-:R-:W-:Y:S03]  /*38d0*/  F2FP.BF16.F32.PACK_AB R30, R127, R126 ;  /* 0x0000007e7f1e723e */ /* 0x010fe600000010ff */
[----:B------:R-:W-:Y:S04]  /*38e0*/  STS [R207+0xe400], R122 ;  /* 0x00e4007acf007388 */ /* 0x000fe80000000800 */
[----:B------:R-:W1:Y:S01]  /*38f0*/  MUFU.EX2 R183, R121 ;  /* 0x0000007900b77308 */ /* 0x000e620000000800 */
[----:B------:R-:W-:Y:S05]  /*3900*/  F2FP.BF16.F32.PACK_AB R13, R139, R138 ;  /* 0x0000008a8b0d723e */ /* 0x000fea00000010ff */
[----:B------:R-:W-:Y:S04]  /*3910*/  STS [R207+0xe000], R13 ;  /* 0x00e0000dcf007388 */ /* 0x000fe80000000800 */
[----:B------:R-:W-:Y:S01]  /*3920*/  MUFU.EX2 R135, R135 ;  /* 0x0000008700877308 */ /* 0x000fe20000000800 */
[----:B------:R-:W-:Y:S09]  /*3930*/  STS [R209+0xe400], R30 ;  /* 0x00e4001ed1007388 */ /* 0x000ff20000000800 */
[----:B------:R-:W4:Y:S01]  /*3940*/  MUFU.EX2 R130, R130 ;  /* 0x0000008200827308 */ /* 0x000f220000000800 */
[----:B-1----:R-:W-:Y:S02]  /*3950*/  F2FP.BF16.F32.PACK_AB R34, R183, R185 ;  /* 0x000000b9b722723e */ /* 0x002fe400000010ff */
[----:B------:R-:W-:Y:S03]  /*3960*/  LEA R121, R181, UR6, 0x1 ;  /* 0x00000006b5797c11 */ /* 0x000fe6000f8e08ff */
[----:B------:R-:W-:Y:S01]  /*3970*/  STS [R209+0xe000], R34 ;  /* 0x00e00022d1007388 */ /* 0x000fe20000000800 */
[----:B------:R-:W-:Y:S03]  /*3980*/  IADD3 R125, R2, R121, RZ ;  /* 0x00000079027d7210 */ /* 0x000fe60007ffe0ff */
[----:B------:R-:W-:Y:S01]  /*3990*/  MUFU.EX2 R129, R129 ;  /* 0x0000008100817308 */ /* 0x000fe20000000800 */
[----:B------:R-:W-:Y:S09]  /*39a0*/  IMAD.IADD R124, R182, 0x1, R121 ;  /* 0x00000001b67c7824 */ /* 0x000ff200078e0279 */
[----:B------:R-:W1:Y:S01]  /*39b0*/  MUFU.EX2 R184, R184 ;  /* 0x000000b800b87308 */ /* 0x000e620000000800 */
[----:B----4-:R-:W-:Y:S05]  /*39c0*/  F2FP.BF16.F32.PACK_AB R14, R130, R135 ;  /* 0x00000087820e723e */ /* 0x010fea00000010ff */
[----:B------:R-:W-:Y:S04]  /*39d0*/  STS [R207+0xf000], R14 ;  /* 0x00f0000ecf007388 */ /* 0x000fe80000000800 */
[----:B------:R-:W4:Y:S10]  /*39e0*/  MUFU.EX2 R136, R105 ;  /* 0x0000006900887308 */ /* 0x000f340000000800 */
[----:B------:R-:W-:Y:S01]  /*39f0*/  MUFU.EX2 R131, R131 ;  /* 0x0000008300837308 */ /* 0x000fe20000000800 */
[----:B-1----:R-:W-:Y:S05]  /*3a00*/  F2FP.BF16.F32.PACK_AB R26, R184, R129 ;  /* 0x00000081b81a723e */ /* 0x002fea00000010ff */
[----:B------:R-:W-:Y:S04]  /*3a10*/  STS [R207+0xf400], R26 ;  /* 0x00f4001acf007388 */ /* 0x000fe80000000800 */
[----:B------:R-:W1:Y:S01]  /*3a20*/  MUFU.EX2 R137, R137 ;  /* 0x0000008900897308 */ /* 0x000e620000000800 */
[----:B----4-:R-:W-:Y:S05]  /*3a30*/  F2FP.BF16.F32.PACK_AB R18, R136, R132 ;  /* 0x000000848812723e */ /* 0x010fea00000010ff */
[----:B------:R-:W-:Y:S01]  /*3a40*/  STS [R209+0xf400], R18 ;  /* 0x00f40012d1007388 */ /* 0x000fe20000000800 */
[----:B-1----:R-:W-:Y:S05]  /*3a50*/  F2FP.BF16.F32.PACK_AB R22, R137, R131 ;  /* 0x000000838916723e */ /* 0x002fea00000010ff */
[----:B------:R-:W-:Y:S04]  /*3a60*/  STS [R209+0xf000], R22 ;  /* 0x00f00016d1007388 */ /* 0x000fe80000000800 */
[----:B------:R-:W1:Y:S08]  /*3a70*/  LDSM.16.M88.4 R100, [R121+0x4000] ;  /* 0x004000007964783b */ /* 0x000e700000000200 */
[----:B------:R-:W4:Y:S08]  /*3a80*/  LDSM.16.M88.4 R104, [R121+0x5000] ;  /* 0x005000007968783b */ /* 0x000f300000000200 */
[----:B------:R-:W3:Y:S08]  /*3a90*/  LDSM.16.M88.4 R108, [R125+0x4000] ;  /* 0x004000007d6c783b */ /* 0x000ef00000000200 */
[----:B------:R2:W3:Y:S08]  /*3aa0*/  LDSM.16.M88.4 R112, [R125+0x5000] ;  /* 0x005000007d70783b */ /* 0x0004f00000000200 */
[----:B------:R-:W3:Y:S01]  /*3ab0*/  LDSM.16.M88.4 R116, [R124+0x4000] ;  /* 0x004000007c74783b */ /* 0x000ee20000000200 */
[-C--:B-1----:R-:W-:Y:S07]  /*3ac0*/  HMMA.16816.F32.BF16 R4, R100, R140.reuse, RZ ;  /* 0x0000008c6404723c */ /* 0x082fee00000418ff */
[----:B------:R-:W1:Y:S01]  /*3ad0*/  LDSM.16.M88.4 R120, [R124+0x5000] ;  /* 0x005000007c78783b */ /* 0x000e620000000200 */
[----:B--2---:R-:W-:Y:S01]  /*3ae0*/  IADD3 R125, R182, R125, RZ ;  /* 0x0000007db67d7210 */ /* 0x004fe20007ffe0ff */
[C---:B----4-:R-:W-:Y:S06]  /*3af0*/  HMMA.16816.F32.BF16 R8, R104.reuse, R140, RZ ;  /* 0x0000008c6808723c */ /* 0x050fec00000418ff */
[-C--:B------:R-:W-:Y:S06]  /*3b00*/  HMMA.16816.F32.BF16 R12, R104, R142.reuse, RZ ;  /* 0x0000008e680c723c */ /* 0x080fec00000418ff */
[C---:B------:R-:W-:Y:S06]  /*3b10*/  HMMA.16816.F32.BF16 R16, R100.reuse, R142, RZ ;  /* 0x0000008e6410723c */ /* 0x040fec00000418ff */
[-C--:B------:R-:W-:Y:S06]  /*3b20*/  HMMA.16816.F32.BF16 R20, R100, R144.reuse, RZ ;  /* 0x000000906414723c */ /* 0x080fec00000418ff */
[C---:B------:R-:W-:Y:S06]  /*3b30*/  HMMA.16816.F32.BF16 R24, R104.reuse, R144, RZ ;  /* 0x000000906818723c */ /* 0x040fec00000418ff */
[-C--:B------:R-:W-:Y:S01]  /*3b40*/  HMMA.16816.F32.BF16 R28, R104, R146.reuse, RZ ;  /* 0x00000092681c723c */ /* 0x080fe200000418ff */
[----:B------:R-:W-:Y:S05]  /*3b50*/  LDSM.16.M88.4 R104, [R125+0x5000] ;  /* 0x005000007d68783b */ /* 0x000fea0000000200 */
[----:B------:R-:W-:Y:S03]  /*3b60*/  HMMA.16816.F32.BF16 R32, R100, R146, RZ ;  /* 0x000000926420723c */ /* 0x000fe600000418ff */
[----:B------:R-:W2:Y:S03]  /*3b70*/  LDSM.16.M88.4 R100, [R125+0x4000] ;  /* 0x004000007d64783b */ /* 0x000ea60000000200 */
[-C--:B---3--:R-:W-:Y:S06]  /*3b80*/  HMMA.16816.F32.BF16 R4, R108, R148.reuse, R4 ;  /* 0x000000946c04723c */ /* 0x088fec0000041804 */
[C---:B------:R-:W-:Y:S06]  /*3b90*/  HMMA.16816.F32.BF16 R8, R112.reuse, R148, R8 ;  /* 0x000000947008723c */ /* 0x040fec0000041808 */
[-C--:B------:R-:W-:Y:S06]  /*3ba0*/  HMMA.16816.F32.BF16 R12, R112, R150.reuse, R12 ;  /* 0x00000096700c723c */ /* 0x080fec000004180c */
[C---:B------:R-:W-:Y:S06]  /*3bb0*/  HMMA.16816.F32.BF16 R16, R108.reuse, R150, R16 ;  /* 0x000000966c10723c */ /* 0x040fec0000041810 */
[-C--:B------:R-:W-:Y:S06]  /*3bc0*/  HMMA.16816.F32.BF16 R20, R108, R152.reuse, R20 ;  /* 0x000000986c14723c */ /* 0x080fec0000041814 */
[C---:B------:R-:W-:Y:S06]  /*3bd0*/  HMMA.16816.F32.BF16 R24, R112.reuse, R152, R24 ;  /* 0x000000987018723c */ /* 0x040fec0000041818 */
[-C--:B------:R-:W-:Y:S06]  /*3be0*/  HMMA.16816.F32.BF16 R28, R112, R154.reuse, R28 ;  /* 0x0000009a701c723c */ /* 0x080fec000004181c */
[----:B------:R-:W-:Y:S06]  /*3bf0*/  HMMA.16816.F32.BF16 R32, R108, R154, R32 ;  /* 0x0000009a6c20723c */ /* 0x000fec0000041820 */
[-C--:B------:R-:W-:Y:S06]  /*3c00*/  HMMA.16816.F32.BF16 R4, R116, R156.reuse, R4 ;  /* 0x0000009c7404723c */ /* 0x080fec0000041804 */
[C---:B-1----:R-:W-:Y:S06]  /*3c10*/  HMMA.16816.F32.BF16 R8, R120.reuse, R156, R8 ;  /* 0x0000009c7808723c */ /* 0x042fec0000041808 */
[-C--:B------:R-:W-:Y:S06]  /*3c20*/  HMMA.16816.F32.BF16 R12, R120, R158.reuse, R12 ;  /* 0x0000009e780c723c */ /* 0x080fec000004180c */
[C---:B------:R-:W-:Y:S06]  /*3c30*/  HMMA.16816.F32.BF16 R16, R116.reuse, R158, R16 ;  /* 0x0000009e7410723c */ /* 0x040fec0000041810 */
[-C--:B------:R-:W-:Y:S06]  /*3c40*/  HMMA.16816.F32.BF16 R20, R116, R160.reuse, R20 ;  /* 0x000000a07414723c */ /* 0x080fec0000041814 */
[C---:B------:R-:W-:Y:S06]  /*3c50*/  HMMA.16816.F32.BF16 R24, R120.reuse, R160, R24 ;  /* 0x000000a07818723c */ /* 0x040fec0000041818 */
[-C--:B------:R-:W-:Y:S06]  /*3c60*/  HMMA.16816.F32.BF16 R28, R120, R162.reuse, R28 ;  /* 0x000000a2781c723c */ /* 0x080fec000004181c */
[----:B------:R-:W-:Y:S06]  /*3c70*/  HMMA.16816.F32.BF16 R32, R116, R162, R32 ;  /* 0x000000a27420723c */ /* 0x000fec0000041820 */
[-C--:B--2---:R-:W-:Y:S06]  /*3c80*/  HMMA.16816.F32.BF16 R4, R100, R164.reuse, R4 ;  /* 0x000000a46404723c */ /* 0x084fec0000041804 */
[C---:B------:R-:W-:Y:S06]  /*3c90*/  HMMA.16816.F32.BF16 R8, R104.reuse, R164, R8 ;  /* 0x000000a46808723c */ /* 0x040fec0000041808 */
[-C--:B------:R-:W-:Y:S06]  /*3ca0*/  HMMA.16816.F32.BF16 R12, R104, R166.reuse, R12 ;  /* 0x000000a6680c723c */ /* 0x080fec000004180c */
[C---:B------:R-:W-:Y:S06]  /*3cb0*/  HMMA.16816.F32.BF16 R16, R100.reuse, R166, R16 ;  /* 0x000000a66410723c */ /* 0x040fec0000041810 */
[-C--:B------:R-:W-:Y:S05]  /*3cc0*/  HMMA.16816.F32.BF16 R20, R100, R168.reuse, R20 ;  /* 0x000000a86414723c */ /* 0x080fea0000041814 */
[C---:B------:R-:W-:Y:S01]  /*3cd0*/  FADD.FTZ R122, -R242.reuse, R4 ;  /* 0x00000004f27a7221 */ /* 0x040fe20000010100 */
[C---:B------:R-:W-:Y:S05]  /*3ce0*/  HMMA.16816.F32.BF16 R24, R104.reuse, R168, R24 ;  /* 0x000000a86818723c */ /* 0x040fea0000041818 */
[C---:B------:R-:W-:Y:S01]  /*3cf0*/  FADD.FTZ R121, -R242.reuse, R5 ;  /* 0x00000005f2797221 */ /* 0x040fe20000010100 */
[-C--:B------:R-:W-:Y:S05]  /*3d00*/  HMMA.16816.F32.BF16 R28, R104, R170.reuse, R28 ;  /* 0x000000aa681c723c */ /* 0x080fea000004181c */
[----:B------:R-:W-:Y:S01]  /*3d10*/  FMUL.FTZ R233, R233, R122 ;  /* 0x0000007ae9e97220 */ /* 0x000fe20000410000 */
[----:B------:R-:W-:Y:S05]  /*3d20*/  HMMA.16816.F32.BF16 R32, R100, R170, R32 ;  /* 0x000000aa6420723c */ /* 0x000fea0000041820 */
[C---:B------:R-:W-:Y:S01]  /*3d30*/  FADD.FTZ R123, -R242.reuse, R16 ;  /* 0x00000010f27b7221 */ /* 0x040fe20000010100 */
[----:B------:R-:W-:Y:S01]  /*3d40*/  FADD.FTZ R17, -R242, R17 ;  /* 0x00000011f2117221 */ /* 0x000fe20000010100 */
[----:B------:R-:W-:Y:S01]  /*3d50*/  FMUL.FTZ R234, R234, R121 ;  /* 0x00000079eaea7220 */ /* 0x000fe20000410000 */
[----:B------:R-:W-:Y:S03]  /*3d60*/  FADD.FTZ R122, -R242, R21 ;  /* 0x00000015f27a7221 */ /* 0x000fe60000010100 */
[----:B------:R-:W-:Y:S01]  /*3d70*/  FMUL.FTZ R247, R247, R123 ;  /* 0x0000007bf7f77220 */ /* 0x000fe20000410000 */
[----:B------:R-:W-:Y:S01]  /*3d80*/  F2FP.BF16.F32.PACK_AB R234, R234, R233 ;  /* 0x000000e9eaea723e */ /* 0x000fe200000010ff */
[----:B------:R-:W-:Y:S01]  /*3d90*/  FMUL.FTZ R248, R248, R17 ;  /* 0x00000011f8f87220 */ /* 0x000fe20000410000 */
[----:B------:R-:W-:Y:S04]  /*3da0*/  FADD.FTZ R17, -R242, R20 ;  /* 0x00000014f2117221 */ /* 0x000fe80000010100 */
[----:B------:R-:W-:Y:S01]  /*3db0*/  FMUL.FTZ R233, R138, R17 ;  /* 0x000000118ae97220 */ /* 0x000fe20000410000 */
[----:B------:R-:W-:Y:S01]  /*3dc0*/  F2FP.BF16.F32.PACK_AB R247, R248, R247 ;  /* 0x000000f7f8f7723e */ /* 0x000fe200000010ff */
[----:B------:R-:W-:Y:S01]  /*3dd0*/  FMUL.FTZ R138, R139, R122 ;  /* 0x0000007a8b8a7220 */ /* 0x000fe20000410000 */
[C---:B------:R-:W-:Y:S01]  /*3de0*/  FADD.FTZ R139, -R245.reuse, R6 ;  /* 0x00000006f58b7221 */ /* 0x040fe20000010100 */
[----:B------:R-:W-:Y:S02]  /*3df0*/  FADD.FTZ R17, -R245, R7 ;  /* 0x00000007f5117221 */ /* 0x000fe40000010100 */
[C---:B------:R-:W-:Y:S01]  /*3e00*/  FADD.FTZ R248, -R242.reuse, R32 ;  /* 0x00000020f2f87221 */ /* 0x040fe20000010100 */
[----:B------:R-:W-:Y:S01]  /*3e10*/  FADD.FTZ R242, -R242, R33 ;  /* 0x00000021f2f27221 */ /* 0x000fe20000010100 */
[----:B------:R-:W-:Y:S01]  /*3e20*/  FMUL.FTZ R235, R235, R139 ;  /* 0x0000008bebeb7220 */ /* 0x000fe20000410000 */
[----:B------:R-:W-:Y:S01]  /*3e30*/  FMUL.FTZ R236, R236, R17 ;  /* 0x00000011ecec7220 */ /* 0x000fe20000410000 */
[----:B------:R-:W-:Y:S01]  /*3e40*/  FMUL.FTZ R248, R185, R248 ;  /* 0x000000f8b9f87220 */ /* 0x000fe20000410000 */
[----:B------:R-:W-:Y:S01]  /*3e50*/  FMUL.FTZ R242, R183, R242 ;  /* 0x000000f2b7f27220 */ /* 0x000fe20000410000 */
[C---:B------:R-:W-:Y:S01]  /*3e60*/  FADD.FTZ R139, -R245.reuse, R19 ;  /* 0x00000013f58b7221 */ /* 0x040fe20000010100 */
[----:B------:R-:W-:Y:S01]  /*3e70*/  F2FP.BF16.F32.PACK_AB R233, R138, R233 ;  /* 0x000000e98ae9723e */ /* 0x000fe200000010ff */
[C---:B------:R-:W-:Y:S01]  /*3e80*/  FADD.FTZ R138, -R245.reuse, R18 ;  /* 0x00000012f58a7221 */ /* 0x040fe20000010100 */
[----:B------:R-:W-:Y:S01]  /*3e90*/  F2FP.BF16.F32.PACK_AB R236, R236, R235 ;  /* 0x000000ebecec723e */ /* 0x000fe200000010ff */
[----:B------:R-:W-:Y:S01]  /*3ea0*/  FMUL.FTZ R250, R250, R139 ;  /* 0x0000008bfafa7220 */ /* 0x000fe20000410000 */
[----:B------:R-:W-:Y:S01]  /*3eb0*/  F2FP.BF16.F32.PACK_AB R242, R242, R248 ;  /* 0x000000f8f2f2723e */ /* 0x000fe200000010ff */
[C---:B------:R-:W-:Y:S01]  /*3ec0*/  FADD.FTZ R248, -R245.reuse, R22 ;  /* 0x00000016f5f87221 */ /* 0x040fe20000010100 */
[C---:B------:R-:W-:Y:S01]  /*3ed0*/  FADD.FTZ R235, -R245.reuse, R23 ;  /* 0x00000017f5eb7221 */ /* 0x040fe20000010100 */
[C---:B------:R-:W-:Y:S01]  /*3ee0*/  FADD.FTZ R139, -R245.reuse, R34 ;  /* 0x00000022f58b7221 */ /* 0x040fe20000010100 */
[----:B------:R-:W-:Y:S01]  /*3ef0*/  FADD.FTZ R245, -R245, R35 ;  /* 0x00000023f5f57221 */ /* 0x000fe20000010100 */
[----:B------:R-:W-:Y:S01]  /*3f00*/  FMUL.FTZ R249, R249, R138 ;  /* 0x0000008af9f97220 */ /* 0x000fe20000410000 */
[----:B------:R-:W-:Y:S01]  /*3f10*/  FMUL.FTZ R248, R133, R248 ;  /* 0x000000f885f87220 */ /* 0x000fe20000410000 */
[----:B------:R-:W-:Y:S01]  /*3f20*/  FMUL.FTZ R235, R134, R235 ;  /* 0x000000eb86eb7220 */ /* 0x000fe20000410000 */
[----:B------:R-:W-:Y:S01]  /*3f30*/  FMUL.FTZ R139, R126, R139 ;  /* 0x0000008b7e8b7220 */ /* 0x000fe20000410000 */
[----:B------:R-:W-:Y:S01]  /*3f40*/  FMUL.FTZ R245, R127, R245 ;  /* 0x000000f57ff57220 */ /* 0x000fe20000410000 */
[----:B------:R-:W-:Y:S06]  /*3f50*/  @!P6 BRA `(.L_x_7) ;  /* 0x00000000004ce947 */ /* 0x000fec0003800000 */
[----:B------:R-:W1:Y:S01]  /*3f60*/  LDC R7, c[0x0][0x240] ;  /* 0x00009000ff077b82 */ /* 0x000e620000000800 */
[----:B------:R-:W-:Y:S04]  /*3f70*/  LOP3.LUT R4, R223, 0x1, RZ, 0xc0, !PT ;  /* 0x00000001df047812 */ /* 0x000fe800078ec0ff */
[----:B------:R-:W-:Y:S01]  /*3f80*/  ISETP.NE.U32.AND P3, PT, R4, 0x1, PT ;  /* 0x000000010400780c */ /* 0x000fe20003f65070 */
[----:B------:R-:W-:Y:S02]  /*3f90*/  IMAD.MOV.U32 R4, RZ, RZ, -0x2000 ;  /* 0xffffe000ff047424 */ /* 0x000fe400078e00ff */
[----:B------:R-:W2:Y:S03]  /*3fa0*/  LDC R5, c[0x0][0x244] ;  /* 0x00009100ff057b82 */ /* 0x000ea60000000800 */
[----:B------:R-:W-:Y:S05]  /*3fb0*/  SEL R4, R4, 0x2000, !P3 ;  /* 0x0000200004047807 */ /* 0x000fea0005800000 */
[--C-:B------:R-:W-:Y:S02]  /*3fc0*/  IMAD.IADD R222, R222, 0x1, R4.reuse ;  /* 0x00000001dede7824 */ /* 0x100fe400078e0204 */
[----:B------:R-:W-:Y:S02]  /*3fd0*/  IMAD.IADD R173, R173, 0x1, R4 ;  /* 0x00000001adad7824 */ /* 0x000fe400078e0204 */
[----:B-1----:R-:W-:Y:S05]  /*3fe0*/  IMAD.U32 R17, R7, -0x40, RZ ;  /* 0xffffffc007117824 */ /* 0x002fea00078e00ff */
[C---:B------:R-:W-:Y:S04]  /*3ff0*/  LEA R230, P0, R17.reuse, R230, 0x1 ;  /* 0x000000e611e67211 */ /* 0x040fe800078008ff */
[----:B------:R-:W-:Y:S02]  /*4000*/  LEA.HI.X.SX32 R231, R17, R231, 0x1, P0 ;  /* 0x000000e711e77211 */ /* 0x000fe400000f0eff */
[C---:B------:R-:W-:Y:S03]  /*4010*/  LEA R6, P0, R7.reuse, R230, 0x6 ;  /* 0x000000e607067211 */ /* 0x040fe600078030ff */
[----:B------:R-:W-:Y:S01]  /*4020*/  @!PT LDS RZ, [RZ] ;  /* 0x00000000fffff984 */ /* 0x000fe20000000800 */
[----:B------:R-:W-:Y:S01]  /*4030*/  @!PT LDS RZ, [RZ] ;  /* 0x00000000fffff984 */ /* 0x000fe20000000800 */
[----:B------:R-:W-:Y:S01]  /*4040*/  @!PT LDS RZ, [RZ] ;  /* 0x00000000fffff984 */ /* 0x000fe20000000800 */
[----:B------:R1:W-:Y:S01]  /*4050*/  LDGSTS.E.BYPASS.LTC128B.128 [R222], desc[UR14][R230.64] ;  /* 0x00000000e6de7fae */ /* 0x0003e2000b901d4e */
[----:B--2---:R-:W-:Y:S05]  /*4060*/  LEA.HI.X R7, R7, R231, R5, 0x6, P0 ;  /* 0x000000e707077211 */ /* 0x004fea00000f3405 */
[----:B------:R1:W-:Y:S04]  /*4070*/  LDGSTS.E.BYPASS.LTC128B.128 [R222+0x1000], desc[UR14][R6.64] ;  /* 0x0100000006de7fae */ /* 0x0003e8000b901d4e */
[----:B------:R-:W0:Y:S02]  /*4080*/  LDGDEPBAR ;  /* 0x00000000000079af */ /* 0x000e240000000000 */
.L_x_7:
[C---:B-----5:R-:W-:Y:S01]  /*4090*/  FADD.FTZ R8, -R252.reuse, R8 ;  /* 0x00000008fc087221 */ /* 0x060fe20000010100 */
[C---:B------:R-:W-:Y:S01]  /*40a0*/  FADD.FTZ R9, -R252.reuse, R9 ;  /* 0x00000009fc097221 */ /* 0x040fe20000010100 */
[C---:B------:R-:W-:Y:S01]  /*40b0*/  FADD.FTZ R11, -R251.reuse, R11 ;  /* 0x0000000bfb0b7221 */ /* 0x040fe20000010100 */
[----:B------:R-:W-:Y:S01]  /*40c0*/  FADD.FTZ R10, -R251, R10 ;  /* 0x0000000afb0a7221 */ /* 0x000fe20000010100 */
[----:B------:R-:W-:Y:S01]  /*40d0*/  FADD.FTZ R12, -R252, R12 ;  /* 0x0000000cfc0c7221 */ /* 0x000fe20000010100 */
[----:B------:R-:W-:Y:S01]  /*40e0*/  FMUL.FTZ R9, R238, R9 ;  /* 0x00000009ee097220 */ /* 0x000fe20000410000 */
[----:B------:R-:W-:Y:S01]  /*40f0*/  FMUL.FTZ R11, R240, R11 ;  /* 0x0000000bf00b7220 */ /* 0x000fe20000410000 */
[----:B------:R-:W-:Y:S01]  /*4100*/  FADD.FTZ R13, -R252, R13 ;  /* 0x0000000dfc0d7221 */ /* 0x000fe20000010100 */
[----:B------:R-:W-:Y:S01]  /*4110*/  FMUL.FTZ R8, R237, R8 ;  /* 0x00000008ed087220 */ /* 0x000fe20000410000 */
[----:B------:R-:W-:Y:S01]  /*4120*/  FADD.FTZ R14, -R251, R14 ;  /* 0x0000000efb0e7221 */ /* 0x000fe20000010100 */
[----:B------:R-:W-:Y:S01]  /*4130*/  FMUL.FTZ R10, R239, R10 ;  /* 0x0000000aef0a7220 */ /* 0x000fe20000410000 */
[----:B------:R-:W-:Y:S01]  /*4140*/  FADD.FTZ R15, -R251, R15 ;  /* 0x0000000ffb0f7221 */ /* 0x000fe20000010100 */
[----:B------:R-:W-:Y:S01]  /*4150*/  F2FP.BF16.F32.PACK_AB R249, R250, R249 ;  /* 0x000000f9faf9723e */ /* 0x000fe200000010ff */
[----:B------:R-:W-:Y:S01]  /*4160*/  STS [R203+0xa000], R234 ;  /* 0x00a000eacb007388 */ /* 0x000fe20000000800 */
[----:B------:R-:W-:Y:S01]  /*4170*/  FMUL.FTZ R12, R241, R12 ;  /* 0x0000000cf10c7220 */ /* 0x000fe20000410000 */
[----:B------:R-:W-:Y:S01]  /*4180*/  FMUL.FTZ R14, R243, R14 ;  /* 0x0000000ef30e7220 */ /* 0x000fe20000410000 */
[----:B------:R-:W-:Y:S01]  /*4190*/  FMUL.FTZ R13, R244, R13 ;  /* 0x0000000df40d7220 */ /* 0x000fe20000410000 */
[----:B------:R-:W-:Y:S01]  /*41a0*/  STS [R203+0xa400], R236 ;  /* 0x00a400eccb007388 */ /* 0x000fe20000000800 */
[----:B------:R-:W-:Y:S01]  /*41b0*/  FMUL.FTZ R15, R246, R15 ;  /* 0x0000000ff60f7220 */ /* 0x000fe20000410000 */
[----:B------:R-:W-:Y:S01]  /*41c0*/  F2FP.BF16.F32.PACK_AB R8, R9, R8 ;  /* 0x000000080908723e */ /* 0x000fe200000010ff */
[C---:B------:R-:W-:Y:S01]  /*41d0*/  FADD.FTZ R24, -R252.reuse, R24 ;  /* 0x00000018fc187221 */ /* 0x040fe20000010100 */
[----:B------:R-:W-:Y:S01]  /*41e0*/  F2FP.BF16.F32.PACK_AB R10, R11, R10 ;  /* 0x0000000a0b0a723e */ /* 0x000fe200000010ff */
[----:B------:R-:W-:Y:S01]  /*41f0*/  STS [R208+0xa000], R247 ;  /* 0x00a000f7d0007388 */ /* 0x000fe20000000800 */
[----:B------:R-:W-:Y:S01]  /*4200*/  F2FP.BF16.F32.PACK_AB R13, R13, R12 ;  /* 0x0000000c0d0d723e */ /* 0x000fe200000010ff */
[C---:B------:R-:W-:Y:S01]  /*4210*/  FADD.FTZ R25, -R252.reuse, R25 ;  /* 0x00000019fc197221 */ /* 0x040fe20000010100 */
[----:B------:R-:W-:Y:S01]  /*4220*/  F2FP.BF16.F32.PACK_AB R15, R15, R14 ;  /* 0x0000000e0f0f723e */ /* 0x000fe200000010ff */
[----:B------:R-:W-:Y:S01]  /*4230*/  STS [R208+0xa400], R249 ;  /* 0x00a400f9d0007388 */ /* 0x000fe20000000800 */
[C---:B------:R-:W-:Y:S01]  /*4240*/  FADD.FTZ R28, -R252.reuse, R28 ;  /* 0x0000001cfc1c7221 */ /* 0x040fe20000010100 */
[----:B------:R-:W-:Y:S01]  /*4250*/  FADD.FTZ R252, -R252, R29 ;  /* 0x0000001dfcfc7221 */ /* 0x000fe20000010100 */
[C---:B------:R-:W-:Y:S01]  /*4260*/  FADD.FTZ R26, -R251.reuse, R26 ;  /* 0x0000001afb1a7221 */ /* 0x040fe20000010100 */
[----:B------:R-:W-:Y:S01]  /*4270*/  STS [R203+0xb000], R8 ;  /* 0x00b00008cb007388 */ /* 0x000fe20000000800 */
[----:B------:R-:W-:Y:S01]  /*4280*/  FADD.FTZ R27, -R251, R27 ;  /* 0x0000001bfb1b7221 */ /* 0x000fe20000010100 */
[----:B------:R-:W-:Y:S01]  /*4290*/  F2FP.BF16.F32.PACK_AB R248, R235, R248 ;  /* 0x000000f8ebf8723e */ /* 0x000fe200000010ff */
[----:B------:R-:W-:Y:S01]  /*42a0*/  FMUL.FTZ R28, R131, R28 ;  /* 0x0000001c831c7220 */ /* 0x000fe20000410000 */
[----:B------:R-:W-:Y:S01]  /*42b0*/  STS [R203+0xb400], R10 ;  /* 0x00b4000acb007388 */ /* 0x000fe20000000800 */
[----:B------:R-:W-:Y:S01]  /*42c0*/  FMUL.FTZ R137, R137, R252 ;  /* 0x000000fc89897220 */ /* 0x000fe20000410000 */
[----:B------:R-:W-:Y:S01]  /*42d0*/  FMUL.FTZ R25, R130, R25 ;  /* 0x0000001982197220 */ /* 0x000fe20000410000 */
[C---:B------:R-:W-:Y:S01]  /*42e0*/  FADD.FTZ R5, -R251.reuse, R30 ;  /* 0x0000001efb057221 */ /* 0x040fe20000010100 */
[----:B------:R-:W-:Y:S01]  /*42f0*/  STS [R208+0xb000], R13 ;  /* 0x00b0000dd0007388 */ /* 0x000fe20000000800 */
[----:B------:R-:W-:Y:S01]  /*4300*/  FADD.FTZ R31, -R251, R31 ;  /* 0x0000001ffb1f7221 */ /* 0x000fe20000010100 */
[----:B------:R-:W-:Y:S01]  /*4310*/  FMUL.FTZ R26, R129, R26 ;  /* 0x0000001a811a7220 */ /* 0x000fe20000410000 */
[----:B------:R-:W-:Y:S01]  /*4320*/  FMUL.FTZ R27, R184, R27 ;  /* 0x0000001bb81b7220 */ /* 0x000fe20000410000 */
[----:B------:R-:W-:Y:S01]  /*4330*/  STS [R208+0xb400], R15 ;  /* 0x00b4000fd0007388 */ /* 0x000fe20000000800 */
[----:B------:R-:W-:Y:S01]  /*4340*/  FMUL.FTZ R24, R135, R24 ;  /* 0x0000001887187220 */ /* 0x000fe20000410000 */
[----:B------:R-:W-:Y:S01]  /*4350*/  F2FP.BF16.F32.PACK_AB R20, R245, R139 ;  /* 0x0000008bf514723e */ /* 0x000fe200000010ff */
[----:B------:R-:W-:Y:S01]  /*4360*/  FMUL.FTZ R5, R132, R5 ;  /* 0x0000000584057220 */ /* 0x000fe20000410000 */
[----:B------:R2:W-:Y:S01]  /*4370*/  STS [R207+0xa000], R233 ;  /* 0x00a000e9cf007388 */ /* 0x0005e20000000800 */
[----:B------:R-:W-:Y:S01]  /*4380*/  F2FP.BF16.F32.PACK_AB R102, R137, R28 ;  /* 0x0000001c8966723e */ /* 0x000fe200000010ff */
[----:B------:R-:W-:Y:S01]  /*4390*/  FMUL.FTZ R136, R136, R31 ;  /* 0x0000001f88887220 */ /* 0x000fe20000410000 */
[----:B------:R-:W-:Y:S01]  /*43a0*/  F2FP.BF16.F32.PACK_AB R24, R25, R24 ;  /* 0x000000181918723e */ /* 0x000fe200000010ff */
[----:B------:R-:W-:Y:S01]  /*43b0*/  STS [R207+0xa400], R248 ;  /* 0x00a400f8cf007388 */ /* 0x000fe20000000800 */
[----:B------:R-:W-:Y:S02]  /*43c0*/  F2FP.BF16.F32.PACK_AB R28, R27, R26 ;  /* 0x0000001a1b1c723e */ /* 0x000fe400000010ff */
[----:B------:R-:W-:Y:S01]  /*43d0*/  F2FP.BF16.F32.PACK_AB R136, R136, R5 ;  /* 0x000000058888723e */ /* 0x000fe200000010ff */
[----:B------:R-:W-:Y:S01]  /*43e0*/  STS [R209+0xa000], R242 ;  /* 0x00a000f2d1007388 */ /* 0x000fe20000000800 */
[C---:B------:R-:W-:Y:S02]  /*43f0*/  IADD3 R100, R174.reuse, 0x40, RZ ;  /* 0x00000040ae647810 */ /* 0x040fe40007ffe0ff */
[----:B------:R-:W-:Y:S01]  /*4400*/  @P2 IADD3 R100, R174, -0x40, RZ ;  /* 0xffffffc0ae642810 */ /* 0x000fe20007ffe0ff */
[----:B------:R-:W-:Y:S04]  /*4410*/  STS [R209+0xa400], R20 ;  /* 0x00a40014d1007388 */ /* 0x000fe80000000800 */
[----:B------:R-:W-:Y:S04]  /*4420*/  STS [R207+0xb000], R24 ;  /* 0x00b00018cf007388 */ /* 0x000fe80000000800 */
[----:B------:R-:W-:Y:S04]  /*4430*/  STS [R207+0xb400], R28 ;  /* 0x00b4001ccf007388 */ /* 0x000fe80000000800 */
[----:B------:R-:W-:Y:S01]  /*4440*/  STS [R209+0xb000], R102 ;  /* 0x00b00066d1007388 */ /* 0x000fe20000000800 */
[----:B--2---:R-:W-:Y:S03]  /*4450*/  MOV R233, R227 ;  /* 0x000000e300e97202 */ /* 0x004fe60000000f00 */
[----:B------:R-:W-:Y:S01]  /*4460*/  STS [R209+0xb400], R136 ;  /* 0x00b40088d1007388 */ /* 0x000fe20000000800 */
[----:B------:R-:W-:Y:S06]  /*4470*/  BAR.SYNC.DEFER_BLOCKING 0x0 ;  /* 0x0000000000007b1d */ /* 0x000fec0000010000 */
[----:B-1----:R-:W-:Y:S04]  /*4480*/  LDSM.16.MT88.4 R4, [R175+0xe000] ;  /* 0x00e00000af04783b */ /* 0x002fe80000004200 */
[----:B------:R-:W1:Y:S04]  /*4490*/  LDSM.16.MT88.4 R8, [R174] ;  /* 0x00000000ae08783b */ /* 0x000e680000004200 */
[----:B------:R-:W2:Y:S04]  /*44a0*/  LDSM.16.MT88.4 R12, [R175+0x10000] ;  /* 0x01000000af0c783b */ /* 0x000ea80000004200 */
[----:B------:R-:W3:Y:S04]  /*44b0*/  LDSM.16.MT88.4 R16, [R100] ;  /* 0x000000006410783b */ /* 0x000ee80000004200 */
[----:B------:R-:W-:Y:S04]  /*44c0*/  LDSM.16.MT88.4 R20, [R175+0xe800] ;  /* 0x00e80000af14783b */ /* 0x000fe80000004200 */
[----:B------:R-:W4:Y:S04]  /*44d0*/  LDSM.16.MT88.4 R24, [R174+0x800] ;  /* 0x00080000ae18783b */ /* 0x000f280000004200 */
[----:B------:R-:W4:Y:S04]  /*44e0*/  LDSM.16.MT88.4 R28, [R175+0x10800] ;  /* 0x01080000af1c783b */ /* 0x000f280000004200 */
[----:B------:R-:W4:Y:S01]  /*44f0*/  LDSM.16.MT88.4 R32, [R100+0x800] ;  /* 0x000800006420783b */ /* 0x000f220000004200 */
[-C--:B-1----:R-:W-:Y:S06]  /*4500*/  HMMA.16816.F32.BF16 R36, R4, R8.reuse, R36 ;  /* 0x000000080424723c */ /* 0x082fec0000041824 */
[C---:B--2---:R-:W-:Y:S06]  /*4510*/  HMMA.16816.F32.BF16 R40, R12.reuse, R8, R40 ;  /* 0x000000080c28723c */ /* 0x044fec0000041828 */
[-C--:B------:R-:W-:Y:S06]  /*4520*/  HMMA.16816.F32.BF16 R44, R12, R10.reuse, R44 ;  /* 0x0000000a0c2c723c */ /* 0x080fec000004182c */
[C---:B------:R-:W-:Y:S01]  /*4530*/  HMMA.16816.F32.BF16 R48, R4.reuse, R10, R48 ;  /* 0x0000000a0430723c */ /* 0x040fe20000041830 */
[----:B------:R-:W-:Y:S05]  /*4540*/  LDSM.16.MT88.4 R8, [R174+0x1000] ;  /* 0x00100000ae08783b */ /* 0x000fea0000004200 */
[-C--:B---3--:R-:W-:Y:S06]  /*4550*/  HMMA.16816.F32.BF16 R52, R4, R16.reuse, R52 ;  /* 0x000000100434723c */ /* 0x088fec0000041834 */
[C---:B------:R-:W-:Y:S06]  /*4560*/  HMMA.16816.F32.BF16 R56, R12.reuse, R16, R56 ;  /* 0x000000100c38723c */ /* 0x040fec0000041838 */
[-C--:B------:R-:W-:Y:S01]  /*4570*/  HMMA.16816.F32.BF16 R60, R12, R18.reuse, R60 ;  /* 0x000000120c3c723c */ /* 0x080fe2000004183c */
[----:B------:R-:W-:Y:S05]  /*4580*/  LDSM.16.MT88.4 R12, [R175+0x11000] ;  /* 0x01100000af0c783b */ /* 0x000fea0000004200 */
[----:B------:R-:W-:Y:S01]  /*4590*/  HMMA.16816.F32.BF16 R64, R4, R18, R64 ;  /* 0x000000120440723c */ /* 0x000fe20000041840 */
[----:B------:R-:W1:Y:S04]  /*45a0*/  LDSM.16.MT88.4 R4, [R175+0xf000] ;  /* 0x00f00000af04783b */ /* 0x000e680000004200 */
[----:B------:R-:W2:Y:S01]  /*45b0*/  LDSM.16.MT88.4 R16, [R100+0x1000] ;  /* 0x001000006410783b */ /* 0x000ea20000004200 */
[-C--:B----4-:R-:W-:Y:S06]  /*45c0*/  HMMA.16816.F32.BF16 R36, R20, R24.reuse, R36 ;  /* 0x000000181424723c */ /* 0x090fec0000041824 */
[C---:B------:R-:W-:Y:S06]  /*45d0*/  HMMA.16816.F32.BF16 R40, R28.reuse, R24, R40 ;  /* 0x000000181c28723c */ /* 0x040fec0000041828 */
[-C--:B------:R-:W-:Y:S06]  /*45e0*/  HMMA.16816.F32.BF16 R44, R28, R26.reuse, R44 ;  /* 0x0000001a1c2c723c */ /* 0x080fec000004182c */
[C---:B------:R-:W-:Y:S01]  /*45f0*/  HMMA.16816.F32.BF16 R48, R20.reuse, R26, R48 ;  /* 0x0000001a1430723c */ /* 0x040fe20000041830 */
[----:B------:R-:W-:Y:S05]  /*4600*/  LDSM.16.MT88.4 R24, [R174+0x1800] ;  /* 0x00180000ae18783b */ /* 0x000fea0000004200 */
[-C--:B------:R-:W-:Y:S06]  /*4610*/  HMMA.16816.F32.BF16 R52, R20, R32.reuse, R52 ;  /* 0x000000201434723c */ /* 0x080fec0000041834 */
[C---:B------:R-:W-:Y:S06]  /*4620*/  HMMA.16816.F32.BF16 R56, R28.reuse, R32, R56 ;  /* 0x000000201c38723c */ /* 0x040fec0000041838 */
[-C--:B------:R-:W-:Y:S01]  /*4630*/  HMMA.16816.F32.BF16 R60, R28, R34.reuse, R60 ;  /* 0x000000221c3c723c */ /* 0x080fe2000004183c */
[----:B------:R-:W-:Y:S05]  /*4640*/  LDSM.16.MT88.4 R28, [R175+0x11800] ;  /* 0x01180000af1c783b */ /* 0x000fea0000004200 */
[----:B------:R-:W-:Y:S01]  /*4650*/  HMMA.16816.F32.BF16 R64, R20, R34, R64 ;  /* 0x000000221440723c */ /* 0x000fe20000041840 */
[----:B------:R-:W3:Y:S04]  /*4660*/  LDSM.16.MT88.4 R20, [R175+0xf800] ;  /* 0x00f80000af14783b */ /* 0x000ee80000004200 */
[----:B------:R-:W4:Y:S01]  /*4670*/  LDSM.16.MT88.4 R32, [R100+0x1800] ;  /* 0x001800006420783b */ /* 0x000f220000004200 */
[-C--:B-1----:R-:W-:Y:S01]  /*4680*/  HMMA.16816.F32.BF16 R36, R4, R8.reuse, R36 ;  /* 0x000000080424723c */ /* 0x082fe20000041824 */
[----:B------:R-:W-:Y:S05]  /*4690*/  BAR.SYNC.DEFER_BLOCKING 0x0 ;  /* 0x0000000000007b1d */ /* 0x000fea0000010000 */
[C---:B------:R-:W-:Y:S06]  /*46a0*/  HMMA.16816.F32.BF16 R40, R12.reuse, R8, R40 ;  /* 0x000000080c28723c */ /* 0x040fec0000041828 */
[-C--:B------:R-:W-:Y:S06]  /*46b0*/  HMMA.16816.F32.BF16 R44, R12, R10.reuse, R44 ;  /* 0x0000000a0c2c723c */ /* 0x080fec000004182c */
[C---:B------:R-:W-:Y:S06]  /*46c0*/  HMMA.16816.F32.BF16 R48, R4.reuse, R10, R48 ;  /* 0x0000000a0430723c */ /* 0x040fec0000041830 */
[-C--:B--2---:R-:W-:Y:S06]  /*46d0*/  HMMA.16816.F32.BF16 R52, R4, R16.reuse, R52 ;  /* 0x000000100434723c */ /* 0x084fec0000041834 */
[C---:B------:R-:W-:Y:S06]  /*46e0*/  HMMA.16816.F32.BF16 R56, R12.reuse, R16, R56 ;  /* 0x000000100c38723c */ /* 0x040fec0000041838 */
[-C--:B------:R-:W-:Y:S06]  /*46f0*/  HMMA.16816.F32.BF16 R60, R12, R18.reuse, R60 ;  /* 0x000000120c3c723c */ /* 0x080fec000004183c */
[----:B------:R-:W-:Y:S06]  /*4700*/  HMMA.16816.F32.BF16 R64, R4, R18, R64 ;  /* 0x000000120440723c */ /* 0x000fec0000041840 */
[-C--:B---3--:R-:W-:Y:S06]  /*4710*/  HMMA.16816.F32.BF16 R36, R20, R24.reuse, R36 ;  /* 0x000000181424723c */ /* 0x088fec0000041824 */
[C---:B------:R-:W-:Y:S06]  /*4720*/  HMMA.16816.F32.BF16 R40, R28.reuse, R24, R40 ;  /* 0x000000181c28723c */ /* 0x040fec0000041828 */
[-C--:B------:R-:W-:Y:S06]  /*4730*/  HMMA.16816.F32.BF16 R44, R28, R26.reuse, R44 ;  /* 0x0000001a1c2c723c */ /* 0x080fec000004182c */
[C---:B------:R-:W-:Y:S06]  /*4740*/  HMMA.16816.F32.BF16 R48, R20.reuse, R26, R48 ;  /* 0x0000001a1430723c */ /* 0x040fec0000041830 */
[-C--:B----4-:R-:W-:Y:S06]  /*4750*/  HMMA.16816.F32.BF16 R52, R20, R32.reuse, R52 ;  /* 0x000000201434723c */ /* 0x090fec0000041834 */
[C---:B------:R-:W-:Y:S06]  /*4760*/  HMMA.16816.F32.BF16 R56, R28.reuse, R32, R56 ;  /* 0x000000201c38723c */ /* 0x040fec0000041838 */
[-C--:B------:R-:W-:Y:S06]  /*4770*/  HMMA.16816.F32.BF16 R60, R28, R34.reuse, R60 ;  /* 0x000000221c3c723c */ /* 0x080fec000004183c */
[----:B------:R-:W-:Y:S01]  /*4780*/  HMMA.16816.F32.BF16 R64, R20, R34, R64 ;  /* 0x000000221440723c */ /* 0x000fe20000041840 */
[----:B------:R-:W-:Y:S11]  /*4790*/  @!UPT UIADD3 URZ, URZ, URZ, URZ ;  /* 0x0000003f3f3ff290 */ /* 0x000ff6000fffe03f */
[----:B------:R-:W-:Y:S01]  /*47a0*/  @!UPT UIADD3 URZ, URZ, URZ, URZ ;  /* 0x0000003f3f3ff290 */ /* 0x000fe2000fffe03f */
[----:B------:R-:W-:Y:S11]  /*47b0*/  @!P6 BRA `(.L_x_8) ;  /* 0x000000000034e947 */ /* 0x000ff60003800000 */
[----:B------:R-:W1:Y:S08]  /*47c0*/  LDC R7, c[0x0][0x420] ;  /* 0x00010800ff077b82 */ /* 0x000e700000000800 */
[----:B------:R-:W2:Y:S01]  /*47d0*/  LDC R5, c[0x0][0x424] ;  /* 0x00010900ff057b82 */ /* 0x000ea20000000800 */
[----:B-1----:R-:W-:Y:S05]  /*47e0*/  IMAD.U32 R9, R7, -0x40, RZ ;  /* 0xffffffc007097824 */ /* 0x002fea00078e00ff */
[C---:B------:R-:W-:Y:S04]  /*47f0*/  LEA R228, P0, R9.reuse, R228, 0x1 ;  /* 0x000000e409e47211 */ /* 0x040fe800078008ff */
[----:B------:R-:W-:Y:S02]  /*4800*/  LEA.HI.X.SX32 R229, R9, R229, 0x1, P0 ;  /* 0x000000e509e57211 */ /* 0x000fe400000f0eff */
[C---:B------:R-:W-:Y:S03]  /*4810*/  LEA R10, P0, R7.reuse, R228, 0x6 ;  /* 0x000000e4070a7211 */ /* 0x040fe600078030ff */
[----:B------:R-:W-:Y:S01]  /*4820*/  @!PT LDS RZ, [RZ] ;  /* 0x00000000fffff984 */ /* 0x000fe20000000800 */
[----:B------:R-:W-:Y:S01]  /*4830*/  @!PT LDS RZ, [RZ] ;  /* 0x00000000fffff984 */ /* 0x000fe20000000800 */
[----:B------:R-:W-:Y:S01]  /*4840*/  @!PT LDS RZ, [RZ] ;  /* 0x00000000fffff984 */ /* 0x000fe20000000800 */
[----:B------:R1:W-:Y:S01]  /*4850*/  LDGSTS.E.BYPASS.LTC128B.128 [R197+0x4000], desc[UR14][R228.64] ;  /* 0x04000000e4c57fae */ /* 0x0003e2000b901d4e */
[----:B--2---:R-:W-:Y:S05]  /*4860*/  LEA.HI.X R11, R7, R229, R5, 0x6, P0 ;  /* 0x000000e5070b7211 */ /* 0x004fea00000f3405 */
[----:B------:R1:W-:Y:S04]  /*4870*/  LDGSTS.E.BYPASS.LTC128B.128 [R197+0x5000], desc[UR14][R10.64] ;  /* 0x050000000ac57fae */ /* 0x0003e8000b901d4e */
[----:B------:R-:W0:Y:S02]  /*4880*/  LDGDEPBAR ;  /* 0x00000000000079af */ /* 0x000e240000000000 */
.L_x_8:
[----:B------:R-:W-:Y:S01]  /*4890*/  LDSM.16.M88.4 R20, [R177] ;  /* 0x00000000b114783b */ /* 0x000fe20000000200 */
[--C-:B------:R-:W-:Y:S02]  /*48a0*/  IMAD.IADD R112, R172, 0x1, R182.reuse ;  /* 0x00000001ac707824 */ /* 0x100fe400078e02b6 */
[----:B------:R-:W-:Y:S01]  /*48b0*/  IMAD.IADD R114, R177, 0x1, R182 ;  /* 0x00000001b1727824 */ /* 0x000fe200078e02b6 */
[----:B-1----:R-:W1:Y:S01]  /*48c0*/  LDSM.16.MT88.4 R8, [R174+0x2000] ;  /* 0x00200000ae08783b */ /* 0x002e620000004200 */
[C---:B------:R-:W-:Y:S02]  /*48d0*/  IMAD.IADD R113, R182.reuse, 0x1, R0 ;  /* 0x00000001b6717824 */ /* 0x040fe400078e0200 */
[----:B------:R-:W-:Y:S01]  /*48e0*/  IMAD.U32 R227, RZ, RZ, UR11 ;  /* 0x0000000bffe37e24 */ /* 0x000fe2000f8e00ff */
[----:B------:R-:W2:Y:S04]  /*48f0*/  LDSM.16.MT88.4 R16, [R112] ;  /* 0x000000007010783b */ /* 0x000ea80000004200 */
[----:B------:R-:W-:Y:S04]  /*4900*/  LDSM.16.M88.4 R24, [R0] ;  /* 0x000000000018783b */ /* 0x000fe80000000200 */
[----:B------:R-:W3:Y:S04]  /*4910*/  LDSM.16.MT88.4 R28, [R174+0x2800] ;  /* 0x00280000ae1c783b */ /* 0x000ee80000004200 */
[----:B------:R-:W4:Y:S04]  /*4920*/  LDSM.16.MT88.4 R32, [R112+0x800] ;  /* 0x000800007020783b */ /* 0x000f280000004200 */
[----:B------:R-:W-:Y:S04]  /*4930*/  LDSM.16.MT88.4 R104, [R174+0x3000] ;  /* 0x00300000ae68783b */ /* 0x000fe80000004200 */
[----:B------:R-:W4:Y:S04]  /*4940*/  LDSM.16.M88.4 R100, [R114] ;  /* 0x000000007264783b */ /* 0x000f280000000200 */
[----:B------:R-:W-:Y:S01]  /*4950*/  LDSM.16.MT88.4 R108, [R174+0x3800] ;  /* 0x00380000ae6c783b */ /* 0x000fe20000004200 */
[C---:B-1----:R-:W-:Y:S06]  /*4960*/  HMMA.16816.F32.BF16 R4, R20.reuse, R8, RZ ;  /* 0x000000081404723c */ /* 0x042fec00000418ff */
[C---:B------:R-:W-:Y:S06]  /*4970*/  HMMA.16816.F32.BF16 R8, R20.reuse, R10, RZ ;  /* 0x0000000a1408723c */ /* 0x040fec00000418ff */
[C---:B--2---:R-:W-:Y:S06]  /*4980*/  HMMA.16816.F32.BF16 R12, R20.reuse, R16, RZ ;  /* 0x00000010140c723c */ /* 0x044fec00000418ff */
[----:B------:R-:W-:Y:S01]  /*4990*/  HMMA.16816.F32.BF16 R16, R20, R18, RZ ;  /* 0x000000121410723c */ /* 0x000fe200000418ff */
[----:B------:R-:W1:Y:S05]  /*49a0*/  LDSM.16.MT88.4 R20, [R112+0x1000] ;  /* 0x001000007014783b */ /* 0x000e6a0000004200 */
[C---:B---3--:R-:W-:Y:S06]  /*49b0*/  HMMA.16816.F32.BF16 R4, R24.reuse, R28, R4 ;  /* 0x0000001c1804723c */ /* 0x048fec0000041804 */
[C---:B------:R-:W-:Y:S01]  /*49c0*/  HMMA.16816.F32.BF16 R8, R24.reuse, R30, R8 ;  /* 0x0000001e1808723c */ /* 0x040fe20000041808 */
[----:B------:R-:W2:Y:S05]  /*49d0*/  LDSM.16.M88.4 R28, [R113] ;  /* 0x00000000711c783b */ /* 0x000eaa0000000200 */
[C---:B----4-:R-:W-:Y:S06]  /*49e0*/  HMMA.16816.F32.BF16 R12, R24.reuse, R32, R12 ;  /* 0x00000020180c723c */ /* 0x050fec000004180c */
[----:B------:R-:W-:Y:S01]  /*49f0*/  HMMA.16816.F32.BF16 R16, R24, R34, R16 ;  /* 0x000000221810723c */ /* 0x000fe20000041810 */
[----:B------:R-:W3:Y:S04]  /*4a00*/  LDSM.16.MT88.4 R24, [R112+0x1800] ;  /* 0x001800007018783b */ /* 0x000ee80000004200 */
[----:B------:R-:W-:Y:S01]  /*4a10*/  LDSM.16.M88.4 R32, [R177+0x2000] ;  /* 0x00200000b120783b */ /* 0x000fe20000000200 */
[C---:B------:R-:W-:Y:S06]  /*4a20*/  HMMA.16816.F32.BF16 R4, R100.reuse, R104, R4 ;  /* 0x000000686404723c */ /* 0x040fec0000041804 */
[C---:B------:R-:W-:Y:S01]  /*4a30*/  HMMA.16816.F32.BF16 R8, R100.reuse, R106, R8 ;  /* 0x0000006a6408723c */ /* 0x040fe20000041808 */
[----:B------:R-:W4:Y:S05]  /*4a40*/  LDSM.16.MT88.4 R104, [R174+0x4000] ;  /* 0x00400000ae68783b */ /* 0x000f2a0000004200 */
[C---:B-1----:R-:W-:Y:S06]  /*4a50*/  HMMA.16816.F32.BF16 R12, R100.reuse, R20, R12 ;  /* 0x00000014640c723c */ /* 0x042fec000004180c */
[----:B------:R-:W-:Y:S01]  /*4a60*/  HMMA.16816.F32.BF16 R16, R100, R22, R16 ;  /* 0x000000166410723c */ /* 0x000fe20000041810 */
[----:B------:R-:W1:Y:S04]  /*4a70*/  LDSM.16.MT88.4 R20, [R112+0x2000] ;  /* 0x002000007014783b */ /* 0x000e680000004200 */
[----:B------:R-:W-:Y:S01]  /*4a80*/  LDSM.16.M88.4 R100, [R0+0x2000] ;  /* 0x002000000064783b */ /* 0x000fe20000000200 */
[C---:B--2---:R-:W-:Y:S06]  /*4a90*/  HMMA.16816.F32.BF16 R4, R28.reuse, R108, R4 ;  /* 0x0000006c1c04723c */ /* 0x044fec0000041804 */
[C---:B------:R-:W-:Y:S01]  /*4aa0*/  HMMA.16816.F32.BF16 R8, R28.reuse, R110, R8 ;  /* 0x0000006e1c08723c */ /* 0x040fe20000041808 */
[----:B------:R-:W2:Y:S05]  /*4ab0*/  LDSM.16.MT88.4 R108, [R174+0x4800] ;  /* 0x00480000ae6c783b */ /* 0x000eaa0000004200 */
[C---:B---3--:R-:W-:Y:S06]  /*4ac0*/  HMMA.16816.F32.BF16 R12, R28.reuse, R24, R12 ;  /* 0x000000181c0c723c */ /* 0x048fec000004180c */
[----:B------:R-:W-:Y:S01]  /*4ad0*/  HMMA.16816.F32.BF16 R16, R28, R26, R16 ;  /* 0x0000001a1c10723c */ /* 0x000fe20000041810 */
[----:B------:R-:W3:Y:S04]  /*4ae0*/  LDSM.16.MT88.4 R24, [R112+0x2800] ;  /* 0x002800007018783b */ /* 0x000ee80000004200 */
[----:B------:R-:W-:Y:S01]  /*4af0*/  LDSM.16.M88.4 R28, [R114+0x2000] ;  /* 0x00200000721c783b */ /* 0x000fe20000000200 */
[C---:B----4-:R-:W-:Y:S06]  /*4b00*/  HMMA.16816.F32.BF16 R4, R32.reuse, R104, R4 ;  /* 0x000000682004723c */ /* 0x050fec0000041804 */
        /* <DEDUP_REMOVED lines=11> */
[----:B------:R-:W3:Y:S05]  /*4bc0*/  LDSM.16.MT88.4 R24, [R112+0x3800] ;  /* 0x003800007018783b */ /* 0x000eea0000004200 */
[C---:B----4-:R-:W-:Y:S01]  /*4bd0*/  HMMA.16816.F32.BF16 R4, R28.reuse, R104, R4 ;  /* 0x000000681c04723c */ /* 0x050fe20000041804 */
[----:B------:R-:W-:Y:S04]  /*4be0*/  IMAD.U32 R101, RZ, RZ, UR22 ;  /* 0x00000016ff657e24 */ /* 0x000fe8000f8e00ff */
[----:B------:R-:W-:Y:S01]  /*4bf0*/  IMAD.U32 R103, RZ, RZ, UR23 ;  /* 0x00000017ff677e24 */ /* 0x000fe2000f8e00ff */
[C---:B------:R-:W-:Y:S01]  /*4c00*/  HMMA.16816.F32.BF16 R8, R28.reuse, R106, R8 ;  /* 0x0000006a1c08723c */ /* 0x040fe20000041808 */
[----:B------:R-:W-:Y:S04]  /*4c10*/  IMAD.U32 R105, RZ, RZ, UR24 ;  /* 0x00000018ff697e24 */ /* 0x000fe8000f8e00ff */
[----:B------:R-:W-:Y:S01]  /*4c20*/  IMAD.IADD R104, R182, 0x1, R3 ;  /* 0x00000001b6687824 */ /* 0x000fe200078e0203 */
[C---:B-1----:R-:W-:Y:S01]  /*4c30*/  HMMA.16816.F32.BF16 R12, R28.reuse, R20, R12 ;  /* 0x000000141c0c723c */ /* 0x042fe2000004180c */
[----:B------:R-:W-:Y:S05]  /*4c40*/  IMAD.U32 R107, RZ, RZ, UR17 ;  /* 0x00000011ff6b7e24 */ /* 0x000fea000f8e00ff */
[----:B------:R-:W-:Y:S01]  /*4c50*/  HMMA.16816.F32.BF16 R16, R28, R22, R16 ;  /* 0x000000161c10723c */ /* 0x000fe20000041810 */
[----:B------:R-:W-:Y:S05]  /*4c60*/  LDSM.16.MT88.4 R20, [R175+0xc000] ;  /* 0x00c00000af14783b */ /* 0x000fea0000004200 */
[C---:B--2---:R-:W-:Y:S01]  /*4c70*/  HMMA.16816.F32.BF16 R4, R32.reuse, R108, R4 ;  /* 0x0000006c2004723c */ /* 0x044fe20000041804 */
[----:B------:R-:W-:Y:S04]  /*4c80*/  IMAD.U32 R31, RZ, RZ, UR11 ;  /* 0x0000000bff1f7e24 */ /* 0x000fe8000f8e00ff */
[----:B------:R-:W-:Y:S01]  /*4c90*/  @P6 IADD3 R28, P3, R215, R196, RZ ;  /* 0x000000c4d71c6210 */ /* 0x000fe20007f7e0ff */
[C---:B------:R-:W-:Y:S05]  /*4ca0*/  HMMA.16816.F32.BF16 R8, R32.reuse, R110, R8 ;  /* 0x0000006e2008723c */ /* 0x040fea0000041808 */
[----:B------:R-:W-:Y:S01]  /*4cb0*/  LEA R232, P0, R31, R232, 0x2 ;  /* 0x000000e81fe87211 */ /* 0x000fe200078010ff */
[C---:B---3--:R-:W-:Y:S01]  /*4cc0*/  HMMA.16816.F32.BF16 R12, R32.reuse, R24, R12 ;  /* 0x00000018200c723c */ /* 0x048fe2000004180c */
[----:B------:R-:W-:Y:S04]  /*4cd0*/  IMAD.U32 R31, RZ, RZ, UR23 ;  /* 0x00000017ff1f7e24 */ /* 0x000fe8000f8e00ff */
[----:B------:R-:W-:Y:S01]  /*4ce0*/  LEA.HI.X.SX32 R227, R227, R233, 0x2, P0 ;  /* 0x000000e9e3e37211 */ /* 0x000fe200000f16ff */
[----:B------:R-:W-:Y:S01]  /*4cf0*/  HMMA.16816.F32.BF16 R16, R32, R26, R16 ;  /* 0x0000001a2010723c */ /* 0x000fe20000041810 */
[----:B------:R-:W-:Y:S04]  /*4d00*/  IMAD.U32 R25, RZ, RZ, UR24 ;  /* 0x00000018ff197e24 */ /* 0x000fe8000f8e00ff */
[----:B------:R-:W-:Y:S01]  /*4d10*/  @P6 IMAD.X R29, R214, 0x1, R195, P3 ;  /* 0x00000001d61d6824 */ /* 0x000fe200018e06c3 */
[-C--:B------:R-:W-:Y:S01]  /*4d20*/  LEA R100, P4, R25, R232.reuse, 0x2 ;  /* 0x000000e819647211 */ /* 0x080fe200078810ff */
[----:B------:R-:W-:Y:S01]  /*4d30*/  IMAD.MOV.U32 R233, RZ, RZ, R227 ;  /* 0x000000ffffe97224 */ /* 0x000fe200078e00e3 */
[-C--:B------:R-:W-:Y:S02]  /*4d40*/  LEA R24, P0, R101, R232.reuse, 0x2 ;  /* 0x000000e865187211 */ /* 0x080fe400078010ff */
[----:B------:R-:W5:Y:S01]  /*4d50*/  @P6 LDG.E R220, desc[UR14][R28.64] ;  /* 0x0000000e1cdc6981 */ /* 0x000f62000c1e1900 */
[-C--:B------:R-:W-:Y:S01]  /*4d60*/  LEA R30, P3, R103, R232.reuse, 0x2 ;  /* 0x000000e8671e7211 */ /* 0x080fe200078610ff */
[----:B------:R-:W-:Y:S01]  /*4d70*/  IMAD.U32 R25, RZ, RZ, UR22 ;  /* 0x00000016ff197e24 */ /* 0x000fe2000f8e00ff */
[-C--:B------:R-:W-:Y:S01]  /*4d80*/  LEA.HI.X.SX32 R101, R105, R233.reuse, 0x2, P4 ;  /* 0x000000e969657211 */ /* 0x080fe200020f16ff */
[----:B------:R-:W5:Y:S01]  /*4d90*/  @P6 LDG.E R221, desc[UR14][R28.64+0x20] ;  /* 0x0000200e1cdd6981 */ /* 0x000f62000c1e1900 */
[-C--:B------:R-:W-:Y:S01]  /*4da0*/  LEA.HI.X.SX32 R31, R31, R233.reuse, 0x2, P3 ;  /* 0x000000e91f1f7211 */ /* 0x080fe200018f16ff */
[----:B------:R-:W-:Y:S01]  /*4db0*/  IMAD.U32 R27, RZ, RZ, UR21 ;  /* 0x00000015ff1b7e24 */ /* 0x000fe2000f8e00ff */
[-C--:B------:R-:W-:Y:S01]  /*4dc0*/  LEA.HI.X.SX32 R25, R25, R233.reuse, 0x2, P0 ;  /* 0x000000e919197211 */ /* 0x080fe200000f16ff */
[----:B------:R-:W5:Y:S01]  /*4dd0*/  @P6 LDG.E R218, desc[UR14][R28.64+0x80] ;  /* 0x0000800e1cda6981 */ /* 0x000f62000c1e1900 */
[----:B------:R-:W-:Y:S02]  /*4de0*/  IMAD.U32 R33, RZ, RZ, UR19 ;  /* 0x00000013ff217e24 */ /* 0x000fe4000f8e00ff */
[----:B------:R-:W-:Y:S01]  /*4df0*/  IMAD.U32 R103, RZ, RZ, UR20 ;  /* 0x00000014ff677e24 */ /* 0x000fe2000f8e00ff */
[----:B------:R1:W5:Y:S01]  /*4e00*/  @P6 LDG.E R219, desc[UR14][R28.64+0xa0] ;  /* 0x0000a00e1cdb6981 */ /* 0x000362000c1e1900 */
[----:B------:R-:W-:Y:S01]  /*4e10*/  IMAD.U32 R105, RZ, RZ, UR21 ;  /* 0x00000015ff697e24 */ /* 0x000fe2000f8e00ff */
[-C--:B------:R-:W-:Y:S01]  /*4e20*/  LEA R32, P0, R27, R232.reuse, 0x2 ;  /* 0x000000e81b207211 */ /* 0x080fe200078010ff */
[----:B------:R-:W-:Y:S01]  /*4e30*/  IMAD.U32 R35, RZ, RZ, UR20 ;  /* 0x00000014ff237e24 */ /* 0x000fe2000f8e00ff */
[----:B------:R-:W-:Y:S01]  /*4e40*/  REDG.E.ADD.F32.FTZ.RN.STRONG.GPU desc[UR14][R232.64], R4 ;  /* 0x00000004e80079a6 */ /* 0x000fe2000c10f38e */
[-C--:B------:R-:W-:Y:S02]  /*4e50*/  LEA R108, P3, R33, R232.reuse, 0x2 ;  /* 0x000000e8216c7211 */ /* 0x080fe400078610ff */
[-C--:B------:R-:W-:Y:S01]  /*4e60*/  LEA.HI.X.SX32 R33, R105, R233.reuse, 0x2, P0 ;  /* 0x000000e969217211 */ /* 0x080fe200000f16ff */
[----:B------:R2:W-:Y:S01]  /*4e70*/  REDG.E.ADD.F32.FTZ.RN.STRONG.GPU desc[UR14][R100.64], R5 ;  /* 0x00000005640079a6 */ /* 0x0005e2000c10f38e */
[----:B------:R-:W-:Y:S01]  /*4e80*/  MOV R27, UR19 ;  /* 0x00000013001b7c02 */ /* 0x000fe20008000f00 */
[----:B------:R-:W-:Y:S02]  /*4e90*/  IMAD.U32 R105, RZ, RZ, UR16 ;  /* 0x00000010ff697e24 */ /* 0x000fe4000f8e00ff */
[----:B------:R3:W-:Y:S01]  /*4ea0*/  REDG.E.ADD.F32.FTZ.RN.STRONG.GPU desc[UR14][R30.64], R6 ;  /* 0x000000061e0079a6 */ /* 0x0007e2000c10f38e */
[-C--:B------:R-:W-:Y:S01]  /*4eb0*/  LEA.HI.X.SX32 R109, R27, R233.reuse, 0x2, P3 ;  /* 0x000000e91b6d7211 */ /* 0x080fe200018f16ff */
[----:B------:R-:W-:Y:S02]  /*4ec0*/  IMAD.U32 R27, RZ, RZ, UR5 ;  /* 0x00000005ff1b7e24 */ /* 0x000fe4000f8e00ff */
[----:B------:R4:W-:Y:S04]  /*4ed0*/  REDG.E.ADD.F32.FTZ.RN.STRONG.GPU desc[UR14][R24.64], R7 ;  /* 0x00000007180079a6 */ /* 0x0009e8000c10f38e */
[----:B------:R4:W-:Y:S01]  /*4ee0*/  REDG.E.ADD.F32.FTZ.RN.STRONG.GPU desc[UR14][R32.64], R8 ;  /* 0x00000008200079a6 */ /* 0x0009e2000c10f38e */
[----:B-1----:R-:W-:Y:S01]  /*4ef0*/  IMAD.U32 R29, RZ, RZ, UR18 ;  /* 0x00000012ff1d7e24 */ /* 0x002fe2000f8e00ff */
[-C--:B------:R-:W-:Y:S01]  /*4f00*/  LEA R28, P4, R103, R232.reuse, 0x2 ;  /* 0x000000e8671c7211 */ /* 0x080fe200078810ff */
[----:B------:R-:W-:Y:S02]  /*4f10*/  IMAD.U32 R103, RZ, RZ, UR16 ;  /* 0x00000010ff677e24 */ /* 0x000fe4000f8e00ff */
[----:B--2---:R-:W-:Y:S01]  /*4f20*/  IMAD.U32 R5, RZ, RZ, UR18 ;  /* 0x00000012ff057e24 */ /* 0x004fe2000f8e00ff */
[-C--:B---3--:R-:W-:Y:S01]  /*4f30*/  LEA R6, P0, R29, R232.reuse, 0x2 ;  /* 0x000000e81d067211 */ /* 0x088fe200078010ff */
[----:B------:R-:W-:Y:S01]  /*4f40*/  IMAD.U32 R31, RZ, RZ, UR8 ;  /* 0x00000008ff1f7e24 */ /* 0x000fe2000f8e00ff */
[-C--:B------:R-:W-:Y:S01]  /*4f50*/  LEA.HI.X.SX32 R29, R35, R233.reuse, 0x2, P4 ;  /* 0x000000e9231d7211 */ /* 0x080fe200020f16ff */
[----:B------:R-:W-:Y:S01]  /*4f60*/  IMAD.U32 R35, RZ, RZ, UR9 ;  /* 0x00000009ff237e24 */ /* 0x000fe2000f8e00ff */
[-C--:B----4-:R-:W-:Y:S01]  /*4f70*/  LEA.HI.X.SX32 R7, R5, R233.reuse, 0x2, P0 ;  /* 0x000000e905077211 */ /* 0x090fe200000f16ff */
[----:B------:R-:W-:Y:S01]  /*4f80*/  IMAD.U32 R5, RZ, RZ, UR17 ;  /* 0x00000011ff057e24 */ /* 0x000fe2000f8e00ff */
[-C--:B------:R-:W-:Y:S01]  /*4f90*/  LEA R102, P4, R31, R232.reuse, 0x2 ;  /* 0x000000e81f667211 */ /* 0x080fe200078810ff */
[----:B------:R1:W-:Y:S01]  /*4fa0*/  REDG.E.ADD.F32.FTZ.RN.STRONG.GPU desc[UR14][R28.64], R9 ;  /* 0x000000091c0079a6 */ /* 0x0003e2000c10f38e */
[-C--:B------:R-:W-:Y:S01]  /*4fb0*/  LEA R34, P0, R105, R232.reuse, 0x2 ;  /* 0x000000e869227211 */ /* 0x080fe200078010ff */
[----:B------:R-:W-:Y:S01]  /*4fc0*/  IMAD.U32 R25, RZ, RZ, UR4 ;  /* 0x00000004ff197e24 */ /* 0x000fe2000f8e00ff */
[-C--:B------:R-:W-:Y:S01]  /*4fd0*/  LEA R30, P3, R5, R232.reuse, 0x2 ;  /* 0x000000e8051e7211 */ /* 0x080fe200078610ff */
[----:B------:R2:W-:Y:S01]  /*4fe0*/  REDG.E.ADD.F32.FTZ.RN.STRONG.GPU desc[UR14][R108.64], R10 ;  /* 0x0000000a6c0079a6 */ /* 0x0005e2000c10f38e */
[-C--:B------:R-:W-:Y:S02]  /*4ff0*/  LEA R32, P5, R35, R232.reuse, 0x2 ;  /* 0x000000e823207211 */ /* 0x080fe400078a10ff */
[-C--:B------:R-:W-:Y:S01]  /*5000*/  LEA.HI.X.SX32 R31, R107, R233.reuse, 0x2, P3 ;  /* 0x000000e96b1f7211 */ /* 0x080fe200018f16ff */
[----:B------:R3:W-:Y:S01]  /*5010*/  REDG.E.ADD.F32.FTZ.RN.STRONG.GPU desc[UR14][R6.64], R11 ;  /* 0x0000000b060079a6 */ /* 0x0007e2000c10f38e */
[-C--:B------:R-:W-:Y:S02]  /*5020*/  LEA.HI.X.SX32 R35, R103, R233.reuse, 0x2, P0 ;  /* 0x000000e967237211 */ /* 0x080fe400000f16ff */
[----:B------:R-:W-:Y:S01]  /*5030*/  MOV R33, UR9 ;  /* 0x0000000900217c02 */ /* 0x000fe20008000f00 */
[----:B------:R-:W-:Y:S01]  /*5040*/  REDG.E.ADD.F32.FTZ.RN.STRONG.GPU desc[UR14][R232.64+0x80], R12 ;  /* 0x0000800ce80079a6 */ /* 0x000fe2000c10f38e */
[-C--:B------:R-:W-:Y:S02]  /*5050*/  LEA R106, P3, R27, R232.reuse, 0x2 ;  /* 0x000000e81b6a7211 */ /* 0x080fe400078610ff */
[-C--:B------:R-:W-:Y:S01]  /*5060*/  LEA.HI.X.SX32 R33, R33, R233.reuse, 0x2, P5 ;  /* 0x000000e921217211 */ /* 0x080fe200028f16ff */
[----:B------:R-:W-:Y:S01]  /*5070*/  REDG.E.ADD.F32.FTZ.RN.STRONG.GPU desc[UR14][R100.64+0x80], R13 ;  /* 0x0000800d640079a6 */ /* 0x000fe2000c10f38e */
[----:B------:R-:W-:Y:S03]  /*5080*/  ISETP.GT.AND P5, PT, R223, RZ, PT ;  /* 0x000000ffdf00720c */ /* 0x000fe60003fa4270 */
[----:B------:R-:W-:Y:S04]  /*5090*/  REDG.E.ADD.F32.FTZ.RN.STRONG.GPU desc[UR14][R30.64], R14 ;  /* 0x0000000e1e0079a6 */ /* 0x000fe8000c10f38e */
[----:B------:R-:W-:Y:S01]  /*50a0*/  REDG.E.ADD.F32.FTZ.RN.STRONG.GPU desc[UR14][R34.64], R15 ;  /* 0x0000000f220079a6 */ /* 0x000fe2000c10f38e */
[----:B-1----:R-:W-:Y:S03]  /*50b0*/  IMAD.U32 R29, RZ, RZ, UR8 ;  /* 0x00000008ff1d7e24 */ /* 0x002fe6000f8e00ff */
[----:B------:R-:W-:Y:S01]  /*50c0*/  REDG.E.ADD.F32.FTZ.RN.STRONG.GPU desc[UR14][R32.64], R16 ;  /* 0x00000010200079a6 */ /* 0x000fe2000c10f38e */
[----:B------:R-:W-:Y:S01]  /*50d0*/  IMAD.U32 R9, RZ, RZ, UR5 ;  /* 0x00000005ff097e24 */ /* 0x000fe2000f8e00ff */
[----:B--2---:R-:W-:Y:S02]  /*50e0*/  LEA R108, P0, R25, R232, 0x2 ;  /* 0x000000e8196c7211 */ /* 0x004fe400078010ff */
[----:B------:R-:W-:Y:S01]  /*50f0*/  LDSM.16.MT88.4 R12, [R3+0x800] ;  /* 0x00080000030c783b */ /* 0x000fe20000004200 */
[-C--:B------:R-:W-:Y:S01]  /*5100*/  LEA.HI.X.SX32 R103, R29, R233.reuse, 0x2, P4 ;  /* 0x000000e91d677211 */ /* 0x080fe200020f16ff */
[----:B---3--:R-:W-:Y:S01]  /*5110*/  IMAD.U32 R7, RZ, RZ, UR4 ;  /* 0x00000004ff077e24 */ /* 0x008fe2000f8e00ff */
[-C--:B------:R-:W-:Y:S01]  /*5120*/  LEA.HI.X.SX32 R107, R9, R233.reuse, 0x2, P3 ;  /* 0x000000e9096b7211 */ /* 0x080fe200018f16ff */
[----:B------:R-:W-:Y:S01]  /*5130*/  LDSM.16.MT88.4 R24, [R104] ;  /* 0x000000006818783b */ /* 0x000fe20000004200 */
[----:B------:R-:W-:Y:S02]  /*5140*/  @P6 IADD3 R217, P3, R217, -0x100, RZ ;  /* 0xffffff00d9d96810 */ /* 0x000fe40007f7e0ff */
[----:B------:R-:W-:Y:S01]  /*5150*/  LEA.HI.X.SX32 R109, R7, R233, 0x2, P0 ;  /* 0x000000e9076d7211 */ /* 0x000fe200000f16ff */
[----:B------:R-:W-:Y:S01]  /*5160*/  REDG.E.ADD.F32.FTZ.RN.STRONG.GPU desc[UR14][R102.64], R17 ;  /* 0x00000011660079a6 */ /* 0x000fe2000c10f38e */
[----:B------:R-:W-:Y:S02]  /*5170*/  @P6 IADD3 R215, P4, R215, -0x100, RZ ;  /* 0xffffff00d7d76810 */ /* 0x000fe40007f9e0ff */
[----:B------:R-:W-:Y:S01]  /*5180*/  @P6 IADD3.X R216, R216, -0x1, RZ, P3, !PT ;  /* 0xffffffffd8d86810 */ /* 0x000fe20001ffe4ff */
[----:B------:R-:W-:Y:S01]  /*5190*/  REDG.E.ADD.F32.FTZ.RN.STRONG.GPU desc[UR14][R106.64], R18 ;  /* 0x000000126a0079a6 */ /* 0x000fe2000c10f38e */
[----:B------:R-:W-:Y:S03]  /*51a0*/  @P6 IADD3.X R214, R214, -0x1, RZ, P4, !PT ;  /* 0xffffffffd6d66810 */ /* 0x000fe600027fe4ff */
[----:B------:R-:W-:Y:S04]  /*51b0*/  REDG.E.ADD.F32.FTZ.RN.STRONG.GPU desc[UR14][R108.64], R19 ;  /* 0x000000136c0079a6 */ /* 0x000fe8000c10f38e */
[----:B------:R-:W-:Y:S04]  /*51c0*/  LDSM.16.MT88.4 R4, [R175+0xa000] ;  /* 0x00a00000af04783b */ /* 0x000fe80000004200 */
[----:B------:R-:W1:Y:S04]  /*51d0*/  LDSM.16.MT88.4 R8, [R3] ;  /* 0x000000000308783b */ /* 0x000e680000004200 */
[----:B------:R-:W2:Y:S04]  /*51e0*/  LDSM.16.MT88.4 R28, [R175+0xa800] ;  /* 0x00a80000af1c783b */ /* 0x000ea80000004200 */
[----:B------:R-:W3:Y:S04]  /*51f0*/  LDSM.16.MT88.4 R32, [R175+0xc800] ;  /* 0x00c80000af20783b */ /* 0x000ee80000004200 */
[----:B------:R-:W4:Y:S04]  /*5200*/  LDSM.16.MT88.4 R100, [R104+0x800] ;  /* 0x000800006864783b */ /* 0x000f280000004200 */
[----:B------:R-:W-:Y:S01]  /*5210*/  LDSM.16.MT88.4 R16, [R3+0x1000] ;  /* 0x001000000310783b */ /* 0x000fe20000004200 */
[-C--:B-1----:R-:W-:Y:S06]  /*5220*/  HMMA.16816.F32.BF16 R68, R4, R8.reuse, R68 ;  /* 0x000000080444723c */ /* 0x082fec0000041844 */
[C---:B------:R-:W-:Y:S06]  /*5230*/  HMMA.16816.F32.BF16 R72, R20.reuse, R8, R72 ;  /* 0x000000081448723c */ /* 0x040fec0000041848 */
[-C--:B------:R-:W-:Y:S06]  /*5240*/  HMMA.16816.F32.BF16 R76, R20, R10.reuse, R76 ;  /* 0x0000000a144c723c */ /* 0x080fec000004184c */
[C---:B------:R-:W-:Y:S01]  /*5250*/  HMMA.16816.F32.BF16 R80, R4.reuse, R10, R80 ;  /* 0x0000000a0450723c */ /* 0x040fe20000041850 */
[----:B------:R-:W1:Y:S05]  /*5260*/  LDSM.16.MT88.4 R8, [R175+0xb000] ;  /* 0x00b00000af08783b */ /* 0x000e6a0000004200 */
[-C--:B------:R-:W-:Y:S06]  /*5270*/  HMMA.16816.F32.BF16 R84, R4, R24.reuse, R84 ;  /* 0x000000180454723c */ /* 0x080fec0000041854 */
[C---:B------:R-:W-:Y:S06]  /*5280*/  HMMA.16816.F32.BF16 R88, R20.reuse, R24, R88 ;  /* 0x000000181458723c */ /* 0x040fec0000041858 */
[-C--:B------:R-:W-:Y:S01]  /*5290*/  HMMA.16816.F32.BF16 R92, R20, R26.reuse, R92 ;  /* 0x0000001a145c723c */ /* 0x080fe2000004185c */
[----:B------:R-:W1:Y:S05]  /*52a0*/  LDSM.16.MT88.4 R20, [R175+0xd000] ;  /* 0x00d00000af14783b */ /* 0x000e6a0000004200 */
[----:B------:R-:W-:Y:S01]  /*52b0*/  HMMA.16816.F32.BF16 R96, R4, R26, R96 ;  /* 0x0000001a0460723c */ /* 0x000fe20000041860 */
[----:B------:R-:W1:Y:S04]  /*52c0*/  LDSM.16.MT88.4 R4, [R104+0x1000] ;  /* 0x001000006804783b */ /* 0x000e680000004200 */
[----:B------:R-:W-:Y:S01]  /*52d0*/  LDSM.16.MT88.4 R24, [R3+0x1800] ;  /* 0x001800000318783b */ /* 0x000fe20000004200 */
[-C--:B--2---:R-:W-:Y:S06]  /*52e0*/  HMMA.16816.F32.BF16 R68, R28, R12.reuse, R68 ;  /* 0x0000000c1c44723c */ /* 0x084fec0000041844 */
[C---:B---3--:R-:W-:Y:S06]  /*52f0*/  HMMA.16816.F32.BF16 R72, R32.reuse, R12, R72 ;  /* 0x0000000c2048723c */ /* 0x048fec0000041848 */
[-C--:B------:R-:W-:Y:S06]  /*5300*/  HMMA.16816.F32.BF16 R76, R32, R14.reuse, R76 ;  /* 0x0000000e204c723c */ /* 0x080fec000004184c */
[C---:B------:R-:W-:Y:S01]  /*5310*/  HMMA.16816.F32.BF16 R80, R28.reuse, R14, R80 ;  /* 0x0000000e1c50723c */ /* 0x040fe20000041850 */
[----:B------:R-:W2:Y:S05]  /*5320*/  LDSM.16.MT88.4 R12, [R175+0xb800] ;  /* 0x00b80000af0c783b */ /* 0x000eaa0000004200 */
[-C--:B----4-:R-:W-:Y:S06]  /*5330*/  HMMA.16816.F32.BF16 R84, R28, R100.reuse, R84 ;  /* 0x000000641c54723c */ /* 0x090fec0000041854 */
[C---:B------:R-:W-:Y:S06]  /*5340*/  HMMA.16816.F32.BF16 R88, R32.reuse, R100, R88 ;  /* 0x000000642058723c */ /* 0x040fec0000041858 */
[-C--:B------:R-:W-:Y:S01]  /*5350*/  HMMA.16816.F32.BF16 R92, R32, R102.reuse, R92 ;  /* 0x00000066205c723c */ /* 0x080fe2000004185c */
[----:B------:R-:W3:Y:S05]  /*5360*/  LDSM.16.MT88.4 R32, [R175+0xd800] ;  /* 0x00d80000af20783b */ /* 0x000eea0000004200 */
[----:B------:R-:W-:Y:S01]  /*5370*/  HMMA.16816.F32.BF16 R96, R28, R102, R96 ;  /* 0x000000661c60723c */ /* 0x000fe20000041860 */
[----:B------:R-:W4:Y:S05]  /*5380*/  LDSM.16.MT88.4 R28, [R104+0x1800] ;  /* 0x00180000681c783b */ /* 0x000f2a0000004200 */
[-C--:B-1----:R-:W-:Y:S06]  /*5390*/  HMMA.16816.F32.BF16 R68, R8, R16.reuse, R68 ;  /* 0x000000100844723c */ /* 0x082fec0000041844 */
[C---:B------:R-:W-:Y:S06]  /*53a0*/  HMMA.16816.F32.BF16 R72, R20.reuse, R16, R72 ;  /* 0x000000101448723c */ /* 0x040fec0000041848 */
[-C--:B------:R-:W-:Y:S06]  /*53b0*/  HMMA.16816.F32.BF16 R76, R20, R18.reuse, R76 ;  /* 0x00000012144c723c */ /* 0x080fec000004184c */
[C---:B------:R-:W-:Y:S06]  /*53c0*/  HMMA.16816.F32.BF16 R80, R8.reuse, R18, R80 ;  /* 0x000000120850723c */ /* 0x040fec0000041850 */
[-C--:B------:R-:W-:Y:S06]  /*53d0*/  HMMA.16816.F32.BF16 R84, R8, R4.reuse, R84 ;  /* 0x000000040854723c */ /* 0x080fec0000041854 */
[C---:B------:R-:W-:Y:S06]  /*53e0*/  HMMA.16816.F32.BF16 R88, R20.reuse, R4, R88 ;  /* 0x000000041458723c */ /* 0x040fec0000041858 */
[-C--:B------:R-:W-:Y:S05]  /*53f0*/  HMMA.16816.F32.BF16 R92, R20, R6.reuse, R92 ;  /* 0x00000006145c723c */ /* 0x080fea000004185c */
[----:B------:R-:W-:Y:S01]  /*5400*/  LOP3.LUT R4, R223, 0x1, RZ, 0xc0, !PT ;  /* 0x00000001df047812 */ /* 0x000fe200078ec0ff */
[----:B------:R-:W-:Y:S04]  /*5410*/  HMMA.16816.F32.BF16 R96, R8, R6, R96 ;  /* 0x000000060860723c */ /* 0x000fe80000041860 */
[----:B------:R-:W-:Y:S01]  /*5420*/  ISETP.NE.U32.AND P0, PT, R4, 0x1, PT ;  /* 0x000000010400780c */ /* 0x000fe20003f05070 */
[----:B------:R-:W-:Y:S01]  /*5430*/  VIADD R4, R3, 0xffffe000 ;  /* 0xffffe00003047836 */ /* 0x000fe20000000000 */
[-C--:B--2---:R-:W-:Y:S05]  /*5440*/  HMMA.16816.F32.BF16 R68, R12, R24.reuse, R68 ;  /* 0x000000180c44723c */ /* 0x084fea0000041844 */
[----:B------:R-:W-:Y:S01]  /*5450*/  VIADD R223, R223, 0xffffffff ;  /* 0xffffffffdfdf7836 */ /* 0x000fe20000000000 */
[C---:B---3--:R-:W-:Y:S05]  /*5460*/  HMMA.16816.F32.BF16 R72, R32.reuse, R24, R72 ;  /* 0x000000182048723c */ /* 0x048fea0000041848 */
[----:B------:R-:W-:Y:S01]  /*5470*/  @P0 VIADD R4, R3, 0x2000 ;  /* 0x0000200003040836 */ /* 0x000fe20000000000 */
[-C--:B------:R-:W-:Y:S05]  /*5480*/  HMMA.16816.F32.BF16 R76, R32, R26.reuse, R76 ;  /* 0x0000001a204c723c */ /* 0x080fea000004184c */
[----:B------:R-:W-:Y:S01]  /*5490*/  IMAD.MOV.U32 R3, RZ, RZ, R4 ;  /* 0x000000ffff037224 */ /* 0x000fe200078e0004 */
[C---:B------:R-:W-:Y:S06]  /*54a0*/  HMMA.16816.F32.BF16 R80, R12.reuse, R26, R80 ;  /* 0x0000001a0c50723c */ /* 0x040fec0000041850 */
[-C--:B----4-:R-:W-:Y:S06]  /*54b0*/  HMMA.16816.F32.BF16 R84, R12, R28.reuse, R84 ;  /* 0x0000001c0c54723c */ /* 0x090fec0000041854 */
[C---:B------:R-:W-:Y:S06]  /*54c0*/  HMMA.16816.F32.BF16 R88, R32.reuse, R28, R88 ;  /* 0x0000001c2058723c */ /* 0x040fec0000041858 */
[-C--:B------:R-:W-:Y:S06]  /*54d0*/  HMMA.16816.F32.BF16 R92, R32, R30.reuse, R92 ;  /* 0x0000001e205c723c */ /* 0x080fec000004185c */
[----:B------:R-:W-:Y:S01]  /*54e0*/  HMMA.16816.F32.BF16 R96, R12, R30, R96 ;  /* 0x0000001e0c60723c */ /* 0x000fe20000041860 */
[----:B------:R-:W-:Y:S11]  /*54f0*/  @!UPT UIADD3 URZ, URZ, URZ, URZ ;  /* 0x0000003f3f3ff290 */ /* 0x000ff6000fffe03f */
[----:B------:R-:W-:Y:S01]  /*5500*/  @!UPT UIADD3 URZ, URZ, URZ, URZ ;  /* 0x0000003f3f3ff290 */ /* 0x000fe2000fffe03f */
[----:B------:R-:W-:Y:S11]  /*5510*/  @P5 BRA `(.L_x_9) ;  /* 0xffffffd400dc5947 */ /* 0x000ff6000383ffff */
[----:B------:R-:W-:Y:S01]  /*5520*/  BAR.SYNC.DEFER_BLOCKING 0x0 ;  /* 0x0000000000007b1d */ /* 0x000fe20000010000 */
[----:B------:R-:W-:Y:S02]  /*5530*/  ISETP.NE.AND P0, PT, R226, -0x1, PT ;  /* 0xffffffffe200780c */ /* 0x000fe40003f05270 */
[----:B------:R-:W-:Y:S02]  /*5540*/  F2FP.BF16.F32.PACK_AB R37, R37, R36 ;  /* 0x000000242525723e */ /* 0x000fe400000010ff */
[----:B------:R-:W-:Y:S01]  /*5550*/  F2FP.BF16.F32.PACK_AB R39, R39, R38 ;  /* 0x000000262727723e */ /* 0x000fe200000010ff */
[----:B------:R-:W-:Y:S01]  /*5560*/  ULDC UR4, c[0x0][0x390] ;  /* 0x0000e40000047ab9 */ /* 0x000fe20000000800 */
[----:B------:R-:W-:Y:S01]  /*5570*/  F2FP.BF16.F32.PACK_AB R49, R49, R48 ;  /* 0x000000303131723e */ /* 0x000fe200000010ff */
[----:B------:R-:W-:Y:S01]  /*5580*/  FMUL.FTZ R68, R68, UR4 ;  /* 0x0000000444447c20 */ /* 0x000fe20008410000 */
        /* <DEDUP_REMOVED lines=19> */
[----:B------:R-:W-:Y:S01]  /*56c0*/  F2FP.BF16.F32.PACK_AB R69, R69, R68 ;  /* 0x000000444545723e */ /* 0x000fe200000010ff */
[----:B------:R-:W-:Y:S01]  /*56d0*/  FMUL.FTZ R96, R96, UR4 ;  /* 0x0000000460607c20 */ /* 0x000fe20008410000 */
[----:B------:R-:W-:Y:S01]  /*56e0*/  F2FP.BF16.F32.PACK_AB R71, R71, R70 ;  /* 0x000000464747723e */ /* 0x000fe200000010ff */
[----:B------:R-:W-:Y:S01]  /*56f0*/  FMUL.FTZ R97, R97, UR4 ;  /* 0x0000000461617c20 */ /* 0x000fe20008410000 */
[----:B------:R-:W-:Y:S01]  /*5700*/  FMUL.FTZ R98, R98, UR4 ;  /* 0x0000000462627c20 */ /* 0x000fe20008410000 */
[----:B------:R-:W-:Y:S01]  /*5710*/  FMUL.FTZ R99, R99, UR4 ;  /* 0x0000000463637c20 */ /* 0x000fe20008410000 */
[----:B------:R-:W-:Y:S01]  /*5720*/  F2FP.BF16.F32.PACK_AB R81, R81, R80 ;  /* 0x000000505151723e */ /* 0x000fe200000010ff */
[----:B------:R-:W-:Y:S01]  /*5730*/  FMUL.FTZ R88, R88, UR4 ;  /* 0x0000000458587c20 */ /* 0x000fe20008410000 */
        /* <DEDUP_REMOVED lines=9> */
[----:B------:R1:W-:Y:S01]  /*57d0*/  STS [R202], R69 ;  /* 0x00000045ca007388 */ /* 0x0003e20000000800 */
[----:B------:R-:W-:Y:S01]  /*57e0*/  F2FP.BF16.F32.PACK_AB R75, R75, R74 ;  /* 0x0000004a4b4b723e */ /* 0x000fe200000010ff */
[----:B------:R-:W2:Y:S01]  /*57f0*/  @P0 LDC.64 R4, c[0x0][0x450] ;  /* 0x00011400ff040b82 */ /* 0x000ea20000000a00 */
[----:B------:R-:W-:Y:S01]  /*5800*/  F2FP.BF16.F32.PACK_AB R77, R77, R76 ;  /* 0x0000004c4d4d723e */ /* 0x000fe200000010ff */
[----:B------:R1:W-:Y:S01]  /*5810*/  STS [R202+0x400], R71 ;  /* 0x00040047ca007388 */ /* 0x0003e20000000800 */
[----:B------:R-:W-:-:S02]  /*5820*/  F2FP.BF16.F32.PACK_AB R79, R79, R78 ;  /* 0x0000004e4f4f723e */ /* 0x000fc400000010ff */
[----:B------:R-:W-:Y:S01]  /*5830*/  F2FP.BF16.F32.PACK_AB R85, R85, R84 ;  /* 0x000000545555723e */ /* 0x000fe200000010ff */
[----:B------:R1:W-:Y:S01]  /*5840*/  STS [R206], R81 ;  /* 0x00000051ce007388 */ /* 0x0003e20000000800 */
[----:B------:R-:W-:Y:S01]  /*5850*/  F2FP.BF16.F32.PACK_AB R87, R87, R86 ;  /* 0x000000565757723e */ /* 0x000fe200000010ff */
[----:B------:R-:W3:Y:S01]  /*5860*/  @P0 LDC.64 R2, c[0x0][0x458] ;  /* 0x00011600ff020b82 */ /* 0x000ee20000000a00 */
[----:B------:R-:W-:Y:S01]  /*5870*/  F2FP.BF16.F32.PACK_AB R96, R97, R96 ;  /* 0x000000606160723e */ /* 0x000fe200000010ff */
[----:B------:R1:W-:Y:S01]  /*5880*/  STS [R205], R82 ;  /* 0x00000052cd007388 */ /* 0x0003e20000000800 */
[----:B------:R-:W-:Y:S02]  /*5890*/  F2FP.BF16.F32.PACK_AB R98, R99, R98 ;  /* 0x000000626362723e */ /* 0x000fe400000010ff */
[----:B------:R-:W-:Y:S01]  /*58a0*/  F2FP.BF16.F32.PACK_AB R89, R89, R88 ;  /* 0x000000585959723e */ /* 0x000fe200000010ff */
[----:B------:R1:W-:Y:S01]  /*58b0*/  STS [R202+0x2000], R73 ;  /* 0x00200049ca007388 */ /* 0x0003e20000000800 */
[----:B------:R-:W-:-:S02]  /*58c0*/  F2FP.BF16.F32.PACK_AB R91, R91, R90 ;  /* 0x0000005a5b5b723e */ /* 0x000fc400000010ff */
[----:B------:R-:W-:Y:S01]  /*58d0*/  F2FP.BF16.F32.PACK_AB R92, R93, R92 ;  /* 0x0000005c5d5c723e */ /* 0x000fe200000010ff */
[----:B------:R1:W-:Y:S01]  /*58e0*/  STS [R202+0x2400], R75 ;  /* 0x0024004bca007388 */ /* 0x0003e20000000800 */
[----:B------:R-:W-:Y:S02]  /*58f0*/  F2FP.BF16.F32.PACK_AB R94, R95, R94 ;  /* 0x0000005e5f5e723e */ /* 0x000fe400000010ff */
[----:B------:R-:W-:Y:S01]  /*5900*/  F2FP.BF16.F32.PACK_AB R50, R51, R50 ;  /* 0x000000323332723e */ /* 0x000fe200000010ff */
[----:B------:R1:W-:Y:S01]  /*5910*/  STS [R206+0x2000], R77 ;  /* 0x0020004dce007388 */ /* 0x0003e20000000800 */
[----:B------:R-:W-:Y:S02]  /*5920*/  F2FP.BF16.F32.PACK_AB R41, R41, R40 ;  /* 0x000000282929723e */ /* 0x000fe400000010ff */
[----:B------:R-:W-:Y:S01]  /*5930*/  F2FP.BF16.F32.PACK_AB R43, R43, R42 ;  /* 0x0000002a2b2b723e */ /* 0x000fe200000010ff */
[----:B------:R1:W-:Y:S01]  /*5940*/  STS [R206+0x2400], R79 ;  /* 0x0024004fce007388 */ /* 0x0003e20000000800 */
[----:B------:R-:W-:-:S02]  /*5950*/  F2FP.BF16.F32.PACK_AB R45, R45, R44 ;  /* 0x0000002c2d2d723e */ /* 0x000fc400000010ff */
[----:B------:R-:W-:Y:S01]  /*5960*/  F2FP.BF16.F32.PACK_AB R47, R47, R46 ;  /* 0x0000002e2f2f723e */ /* 0x000fe200000010ff */
[----:B------:R1:W-:Y:S01]  /*5970*/  STS [R204], R85 ;  /* 0x00000055cc007388 */ /* 0x0003e20000000800 */
[----:B------:R-:W-:Y:S02]  /*5980*/  F2FP.BF16.F32.PACK_AB R53, R53, R52 ;  /* 0x000000343535723e */ /* 0x000fe400000010ff */
[----:B------:R-:W-:Y:S01]  /*5990*/  F2FP.BF16.F32.PACK_AB R55, R55, R54 ;  /* 0x000000363737723e */ /* 0x000fe200000010ff */
[----:B------:R1:W-:Y:S01]  /*59a0*/  STS [R204+0x400], R87 ;  /* 0x00040057cc007388 */ /* 0x0003e20000000800 */
[----:B------:R-:W-:Y:S02]  /*59b0*/  F2FP.BF16.F32.PACK_AB R64, R65, R64 ;  /* 0x000000404140723e */ /* 0x000fe400000010ff */
[----:B------:R-:W-:Y:S01]  /*59c0*/  F2FP.BF16.F32.PACK_AB R66, R67, R66 ;  /* 0x000000424342723e */ /* 0x000fe200000010ff */
[----:B------:R1:W-:Y:S01]  /*59d0*/  STS [R213], R96 ;  /* 0x00000060d5007388 */ /* 0x0003e20000000800 */
[----:B------:R-:W-:-:S02]  /*59e0*/  F2FP.BF16.F32.PACK_AB R57, R57, R56 ;  /* 0x000000383939723e */ /* 0x000fc400000010ff */
[----:B------:R-:W-:Y:S01]  /*59f0*/  F2FP.BF16.F32.PACK_AB R59, R59, R58 ;  /* 0x0000003a3b3b723e */ /* 0x000fe200000010ff */
[----:B------:R1:W-:Y:S01]  /*5a00*/  STS [R213+0x400], R98 ;  /* 0x00040062d5007388 */ /* 0x0003e20000000800 */
[CC--:B------:R-:W-:Y:S02]  /*5a10*/  @P0 IADD3 R26, R225.reuse, R226.reuse, RZ ;  /* 0x000000e2e11a0210 */ /* 0x0c0fe40007ffe0ff */
[----:B------:R-:W-:Y:S01]  /*5a20*/  @P0 IADD3 R30, R225, R226, RZ ;  /* 0x000000e2e11e0210 */ /* 0x000fe20007ffe0ff */
[----:B------:R1:W-:Y:S01]  /*5a30*/  STS [R204+0x2000], R89 ;  /* 0x00200059cc007388 */ /* 0x0003e20000000800 */
[----:B------:R-:W-:Y:S01]  /*5a40*/  F2FP.BF16.F32.PACK_AB R60, R61, R60 ;  /* 0x0000003c3d3c723e */ /* 0x000fe200000010ff */
[----:B--2---:R-:W-:Y:S01]  /*5a50*/  @P0 IMAD R24, R26, R5, RZ ;  /* 0x000000051a180224 */ /* 0x004fe200078e02ff */
[----:B------:R-:W-:Y:S01]  /*5a60*/  F2FP.BF16.F32.PACK_AB R62, R63, R62 ;  /* 0x0000003e3f3e723e */ /* 0x000fe200000010ff */
[----:B------:R1:W-:Y:S01]  /*5a70*/  STS [R204+0x2400], R91 ;  /* 0x0024005bcc007388 */ /* 0x0003e20000000800 */
[----:B---3--:R-:W-:Y:S01]  /*5a80*/  @P0 IMAD R0, R30, R3, RZ ;  /* 0x000000031e000224 */ /* 0x008fe200078e02ff */
[----:B------:R-:W-:Y:S01]  /*5a90*/  SHF.R.S32.HI R9, RZ, 0x1f, R200 ;  /* 0x0000001fff097819 */ /* 0x000fe200000114c8 */
[----:B------:R-:W-:Y:S01]  /*5aa0*/  @P0 IMAD.WIDE.U32 R26, R26, R4, RZ ;  /* 0x000000041a1a0225 */ /* 0x000fe200078e00ff */
[----:B------:R1:W-:Y:S03]  /*5ab0*/  STS [R213+0x2000], R92 ;  /* 0x0020005cd5007388 */ /* 0x0003e60000000800 */
[----:B------:R-:W-:Y:S01]  /*5ac0*/  @P0 IMAD.WIDE.U32 R30, R30, R2, RZ ;  /* 0x000000021e1e0225 */ /* 0x000fe200078e00ff */
[----:B------:R1:W-:Y:S01]  /*5ad0*/  STS [R213+0x2400], R94 ;  /* 0x0024005ed5007388 */ /* 0x0003e20000000800 */
[----:B------:R-:W-:-:S03]  /*5ae0*/  @P0 IADD3 R24, R27, R24, RZ ;  /* 0x000000181b180210 */ /* 0x000fc60007ffe0ff */
[----:B------:R1:W-:Y:S01]  /*5af0*/  STS [R202+0x4000], R37 ;  /* 0x00400025ca007388 */ /* 0x0003e20000000800 */
[----:B------:R-:W-:-:S03]  /*5b00*/  @P0 IADD3 R0, R31, R0, RZ ;  /* 0x000000001f000210 */ /* 0x000fc60007ffe0ff */
[----:B------:R1:W-:Y:S04]  /*5b10*/  STS [R202+0x4400], R39 ;  /* 0x00440027ca007388 */ /* 0x0003e80000000800 */
        /* <DEDUP_REMOVED lines=11> */
[----:B------:R1:W-:Y:S01]  /*5bd0*/  STS [R204+0x6400], R59 ;  /* 0x0064003bcc007388 */ /* 0x0003e20000000800 */
[----:B------:R-:W-:Y:S05]  /*5be0*/  @P0 BRA `(.L_x_10) ;  /* 0x00000000002c0947 */ /* 0x000fea0003800000 */
[----:B------:R-:W2:Y:S01]  /*5bf0*/  LDC.64 R4, c[0x0][0x450] ;  /* 0x00011400ff047b82 */ /* 0x000ea20000000a00 */
[----:B------:R-:W-:-:S07]  /*5c00*/  SHF.R.S32.HI R11, RZ, 0x1f, R225 ;  /* 0x0000001fff0b7819 */ /* 0x000fce00000114e1 */
[----:B------:R-:W3:Y:S01]  /*5c10*/  LDC.64 R6, c[0x0][0x438] ;  /* 0x00010e00ff067b82 */ /* 0x000ee20000000a00 */
[-C--:B--2---:R-:W-:Y:S02]  /*5c20*/  IMAD R10, R11, R4.reuse, RZ ;  /* 0x000000040b0a7224 */ /* 0x084fe400078e02ff */
[----:B------:R-:W-:-:S04]  /*5c30*/  IMAD.WIDE.U32 R12, R225, R4, RZ ;  /* 0x00000004e10c7225 */ /* 0x000fc800078e00ff */
[----:B------:R-:W-:Y:S02]  /*5c40*/  IMAD R10, R225, R5, R10 ;  /* 0x00000005e10a7224 */ /* 0x000fe400078e020a */
[----:B---3--:R-:W-:-:S03]  /*5c50*/  IMAD R8, R9, R6, RZ ;  /* 0x0000000609087224 */ /* 0x008fc600078e02ff */
[----:B------:R-:W-:Y:S01]  /*5c60*/  IADD3 R13, R13, R10, RZ ;  /* 0x0000000a0d0d7210 */ /* 0x000fe20007ffe0ff */
[C---:B------:R-:W-:Y:S02]  /*5c70*/  IMAD R7, R200.reuse, R7, R8 ;  /* 0x00000007c8077224 */ /* 0x040fe400078e0208 */
[----:B------:R-:W-:-:S05]  /*5c80*/  IMAD.WIDE.U32 R26, R200, R6, R12 ;  /* 0x00000006c81a7225 */ /* 0x000fca00078e000c */
[----:B------:R-:W-:Y:S02]  /*5c90*/  IADD3 R24, R27, R7, RZ ;  /* 0x000000071b187210 */ /* 0x000fe40007ffe0ff */
.L_x_10:
        /* <DEDUP_REMOVED lines=11> */
[----:B------:R-:W-:-:S07]  /*5d50*/  IADD3 R0, R31, R7, RZ ;  /* 0x000000071f007210 */ /* 0x000fce0007ffe0ff */
.L_x_11:
[----:B------:R2:W-:Y:S01]  /*5d60*/  STS [R213+0x6000], R60 ;  /* 0x0060003cd5007388 */ /* 0x0005e20000000800 */
[C---:B------:R-:W-:Y:S01]  /*5d70*/  IMAD.SHL.U32 R6, R201.reuse, 0x80, RZ ;  /* 0x00000080c9067824 */ /* 0x040fe200078e00ff */
[----:B------:R-:W-:Y:S01]  /*5d80*/  SHF.R.S32.HI R35, RZ, 0x1f, R188 ;  /* 0x0000001fff237819 */ /* 0x000fe200000114bc */
[----:B------:R-:W-:Y:S01]  /*5d90*/  IMAD R224, R201, -0x80, R224 ;  /* 0xffffff80c9e07824 */ /* 0x000fe200078e02e0 */
[----:B------:R2:W-:Y:S01]  /*5da0*/  STS [R213+0x6400], R62 ;  /* 0x0064003ed5007388 */ /* 0x0005e20000000800 */
[----:B------:R-:W-:Y:S01]  /*5db0*/  MOV R34, R188 ;  /* 0x000000bc00227202 */ /* 0x000fe20000000f00 */
[C---:B------:R-:W-:Y:S01]  /*5dc0*/  VIADD R27, R187.reuse, 0x20 ;  /* 0x00000020bb1b7836 */ /* 0x040fe20000000000 */
[----:B------:R-:W-:Y:S01]  /*5dd0*/  SHF.R.S32.HI R7, RZ, 0x1f, R6 ;  /* 0x0000001fff077819 */ /* 0x000fe20000011406 */
[----:B------:R-:W-:Y:S01]  /*5de0*/  BAR.SYNC.DEFER_BLOCKING 0x0 ;  /* 0x0000000000007b1d */ /* 0x000fe20000010000 */
[----:B------:R-:W-:Y:S01]  /*5df0*/  ISETP.GE.AND P4, PT, R187, R224, PT ;  /* 0x000000e0bb00720c */ /* 0x000fe20003f86270 */
[----:B------:R-:W-:Y:S01]  /*5e00*/  IMAD.WIDE.U32 R32, R6, R4, R34 ;  /* 0x0000000406207225 */ /* 0x000fe200078e0022 */
[----:B------:R-:W-:-:S02]  /*5e10*/  SHF.R.S32.HI R28, RZ, 0x1f, R199 ;  /* 0x0000001fff1c7819 */ /* 0x000fc400000114c7 */
[----:B------:R-:W-:Y:S01]  /*5e20*/  ISETP.GE.AND P3, PT, R27, R224, PT ;  /* 0x000000e01b00720c */ /* 0x000fe20003f66270 */
[----:B------:R-:W-:Y:S01]  /*5e30*/  IMAD R25, R7, R4, RZ ;  /* 0x0000000407197224 */ /* 0x000fe200078e02ff */
[----:B------:R-:W-:Y:S01]  /*5e40*/  IADD3 R36, P0, R26, R32, RZ ;  /* 0x000000201a247210 */ /* 0x000fe20007f1e0ff */
[----:B------:R-:W-:Y:S01]  /*5e50*/  ULDC.64 UR4, c[0x0][0x468] ;  /* 0x00011a0000047ab9 */ /* 0x000fe20000000a00 */
[C---:B------:R-:W-:Y:S01]  /*5e60*/  VIADD R29, R187.reuse, 0x40 ;  /* 0x00000040bb1d7836 */ /* 0x040fe20000000000 */
[----:B------:R-:W-:Y:S01]  /*5e70*/  IADD3 R27, R187, 0x60, RZ ;  /* 0x00000060bb1b7810 */ /* 0x000fe20007ffe0ff */
[----:B------:R-:W-:Y:S01]  /*5e80*/  IMAD R25, R6, R5, R25 ;  /* 0x0000000506197224 */ /* 0x000fe200078e0219 */
[----:B------:R-:W-:Y:S02]  /*5e90*/  BSSY B0, `(.L_x_12) ;  /* 0x0000019000007945 */ /* 0x000fe40003800000 */
[-C--:B------:R-:W-:Y:S02]  /*5ea0*/  ISETP.GE.AND P2, PT, R29, R224.reuse, PT ;  /* 0x000000e01d00720c */ /* 0x080fe40003f46270 */
[----:B-1----:R-:W-:Y:S01]  /*5eb0*/  IADD3.X R37, R24, R33, R25, P0, !PT ;  /* 0x0000002118257210 */ /* 0x002fe200007fe419 */
[----:B------:R-:W-:Y:S01]  /*5ec0*/  IMAD R24, R28, UR4, RZ ;  /* 0x000000041c187c24 */ /* 0x000fe2000f8e02ff */
[----:B------:R-:W-:-:S02]  /*5ed0*/  ISETP.GE.AND P1, PT, R27, R224, PT ;  /* 0x000000e01b00720c */ /* 0x000fc40003f26270 */
[----:B------:R-:W-:Y:S01]  /*5ee0*/  SHF.R.S32.HI R29, RZ, 0x1f, R187 ;  /* 0x0000001fff1d7819 */ /* 0x000fe200000114bb */
[C---:B------:R-:W-:Y:S02]  /*5ef0*/  IMAD R31, R199.reuse, UR5, R24 ;  /* 0x00000005c71f7c24 */ /* 0x040fe4000f8e0218 */
[----:B------:R-:W-:Y:S01]  /*5f00*/  IMAD.WIDE.U32 R36, R199, UR4, R36 ;  /* 0x00000004c7247c25 */ /* 0x000fe2000f8e0024 */
[----:B------:R2:W1:Y:S03]  /*5f10*/  LDS.128 R20, [R197+0x7000] ;  /* 0x00700000c5147984 */ /* 0x0004660000000c00 */
[----:B------:R-:W-:Y:S01]  /*5f20*/  IMAD.IADD R31, R37, 0x1, R31 ;  /* 0x00000001251f7824 */ /* 0x000fe200078e021f */
[----:B------:R2:W3:Y:S04]  /*5f30*/  LDS.128 R16, [R197+0xb000] ;  /* 0x00b00000c5107984 */ /* 0x0004e80000000c00 */
[----:B------:R2:W4:Y:S04]  /*5f40*/  LDS.128 R12, [R197+0xc000] ;  /* 0x00c00000c50c7984 */ /* 0x0005280000000c00 */
[----:B------:R2:W1:Y:S01]  /*5f50*/  LDS.128 R8, [R197+0xd000] ;  /* 0x00d00000c5087984 */ /* 0x0004620000000c00 */
[----:B------:R-:W-:Y:S05]  /*5f60*/  @P4 BRA `(.L_x_13) ;  /* 0x00000000002c4947 */ /* 0x000fea0003800000 */
[----:B------:R-:W2:Y:S01]  /*5f70*/  LDS.128 R24, [R197+0x6000] ;  /* 0x00600000c5187984 */ /* 0x000ea20000000c00 */
[----:B------:R-:W-:Y:S01]  /*5f80*/  MOV R38, R36 ;  /* 0x0000002400267202 */ /* 0x000fe20000000f00 */
[-C--:B------:R-:W-:Y:S01]  /*5f90*/  IMAD R32, R29, R4.reuse, RZ ;  /* 0x000000041d207224 */ /* 0x080fe200078e02ff */
[----:B------:R-:W-:Y:S01]  /*5fa0*/  MOV R39, R31 ;  /* 0x0000001f00277202 */ /* 0x000fe20000000f00 */
[----:B------:R-:W-:Y:S02]  /*5fb0*/  ULDC.64 UR4, c[0x0][0x3f0] ;  /* 0x0000fc0000047ab9 */ /* 0x000fe40000000a00 */
[C---:B------:R-:W-:Y:S02]  /*5fc0*/  IMAD R32, R187.reuse, R5, R32 ;  /* 0x00000005bb207224 */ /* 0x040fe400078e0220 */
[----:B------:R-:W-:-:S05]  /*5fd0*/  IMAD.WIDE.U32 R38, R187, R4, R38 ;  /* 0x00000004bb267225 */ /* 0x000fca00078e0026 */
[----:B------:R-:W-:Y:S02]  /*5fe0*/  IADD3 R32, R39, R32, RZ ;  /* 0x0000002027207210 */ /* 0x000fe40007ffe0ff */
[----:B------:R-:W-:-:S04]  /*5ff0*/  LEA R40, P0, R38, UR4, 0x1 ;  /* 0x0000000426287c11 */ /* 0x000fc8000f8008ff */
[----:B------:R-:W-:-:S05]  /*6000*/  LEA.HI.X R41, R38, UR5, R32, 0x1, P0 ;  /* 0x0000000526297c11 */ /* 0x000fca00080f0c20 */
[----:B--2---:R2:W-:Y:S04]  /*6010*/  STG.E.128 desc[UR14][R40.64], R24 ;  /* 0x0000001828007986 */ /* 0x0045e8000c101d0e */
.L_x_13:
[----:B------:R-:W-:Y:S05]  /*6020*/  BSYNC B0 ;  /* 0x0000000000007941 */ /* 0x000fea0003800000 */
.L_x_12:
[----:B------:R-:W-:Y:S04]  /*6030*/  BSSY B0, `(.L_x_14) ;  /* 0x000000e000007945 */ /* 0x000fe80003800000 */
[----:B------:R-:W-:Y:S05]  /*6040*/  @P3 BRA `(.L_x_15) ;  /* 0x0000000000303947 */ /* 0x000fea0003800000 */
[----:B--2---:R-:W-:Y:S01]  /*6050*/  IADD3 R24, P0, R187, 0x20, RZ ;  /* 0x00000020bb187810 */ /* 0x004fe20007f1e0ff */
[----:B------:R-:W-:Y:S01]  /*6060*/  IMAD.MOV.U32 R26, RZ, RZ, R36 ;  /* 0x000000ffff1a7224 */ /* 0x000fe200078e0024 */
[----:B------:R-:W-:Y:S01]  /*6070*/  MOV R27, R31 ;  /* 0x0000001f001b7202 */ /* 0x000fe20000000f00 */
[----:B------:R-:W-:Y:S02]  /*6080*/  ULDC.64 UR4, c[0x0][0x3f0] ;  /* 0x0000fc0000047ab9 */ /* 0x000fe40000000a00 */
[----:B------:R-:W-:Y:S02]  /*6090*/  IMAD.X R25, RZ, RZ, R29, P0 ;  /* 0x000000ffff197224 */ /* 0x000fe400000e061d */
[----:B------:R-:W-:-:S04]  /*60a0*/  IMAD.WIDE.U32 R26, R24, R4, R26 ;  /* 0x00000004181a7225 */ /* 0x000fc800078e001a */
[----:B------:R-:W-:-:S04]  /*60b0*/  IMAD R25, R25, R4, RZ ;  /* 0x0000000419197224 */ /* 0x000fc800078e02ff */
[----:B------:R-:W-:Y:S01]  /*60c0*/  IMAD R25, R24, R5, R25 ;  /* 0x0000000518197224 */ /* 0x000fe200078e0219 */
[----:B------:R-:W-:-:S04]  /*60d0*/  LEA R24, P0, R26, UR4, 0x1 ;  /* 0x000000041a187c11 */ /* 0x000fc8000f8008ff */
[----:B------:R-:W-:-:S04]  /*60e0*/  IADD3 R25, R27, R25, RZ ;  /* 0x000000191b197210 */ /* 0x000fc80007ffe0ff */
[----:B------:R-:W-:-:S05]  /*60f0*/  LEA.HI.X R25, R26, UR5, R25, 0x1, P0 ;  /* 0x000000051a197c11 */ /* 0x000fca00080f0c19 */
[----:B-1----:R1:W-:Y:S02]  /*6100*/  STG.E.128 desc[UR14][R24.64], R20 ;  /* 0x0000001418007986 */ /* 0x0023e4000c101d0e */
.L_x_15:
[----:B------:R-:W-:Y:S05]  /*6110*/  BSYNC B0 ;  /* 0x0000000000007941 */ /* 0x000fea0003800000 */
.L_x_14:
[----:B-1----:R1:W1:Y:S01]  /*6120*/  LDS.128 R20, [R197+0x8000] ;  /* 0x00800000c5147984 */ /* 0x0022620000000c00 */
        /* <DEDUP_REMOVED lines=14> */
.L_x_17:
[----:B------:R-:W-:Y:S05]  /*6210*/  BSYNC B0 ;  /* 0x0000000000007941 */ /* 0x000fea0003800000 */
.L_x_16:
        /* <DEDUP_REMOVED lines=9> */
[----:B------:R-:W-:Y:S01]  /*62b0*/  IMAD R25, R25, R4, RZ ;  /* 0x0000000419197224 */ /* 0x000fe200078e02ff */
[----:B------:R-:W-:-:S03]  /*62c0*/  LEA R4, P0, R26, UR4, 0x1 ;  /* 0x000000041a047c11 */ /* 0x000fc6000f8008ff */
[----:B------:R-:W-:-:S05]  /*62d0*/  IMAD R25, R24, R5, R25 ;  /* 0x0000000518197224 */ /* 0x000fca00078e0219 */
[----:B------:R-:W-:-:S04]  /*62e0*/  IADD3 R25, R27, R25, RZ ;  /* 0x000000191b197210 */ /* 0x000fc80007ffe0ff */
[----:B------:R-:W-:-:S05]  /*62f0*/  LEA.HI.X R5, R26, UR5, R25, 0x1, P0 ;  /* 0x000000051a057c11 */ /* 0x000fca00080f0c19 */
[----:B-1----:R1:W-:Y:S02]  /*6300*/  STG.E.128 desc[UR14][R4.64], R20 ;  /* 0x0000001404007986 */ /* 0x0023e4000c101d0e */
.L_x_19:
[----:B------:R-:W-:Y:S05]  /*6310*/  BSYNC B0 ;  /* 0x0000000000007941 */ /* 0x000fea0003800000 */
.L_x_18:
[-C--:B-1----:R-:W-:Y:S01]  /*6320*/  IMAD R21, R7, R2.reuse, RZ ;  /* 0x0000000207157224 */ /* 0x082fe200078e02ff */
[----:B------:R-:W-:Y:S01]  /*6330*/  ULDC.64 UR4, c[0x0][0x470] ;  /* 0x00011c0000047ab9 */ /* 0x000fe20000000a00 */
[C---:B------:R-:W-:Y:S01]  /*6340*/  IMAD.WIDE.U32 R34, R6.reuse, R2, R34 ;  /* 0x0000000206227225 */ /* 0x040fe200078e0022 */
[----:B------:R-:W-:Y:S03]  /*6350*/  BSSY B0, `(.L_x_20) ;  /* 0x0000013000007945 */ /* 0x000fe60003800000 */
[----:B------:R-:W-:Y:S01]  /*6360*/  IMAD R21, R6, R3, R21 ;  /* 0x0000000306157224 */ /* 0x000fe200078e0215 */
[----:B------:R-:W-:Y:S01]  /*6370*/  IADD3 R22, P0, R30, R34, RZ ;  /* 0x000000221e167210 */ /* 0x000fe20007f1e0ff */
[----:B------:R1:W1:Y:S01]  /*6380*/  LDS.128 R4, [R197+0xa000] ;  /* 0x00a00000c5047984 */ /* 0x0002620000000c00 */
[----:B------:R-:W-:Y:S02]  /*6390*/  IMAD R28, R28, UR4, RZ ;  /* 0x000000041c1c7c24 */ /* 0x000fe4000f8e02ff */
[----:B------:R-:W-:-:S02]  /*63a0*/  IADD3.X R23, R0, R35, R21, P0, !PT ;  /* 0x0000002300177210 */ /* 0x000fc400007fe415 */
[C---:B------:R-:W-:Y:S02]  /*63b0*/  IMAD R21, R199.reuse, UR5, R28 ;  /* 0x00000005c7157c24 */ /* 0x040fe4000f8e021c */
[----:B------:R-:W-:-:S05]  /*63c0*/  IMAD.WIDE.U32 R22, R199, UR4, R22 ;  /* 0x00000004c7167c25 */ /* 0x000fca000f8e0016 */
[----:B------:R-:W-:Y:S01]  /*63d0*/  IADD3 R21, R23, R21, RZ ;  /* 0x0000001517157210 */ /* 0x000fe20007ffe0ff */
[----:B------:R-:W-:Y:S06]  /*63e0*/  @P4 BRA `(.L_x_21) ;  /* 0x0000000000244947 */ /* 0x000fec0003800000 */
[----:B------:R-:W-:Y:S01]  /*63f0*/  MOV R20, R22 ;  /* 0x0000001600147202 */ /* 0x000fe20000000f00 */
[----:B------:R-:W-:Y:S01]  /*6400*/  IMAD R0, R29, R2, RZ ;  /* 0x000000021d007224 */ /* 0x000fe200078e02ff */
[----:B------:R-:W-:-:S03]  /*6410*/  ULDC.64 UR4, c[0x0][0x3f8] ;  /* 0x0000fe0000047ab9 */ /* 0x000fc60000000a00 */
[----:B--2---:R-:W-:-:S04]  /*6420*/  IMAD.WIDE.U32 R24, R187, R2, R20 ;  /* 0x00000002bb187225 */ /* 0x004fc800078e0014 */
[----:B------:R-:W-:Y:S01]  /*6430*/  IMAD R0, R187, R3, R0 ;  /* 0x00000003bb007224 */ /* 0x000fe200078e0200 */
[----:B------:R-:W-:-:S04]  /*6440*/  LEA R26, P0, R24, UR4, 0x1 ;  /* 0x00000004181a7c11 */ /* 0x000fc8000f8008ff */
[----:B------:R-:W-:-:S04]  /*6450*/  IADD3 R0, R25, R0, RZ ;  /* 0x0000000019007210 */ /* 0x000fc80007ffe0ff */
[----:B------:R-:W-:-:S05]  /*6460*/  LEA.HI.X R27, R24, UR5, R0, 0x1, P0 ;  /* 0x00000005181b7c11 */ /* 0x000fca00080f0c00 */
[----:B-1----:R1:W-:Y:S02]  /*6470*/  STG.E.128 desc[UR14][R26.64], R4 ;  /* 0x000000041a007986 */ /* 0x0023e4000c101d0e */
.L_x_21:
[----:B------:R-:W-:Y:S05]  /*6480*/  BSYNC B0 ;  /* 0x0000000000007941 */ /* 0x000fea0003800000 */
.L_x_20:
[----:B------:R-:W-:Y:S04]  /*6490*/  BSSY B0, `(.L_x_22) ;  /* 0x000000d000007945 */ /* 0x000fe80003800000 */
[----:B------:R-:W-:Y:S05]  /*64a0*/  @P3 BRA `(.L_x_23) ;  /* 0x00000000002c3947 */ /* 0x000fea0003800000 */
[----:B------:R-:W-:Y:S01]  /*64b0*/  IADD3 R0, P0, R187, 0x20, RZ ;  /* 0x00000020bb007810 */ /* 0x000fe20007f1e0ff */
[----:B------:R-:W-:Y:S01]  /*64c0*/  ULDC.64 UR4, c[0x0][0x3f8] ;  /* 0x0000fe0000047ab9 */ /* 0x000fe20000000a00 */
[----:B------:R-:W-:Y:S02]  /*64d0*/  MOV R20, R22 ;  /* 0x0000001600147202 */ /* 0x000fe40000000f00 */
[----:B-1----:R-:W-:-:S03]  /*64e0*/  IADD3.X R5, RZ, R29, RZ, P0, !PT ;  /* 0x0000001dff057210 */ /* 0x002fc600007fe4ff */
[----:B------:R-:W-:-:S04]  /*64f0*/  IMAD.WIDE.U32 R6, R0, R2, R20 ;  /* 0x0000000200067225 */ /* 0x000fc800078e0014 */
[----:B------:R-:W-:Y:S01]  /*6500*/  IMAD R5, R5, R2, RZ ;  /* 0x0000000205057224 */ /* 0x000fe200078e02ff */
[----:B------:R-:W-:-:S03]  /*6510*/  LEA R4, P0, R6, UR4, 0x1 ;  /* 0x0000000406047c11 */ /* 0x000fc6000f8008ff */
[----:B------:R-:W-:-:S05]  /*6520*/  IMAD R5, R0, R3, R5 ;  /* 0x0000000300057224 */ /* 0x000fca00078e0205 */
[----:B------:R-:W-:-:S04]  /*6530*/  IADD3 R5, R7, R5, RZ ;  /* 0x0000000507057210 */ /* 0x000fc80007ffe0ff */
[----:B------:R-:W-:-:S05]  /*6540*/  LEA.HI.X R5, R6, UR5, R5, 0x1, P0 ;  /* 0x0000000506057c11 */ /* 0x000fca00080f0c05 */
[----:B---3--:R1:W-:Y:S02]  /*6550*/  STG.E.128 desc[UR14][R4.64], R16 ;  /* 0x0000001004007986 */ /* 0x0083e4000c101d0e */
.L_x_23:
[----:B------:R-:W-:Y:S05]  /*6560*/  BSYNC B0 ;  /* 0x0000000000007941 */ /* 0x000fea0003800000 */
.L_x_22:
        /* <DEDUP_REMOVED lines=12> */
[----:B----4-:R1:W-:Y:S02]  /*6630*/  STG.E.128 desc[UR14][R4.64], R12 ;  /* 0x0000000c04007986 */ /* 0x0103e4000c101d0e */
.L_x_25:
[----:B------:R-:W-:Y:S05]  /*6640*/  BSYNC B0 ;  /* 0x0000000000007941 */ /* 0x000fea0003800000 */
.L_x_24:
[----:B------:R-:W-:Y:S05]  /*6650*/  @P1 BRA `(.L_x_26) ;  /* 0x0000000800f41947 */ /* 0x000fea0003800000 */
[----:B------:R-:W-:Y:S01]  /*6660*/  IADD3 R0, P0, R187, 0x60, RZ ;  /* 0x00000060bb007810 */ /* 0x000fe20007f1e0ff */
[----:B------:R-:W-:Y:S01]  /*6670*/  ULDC.64 UR4, c[0x0][0x3f8] ;  /* 0x0000fe0000047ab9 */ /* 0x000fe20000000a00 */
[----:B------:R-:W-:Y:S02]  /*6680*/  MOV R20, R22 ;  /* 0x0000001600147202 */ /* 0x000fe40000000f00 */
[----:B------:R-:W-:-:S03]  /*6690*/  IADD3.X R29, RZ, R29, RZ, P0, !PT ;  /* 0x0000001dff1d7210 */ /* 0x000fc600007fe4ff */
[----:B-1----:R-:W-:-:S04]  /*66a0*/  IMAD.WIDE.U32 R4, R0, R2, R20 ;  /* 0x0000000200047225 */ /* 0x002fc800078e0014 */
[----:B------:R-:W-:Y:S01]  /*66b0*/  IMAD R29, R29, R2, RZ ;  /* 0x000000021d1d7224 */ /* 0x000fe200078e02ff */
[----:B------:R-:W-:-:S03]  /*66c0*/  LEA R2, P0, R4, UR4, 0x1 ;  /* 0x0000000404027c11 */ /* 0x000fc6000f8008ff */
[----:B------:R-:W-:-:S05]  /*66d0*/  IMAD R29, R0, R3, R29 ;  /* 0x00000003001d7224 */ /* 0x000fca00078e021d */
[----:B------:R-:W-:-:S04]  /*66e0*/  IADD3 R29, R5, R29, RZ ;  /* 0x0000001d051d7210 */ /* 0x000fc80007ffe0ff */
[----:B------:R-:W-:-:S05]  /*66f0*/  LEA.HI.X R3, R4, UR5, R29, 0x1, P0 ;  /* 0x0000000504037c11 */ /* 0x000fca00080f0c1d */
[----:B------:R1:W-:Y:S01]  /*6700*/  STG.E.128 desc[UR14][R2.64], R8 ;  /* 0x0000000802007986 */ /* 0x0003e2000c101d0e */
[----:B------:R-:W-:Y:S05]  /*6710*/  BRA `(.L_x_26) ;  /* 0x0000000800c47947 */ /* 0x000fea0003800000 */
.L_x_6:
[----:B------:R-:W-:Y:S01]  /*6720*/  ISETP.NE.AND P0, PT, R226, -0x1, PT ;  /* 0xffffffffe200780c */ /* 0x000fe20003f05270 */
[C---:B------:R-:W-:Y:S02]  /*6730*/  IMAD.SHL.U32 R9, R201.reuse, 0x80, RZ ;  /* 0x00000080c9097824 */ /* 0x040fe400078e00ff */
[----:B------:R-:W-:-:S03]  /*6740*/  IMAD R224, R201, -0x80, R224 ;  /* 0xffffff80c9e07824 */ /* 0x000fc600078e02e0 */
[----:B------:R-:W-:-:S07]  /*6750*/  SHF.R.S32.HI R11, RZ, 0x1f, R9 ;  /* 0x0000001fff0b7819 */ /* 0x000fce0000011409 */
[----:B------:R-:W1:Y:S01]  /*6760*/  @P0 LDC.64 R4, c[0x0][0x450] ;  /* 0x00011400ff040b82 */ /* 0x000e620000000a00 */
[CC--:B------:R-:W-:Y:S02]  /*6770*/  @P0 IADD3 R12, R225.reuse, R226.reuse, RZ ;  /* 0x000000e2e10c0210 */ /* 0x0c0fe40007ffe0ff */
[----:B------:R-:W-:-:S05]  /*6780*/  @P0 IADD3 R6, R225, R226, RZ ;  /* 0x000000e2e1060210 */ /* 0x000fca0007ffe0ff */
[----:B------:R-:W2:Y:S01]  /*6790*/  @P0 LDC.64 R2, c[0x0][0x458] ;  /* 0x00011600ff020b82 */ /* 0x000ea20000000a00 */
[C---:B-1----:R-:W-:Y:S02]  /*67a0*/  @P0 IMAD R10, R12.reuse, R5, RZ ;  /* 0x000000050c0a0224 */ /* 0x042fe400078e02ff */
[----:B------:R-:W-:-:S05]  /*67b0*/  @P0 IMAD.WIDE.U32 R12, R12, R4, RZ ;  /* 0x000000040c0c0225 */ /* 0x000fca00078e00ff */
[----:B------:R-:W-:Y:S01]  /*67c0*/  @P0 IADD3 R10, R13, R10, RZ ;  /* 0x0000000a0d0a0210 */ /* 0x000fe20007ffe0ff */
[C---:B--2---:R-:W-:Y:S01]  /*67d0*/  @P0 IMAD R0, R6.reuse, R3, RZ ;  /* 0x0000000306000224 */ /* 0x044fe200078e02ff */
[----:B------:R-:W-:Y:S01]  /*67e0*/  SHF.R.S32.HI R13, RZ, 0x1f, R200 ;  /* 0x0000001fff0d7819 */ /* 0x000fe200000114c8 */
[----:B------:R-:W-:-:S04]  /*67f0*/  @P0 IMAD.WIDE.U32 R6, R6, R2, RZ ;  /* 0x0000000206060225 */ /* 0x000fc800078e00ff */
[----:B------:R-:W-:Y:S01]  /*6800*/  @P0 IMAD.MOV.U32 R8, RZ, RZ, R6 ;  /* 0x000000ffff080224 */ /* 0x000fe200078e0006 */
[----:B------:R-:W-:Y:S01]  /*6810*/  @P0 IADD3 R0, R7, R0, RZ ;  /* 0x0000000007000210 */ /* 0x000fe20007ffe0ff */
[----:B------:R-:W-:Y:S06]  /*6820*/  @P0 BRA `(.L_x_27) ;  /* 0x0000000000300947 */ /* 0x000fec0003800000 */
[----:B------:R-:W1:Y:S01]  /*6830*/  LDC.64 R4, c[0x0][0x450] ;  /* 0x00011400ff047b82 */ /* 0x000e620000000a00 */
[----:B------:R-:W-:-:S07]  /*6840*/  SHF.R.S32.HI R15, RZ, 0x1f, R225 ;  /* 0x0000001fff0f7819 */ /* 0x000fce00000114e1 */
[----:B------:R-:W2:Y:S01]  /*6850*/  LDC.64 R6, c[0x0][0x438] ;  /* 0x00010e00ff067b82 */ /* 0x000ea20000000a00 */
[-C--:B-1----:R-:W-:Y:S02]  /*6860*/  IMAD R12, R15, R4.reuse, RZ ;  /* 0x000000040f0c7224 */ /* 0x082fe400078e02ff */
[----:B------:R-:W-:-:S04]  /*6870*/  IMAD.WIDE.U32 R14, R225, R4, RZ ;  /* 0x00000004e10e7225 */ /* 0x000fc800078e00ff */
[----:B------:R-:W-:Y:S02]  /*6880*/  IMAD R12, R225, R5, R12 ;  /* 0x00000005e10c7224 */ /* 0x000fe400078e020c */
[----:B--2---:R-:W-:-:S03]  /*6890*/  IMAD R10, R13, R6, RZ ;  /* 0x000000060d0a7224 */ /* 0x004fc600078e02ff */
[----:B------:R-:W-:Y:S01]  /*68a0*/  IADD3 R15, R15, R12, RZ ;  /* 0x0000000c0f0f7210 */ /* 0x000fe20007ffe0ff */
[C---:B------:R-:W-:Y:S02]  /*68b0*/  IMAD R10, R200.reuse, R7, R10 ;  /* 0x00000007c80a7224 */ /* 0x040fe400078e020a */
[----:B------:R-:W-:-:S05]  /*68c0*/  IMAD.WIDE.U32 R6, R200, R6, R14 ;  /* 0x00000006c8067225 */ /* 0x000fca00078e000e */
[----:B------:R-:W-:Y:S02]  /*68d0*/  IADD3 R10, R7, R10, RZ ;  /* 0x0000000a070a7210 */ /* 0x000fe40007ffe0ff */
[----:B------:R-:W-:Y:S02]  /*68e0*/  MOV R12, R6 ;  /* 0x00000006000c7202 */ /* 0x000fe40000000f00 */
.L_x_27:
[----:B------:R-:W-:Y:S05]  /*68f0*/  @P0 BRA `(.L_x_28) ;  /* 0x0000000000300947 */ /* 0x000fea0003800000 */
        /* <DEDUP_REMOVED lines=11> */
[----:B------:R-:W-:-:S07]  /*69b0*/  MOV R8, R14 ;  /* 0x0000000e00087202 */ /* 0x000fce0000000f00 */
.L_x_28:
[C---:B------:R-:W-:Y:S01]  /*69c0*/  VIADD R7, R187.reuse, 0x20 ;  /* 0x00000020bb077836 */ /* 0x040fe20000000000 */
[----:B------:R-:W-:Y:S01]  /*69d0*/  ISETP.GE.AND P4, PT, R187, R224, PT ;  /* 0x000000e0bb00720c */ /* 0x000fe20003f86270 */
[-C--:B------:R-:W-:Y:S01]  /*69e0*/  IMAD R14, R11, R4.reuse, RZ ;  /* 0x000000040b0e7224 */ /* 0x080fe200078e02ff */
[----:B------:R-:W-:Y:S01]  /*69f0*/  SHF.R.S32.HI R6, RZ, 0x1f, R199 ;  /* 0x0000001fff067819 */ /* 0x000fe200000114c7 */
[----:B------:R-:W-:Y:S01]  /*6a00*/  IMAD.WIDE.U32 R16, R9, R4, R188 ;  /* 0x0000000409107225 */ /* 0x000fe200078e00bc */
[----:B------:R-:W-:Y:S01]  /*6a10*/  ISETP.GE.AND P3, PT, R7, R224, PT ;  /* 0x000000e00700720c */ /* 0x000fe20003f66270 */
[----:B------:R-:W-:Y:S01]  /*6a20*/  ULDC.64 UR4, c[0x0][0x468] ;  /* 0x00011a0000047ab9 */ /* 0x000fe20000000a00 */
[----:B------:R-:W-:Y:S01]  /*6a30*/  IADD3 R13, R187, 0x60, RZ ;  /* 0x00000060bb0d7810 */ /* 0x000fe20007ffe0ff */
[----:B------:R-:W-:Y:S01]  /*6a40*/  IMAD R7, R9, R5, R14 ;  /* 0x0000000509077224 */ /* 0x000fe200078e020e */
[----:B------:R-:W-:Y:S01]  /*6a50*/  IADD3 R16, P0, R12, R16, RZ ;  /* 0x000000100c107210 */ /* 0x000fe20007f1e0ff */
[----:B------:R-:W-:Y:S01]  /*6a60*/  VIADD R15, R187, 0x40 ;  /* 0x00000040bb0f7836 */ /* 0x000fe20000000000 */
[----:B------:R-:W-:Y:S01]  /*6a70*/  BSSY B0, `(.L_x_29) ;  /* 0x0000013000007945 */ /* 0x000fe20003800000 */
[----:B------:R-:W-:-:S02]  /*6a80*/  ISETP.GE.AND P1, PT, R13, R224, PT ;  /* 0x000000e00d00720c */ /* 0x000fc40003f26270 */
[----:B------:R-:W-:Y:S01]  /*6a90*/  IADD3.X R17, R10, R17, R7, P0, !PT ;  /* 0x000000110a117210 */ /* 0x000fe200007fe407 */
[----:B------:R-:W-:Y:S01]  /*6aa0*/  IMAD R10, R6, UR4, RZ ;  /* 0x00000004060a7c24 */ /* 0x000fe2000f8e02ff */
[----:B------:R-:W-:Y:S02]  /*6ab0*/  ISETP.GE.AND P2, PT, R15, R224, PT ;  /* 0x000000e00f00720c */ /* 0x000fe40003f46270 */
[----:B------:R-:W-:Y:S01]  /*6ac0*/  SHF.R.S32.HI R7, RZ, 0x1f, R187 ;  /* 0x0000001fff077819 */ /* 0x000fe200000114bb */
[C---:B------:R-:W-:Y:S02]  /*6ad0*/  IMAD R15, R199.reuse, UR5, R10 ;  /* 0x00000005c70f7c24 */ /* 0x040fe4000f8e020a */
[----:B------:R-:W-:-:S04]  /*6ae0*/  IMAD.WIDE.U32 R16, R199, UR4, R16 ;  /* 0x00000004c7107c25 */ /* 0x000fc8000f8e0010 */
[----:B------:R-:W-:Y:S01]  /*6af0*/  IMAD.IADD R15, R15, 0x1, R17 ;  /* 0x000000010f0f7824 */ /* 0x000fe200078e0211 */
[----:B------:R-:W-:Y:S06]  /*6b00*/  @P4 BRA `(.L_x_30) ;  /* 0x0000000000244947 */ /* 0x000fec0003800000 */
[----:B------:R-:W-:Y:S01]  /*6b10*/  MOV R14, R16 ;  /* 0x00000010000e7202 */ /* 0x000fe20000000f00 */
[----:B------:R-:W-:Y:S01]  /*6b20*/  IMAD R10, R7, R4, RZ ;  /* 0x00000004070a7224 */ /* 0x000fe200078e02ff */
[----:B------:R-:W-:-:S03]  /*6b30*/  ULDC.64 UR4, c[0x0][0x3f0] ;  /* 0x0000fc0000047ab9 */ /* 0x000fc60000000a00 */
[----:B------:R-:W-:-:S04]  /*6b40*/  IMAD.WIDE.U32 R12, R187, R4, R14 ;  /* 0x00000004bb0c7225 */ /* 0x000fc800078e000e */
[----:B------:R-:W-:Y:S01]  /*6b50*/  IMAD R10, R187, R5, R10 ;  /* 0x00000005bb0a7224 */ /* 0x000fe200078e020a */
[----:B------:R-:W-:-:S04]  /*6b60*/  LEA R18, P0, R12, UR4, 0x1 ;  /* 0x000000040c127c11 */ /* 0x000fc8000f8008ff */
[----:B------:R-:W-:-:S04]  /*6b70*/  IADD3 R10, R10, R13, RZ ;  /* 0x0000000d0a0a7210 */ /* 0x000fc80007ffe0ff */
[----:B------:R-:W-:-:S05]  /*6b80*/  LEA.HI.X R19, R12, UR5, R10, 0x1, P0 ;  /* 0x000000050c137c11 */ /* 0x000fca00080f0c0a */
[----:B------:R1:W-:Y:S02]  /*6b90*/  STG.E.128 desc[UR14][R18.64], RZ ;  /* 0x000000ff12007986 */ /* 0x0003e4000c101d0e */
.L_x_30:
[----:B------:R-:W-:Y:S05]  /*6ba0*/  BSYNC B0 ;  /* 0x0000000000007941 */ /* 0x000fea0003800000 */
.L_x_29:
[----:B------:R-:W-:Y:S04]  /*6bb0*/  BSSY B0, `(.L_x_31) ;  /* 0x000000d000007945 */ /* 0x000fe80003800000 */
[----:B------:R-:W-:Y:S05]  /*6bc0*/  @P3 BRA `(.L_x_32) ;  /* 0x00000000002c3947 */ /* 0x000fea0003800000 */
[----:B------:R-:W-:Y:S01]  /*6bd0*/  IADD3 R13, P0, R187, 0x20, RZ ;  /* 0x00000020bb0d7810 */ /* 0x000fe20007f1e0ff */
[----:B------:R-:W-:Y:S01]  /*6be0*/  ULDC.64 UR4, c[0x0][0x3f0] ;  /* 0x0000fc0000047ab9 */ /* 0x000fe20000000a00 */
[----:B------:R-:W-:Y:S02]  /*6bf0*/  MOV R14, R16 ;  /* 0x00000010000e7202 */ /* 0x000fe40000000f00 */
[----:B-1----:R-:W-:-:S05]  /*6c00*/  IADD3.X R19, RZ, R7, RZ, P0, !PT ;  /* 0x00000007ff137210 */ /* 0x002fca00007fe4ff */
[-C--:B------:R-:W-:Y:S02]  /*6c10*/  IMAD R10, R19, R4.reuse, RZ ;  /* 0x00000004130a7224 */ /* 0x080fe400078e02ff */
[----:B------:R-:W-:-:S04]  /*6c20*/  IMAD.WIDE.U32 R18, R13, R4, R14 ;  /* 0x000000040d127225 */ /* 0x000fc800078e000e */
[----:B------:R-:W-:Y:S01]  /*6c30*/  IMAD R10, R13, R5, R10 ;  /* 0x000000050d0a7224 */ /* 0x000fe200078e020a */
[----:B------:R-:W-:-:S04]  /*6c40*/  LEA R12, P0, R18, UR4, 0x1 ;  /* 0x00000004120c7c11 */ /* 0x000fc8000f8008ff */
[----:B------:R-:W-:-:S04]  /*6c50*/  IADD3 R13, R10, R19, RZ ;  /* 0x000000130a0d7210 */ /* 0x000fc80007ffe0ff */
[----:B------:R-:W-:-:S05]  /*6c60*/  LEA.HI.X R13, R18, UR5, R13, 0x1, P0 ;  /* 0x00000005120d7c11 */ /* 0x000fca00080f0c0d */
[----:B------:R2:W-:Y:S02]  /*6c70*/  STG.E.128 desc[UR14][R12.64], RZ ;  /* 0x000000ff0c007986 */ /* 0x0005e4000c101d0e */
.L_x_32:
[----:B------:R-:W-:Y:S05]  /*6c80*/  BSYNC B0 ;  /* 0x0000000000007941 */ /* 0x000fea0003800000 */
.L_x_31:
[----:B------:R-:W-:Y:S04]  /*6c90*/  BSSY B0, `(.L_x_33) ;  /* 0x000000d000007945 */ /* 0x000fe80003800000 */
[----:B------:R-:W-:Y:S05]  /*6ca0*/  @P2 BRA `(.L_x_34) ;  /* 0x00000000002c2947 */ /* 0x000fea0003800000 */
[----:B--2---:R-:W-:Y:S01]  /*6cb0*/  IADD3 R13, P0, R187, 0x40, RZ ;  /* 0x00000040bb0d7810 */ /* 0x004fe20007f1e0ff */
        /* <DEDUP_REMOVED lines=10> */
.L_x_34:
[----:B------:R-:W-:Y:S05]  /*6d60*/  BSYNC B0 ;  /* 0x0000000000007941 */ /* 0x000fea0003800000 */
.L_x_33:
[----:B------:R-:W-:Y:S04]  /*6d70*/  BSSY B0, `(.L_x_35) ;  /* 0x000000d000007945 */ /* 0x000fe80003800000 */
[----:B------:R-:W-:Y:S05]  /*6d80*/  @P1 BRA `(.L_x_36) ;  /* 0x00000000002c1947 */ /* 0x000fea0003800000 */
[----:B--23--:R-:W-:Y:S01]  /*6d90*/  IADD3 R13, P0, R187, 0x60, RZ ;  /* 0x00000060bb0d7810 */ /* 0x00cfe20007f1e0ff */
[----:B------:R-:W-:Y:S01]  /*6da0*/  ULDC.64 UR4, c[0x0][0x3f0] ;  /* 0x0000fc0000047ab9 */ /* 0x000fe20000000a00 */
[----:B------:R-:W-:Y:S02]  /*6db0*/  MOV R14, R16 ;  /* 0x00000010000e7202 */ /* 0x000fe40000000f00 */
[----:B------:R-:W-:-:S03]  /*6dc0*/  IADD3.X R17, RZ, R7, RZ, P0, !PT ;  /* 0x00000007ff117210 */ /* 0x000fc600007fe4ff */
[----:B------:R-:W-:-:S04]  /*6dd0*/  IMAD.WIDE.U32 R14, R13, R4, R14 ;  /* 0x000000040d0e7225 */ /* 0x000fc800078e000e */
[----:B------:R-:W-:Y:S01]  /*6de0*/  IMAD R10, R17, R4, RZ ;  /* 0x00000004110a7224 */ /* 0x000fe200078e02ff */
[----:B------:R-:W-:-:S03]  /*6df0*/  LEA R4, P0, R14, UR4, 0x1 ;  /* 0x000000040e047c11 */ /* 0x000fc6000f8008ff */
[----:B------:R-:W-:-:S05]  /*6e00*/  IMAD R5, R13, R5, R10 ;  /* 0x000000050d057224 */ /* 0x000fca00078e020a */
[----:B------:R-:W-:-:S04]  /*6e10*/  IADD3 R5, R5, R15, RZ ;  /* 0x0000000f05057210 */ /* 0x000fc80007ffe0ff */
[----:B------:R-:W-:-:S05]  /*6e20*/  LEA.HI.X R5, R14, UR5, R5, 0x1, P0 ;  /* 0x000000050e057c11 */ /* 0x000fca00080f0c05 */
[----:B------:R4:W-:Y:S02]  /*6e30*/  STG.E.128 desc[UR14][R4.64], RZ ;  /* 0x000000ff04007986 */ /* 0x0009e4000c101d0e */
.L_x_36:
[----:B------:R-:W-:Y:S05]  /*6e40*/  BSYNC B0 ;  /* 0x0000000000007941 */ /* 0x000fea0003800000 */
.L_x_35:
[-C--:B--23--:R-:W-:Y:S01]  /*6e50*/  IMAD.WIDE.U32 R12, R9, R2.reuse, R188 ;  /* 0x00000002090c7225 */ /* 0x08cfe200078e00bc */
[----:B------:R-:W-:Y:S01]  /*6e60*/  ULDC.64 UR4, c[0x0][0x470] ;  /* 0x00011c0000047ab9 */ /* 0x000fe20000000a00 */
[----:B------:R-:W-:Y:S02]  /*6e70*/  BSSY B0, `(.L_x_37) ;  /* 0x0000013000007945 */ /* 0x000fe40003800000 */
[----:B----4-:R-:W-:Y:S01]  /*6e80*/  IMAD R4, R11, R2, RZ ;  /* 0x000000020b047224 */ /* 0x010fe200078e02ff */
[----:B------:R-:W-:Y:S01]  /*6e90*/  IADD3 R10, P0, R8, R12, RZ ;  /* 0x0000000c080a7210 */ /* 0x000fe20007f1e0ff */
[----:B------:R-:W-:Y:S02]  /*6ea0*/  IMAD R6, R6, UR4, RZ ;  /* 0x0000000406067c24 */ /* 0x000fe4000f8e02ff */
[----:B------:R-:W-:-:S05]  /*6eb0*/  IMAD R9, R9, R3, R4 ;  /* 0x0000000309097224 */ /* 0x000fca00078e0204 */
[----:B------:R-:W-:Y:S01]  /*6ec0*/  IADD3.X R11, R0, R13, R9, P0, !PT ;  /* 0x0000000d000b7210 */ /* 0x000fe200007fe409 */
[C---:B------:R-:W-:Y:S02]  /*6ed0*/  IMAD R9, R199.reuse, UR5, R6 ;  /* 0x00000005c7097c24 */ /* 0x040fe4000f8e0206 */
[----:B------:R-:W-:-:S05]  /*6ee0*/  IMAD.WIDE.U32 R10, R199, UR4, R10 ;  /* 0x00000004c70a7c25 */ /* 0x000fca000f8e000a */
[----:B------:R-:W-:Y:S01]  /*6ef0*/  IADD3 R9, R9, R11, RZ ;  /* 0x0000000b09097210 */ /* 0x000fe20007ffe0ff */
        /* <DEDUP_REMOVED lines=10> */
.L_x_38:
[----:B------:R-:W-:Y:S05]  /*6fa0*/  BSYNC B0 ;  /* 0x0000000000007941 */ /* 0x000fea0003800000 */
.L_x_37:
[----:B------:R-:W-:Y:S04]  /*6fb0*/  BSSY B0, `(.L_x_39) ;  /* 0x000000d000007945 */ /* 0x000fe80003800000 */
[----:B------:R-:W-:Y:S05]  /*6fc0*/  @P3 BRA `(.L_x_40) ;  /* 0x00000000002c3947 */ /* 0x000fea0003800000 */
[----:B------:R-:W-:Y:S01]  /*6fd0*/  IADD3 R5, P0, R187, 0x20, RZ ;  /* 0x00000020bb057810 */ /* 0x000fe20007f1e0ff */
[----:B------:R-:W-:Y:S01]  /*6fe0*/  ULDC.64 UR4, c[0x0][0x3f8] ;  /* 0x0000fe0000047ab9 */ /* 0x000fe20000000a00 */
[----:B------:R-:W-:Y:S02]  /*6ff0*/  MOV R8, R10 ;  /* 0x0000000a00087202 */ /* 0x000fe40000000f00 */
[----:B--2---:R-:W-:-:S05]  /*7000*/  IADD3.X R13, RZ, R7, RZ, P0, !PT ;  /* 0x00000007ff0d7210 */ /* 0x004fca00007fe4ff */
[-C--:B------:R-:W-:Y:S02]  /*7010*/  IMAD R0, R13, R2.reuse, RZ ;  /* 0x000000020d007224 */ /* 0x080fe400078e02ff */
[----:B------:R-:W-:-:S04]  /*7020*/  IMAD.WIDE.U32 R12, R5, R2, R8 ;  /* 0x00000002050c7225 */ /* 0x000fc800078e0008 */
[----:B------:R-:W-:Y:S01]  /*7030*/  IMAD R0, R5, R3, R0 ;  /* 0x0000000305007224 */ /* 0x000fe200078e0200 */
[----:B------:R-:W-:-:S04]  /*7040*/  LEA R4, P0, R12, UR4, 0x1 ;  /* 0x000000040c047c11 */ /* 0x000fc8000f8008ff */
[----:B------:R-:W-:-:S04]  /*7050*/  IADD3 R5, R0, R13, RZ ;  /* 0x0000000d00057210 */ /* 0x000fc80007ffe0ff */
[----:B------:R-:W-:-:S05]  /*7060*/  LEA.HI.X R5, R12, UR5, R5, 0x1, P0 ;  /* 0x000000050c057c11 */ /* 0x000fca00080f0c05 */
[----:B------:R3:W-:Y:S02]  /*7070*/  STG.E.128 desc[UR14][R4.64], RZ ;  /* 0x000000ff04007986 */ /* 0x0007e4000c101d0e */
.L_x_40:
[----:B------:R-:W-:Y:S05]  /*7080*/  BSYNC B0 ;  /* 0x0000000000007941 */ /* 0x000fea0003800000 */
.L_x_39:
[----:B------:R-:W-:Y:S04]  /*7090*/  BSSY B0, `(.L_x_41) ;  /* 0x000000d000007945 */ /* 0x000fe80003800000 */
[----:B------:R-:W-:Y:S05]  /*70a0*/  @P2 BRA `(.L_x_42) ;  /* 0x00000000002c2947 */ /* 0x000fea0003800000 */
[----:B---3--:R-:W-:Y:S01]  /*70b0*/  IADD3 R5, P0, R187, 0x40, RZ ;  /* 0x00000040bb057810 */ /* 0x008fe20007f1e0ff */
        /* <DEDUP_REMOVED lines=10> */
.L_x_42:
[----:B------:R-:W-:Y:S05]  /*7160*/  BSYNC B0 ;  /* 0x0000000000007941 */ /* 0x000fea0003800000 */
.L_x_41:
[----:B------:R-:W-:Y:S05]  /*7170*/  @P1 BRA `(.L_x_26) ;  /* 0x00000000002c1947 */ /* 0x000fea0003800000 */
[----:B------:R-:W-:Y:S01]  /*7180*/  IADD3 R0, P0, R187, 0x60, RZ ;  /* 0x00000060bb007810 */ /* 0x000fe20007f1e0ff */
[----:B------:R-:W-:Y:S01]  /*7190*/  ULDC.64 UR4, c[0x0][0x3f8] ;  /* 0x0000fe0000047ab9 */ /* 0x000fe20000000a00 */
[----:B------:R-:W-:Y:S02]  /*71a0*/  MOV R8, R10 ;  /* 0x0000000a00087202 */ /* 0x000fe40000000f00 */
[----:B------:R-:W-:-:S03]  /*71b0*/  IADD3.X R7, RZ, R7, RZ, P0, !PT ;  /* 0x00000007ff077210 */ /* 0x000fc600007fe4ff */
[----:B------:R-:W-:-:S04]  /*71c0*/  IMAD.WIDE.U32 R8, R0, R2, R8 ;  /* 0x0000000200087225 */ /* 0x000fc800078e0008 */
[----:B---34-:R-:W-:Y:S01]  /*71d0*/  IMAD R4, R7, R2, RZ ;  /* 0x0000000207047224 */ /* 0x018fe200078e02ff */
[----:B------:R-:W-:-:S03]  /*71e0*/  LEA R2, P0, R8, UR4, 0x1 ;  /* 0x0000000408027c11 */ /* 0x000fc6000f8008ff */
[----:B------:R-:W-:-:S05]  /*71f0*/  IMAD R3, R0, R3, R4 ;  /* 0x0000000300037224 */ /* 0x000fca00078e0204 */
[----:B------:R-:W-:-:S04]  /*7200*/  IADD3 R3, R3, R9, RZ ;  /* 0x0000000903037210 */ /* 0x000fc80007ffe0ff */
[----:B------:R-:W-:-:S05]  /*7210*/  LEA.HI.X R3, R8, UR5, R3, 0x1, P0 ;  /* 0x0000000508037c11 */ /* 0x000fca00080f0c03 */
[----:B------:R3:W-:Y:S02]  /*7220*/  STG.E.128 desc[UR14][R2.64], RZ ;  /* 0x000000ff02007986 */ /* 0x0007e4000c101d0e */
.L_x_26:
[----:B------:R-:W-:Y:S05]  /*7230*/  BSYNC B1 ;  /* 0x0000000000017941 */ /* 0x000fea0003800000 */
.L_x_1:
[----:B------:R-:W2:Y:S02]  /*7240*/  LDC R0, c[0x0][0xc] ;  /* 0x00000300ff007b82 */ /* 0x000ea40000000800 */
[----:B--2---:R-:W-:-:S04]  /*7250*/  IADD3 R201, R0, R201, RZ ;  /* 0x000000c900c97210 */ /* 0x004fc80007ffe0ff */
[----:B------:R-:W-:-:S13]  /*7260*/  ISETP.GE.AND P0, PT, R201, UR7, PT ;  /* 0x00000007c9007c0c */ /* 0x000fda000bf06270 */
[----:B------:R-:W-:Y:S05]  /*7270*/  @P0 BRA `(.L_x_43) ;  /* 0x0000000000040947 */ /* 0x000fea0003800000 */
[----:B------:R-:W-:Y:S05]  /*7280*/  BRA `(.L_x_44) ;  /* 0xffffff9400c07947 */ /* 0x000fea000383ffff */
.L_x_43:
[----:B------:R-:W-:Y:S05]  /*7290*/  EXIT ;  /* 0x000000000000794d */ /* 0x000fea0003800000 */
.L_x_45:
[----:B------:R-:W-:-:S00]  /*72a0*/  BRA `(.L_x_45) ;  /* 0xfffffffc00fc7947 */ /* 0x000fc0000383ffff */
[----:B------:R-:W-:-:S00]  /*72b0*/  NOP ;  /* 0x0000000000007918 */ /* 0x000fc00000000000 */
        /* <DEDUP_REMOVED lines=12> */
.L_x_2455:


//--------------------- .text._ZN5flash44flash_bwd_dq_dk_dv_loop_seqk_parallel_kernelI23Flash_bwd_kernel_traitsILi64ELi64ELi128ELi8ELi2ELi4ELi4ELb1ELb0EN7cutlass10bfloat16_tE19Flash_kernel_traitsILi64ELi64ELi128ELi8ES3_EELb0ELb0ELb0ELb0ELb0ELb0ELb0EEEvNS_16Flash_bwd_paramsE --------------------------
	.section	.text._ZN5flash44flash_bwd_dq_dk_dv_loop_seqk_parallel_kernelI23Flash_bwd_kernel_traitsILi64ELi64ELi128ELi8ELi2ELi4ELi4ELb1ELb0EN7cutlass10bfloat16_tE19Flash_kernel_traitsILi64ELi64ELi128ELi8ES3_EELb0ELb0ELb0ELb0ELb0ELb0ELb0EEEvNS_16Flash_bwd_paramsE,"ax",@progbits
	.align	128
        .global         _ZN5flash44flash_bwd_dq_dk_dv_loop_seqk_parallel_kernelI23Flash_bwd_kernel_traitsILi64ELi64ELi128ELi8ELi2ELi4ELi4ELb1ELb0EN7cutlass10bfloat16_tE19Flash_kernel_traitsILi64ELi64ELi128ELi8ES3_EELb0ELb0ELb0ELb0ELb0ELb0ELb0EEEvNS_16Flash_bwd_paramsE
        .type           _ZN5flash44flash_bwd_dq_dk_dv_loop_seqk_parallel_kernelI23Flash_bwd_kernel_traitsILi64ELi64ELi128ELi8ELi2ELi4ELi4ELb1ELb0EN7cutlass10bfloat16_tE19Flash_kernel_traitsILi64ELi64ELi128ELi8ES3_EELb0ELb0ELb0ELb0ELb0ELb0ELb0EEEvNS_16Flash_bwd_paramsE,@function
        .size           _ZN5flash44flash_bwd_dq_dk_dv_loop_seqk_parallel_kernelI23Flash_bwd_kernel_traitsILi64ELi64ELi128ELi8ELi2ELi4ELi4ELb1ELb0EN7cutlass10bfloat16_tE19Flash_kernel_traitsILi64ELi64ELi128ELi8ES3_EELb0ELb0ELb0ELb0ELb0ELb0ELb0EEEvNS_16Flash_bwd_paramsE,(.L_x_2456 - _ZN5flash44flash_bwd_dq_dk_dv_loop_seqk_parallel_kernelI23Flash_bwd_kernel_traitsILi64ELi64ELi128ELi8ELi2ELi4ELi4ELb1ELb0EN7cutlass10bfloat16_tE19Flash_kernel_traitsILi64ELi64ELi128ELi8ES3_EELb0ELb0ELb0ELb0ELb0ELb0ELb0EEEvNS_16Flash_bwd_paramsE)
        .other          _ZN5flash44flash_bwd_dq_dk_dv_loop_seqk_parallel_kernelI23Flash_bwd_kernel_traitsILi64ELi64ELi128ELi8ELi2ELi4ELi4ELb1ELb0EN7cutlass10bfloat16_tE19Flash_kernel_traitsILi64ELi64ELi128ELi8ES3_EELb0ELb0ELb0ELb0ELb0ELb0ELb0EEEvNS_16Flash_bwd_paramsE,@"STO_CUDA_ENTRY STV_DEFAULT"
_ZN5flash44flash_bwd_dq_dk_dv_loop_seqk_parallel_kernelI23Flash_bwd_kernel_traitsILi64ELi64ELi128ELi8ELi2ELi4ELi4ELb1ELb0EN7cutlass10bfloat16_tE19Flash_kernel_traitsILi64ELi64ELi128ELi8ES3_EELb0ELb0ELb0ELb0ELb0ELb0ELb0EEEvNS_16Flash_bwd_paramsE:
.text._ZN5flash44flash_bwd_dq_dk_dv_loop_seqk_parallel_kernelI23Flash_bwd_kernel_traitsILi64ELi64ELi128ELi8ELi2ELi4ELi4ELb1ELb0EN7cutlass10bfloat16_tE19Flash_kernel_traitsILi64ELi64ELi128ELi8ES3_EELb0ELb0ELb0ELb0ELb0ELb0ELb0EEEvNS_16Flash_bwd_paramsE:
        /* <DEDUP_REMOVED lines=14> */
[----:B------:R-:W-:Y:S01]  /*00e0*/  IMAD.MOV.U32 R178, RZ, RZ, 0x40 ;  /* 0x00000040ffb27424 */ /* 0x000fe200078e00ff */
[----:B------:R-:W-:Y:S01]  /*00f0*/  ULDC.64 UR16, c[0x0][0x208] ;  /* 0x0000820000107ab9 */ /* 0x000fe20000000a00 */
[----:B------:R-:W-:Y:S01]  /*0100*/  IMAD.MOV.U32 R206, RZ, RZ, -0x10 ;  /* 0xfffffff0ffce7424 */ /* 0x000fe200078e00ff */
[----:B------:R-:W4:Y:S01]  /*0110*/  S2R R196, SR_CTAID.Z ;  /* 0x0000000000c47919 */ /* 0x000f220000002700 */
[----:B------:R-:W-:Y:S01]  /*0120*/  ULDC.64 UR12, c[0x0][0x300] ;  /* 0x0000c000000c7ab9 */ /* 0x000fe20000000a00 */
[----:B--2---:R-:W-:-:S04]  /*0130*/  ULEA UR6, UR6, UR4, 0x18 ;  /* 0x0000000406067291 */ /* 0x004fc8000f8ec03f */
[----:B------:R-:W-:Y:S02]  /*0140*/  UIADD3 UR4, UR6, 0x6000, URZ ;  /* 0x0000600006047890 */ /* 0x000fe4000fffe03f */
[----:B------:R-:W-:Y:S01]  /*0150*/  UIADD3 UR5, UR6, 0xa000, URZ ;  /* 0x0000a00006057890 */ /* 0x000fe2000fffe03f */
[----:B-1----:R-:W-:Y:S01]  /*0160*/  SHF.R.S32.HI R10, RZ, 0x1f, R7 ;  /* 0x0000001fff0a7819 */ /* 0x002fe20000011407 */
[----:B------:R-:W-:Y:S02]  /*0170*/  IMAD.SHL.U32 R185, R7, 0x2, RZ ;  /* 0x0000000207b97824 */ /* 0x000fe400078e00ff */
[----:B------:R-:W-:Y:S01]  /*0180*/  IMAD.U32 R174, RZ, RZ, UR6 ;  /* 0x00000006ffae7e24 */ /* 0x000fe2000f8e00ff */
[CC--:B------:R-:W-:Y:S02]  /*0190*/  LEA.HI R16, R10.reuse, R7.reuse, RZ, 0x4 ;  /* 0x000000070a107211 */ /* 0x0c0fe400078f20ff */
[----:B------:R-:W-:Y:S02]  /*01a0*/  LEA.HI R8, R10, R7, RZ, 0x5 ;  /* 0x000000070a087211 */ /* 0x000fe400078f28ff */
[----:B------:R-:W-:-:S02]  /*01b0*/  SHF.R.S32.HI R0, RZ, 0x4, R16 ;  /* 0x00000004ff007819 */ /* 0x000fc40000011410 */
[-C--:B------:R-:W-:Y:S02]  /*01c0*/  LEA.HI R15, R10, R7.reuse, RZ, 0x3 ;  /* 0x000000070a0f7211 */ /* 0x080fe400078f18ff */
[----:B------:R-:W-:Y:S02]  /*01d0*/  LEA.HI R3, R16, R0, RZ, 0x1 ;  /* 0x0000000010037211 */ /* 0x000fe400078f08ff */
[--C-:B------:R-:W-:Y:S02]  /*01e0*/  SHF.R.S32.HI R183, RZ, 0x5, R8.reuse ;  /* 0x00000005ffb77819 */ /* 0x100fe40000011408 */
[----:B------:R-:W-:Y:S02]  /*01f0*/  LOP3.LUT R3, R3, 0xfffffffe, RZ, 0xc0, !PT ;  /* 0xfffffffe03037812 */ /* 0x000fe400078ec0ff */
[----:B------:R-:W-:Y:S02]  /*0200*/  LOP3.LUT R2, R15, 0xfffffff8, RZ, 0xc0, !PT ;  /* 0xfffffff80f027812 */ /* 0x000fe400078ec0ff */
[----:B------:R-:W-:Y:S01]  /*0210*/  LEA.HI R11, R10, R7, RZ, 0x2 ;  /* 0x000000070a0b7211 */ /* 0x000fe200078f10ff */
[----:B------:R-:W-:Y:S01]  /*0220*/  IMAD.IADD R3, R0, 0x1, -R3 ;  /* 0x0000000100037824 */ /* 0x000fe200078e0a03 */
[----:B------:R-:W-:Y:S01]  /*0230*/  SHF.R.S32.HI R0, RZ, 0x1f, R8 ;  /* 0x0000001fff007819 */ /* 0x000fe20000011408 */
[----:B------:R-:W-:Y:S01]  /*0240*/  IMAD.IADD R2, R7, 0x1, -R2 ;  /* 0x0000000107027824 */ /* 0x000fe200078e0a02 */
[----:B------:R-:W-:Y:S01]  /*0250*/  SHF.R.S32.HI R184, RZ, 0x3, R15 ;  /* 0x00000003ffb87819 */ /* 0x000fe2000001140f */
[----:B------:R-:W-:Y:S01]  /*0260*/  IMAD.SHL.U32 R12, R3, 0x200, RZ ;  /* 0x00000200030c7824 */ /* 0x000fe200078e00ff */
[----:B------:R-:W-:Y:S01]  /*0270*/  LEA.HI R0, R0, R183, RZ, 0x2 ;  /* 0x000000b700007211 */ /* 0x000fe200078f10ff */
[C---:B------:R-:W-:Y:S01]  /*0280*/  IMAD.SHL.U32 R186, R2.reuse, 0x8, RZ ;  /* 0x0000000802ba7824 */ /* 0x040fe200078e00ff */
[C---:B------:R-:W-:Y:S01]  /*0290*/  LOP3.LUT P4, RZ, R2.reuse, 0x2, RZ, 0xc0, !PT ;  /* 0x0000000202ff7812 */ /* 0x040fe2000788c0ff */
[----:B------:R-:W-:Y:S01]  /*02a0*/  IMAD.SHL.U32 R175, R2, 0x40, RZ ;  /* 0x0000004002af7824 */ /* 0x000fe200078e00ff */
[----:B------:R-:W-:Y:S01]  /*02b0*/  LOP3.LUT R0, R0, 0xfffffffc, RZ, 0xc0, !PT ;  /* 0xfffffffc00007812 */ /* 0x000fe200078ec0ff */
[----:B------:R-:W-:Y:S01]  /*02c0*/  IMAD.SHL.U32 R4, R184, 0x40, RZ ;  /* 0x00000040b8047824 */ /* 0x000fe200078e00ff */
[----:B------:R-:W-:-:S02]  /*02d0*/  LOP3.LUT P3, RZ, R2, 0x4, RZ, 0xc0, !PT ;  /* 0x0000000402ff7812 */ /* 0x000fc4000786c0ff */
[----:B------:R-:W-:Y:S01]  /*02e0*/  LOP3.LUT R175, R175, 0x1c0, RZ, 0xc0, !PT ;  /* 0x000001c0afaf7812 */ /* 0x000fe200078ec0ff */
[----:B------:R-:W-:Y:S01]  /*02f0*/  IMAD.IADD R2, R183, 0x1, -R0 ;  /* 0x00000001b7027824 */ /* 0x000fe200078e0a00 */
[----:B------:R-:W-:Y:S02]  /*0300*/  LEA.HI R9, R10, R7, RZ, 0x6 ;  /* 0x000000070a097211 */ /* 0x000fe400078f30ff */
[--C-:B------:R-:W-:Y:S01]  /*0310*/  SHF.R.S32.HI R5, RZ, 0x2, R11.reuse ;  /* 0x00000002ff057819 */ /* 0x100fe2000001140b */
[----:B------:R-:W-:Y:S01]  /*0320*/  IMAD.SHL.U32 R13, R2, 0x10, RZ ;  /* 0x00000010020d7824 */ /* 0x000fe200078e00ff */
[----:B------:R-:W-:Y:S02]  /*0330*/  SHF.R.S32.HI R6, RZ, 0x1f, R11 ;  /* 0x0000001fff067819 */ /* 0x000fe4000001140b */
[C---:B------:R-:W-:Y:S02]  /*0340*/  LOP3.LUT R180, R175.reuse, 0x8, R15, 0xf8, !PT ;  /* 0x00000008afb47812 */ /* 0x040fe400078ef80f */
[----:B------:R-:W-:-:S02]  /*0350*/  LOP3.LUT R13, R175, 0x30, R13, 0xf8, !PT ;  /* 0x00000030af0d7812 */ /* 0x000fc400078ef80d */
[----:B------:R-:W-:Y:S02]  /*0360*/  SHF.R.S32.HI R9, RZ, 0x6, R9 ;  /* 0x00000006ff097819 */ /* 0x000fe40000011409 */
[----:B------:R-:W-:Y:S02]  /*0370*/  SHF.R.U32.HI R175, RZ, 0x3, R175 ;  /* 0x00000003ffaf7819 */ /* 0x000fe400000116af */
[----:B------:R-:W-:Y:S01]  /*0380*/  LEA.HI R6, R6, R5, RZ, 0x3 ;  /* 0x0000000506067211 */ /* 0x000fe200078f18ff */
[----:B------:R-:W-:Y:S01]  /*0390*/  IMAD R0, R9, 0x800, R12 ;  /* 0x0000080009007824 */ /* 0x000fe200078e020c */
[----:B------:R-:W-:Y:S02]  /*03a0*/  LOP3.LUT R180, R180, R175, RZ, 0x3c, !PT ;  /* 0x000000afb4b47212 */ /* 0x000fe400078e3cff */
[----:B------:R-:W-:Y:S02]  /*03b0*/  LOP3.LUT R4, R4, 0x1c0, RZ, 0xc0, !PT ;  /* 0x000001c004047812 */ /* 0x000fe400078ec0ff */
[----:B------:R-:W-:Y:S01]  /*03c0*/  LOP3.LUT R16, R16, 0xfffffff0, RZ, 0xc0, !PT ;  /* 0xfffffff010107812 */ /* 0x000fe200078ec0ff */
[----:B------:R-:W-:Y:S01]  /*03d0*/  IMAD.IADD R180, R0, 0x1, R180 ;  /* 0x0000000100b47824 */ /* 0x000fe200078e02b4 */
[----:B------:R-:W-:-:S02]  /*03e0*/  LOP3.LUT R6, R6, 0xfffffff8, RZ, 0xc0, !PT ;  /* 0xfffffff806067812 */ /* 0x000fc400078ec0ff */
[----:B------:R-:W-:Y:S01]  /*03f0*/  SHF.R.U32.HI R191, RZ, 0x3, R4 ;  /* 0x00000003ffbf7819 */ /* 0x000fe20000011604 */
[----:B------:R-:W-:Y:S01]  /*0400*/  IMAD.IADD R16, R7, 0x1, -R16 ;  /* 0x0000000107107824 */ /* 0x000fe200078e0a10 */
[----:B------:R-:W-:Y:S01]  /*0410*/  LOP3.LUT R4, R4, 0x38, R186, 0xf8, !PT ;  /* 0x0000003804047812 */ /* 0x000fe200078ef8ba */
[----:B------:R-:W-:Y:S01]  /*0420*/  IMAD.IADD R6, R5, 0x1, -R6 ;  /* 0x0000000105067824 */ /* 0x000fe200078e0a06 */
[----:B------:R-:W-:Y:S02]  /*0430*/  LOP3.LUT R190, R8, 0xffffffe0, RZ, 0xc0, !PT ;  /* 0xffffffe008be7812 */ /* 0x000fe400078ec0ff */
[----:B------:R-:W-:Y:S02]  /*0440*/  LOP3.LUT R0, R11, 0x7ffffffc, RZ, 0xc0, !PT ;  /* 0x7ffffffc0b007812 */ /* 0x000fe400078ec0ff */
[----:B------:R-:W-:Y:S01]  /*0450*/  LEA.HI R10, R10, R7, RZ, 0x7 ;  /* 0x000000070a0a7211 */ /* 0x000fe200078f38ff */
[C---:B------:R-:W-:Y:S01]  /*0460*/  IMAD.IADD R190, R7.reuse, 0x1, -R190 ;  /* 0x0000000107be7824 */ /* 0x040fe200078e0abe */
[----:B------:R-:W-:Y:S01]  /*0470*/  LOP3.LUT R191, R4, R191, RZ, 0x3c, !PT ;  /* 0x000000bf04bf7212 */ /* 0x000fe200078e3cff */
[----:B------:R-:W-:Y:S01]  /*0480*/  IMAD.IADD R0, R7, 0x1, -R0 ;  /* 0x0000000107007824 */ /* 0x000fe200078e0a00 */
[----:B------:R-:W-:-:S02]  /*0490*/  SHF.R.S32.HI R4, RZ, 0x1f, R16 ;  /* 0x0000001fff047819 */ /* 0x000fc40000011410 */
[----:B------:R-:W-:Y:S01]  /*04a0*/  SHF.R.S32.HI R7, RZ, 0x7, R10 ;  /* 0x00000007ff077819 */ /* 0x000fe2000001140a */
[C---:B------:R-:W-:Y:S01]  /*04b0*/  IMAD.SHL.U32 R10, R6.reuse, 0x40, RZ ;  /* 0x00000040060a7824 */ /* 0x040fe200078e00ff */
[----:B------:R-:W-:Y:S01]  /*04c0*/  LOP3.LUT R14, R6, 0x1, RZ, 0xc0, !PT ;  /* 0x00000001060e7812 */ /* 0x000fe200078ec0ff */
[C---:B------:R-:W-:Y:S01]  /*04d0*/  IMAD R191, R9.reuse, 0x200, R191 ;  /* 0x0000020009bf7824 */ /* 0x040fe200078e02bf */
[----:B------:R-:W-:Y:S01]  /*04e0*/  LEA.HI R181, R8, R183, RZ, 0x1 ;  /* 0x000000b708b57211 */ /* 0x000fe200078f08ff */
[----:B------:R-:W-:Y:S01]  /*04f0*/  IMAD.SHL.U32 R9, R9, 0x20, RZ ;  /* 0x0000002009097824 */ /* 0x000fe200078e00ff */
[----:B------:R-:W-:Y:S01]  /*0500*/  LEA.HI R4, R4, R16, RZ, 0x3 ;  /* 0x0000001004047211 */ /* 0x000fe200078f18ff */
[----:B------:R-:W-:Y:S01]  /*0510*/  IMAD.SHL.U32 R199, R7, 0x8, RZ ;  /* 0x0000000807c77824 */ /* 0x000fe200078e00ff */
[----:B------:R-:W-:Y:S01]  /*0520*/  ISETP.NE.U32.AND P0, PT, R14, 0x1, PT ;  /* 0x000000010e00780c */ /* 0x000fe20003f05070 */
[----:B------:R-:W-:Y:S01]  /*0530*/  IMAD.SHL.U32 R0, R0, 0x2, RZ ;  /* 0x0000000200007824 */ /* 0x000fe200078e00ff */
[----:B------:R-:W-:Y:S01]  /*0540*/  LOP3.LUT R181, R181, 0xfffffffe, RZ, 0xc0, !PT ;  /* 0xfffffffeb5b57812 */ /* 0x000fe200078ec0ff */
[----:B------:R-:W-:Y:S01]  /*0550*/  IMAD.SHL.U32 R189, R4, 0x40, RZ ;  /* 0x0000004004bd7824 */ /* 0x000fe200078e00ff */
[----:B------:R-:W-:Y:S01]  /*0560*/  LOP3.LUT R10, R10, 0x1c0, RZ, 0xc0, !PT ;  /* 0x000001c00a0a7812 */ /* 0x000fe200078ec0ff */
[----:B------:R-:W-:Y:S01]  /*0570*/  IMAD R7, R7, 0x1000, R0 ;  /* 0x0000100007077824 */ /* 0x000fe200078e0200 */
[----:B------:R-:W-:Y:S01]  /*0580*/  LOP3.LUT R5, R4, 0xfffffff8, RZ, 0xc0, !PT ;  /* 0xfffffff804057812 */ /* 0x000fe200078ec0ff */
[----:B------:R-:W-:Y:S01]  /*0590*/  IMAD.IADD R181, R183, 0x1, -R181 ;  /* 0x00000001b7b57824 */ /* 0x000fe200078e0ab5 */
[----:B------:R-:W-:Y:S01]  /*05a0*/  R2P PR, R6, 0x6 ;  /* 0x0000000606007804 */ /* 0x000fe20000000000 */
[----:B------:R-:W-:Y:S01]  /*05b0*/  IMAD.SHL.U32 R6, R3, 0x10, RZ ;  /* 0x0000001003067824 */ /* 0x000fe200078e00ff */
[----:B------:R-:W-:Y:S01]  /*05c0*/  LOP3.LUT R185, R9, 0x6, R185, 0xf8, !PT ;  /* 0x0000000609b97812 */ /* 0x000fe200078ef8b9 */
[----:B------:R-:W-:Y:S01]  /*05d0*/  IMAD.IADD R5, R16, 0x1, -R5 ;  /* 0x0000000110057824 */ /* 0x000fe200078e0a05 */
[----:B------:R-:W-:Y:S01]  /*05e0*/  SHF.R.U32.HI R8, RZ, 0x3, R10 ;  /* 0x00000003ff087819 */ /* 0x000fe2000001160a */
[----:B------:R-:W-:Y:S01]  /*05f0*/  IMAD R7, R181, 0x400, R7 ;  /* 0x00000400b5077824 */ /* 0x000fe200078e0207 */
[----:B------:R-:W-:Y:S01]  /*0600*/  LOP3.LUT R9, R10, 0x20, R9, 0xf8, !PT ;  /* 0x000000200a097812 */ /* 0x000fe200078ef809 */
[----:B------:R-:W-:Y:S01]  /*0610*/  IMAD.SHL.U32 R5, R5, 0x40, RZ ;  /* 0x0000004005057824 */ /* 0x000fe200078e00ff */
[----:B------:R-:W-:Y:S01]  /*0620*/  LOP3.LUT R199, R199, 0x8, RZ, 0xc0, !PT ;  /* 0x00000008c7c77812 */ /* 0x000fe200078ec0ff */
[----:B------:R-:W-:Y:S01]  /*0630*/  IMAD R0, R2, 0x400, R0 ;  /* 0x0000040002007824 */ /* 0x000fe200078e0200 */
[----:B------:R-:W-:-:S02]  /*0640*/  LOP3.LUT R9, R9, R8, RZ, 0x3c, !PT ;  /* 0x0000000809097212 */ /* 0x000fc400078e3cff */
[----:B------:R-:W-:Y:S02]  /*0650*/  LOP3.LUT R6, R199, 0x10, R6, 0xf8, !PT ;  /* 0x00000010c7067812 */ /* 0x000fe400078ef806 */
[----:B------:R-:W-:Y:S01]  /*0660*/  LOP3.LUT R199, R8, R10, R199, 0x1e, !PT ;  /* 0x0000000a08c77212 */ /* 0x000fe200078e1ec7 */
[----:B------:R-:W-:Y:S01]  /*0670*/  IMAD.IADD R200, R9, 0x1, R7 ;  /* 0x0000000109c87824 */ /* 0x000fe200078e0207 */
[----:B------:R-:W-:Y:S01]  /*0680*/  SHF.R.S32.HI R8, RZ, 0x1f, R190 ;  /* 0x0000001fff087819 */ /* 0x000fe200000114be */
[----:B------:R-:W-:Y:S01]  /*0690*/  IMAD.SHL.U32 R7, R3, 0x8, RZ ;  /* 0x0000000803077824 */ /* 0x000fe200078e00ff */
[----:B------:R-:W-:Y:S01]  /*06a0*/  LOP3.LUT R5, R5, 0x1c0, RZ, 0xc0, !PT ;  /* 0x000001c005057812 */ /* 0x000fe200078ec0ff */
[----:B------:R-:W-:Y:S01]  /*06b0*/  IMAD.IADD R199, R0, 0x1, R199 ;  /* 0x0000000100c77824 */ /* 0x000fe200078e02c7 */
[----:B------:R-:W-:Y:S02]  /*06c0*/  LEA.HI R3, R8, R190, RZ, 0x2 ;  /* 0x000000be08037211 */ /* 0x000fe400078f10ff */
[----:B------:R-:W-:-:S02]  /*06d0*/  SHF.R.U32.HI R176, RZ, 0x3, R5 ;  /* 0x00000003ffb07819 */ /* 0x000fc40000011605 */
[----:B------:R-:W-:Y:S02]  /*06e0*/  SHF.R.S32.HI R3, RZ, 0x2, R3 ;  /* 0x00000002ff037819 */ /* 0x000fe40000011403 */
[----:B------:R-:W-:Y:S02]  /*06f0*/  LOP3.LUT R189, R189, 0xfffffe00, RZ, 0xc0, !PT ;  /* 0xfffffe00bdbd7812 */ /* 0x000fe400078ec0ff */
[----:B------:R-:W-:Y:S01]  /*0700*/  LOP3.LUT R4, R5, 0x8, R7, 0xf8, !PT ;  /* 0x0000000805047812 */ /* 0x000fe200078ef807 */
[C---:B------:R-:W-:Y:S01]  /*0710*/  IMAD R188, R181.reuse, 0x10, R3 ;  /* 0x00000010b5bc7824 */ /* 0x040fe200078e0203 */
[----:B------:R-:W-:Y:S01]  /*0720*/  LOP3.LUT R6, R176, R6, R5, 0x1e, !PT ;  /* 0x00000006b0067212 */ /* 0x000fe200078e1e05 */
[--C-:B------:R-:W-:Y:S01]  /*0730*/  IMAD R181, R181, 0x400, R189.reuse ;  /* 0x00000400b5b57824 */ /* 0x100fe200078e02bd */
[----:B------:R-:W-:Y:S01]  /*0740*/  LOP3.LUT R176, R4, R176, RZ, 0x3c, !PT ;  /* 0x000000b004b07212 */ /* 0x000fe200078e3cff */
[----:B------:R-:W-:Y:S01]  /*0750*/  IMAD R2, R2, 0x400, R189 ;  /* 0x0000040002027824 */ /* 0x000fe200078e02bd */
[----:B------:R-:W-:Y:S01]  /*0760*/  LOP3.LUT R189, R6, R189, RZ, 0xfc, !PT ;  /* 0x000000bd06bd7212 */ /* 0x000fe200078efcff */
[----:B------:R-:W-:Y:S01]  /*0770*/  VIADD R193, R188, 0xffffffc0 ;  /* 0xffffffc0bcc17836 */ /* 0x000fe20000000000 */
[----:B------:R-:W-:Y:S01]  /*0780*/  SEL R177, R211, 0xffffffe0, !P4 ;  /* 0xffffffe0d3b17807 */ /* 0x000fe20006000000 */
[----:B------:R-:W-:Y:S01]  /*0790*/  IMAD.IADD R181, R181, 0x1, R176 ;  /* 0x00000001b5b57824 */ /* 0x000fe200078e02b0 */
[----:B------:R-:W-:Y:S01]  /*07a0*/  LEA R199, R199, UR4, 0x1 ;  /* 0x00000004c7c77c11 */ /* 0x000fe2000f8e08ff */
[----:B------:R-:W-:Y:S01]  /*07b0*/  IMAD.SHL.U32 R173, R189, 0x2, RZ ;  /* 0x00000002bdad7824 */ /* 0x000fe200078e00ff */
[----:B------:R-:W-:Y:S01]  /*07c0*/  SEL R178, R178, 0xffffffc0, !P3 ;  /* 0xffffffc0b2b27807 */ /* 0x000fe20005800000 */
[----:B------:R-:W-:Y:S01]  /*07d0*/  IMAD.IADD R176, R176, 0x1, R2 ;  /* 0x00000001b0b07824 */ /* 0x000fe200078e0202 */
[----:B------:R-:W-:Y:S01]  /*07e0*/  SEL R211, R211, 0xffffffe0, !P1 ;  /* 0xffffffe0d3d37807 */ /* 0x000fe20004800000 */
[C---:B------:R-:W-:Y:S01]  /*07f0*/  VIADD R201, R199.reuse, 0x40 ;  /* 0x00000040c7c97836 */ /* 0x040fe20000000000 */
[----:B------:R-:W-:Y:S01]  /*0800*/  LEA R179, R180, UR5, 0x1 ;  /* 0x00000005b4b37c11 */ /* 0x000fe2000f8e08ff */
[C---:B------:R-:W-:Y:S01]  /*0810*/  @P2 VIADD R201, R199.reuse, 0xffffffc0 ;  /* 0xffffffc0c7c92836 */ /* 0x040fe20000000000 */
[----:B------:R-:W-:Y:S01]  /*0820*/  LEA R200, R200, UR6, 0x1 ;  /* 0x00000006c8c87c11 */ /* 0x000fe2000f8e08ff */
[----:B------:R-:W-:Y:S01]  /*0830*/  VIADD R202, R199, 0x420 ;  /* 0x00000420c7ca7836 */ /* 0x000fe20000000000 */
[----:B------:R-:W-:Y:S01]  /*0840*/  LOP3.LUT R13, R13, 0x8, R15, 0xf8, !PT ;  /* 0x000000080d0d7812 */ /* 0x000fe200078ef80f */
[C---:B------:R-:W-:Y:S01]  /*0850*/  IMAD.IADD R178, R179.reuse, 0x1, R178 ;  /* 0x00000001b3b27824 */ /* 0x040fe200078e02b2 */
[----:B------:R-:W-:Y:S01]  /*0860*/  SEL R206, R206, 0x10, !P0 ;  /* 0x00000010cece7807 */ /* 0x000fe20004000000 */
[----:B------:R-:W-:Y:S01]  /*0870*/  IMAD.IADD R204, R200, 0x1, R211 ;  /* 0x00000001c8cc7824 */ /* 0x000fe200078e02d3 */
[----:B------:R-:W-:Y:S01]  /*0880*/  SHF.R.S32.HI R192, RZ, 0x1f, R193 ;  /* 0x0000001fffc07819 */ /* 0x000fe200000114c1 */
[----:B------:R-:W-:Y:S01]  /*0890*/  IMAD.IADD R179, R179, 0x1, R177 ;  /* 0x00000001b3b37824 */ /* 0x000fe200078e02b1 */
[----:B------:R-:W-:Y:S01]  /*08a0*/  LOP3.LUT R175, R12, R13, R175, 0xf6, !PT ;  /* 0x0000000d0caf7212 */ /* 0x000fe200078ef6af */
[----:B------:R-:W-:Y:S01]  /*08b0*/  IMAD.IADD R205, R200, 0x1, R206 ;  /* 0x00000001c8cd7824 */ /* 0x000fe200078e02ce */
[----:B------:R-:W-:Y:S01]  /*08c0*/  SHF.L.U64.HI R192, R193, 0x2, R192 ;  /* 0x00000002c1c07819 */ /* 0x000fe200000102c0 */
[----:B------:R-:W-:Y:S01]  /*08d0*/  IMAD.IADD R203, R211, 0x1, R199 ;  /* 0x00000001d3cb7824 */ /* 0x000fe200078e02c7 */
[----:B------:R-:W-:Y:S01]  /*08e0*/  IADD3 R174, R173, 0x4000, R174 ;  /* 0x00004000adae7810 */ /* 0x000fe20007ffe0ae */
[----:B------:R-:W-:Y:S01]  /*08f0*/  IMAD.SHL.U32 R193, R193, 0x4, RZ ;  /* 0x00000004c1c17824 */ /* 0x000fe200078e00ff */
[----:B------:R-:W-:Y:S01]  /*0900*/  LEA R195, R191, UR6, 0x1 ;  /* 0x00000006bfc37c11 */ /* 0x000fe2000f8e08ff */
[----:B------:R-:W-:Y:S01]  /*0910*/  IMAD.IADD R177, R177, 0x1, R178 ;  /* 0x00000001b1b17824 */ /* 0x000fe200078e02b2 */
[----:B------:R-:W-:Y:S01]  /*0920*/  SHF.R.S32.HI R194, RZ, 0x1f, R188 ;  /* 0x0000001fffc27819 */ /* 0x000fe200000114bc */
[----:B------:R-:W-:Y:S01]  /*0930*/  @P1 VIADD R202, R199, 0x3e0 ;  /* 0x000003e0c7ca1836 */ /* 0x000fe20000000000 */
[----:B------:R-:W-:Y:S01]  /*0940*/  LEA R175, R175, UR6, 0x1 ;  /* 0x00000006afaf7c11 */ /* 0x000fe2000f8e08ff */
[----:B------:R-:W-:Y:S01]  /*0950*/  IMAD.IADD R206, R206, 0x1, R204 ;  /* 0x00000001cece7824 */ /* 0x000fe200078e02cc */
[----:B------:R-:W-:Y:S01]  /*0960*/  LEA R176, R176, UR5, 0x1 ;  /* 0x00000005b0b07c11 */ /* 0x000fe2000f8e08ff */
[----:B------:R-:W-:-:S02]  /*0970*/  VIADD R173, R173, UR4 ;  /* 0x00000004adad7c36 */ /* 0x000fc40008000000 */
[----:B---34-:R-:W-:-:S07]  /*0980*/  IMAD.IADD R211, R211, 0x1, R201 ;  /* 0x00000001d3d37824 */ /* 0x018fce00078e02c9 */
.L_x_114:
[----:B-1----:R-:W1:Y:S01]  /*0990*/  LDC.64 R4, c[0x0][0x2f0] ;  /* 0x0000bc00ff047b82 */ /* 0x002e620000000a00 */
[----:B--2---:R-:W-:Y:S01]  /*09a0*/  IMAD.SHL.U32 R6, R197, 0x4, RZ ;  /* 0x00000004c5067824 */ /* 0x004fe200078e00ff */
[----:B------:R-:W-:Y:S01]  /*09b0*/  SHF.R.S32.HI R16, RZ, 0x1f, R197 ;  /* 0x0000001fff107819 */ /* 0x000fe200000114c5 */
[----:B------:R-:W-:-:S03]  /*09c0*/  IMAD.MOV.U32 R19, RZ, RZ, -0x1 ;  /* 0xffffffffff137424 */ /* 0x000fc600078e00ff */
[----:B------:R-:W-:Y:S02]  /*09d0*/  SHF.L.U64.HI R0, R197, 0x2, R16 ;  /* 0x00000002c5007819 */ /* 0x000fe40000010210 */
[----:B------:R-:W2:Y:S01]  /*09e0*/  LDC.64 R2, c[0x0][0x308] ;  /* 0x0000c200ff027b82 */ /* 0x000ea20000000a00 */
[----:B-1----:R-:W-:-:S04]  /*09f0*/  ISETP.NE.U32.AND P0, PT, R4, RZ, PT ;  /* 0x000000ff0400720c */ /* 0x002fc80003f05070 */
[----:B------:R-:W-:Y:S02]  /*0a00*/  ISETP.NE.AND.EX P4, PT, R5, RZ, PT, P0 ;  /* 0x000000ff0500720c */ /* 0x000fe40003f85300 */
[----:B------:R-:W-:Y:S02]  /*0a10*/  IADD3 R4, P0, R6, R4, RZ ;  /* 0x0000000406047210 */ /* 0x000fe40007f1e0ff */
[----:B--2---:R-:W-:-:S03]  /*0a20*/  ISETP.NE.U32.AND P2, PT, R2, RZ, PT ;  /* 0x000000ff0200720c */ /* 0x004fc60003f45070 */
[----:B------:R-:W-:Y:S01]  /*0a30*/  IMAD.X R5, R0, 0x1, R5, P0 ;  /* 0x0000000100057824 */ /* 0x000fe200000e0605 */
[----:B------:R-:W-:-:S04]  /*0a40*/  ISETP.NE.U32.AND P0, PT, RZ, UR12, PT ;  /* 0x0000000cff007c0c */ /* 0x000fc8000bf05070 */
[----:B------:R-:W-:Y:S01]  /*0a50*/  ISETP.NE.AND.EX P1, PT, RZ, UR13, PT, P0 ;  /* 0x0000000dff007c0c */ /* 0x000fe2000bf25300 */
[----:B------:R-:W2:Y:S01]  /*0a60*/  @P4 LDG.E R19, desc[UR16][R4.64] ;  /* 0x0000001004134981 */ /* 0x000ea2000c1e1900 */
[----:B------:R-:W-:-:S03]  /*0a70*/  ISETP.NE.AND.EX P0, PT, R3, RZ, PT, P2 ;  /* 0x000000ff0300720c */ /* 0x000fc60003f05320 */
[----:B------:R1:W2:Y:S01]  /*0a80*/  @P4 LDG.E R18, desc[UR16][R4.64+0x4] ;  /* 0x0000041004124981 */ /* 0x0002a2000c1e1900 */
[----:B------:R-:W-:-:S07]  /*0a90*/  IMAD.MOV.U32 R223, RZ, RZ, RZ ;  /* 0x000000ffffdf7224 */ /* 0x000fce00078e00ff */
[C---:B------:R-:W-:Y:S02]  /*0aa0*/  @P1 IADD3 R8, P3, R6.reuse, UR12, RZ ;  /* 0x0000000c06081c10 */ /* 0x040fe4000ff7e0ff */
[----:B------:R-:W-:Y:S02]  /*0ab0*/  @P0 IADD3 R2, P2, R6, R2, RZ ;  /* 0x0000000206020210 */ /* 0x000fe40007f5e0ff */
[----:B------:R-:W-:-:S03]  /*0ac0*/  @P1 IADD3.X R9, R0, UR13, RZ, P3, !PT ;  /* 0x0000000d00091c10 */ /* 0x000fc60009ffe4ff */
[----:B------:R-:W-:Y:S02]  /*0ad0*/  @P0 IMAD.X R3, R0, 0x1, R3, P2 ;  /* 0x0000000100030824 */ /* 0x000fe400010e0603 */
[----:B------:R-:W3:Y:S04]  /*0ae0*/  @P1 LDG.E R223, desc[UR16][R8.64] ;  /* 0x0000001008df1981 */ /* 0x000ee8000c1e1900 */
[----:B----4-:R4:W3:Y:S01]  /*0af0*/  @P0 LDG.E R222, desc[UR16][R2.64] ;  /* 0x0000001002de0981 */ /* 0x0108e2000c1e1900 */
[----:B------:R-:W4:Y:S08]  /*0b00*/  LDC.U8 R7, c[0x0][0x3c2] ;  /* 0x0000f080ff077b82 */ /* 0x000f300000000000 */
[----:B-1----:R-:W1:Y:S08]  /*0b10*/  LDC.64 R4, c[0x0][0x2f8] ;  /* 0x0000be00ff047b82 */ /* 0x002e700000000a00 */
[----:B------:R-:W1:Y:S01]  /*0b20*/  @!P0 LDC.64 R2, c[0x0][0x318] ;  /* 0x0000c600ff028b82 */ /* 0x000e620000000a00 */
[----:B----4-:R-:W-:-:S02]  /*0b30*/  ISETP.NE.AND P3, PT, R7, RZ, PT ;  /* 0x000000ff0700720c */ /* 0x010fc40003f65270 */
[----:B-1----:R-:W-:-:S04]  /*0b40*/  ISETP.EQ.U32.AND P1, PT, R4, RZ, PT ;  /* 0x000000ff0400720c */ /* 0x002fc80003f22070 */
[----:B------:R-:W-:Y:S02]  /*0b50*/  ISETP.EQ.OR.EX P2, PT, R5, RZ, !P3, P1 ;  /* 0x000000ff0500720c */ /* 0x000fe40005f42710 */
[----:B------:R-:W-:Y:S01]  /*0b60*/  IADD3 R6, P1, R6, R4, RZ ;  /* 0x0000000406067210 */ /* 0x000fe20007f3e0ff */
[----:B------:R-:W-:-:S04]  /*0b70*/  IMAD.MOV.U32 R224, RZ, RZ, -0x1 ;  /* 0xffffffffffe07424 */ /* 0x000fc800078e00ff */
[----:B------:R-:W-:Y:S02]  /*0b80*/  IMAD.X R7, R0, 0x1, R5, P1 ;  /* 0x0000000100077824 */ /* 0x000fe400008e0605 */
[----:B------:R-:W1:Y:S01]  /*0b90*/  @!P0 LDC R0, c[0x0][0x2cc] ;  /* 0x0000b300ff008b82 */ /* 0x000e620000000800 */
[----:B------:R-:W-:-:S03]  /*0ba0*/  @!P0 ISETP.NE.U32.AND P1, PT, R2, RZ, PT ;  /* 0x000000ff0200820c */ /* 0x000fc60003f25070 */
[----:B-----5:R4:W5:Y:S01]  /*0bb0*/  @!P2 LDG.E R224, desc[UR16][R6.64] ;  /* 0x0000001006e0a981 */ /* 0x020962000c1e1900 */
[----:B------:R-:W-:Y:S02]  /*0bc0*/  ISETP.NE.U32.AND P2, PT, R4, RZ, PT ;  /* 0x000000ff0400720c */ /* 0x000fe40003f45070 */
[----:B------:R-:W-:Y:S02]  /*0bd0*/  @!P0 ISETP.NE.AND.EX P1, PT, R3, RZ, PT, P1 ;  /* 0x000000ff0300820c */ /* 0x000fe40003f25310 */
[----:B------:R-:W2:Y:S01]  /*0be0*/  LDC R3, c[0x0][0x2c8] ;  /* 0x0000b200ff037b82 */ /* 0x000ea20000000800 */
[----:B------:R-:W-:Y:S02]  /*0bf0*/  ISETP.NE.AND.EX P2, PT, R5, RZ, PT, P2 ;  /* 0x000000ff0500720c */ /* 0x000fe40003f45320 */
[----:B-1----:R-:W-:Y:S01]  /*0c00*/  @!P0 SEL R2, R0, RZ, P1 ;  /* 0x000000ff00028207 */ /* 0x002fe20000800000 */
[----:B--2---:R-:W-:-:S06]  /*0c10*/  @P4 IMAD.IADD R18, R18, 0x1, -R19 ;  /* 0x0000000112124824 */ /* 0x004fcc00078e0a13 */
[----:B------:R-:W1:Y:S01]  /*0c20*/  @!P4 LDC R18, c[0x0][0x2c4] ;  /* 0x0000b100ff12cb82 */ /* 0x000e620000000800 */
[----:B---3--:R-:W-:-:S03]  /*0c30*/  @P0 IMAD.IADD R222, R222, 0x1, -R223 ;  /* 0x00000001dede0824 */ /* 0x008fc600078e0adf */
[----:B----4-:R-:W-:Y:S05]  /*0c40*/  @!P2 BRA `(.L_x_46) ;  /* 0x00000000000ca947 */ /* 0x010fea0003800000 */
[----:B------:R-:W2:Y:S02]  /*0c50*/  @P3 LDG.E R3, desc[UR16][R6.64+0x4] ;  /* 0x0000041006033981 */ /* 0x000ea4000c1e1900 */
[----:B--2--5:R-:W-:-:S06]  /*0c60*/  @P3 IADD3 R3, R3, -R224, RZ ;  /* 0x800000e003033210 */ /* 0x024fcc0007ffe0ff */
[----:B------:R2:W5:Y:S02]  /*0c70*/  @!P3 LDG.E R3, desc[UR16][R6.64] ;  /* 0x000000100603b981 */ /* 0x000564000c1e1900 */
.L_x_46:
[----:B------:R-:W-:Y:S01]  /*0c80*/  IMAD.SHL.U32 R0, R198, 0x80, RZ ;  /* 0x00000080c6007824 */ /* 0x000fe200078e00ff */
[----:B-----5:R-:W-:-:S04]  /*0c90*/  @!P0 IADD3 R222, R2, R3, -R223 ;  /* 0x0000000302de8210 */ /* 0x020fc80007ffe8df */
[----:B------:R-:W-:-:S13]  /*0ca0*/  ISETP.GT.AND P0, PT, R222, R0, PT ;  /* 0x00000000de00720c */ /* 0x000fda0003f04270 */
[----:B------:R-:W-:Y:S05]  /*0cb0*/  @!P0 BRA `(.L_x_47) ;  /* 0x0000006c00ac8947 */ /* 0x000fea0003800000 */
[----:B------:R-:W3:Y:S01]  /*0cc0*/  LDC R25, c[0x0][0x278] ;  /* 0x00009e00ff197b82 */ /* 0x000ee20000000800 */
[----:B-1----:R-:W-:Y:S01]  /*0cd0*/  VIADD R4, R18, 0x3f ;  /* 0x0000003f12047836 */ /* 0x002fe20000000000 */
[----:B------:R-:W-:Y:S01]  /*0ce0*/  IABS R10, R196 ;  /* 0x000000c4000a7213 */ /* 0x000fe20000000000 */
        /* <DEDUP_REMOVED lines=9> */
[----:B------:R-:W4:Y:S01]  /*0d80*/  S2R R31, SR_CTAID.X ;  /* 0x00000000001f7919 */ /* 0x000f220000002500 */
[----:B------:R-:W-:-:S02]  /*0d90*/  ISETP.NE.AND P0, PT, R19, -0x1, PT ;  /* 0xffffffff1300780c */ /* 0x000fc40003f05270 */
[----:B------:R-:W-:Y:S01]  /*0da0*/  LOP3.LUT R22, R20, 0xffffffc0, RZ, 0xc0, !PT ;  /* 0xffffffc014167812 */ /* 0x000fe200078ec0ff */
[----:B------:R-:W5:Y:S01]  /*0db0*/  LDC.U8 R9, c[0x0][0x3d8] ;  /* 0x0000f600ff097b82 */ /* 0x000f620000000000 */
[----:B------:R-:W-:-:S03]  /*0dc0*/  @P1 IMAD.IADD R42, R223, 0x1, R224 ;  /* 0x00000001df2a1824 */ /* 0x000fc600078e02e0 */
[----:B------:R-:W-:Y:S01]  /*0dd0*/  VIADD R22, R22, 0xffffffc0 ;  /* 0xffffffc016167836 */ /* 0x000fe20000000000 */
[----:B---3--:R-:W-:-:S03]  /*0de0*/  IABS R8, R25 ;  /* 0x0000001900087213 */ /* 0x008fc60000000000 */
[----:B------:R-:W3:Y:S01]  /*0df0*/  LDC.64 R4, c[0x0][0x240] ;  /* 0x00009000ff047b82 */ /* 0x000ee20000000a00 */
[----:B------:R-:W-:Y:S01]  /*0e00*/  IADD3 R30, P2, R22, R30, RZ ;  /* 0x0000001e161e7210 */ /* 0x000fe20007f5e0ff */
[----:B--2---:R-:W2:Y:S01]  /*0e10*/  I2F.RP R6, R8 ;  /* 0x0000000800067306 */ /* 0x004ea20000209400 */
[----:B------:R-:W-:-:S03]  /*0e20*/  SHF.R.S32.HI R21, RZ, 0x1f, R22 ;  /* 0x0000001fff157819 */ /* 0x000fc60000011416 */
[----:B------:R-:W-:Y:S01]  /*0e30*/  IMAD R36, R30, UR9, RZ ;  /* 0x000000091e247c24 */ /* 0x000fe2000f8e02ff */
[----:B------:R-:W-:Y:S01]  /*0e40*/  ISETP.NE.AND P6, PT, R25, RZ, PT ;  /* 0x000000ff1900720c */ /* 0x000fe20003fc5270 */
[-C--:B-1----:R-:W-:Y:S01]  /*0e50*/  IMAD R23, R16, R2.reuse, RZ ;  /* 0x0000000210177224 */ /* 0x082fe200078e02ff */
[----:B------:R-:W1:Y:S01]  /*0e60*/  LDC R35, c[0x0][0x2d4] ;  /* 0x0000b500ff237b82 */ /* 0x000e620000000800 */
[----:B------:R-:W-:-:S04]  /*0e70*/  IMAD.WIDE.U32 R14, R197, R2, RZ ;  /* 0x00000002c50e7225 */ /* 0x000fc800078e00ff */
[C---:B------:R-:W-:Y:S01]  /*0e80*/  IMAD R23, R197.reuse, R3, R23 ;  /* 0x00000003c5177224 */ /* 0x040fe200078e0217 */
[----:B------:R-:W-:Y:S02]  /*0e90*/  SHF.L.U64.HI R3, R197, 0x7, R16 ;  /* 0x00000007c5037819 */ /* 0x000fe40000010210 */
[----:B------:R-:W4:Y:S01]  /*0ea0*/  LDC R33, c[0x0][0x2c4] ;  /* 0x0000b100ff217b82 */ /* 0x000f220000000800 */
[----:B--2---:R-:W2:Y:S01]  /*0eb0*/  MUFU.RCP R6, R6 ;  /* 0x0000000600067308 */ /* 0x004ea20000001000 */
[----:B------:R-:W-:Y:S01]  /*0ec0*/  SEL R3, R3, RZ, P4 ;  /* 0x000000ff03037207 */ /* 0x000fe20002000000 */
[----:B------:R-:W-:-:S03]  /*0ed0*/  IMAD.IADD R23, R15, 0x1, R23 ;  /* 0x000000010f177824 */ /* 0x000fc600078e0217 */
[----:B------:R-:W-:Y:S01]  /*0ee0*/  IADD3.X R2, R21, R3, RZ, P2, !PT ;  /* 0x0000000315027210 */ /* 0x000fe200017fe4ff */
[----:B---3--:R-:W-:Y:S01]  /*0ef0*/  IMAD.WIDE.U32 R12, R19, R4, RZ ;  /* 0x00000004130c7225 */ /* 0x008fe200078e00ff */
[----:B-----5:R-:W-:Y:S01]  /*0f00*/  ISETP.NE.AND P2, PT, R9, RZ, PT ;  /* 0x000000ff0900720c */ /* 0x020fe20003f45270 */
[----:B------:R-:W3:Y:S02]  /*0f10*/  LDC.U8 R34, c[0x0][0x480] ;  /* 0x00012000ff227b82 */ /* 0x000ee40000000000 */
[----:B------:R-:W-:Y:S01]  /*0f20*/  IMAD R36, R2, UR8, R36 ;  /* 0x0000000802247c24 */ /* 0x000fe2000f8e0224 */
[----:B------:R-:W-:Y:S01]  /*0f30*/  SEL R24, R14, R12, !P0 ;  /* 0x0000000c0e187207 */ /* 0x000fe20004000000 */
[----:B------:R-:W-:Y:S01]  /*0f40*/  IMAD R11, R19, R5, RZ ;  /* 0x00000005130b7224 */ /* 0x000fe200078e02ff */
[----:B------:R-:W-:Y:S02]  /*0f50*/  LOP3.LUT R12, R196, R25, RZ, 0x3c, !PT ;  /* 0x00000019c40c7212 */ /* 0x000fe400078e3cff */
[----:B-1----:R-:W-:Y:S01]  /*0f60*/  SHF.R.S32.HI R38, RZ, 0x1f, R35 ;  /* 0x0000001fff267819 */ /* 0x002fe20000011423 */
[----:B------:R-:W1:Y:S01]  /*0f70*/  @P1 LDC.64 R2, c[0x0][0x248] ;  /* 0x00009200ff021b82 */ /* 0x000e620000000a00 */
[----:B--2---:R-:W-:Y:S01]  /*0f80*/  VIADD R6, R6, 0xffffffe ;  /* 0x0ffffffe06067836 */ /* 0x004fe20000000000 */
[----:B------:R-:W-:Y:S01]  /*0f90*/  ISETP.GE.AND P4, PT, R12, RZ, PT ;  /* 0x000000ff0c00720c */ /* 0x000fe20003f86270 */
[----:B------:R-:W-:Y:S01]  /*0fa0*/  @P0 IMAD.IADD R23, R13, 0x1, R11 ;  /* 0x000000010d170824 */ /* 0x000fe200078e020b */
[----:B------:R-:W-:Y:S01]  /*0fb0*/  @P1 IADD3 R14, R223, R224, RZ ;  /* 0x000000e0df0e1210 */ /* 0x000fe20007ffe0ff */
[----:B------:R-:W2:Y:S01]  /*0fc0*/  F2I.FTZ.U32.TRUNC.NTZ R7, R6 ;  /* 0x0000000600077305 */ /* 0x000ea2000021f000 */
[----:B------:R-:W-:-:S02]  /*0fd0*/  IMAD R38, R38, R197, RZ ;  /* 0x000000c526267224 */ /* 0x000fc400078e02ff */
[----:B------:R-:W3:Y:S01]  /*0fe0*/  @P0 LDC.64 R12, c[0x0][0x420] ;  /* 0x00010800ff0c0b82 */ /* 0x000ee20000000a00 */
[----:B------:R-:W-:-:S04]  /*0ff0*/  IMAD.WIDE.U32 R40, R197, R35, RZ ;  /* 0x00000023c5287225 */ /* 0x000fc800078e00ff */
[----:B------:R-:W-:Y:S02]  /*1000*/  IMAD R38, R16, R35, R38 ;  /* 0x0000002310267224 */ /* 0x000fe400078e0226 */
[----:B------:R-:W-:Y:S01]  /*1010*/  IMAD R37, R40, UR9, RZ ;  /* 0x0000000928257c24 */ /* 0x000fe2000f8e02ff */
[----:B------:R-:W3:Y:S01]  /*1020*/  @P2 LDC R32, c[0x0][0x2e4] ;  /* 0x0000b900ff202b82 */ /* 0x000ee20000000800 */
[----:B------:R-:W-:Y:S01]  /*1030*/  IMAD.IADD R38, R41, 0x1, R38 ;  /* 0x0000000129267824 */ /* 0x000fe200078e0226 */
[----:B--2---:R-:W-:Y:S02]  /*1040*/  IADD3 R17, RZ, -R7, RZ ;  /* 0x80000007ff117210 */ /* 0x004fe40007ffe0ff */
[----:B------:R-:W-:Y:S01]  /*1050*/  MOV R6, RZ ;  /* 0x000000ff00067202 */ /* 0x000fe20000000f00 */
[----:B-1----:R-:W-:Y:S02]  /*1060*/  @P1 IMAD R26, R14, R3, RZ ;  /* 0x000000030e1a1224 */ /* 0x002fe400078e02ff */
[----:B------:R-:W-:-:S02]  /*1070*/  IMAD R17, R17, R8, RZ ;  /* 0x0000000811117224 */ /* 0x000fc400078e02ff */
[----:B------:R-:W-:-:S04]  /*1080*/  @P1 IMAD.WIDE.U32 R14, R14, R2, RZ ;  /* 0x000000020e0e1225 */ /* 0x000fc800078e00ff */
[----:B------:R-:W-:Y:S01]  /*1090*/  IMAD.HI.U32 R17, R7, R17, R6 ;  /* 0x0000001107117227 */ /* 0x000fe200078e0006 */
[----:B------:R-:W-:-:S03]  /*10a0*/  @P1 IADD3 R26, R15, R26, RZ ;  /* 0x0000001a0f1a1210 */ /* 0x000fc60007ffe0ff */
[----:B------:R-:W-:Y:S02]  /*10b0*/  @P1 IMAD.MOV.U32 R27, RZ, RZ, R14 ;  /* 0x000000ffff1b1224 */ /* 0x000fe400078e000e */
[----:B------:R-:W-:-:S05]  /*10c0*/  IMAD.HI.U32 R17, R17, R10, RZ ;  /* 0x0000000a11117227 */ /* 0x000fca00078e00ff */
[----:B------:R-:W-:-:S05]  /*10d0*/  IADD3 R6, -R17, RZ, RZ ;  /* 0x000000ff11067210 */ /* 0x000fca0007ffe1ff */
[C---:B------:R-:W-:Y:S02]  /*10e0*/  IMAD R10, R8.reuse, R6, R10 ;  /* 0x00000006080a7224 */ /* 0x040fe400078e020a */
[----:B------:R-:W1:Y:S03]  /*10f0*/  @P1 LDC.64 R6, c[0x0][0x250] ;  /* 0x00009400ff061b82 */ /* 0x000e660000000a00 */
[----:B------:R-:W-:-:S13]  /*1100*/  ISETP.GT.U32.AND P3, PT, R8, R10, PT ;  /* 0x0000000a0800720c */ /* 0x000fda0003f64070 */
[-C--:B------:R-:W-:Y:S02]  /*1110*/  @!P3 IADD3 R10, R10, -R8.reuse, RZ ;  /* 0x800000080a0ab210 */ /* 0x080fe40007ffe0ff */
[----:B------:R-:W-:Y:S02]  /*1120*/  @!P3 IADD3 R17, R17, 0x1, RZ ;  /* 0x000000011111b810 */ /* 0x000fe40007ffe0ff */
[----:B------:R-:W-:Y:S02]  /*1130*/  ISETP.GE.U32.AND P5, PT, R10, R8, PT ;  /* 0x000000080a00720c */ /* 0x000fe40003fa6070 */
[----:B------:R-:W2:Y:S01]  /*1140*/  LDC.64 R8, c[0x0][0x488] ;  /* 0x00012200ff087b82 */ /* 0x000ea20000000a00 */
[C---:B-1----:R-:W-:Y:S02]  /*1150*/  @P1 IMAD R28, R42.reuse, R7, RZ ;  /* 0x000000072a1c1224 */ /* 0x042fe400078e02ff */
[----:B------:R-:W-:-:S05]  /*1160*/  @P1 IMAD.WIDE.U32 R42, R42, R6, RZ ;  /* 0x000000062a2a1225 */ /* 0x000fca00078e00ff */
[----:B------:R-:W1:Y:S01]  /*1170*/  @!P0 LDC.64 R10, c[0x0][0x418] ;  /* 0x00010600ff0a8b82 */ /* 0x000e620000000a00 */
[----:B------:R-:W-:Y:S01]  /*1180*/  @P1 IADD3 R28, R43, R28, RZ ;  /* 0x0000001c2b1c1210 */ /* 0x000fe20007ffe0ff */
[----:B------:R-:W-:Y:S02]  /*1190*/  @P1 IMAD.MOV.U32 R29, RZ, RZ, R42 ;  /* 0x000000ffff1d1224 */ /* 0x000fe400078e002a */
[----:B------:R-:W-:-:S05]  /*11a0*/  @P5 VIADD R17, R17, 0x1 ;  /* 0x0000000111115836 */ /* 0x000fca0000000000 */
[----:B------:R-:W-:Y:S01]  /*11b0*/  @!P4 IADD3 R17, -R17, RZ, RZ ;  /* 0x000000ff1111c210 */ /* 0x000fe20007ffe1ff */
[----:B---34-:R-:W-:Y:S06]  /*11c0*/  @P1 BRA `(.L_x_48) ;  /* 0x0000000000301947 */ /* 0x018fec0003800000 */
[----:B------:R-:W3:Y:S01]  /*11d0*/  LDC.64 R2, c[0x0][0x248] ;  /* 0x00009200ff027b82 */ /* 0x000ee20000000a00 */
[----:B------:R-:W-:-:S07]  /*11e0*/  SHF.R.S32.HI R27, RZ, 0x1f, R223 ;  /* 0x0000001fff1b7819 */ /* 0x000fce00000114df */
[----:B------:R-:W4:Y:S01]  /*11f0*/  LDC.64 R14, c[0x0][0x230] ;  /* 0x00008c00ff0e7b82 */ /* 0x000f220000000a00 */
[-C--:B---3--:R-:W-:Y:S02]  /*1200*/  IMAD R27, R27, R2.reuse, RZ ;  /* 0x000000021b1b7224 */ /* 0x088fe400078e02ff */
[----:B------:R-:W-:-:S04]  /*1210*/  IMAD.WIDE.U32 R42, R223, R2, RZ ;  /* 0x00000002df2a7225 */ /* 0x000fc800078e00ff */
[----:B------:R-:W-:Y:S02]  /*1220*/  IMAD R27, R223, R3, R27 ;  /* 0x00000003df1b7224 */ /* 0x000fe400078e021b */
[----:B----4-:R-:W-:-:S03]  /*1230*/  IMAD R26, R16, R14, RZ ;  /* 0x0000000e101a7224 */ /* 0x010fc600078e02ff */
[----:B------:R-:W-:Y:S01]  /*1240*/  IADD3 R43, R43, R27, RZ ;  /* 0x0000001b2b2b7210 */ /* 0x000fe20007ffe0ff */
[C---:B------:R-:W-:Y:S02]  /*1250*/  IMAD R26, R197.reuse, R15, R26 ;  /* 0x0000000fc51a7224 */ /* 0x040fe400078e021a */
[----:B------:R-:W-:-:S05]  /*1260*/  IMAD.WIDE.U32 R14, R197, R14, R42 ;  /* 0x0000000ec50e7225 */ /* 0x000fca00078e002a */
[----:B------:R-:W-:Y:S02]  /*1270*/  IADD3 R26, R15, R26, RZ ;  /* 0x0000001a0f1a7210 */ /* 0x000fe40007ffe0ff */
[----:B------:R-:W-:Y:S02]  /*1280*/  MOV R27, R14 ;  /* 0x0000000e001b7202 */ /* 0x000fe40000000f00 */
.L_x_48:
[----:B------:R-:W-:Y:S05]  /*1290*/  @P1 BRA `(.L_x_49) ;  /* 0x0000000000301947 */ /* 0x000fea0003800000 */
        /* <DEDUP_REMOVED lines=11> */
[----:B------:R-:W-:-:S07]  /*1350*/  MOV R29, R14 ;  /* 0x0000000e001d7202 */ /* 0x000fce0000000f00 */
.L_x_49:
[----:B------:R-:W-:Y:S01]  /*1360*/  @P0 IMAD.WIDE.U32 R14, R19, R12, RZ ;  /* 0x0000000c130e0225 */ /* 0x000fe200078e00ff */
[----:B------:R-:W-:Y:S02]  /*1370*/  ISETP.NE.AND P5, PT, R34, RZ, PT ;  /* 0x000000ff2200720c */ /* 0x000fe40003fa5270 */
[----:B------:R-:W-:Y:S01]  /*1380*/  @!P6 LOP3.LUT R17, RZ, R25, RZ, 0x33, !PT ;  /* 0x00000019ff11e212 */ /* 0x000fe200078e33ff */
[----:B------:R-:W-:Y:S02]  /*1390*/  IMAD R37, R38, UR8, R37 ;  /* 0x0000000826257c24 */ /* 0x000fe4000f8e0225 */
[----:B------:R-:W-:-:S04]  /*13a0*/  IMAD.WIDE.U32 R40, R40, UR8, RZ ;  /* 0x0000000828287c25 */ /* 0x000fc8000f8e00ff */
[----:B------:R-:W-:Y:S01]  /*13b0*/  @P0 IMAD R13, R19, R13, R15 ;  /* 0x0000000d130d0224 */ /* 0x000fe200078e020f */
[----:B------:R-:W-:Y:S01]  /*13c0*/  IADD3 R37, R41, R37, RZ ;  /* 0x0000002529257210 */ /* 0x000fe20007ffe0ff */
[----:B------:R-:W-:-:S04]  /*13d0*/  IMAD.WIDE.U32 R38, R19, UR8, RZ ;  /* 0x0000000813267c25 */ /* 0x000fc8000f8e00ff */
[----:B------:R-:W-:Y:S02]  /*13e0*/  IMAD R12, R19, UR9, RZ ;  /* 0x00000009130c7c24 */ /* 0x000fe4000f8e02ff */
[----:B------:R-:W-:Y:S02]  /*13f0*/  @P2 IMAD R15, R197, R33, RZ ;  /* 0x00000021c50f2224 */ /* 0x000fe400078e02ff */
[----:B-1----:R-:W-:Y:S01]  /*1400*/  @!P0 IMAD R16, R16, R10, RZ ;  /* 0x0000000a10108224 */ /* 0x002fe200078e02ff */
[----:B------:R-:W-:Y:S01]  /*1410*/  @P0 IADD3 R37, R39, R12, RZ ;  /* 0x0000000c27250210 */ /* 0x000fe20007ffe0ff */
[----:B------:R-:W-:Y:S01]  /*1420*/  @!P0 IMAD.WIDE.U32 R42, R197, R10, RZ ;  /* 0x0000000ac52a8225 */ /* 0x000fe200078e00ff */
[----:B------:R-:W-:Y:S02]  /*1430*/  SEL R10, R40, R38, !P0 ;  /* 0x00000026280a7207 */ /* 0x000fe40004000000 */
[----:B------:R-:W-:Y:S01]  /*1440*/  @P2 SEL R15, R15, R19, !P0 ;  /* 0x000000130f0f2207 */ /* 0x000fe20004000000 */
[----:B------:R-:W-:Y:S01]  /*1450*/  @!P0 IMAD R11, R197, R11, R16 ;  /* 0x0000000bc50b8224 */ /* 0x000fe200078e0210 */
[----:B------:R-:W-:Y:S01]  /*1460*/  @!P0 MOV R14, R42 ;  /* 0x0000002a000e8202 */ /* 0x000fe20000000f00 */
[----:B--2---:R-:W-:Y:S01]  /*1470*/  IMAD.WIDE.U32 R38, R31, R8, RZ ;  /* 0x000000081f267225 */ /* 0x004fe200078e00ff */
[----:B------:R-:W-:-:S02]  /*1480*/  SHF.R.S32.HI R12, RZ, 0x1f, R0 ;  /* 0x0000001fff0c7819 */ /* 0x000fc40000011400 */
[----:B------:R-:W-:Y:S01]  /*1490*/  @!P0 IADD3 R13, R43, R11, RZ ;  /* 0x0000000b2b0d8210 */ /* 0x000fe20007ffe0ff */
[----:B------:R-:W-:Y:S01]  /*14a0*/  @P2 IMAD R15, R196, R32, R15 ;  /* 0x00000020c40f2224 */ /* 0x000fe200078e020f */
[----:B------:R-:W-:Y:S01]  /*14b0*/  SEL R25, R38, RZ, P5 ;  /* 0x000000ff26197207 */ /* 0x000fe20002800000 */
[----:B------:R-:W-:Y:S01]  /*14c0*/  IMAD R9, R31, R9, R39 ;  /* 0x000000091f097224 */ /* 0x000fe200078e0227 */
[--C-:B------:R-:W-:Y:S01]  /*14d0*/  SHF.R.S32.HI R31, RZ, 0x1f, R196.reuse ;  /* 0x0000001fff1f7819 */ /* 0x100fe200000114c4 */
[----:B------:R-:W-:Y:S02]  /*14e0*/  @!P2 IMAD R11, R197, UR14, R196 ;  /* 0x0000000ec50bac24 */ /* 0x000fe4000f8e02c4 */
[----:B------:R-:W-:Y:S01]  /*14f0*/  IMAD R32, R196, UR4, RZ ;  /* 0x00000004c4207c24 */ /* 0x000fe2000f8e02ff */
[----:B------:R-:W-:Y:S01]  /*1500*/  SEL R16, R9, RZ, P5 ;  /* 0x000000ff09107207 */ /* 0x000fe20002800000 */
[----:B------:R-:W-:-:S03]  /*1510*/  IMAD.WIDE.U32 R38, R30, UR8, RZ ;  /* 0x000000081e267c25 */ /* 0x000fc6000f8e00ff */
[----:B------:R-:W-:Y:S01]  /*1520*/  SHF.R.S32.HI R30, RZ, 0x1f, R32 ;  /* 0x0000001fff1e7819 */ /* 0x000fe20000011420 */
[----:B------:R-:W-:Y:S01]  /*1530*/  @!P2 IMAD R15, R11, R33, RZ ;  /* 0x000000210b0fa224 */ /* 0x000fe200078e02ff */
[----:B------:R-:W-:Y:S02]  /*1540*/  IADD3 R36, R39, R36, RZ ;  /* 0x0000002427247210 */ /* 0x000fe40007ffe0ff */
[----:B------:R-:W-:Y:S01]  /*1550*/  SHF.R.S32.HI R11, RZ, 0x1f, R17 ;  /* 0x0000001fff0b7819 */ /* 0x000fe20000011411 */
        /* <DEDUP_REMOVED lines=8> */
.L_x_50:
[----:B------:R-:W-:-:S04]  /*15e0*/  IMAD R8, R197, UR14, R196 ;  /* 0x0000000ec5087c24 */ /* 0x000fc8000f8e02c4 */
[----:B------:R-:W-:-:S07]  /*15f0*/  IMAD R35, R8, R35, RZ ;  /* 0x0000002308237224 */ /* 0x000fce00078e02ff */
.L_x_51:
[----:B------:R-:W1:Y:S01]  /*1600*/  LDC.64 R8, c[0x0][0x420] ;  /* 0x00010800ff087b82 */ /* 0x000e620000000a00 */
[----:B------:R-:W-:Y:S01]  /*1610*/  UIMAD UR14, UR4, UR14, URZ ;  /* 0x0000000e040e72a4 */ /* 0x000fe2000f8e023f */
[----:B------:R-:W-:Y:S01]  /*1620*/  IADD3 R40, P0, R186, R14, RZ ;  /* 0x0000000eba287210 */ /* 0x000fe20007f1e0ff */
[----:B------:R-:W-:Y:S01]  /*1630*/  ULDC.64 UR10, c[0x0][0x210] ;  /* 0x00008400000a7ab9 */ /* 0x000fe20000000a00 */
[----:B------:R-:W-:Y:S01]  /*1640*/  SHF.R.S32.HI R187, RZ, 0x1f, R186 ;  /* 0x0000001fffbb7819 */ /* 0x000fe200000114ba */
[----:B------:R-:W-:Y:S01]  /*1650*/  USHF.L.U32 UR15, UR14, 0x6, URZ ;  /* 0x000000060e0f7899 */ /* 0x000fe2000800063f */
[----:B------:R-:W-:Y:S01]  /*1660*/  IADD3 R14, P4, R184, R22, RZ ;  /* 0x00000016b80e7210 */ /* 0x000fe20007f9e0ff */
[----:B------:R-:W-:Y:S01]  /*1670*/  IMAD R19, R183, UR14, R190 ;  /* 0x0000000eb7137c24 */ /* 0x000fe2000f8e02be */
[----:B------:R-:W-:Y:S01]  /*1680*/  IADD3 R35, R22, R35, RZ ;  /* 0x0000002316237210 */ /* 0x000fe20007ffe0ff */
[----:B------:R-:W-:Y:S01]  /*1690*/  IMAD.X R41, R187, 0x1, R13, P0 ;  /* 0x00000001bb297824 */ /* 0x000fe200000e060d */
[----:B------:R-:W-:Y:S01]  /*16a0*/  USHF.R.S32.HI UR4, URZ, 0x1f, UR15 ;  /* 0x0000001f3f047899 */ /* 0x000fe2000801140f */
[----:B------:R-:W-:Y:S01]  /*16b0*/  IADD3 R32, P3, P2, R38, UR15, R32 ;  /* 0x0000000f26207c10 */ /* 0x000fe2000fa7e020 */
[----:B------:R-:W-:Y:S01]  /*16c0*/  IMAD.WIDE.U32 R38, R14, R4, R186 ;  /* 0x000000040e267225 */ /* 0x000fe200078e00ba */
[----:B------:R-:W-:Y:S01]  /*16d0*/  IADD3 R15, R22, R15, RZ ;  /* 0x0000000f160f7210 */ /* 0x000fe20007ffe0ff */
[----:B------:R-:W-:Y:S01]  /*16e0*/  ULDC.64 UR8, c[0x0][0x3e0] ;  /* 0x0000f80000087ab9 */ /* 0x000fe20000000a00 */
[----:B------:R-:W-:Y:S01]  /*16f0*/  IADD3 R25, P1, P0, R25, R32, R10 ;  /* 0x0000002019197210 */ /* 0x000fe2000783e00a */
[----:B------:R-:W-:Y:S01]  /*1700*/  BSSY B1, `(.L_x_47) ;  /* 0x0000646000017945 */ /* 0x000fe20003800000 */
[----:B------:R-:W-:Y:S01]  /*1710*/  SHF.R.S32.HI R10, RZ, 0x1f, R184 ;  /* 0x0000001fff0a7819 */ /* 0x000fe200000114b8 */
[----:B------:R-:W2:Y:S01]  /*1720*/  LDC.64 R32, c[0x0][0x478] ;  /* 0x00011e00ff207b82 */ /* 0x000ea20000000a00 */
[----:B------:R-:W-:Y:S01]  /*1730*/  IADD3.X R30, R36, UR4, R30, P3, P2 ;  /* 0x00000004241e7c10 */ /* 0x000fe20009fe441e */
[----:B------:R-:W-:Y:S01]  /*1740*/  ULDC.64 UR4, c[0x0][0x428] ;  /* 0x00010a0000047ab9 */ /* 0x000fe20000000a00 */
[----:B------:R-:W-:-:S02]  /*1750*/  ISETP.GE.AND P3, PT, R18, 0x1, PT ;  /* 0x000000011200780c */ /* 0x000fc40003f66270 */
[----:B------:R-:W-:Y:S01]  /*1760*/  IADD3.X R16, R16, R30, R37, P1, P0 ;  /* 0x0000001e10107210 */ /* 0x000fe20000fe0425 */
[-C--:B-1----:R-:W-:Y:S01]  /*1770*/  IMAD R13, R21, R8.reuse, RZ ;  /* 0x00000008150d7224 */ /* 0x082fe200078e02ff */
[C---:B------:R-:W-:Y:S01]  /*1780*/  IADD3 R25, P0, R19.reuse, R25, RZ ;  /* 0x0000001913197210 */ /* 0x040fe20007f1e0ff */
[----:B------:R-:W-:Y:S01]  /*1790*/  IMAD.WIDE.U32 R40, R22, R8, R40 ;  /* 0x0000000816287225 */ /* 0x000fe200078e0028 */
[----:B------:R-:W1:Y:S01]  /*17a0*/  LDC.64 R36, c[0x0][0x2b0] ;  /* 0x0000ac00ff247b82 */ /* 0x000e620000000a00 */
[----:B------:R-:W-:Y:S02]  /*17b0*/  LEA.HI.SX32 R20, R20, 0xffffffff, 0x1a ;  /* 0xffffffff14147811 */ /* 0x000fe400078fd2ff */
[----:B------:R-:W-:Y:S01]  /*17c0*/  IMAD R13, R22, R9, R13 ;  /* 0x00000009160d7224 */ /* 0x000fe200078e020d */
[----:B------:R-:W-:Y:S01]  /*17d0*/  IADD3 R22, P1, R24, R38, RZ ;  /* 0x0000002618167210 */ /* 0x000fe20007f3e0ff */
[----:B------:R-:W-:Y:S01]  /*17e0*/  IMAD.X R21, R10, 0x1, R21, P4 ;  /* 0x000000010a157824 */ /* 0x000fe200020e0615 */
[----:B------:R-:W-:Y:S01]  /*17f0*/  LEA.HI.X.SX32 R16, R19, R16, 0x1, P0 ;  /* 0x0000001013107211 */ /* 0x000fe200000f0eff */
[----:B------:R-:W-:-:S02]  /*1800*/  IMAD.IADD R41, R41, 0x1, R13 ;  /* 0x0000000129297824 */ /* 0x000fc400078e020d */
[----:B------:R-:W-:Y:S02]  /*1810*/  IMAD R13, R21, R4, RZ ;  /* 0x00000004150d7224 */ /* 0x000fe400078e02ff */
[----:B------:R-:W-:Y:S02]  /*1820*/  IMAD R21, R31, UR4, RZ ;  /* 0x000000041f157c24 */ /* 0x000fe4000f8e02ff */
[----:B------:R-:W-:Y:S02]  /*1830*/  IMAD R13, R14, R5, R13 ;  /* 0x000000050e0d7224 */ /* 0x000fe400078e020d */
[C---:B------:R-:W-:Y:S02]  /*1840*/  IMAD R14, R196.reuse, UR5, R21 ;  /* 0x00000005c40e7c24 */ /* 0x040fe4000f8e0215 */
[----:B------:R-:W-:Y:S01]  /*1850*/  IMAD.WIDE.U32 R40, R196, UR4, R40 ;  /* 0x00000004c4287c25 */ /* 0x000fe2000f8e0028 */
[----:B------:R-:W-:Y:S01]  /*1860*/  ULDC.64 UR4, c[0x0][0x258] ;  /* 0x0000960000047ab9 */ /* 0x000fe20000000a00 */
[----:B------:R-:W-:-:S02]  /*1870*/  IADD3.X R23, R23, R39, R13, P1, !PT ;  /* 0x0000002717177210 */ /* 0x000fc40000ffe40d */
[----:B------:R-:W-:Y:S02]  /*1880*/  IMAD.IADD R41, R41, 0x1, R14 ;  /* 0x0000000129297824 */ /* 0x000fe400078e020e */
[----:B------:R-:W-:Y:S02]  /*1890*/  IMAD R31, R31, UR4, RZ ;  /* 0x000000041f1f7c24 */ /* 0x000fe4000f8e02ff */
[-C--:B------:R-:W-:Y:S02]  /*18a0*/  IMAD R13, R10, R8.reuse, RZ ;  /* 0x000000080a0d7224 */ /* 0x080fe400078e02ff */
[C---:B------:R-:W-:Y:S02]  /*18b0*/  IMAD R31, R196.reuse, UR5, R31 ;  /* 0x00000005c41f7c24 */ /* 0x040fe4000f8e021f */
[----:B------:R-:W-:Y:S01]  /*18c0*/  IMAD.WIDE.U32 R22, R196, UR4, R22 ;  /* 0x00000004c4167c25 */ /* 0x000fe2000f8e0016 */
[----:B------:R-:W-:Y:S02]  /*18d0*/  ULDC.64 UR4, c[0x0][0x400] ;  /* 0x0001000000047ab9 */ /* 0x000fe40000000a00 */
[----:B------:R-:W-:Y:S01]  /*18e0*/  LEA R232, P0, R25, UR4, 0x2 ;  /* 0x0000000419e87c11 */ /* 0x000fe2000f8010ff */
[C---:B------:R-:W-:Y:S01]  /*18f0*/  IMAD R13, R184.reuse, R9, R13 ;  /* 0x00000009b80d7224 */ /* 0x040fe200078e020d */
[----:B------:R-:W-:Y:S01]  /*1900*/  IADD3 R31, R23, R31, RZ ;  /* 0x0000001f171f7210 */ /* 0x000fe20007ffe0ff */
[----:B------:R-:W-:Y:S01]  /*1910*/  IMAD.WIDE.U32 R40, R184, R8, R40 ;  /* 0x00000008b8287225 */ /* 0x000fe200078e0028 */
[----:B------:R-:W-:-:S02]  /*1920*/  LEA R230, P2, R22, UR10, 0x1 ;  /* 0x0000000a16e67c11 */ /* 0x000fc4000f8408ff */
[----:B------:R-:W-:Y:S01]  /*1930*/  LEA.HI.X R227, R25, UR5, R16, 0x2, P0 ;  /* 0x0000000519e37c11 */ /* 0x000fe200080f1410 */
[----:B------:R-:W-:Y:S01]  /*1940*/  IMAD.IADD R13, R41, 0x1, R13 ;  /* 0x00000001290d7824 */ /* 0x000fe200078e020d */
[----:B------:R-:W-:Y:S01]  /*1950*/  LEA R228, P1, R40, UR8, 0x1 ;  /* 0x0000000828e47c11 */ /* 0x000fe2000f8208ff */
[----:B-1----:R-:W-:Y:S01]  /*1960*/  IMAD.WIDE R36, R15, 0x4, R36 ;  /* 0x000000040f247825 */ /* 0x002fe200078e0224 */
[----:B------:R-:W-:Y:S02]  /*1970*/  LEA.HI.X R231, R22, UR11, R31, 0x1, P2 ;  /* 0x0000000b16e77c11 */ /* 0x000fe400090f0c1f */
[----:B------:R-:W-:Y:S01]  /*1980*/  LEA.HI.X R229, R40, UR9, R13, 0x1, P1 ;  /* 0x0000000928e57c11 */ /* 0x000fe200088f0c0d */
[----:B--2---:R-:W-:Y:S01]  /*1990*/  IMAD.WIDE R32, R35, 0x4, R32 ;  /* 0x0000000423207825 */ /* 0x004fe200078e0220 */
[----:B------:R-:W-:Y:S07]  /*19a0*/  @!P3 BRA `(.L_x_52) ;  /* 0x000000540088b947 */ /* 0x000fee0003800000 */
[----:B------:R-:W-:Y:S01]  /*19b0*/  @P5 BAR.SYNC.DEFER_BLOCKING 0x0 ;  /* 0x0000000000005b1d */ /* 0x000fe20000010000 */
[----:B------:R-:W-:Y:S01]  /*19c0*/  IMAD R13, R198, -0x80, R222 ;  /* 0xffffff80c60d7824 */ /* 0x000fe200078e02de */
[----:B------:R-:W-:Y:S01]  /*19d0*/  MOV R221, R20 ;  /* 0x0000001400dd7202 */ /* 0x000fe20000000f00 */
[C---:B------:R-:W-:Y:S01]  /*19e0*/  VIADD R14, R184.reuse, 0x40 ;  /* 0x00000040b80e7836 */ /* 0x040fe20000000000 */
[----:B------:R-:W-:Y:S01]  /*19f0*/  IADD3 R16, R184, 0x60, RZ ;  /* 0x00000060b8107810 */ /* 0x000fe20007ffe0ff */
[-C--:B------:R-:W-:Y:S01]  /*1a00*/  IMAD.WIDE.U32 R20, R0, R6.reuse, R186 ;  /* 0x0000000600147225 */ /* 0x080fe200078e00ba */
[-C--:B------:R-:W-:Y:S01]  /*1a10*/  ISETP.GE.AND P3, PT, R184, R13.reuse, PT ;  /* 0x0000000db800720c */ /* 0x080fe20003f66270 */
[----:B------:R-:W-:Y:S01]  /*1a20*/  ULDC.64 UR4, c[0x0][0x268] ;  /* 0x00009a0000047ab9 */ /* 0x000fe20000000a00 */
[-C--:B------:R-:W-:Y:S01]  /*1a30*/  ISETP.GE.AND P6, PT, R14, R13.reuse, PT ;  /* 0x0000000d0e00720c */ /* 0x080fe20003fc6270 */
[----:B------:R-:W-:Y:S01]  /*1a40*/  IMAD R15, R12, R6, RZ ;  /* 0x000000060c0f7224 */ /* 0x000fe200078e02ff */
[----:B------:R-:W-:Y:S01]  /*1a50*/  IADD3 R20, P0, R29, R20, RZ ;  /* 0x000000141d147210 */ /* 0x000fe20007f1e0ff */
[----:B------:R-:W-:Y:S01]  /*1a60*/  VIADD R14, R184, 0x20 ;  /* 0x00000020b80e7836 */ /* 0x000fe20000000000 */
[----:B------:R-:W-:Y:S01]  /*1a70*/  ISETP.GE.AND P1, PT, R16, R13, PT ;  /* 0x0000000d1000720c */ /* 0x000fe20003f26270 */
[----:B------:R-:W-:Y:S01]  /*1a80*/  IMAD R15, R0, R7, R15 ;  /* 0x00000007000f7224 */ /* 0x000fe200078e020f */
[----:B------:R-:W-:Y:S01]  /*1a90*/  BSSY B0, `(.L_x_53) ;  /* 0x0000025000007945 */ /* 0x000fe20003800000 */
[----:B------:R-:W-:Y:S01]  /*1aa0*/  IMAD R18, R221, -0x40, R18 ;  /* 0xffffffc0dd127824 */ /* 0x000fe200078e0212 */
[----:B------:R-:W-:Y:S01]  /*1ab0*/  ISETP.GE.AND P4, PT, R14, R13, PT ;  /* 0x0000000d0e00720c */ /* 0x000fe20003f86270 */
[----:B------:R-:W-:Y:S01]  /*1ac0*/  IMAD.WIDE.U32 R22, R0, R2, R186 ;  /* 0x0000000200167225 */ /* 0x000fe200078e00ba */
[----:B------:R-:W-:-:S02]  /*1ad0*/  IADD3.X R21, R28, R21, R15, P0, !PT ;  /* 0x000000151c157210 */ /* 0x000fc400007fe40f */
[----:B------:R-:W-:Y:S01]  /*1ae0*/  ISETP.GE.AND P2, PT, R14, R18, PT ;  /* 0x000000120e00720c */ /* 0x000fe20003f46270 */
[----:B------:R-:W-:Y:S01]  /*1af0*/  IMAD R12, R12, R2, RZ ;  /* 0x000000020c0c7224 */ /* 0x000fe200078e02ff */
[----:B------:R-:W-:Y:S01]  /*1b00*/  IADD3 R22, P0, R27, R22, RZ ;  /* 0x000000161b167210 */ /* 0x000fe20007f1e0ff */
[----:B------:R-:W-:Y:S01]  /*1b10*/  IMAD R14, R11, UR4, RZ ;  /* 0x000000040b0e7c24 */ /* 0x000fe2000f8e02ff */
[----:B------:R1:W-:Y:S01]  /*1b20*/  @P3 STS.128 [R195+0xa000], RZ ;  /* 0x00a000ffc3003388 */ /* 0x0003e20000000c00 */
[----:B------:R-:W-:Y:S01]  /*1b30*/  IMAD R12, R0, R3, R12 ;  /* 0x00000003000c7224 */ /* 0x000fe200078e020c */
[----:B------:R-:W-:Y:S01]  /*1b40*/  LEA.HI R15, R221, R221, RZ, 0x1 ;  /* 0x000000dddd0f7211 */ /* 0x000fe200078f08ff */
[C---:B------:R-:W-:Y:S01]  /*1b50*/  IMAD R14, R17.reuse, UR5, R14 ;  /* 0x00000005110e7c24 */ /* 0x040fe2000f8e020e */
[----:B------:R-:W-:Y:S01]  /*1b60*/  P2R R13, PR, RZ, 0x2 ;  /* 0x00000002ff0d7803 */ /* 0x000fe20000000000 */
[----:B------:R-:W-:Y:S01]  /*1b70*/  IMAD.WIDE.U32 R20, R17, UR4, R20 ;  /* 0x0000000411147c25 */ /* 0x000fe2000f8e0014 */
[----:B------:R-:W-:-:S02]  /*1b80*/  ISETP.GE.AND P1, PT, R184, R18, PT ;  /* 0x00000012b800720c */ /* 0x000fc40003f26270 */
[----:B------:R-:W-:Y:S01]  /*1b90*/  IADD3.X R23, R26, R23, R12, P0, !PT ;  /* 0x000000171a177210 */ /* 0x000fe200007fe40c */
[----:B------:R-:W-:Y:S01]  /*1ba0*/  IMAD.IADD R14, R21, 0x1, R14 ;  /* 0x00000001150e7824 */ /* 0x000fe200078e020e */
[----:B------:R-:W-:Y:S01]  /*1bb0*/  LOP3.LUT R15, R15, 0xfffffffe, RZ, 0xc0, !PT ;  /* 0xfffffffe0f0f7812 */ /* 0x000fe200078ec0ff */
[----:B------:R-:W-:Y:S08]  /*1bc0*/  @P3 BRA `(.L_x_54) ;  /* 0x0000000000443947 */ /* 0x000ff00003800000 */
[----:B------:R-:W-:Y:S02]  /*1bd0*/  ULDC UR4, c[0x0][0x2d0] ;  /* 0x0000b40000047ab9 */ /* 0x000fe40000000800 */
[----:B------:R-:W-:-:S13]  /*1be0*/  ISETP.GE.AND P0, PT, R186, UR4, PT ;  /* 0x00000004ba007c0c */ /* 0x000fda000bf06270 */
[----:B------:R2:W-:Y:S01]  /*1bf0*/  @P0 STS.128 [R195+0xa000], RZ ;  /* 0x00a000ffc3000388 */ /* 0x0005e20000000c00 */
[----:B------:R-:W-:Y:S05]  /*1c00*/  @P0 BRA `(.L_x_54) ;  /* 0x0000000000340947 */ /* 0x000fea0003800000 */
[----:B------:R-:W-:Y:S01]  /*1c10*/  MOV R24, R20 ;  /* 0x0000001400187202 */ /* 0x000fe20000000f00 */
[----:B------:R-:W-:Y:S01]  /*1c20*/  IMAD R12, R10, R6, RZ ;  /* 0x000000060a0c7224 */ /* 0x000fe200078e02ff */
[----:B------:R-:W-:Y:S01]  /*1c30*/  MOV R25, R14 ;  /* 0x0000000e00197202 */ /* 0x000fe20000000f00 */
[----:B------:R-:W-:Y:S02]  /*1c40*/  ULDC.64 UR4, c[0x0][0x220] ;  /* 0x0000880000047ab9 */ /* 0x000fe40000000a00 */
[C---:B------:R-:W-:Y:S02]  /*1c50*/  IMAD R12, R184.reuse, R7, R12 ;  /* 0x00000007b80c7224 */ /* 0x040fe400078e020c */
[----:B------:R-:W-:-:S05]  /*1c60*/  IMAD.WIDE.U32 R24, R184, R6, R24 ;  /* 0x00000006b8187225 */ /* 0x000fca00078e0018 */
[----:B------:R-:W-:Y:S02]  /*1c70*/  IADD3 R12, R25, R12, RZ ;  /* 0x0000000c190c7210 */ /* 0x000fe40007ffe0ff */
[----:B------:R-:W-:-:S04]  /*1c80*/  LEA R26, P0, R24, UR4, 0x1 ;  /* 0x00000004181a7c11 */ /* 0x000fc8000f8008ff */
[----:B------:R-:W-:-:S05]  /*1c90*/  LEA.HI.X R27, R24, UR5, R12, 0x1, P0 ;  /* 0x00000005181b7c11 */ /* 0x000fca00080f0c0c */
[----:B------:R-:W-:Y:S01]  /*1ca0*/  @!PT LDS RZ, [RZ] ;  /* 0x00000000fffff984 */ /* 0x000fe20000000800 */
[----:B------:R-:W-:Y:S01]  /*1cb0*/  @!PT LDS RZ, [RZ] ;  /* 0x00000000fffff984 */ /* 0x000fe20000000800 */
[----:B------:R-:W-:Y:S01]  /*1cc0*/  @!PT LDS RZ, [RZ] ;  /* 0x00000000fffff984 */ /* 0x000fe20000000800 */
[----:B------:R3:W-:Y:S04]  /*1cd0*/  LDGSTS.E.BYPASS.LTC128B.128 [R195+0xa000], desc[UR16][R26.64] ;  /* 0x0a0000001ac37fae */ /* 0x0007e8000b901d50 */
.L_x_54:
[----:B------:R-:W-:Y:S05]  /*1ce0*/  BSYNC B0 ;  /* 0x0000000000007941 */ /* 0x000fea0003800000 */
.L_x_53:
[----:B------:R4:W-:Y:S01]  /*1cf0*/  @P4 STS.128 [R195+0xb000], RZ ;  /* 0x00b000ffc3004388 */ /* 0x0009e20000000c00 */
[----:B------:R-:W-:Y:S04]  /*1d00*/  BSSY B0, `(.L_x_55) ;  /* 0x0000015000007945 */ /* 0x000fe80003800000 */
[----:B------:R-:W-:Y:S05]  /*1d10*/  @P4 BRA `(.L_x_56) ;  /* 0x00000000004c4947 */ /* 0x000fea0003800000 */
[----:B------:R-:W-:Y:S02]  /*1d20*/  ULDC UR4, c[0x0][0x2d0] ;  /* 0x0000b40000047ab9 */ /* 0x000fe40000000800 */
[----:B------:R-:W-:-:S13]  /*1d30*/  ISETP.GE.AND P0, PT, R186, UR4, PT ;  /* 0x00000004ba007c0c */ /* 0x000fda000bf06270 */
[----:B------:R1:W-:Y:S01]  /*1d40*/  @P0 STS.128 [R195+0xb000], RZ ;  /* 0x00b000ffc3000388 */ /* 0x0003e20000000c00 */
[----:B------:R-:W-:Y:S05]  /*1d50*/  @P0 BRA `(.L_x_56) ;  /* 0x00000000003c0947 */ /* 0x000fea0003800000 */
[----:B------:R-:W-:Y:S01]  /*1d60*/  IADD3 R16, P0, R184, 0x20, RZ ;  /* 0x00000020b8107810 */ /* 0x000fe20007f1e0ff */
[----:B------:R-:W-:Y:S01]  /*1d70*/  IMAD.MOV.U32 R24, RZ, RZ, R20 ;  /* 0x000000ffff187224 */ /* 0x000fe200078e0014 */
[----:B------:R-:W-:Y:S01]  /*1d80*/  MOV R25, R14 ;  /* 0x0000000e00197202 */ /* 0x000fe20000000f00 */
[----:B------:R-:W-:Y:S02]  /*1d90*/  ULDC.64 UR4, c[0x0][0x220] ;  /* 0x0000880000047ab9 */ /* 0x000fe40000000a00 */
[----:B------:R-:W-:Y:S02]  /*1da0*/  IMAD.X R12, RZ, RZ, R10, P0 ;  /* 0x000000ffff0c7224 */ /* 0x000fe400000e060a */
[----:B------:R-:W-:-:S04]  /*1db0*/  IMAD.WIDE.U32 R24, R16, R6, R24 ;  /* 0x0000000610187225 */ /* 0x000fc800078e0018 */
[----:B------:R-:W-:Y:S01]  /*1dc0*/  IMAD R12, R12, R6, RZ ;  /* 0x000000060c0c7224 */ /* 0x000fe200078e02ff */
[----:B---3--:R-:W-:-:S03]  /*1dd0*/  LEA R26, P0, R24, UR4, 0x1 ;  /* 0x00000004181a7c11 */ /* 0x008fc6000f8008ff */
[----:B------:R-:W-:-:S05]  /*1de0*/  IMAD R12, R16, R7, R12 ;  /* 0x00000007100c7224 */ /* 0x000fca00078e020c */
[----:B------:R-:W-:-:S04]  /*1df0*/  IADD3 R12, R25, R12, RZ ;  /* 0x0000000c190c7210 */ /* 0x000fc80007ffe0ff */
[----:B------:R-:W-:-:S05]  /*1e00*/  LEA.HI.X R27, R24, UR5, R12, 0x1, P0 ;  /* 0x00000005181b7c11 */ /* 0x000fca00080f0c0c */
[----:B------:R-:W-:Y:S01]  /*1e10*/  @!PT LDS RZ, [RZ] ;  /* 0x00000000fffff984 */ /* 0x000fe20000000800 */
[----:B------:R-:W-:Y:S01]  /*1e20*/  @!PT LDS RZ, [RZ] ;  /* 0x00000000fffff984 */ /* 0x000fe20000000800 */
[----:B------:R-:W-:Y:S01]  /*1e30*/  @!PT LDS RZ, [RZ] ;  /* 0x00000000fffff984 */ /* 0x000fe20000000800 */
[----:B------:R3:W-:Y:S02]  /*1e40*/  LDGSTS.E.BYPASS.LTC128B.128 [R195+0xb000], desc[UR16][R26.64] ;  /* 0x0b0000001ac37fae */ /* 0x0007e4000b901d50 */
.L_x_56:
[----:B------:R-:W-:Y:S05]  /*1e50*/  BSYNC B0 ;  /* 0x0000000000007941 */ /* 0x000fea0003800000 */
.L_x_55:
        /* <DEDUP_REMOVED lines=22> */
.L_x_58:
[----:B------:R-:W-:Y:S05]  /*1fc0*/  BSYNC B0 ;  /* 0x0000000000007941 */ /* 0x000fea0003800000 */
.L_x_57:
[----:B------:R-:W-:Y:S01]  /*1fd0*/  ISETP.NE.AND P0, PT, R13, RZ, PT ;  /* 0x000000ff0d00720c */ /* 0x000fe20003f05270 */
[----:B------:R-:W-:-:S12]  /*1fe0*/  BSSY B0, `(.L_x_59) ;  /* 0x0000015000007945 */ /* 0x000fd80003800000 */
[----:B------:R1:W-:Y:S01]  /*1ff0*/  @P0 STS.128 [R195+0xd000], RZ ;  /* 0x00d000ffc3000388 */ /* 0x0003e20000000c00 */
[----:B------:R-:W-:Y:S05]  /*2000*/  @P0 BRA `(.L_x_60) ;  /* 0x0000000000480947 */ /* 0x000fea0003800000 */
[----:B------:R-:W-:Y:S02]  /*2010*/  ULDC UR4, c[0x0][0x2d0] ;  /* 0x0000b40000047ab9 */ /* 0x000fe40000000800 */
[----:B------:R-:W-:-:S13]  /*2020*/  ISETP.GE.AND P0, PT, R186, UR4, PT ;  /* 0x00000004ba007c0c */ /* 0x000fda000bf06270 */
[----:B------:R1:W-:Y:S01]  /*2030*/  @P0 STS.128 [R195+0xd000], RZ ;  /* 0x00d000ffc3000388 */ /* 0x0003e20000000c00 */
[----:B------:R-:W-:Y:S05]  /*2040*/  @P0 BRA `(.L_x_60) ;  /* 0x0000000000380947 */ /* 0x000fea0003800000 */
[----:B------:R-:W-:Y:S01]  /*2050*/  IADD3 R16, P0, R184, 0x60, RZ ;  /* 0x00000060b8107810 */ /* 0x000fe20007f1e0ff */
[----:B------:R-:W-:Y:S01]  /*2060*/  ULDC.64 UR4, c[0x0][0x220] ;  /* 0x0000880000047ab9 */ /* 0x000fe20000000a00 */
[----:B------:R-:W-:Y:S02]  /*2070*/  MOV R21, R14 ;  /* 0x0000000e00157202 */ /* 0x000fe40000000f00 */
[----:B------:R-:W-:Y:S01]  /*2080*/  IADD3.X R12, RZ, R10, RZ, P0, !PT ;  /* 0x0000000aff0c7210 */ /* 0x000fe200007fe4ff */
[----:B------:R-:W-:-:S04]  /*2090*/  IMAD.WIDE.U32 R20, R16, R6, R20 ;  /* 0x0000000610147225 */ /* 0x000fc800078e0014 */
[----:B------:R-:W-:Y:S01]  /*20a0*/  IMAD R12, R12, R6, RZ ;  /* 0x000000060c0c7224 */ /* 0x000fe200078e02ff */
[----:B------:R-:W-:-:S03]  /*20b0*/  LEA R6, P0, R20, UR4, 0x1 ;  /* 0x0000000414067c11 */ /* 0x000fc6000f8008ff */
[----:B------:R-:W-:-:S05]  /*20c0*/  IMAD R12, R16, R7, R12 ;  /* 0x00000007100c7224 */ /* 0x000fca00078e020c */
[----:B------:R-:W-:-:S04]  /*20d0*/  IADD3 R12, R21, R12, RZ ;  /* 0x0000000c150c7210 */ /* 0x000fc80007ffe0ff */
[----:B------:R-:W-:-:S05]  /*20e0*/  LEA.HI.X R7, R20, UR5, R12, 0x1, P0 ;  /* 0x0000000514077c11 */ /* 0x000fca00080f0c0c */
[----:B------:R-:W-:Y:S01]  /*20f0*/  @!PT LDS RZ, [RZ] ;  /* 0x00000000fffff984 */ /* 0x000fe20000000800 */
[----:B------:R-:W-:Y:S01]  /*2100*/  @!PT LDS RZ, [RZ] ;  /* 0x00000000fffff984 */ /* 0x000fe20000000800 */
[----:B------:R-:W-:Y:S01]  /*2110*/  @!PT LDS RZ, [RZ] ;  /* 0x00000000fffff984 */ /* 0x000fe20000000800 */
[----:B------:R1:W-:Y:S02]  /*2120*/  LDGSTS.E.BYPASS.LTC128B.128 [R195+0xd000], desc[UR16][R6.64] ;  /* 0x0d00000006c37fae */ /* 0x0003e4000b901d50 */
.L_x_60:
[----:B------:R-:W-:Y:S05]  /*2130*/  BSYNC B0 ;  /* 0x0000000000007941 */ /* 0x000fea0003800000 */
.L_x_59:
[----:B------:R-:W0:Y:S01]  /*2140*/  LDGDEPBAR ;  /* 0x00000000000079af */ /* 0x000e220000000000 */
[----:B------:R-:W-:Y:S01]  /*2150*/  BSSY B0, `(.L_x_61) ;  /* 0x000000c000007945 */ /* 0x000fe20003800000 */
[----:B------:R-:W-:Y:S02]  /*2160*/  IADD3 R15, R221, -R15, RZ ;  /* 0x8000000fdd0f7210 */ /* 0x000fe40007ffe0ff */
[----:B------:R1:W-:Y:S01]  /*2170*/  @P1 STS.128 [R195+0x4000], RZ ;  /* 0x004000ffc3001388 */ /* 0x0003e20000000c00 */
[----:B------:R-:W-:Y:S05]  /*2180*/  @P1 BRA `(.L_x_62) ;  /* 0x0000000000201947 */ /* 0x000fea0003800000 */
[----:B------:R-:W-:Y:S02]  /*2190*/  ULDC UR4, c[0x0][0x2d0] ;  /* 0x0000b40000047ab9 */ /* 0x000fe40000000800 */
[----:B------:R-:W-:-:S13]  /*21a0*/  ISETP.GE.AND P0, PT, R186, UR4, PT ;  /* 0x00000004ba007c0c */ /* 0x000fda000bf06270 */
[----:B------:R1:W-:Y:S01]  /*21b0*/  @P0 STS.128 [R195+0x4000], RZ ;  /* 0x004000ffc3000388 */ /* 0x0003e20000000c00 */
[----:B------:R-:W-:Y:S05]  /*21c0*/  @P0 BRA `(.L_x_62) ;  /* 0x0000000000100947 */ /* 0x000fea0003800000 */
[----:B------:R-:W-:Y:S01]  /*21d0*/  @!PT LDS RZ, [RZ] ;  /* 0x00000000fffff984 */ /* 0x000fe20000000800 */
[----:B------:R-:W-:Y:S01]  /*21e0*/  @!PT LDS RZ, [RZ] ;  /* 0x00000000fffff984 */ /* 0x000fe20000000800 */
[----:B------:R-:W-:Y:S01]  /*21f0*/  @!PT LDS RZ, [RZ] ;  /* 0x00000000fffff984 */ /* 0x000fe20000000800 */
[----:B------:R1:W-:Y:S02]  /*2200*/  LDGSTS.E.BYPASS.LTC128B.128 [R195+0x4000], desc[UR16][R228.64] ;  /* 0x04000000e4c37fae */ /* 0x0003e4000b901d50 */
.L_x_62:
[----:B------:R-:W-:Y:S05]  /*2210*/  BSYNC B0 ;  /* 0x0000000000007941 */ /* 0x000fea0003800000 */
.L_x_61:
[----:B------:R2:W-:Y:S01]  /*2220*/  @P2 STS.128 [R195+0x5000], RZ ;  /* 0x005000ffc3002388 */ /* 0x0005e20000000c00 */
[----:B-1----:R-:W-:Y:S01]  /*2230*/  VIADD R7, R191, 0x1000 ;  /* 0x00001000bf077836 */ /* 0x002fe20000000000 */
[----:B------:R-:W-:Y:S01]  /*2240*/  ISETP.NE.AND P0, PT, R15, 0x1, PT ;  /* 0x000000010f00780c */ /* 0x000fe20003f05270 */
[----:B------:R-:W-:Y:S03]  /*2250*/  BSSY B0, `(.L_x_63) ;  /* 0x000000f000007945 */ /* 0x000fe60003800000 */
[----:B------:R-:W-:Y:S02]  /*2260*/  SEL R7, R7, R191, !P0 ;  /* 0x000000bf07077207 */ /* 0x000fe40004000000 */
[----:B------:R-:W-:Y:S02]  /*2270*/  P2R R6, PR, RZ, 0x1 ;  /* 0x00000001ff067803 */ /* 0x000fe40000000000 */
[----:B------:R-:W-:Y:S01]  /*2280*/  LEA R220, R7, UR6, 0x1 ;  /* 0x0000000607dc7c11 */ /* 0x000fe2000f8e08ff */
[----:B------:R-:W-:Y:S06]  /*2290*/  @P2 BRA `(.L_x_64) ;  /* 0x0000000000282947 */ /* 0x000fec0003800000 */
[----:B------:R-:W-:Y:S02]  /*22a0*/  ULDC UR4, c[0x0][0x2d0] ;  /* 0x0000b40000047ab9 */ /* 0x000fe40000000800 */
[----:B------:R-:W-:-:S13]  /*22b0*/  ISETP.GE.AND P0, PT, R186, UR4, PT ;  /* 0x00000004ba007c0c */ /* 0x000fda000bf06270 */
[----:B------:R1:W-:Y:S01]  /*22c0*/  @P0 STS.128 [R195+0x5000], RZ ;  /* 0x005000ffc3000388 */ /* 0x0003e20000000c00 */
[----:B------:R-:W-:Y:S05]  /*22d0*/  @P0 BRA `(.L_x_64) ;  /* 0x0000000000180947 */ /* 0x000fea0003800000 */
[----:B------:R-:W-:-:S04]  /*22e0*/  LEA R14, P0, R8, R228, 0x6 ;  /* 0x000000e4080e7211 */ /* 0x000fc800078030ff */
[----:B------:R-:W-:-:S05]  /*22f0*/  LEA.HI.X R15, R8, R229, R9, 0x6, P0 ;  /* 0x000000e5080f7211 */ /* 0x000fca00000f3409 */
[----:B------:R-:W-:Y:S01]  /*2300*/  @!PT LDS RZ, [RZ] ;  /* 0x00000000fffff984 */ /* 0x000fe20000000800 */
[----:B------:R-:W-:Y:S01]  /*2310*/  @!PT LDS RZ, [RZ] ;  /* 0x00000000fffff984 */ /* 0x000fe20000000800 */
[----:B------:R-:W-:Y:S01]  /*2320*/  @!PT LDS RZ, [RZ] ;  /* 0x00000000fffff984 */ /* 0x000fe20000000800 */
[----:B------:R1:W-:Y:S04]  /*2330*/  LDGSTS.E.BYPASS.LTC128B.128 [R195+0x5000], desc[UR16][R14.64] ;  /* 0x050000000ec37fae */ /* 0x0003e8000b901d50 */
.L_x_64:
[----:B------:R-:W-:Y:S05]  /*2340*/  BSYNC B0 ;  /* 0x0000000000007941 */ /* 0x000fea0003800000 */
.L_x_63:
[----:B------:R1:W-:Y:S01]  /*2350*/  @P1 STS [R220], RZ ;  /* 0x000000ffdc001388 */ /* 0x0003e20000000800 */
[----:B------:R-:W-:Y:S01]  /*2360*/  BSSY B0, `(.L_x_65) ;  /* 0x0000011000007945 */ /* 0x000fe20003800000 */
[----:B------:R-:W-:Y:S02]  /*2370*/  IADD3 R7, R188, 0x28, RZ ;  /* 0x00000028bc077810 */ /* 0x000fe40007ffe0ff */
[----:B------:R1:W-:Y:S04]  /*2380*/  @P1 STS [R220+0x4], RZ ;  /* 0x000004ffdc001388 */ /* 0x0003e80000000800 */
[----:B------:R1:W-:Y:S04]  /*2390*/  @P1 STS [R220+0x8], RZ ;  /* 0x000008ffdc001388 */ /* 0x0003e80000000800 */
[----:B------:R1:W-:Y:S01]  /*23a0*/  @P1 STS [R220+0xc], RZ ;  /* 0x00000cffdc001388 */ /* 0x0003e20000000800 */
[----:B------:R-:W-:Y:S05]  /*23b0*/  @P1 BRA `(.L_x_66) ;  /* 0x00000000002c1947 */ /* 0x000fea0003800000 */
[----:B------:R-:W-:Y:S02]  /*23c0*/  ULDC UR4, c[0x0][0x2d0] ;  /* 0x0000b40000047ab9 */ /* 0x000fe40000000800 */
[----:B------:R-:W-:-:S13]  /*23d0*/  ISETP.GE.AND P0, PT, R186, UR4, PT ;  /* 0x00000004ba007c0c */ /* 0x000fda000bf06270 */
[----:B------:R1:W-:Y:S04]  /*23e0*/  @P0 STS [R220], RZ ;  /* 0x000000ffdc000388 */ /* 0x0003e80000000800 */
[----:B------:R1:W-:Y:S04]  /*23f0*/  @P0 STS [R220+0x4], RZ ;  /* 0x000004ffdc000388 */ /* 0x0003e80000000800 */
[----:B------:R1:W-:Y:S04]  /*2400*/  @P0 STS [R220+0x8], RZ ;  /* 0x000008ffdc000388 */ /* 0x0003e80000000800 */
[----:B------:R1:W-:Y:S01]  /*2410*/  @P0 STS [R220+0xc], RZ ;  /* 0x00000cffdc000388 */ /* 0x0003e20000000800 */
[----:B------:R-:W-:Y:S05]  /*2420*/  @P0 BRA `(.L_x_66) ;  /* 0x0000000000100947 */ /* 0x000fea0003800000 */
[----:B------:R-:W-:Y:S01]  /*2430*/  @!PT LDS RZ, [RZ] ;  /* 0x00000000fffff984 */ /* 0x000fe20000000800 */
[----:B------:R-:W-:Y:S01]  /*2440*/  @!PT LDS RZ, [RZ] ;  /* 0x00000000fffff984 */ /* 0x000fe20000000800 */
[----:B------:R-:W-:Y:S01]  /*2450*/  @!PT LDS RZ, [RZ] ;  /* 0x00000000fffff984 */ /* 0x000fe20000000800 */
[----:B------:R1:W-:Y:S02]  /*2460*/  LDGSTS.E.BYPASS.LTC128B.128 [R220], desc[UR16][R230.64] ;  /* 0x00000000e6dc7fae */ /* 0x0003e4000b901d50 */
.L_x_66:
[----:B------:R-:W-:Y:S05]  /*2470*/  BSYNC B0 ;  /* 0x0000000000007941 */ /* 0x000fea0003800000 */
.L_x_65:
[----:B------:R2:W-:Y:S01]  /*2480*/  @P2 STS [R220+0x1000], RZ ;  /* 0x001000ffdc002388 */ /* 0x0005e20000000800 */
[C---:B------:R-:W-:Y:S01]  /*2490*/  ISETP.GE.AND P5, PT, R7.reuse, R18, PT ;  /* 0x000000120700720c */ /* 0x040fe20003fa6270 */
[----:B------:R-:W-:Y:S01]  /*24a0*/  IMAD.MOV.U32 R213, RZ, RZ, R36 ;  /* 0x000000ffffd57224 */ /* 0x000fe200078e0024 */
[----:B------:R-:W-:Y:S01]  /*24b0*/  SHF.R.S32.HI R8, RZ, 0x1f, R7 ;  /* 0x0000001fff087819 */ /* 0x000fe20000011407 */
[----:B------:R2:W-:Y:S01]  /*24c0*/  @P2 STS [R220+0x1004], RZ ;  /* 0x001004ffdc002388 */ /* 0x0005e20000000800 */
[----:B------:R-:W-:Y:S01]  /*24d0*/  IMAD.MOV.U32 R212, RZ, RZ, R37 ;  /* 0x000000ffffd47224 */ /* 0x000fe200078e0025 */
[----:B------:R-:W-:Y:S02]  /*24e0*/  BSSY B0, `(.L_x_67) ;  /* 0x0000013000007945 */ /* 0x000fe40003800000 */
[----:B------:R2:W-:Y:S04]  /*24f0*/  @P2 STS [R220+0x1008], RZ ;  /* 0x001008ffdc002388 */ /* 0x0005e80000000800 */
[----:B------:R2:W-:Y:S02]  /*2500*/  @P2 STS [R220+0x100c], RZ ;  /* 0x00100cffdc002388 */ /* 0x0005e40000000800 */
[----:B-1----:R-:W-:-:S04]  /*2510*/  @!P5 LEA R14, P0, R7, R213, 0x2 ;  /* 0x000000d5070ed211 */ /* 0x002fc800078010ff */
[----:B------:R-:W-:Y:S01]  /*2520*/  @!P5 LEA.HI.X R15, R7, R212, R8, 0x2, P0 ;  /* 0x000000d4070fd211 */ /* 0x000fe200000f1408 */
[----:B------:R-:W-:Y:S08]  /*2530*/  @P2 BRA `(.L_x_68) ;  /* 0x0000000000342947 */ /* 0x000ff00003800000 */
[----:B------:R-:W-:Y:S02]  /*2540*/  ULDC UR4, c[0x0][0x2d0] ;  /* 0x0000b40000047ab9 */ /* 0x000fe40000000800 */
[----:B------:R-:W-:-:S13]  /*2550*/  ISETP.GE.AND P0, PT, R186, UR4, PT ;  /* 0x00000004ba007c0c */ /* 0x000fda000bf06270 */
[----:B------:R1:W-:Y:S04]  /*2560*/  @P0 STS [R220+0x1000], RZ ;  /* 0x001000ffdc000388 */ /* 0x0003e80000000800 */
[----:B------:R1:W-:Y:S04]  /*2570*/  @P0 STS [R220+0x1004], RZ ;  /* 0x001004ffdc000388 */ /* 0x0003e80000000800 */
[----:B------:R1:W-:Y:S04]  /*2580*/  @P0 STS [R220+0x1008], RZ ;  /* 0x001008ffdc000388 */ /* 0x0003e80000000800 */
[----:B------:R1:W-:Y:S01]  /*2590*/  @P0 STS [R220+0x100c], RZ ;  /* 0x00100cffdc000388 */ /* 0x0003e20000000800 */
[----:B------:R-:W-:Y:S05]  /*25a0*/  @P0 BRA `(.L_x_68) ;  /* 0x0000000000180947 */ /* 0x000fea0003800000 */
[----:B------:R-:W-:-:S04]  /*25b0*/  LEA R8, P0, R4, R230, 0x6 ;  /* 0x000000e604087211 */ /* 0x000fc800078030ff */
[----:B------:R-:W-:-:S05]  /*25c0*/  LEA.HI.X R9, R4, R231, R5, 0x6, P0 ;  /* 0x000000e704097211 */ /* 0x000fca00000f3405 */
[----:B------:R-:W-:Y:S01]  /*25d0*/  @!PT LDS RZ, [RZ] ;  /* 0x00000000fffff984 */ /* 0x000fe20000000800 */
[----:B------:R-:W-:Y:S01]  /*25e0*/  @!PT LDS RZ, [RZ] ;  /* 0x00000000fffff984 */ /* 0x000fe20000000800 */
[----:B------:R-:W-:Y:S01]  /*25f0*/  @!PT LDS RZ, [RZ] ;  /* 0x00000000fffff984 */ /* 0x000fe20000000800 */
[----:B------:R1:W-:Y:S04]  /*2600*/  LDGSTS.E.BYPASS.LTC128B.128 [R220+0x1000], desc[UR16][R8.64] ;  /* 0x0100000008dc7fae */ /* 0x0003e8000b901d50 */
.L_x_68:
[----:B------:R-:W-:Y:S05]  /*2610*/  BSYNC B0 ;  /* 0x0000000000007941 */ /* 0x000fea0003800000 */
.L_x_67:
[----:B------:R2:W-:Y:S01]  /*2620*/  @P3 STS.128 [R195+0x6000], RZ ;  /* 0x006000ffc3003388 */ /* 0x0005e20000000c00 */
[C---:B------:R-:W-:Y:S01]  /*2630*/  VIADD R5, R188.reuse, 0x8 ;  /* 0x00000008bc057836 */ /* 0x040fe20000000000 */
[----:B------:R-:W-:Y:S01]  /*2640*/  ULDC.64 UR4, c[0x0][0x260] ;  /* 0x0000980000047ab9 */ /* 0x000fe20000000a00 */
[C---:B-1----:R-:W-:Y:S01]  /*2650*/  VIADD R8, R188.reuse, 0x20 ;  /* 0x00000020bc087836 */ /* 0x042fe20000000000 */
[----:B------:R-:W-:Y:S01]  /*2660*/  BSSY B0, `(.L_x_69) ;  /* 0x000001d000007945 */ /* 0x000fe20003800000 */
[----:B------:R-:W-:Y:S01]  /*2670*/  IMAD R4, R11, UR4, RZ ;  /* 0x000000040b047c24 */ /* 0x000fe2000f8e02ff */
[-C--:B------:R-:W-:Y:S01]  /*2680*/  ISETP.GE.AND P0, PT, R5, R18.reuse, PT ;  /* 0x000000120500720c */ /* 0x080fe20003f06270 */
[C---:B------:R-:W-:Y:S01]  /*2690*/  IMAD.WIDE.U32 R22, R17.reuse, UR4, R22 ;  /* 0x0000000411167c25 */ /* 0x040fe2000f8e0016 */
[----:B------:R-:W-:Y:S02]  /*26a0*/  SHF.L.U32 R7, R188, 0x2, RZ ;  /* 0x00000002bc077819 */ /* 0x000fe400000006ff */
[----:B------:R-:W-:Y:S01]  /*26b0*/  P2R R9, PR, RZ, 0x1 ;  /* 0x00000001ff097803 */ /* 0x000fe20000000000 */
[----:B------:R-:W-:Y:S01]  /*26c0*/  IMAD R4, R17, UR5, R4 ;  /* 0x0000000511047c24 */ /* 0x000fe2000f8e0204 */
[----:B------:R-:W-:-:S02]  /*26d0*/  ISETP.GE.AND P0, PT, R8, R18, PT ;  /* 0x000000120800720c */ /* 0x000fc40003f06270 */
[----:B------:R-:W-:Y:S01]  /*26e0*/  SHF.L.U64.HI R5, R188, 0x2, R194 ;  /* 0x00000002bc057819 */ /* 0x000fe200000102c2 */
[----:B------:R-:W-:Y:S01]  /*26f0*/  IMAD.IADD R4, R23, 0x1, R4 ;  /* 0x0000000117047824 */ /* 0x000fe200078e0204 */
[----:B------:R-:W-:Y:S01]  /*2700*/  P2R R8, PR, RZ, 0x1 ;  /* 0x00000001ff087803 */ /* 0x000fe20000000000 */
        /* <DEDUP_REMOVED lines=18> */
.L_x_70:
[----:B------:R-:W-:Y:S05]  /*2830*/  BSYNC B0 ;  /* 0x0000000000007941 */ /* 0x000fea0003800000 */
.L_x_69:
[----:B------:R1:W-:Y:S01]  /*2840*/  @P4 STS.128 [R195+0x7000], RZ ;  /* 0x007000ffc3004388 */ /* 0x0003e20000000c00 */
[----:B------:R-:W-:Y:S01]  /*2850*/  BSSY B0, `(.L_x_71) ;  /* 0x0000016000007945 */ /* 0x000fe20003800000 */
[----:B------:R-:W-:-:S03]  /*2860*/  ISETP.GE.AND P2, PT, R188, R18, PT ;  /* 0x00000012bc00720c */ /* 0x000fc60003f46270 */
[----:B------:R-:W-:Y:S10]  /*2870*/  @P4 BRA `(.L_x_72) ;  /* 0x00000000004c4947 */ /* 0x000ff40003800000 */
        /* <DEDUP_REMOVED lines=19> */
.L_x_72:
[----:B------:R-:W-:Y:S05]  /*29b0*/  BSYNC B0 ;  /* 0x0000000000007941 */ /* 0x000fea0003800000 */
.L_x_71:
[----:B------:R1:W-:Y:S01]  /*29c0*/  @P6 STS.128 [R195+0x8000], RZ ;  /* 0x008000ffc3006388 */ /* 0x0003e20000000c00 */
[----:B------:R-:W-:Y:S01]  /*29d0*/  BSSY B0, `(.L_x_73) ;  /* 0x0000016000007945 */ /* 0x000fe20003800000 */
[----:B------:R-:W-:-:S03]  /*29e0*/  IADD3 R12, P1, R7, R213, RZ ;  /* 0x000000d5070c7210 */ /* 0x000fc60007f3e0ff */
        /* <DEDUP_REMOVED lines=12> */
[----:B-1----:R-:W-:-:S03]  /*2ab0*/  LEA R18, P0, R16, UR4, 0x1 ;  /* 0x0000000410127c11 */ /* 0x002fc6000f8008ff */
[----:B------:R-:W-:-:S05]  /*2ac0*/  IMAD R7, R11, R3, R7 ;  /* 0x000000030b077224 */ /* 0x000fca00078e0207 */
[----:B------:R-:W-:-:S04]  /*2ad0*/  IADD3 R7, R17, R7, RZ ;  /* 0x0000000711077210 */ /* 0x000fc80007ffe0ff */
[----:B------:R-:W-:-:S05]  /*2ae0*/  LEA.HI.X R19, R16, UR5, R7, 0x1, P0 ;  /* 0x0000000510137c11 */ /* 0x000fca00080f0c07 */
[----:B------:R-:W-:Y:S01]  /*2af0*/  @!PT LDS RZ, [RZ] ;  /* 0x00000000fffff984 */ /* 0x000fe20000000800 */
[----:B------:R-:W-:Y:S01]  /*2b00*/  @!PT LDS RZ, [RZ] ;  /* 0x00000000fffff984 */ /* 0x000fe20000000800 */
[----:B------:R-:W-:Y:S01]  /*2b10*/  @!PT LDS RZ, [RZ] ;  /* 0x00000000fffff984 */ /* 0x000fe20000000800 */
[----:B------:R1:W-:Y:S02]  /*2b20*/  LDGSTS.E.BYPASS.LTC128B.128 [R195+0x8000], desc[UR16][R18.64] ;  /* 0x0800000012c37fae */ /* 0x0003e4000b901d50 */
.L_x_74:
[----:B------:R-:W-:Y:S05]  /*2b30*/  BSYNC B0 ;  /* 0x0000000000007941 */ /* 0x000fea0003800000 */
.L_x_73:
        /* <DEDUP_REMOVED lines=23> */
.L_x_76:
[----:B------:R-:W-:Y:S05]  /*2cb0*/  BSYNC B0 ;  /* 0x0000000000007941 */ /* 0x000fea0003800000 */
.L_x_75:
[----:B------:R-:W0:Y:S01]  /*2cc0*/  LDGDEPBAR ;  /* 0x00000000000079af */ /* 0x000e220000000000 */
[----:B------:R-:W-:Y:S01]  /*2cd0*/  ISETP.NE.AND P3, PT, R9, RZ, PT ;  /* 0x000000ff0900720c */ /* 0x000fe20003f65270 */
[----:B------:R-:W-:Y:S01]  /*2ce0*/  IMAD.MOV.U32 R217, RZ, RZ, 0x7f800000 ;  /* 0x7f800000ffd97424 */ /* 0x000fe200078e00ff */
[----:B------:R-:W-:Y:S01]  /*2cf0*/  ISETP.NE.AND P0, PT, R8, RZ, PT ;  /* 0x000000ff0800720c */ /* 0x000fe20003f05270 */
[----:B-1----:R-:W1:Y:S01]  /*2d00*/  S2R R3, SR_TID.X ;  /* 0x0000000000037919 */ /* 0x002e620000002100 */
[----:B------:R-:W-:Y:S02]  /*2d10*/  IMAD.MOV.U32 R218, RZ, RZ, 0x7f800000 ;  /* 0x7f800000ffda7424 */ /* 0x000fe400078e00ff */
[----:B------:R-:W-:Y:S01]  /*2d20*/  IMAD.MOV.U32 R219, RZ, RZ, 0x7f800000 ;  /* 0x7f800000ffdb7424 */ /* 0x000fe200078e00ff */
[----:B------:R1:W5:Y:S01]  /*2d30*/  @!P5 LDG.E R217, desc[UR16][R14.64] ;  /* 0x000000100ed9d981 */ /* 0x000362000c1e1900 */
[----:B------:R-:W-:Y:S02]  /*2d40*/  IMAD.MOV.U32 R216, RZ, RZ, 0x7f800000 ;  /* 0x7f800000ffd87424 */ /* 0x000fe400078e00ff */
[----:B------:R-:W-:Y:S01]  /*2d50*/  IMAD.X R13, R5, 0x1, R212, P1 ;  /* 0x00000001050d7824 */ /* 0x000fe200008e06d4 */
[----:B------:R-:W-:Y:S01]  /*2d60*/  LEA R144, R180, UR6, 0x1 ;  /* 0x00000006b4907c11 */ /* 0x000fe2000f8e08ff */
[----:B------:R-:W-:Y:S01]  /*2d70*/  USHF.L.U32 UR21, UR14, 0x4, URZ ;  /* 0x000000040e157899 */ /* 0x000fe2000800063f */
[----:B------:R-:W-:Y:S01]  /*2d80*/  VIADD R0, R0, 0x80 ;  /* 0x0000008000007836 */ /* 0x000fe20000000000 */
[----:B------:R-:W-:Y:S01]  /*2d90*/  USHF.L.U32 UR22, UR14, 0x3, URZ ;  /* 0x000000030e167899 */ /* 0x000fe2000800063f */
[----:B------:R2:W5:Y:S01]  /*2da0*/  @!P2 LDG.E R218, desc[UR16][R12.64] ;  /* 0x000000100cdaa981 */ /* 0x000562000c1e1900 */
[----:B------:R-:W-:Y:S01]  /*2db0*/  VIADD R172, R181, 0x1000 ;  /* 0x00001000b5ac7836 */ /* 0x000fe20000000000 */
[----:B------:R-:W-:Y:S01]  /*2dc0*/  LOP3.LUT R225, R225, 0xfffffffe, RZ, 0xc0, !PT ;  /* 0xfffffffee1e17812 */ /* 0x000fe200078ec0ff */
[----:B------:R-:W-:Y:S01]  /*2dd0*/  IMAD.MOV.U32 R128, RZ, RZ, 0x40 ;  /* 0x00000040ff807424 */ /* 0x000fe200078e00ff */
[----:B------:R2:W5:Y:S01]  /*2de0*/  @!P3 LDG.E R219, desc[UR16][R12.64+0x20] ;  /* 0x000020100cdbb981 */ /* 0x000562000c1e1900 */
[----:B------:R-:W-:Y:S01]  /*2df0*/  IMAD.MOV.U32 R215, RZ, RZ, R32 ;  /* 0x000000ffffd77224 */ /* 0x000fe200078e0020 */
[----:B------:R-:W-:Y:S01]  /*2e00*/  SHF.L.U64.HI R208, R188, 0x2, R194 ;  /* 0x00000002bcd07819 */ /* 0x000fe200000102c2 */
[----:B------:R-:W-:Y:S01]  /*2e10*/  IMAD.MOV.U32 R214, RZ, RZ, R33 ;  /* 0x000000ffffd67224 */ /* 0x000fe200078e0021 */
[----:B------:R2:W5:Y:S01]  /*2e20*/  @!P0 LDG.E R216, desc[UR16][R12.64+0x80] ;  /* 0x000080100cd88981 */ /* 0x000562000c1e1900 */
[----:B------:R-:W-:-:S04]  /*2e30*/  DEPBAR.LE SB0, 0x1 ;  /* 0x000080400000791a */ /* 0x000fc80000000000 */
[----:B------:R-:W-:Y:S01]  /*2e40*/  BAR.SYNC.DEFER_BLOCKING 0x0 ;  /* 0x0000000000007b1d */ /* 0x000fe20000010000 */
[----:B------:R-:W-:Y:S01]  /*2e50*/  IMAD.SHL.U32 R207, R188, 0x4, RZ ;  /* 0x00000004bccf7824 */ /* 0x000fe200078e00ff */
[----:B------:R-:W-:Y:S01]  /*2e60*/  CS2R R94, SRZ ;  /* 0x00000000005e7805 */ /* 0x000fe2000001ff00 */
[----:B------:R-:W-:Y:S01]  /*2e70*/  IMAD.MOV.U32 R210, RZ, RZ, 0x40 ;  /* 0x00000040ffd27424 */ /* 0x000fe200078e00ff */
[----:B------:R-:W-:Y:S02]  /*2e80*/  CS2R R92, SRZ ;  /* 0x00000000005c7805 */ /* 0x000fe4000001ff00 */
[----:B------:R-:W-:Y:S02]  /*2e90*/  CS2R R98, SRZ ;  /* 0x0000000000627805 */ /* 0x000fe4000001ff00 */
[----:B------:R-:W-:Y:S02]  /*2ea0*/  CS2R R96, SRZ ;  /* 0x0000000000607805 */ /* 0x000fe4000001ff00 */
[----:B-1----:R-:W-:Y:S01]  /*2eb0*/  SHF.R.S32.HI R2, RZ, 0x1f, R3 ;  /* 0x0000001fff027819 */ /* 0x002fe20000011403 */
[----:B------:R-:W-:Y:S01]  /*2ec0*/  UIADD3 UR11, UR21, 0x20, URZ ;  /* 0x00000020150b7890 */ /* 0x000fe2000fffe03f */
[----:B------:R-:W-:-:S02]  /*2ed0*/  ISETP.GE.AND P1, PT, R0, R222, PT ;  /* 0x000000de0000720c */ /* 0x000fc40003f26270 */
[----:B------:R-:W-:Y:S02]  /*2ee0*/  CS2R R90, SRZ ;  /* 0x00000000005a7805 */ /* 0x000fe4000001ff00 */
[----:B------:R-:W-:Y:S02]  /*2ef0*/  LEA.HI R2, R2, R3, RZ, 0x4 ;  /* 0x0000000302027211 */ /* 0x000fe400078f20ff */
[----:B------:R-:W-:Y:S02]  /*2f00*/  CS2R R88, SRZ ;  /* 0x0000000000587805 */ /* 0x000fe4000001ff00 */
[----:B------:R-:W-:Y:S02]  /*2f10*/  ISETP.NE.AND P3, PT, R6, RZ, PT ;  /* 0x000000ff0600720c */ /* 0x000fe40003f65270 */
[----:B------:R-:W-:Y:S02]  /*2f20*/  CS2R R86, SRZ ;  /* 0x0000000000567805 */ /* 0x000fe4000001ff00 */
[----:B------:R-:W-:-:S02]  /*2f30*/  LOP3.LUT R2, R2, 0xfffffff0, RZ, 0xc0, !PT ;  /* 0xfffffff002027812 */ /* 0x000fc400078ec0ff */
[----:B------:R-:W-:Y:S02]  /*2f40*/  CS2R R84, SRZ ;  /* 0x0000000000547805 */ /* 0x000fe4000001ff00 */
[----:B------:R-:W-:Y:S02]  /*2f50*/  CS2R R78, SRZ ;  /* 0x00000000004e7805 */ /* 0x000fe4000001ff00 */
[----:B------:R-:W-:Y:S02]  /*2f60*/  CS2R R76, SRZ ;  /* 0x00000000004c7805 */ /* 0x000fe4000001ff00 */
[----:B------:R-:W-:Y:S01]  /*2f70*/  CS2R R82, SRZ ;  /* 0x0000000000527805 */ /* 0x000fe2000001ff00 */
[----:B------:R-:W-:Y:S01]  /*2f80*/  IMAD.IADD R2, R3, 0x1, -R2 ;  /* 0x0000000103027824 */ /* 0x000fe200078e0a02 */
[----:B------:R-:W-:Y:S02]  /*2f90*/  CS2R R80, SRZ ;  /* 0x0000000000507805 */ /* 0x000fe4000001ff00 */
[----:B------:R-:W-:-:S02]  /*2fa0*/  CS2R R74, SRZ ;  /* 0x00000000004a7805 */ /* 0x000fc4000001ff00 */
[----:B------:R-:W-:Y:S01]  /*2fb0*/  CS2R R72, SRZ ;  /* 0x0000000000487805 */ /* 0x000fe2000001ff00 */
[----:B------:R2:W1:Y:S01]  /*2fc0*/  LDSM.16.M88.4 R140, [R144+0xa000] ;  /* 0x00a00000908c783b */ /* 0x0004620000000200 */
[----:B------:R-:W-:Y:S02]  /*2fd0*/  CS2R R70, SRZ ;  /* 0x0000000000467805 */ /* 0x000fe4000001ff00 */
[----:B------:R-:W-:Y:S02]  /*2fe0*/  CS2R R68, SRZ ;  /* 0x0000000000447805 */ /* 0x000fe4000001ff00 */
[----:B------:R-:W-:Y:S01]  /*2ff0*/  CS2R R62, SRZ ;  /* 0x00000000003e7805 */ /* 0x000fe2000001ff00 */
[----:B------:R-:W1:Y:S01]  /*3000*/  LDSM.16.M88.4 R144, [R144+0xa800] ;  /* 0x00a800009090783b */ /* 0x000e620000000200 */
[----:B------:R-:W-:Y:S02]  /*3010*/  CS2R R60, SRZ ;  /* 0x00000000003c7805 */ /* 0x000fe4000001ff00 */
[----:B------:R-:W-:-:S02]  /*3020*/  CS2R R66, SRZ ;  /* 0x0000000000427805 */ /* 0x000fc4000001ff00 */
[----:B------:R-:W-:Y:S01]  /*3030*/  CS2R R64, SRZ ;  /* 0x0000000000407805 */ /* 0x000fe2000001ff00 */
[----:B------:R2:W1:Y:S01]  /*3040*/  LDSM.16.M88.4 R148, [R179] ;  /* 0x00000000b394783b */ /* 0x0004620000000200 */
[----:B------:R-:W-:Y:S02]  /*3050*/  CS2R R58, SRZ ;  /* 0x00000000003a7805 */ /* 0x000fe4000001ff00 */
[----:B------:R-:W-:Y:S02]  /*3060*/  CS2R R56, SRZ ;  /* 0x0000000000387805 */ /* 0x000fe4000001ff00 */
[----:B------:R-:W-:Y:S01]  /*3070*/  CS2R R54, SRZ ;  /* 0x0000000000367805 */ /* 0x000fe2000001ff00 */
[----:B------:R2:W1:Y:S01]  /*3080*/  LDSM.16.M88.4 R152, [R179+0x800] ;  /* 0x00080000b398783b */ /* 0x0004620000000200 */
        /* <DEDUP_REMOVED lines=12> */
[----:B------:R-:W-:Y:S01]  /*3150*/  IMAD.MOV.U32 R226, RZ, RZ, R220 ;  /* 0x000000ffffe27224 */ /* 0x000fe200078e00dc */
[----:B------:R-:W-:Y:S02]  /*3160*/  UIADD3 UR10, -UR15, URZ, URZ ;  /* 0x0000003f0f0a7290 */ /* 0x000fe4000fffe13f */
[----:B------:R2:W1:Y:S01]  /*3170*/  LDSM.16.M88.4 R168, [R177+0x800] ;  /* 0x00080000b1a8783b */ /* 0x0004620000000200 */
[----:B------:R-:W-:Y:S01]  /*3180*/  SHF.R.S32.HI R209, RZ, 0x1f, R2 ;  /* 0x0000001fffd17819 */ /* 0x000fe20000011402 */
[----:B------:R-:W-:Y:S02]  /*3190*/  UIMAD UR20, UR14, 0x18, URZ ;  /* 0x000000180e1478a4 */ /* 0x000fe4000f8e023f */
[----:B------:R-:W-:Y:S01]  /*31a0*/  USHF.L.U32 UR19, UR14, 0x5, URZ ;  /* 0x000000050e137899 */ /* 0x000fe2000800063f */
[----:B------:R-:W-:Y:S01]  /*31b0*/  LEA.HI R209, R209, R2, RZ, 0x3 ;  /* 0x00000002d1d17211 */ /* 0x000fe200078f18ff */
[----:B------:R-:W-:-:S02]  /*31c0*/  UIMAD UR18, UR14, 0x28, URZ ;  /* 0x000000280e1278a4 */ /* 0x000fc4000f8e023f */
[----:B------:R-:W-:Y:S01]  /*31d0*/  UIMAD UR25, UR14, 0x38, URZ ;  /* 0x000000380e1978a4 */ /* 0x000fe2000f8e023f */
[----:B------:R-:W-:Y:S01]  /*31e0*/  LOP3.LUT R209, R209, 0xfffffff8, RZ, 0xc0, !PT ;  /* 0xfffffff8d1d17812 */ /* 0x000fe200078ec0ff */
[----:B------:R-:W-:Y:S01]  /*31f0*/  ULDC UR23, c[0x0][0x2d0] ;  /* 0x0000b40000177ab9 */ /* 0x000fe20000000800 */
[----:B------:R-:W-:-:S03]  /*3200*/  ULDC UR24, c[0x0][0x2ec] ;  /* 0x0000bb0000187ab9 */ /* 0x000fc60000000800 */
[----:B------:R-:W-:Y:S01]  /*3210*/  IMAD.IADD R209, R2, 0x1, -R209 ;  /* 0x0000000102d17824 */ /* 0x000fe200078e0ad1 */
[----:B------:R-:W-:Y:S01]  /*3220*/  UIADD3 UR9, UR22, UR11, URZ ;  /* 0x0000000b16097290 */ /* 0x000fe2000fffe03f */
[----:B------:R-:W-:-:S03]  /*3230*/  VIADD R0, R189, 0x1000 ;  /* 0x00001000bd007836 */ /* 0x000fc60000000000 */
[C---:B------:R-:W-:Y:S01]  /*3240*/  LOP3.LUT P2, RZ, R209.reuse, 0x4, RZ, 0xc0, !PT ;  /* 0x00000004d1ff7812 */ /* 0x040fe2000784c0ff */
[----:B------:R-:W-:Y:S01]  /*3250*/  IMAD.MOV.U32 R2, RZ, RZ, 0x20 ;  /* 0x00000020ff027424 */ /* 0x000fe200078e00ff */
[----:B------:R-:W-:Y:S01]  /*3260*/  LOP3.LUT P0, RZ, R209, 0x2, RZ, 0xc0, !PT ;  /* 0x00000002d1ff7812 */ /* 0x000fe2000780c0ff */
[----:B------:R-:W-:Y:S01]  /*3270*/  UIADD3 UR8, UR22, UR9, URZ ;  /* 0x0000000916087290 */ /* 0x000fe2000fffe03f */
[----:B------:R-:W-:Y:S02]  /*3280*/  SEL R0, R0, R189, !P3 ;  /* 0x000000bd00007207 */ /* 0x000fe40005800000 */
[----:B------:R-:W-:Y:S01]  /*3290*/  SEL R2, R2, 0xffffffe0, !P0 ;  /* 0xffffffe002027807 */ /* 0x000fe20004000000 */
[----:B------:R-:W-:Y:S01]  /*32a0*/  UIADD3 UR5, UR22, UR8, URZ ;  /* 0x0000000816057290 */ /* 0x000fe2000fffe03f */
[----:B------:R-:W-:Y:S02]  /*32b0*/  SEL R172, R172, R181, !P3 ;  /* 0x000000b5acac7207 */ /* 0x000fe40005800000 */
[----:B------:R-:W-:Y:S01]  /*32c0*/  LEA R3, R0, UR6, 0x1 ;  /* 0x0000000600037c11 */ /* 0x000fe2000f8e08ff */
[----:B------:R-:W-:Y:S01]  /*32d0*/  UIADD3 UR4, UR22, UR5, URZ ;  /* 0x0000000516047290 */ /* 0x000fe2000fffe03f */
[----:B------:R-:W-:Y:S01]  /*32e0*/  LEA R172, R172, UR6, 0x1 ;  /* 0x00000006acac7c11 */ /* 0x000fe2000f8e08ff */
[----:B------:R-:W-:Y:S01]  /*32f0*/  IMAD.IADD R0, R176, 0x1, R2 ;  /* 0x00000001b0007824 */ /* 0x000fe200078e0202 */
[----:B------:R-:W-:-:S02]  /*3300*/  @P2 LOP3.LUT R225, R225, 0x1, RZ, 0xfc, !PT ;  /* 0x00000001e1e12812 */ /* 0x000fc400078efcff */
[----:B------:R-:W-:Y:S01]  /*3310*/  SEL R128, R128, 0xffffffc0, !P2 ;  /* 0xffffffc080807807 */ /* 0x000fe20005000000 */
[----:B------:R-:W-:Y:S02]  /*3320*/  UIMAD UR15, UR14, 0x30, URZ ;  /* 0x000000300e0f78a4 */ /* 0x000fe4000f8e023f */
[----:B--2---:R-:W-:-:S12]  /*3330*/  UIADD3 UR14, UR22, UR4, URZ ;  /* 0x00000004160e7290 */ /* 0x004fd8000fffe03f */
.L_x_79:
[----:B------:R-:W0:Y:S01]  /*3340*/  LDGDEPBAR ;  /* 0x00000000000079af */ /* 0x000e220000000000 */
[----:B------:R-:W-:Y:S01]  /*3350*/  LEA R100, R180, UR6, 0x1 ;  /* 0x00000006b4647c11 */ /* 0x000fe2000f8e08ff */
[----:B------:R-:W-:Y:S01]  /*3360*/  IMAD.IADD R182, R172, 0x1, R2 ;  /* 0x00000001acb67824 */ /* 0x000fe200078e0202 */
[----:B-----5:R-:W-:Y:S01]  /*3370*/  FSETP.NEU.FTZ.AND P2, PT, R218, -INF , PT ;  /* 0xff800000da00780b */ /* 0x020fe20003f5d000 */
[--C-:B------:R-:W-:Y:S01]  /*3380*/  IMAD.IADD R129, R172, 0x1, R128.reuse ;  /* 0x00000001ac817824 */ /* 0x100fe200078e0280 */
[----:B------:R-:W-:Y:S02]  /*3390*/  FSETP.NEU.FTZ.AND P3, PT, R219, -INF , PT ;  /* 0xff800000db00780b */ /* 0x000fe40003f7d000 */
[----:B------:R-:W-:Y:S01]  /*33a0*/  LOP3.LUT P4, RZ, R209, 0x4, RZ, 0xc0, !PT ;  /* 0x00000004d1ff7812 */ /* 0x000fe2000788c0ff */
[----:B------:R-:W-:Y:S04]  /*33b0*/  DEPBAR.LE SB0, 0x0 ;  /* 0x000080000000791a */ /* 0x000fe80000000000 */
[----:B------:R-:W-:Y:S06]  /*33c0*/  BAR.SYNC.DEFER_BLOCKING 0x0 ;  /* 0x0000000000007b1d */ /* 0x000fec0000010000 */
[----:B------:R-:W-:Y:S08]  /*33d0*/  LDSM.16.M88.4 R32, [R172] ;  /* 0x00000000ac20783b */ /* 0x000ff00000000200 */
[----:B------:R-:W2:Y:S08]  /*33e0*/  LDSM.16.M88.4 R16, [R100+0x6000] ;  /* 0x006000006410783b */ /* 0x000eb00000000200 */
[----:B------:R-:W1:Y:S08]  /*33f0*/  LDSM.16.M88.4 R28, [R172+0x1000] ;  /* 0x00100000ac1c783b */ /* 0x000e700000000200 */
[----:B------:R-:W3:Y:S08]  /*3400*/  LDSM.16.M88.4 R100, [R100+0x6800] ;  /* 0x006800006464783b */ /* 0x000ef00000000200 */
[----:B------:R-:W-:Y:S08]  /*3410*/  LDSM.16.M88.4 R104, [R182] ;  /* 0x00000000b668783b */ /* 0x000ff00000000200 */
[----:B------:R-:W4:Y:S01]  /*3420*/  LDSM.16.M88.4 R108, [R179+-0x4000] ;  /* 0xffc00000b36c783b */ /* 0x000f220000000200 */
[-C--:B--2---:R-:W-:Y:S07]  /*3430*/  HMMA.16816.F32.BF16 R4, R32, R16.reuse, RZ ;  /* 0x000000102004723c */ /* 0x084fee00000418ff */
[----:B------:R2:W4:Y:S01]  /*3440*/  LDSM.16.M88.4 R112, [R182+0x1000] ;  /* 0x00100000b670783b */ /* 0x0005220000000200 */
[C---:B-1----:R-:W-:Y:S07]  /*3450*/  HMMA.16816.F32.BF16 R8, R28.reuse, R16, RZ ;  /* 0x000000101c08723c */ /* 0x042fee00000418ff */
[----:B------:R-:W1:Y:S01]  /*3460*/  LDSM.16.M88.4 R116, [R179+-0x3800] ;  /* 0xffc80000b374783b */ /* 0x000e620000000200 */
[-C--:B------:R-:W-:Y:S07]  /*3470*/  HMMA.16816.F32.BF16 R12, R28, R18.reuse, RZ ;  /* 0x000000121c0c723c */ /* 0x080fee00000418ff */
[----:B------:R-:W-:Y:S01]  /*3480*/  LDSM.16.M88.4 R120, [R129] ;  /* 0x000000008178783b */ /* 0x000fe20000000200 */
[C---:B------:R-:W-:Y:S07]  /*3490*/  HMMA.16816.F32.BF16 R16, R32.reuse, R18, RZ ;  /* 0x000000122010723c */ /* 0x040fee00000418ff */
[----:B------:R-:W1:Y:S01]  /*34a0*/  LDSM.16.M88.4 R124, [R178+-0x4000] ;  /* 0xffc00000b27c783b */ /* 0x000e620000000200 */
[-C--:B---3--:R-:W-:Y:S03]  /*34b0*/  HMMA.16816.F32.BF16 R20, R32, R100.reuse, RZ ;  /* 0x000000642014723c */ /* 0x088fe600000418ff */
[----:B--2---:R-:W-:Y:S03]  /*34c0*/  IMAD.IADD R182, R182, 0x1, R128 ;  /* 0x00000001b6b67824 */ /* 0x004fe600078e0280 */
[C---:B------:R-:W-:Y:S02]  /*34d0*/  HMMA.16816.F32.BF16 R24, R28.reuse, R100, RZ ;  /* 0x000000641c18723c */ /* 0x040fe400000418ff */
[----:B------:R-:W-:Y:S04]  /*34e0*/  LDSM.16.M88.4 R132, [R182] ;  /* 0x00000000b684783b */ /* 0x000fe80000000200 */
[-C--:B------:R-:W-:Y:S04]  /*34f0*/  HMMA.16816.F32.BF16 R28, R28, R102.reuse, RZ ;  /* 0x000000661c1c723c */ /* 0x080fe800000418ff */
[----:B------:R-:W-:Y:S02]  /*3500*/  LDSM.16.M88.4 R136, [R177+-0x4000] ;  /* 0xffc00000b188783b */ /* 0x000fe40000000200 */
[----:B------:R-:W-:Y:S06]  /*3510*/  HMMA.16816.F32.BF16 R32, R32, R102, RZ ;  /* 0x000000662020723c */ /* 0x000fec00000418ff */
[----:B------:R-:W2:Y:S01]  /*3520*/  LDSM.16.M88.4 R100, [R129+0x1000] ;  /* 0x001000008164783b */ /* 0x000ea20000000200 */
[-C--:B----4-:R-:W-:Y:S06]  /*3530*/  HMMA.16816.F32.BF16 R4, R104, R108.reuse, R4 ;  /* 0x0000006c6804723c */ /* 0x090fec0000041804 */
[C---:B------:R-:W-:Y:S01]  /*3540*/  HMMA.16816.F32.BF16 R8, R112.reuse, R108, R8 ;  /* 0x0000006c7008723c */ /* 0x040fe20000041808 */
[----:B------:R-:W3:Y:S05]  /*3550*/  LDSM.16.M88.4 R128, [R178+-0x3800] ;  /* 0xffc80000b280783b */ /* 0x000eea0000000200 */
[-C--:B------:R-:W-:Y:S06]  /*3560*/  HMMA.16816.F32.BF16 R12, R112, R110.reuse, R12 ;  /* 0x0000006e700c723c */ /* 0x080fec000004180c */
[C---:B------:R-:W-:Y:S06]  /*3570*/  HMMA.16816.F32.BF16 R16, R104.reuse, R110, R16 ;  /* 0x0000006e6810723c */ /* 0x040fec0000041810 */
[-C--:B-1----:R-:W-:Y:S06]  /*3580*/  HMMA.16816.F32.BF16 R20, R104, R116.reuse, R20 ;  /* 0x000000746814723c */ /* 0x082fec0000041814 */
[C---:B------:R-:W-:Y:S06]  /*3590*/  HMMA.16816.F32.BF16 R24, R112.reuse, R116, R24 ;  /* 0x000000747018723c */ /* 0x040fec0000041818 */
[-C--:B------:R-:W-:Y:S06]  /*35a0*/  HMMA.16816.F32.BF16 R28, R112, R118.reuse, R28 ;  /* 0x00000076701c723c */ /* 0x080fec000004181c */
[----:B------:R-:W-:Y:S01]  /*35b0*/  HMMA.16816.F32.BF16 R32, R104, R118, R32 ;  /* 0x000000766820723c */ /* 0x000fe20000041820 */
[----:B------:R-:W1:Y:S04]  /*35c0*/  LDSM.16.M88.4 R104, [R182+0x1000] ;  /* 0x00100000b668783b */ /* 0x000e680000000200 */
[----:B------:R-:W-:Y:S01]  /*35d0*/  LEA R112, R181, UR6, 0x1 ;  /* 0x00000006b5707c11 */ /* 0x000fe2000f8e08ff */
[-C--:B------:R-:W-:Y:S05]  /*35e0*/  HMMA.16816.F32.BF16 R4, R120, R124.reuse, R4 ;  /* 0x0000007c7804723c */ /* 0x080fea0000041804 */
[----:B------:R-:W-:Y:S01]  /*35f0*/  IADD3 R116, R2, R112, RZ ;  /* 0x0000007002747210 */ /* 0x000fe20007ffe0ff */
[C---:B--2---:R-:W-:Y:S06]  /*3600*/  HMMA.16816.F32.BF16 R8, R100.reuse, R124, R8 ;  /* 0x0000007c6408723c */ /* 0x044fec0000041808 */
[-C--:B------:R-:W-:Y:S06]  /*3610*/  HMMA.16816.F32.BF16 R12, R100, R126.reuse, R12 ;  /* 0x0000007e640c723c */ /* 0x080fec000004180c */
[C---:B------:R-:W-:Y:S06]  /*3620*/  HMMA.16816.F32.BF16 R16, R120.reuse, R126, R16 ;  /* 0x0000007e7810723c */ /* 0x040fec0000041810 */
[-C--:B---3--:R-:W-:Y:S06]  /*3630*/  HMMA.16816.F32.BF16 R20, R120, R128.reuse, R20 ;  /* 0x000000807814723c */ /* 0x088fec0000041814 */
[C---:B------:R-:W-:Y:S06]  /*3640*/  HMMA.16816.F32.BF16 R24, R100.reuse, R128, R24 ;  /* 0x000000806418723c */ /* 0x040fec0000041818 */
[-C--:B------:R-:W-:Y:S05]  /*3650*/  HMMA.16816.F32.BF16 R28, R100, R130.reuse, R28 ;  /* 0x00000082641c723c */ /* 0x080fea000004181c */
[----:B------:R-:W-:Y:S01]  /*3660*/  SEL R128, R210, 0xffffffc0, !P4 ;  /* 0xffffffc0d2807807 */ /* 0x000fe20006000000 */
[----:B------:R-:W-:Y:S05]  /*3670*/  HMMA.16816.F32.BF16 R32, R120, R130, R32 ;  /* 0x000000827820723c */ /* 0x000fea0000041820 */
[----:B------:R-:W-:Y:S01]  /*3680*/  @P1 LEA R102, R198, R185, 0x7 ;  /* 0x000000b9c6661211 */ /* 0x000fe200078e38ff */
[-C--:B------:R-:W-:Y:S05]  /*3690*/  HMMA.16816.F32.BF16 R4, R132, R136.reuse, R4 ;  /* 0x000000888404723c */ /* 0x080fea0000041804 */
[----:B------:R-:W-:Y:S01]  /*36a0*/  FMUL.FTZ R100, R218, 1.4426950216293334961 ;  /* 0x3fb8aa3bda647820 */ /* 0x000fe20000410000 */
[C---:B-1----:R-:W-:Y:S04]  /*36b0*/  HMMA.16816.F32.BF16 R8, R104.reuse, R136, R8 ;  /* 0x000000886808723c */ /* 0x042fe80000041808 */
[CC--:B------:R-:W-:Y:S01]  /*36c0*/  @P1 ISETP.GE.AND P0, PT, R102.reuse, R222.reuse, PT ;  /* 0x000000de6600120c */ /* 0x0c0fe20003f06270 */
[----:B------:R-:W-:Y:S01]  /*36d0*/  @P1 VIADD R101, R102, 0x1 ;  /* 0x0000000166651836 */ /* 0x000fe20000000000 */
[----:B------:R-:W-:Y:S01]  /*36e0*/  FSEL R100, R100, RZ, P2 ;  /* 0x000000ff64647208 */ /* 0x000fe20001000000 */
[----:B------:R-:W-:Y:S01]  /*36f0*/  FMUL.FTZ R103, R216, 1.4426950216293334961 ;  /* 0x3fb8aa3bd8677820 */ /* 0x000fe20000410000 */
[-C--:B------:R-:W-:Y:S03]  /*3700*/  HMMA.16816.F32.BF16 R12, R104, R138.reuse, R12 ;  /* 0x0000008a680c723c */ /* 0x080fe6000004180c */
[----:B------:R-:W-:Y:S01]  /*3710*/  @P1 ISETP.GE.AND P2, PT, R101, R222, PT ;  /* 0x000000de6500120c */ /* 0x000fe20003f46270 */
[----:B------:R-:W-:Y:S01]  /*3720*/  FMUL.FTZ R101, R219, 1.4426950216293334961 ;  /* 0x3fb8aa3bdb657820 */ /* 0x000fe20000410000 */
[----:B------:R-:W-:Y:S01]  /*3730*/  IADD3 R120, R128, R116, RZ ;  /* 0x0000007480787210 */ /* 0x000fe20007ffe0ff */
[C---:B------:R-:W-:Y:S05]  /*3740*/  HMMA.16816.F32.BF16 R16, R132.reuse, R138, R16 ;  /* 0x0000008a8410723c */ /* 0x040fea0000041810 */
[----:B------:R-:W-:Y:S02]  /*3750*/  @P1 FSEL R4, R4, -INF , !P0 ;  /* 0xff80000004041808 */ /* 0x000fe40004000000 */
[----:B------:R-:W-:Y:S02]  /*3760*/  FSEL R101, R101, RZ, P3 ;  /* 0x000000ff65657208 */ /* 0x000fe40001800000 */
[----:B------:R-:W-:Y:S02]  /*3770*/  FSETP.NEU.FTZ.AND P3, PT, R216, -INF , PT ;  /* 0xff800000d800780b */ /* 0x000fe40003f7d000 */
[----:B------:R-:W-:Y:S01]  /*3780*/  @P1 FSEL R8, R8, -INF , !P0 ;  /* 0xff80000008081808 */ /* 0x000fe20004000000 */
[--C-:B------:R-:W-:Y:S01]  /*3790*/  FFMA.FTZ R124, R4, UR24, -R100.reuse ;  /* 0x00000018047c7c23 */ /* 0x100fe20008010864 */
[----:B------:R-:W-:Y:S01]  /*37a0*/  FSEL R103, R103, RZ, P3 ;  /* 0x000000ff67677208 */ /* 0x000fe20001800000 */
[----:B------:R-:W-:Y:S01]  /*37b0*/  FMUL.FTZ R4, R217, 1.4426950216293334961 ;  /* 0x3fb8aa3bd9047820 */ /* 0x000fe20000410000 */
[----:B------:R-:W-:Y:S02]  /*37c0*/  @P1 FSEL R5, R5, -INF , !P2 ;  /* 0xff80000005051808 */ /* 0x000fe40005000000 */
[----:B------:R-:W-:Y:S01]  /*37d0*/  @P1 FSEL R6, R6, -INF , !P0 ;  /* 0xff80000006061808 */ /* 0x000fe20004000000 */
[----:B------:R-:W-:Y:S01]  /*37e0*/  MUFU.EX2 R124, R124 ;  /* 0x0000007c007c7308 */ /* 0x000fe20000000800 */
[----:B------:R-:W-:Y:S01]  /*37f0*/  @P1 FSEL R7, R7, -INF , !P2 ;  /* 0xff80000007071808 */ /* 0x000fe20005000000 */
[----:B------:R-:W-:Y:S01]  /*3800*/  FFMA.FTZ R129, R8, UR24, -R103 ;  /* 0x0000001808817c23 */ /* 0x000fe20008010867 */
[----:B------:R-:W-:Y:S01]  /*3810*/  FSETP.NEU.FTZ.AND P3, PT, R217, -INF , PT ;  /* 0xff800000d900780b */ /* 0x000fe20003f7d000 */
[----:B------:R-:W-:Y:S01]  /*3820*/  FFMA.FTZ R125, R5, UR24, -R100 ;  /* 0x00000018057d7c23 */ /* 0x000fe20008010864 */
[--C-:B------:R-:W-:Y:S01]  /*3830*/  FFMA.FTZ R126, R6, UR24, -R101.reuse ;  /* 0x00000018067e7c23 */ /* 0x100fe20008010865 */
[----:B------:R-:W-:Y:S01]  /*3840*/  FFMA.FTZ R127, R7, UR24, -R101 ;  /* 0x00000018077f7c23 */ /* 0x000fe20008010865 */
[----:B------:R-:W-:Y:S03]  /*3850*/  FSEL R8, R4, RZ, P3 ;  /* 0x000000ff04087208 */ /* 0x000fe60001800000 */
[----:B------:R-:W-:Y:S01]  /*3860*/  MUFU.EX2 R129, R129 ;  /* 0x0000008100817308 */ /* 0x000fe20000000800 */
[----:B------:R-:W1:Y:S01]  /*3870*/  LDSM.16.M88.4 R4, [R177+-0x3800] ;  /* 0xffc80000b104783b */ /* 0x000e620000000200 */
[----:B------:R-:W-:Y:S02]  /*3880*/  @P1 FSEL R9, R9, -INF , !P2 ;  /* 0xff80000009091808 */ /* 0x000fe40005000000 */
[----:B------:R-:W-:Y:S02]  /*3890*/  @P1 FSEL R11, R11, -INF , !P2 ;  /* 0xff8000000b0b1808 */ /* 0x000fe40005000000 */
[----:B------:R-:W-:Y:S01]  /*38a0*/  @P1 FSEL R10, R10, -INF , !P0 ;  /* 0xff8000000a0a1808 */ /* 0x000fe20004000000 */
[--C-:B------:R-:W-:Y:S03]  /*38b0*/  FFMA.FTZ R130, R9, UR24, -R103.reuse ;  /* 0x0000001809827c23 */ /* 0x100fe60008010867 */
[----:B------:R-:W-:Y:S01]  /*38c0*/  MUFU.EX2 R125, R125 ;  /* 0x0000007d007d7308 */ /* 0x000fe20000000800 */
[----:B------:R-:W-:Y:S02]  /*38d0*/  @P1 VIADD R9, R102, 0x8 ;  /* 0x0000000866091836 */ /* 0x000fe40000000000 */
[--C-:B------:R-:W-:Y:S01]  /*38e0*/  FFMA.FTZ R136, R11, UR24, -R8.reuse ;  /* 0x000000180b887c23 */ /* 0x100fe20008010808 */
[----:B------:R-:W-:Y:S01]  /*38f0*/  FFMA.FTZ R131, R10, UR24, -R8 ;  /* 0x000000180a837c23 */ /* 0x000fe20008010808 */
[C---:B------:R-:W-:Y:S02]  /*3900*/  @P1 IADD3 R10, R102.reuse, 0x9, RZ ;  /* 0x00000009660a1810 */ /* 0x040fe40007ffe0ff */
[-C--:B------:R-:W-:Y:S01]  /*3910*/  @P1 ISETP.GE.AND P0, PT, R9, R222.reuse, PT ;  /* 0x000000de0900120c */ /* 0x080fe20003f06270 */
[----:B------:R-:W-:Y:S02]  /*3920*/  @P1 VIADD R9, R102, 0x10 ;  /* 0x0000001066091836 */ /* 0x000fe40000000000 */
[----:B------:R-:W-:Y:S01]  /*3930*/  MUFU.EX2 R126, R126 ;  /* 0x0000007e007e7308 */ /* 0x000fe20000000800 */
[-C--:B------:R-:W-:Y:S02]  /*3940*/  @P1 ISETP.GE.AND P2, PT, R10, R222.reuse, PT ;  /* 0x000000de0a00120c */ /* 0x080fe40003f46270 */
[----:B------:R-:W-:Y:S02]  /*3950*/  @P1 FSEL R12, R12, -INF , !P0 ;  /* 0xff8000000c0c1808 */ /* 0x000fe40004000000 */
[----:B------:R-:W-:Y:S02]  /*3960*/  @P1 FSEL R14, R14, -INF , !P0 ;  /* 0xff8000000e0e1808 */ /* 0x000fe40004000000 */
[----:B------:R-:W-:Y:S03]  /*3970*/  @P1 FSEL R16, R16, -INF , !P0 ;  /* 0xff80000010101808 */ /* 0x000fe60004000000 */
[----:B------:R-:W2:Y:S01]  /*3980*/  MUFU.EX2 R127, R127 ;  /* 0x0000007f007f7308 */ /* 0x000ea20000000800 */
[----:B------:R-:W-:Y:S01]  /*3990*/  @P1 FSEL R18, R18, -INF , !P0 ;  /* 0xff80000012121808 */ /* 0x000fe20004000000 */
[----:B------:R-:W-:Y:S01]  /*39a0*/  FFMA.FTZ R137, R12, UR24, -R103 ;  /* 0x000000180c897c23 */ /* 0x000fe20008010867 */
[-C--:B------:R-:W-:Y:S01]  /*39b0*/  @P1 ISETP.GE.AND P0, PT, R9, R222.reuse, PT ;  /* 0x000000de0900120c */ /* 0x080fe20003f06270 */
[--C-:B------:R-:W-:Y:S01]  /*39c0*/  FFMA.FTZ R235, R16, UR24, -R100.reuse ;  /* 0x0000001810eb7c23 */ /* 0x100fe20008010864 */
[----:B------:R-:W-:Y:S01]  /*39d0*/  @P1 FSEL R17, R17, -INF , !P2 ;  /* 0xff80000011111808 */ /* 0x000fe20005000000 */
[--C-:B------:R-:W-:Y:S01]  /*39e0*/  FFMA.FTZ R237, R18, UR24, -R101.reuse ;  /* 0x0000001812ed7c23 */ /* 0x100fe20008010865 */
[----:B------:R-:W-:Y:S03]  /*39f0*/  IADD3 R10, P3, R207, R215, RZ ;  /* 0x000000d7cf0a7210 */ /* 0x000fe60007f7e0ff */
[----:B------:R-:W-:Y:S01]  /*3a00*/  MUFU.EX2 R130, R130 ;  /* 0x0000008200827308 */ /* 0x000fe20000000800 */
[----:B------:R-:W-:Y:S01]  /*3a10*/  @P1 IADD3 R9, R102, 0x11, RZ ;  /* 0x0000001166091810 */ /* 0x000fe20007ffe0ff */
[----:B------:R-:W-:Y:S01]  /*3a20*/  FFMA.FTZ R236, R17, UR24, -R100 ;  /* 0x0000001811ec7c23 */ /* 0x000fe20008010864 */
[----:B------:R-:W-:Y:S01]  /*3a30*/  FFMA.FTZ R182, R14, UR24, -R8 ;  /* 0x000000180eb67c23 */ /* 0x000fe20008010808 */
[----:B------:R-:W-:Y:S01]  /*3a40*/  IMAD.X R11, R208, 0x1, R214, P3 ;  /* 0x00000001d00b7824 */ /* 0x000fe200018e06d6 */
[----:B------:R-:W-:Y:S02]  /*3a50*/  @P1 FSEL R19, R19, -INF , !P2 ;  /* 0xff80000013131808 */ /* 0x000fe40005000000 */
[----:B------:R-:W-:Y:S03]  /*3a60*/  @P1 FSEL R13, R13, -INF , !P2 ;  /* 0xff8000000d0d1808 */ /* 0x000fe60005000000 */
[----:B------:R-:W-:Y:S01]  /*3a70*/  MUFU.EX2 R235, R235 ;  /* 0x000000eb00eb7308 */ /* 0x000fe20000000800 */
[-C--:B-1----:R-:W-:Y:S01]  /*3a80*/  HMMA.16816.F32.BF16 R20, R132, R4.reuse, R20 ;  /* 0x000000048414723c */ /* 0x082fe20000041814 */
[----:B------:R-:W3:Y:S02]  /*3a90*/  LDG.E R138, desc[UR16][R10.64] ;  /* 0x000000100a8a7981 */ /* 0x000ee4000c1e1900 */
[----:B------:R-:W-:Y:S01]  /*3aa0*/  FFMA.FTZ R238, R19, UR24, -R101 ;  /* 0x0000001813ee7c23 */ /* 0x000fe20008010865 */
[----:B------:R-:W-:Y:S01]  /*3ab0*/  FFMA.FTZ R139, R13, UR24, -R103 ;  /* 0x000000180d8b7c23 */ /* 0x000fe20008010867 */
[----:B------:R-:W4:Y:S01]  /*3ac0*/  LDG.E R234, desc[UR16][R10.64+0x20] ;  /* 0x000020100aea7981 */ /* 0x000f22000c1e1900 */
[C---:B------:R-:W-:Y:S03]  /*3ad0*/  HMMA.16816.F32.BF16 R24, R104.reuse, R4, R24 ;  /* 0x000000046818723c */ /* 0x040fe60000041818 */
[----:B------:R-:W-:Y:S01]  /*3ae0*/  MUFU.EX2 R236, R236 ;  /* 0x000000ec00ec7308 */ /* 0x000fe20000000800 */
[----:B------:R-:W5:Y:S01]  /*3af0*/  LDG.E R240, desc[UR16][R10.64+0x80] ;  /* 0x000080100af07981 */ /* 0x000f62000c1e1900 */
[----:B------:R-:W-:Y:S01]  /*3b00*/  @P1 FSEL R15, R15, -INF , !P2 ;  /* 0xff8000000f0f1808 */ /* 0x000fe20005000000 */
[-C--:B------:R-:W-:Y:S02]  /*3b10*/  HMMA.16816.F32.BF16 R28, R104, R6.reuse, R28 ;  /* 0x00000006681c723c */ /* 0x080fe4000004181c */
[----:B------:R1:W5:Y:S05]  /*3b20*/  LDG.E R239, desc[UR16][R10.64+0xa0] ;  /* 0x0000a0100aef7981 */ /* 0x00036a000c1e1900 */
[----:B------:R-:W-:Y:S01]  /*3b30*/  MUFU.EX2 R237, R237 ;  /* 0x000000ed00ed7308 */ /* 0x000fe20000000800 */
[----:B------:R-:W-:Y:S03]  /*3b40*/  @P1 ISETP.GE.AND P2, PT, R9, R222, PT ;  /* 0x000000de0900120c */ /* 0x000fe60003f46270 */
[----:B------:R-:W-:Y:S01]  /*3b50*/  @P1 VIADD R4, R102, 0x18 ;  /* 0x0000001866041836 */ /* 0x000fe20000000000 */
[----:B------:R-:W-:Y:S04]  /*3b60*/  HMMA.16816.F32.BF16 R32, R132, R6, R32 ;  /* 0x000000068420723c */ /* 0x000fe80000041820 */
[----:B--2---:R-:W-:Y:S01]  /*3b70*/  F2FP.BF16.F32.PACK_AB R5, R127, R126 ;  /* 0x0000007e7f05723e */ /* 0x004fe200000010ff */
[----:B------:R-:W2:Y:S01]  /*3b80*/  MUFU.EX2 R238, R238 ;  /* 0x000000ee00ee7308 */ /* 0x000ea20000000800 */
[----:B------:R-:W-:Y:S01]  /*3b90*/  @P1 FSEL R20, R20, -INF , !P0 ;  /* 0xff80000014141808 */ /* 0x000fe20004000000 */
[----:B------:R-:W-:Y:S02]  /*3ba0*/  @P1 VIADD R102, R102, 0x19 ;  /* 0x0000001966661836 */ /* 0x000fe40000000000 */
[----:B------:R1:W-:Y:S02]  /*3bb0*/  STS [R200+0xe400], R5 ;  /* 0x00e40005c8007388 */ /* 0x0003e40000000800 */
[----:B------:R-:W-:Y:S01]  /*3bc0*/  @P1 FSEL R22, R22, -INF , !P0 ;  /* 0xff80000016161808 */ /* 0x000fe20004000000 */
[----:B------:R-:W-:Y:S01]  /*3bd0*/  FFMA.FTZ R233, R15, UR24, -R8 ;  /* 0x000000180fe97c23 */ /* 0x000fe20008010808 */
[----:B------:R-:W-:Y:S02]  /*3be0*/  @P1 FSEL R24, R24, -INF , !P0 ;  /* 0xff80000018181808 */ /* 0x000fe40004000000 */
[----:B------:R-:W-:Y:S01]  /*3bf0*/  MUFU.EX2 R131, R131 ;  /* 0x0000008300837308 */ /* 0x000fe20000000800 */
[----:B------:R-:W-:Y:S01]  /*3c00*/  @P1 FSEL R26, R26, -INF , !P0 ;  /* 0xff8000001a1a1808 */ /* 0x000fe20004000000 */
[----:B------:R-:W-:Y:S01]  /*3c10*/  FFMA.FTZ R241, R20, UR24, -R100 ;  /* 0x0000001814f17c23 */ /* 0x000fe20008010864 */
[----:B------:R-:W-:Y:S01]  /*3c20*/  @P1 ISETP.GE.AND P0, PT, R4, R222, PT ;  /* 0x000000de0400120c */ /* 0x000fe20003f06270 */
[--C-:B------:R-:W-:Y:S01]  /*3c30*/  FFMA.FTZ R243, R22, UR24, -R101.reuse ;  /* 0x0000001816f37c23 */ /* 0x100fe20008010865 */
[----:B------:R-:W-:Y:S01]  /*3c40*/  F2FP.BF16.F32.PACK_AB R4, R125, R124 ;  /* 0x0000007c7d04723e */ /* 0x000fe200000010ff */
[----:B------:R-:W-:Y:S01]  /*3c50*/  FFMA.FTZ R133, R26, UR24, -R8 ;  /* 0x000000181a857c23 */ /* 0x000fe20008010808 */
[----:B------:R-:W-:Y:S03]  /*3c60*/  @P1 FSEL R21, R21, -INF , !P2 ;  /* 0xff80000015151808 */ /* 0x000fe60005000000 */
[----:B------:R-:W1:Y:S01]  /*3c70*/  MUFU.EX2 R136, R136 ;  /* 0x0000008800887308 */ /* 0x000e620000000800 */
[----:B------:R-:W-:Y:S01]  /*3c80*/  @P1 FSEL R23, R23, -INF , !P2 ;  /* 0xff80000017171808 */ /* 0x000fe20005000000 */
[----:B------:R1:W-:Y:S01]  /*3c90*/  STS [R200+0xe000], R4 ;  /* 0x00e00004c8007388 */ /* 0x0003e20000000800 */
[----:B------:R-:W-:Y:S01]  /*3ca0*/  @P1 FSEL R25, R25, -INF , !P2 ;  /* 0xff80000019191808 */ /* 0x000fe20005000000 */
[----:B------:R-:W-:Y:S01]  /*3cb0*/  FFMA.FTZ R242, R21, UR24, -R100 ;  /* 0x0000001815f27c23 */ /* 0x000fe20008010864 */
[----:B------:R-:W-:Y:S01]  /*3cc0*/  @P1 FSEL R27, R27, -INF , !P2 ;  /* 0xff8000001b1b1808 */ /* 0x000fe20005000000 */
[----:B------:R-:W-:Y:S01]  /*3cd0*/  FFMA.FTZ R244, R23, UR24, -R101 ;  /* 0x0000001817f47c23 */ /* 0x000fe20008010865 */
[----:B------:R-:W-:Y:S03]  /*3ce0*/  @P1 ISETP.GE.AND P2, PT, R102, R222, PT ;  /* 0x000000de6600120c */ /* 0x000fe60003f46270 */
[----:B------:R-:W-:Y:S01]  /*3cf0*/  MUFU.EX2 R137, R137 ;  /* 0x0000008900897308 */ /* 0x000fe20000000800 */
[----:B--2---:R-:W-:Y:S01]  /*3d00*/  F2FP.BF16.F32.PACK_AB R7, R238, R237 ;  /* 0x000000edee07723e */ /* 0x004fe200000010ff */
[--C-:B------:R-:W-:Y:S01]  /*3d10*/  FFMA.FTZ R134, R27, UR24, -R8.reuse ;  /* 0x000000181b867c23 */ /* 0x100fe20008010808 */
[----:B------:R-:W-:Y:S01]  /*3d20*/  @P1 FSEL R30, R30, -INF , !P0 ;  /* 0xff8000001e1e1808 */ /* 0x000fe20004000000 */
[--C-:B------:R-:W-:Y:S01]  /*3d30*/  FFMA.FTZ R245, R24, UR24, -R103.reuse ;  /* 0x0000001818f57c23 */ /* 0x100fe20008010867 */
[----:B------:R-:W-:Y:S01]  /*3d40*/  @P1 FSEL R31, R31, -INF , !P2 ;  /* 0xff8000001f1f1808 */ /* 0x000fe20005000000 */
[----:B------:R-:W-:Y:S01]  /*3d50*/  STS [R205+0xe400], R7 ;  /* 0x00e40007cd007388 */ /* 0x000fe20000000800 */
[----:B------:R-:W-:Y:S03]  /*3d60*/  F2FP.BF16.F32.PACK_AB R6, R130, R129 ;  /* 0x000000818206723e */ /* 0x000fe600000010ff */
[----:B------:R-:W2:Y:S01]  /*3d70*/  MUFU.EX2 R139, R139 ;  /* 0x0000008b008b7308 */ /* 0x000ea20000000800 */
[----:B-1----:R-:W-:Y:S01]  /*3d80*/  F2FP.BF16.F32.PACK_AB R5, R136, R131 ;  /* 0x000000838805723e */ /* 0x002fe200000010ff */
[--C-:B------:R-:W-:Y:S01]  /*3d90*/  FFMA.FTZ R251, R30, UR24, -R8.reuse ;  /* 0x000000181efb7c23 */ /* 0x100fe20008010808 */
[----:B------:R-:W-:Y:S01]  /*3da0*/  FFMA.FTZ R8, R31, UR24, -R8 ;  /* 0x000000181f087c23 */ /* 0x000fe20008010808 */
[----:B------:R-:W-:Y:S01]  /*3db0*/  @P1 FSEL R32, R32, -INF , !P0 ;  /* 0xff80000020201808 */ /* 0x000fe20004000000 */
[----:B------:R-:W-:Y:S01]  /*3dc0*/  FFMA.FTZ R25, R25, UR24, -R103 ;  /* 0x0000001819197c23 */ /* 0x000fe20008010867 */
[----:B------:R-:W-:Y:S02]  /*3dd0*/  @P1 FSEL R34, R34, -INF , !P0 ;  /* 0xff80000022221808 */ /* 0x000fe40004000000 */
[----:B------:R-:W-:Y:S02]  /*3de0*/  @P1 FSEL R33, R33, -INF , !P2 ;  /* 0xff80000021211808 */ /* 0x000fe40005000000 */
[----:B------:R-:W-:Y:S01]  /*3df0*/  MUFU.EX2 R182, R182 ;  /* 0x000000b600b67308 */ /* 0x000fe20000000800 */
[----:B------:R-:W-:Y:S01]  /*3e00*/  @P1 FSEL R35, R35, -INF , !P2 ;  /* 0xff80000023231808 */ /* 0x000fe20005000000 */
[--C-:B------:R-:W-:Y:S01]  /*3e10*/  FFMA.FTZ R247, R32, UR24, -R100.reuse ;  /* 0x0000001820f77c23 */ /* 0x100fe20008010864 */
[----:B------:R-:W-:Y:S01]  /*3e20*/  F2FP.BF16.F32.PACK_AB R4, R236, R235 ;  /* 0x000000ebec04723e */ /* 0x000fe200000010ff */
[--C-:B------:R-:W-:Y:S01]  /*3e30*/  FFMA.FTZ R249, R34, UR24, -R101.reuse ;  /* 0x0000001822f97c23 */ /* 0x100fe20008010865 */
[----:B------:R-:W-:Y:S01]  /*3e40*/  FFMA.FTZ R100, R33, UR24, -R100 ;  /* 0x0000001821647c23 */ /* 0x000fe20008010864 */
[----:B------:R-:W-:Y:S01]  /*3e50*/  FFMA.FTZ R101, R35, UR24, -R101 ;  /* 0x0000001823657c23 */ /* 0x000fe20008010865 */
[----:B------:R-:W-:Y:S01]  /*3e60*/  @P1 FSEL R28, R28, -INF , !P0 ;  /* 0xff8000001c1c1808 */ /* 0x000fe20004000000 */
[----:B------:R2:W-:Y:S02]  /*3e70*/  STS [R205+0xe000], R4 ;  /* 0x00e00004cd007388 */ /* 0x0005e40000000800 */
[----:B------:R-:W1:Y:S01]  /*3e80*/  MUFU.EX2 R233, R233 ;  /* 0x000000e900e97308 */ /* 0x000e620000000800 */
[----:B------:R-:W-:Y:S01]  /*3e90*/  @P1 FSEL R29, R29, -INF , !P2 ;  /* 0xff8000001d1d1808 */ /* 0x000fe20005000000 */
[----:B------:R1:W-:Y:S01]  /*3ea0*/  STS [R200+0xf000], R6 ;  /* 0x00f00006c8007388 */ /* 0x0003e20000000800 */
[--C-:B------:R-:W-:Y:S01]  /*3eb0*/  FFMA.FTZ R135, R28, UR24, -R103.reuse ;  /* 0x000000181c877c23 */ /* 0x100fe20008010867 */
[----:B------:R-:W-:Y:S02]  /*3ec0*/  ISETP.GE.AND P2, PT, R221, 0x1, PT ;  /* 0x00000001dd00780c */ /* 0x000fe40003f46270 */
[----:B------:R-:W-:Y:S01]  /*3ed0*/  FFMA.FTZ R103, R29, UR24, -R103 ;  /* 0x000000181d677c23 */ /* 0x000fe20008010867 */
[----:B------:R1:W-:Y:S03]  /*3ee0*/  STS [R200+0xf400], R5 ;  /* 0x00f40005c8007388 */ /* 0x0003e60000000800 */
[----:B------:R1:W-:Y:S10]  /*3ef0*/  MUFU.EX2 R252, R8 ;  /* 0x0000000800fc7308 */ /* 0x0003f40000000800 */
[----:B------:R-:W-:Y:S01]  /*3f00*/  MUFU.EX2 R241, R241 ;  /* 0x000000f100f17308 */ /* 0x000fe20000000800 */
[----:B--2---:R-:W-:Y:S09]  /*3f10*/  F2FP.BF16.F32.PACK_AB R4, R139, R137 ;  /* 0x000000898b04723e */ /* 0x004ff200000010ff */
[----:B------:R-:W2:Y:S01]  /*3f20*/  MUFU.EX2 R242, R242 ;  /* 0x000000f200f27308 */ /* 0x000ea20000000800 */
[----:B-1----:R-:W-:Y:S01]  /*3f30*/  F2FP.BF16.F32.PACK_AB R8, R233, R182 ;  /* 0x000000b6e908723e */ /* 0x002fe200000010ff */
[----:B------:R1:W-:Y:S08]  /*3f40*/  STS [R205+0xf000], R4 ;  /* 0x00f00004cd007388 */ /* 0x0003f00000000800 */
[----:B------:R-:W-:Y:S01]  /*3f50*/  MUFU.EX2 R243, R243 ;  /* 0x000000f300f37308 */ /* 0x000fe20000000800 */
[----:B------:R-:W-:Y:S09]  /*3f60*/  STS [R205+0xf400], R8 ;  /* 0x00f40008cd007388 */ /* 0x000ff20000000800 */
[----:B------:R-:W1:Y:S01]  /*3f70*/  MUFU.EX2 R244, R244 ;  /* 0x000000f400f47308 */ /* 0x000e620000000800 */
[----:B--2---:R-:W-:Y:S05]  /*3f80*/  F2FP.BF16.F32.PACK_AB R7, R242, R241 ;  /* 0x000000f1f207723e */ /* 0x004fea00000010ff */
[----:B------:R2:W-:Y:S04]  /*3f90*/  STS [R204+0xe000], R7 ;  /* 0x00e00007cc007388 */ /* 0x0005e80000000800 */
[----:B------:R-:W-:Y:S10]  /*3fa0*/  MUFU.EX2 R248, R100 ;  /* 0x0000006400f87308 */ /* 0x000ff40000000800 */
[----:B------:R-:W-:Y:S01]  /*3fb0*/  MUFU.EX2 R250, R101 ;  /* 0x0000006500fa7308 */ /* 0x000fe20000000800 */
[----:B-1----:R-:W-:Y:S05]  /*3fc0*/  F2FP.BF16.F32.PACK_AB R6, R244, R243 ;  /* 0x000000f3f406723e */ /* 0x002fea00000010ff */
[----:B------:R1:W-:Y:S04]  /*3fd0*/  STS [R204+0xe400], R6 ;  /* 0x00e40006cc007388 */ /* 0x0003e80000000800 */
[----:B------:R-:W2:Y:S10]  /*3fe0*/  MUFU.EX2 R247, R247 ;  /* 0x000000f700f77308 */ /* 0x000eb40000000800 */
[----:B------:R-:W1:Y:S10]  /*3ff0*/  MUFU.EX2 R249, R249 ;  /* 0x000000f900f97308 */ /* 0x000e740000000800 */
[----:B------:R-:W-:Y:S01]  /*4000*/  MUFU.EX2 R245, R245 ;  /* 0x000000f500f57308 */ /* 0x000fe20000000800 */
[----:B--2---:R-:W-:Y:S05]  /*4010*/  F2FP.BF16.F32.PACK_AB R5, R248, R247 ;  /* 0x000000f7f805723e */ /* 0x004fea00000010ff */
[----:B------:R2:W-:Y:S04]  /*4020*/  STS [R206+0xe000], R5 ;  /* 0x00e00005ce007388 */ /* 0x0005e80000000800 */
[----:B------:R-:W2:Y:S01]  /*4030*/  MUFU.EX2 R132, R25 ;  /* 0x0000001900847308 */ /* 0x000ea20000000800 */
[----:B-1----:R-:W-:Y:S05]  /*4040*/  F2FP.BF16.F32.PACK_AB R4, R250, R249 ;  /* 0x000000f9fa04723e */ /* 0x002fea00000010ff */
[----:B------:R1:W-:Y:S04]  /*4050*/  STS [R206+0xe400], R4 ;  /* 0x00e40004ce007388 */ /* 0x0003e80000000800 */
[----:B------:R-:W-:Y:S10]  /*4060*/  MUFU.EX2 R133, R133 ;  /* 0x0000008500857308 */ /* 0x000ff40000000800 */
[----:B------:R-:W1:Y:S01]  /*4070*/  MUFU.EX2 R134, R134 ;  /* 0x0000008600867308 */ /* 0x000e620000000800 */
[----:B--2---:R-:W-:Y:S05]  /*4080*/  F2FP.BF16.F32.PACK_AB R7, R132, R245 ;  /* 0x000000f58407723e */ /* 0x004fea00000010ff */
[----:B------:R-:W-:Y:S04]  /*4090*/  STS [R204+0xf000], R7 ;  /* 0x00f00007cc007388 */ /* 0x000fe80000000800 */
[----:B------:R-:W-:Y:S10]  /*40a0*/  MUFU.EX2 R246, R103 ;  /* 0x0000006700f67308 */ /* 0x000ff40000000800 */
[----:B------:R-:W2:Y:S01]  /*40b0*/  MUFU.EX2 R135, R135 ;  /* 0x0000008700877308 */ /* 0x000ea20000000800 */
[----:B-1----:R-:W-:Y:S05]  /*40c0*/  F2FP.BF16.F32.PACK_AB R6, R134, R133 ;  /* 0x000000858606723e */ /* 0x002fea00000010ff */
[----:B------:R-:W-:Y:S04]  /*40d0*/  STS [R204+0xf400], R6 ;  /* 0x00f40006cc007388 */ /* 0x000fe80000000800 */
[----:B------:R-:W1:Y:S01]  /*40e0*/  MUFU.EX2 R251, R251 ;  /* 0x000000fb00fb7308 */ /* 0x000e620000000800 */
[----:B--2---:R-:W-:Y:S05]  /*40f0*/  F2FP.BF16.F32.PACK_AB R5, R246, R135 ;  /* 0x00000087f605723e */ /* 0x004fea00000010ff */
[----:B------:R-:W-:Y:S01]  /*4100*/  STS [R206+0xf000], R5 ;  /* 0x00f00005ce007388 */ /* 0x000fe20000000800 */
[----:B-1----:R-:W-:Y:S05]  /*4110*/  F2FP.BF16.F32.PACK_AB R4, R252, R251 ;  /* 0x000000fbfc04723e */ /* 0x002fea00000010ff */
[----:B------:R-:W-:Y:S04]  /*4120*/  STS [R206+0xf400], R4 ;  /* 0x00f40004ce007388 */ /* 0x000fe80000000800 */
[----:B------:R-:W1:Y:S08]  /*4130*/  LDSM.16.M88.4 R32, [R112+0x4000] ;  /* 0x004000007020783b */ /* 0x000e700000000200 */
[----:B------:R2:W3:Y:S08]  /*4140*/  LDSM.16.M88.4 R28, [R112+0x5000] ;  /* 0x00500000701c783b */ /* 0x0004f00000000200 */
[----:B------:R-:W4:Y:S08]  /*4150*/  LDSM.16.M88.4 R100, [R116+0x4000] ;  /* 0x004000007464783b */ /* 0x000f300000000200 */
[----:B------:R-:W4:Y:S01]  /*4160*/  LDSM.16.M88.4 R104, [R116+0x5000] ;  /* 0x005000007468783b */ /* 0x000f220000000200 */
[----:B--2---:R-:W-:Y:S07]  /*4170*/  IMAD.IADD R112, R128, 0x1, R112 ;  /* 0x0000000180707824 */ /* 0x004fee00078e0270 */
[----:B------:R-:W-:Y:S01]  /*4180*/  LDSM.16.M88.4 R116, [R120+0x4000] ;  /* 0x004000007874783b */ /* 0x000fe20000000200 */
[-C--:B-1----:R-:W-:Y:S07]  /*4190*/  HMMA.16816.F32.BF16 R4, R32, R140.reuse, RZ ;  /* 0x0000008c2004723c */ /* 0x082fee00000418ff */
[----:B------:R-:W1:Y:S01]  /*41a0*/  LDSM.16.M88.4 R108, [R112+0x4000] ;  /* 0x00400000706c783b */ /* 0x000e620000000200 */
[C---:B---3--:R-:W-:Y:S07]  /*41b0*/  HMMA.16816.F32.BF16 R8, R28.reuse, R140, RZ ;  /* 0x0000008c1c08723c */ /* 0x048fee00000418ff */
[----:B------:R-:W2:Y:S01]  /*41c0*/  LDSM.16.M88.4 R112, [R112+0x5000] ;  /* 0x005000007070783b */ /* 0x000ea20000000200 */
[-C--:B------:R-:W-:Y:S07]  /*41d0*/  HMMA.16816.F32.BF16 R12, R28, R142.reuse, RZ ;  /* 0x0000008e1c0c723c */ /* 0x080fee00000418ff */
[----:B------:R-:W3:Y:S01]  /*41e0*/  LDSM.16.M88.4 R120, [R120+0x5000] ;  /* 0x005000007878783b */ /* 0x000ee20000000200 */
[C---:B------:R-:W-:Y:S06]  /*41f0*/  HMMA.16816.F32.BF16 R16, R32.reuse, R142, RZ ;  /* 0x0000008e2010723c */ /* 0x040fec00000418ff */
[-C--:B------:R-:W-:Y:S06]  /*4200*/  HMMA.16816.F32.BF16 R20, R32, R144.reuse, RZ ;  /* 0x000000902014723c */ /* 0x080fec00000418ff */
[C---:B------:R-:W-:Y:S06]  /*4210*/  HMMA.16816.F32.BF16 R24, R28.reuse, R144, RZ ;  /* 0x000000901c18723c */ /* 0x040fec00000418ff */
[-C--:B------:R-:W-:Y:S06]  /*4220*/  HMMA.16816.F32.BF16 R28, R28, R146.reuse, RZ ;  /* 0x000000921c1c723c */ /* 0x080fec00000418ff */
[----:B------:R-:W-:Y:S06]  /*4230*/  HMMA.16816.F32.BF16 R32, R32, R146, RZ ;  /* 0x000000922020723c */ /* 0x000fec00000418ff */
[-C--:B----4-:R-:W-:Y:S06]  /*4240*/  HMMA.16816.F32.BF16 R4, R100, R148.reuse, R4 ;  /* 0x000000946404723c */ /* 0x090fec0000041804 */
[C---:B------:R-:W-:Y:S06]  /*4250*/  HMMA.16816.F32.BF16 R8, R104.reuse, R148, R8 ;  /* 0x000000946808723c */ /* 0x040fec0000041808 */
[-C--:B------:R-:W-:Y:S06]  /*4260*/  HMMA.16816.F32.BF16 R12, R104, R150.reuse, R12 ;  /* 0x00000096680c723c */ /* 0x080fec000004180c */
[C---:B------:R-:W-:Y:S06]  /*4270*/  HMMA.16816.F32.BF16 R16, R100.reuse, R150, R16 ;  /* 0x000000966410723c */ /* 0x040fec0000041810 */
[-C--:B------:R-:W-:Y:S06]  /*4280*/  HMMA.16816.F32.BF16 R20, R100, R152.reuse, R20 ;  /* 0x000000986414723c */ /* 0x080fec0000041814 */
[C---:B------:R-:W-:Y:S06]  /*4290*/  HMMA.16816.F32.BF16 R24, R104.reuse, R152, R24 ;  /* 0x000000986818723c */ /* 0x040fec0000041818 */
[-C--:B------:R-:W-:Y:S06]  /*42a0*/  HMMA.16816.F32.BF16 R28, R104, R154.reuse, R28 ;  /* 0x0000009a681c723c */ /* 0x080fec000004181c */
[----:B------:R-:W-:Y:S06]  /*42b0*/  HMMA.16816.F32.BF16 R32, R100, R154, R32 ;  /* 0x0000009a6420723c */ /* 0x000fec0000041820 */
[-C--:B-1----:R-:W-:Y:S06]  /*42c0*/  HMMA.16816.F32.BF16 R4, R108, R156.reuse, R4 ;  /* 0x0000009c6c04723c */ /* 0x082fec0000041804 */
[C---:B--2---:R-:W-:Y:S06]  /*42d0*/  HMMA.16816.F32.BF16 R8, R112.reuse, R156, R8 ;  /* 0x0000009c7008723c */ /* 0x044fec0000041808 */
[-C--:B------:R-:W-:Y:S06]  /*42e0*/  HMMA.16816.F32.BF16 R12, R112, R158.reuse, R12 ;  /* 0x0000009e700c723c */ /* 0x080fec000004180c */
[C---:B------:R-:W-:Y:S06]  /*42f0*/  HMMA.16816.F32.BF16 R16, R108.reuse, R158, R16 ;  /* 0x0000009e6c10723c */ /* 0x040fec0000041810 */
[-C--:B------:R-:W-:Y:S06]  /*4300*/  HMMA.16816.F32.BF16 R20, R108, R160.reuse, R20 ;  /* 0x000000a06c14723c */ /* 0x080fec0000041814 */
[C---:B------:R-:W-:Y:S06]  /*4310*/  HMMA.16816.F32.BF16 R24, R112.reuse, R160, R24 ;  /* 0x000000a07018723c */ /* 0x040fec0000041818 */
[-C--:B------:R-:W-:Y:S06]  /*4320*/  HMMA.16816.F32.BF16 R28, R112, R162.reuse, R28 ;  /* 0x000000a2701c723c */ /* 0x080fec000004181c */
[----:B------:R-:W-:Y:S06]  /*4330*/  HMMA.16816.F32.BF16 R32, R108, R162, R32 ;  /* 0x000000a26c20723c */ /* 0x000fec0000041820 */
[-C--:B------:R-:W-:Y:S06]  /*4340*/  HMMA.16816.F32.BF16 R4, R116, R164.reuse, R4 ;  /* 0x000000a47404723c */ /* 0x080fec0000041804 */
[C---:B---3--:R-:W-:Y:S06]  /*4350*/  HMMA.16816.F32.BF16 R8, R120.reuse, R164, R8 ;  /* 0x000000a47808723c */ /* 0x048fec0000041808 */
[-C--:B------:R-:W-:Y:S06]  /*4360*/  HMMA.16816.F32.BF16 R12, R120, R166.reuse, R12 ;  /* 0x000000a6780c723c */ /* 0x080fec000004180c */
[C---:B------:R-:W-:Y:S06]  /*4370*/  HMMA.16816.F32.BF16 R16, R116.reuse, R166, R16 ;  /* 0x000000a67410723c */ /* 0x040fec0000041810 */
[-C--:B------:R-:W-:Y:S05]  /*4380*/  HMMA.16816.F32.BF16 R20, R116, R168.reuse, R20 ;  /* 0x000000a87414723c */ /* 0x080fea0000041814 */
[C---:B------:R-:W-:Y:S01]  /*4390*/  FADD.FTZ R4, -R138.reuse, R4 ;  /* 0x000000048a047221 */ /* 0x040fe20000010100 */
[C---:B------:R-:W-:Y:S05]  /*43a0*/  HMMA.16816.F32.BF16 R24, R120.reuse, R168, R24 ;  /* 0x000000a87818723c */ /* 0x040fea0000041818 */
[----:B------:R-:W-:Y:S01]  /*43b0*/  FADD.FTZ R5, -R138, R5 ;  /* 0x000000058a057221 */ /* 0x000fe20000010100 */
[-C--:B------:R-:W-:Y:S05]  /*43c0*/  HMMA.16816.F32.BF16 R28, R120, R170.reuse, R28 ;  /* 0x000000aa781c723c */ /* 0x080fea000004181c */
[----:B------:R-:W-:Y:S01]  /*43d0*/  FADD.FTZ R6, -R234, R6 ;  /* 0x00000006ea067221 */ /* 0x000fe20000010100 */
[----:B------:R-:W-:Y:S05]  /*43e0*/  HMMA.16816.F32.BF16 R32, R116, R170, R32 ;  /* 0x000000aa7420723c */ /* 0x000fea0000041820 */
[C---:B------:R-:W-:Y:S01]  /*43f0*/  FADD.FTZ R16, -R138.reuse, R16 ;  /* 0x000000108a107221 */ /* 0x040fe20000010100 */
[C---:B------:R-:W-:Y:S01]  /*4400*/  FADD.FTZ R17, -R138.reuse, R17 ;  /* 0x000000118a117221 */ /* 0x040fe20000010100 */
[C---:B------:R-:W-:Y:S01]  /*4410*/  FADD.FTZ R20, -R138.reuse, R20 ;  /* 0x000000148a147221 */ /* 0x040fe20000010100 */
[----:B------:R-:W-:Y:S03]  /*4420*/  FADD.FTZ R21, -R138, R21 ;  /* 0x000000158a157221 */ /* 0x000fe60000010100 */
[----:B------:R-:W-:Y:S01]  /*4430*/  FADD.FTZ R7, -R234, R7 ;  /* 0x00000007ea077221 */ /* 0x000fe20000010100 */
[----:B------:R-:W-:Y:S01]  /*4440*/  FMUL.FTZ R4, R124, R4 ;  /* 0x000000047c047220 */ /* 0x000fe20000410000 */
[----:B------:R-:W-:Y:S01]  /*4450*/  FMUL.FTZ R5, R125, R5 ;  /* 0x000000057d057220 */ /* 0x000fe20000410000 */
[----:B------:R-:W-:Y:S01]  /*4460*/  FMUL.FTZ R16, R235, R16 ;  /* 0x00000010eb107220 */ /* 0x000fe20000410000 */
[----:B------:R-:W-:Y:S01]  /*4470*/  FMUL.FTZ R17, R236, R17 ;  /* 0x00000011ec117220 */ /* 0x000fe20000410000 */
[----:B------:R-:W-:Y:S01]  /*4480*/  FMUL.FTZ R20, R241, R20 ;  /* 0x00000014f1147220 */ /* 0x000fe20000410000 */
[----:B------:R-:W-:Y:S01]  /*4490*/  FMUL.FTZ R21, R242, R21 ;  /* 0x00000015f2157220 */ /* 0x000fe20000410000 */
[----:B------:R-:W-:Y:S01]  /*44a0*/  F2FP.BF16.F32.PACK_AB R4, R5, R4 ;  /* 0x000000040504723e */ /* 0x000fe200000010ff */
[----:B------:R-:W-:Y:S01]  /*44b0*/  FMUL.FTZ R6, R126, R6 ;  /* 0x000000067e067220 */ /* 0x000fe20000410000 */
[----:B------:R-:W-:Y:S01]  /*44c0*/  FMUL.FTZ R7, R127, R7 ;  /* 0x000000077f077220 */ /* 0x000fe20000410000 */
[C---:B------:R-:W-:Y:S01]  /*44d0*/  FADD.FTZ R18, -R234.reuse, R18 ;  /* 0x00000012ea127221 */ /* 0x040fe20000010100 */
[C---:B------:R-:W-:Y:S01]  /*44e0*/  FADD.FTZ R19, -R234.reuse, R19 ;  /* 0x00000013ea137221 */ /* 0x040fe20000010100 */
[----:B------:R-:W-:Y:S01]  /*44f0*/  FADD.FTZ R22, -R234, R22 ;  /* 0x00000016ea167221 */ /* 0x000fe20000010100 */
[C---:B------:R-:W-:Y:S01]  /*4500*/  FADD.FTZ R32, -R138.reuse, R32 ;  /* 0x000000208a207221 */ /* 0x040fe20000010100 */
[----:B------:R-:W-:Y:S01]  /*4510*/  FADD.FTZ R33, -R138, R33 ;  /* 0x000000218a217221 */ /* 0x000fe20000010100 */
[C---:B------:R-:W-:Y:S01]  /*4520*/  FADD.FTZ R23, -R234.reuse, R23 ;  /* 0x00000017ea177221 */ /* 0x040fe20000010100 */
[----:B------:R-:W-:Y:S01]  /*4530*/  FADD.FTZ R34, -R234, R34 ;  /* 0x00000022ea227221 */ /* 0x000fe20000010100 */
[----:B------:R-:W-:Y:S01]  /*4540*/  FMUL.FTZ R32, R247, R32 ;  /* 0x00000020f7207220 */ /* 0x000fe20000410000 */
[----:B------:R-:W-:Y:S01]  /*4550*/  FMUL.FTZ R33, R248, R33 ;  /* 0x00000021f8217220 */ /* 0x000fe20000410000 */
[----:B------:R-:W-:Y:S01]  /*4560*/  F2FP.BF16.F32.PACK_AB R16, R17, R16 ;  /* 0x000000101110723e */ /* 0x000fe200000010ff */
[----:B------:R-:W-:Y:S01]  /*4570*/  FADD.FTZ R35, -R234, R35 ;  /* 0x00000023ea237221 */ /* 0x000fe20000010100 */
[----:B------:R-:W-:Y:S01]  /*4580*/  F2FP.BF16.F32.PACK_AB R20, R21, R20 ;  /* 0x000000141514723e */ /* 0x000fe200000010ff */
[----:B------:R-:W-:Y:S01]  /*4590*/  FMUL.FTZ R18, R237, R18 ;  /* 0x00000012ed127220 */ /* 0x000fe20000410000 */
[----:B------:R-:W-:Y:S01]  /*45a0*/  F2FP.BF16.F32.PACK_AB R32, R33, R32 ;  /* 0x000000202120723e */ /* 0x000fe200000010ff */
[----:B------:R-:W-:Y:S01]  /*45b0*/  FMUL.FTZ R19, R238, R19 ;  /* 0x00000013ee137220 */ /* 0x000fe20000410000 */
[----:B------:R-:W-:Y:S01]  /*45c0*/  F2FP.BF16.F32.PACK_AB R6, R7, R6 ;  /* 0x000000060706723e */ /* 0x000fe200000010ff */
[----:B------:R-:W-:Y:S01]  /*45d0*/  FMUL.FTZ R22, R243, R22 ;  /* 0x00000016f3167220 */ /* 0x000fe20000410000 */
[----:B------:R-:W-:Y:S01]  /*45e0*/  FMUL.FTZ R23, R244, R23 ;  /* 0x00000017f4177220 */ /* 0x000fe20000410000 */
[----:B------:R-:W-:Y:S01]  /*45f0*/  FMUL.FTZ R34, R249, R34 ;  /* 0x00000022f9227220 */ /* 0x000fe20000410000 */
[----:B------:R-:W-:Y:S01]  /*4600*/  FMUL.FTZ R35, R250, R35 ;  /* 0x00000023fa237220 */ /* 0x000fe20000410000 */
[----:B------:R-:W-:Y:S06]  /*4610*/  @!P2 BRA `(.L_x_77) ;  /* 0x000000000080a947 */ /* 0x000fec0003800000 */
[----:B------:R-:W1:Y:S01]  /*4620*/  LDC R7, c[0x0][0x240] ;  /* 0x00009000ff077b82 */ /* 0x000e620000000800 */
[----:B------:R-:W-:Y:S01]  /*4630*/  ISETP.GE.AND P0, PT, R186, UR23, PT ;  /* 0x00000017ba007c0c */ /* 0x000fe2000bf06270 */
[----:B------:R-:W-:Y:S01]  /*4640*/  IMAD.MOV.U32 R21, RZ, RZ, -0x2000 ;  /* 0xffffe000ff157424 */ /* 0x000fe200078e00ff */
[----:B------:R-:W-:Y:S04]  /*4650*/  LOP3.LUT R17, R221, 0x1, RZ, 0xc0, !PT ;  /* 0x00000001dd117812 */ /* 0x000fe800078ec0ff */
[----:B------:R-:W-:Y:S04]  /*4660*/  ISETP.NE.U32.AND P3, PT, R17, 0x1, PT ;  /* 0x000000011100780c */ /* 0x000fe80003f65070 */
[----:B------:R-:W-:Y:S03]  /*4670*/  SEL R21, R21, 0x2000, !P3 ;  /* 0x0000200015157807 */ /* 0x000fe60005800000 */
[----:B------:R-:W2:Y:S02]  /*4680*/  @!P0 LDC R5, c[0x0][0x244] ;  /* 0x00009100ff058b82 */ /* 0x000ea40000000800 */
[--C-:B------:R-:W-:Y:S02]  /*4690*/  IMAD.IADD R220, R220, 0x1, R21.reuse ;  /* 0x00000001dcdc7824 */ /* 0x100fe400078e0215 */
[--C-:B------:R-:W-:Y:S02]  /*46a0*/  IMAD.IADD R226, R226, 0x1, R21.reuse ;  /* 0x00000001e2e27824 */ /* 0x100fe400078e0215 */
[----:B------:R-:W-:Y:S01]  /*46b0*/  IMAD.IADD R172, R172, 0x1, R21 ;  /* 0x00000001acac7824 */ /* 0x000fe200078e0215 */
[----:B------:R3:W-:Y:S04]  /*46c0*/  @P0 STS [R220], RZ ;  /* 0x000000ffdc000388 */ /* 0x0007e80000000800 */
[----:B------:R3:W-:Y:S04]  /*46d0*/  @P0 STS [R220+0x4], RZ ;  /* 0x000004ffdc000388 */ /* 0x0007e80000000800 */
[----:B------:R3:W-:Y:S04]  /*46e0*/  @P0 STS [R220+0x8], RZ ;  /* 0x000008ffdc000388 */ /* 0x0007e80000000800 */
[----:B------:R3:W-:Y:S01]  /*46f0*/  @P0 STS [R220+0xc], RZ ;  /* 0x00000cffdc000388 */ /* 0x0007e20000000800 */
[----:B-1----:R-:W-:Y:S05]  /*4700*/  IMAD.U32 R17, R7, -0x40, RZ ;  /* 0xffffffc007117824 */ /* 0x002fea00078e00ff */
[C---:B------:R-:W-:Y:S04]  /*4710*/  LEA R230, P3, R17.reuse, R230, 0x1 ;  /* 0x000000e611e67211 */ /* 0x040fe800078608ff */
[----:B------:R-:W-:Y:S02]  /*4720*/  LEA.HI.X.SX32 R231, R17, R231, 0x1, P3 ;  /* 0x000000e711e77211 */ /* 0x000fe400018f0eff */
[C---:B------:R-:W-:Y:S03]  /*4730*/  @!P0 LEA R100, P3, R7.reuse, R230, 0x6 ;  /* 0x000000e607648211 */ /* 0x040fe600078630ff */
[----:B------:R-:W-:Y:S01]  /*4740*/  @!PT LDS RZ, [RZ] ;  /* 0x00000000fffff984 */ /* 0x000fe20000000800 */
[----:B------:R-:W-:Y:S01]  /*4750*/  @!PT LDS RZ, [RZ] ;  /* 0x00000000fffff984 */ /* 0x000fe20000000800 */
[----:B------:R-:W-:Y:S01]  /*4760*/  @!PT LDS RZ, [RZ] ;  /* 0x00000000fffff984 */ /* 0x000fe20000000800 */
[----:B------:R3:W-:Y:S01]  /*4770*/  @!P0 LDGSTS.E.BYPASS.LTC128B.128 [R226], desc[UR16][R230.64] ;  /* 0x00000000e6e28fae */ /* 0x0007e2000b901d50 */
[----:B--2---:R-:W-:Y:S03]  /*4780*/  @!P0 LEA.HI.X R101, R7, R231, R5, 0x6, P3 ;  /* 0x000000e707658211 */ /* 0x004fe600018f3405 */
[----:B------:R3:W-:Y:S04]  /*4790*/  @P0 STS [R220+0x1000], RZ ;  /* 0x001000ffdc000388 */ /* 0x0007e80000000800 */
[----:B------:R3:W-:Y:S04]  /*47a0*/  @P0 STS [R220+0x1004], RZ ;  /* 0x001004ffdc000388 */ /* 0x0007e80000000800 */
[----:B------:R3:W-:Y:S04]  /*47b0*/  @P0 STS [R220+0x1008], RZ ;  /* 0x001008ffdc000388 */ /* 0x0007e80000000800 */
[----:B------:R3:W-:Y:S04]  /*47c0*/  @P0 STS [R220+0x100c], RZ ;  /* 0x00100cffdc000388 */ /* 0x0007e80000000800 */
[----:B------:R-:W-:Y:S01]  /*47d0*/  @!PT LDS RZ, [RZ] ;  /* 0x00000000fffff984 */ /* 0x000fe20000000800 */
[----:B------:R-:W-:Y:S01]  /*47e0*/  @!PT LDS RZ, [RZ] ;  /* 0x00000000fffff984 */ /* 0x000fe20000000800 */
[----:B------:R-:W-:Y:S01]  /*47f0*/  @!PT LDS RZ, [RZ] ;  /* 0x00000000fffff984 */ /* 0x000fe20000000800 */
[----:B------:R3:W-:Y:S04]  /*4800*/  @!P0 LDGSTS.E.BYPASS.LTC128B.128 [R226+0x1000], desc[UR16][R100.64] ;  /* 0x0100000064e28fae */ /* 0x0007e8000b901d50 */
[----:B------:R-:W0:Y:S02]  /*4810*/  LDGDEPBAR ;  /* 0x00000000000079af */ /* 0x000e240000000000 */
.L_x_77:
[C---:B-----5:R-:W-:Y:S01]  /*4820*/  FADD.FTZ R9, -R240.reuse, R9 ;  /* 0x00000009f0097221 */ /* 0x060fe20000010100 */
[C---:B------:R-:W-:Y:S01]  /*4830*/  FADD.FTZ R11, -R239.reuse, R11 ;  /* 0x0000000bef0b7221 */ /* 0x040fe20000010100 */
[----:B------:R-:W-:Y:S01]  /*4840*/  FADD.FTZ R8, -R240, R8 ;  /* 0x00000008f0087221 */ /* 0x000fe20000010100 */
[----:B------:R-:W-:Y:S01]  /*4850*/  FADD.FTZ R10, -R239, R10 ;  /* 0x0000000aef0a7221 */ /* 0x000fe20000010100 */
[----:B------:R-:W-:Y:S01]  /*4860*/  FMUL.FTZ R9, R130, R9 ;  /* 0x0000000982097220 */ /* 0x000fe20000410000 */
[----:B------:R-:W-:Y:S01]  /*4870*/  FMUL.FTZ R11, R136, R11 ;  /* 0x0000000b880b7220 */ /* 0x000fe20000410000 */
[C---:B------:R-:W-:Y:S01]  /*4880*/  FADD.FTZ R13, -R240.reuse, R13 ;  /* 0x0000000df00d7221 */ /* 0x040fe20000010100 */
[----:B------:R-:W-:Y:S01]  /*4890*/  FMUL.FTZ R8, R129, R8 ;  /* 0x0000000881087220 */ /* 0x000fe20000410000 */
[----:B------:R-:W-:Y:S01]  /*48a0*/  FADD.FTZ R15, -R239, R15 ;  /* 0x0000000fef0f7221 */ /* 0x000fe20000010100 */
[----:B------:R-:W-:Y:S01]  /*48b0*/  FMUL.FTZ R10, R131, R10 ;  /* 0x0000000a830a7220 */ /* 0x000fe20000410000 */
[----:B------:R-:W-:Y:S01]  /*48c0*/  FADD.FTZ R12, -R240, R12 ;  /* 0x0000000cf00c7221 */ /* 0x000fe20000010100 */
        /* <DEDUP_REMOVED lines=13> */
[----:B------:R-:W-:Y:S01]  /*49a0*/  FADD.FTZ R27, -R239, R27 ;  /* 0x0000001bef1b7221 */ /* 0x000fe20000010100 */
[----:B------:R-:W-:Y:S01]  /*49b0*/  F2FP.BF16.F32.PACK_AB R14, R15, R14 ;  /* 0x0000000e0f0e723e */ /* 0x000fe200000010ff */
[----:B------:R-:W-:Y:S01]  /*49c0*/  STS [R205+0xa400], R18 ;  /* 0x00a40012cd007388 */ /* 0x000fe20000000800 */
[----:B------:R-:W-:Y:S01]  /*49d0*/  FADD.FTZ R24, -R240, R24 ;  /* 0x00000018f0187221 */ /* 0x000fe20000010100 */
[----:B------:R-:W-:Y:S01]  /*49e0*/  FADD.FTZ R26, -R239, R26 ;  /* 0x0000001aef1a7221 */ /* 0x000fe20000010100 */
[----:B------:R-:W-:Y:S01]  /*49f0*/  F2FP.BF16.F32.PACK_AB R22, R23, R22 ;  /* 0x000000161716723e */ /* 0x000fe200000010ff */
[----:B------:R-:W-:Y:S01]  /*4a00*/  STS [R200+0xb000], R8 ;  /* 0x00b00008c8007388 */ /* 0x000fe20000000800 */
[----:B------:R-:W-:Y:S01]  /*4a10*/  FMUL.FTZ R25, R132, R25 ;  /* 0x0000001984197220 */ /* 0x000fe20000410000 */
[----:B------:R-:W-:Y:S01]  /*4a20*/  FMUL.FTZ R27, R134, R27 ;  /* 0x0000001b861b7220 */ /* 0x000fe20000410000 */
[C---:B------:R-:W-:Y:S01]  /*4a30*/  FADD.FTZ R29, -R240.reuse, R29 ;  /* 0x0000001df01d7221 */ /* 0x040fe20000010100 */
[----:B------:R-:W-:Y:S01]  /*4a40*/  STS [R200+0xb400], R10 ;  /* 0x00b4000ac8007388 */ /* 0x000fe20000000800 */
[----:B------:R-:W-:Y:S01]  /*4a50*/  FMUL.FTZ R24, R245, R24 ;  /* 0x00000018f5187220 */ /* 0x000fe20000410000 */
[----:B------:R-:W-:Y:S01]  /*4a60*/  FADD.FTZ R31, -R239, R31 ;  /* 0x0000001fef1f7221 */ /* 0x000fe20000010100 */
[----:B------:R-:W-:Y:S01]  /*4a70*/  FMUL.FTZ R26, R133, R26 ;  /* 0x0000001a851a7220 */ /* 0x000fe20000410000 */
[----:B------:R-:W-:Y:S01]  /*4a80*/  STS [R205+0xb000], R12 ;  /* 0x00b0000ccd007388 */ /* 0x000fe20000000800 */
        /* <DEDUP_REMOVED lines=9> */
[----:B------:R-:W-:Y:S02]  /*4b20*/  F2FP.BF16.F32.PACK_AB R24, R25, R24 ;  /* 0x000000181918723e */ /* 0x000fe400000010ff */
[----:B------:R-:W-:Y:S01]  /*4b30*/  STS [R204+0xa400], R22 ;  /* 0x00a40016cc007388 */ /* 0x000fe20000000800 */
[----:B------:R-:W-:Y:S02]  /*4b40*/  F2FP.BF16.F32.PACK_AB R26, R27, R26 ;  /* 0x0000001a1b1a723e */ /* 0x000fe400000010ff */
[----:B------:R-:W-:Y:S01]  /*4b50*/  F2FP.BF16.F32.PACK_AB R28, R29, R28 ;  /* 0x0000001c1d1c723e */ /* 0x000fe200000010ff */
[----:B------:R-:W-:Y:S01]  /*4b60*/  STS [R206+0xa000], R32 ;  /* 0x00a00020ce007388 */ /* 0x000fe20000000800 */
[----:B------:R-:W-:Y:S02]  /*4b70*/  F2FP.BF16.F32.PACK_AB R30, R31, R30 ;  /* 0x0000001e1f1e723e */ /* 0x000fe400000010ff */
[C---:B---3--:R-:W-:Y:S01]  /*4b80*/  IADD3 R100, R174.reuse, 0x40, RZ ;  /* 0x00000040ae647810 */ /* 0x048fe20007ffe0ff */
[----:B------:R-:W-:Y:S01]  /*4b90*/  STS [R206+0xa400], R34 ;  /* 0x00a40022ce007388 */ /* 0x000fe20000000800 */
[----:B------:R-:W-:Y:S02]  /*4ba0*/  @P4 IADD3 R100, R174, -0x40, RZ ;  /* 0xffffffc0ae644810 */ /* 0x000fe40007ffe0ff */
[----:B------:R-:W-:Y:S01]  /*4bb0*/  MOV R233, R227 ;  /* 0x000000e300e97202 */ /* 0x000fe20000000f00 */
[----:B------:R-:W-:Y:S04]  /*4bc0*/  STS [R204+0xb000], R24 ;  /* 0x00b00018cc007388 */ /* 0x000fe80000000800 */
[----:B------:R-:W-:Y:S04]  /*4bd0*/  STS [R204+0xb400], R26 ;  /* 0x00b4001acc007388 */ /* 0x000fe80000000800 */
[----:B------:R-:W-:Y:S04]  /*4be0*/  STS [R206+0xb000], R28 ;  /* 0x00b0001cce007388 */ /* 0x000fe80000000800 */
[----:B------:R-:W-:Y:S01]  /*4bf0*/  STS [R206+0xb400], R30 ;  /* 0x00b4001ece007388 */ /* 0x000fe20000000800 */
[----:B------:R-:W-:Y:S06]  /*4c00*/  BAR.SYNC.DEFER_BLOCKING 0x0 ;  /* 0x0000000000007b1d */ /* 0x000fec0000010000 */
[----:B------:R-:W-:Y:S04]  /*4c10*/  LDSM.16.MT88.4 R4, [R175+0xe000] ;  /* 0x00e00000af04783b */ /* 0x000fe80000004200 */
        /* <DEDUP_REMOVED lines=51> */
[----:B------:R-:W1:Y:S01]  /*4f50*/  LDC R5, c[0x0][0x420] ;  /* 0x00010800ff057b82 */ /* 0x000e620000000800 */
[----:B------:R-:W-:Y:S11]  /*4f60*/  ISETP.GE.AND P0, PT, R186, UR23, PT ;  /* 0x00000017ba007c0c */ /* 0x000ff6000bf06270 */
[----:B------:R-:W-:Y:S02]  /*4f70*/  @!UPT UIADD3 URZ, URZ, URZ, URZ ;  /* 0x0000003f3f3ff290 */ /* 0x000fe4000fffe03f */
[----:B------:R2:W-:Y:S01]  /*4f80*/  @P0 STS.128 [R195+0x4000], RZ ;  /* 0x004000ffc3000388 */ /* 0x0005e20000000c00 */
[----:B------:R-:W3:Y:S01]  /*4f90*/  @!P0 LDC R4, c[0x0][0x424] ;  /* 0x00010900ff048b82 */ /* 0x000ee20000000800 */
[C---:B-1----:R-:W-:Y:S05]  /*4fa0*/  IMAD.U32 R6, R5.reuse, -0x40, RZ ;  /* 0xffffffc005067824 */ /* 0x042fea00078e00ff */
[C---:B------:R-:W-:Y:S04]  /*4fb0*/  LEA R228, P3, R6.reuse, R228, 0x1 ;  /* 0x000000e406e47211 */ /* 0x040fe800078608ff */
[----:B------:R-:W-:Y:S02]  /*4fc0*/  LEA.HI.X.SX32 R229, R6, R229, 0x1, P3 ;  /* 0x000000e506e57211 */ /* 0x000fe400018f0eff */
[C---:B------:R-:W-:Y:S03]  /*4fd0*/  @!P0 LEA R6, P3, R5.reuse, R228, 0x6 ;  /* 0x000000e405068211 */ /* 0x040fe600078630ff */
[----:B------:R-:W-:Y:S01]  /*4fe0*/  @!PT LDS RZ, [RZ] ;  /* 0x00000000fffff984 */ /* 0x000fe20000000800 */
[----:B------:R-:W-:Y:S01]  /*4ff0*/  @!PT LDS RZ, [RZ] ;  /* 0x00000000fffff984 */ /* 0x000fe20000000800 */
[----:B------:R-:W-:Y:S01]  /*5000*/  @!PT LDS RZ, [RZ] ;  /* 0x00000000fffff984 */ /* 0x000fe20000000800 */
[----:B------:R2:W-:Y:S01]  /*5010*/  @!P0 LDGSTS.E.BYPASS.LTC128B.128 [R195+0x4000], desc[UR16][R228.64] ;  /* 0x04000000e4c38fae */ /* 0x0005e2000b901d50 */
[----:B---3--:R-:W-:Y:S03]  /*5020*/  @!P0 LEA.HI.X R7, R5, R229, R4, 0x6, P3 ;  /* 0x000000e505078211 */ /* 0x008fe600018f3404 */
[----:B------:R2:W-:Y:S04]  /*5030*/  @P0 STS.128 [R195+0x5000], RZ ;  /* 0x005000ffc3000388 */ /* 0x0005e80000000c00 */
[----:B------:R-:W-:Y:S01]  /*5040*/  @!PT LDS RZ, [RZ] ;  /* 0x00000000fffff984 */ /* 0x000fe20000000800 */
[----:B------:R-:W-:Y:S01]  /*5050*/  @!PT LDS RZ, [RZ] ;  /* 0x00000000fffff984 */ /* 0x000fe20000000800 */
[----:B------:R-:W-:Y:S01]  /*5060*/  @!PT LDS RZ, [RZ] ;  /* 0x00000000fffff984 */ /* 0x000fe20000000800 */
[----:B------:R2:W-:Y:S04]  /*5070*/  @!P0 LDGSTS.E.BYPASS.LTC128B.128 [R195+0x5000], desc[UR16][R6.64] ;  /* 0x0500000006c38fae */ /* 0x0005e8000b901d50 */
[----:B------:R-:W0:Y:S02]  /*5080*/  LDGDEPBAR ;  /* 0x00000000000079af */ /* 0x000e240000000000 */
.L_x_78:
[----:B------:R-:W-:Y:S01]  /*5090*/  LDSM.16.M88.4 R16, [R176] ;  /* 0x00000000b010783b */ /* 0x000fe20000000200 */
[--C-:B------:R-:W-:Y:S02]  /*50a0*/  IMAD.IADD R112, R173, 0x1, R128.reuse ;  /* 0x00000001ad707824 */ /* 0x100fe400078e0280 */
[----:B------:R-:W-:Y:S01]  /*50b0*/  IMAD.IADD R114, R176, 0x1, R128 ;  /* 0x00000001b0727824 */ /* 0x000fe200078e0280 */
[----:B------:R-:W2:Y:S01]  /*50c0*/  LDSM.16.MT88.4 R8, [R174+0x2000] ;  /* 0x00200000ae08783b */ /* 0x000ea20000004200 */
[C---:B------:R-:W-:Y:S02]  /*50d0*/  IMAD.IADD R113, R128.reuse, 0x1, R0 ;  /* 0x0000000180717824 */ /* 0x040fe400078e0200 */
[----:B------:R-:W-:Y:S01]  /*50e0*/  IMAD.U32 R227, RZ, RZ, UR10 ;  /* 0x0000000affe37e24 */ /* 0x000fe2000f8e00ff */
[----:B------:R-:W1:Y:S04]  /*50f0*/  LDSM.16.MT88.4 R20, [R112] ;  /* 0x000000007014783b */ /* 0x000e680000004200 */
[----:B------:R-:W-:Y:S04]  /*5100*/  LDSM.16.M88.4 R24, [R0] ;  /* 0x000000000018783b */ /* 0x000fe80000000200 */
[----:B------:R-:W3:Y:S04]  /*5110*/  LDSM.16.MT88.4 R28, [R174+0x2800] ;  /* 0x00280000ae1c783b */ /* 0x000ee80000004200 */
[----:B------:R-:W4:Y:S04]  /*5120*/  LDSM.16.MT88.4 R32, [R112+0x800] ;  /* 0x000800007020783b */ /* 0x000f280000004200 */
[----:B------:R-:W-:Y:S04]  /*5130*/  LDSM.16.MT88.4 R104, [R174+0x3000] ;  /* 0x00300000ae68783b */ /* 0x000fe80000004200 */
[----:B------:R-:W4:Y:S04]  /*5140*/  LDSM.16.M88.4 R100, [R114] ;  /* 0x000000007264783b */ /* 0x000f280000000200 */
[----:B------:R-:W-:Y:S01]  /*5150*/  LDSM.16.MT88.4 R108, [R174+0x3800] ;  /* 0x00380000ae6c783b */ /* 0x000fe20000004200 */
[C---:B--2---:R-:W-:Y:S06]  /*5160*/  HMMA.16816.F32.BF16 R4, R16.reuse, R8, RZ ;  /* 0x000000081004723c */ /* 0x044fec00000418ff */
[C---:B------:R-:W-:Y:S06]  /*5170*/  HMMA.16816.F32.BF16 R8, R16.reuse, R10, RZ ;  /* 0x0000000a1008723c */ /* 0x040fec00000418ff */
[C---:B-1----:R-:W-:Y:S06]  /*5180*/  HMMA.16816.F32.BF16 R12, R16.reuse, R20, RZ ;  /* 0x00000014100c723c */ /* 0x042fec00000418ff */
        /* <DEDUP_REMOVED lines=36> */
[----:B------:R-:W-:Y:S01]  /*53d0*/  LDSM.16.MT88.4 R100, [R175+0xd000] ;  /* 0x00d00000af64783b */ /* 0x000fe20000004200 */
[C---:B----4-:R-:W-:Y:S06]  /*53e0*/  HMMA.16816.F32.BF16 R4, R28.reuse, R104, R4 ;  /* 0x000000681c04723c */ /* 0x050fec0000041804 */
[C---:B------:R-:W-:Y:S05]  /*53f0*/  HMMA.16816.F32.BF16 R8, R28.reuse, R106, R8 ;  /* 0x0000006a1c08723c */ /* 0x040fea0000041808 */
[----:B------:R-:W-:Y:S01]  /*5400*/  IMAD.IADD R104, R128, 0x1, R3 ;  /* 0x0000000180687824 */ /* 0x000fe200078e0203 */
[C---:B-1----:R-:W-:Y:S06]  /*5410*/  HMMA.16816.F32.BF16 R12, R28.reuse, R20, R12 ;  /* 0x000000141c0c723c */ /* 0x042fec000004180c */
[----:B------:R-:W-:Y:S01]  /*5420*/  HMMA.16816.F32.BF16 R16, R28, R22, R16 ;  /* 0x000000161c10723c */ /* 0x000fe20000041810 */
[----:B------:R-:W-:Y:S04]  /*5430*/  IMAD.U32 R21, RZ, RZ, UR10 ;  /* 0x0000000aff157e24 */ /* 0x000fe8000f8e00ff */
[----:B------:R-:W-:Y:S01]  /*5440*/  @P2 IADD3 R20, P3, R213, R193, RZ ;  /* 0x000000c1d5142210 */ /* 0x000fe20007f7e0ff */
[C---:B--2---:R-:W-:Y:S01]  /*5450*/  HMMA.16816.F32.BF16 R4, R32.reuse, R108, R4 ;  /* 0x0000006c2004723c */ /* 0x044fe20000041804 */
[----:B------:R-:W-:Y:S04]  /*5460*/  IMAD.U32 R28, RZ, RZ, UR22 ;  /* 0x00000016ff1c7e24 */ /* 0x000fe8000f8e00ff */
[----:B------:R-:W-:Y:S01]  /*5470*/  LEA R232, P0, R21, R232, 0x2 ;  /* 0x000000e815e87211 */ /* 0x000fe200078010ff */
[C---:B------:R-:W-:Y:S01]  /*5480*/  HMMA.16816.F32.BF16 R8, R32.reuse, R110, R8 ;  /* 0x0000006e2008723c */ /* 0x040fe20000041808 */
[----:B------:R-:W-:Y:S04]  /*5490*/  IMAD.U32 R23, RZ, RZ, UR21 ;  /* 0x00000015ff177e24 */ /* 0x000fe8000f8e00ff */
[----:B------:R-:W-:Y:S01]  /*54a0*/  @P2 IMAD.X R21, R212, 0x1, R192, P3 ;  /* 0x00000001d4152824 */ /* 0x000fe200018e06c0 */
[C---:B---3--:R-:W-:Y:S01]  /*54b0*/  HMMA.16816.F32.BF16 R12, R32.reuse, R24, R12 ;  /* 0x00000018200c723c */ /* 0x048fe2000004180c */
[----:B------:R-:W-:Y:S03]  /*54c0*/  IMAD.U32 R22, RZ, RZ, UR20 ;  /* 0x00000014ff167e24 */ /* 0x000fe6000f8e00ff */
[----:B------:R-:W5:Y:S01]  /*54d0*/  @P2 LDG.E R218, desc[UR16][R20.64] ;  /* 0x0000001014da2981 */ /* 0x000f62000c1e1900 */
[----:B------:R-:W-:Y:S01]  /*54e0*/  LEA.HI.X.SX32 R227, R227, R233, 0x2, P0 ;  /* 0x000000e9e3e37211 */ /* 0x000fe200000f16ff */
[----:B------:R-:W-:Y:S01]  /*54f0*/  HMMA.16816.F32.BF16 R16, R32, R26, R16 ;  /* 0x0000001a2010723c */ /* 0x000fe20000041810 */
[----:B------:R-:W-:Y:S01]  /*5500*/  IMAD.U32 R24, RZ, RZ, UR22 ;  /* 0x00000016ff187e24 */ /* 0x000fe2000f8e00ff */
[----:B------:R-:W5:Y:S03]  /*5510*/  @P2 LDG.E R219, desc[UR16][R20.64+0x20] ;  /* 0x0000201014db2981 */ /* 0x000f66000c1e1900 */
[----:B------:R-:W-:Y:S01]  /*5520*/  IMAD.MOV.U32 R233, RZ, RZ, R227 ;  /* 0x000000ffffe97224 */ /* 0x000fe200078e00e3 */
[----:B------:R-:W5:Y:S01]  /*5530*/  @P2 LDG.E R216, desc[UR16][R20.64+0x80] ;  /* 0x0000801014d82981 */ /* 0x000f62000c1e1900 */
[-C--:B------:R-:W-:Y:S03]  /*5540*/  LEA R28, P4, R28, R232.reuse, 0x2 ;  /* 0x000000e81c1c7211 */ /* 0x080fe600078810ff */
[----:B------:R1:W5:Y:S01]  /*5550*/  @P2 LDG.E R217, desc[UR16][R20.64+0xa0] ;  /* 0x0000a01014d92981 */ /* 0x000362000c1e1900 */
[-C--:B------:R-:W-:Y:S02]  /*5560*/  LEA R30, P3, R23, R232.reuse, 0x2 ;  /* 0x000000e8171e7211 */ /* 0x080fe400078610ff */
[-C--:B------:R-:W-:Y:S01]  /*5570*/  LEA.HI.X.SX32 R29, R24, R233.reuse, 0x2, P4 ;  /* 0x000000e9181d7211 */ /* 0x080fe200020f16ff */
[----:B------:R2:W-:Y:S01]  /*5580*/  REDG.E.ADD.F32.FTZ.RN.STRONG.GPU desc[UR16][R232.64], R4 ;  /* 0x00000004e80079a6 */ /* 0x0005e2000c10f390 */
[-C--:B------:R-:W-:Y:S03]  /*5590*/  LEA R22, P0, R22, R232.reuse, 0x2 ;  /* 0x000000e816167211 */ /* 0x080fe600078010ff */
[----:B------:R3:W-:Y:S04]  /*55a0*/  REDG.E.ADD.F32.FTZ.RN.STRONG.GPU desc[UR16][R28.64], R5 ;  /* 0x000000051c0079a6 */ /* 0x0007e8000c10f390 */
[----:B------:R-:W-:Y:S01]  /*55b0*/  LDSM.16.MT88.4 R32, [R175+0xc800] ;  /* 0x00c80000af20783b */ /* 0x000fe20000004200 */
[----:B-1----:R-:W-:Y:S02]  /*55c0*/  IMAD.U32 R21, RZ, RZ, UR21 ;  /* 0x00000015ff157e24 */ /* 0x002fe4000f8e00ff */
[----:B------:R-:W-:Y:S03]  /*55d0*/  IMAD.U32 R20, RZ, RZ, UR20 ;  /* 0x00000014ff147e24 */ /* 0x000fe6000f8e00ff */
[-C--:B------:R-:W-:Y:S01]  /*55e0*/  LEA.HI.X.SX32 R31, R21, R233.reuse, 0x2, P3 ;  /* 0x000000e9151f7211 */ /* 0x080fe200018f16ff */
[----:B--2---:R-:W-:Y:S01]  /*55f0*/  IMAD.U32 R4, RZ, RZ, UR19 ;  /* 0x00000013ff047e24 */ /* 0x004fe2000f8e00ff */
[-C--:B------:R-:W-:Y:S01]  /*5600*/  LEA.HI.X.SX32 R23, R20, R233.reuse, 0x2, P0 ;  /* 0x000000e914177211 */ /* 0x080fe200000f16ff */
[----:B------:R-:W-:Y:S02]  /*5610*/  IMAD.U32 R20, RZ, RZ, UR18 ;  /* 0x00000012ff147e24 */ /* 0x000fe4000f8e00ff */
[----:B------:R1:W-:Y:S01]  /*5620*/  REDG.E.ADD.F32.FTZ.RN.STRONG.GPU desc[UR16][R30.64], R6 ;  /* 0x000000061e0079a6 */ /* 0x0003e2000c10f390 */
[----:B------:R-:W-:Y:S02]  /*5630*/  IMAD.U32 R21, RZ, RZ, UR19 ;  /* 0x00000013ff157e24 */ /* 0x000fe4000f8e00ff */
[-C--:B------:R-:W-:Y:S01]  /*5640*/  LEA R20, P4, R20, R232.reuse, 0x2 ;  /* 0x000000e814147211 */ /* 0x080fe200078810ff */
[----:B------:R2:W-:Y:S01]  /*5650*/  REDG.E.ADD.F32.FTZ.RN.STRONG.GPU desc[UR16][R22.64], R7 ;  /* 0x00000007160079a6 */ /* 0x0005e2000c10f390 */
[----:B---3--:R-:W-:Y:S02]  /*5660*/  IMAD.U32 R5, RZ, RZ, UR25 ;  /* 0x00000019ff057e24 */ /* 0x008fe4000f8e00ff */
[----:B-1----:R-:W-:Y:S01]  /*5670*/  IMAD.U32 R6, RZ, RZ, UR15 ;  /* 0x0000000fff067e24 */ /* 0x002fe2000f8e00ff */
[-C--:B--2---:R-:W-:Y:S01]  /*5680*/  LEA R22, P0, R4, R232.reuse, 0x2 ;  /* 0x000000e804167211 */ /* 0x084fe200078010ff */
[----:B------:R-:W-:Y:S03]  /*5690*/  IMAD.U32 R7, RZ, RZ, UR18 ;  /* 0x00000012ff077e24 */ /* 0x000fe6000f8e00ff */
[-C--:B------:R-:W-:Y:S01]  /*56a0*/  LEA R24, P3, R6, R232.reuse, 0x2 ;  /* 0x000000e806187211 */ /* 0x080fe200078610ff */
[----:B------:R-:W-:Y:S01]  /*56b0*/  IMAD.U32 R6, RZ, RZ, UR25 ;  /* 0x00000019ff067e24 */ /* 0x000fe2000f8e00ff */
[-C--:B------:R-:W-:Y:S02]  /*56c0*/  LEA.HI.X.SX32 R23, R21, R233.reuse, 0x2, P0 ;  /* 0x000000e915177211 */ /* 0x080fe400000f16ff */
[-C--:B------:R-:W-:Y:S01]  /*56d0*/  LEA.HI.X.SX32 R21, R7, R233.reuse, 0x2, P4 ;  /* 0x000000e907157211 */ /* 0x080fe200020f16ff */
[----:B------:R-:W-:Y:S01]  /*56e0*/  IMAD.U32 R7, RZ, RZ, UR4 ;  /* 0x00000004ff077e24 */ /* 0x000fe2000f8e00ff */
[----:B------:R-:W-:Y:S01]  /*56f0*/  MOV R4, UR15 ;  /* 0x0000000f00047c02 */ /* 0x000fe20008000f00 */
[----:B------:R1:W-:Y:S01]  /*5700*/  REDG.E.ADD.F32.FTZ.RN.STRONG.GPU desc[UR16][R22.64], R8 ;  /* 0x00000008160079a6 */ /* 0x0003e2000c10f390 */
[-C--:B------:R-:W-:Y:S01]  /*5710*/  LEA R26, P0, R5, R232.reuse, 0x2 ;  /* 0x000000e8051a7211 */ /* 0x080fe200078010ff */
[----:B------:R-:W-:Y:S01]  /*5720*/  IMAD.U32 R5, RZ, RZ, UR14 ;  /* 0x0000000eff057e24 */ /* 0x000fe2000f8e00ff */
[-C--:B------:R-:W-:Y:S01]  /*5730*/  LEA.HI.X.SX32 R25, R4, R233.reuse, 0x2, P3 ;  /* 0x000000e904197211 */ /* 0x080fe200018f16ff */
[----:B------:R2:W-:Y:S01]  /*5740*/  REDG.E.ADD.F32.FTZ.RN.STRONG.GPU desc[UR16][R20.64], R9 ;  /* 0x00000009140079a6 */ /* 0x0005e2000c10f390 */
[-C--:B------:R-:W-:Y:S01]  /*5750*/  LEA.HI.X.SX32 R27, R6, R233.reuse, 0x2, P0 ;  /* 0x000000e9061b7211 */ /* 0x080fe200000f16ff */
[----:B------:R-:W-:Y:S02]  /*5760*/  IMAD.U32 R4, RZ, RZ, UR11 ;  /* 0x0000000bff047e24 */ /* 0x000fe4000f8e00ff */
[----:B------:R3:W-:Y:S01]  /*5770*/  REDG.E.ADD.F32.FTZ.RN.STRONG.GPU desc[UR16][R24.64], R10 ;  /* 0x0000000a180079a6 */ /* 0x0007e2000c10f390 */
[----:B------:R-:W-:Y:S03]  /*5780*/  IMAD.U32 R6, RZ, RZ, UR14 ;  /* 0x0000000eff067e24 */ /* 0x000fe6000f8e00ff */
[----:B------:R4:W-:Y:S04]  /*5790*/  REDG.E.ADD.F32.FTZ.RN.STRONG.GPU desc[UR16][R26.64], R11 ;  /* 0x0000000b1a0079a6 */ /* 0x0009e8000c10f390 */
[----:B------:R-:W-:Y:S04]  /*57a0*/  REDG.E.ADD.F32.FTZ.RN.STRONG.GPU desc[UR16][R232.64+0x80], R12 ;  /* 0x0000800ce80079a6 */ /* 0x000fe8000c10f390 */
[----:B------:R-:W-:Y:S04]  /*57b0*/  REDG.E.ADD.F32.FTZ.RN.STRONG.GPU desc[UR16][R28.64+0x80], R13 ;  /* 0x0000800d1c0079a6 */ /* 0x000fe8000c10f390 */
[----:B------:R-:W-:Y:S01]  /*57c0*/  LDSM.16.MT88.4 R28, [R175+0xa800] ;  /* 0x00a80000af1c783b */ /* 0x000fe20000004200 */
[----:B-1----:R-:W-:Y:S02]  /*57d0*/  IMAD.U32 R22, RZ, RZ, UR9 ;  /* 0x00000009ff167e24 */ /* 0x002fe4000f8e00ff */
[----:B------:R-:W-:Y:S02]  /*57e0*/  IMAD.U32 R23, RZ, RZ, UR11 ;  /* 0x0000000bff177e24 */ /* 0x000fe4000f8e00ff */
[----:B--2---:R-:W-:Y:S01]  /*57f0*/  IMAD.U32 R20, RZ, RZ, UR8 ;  /* 0x00000008ff147e24 */ /* 0x004fe2000f8e00ff */
[-C--:B------:R-:W-:Y:S01]  /*5800*/  LEA R22, P4, R22, R232.reuse, 0x2 ;  /* 0x000000e816167211 */ /* 0x080fe200078810ff */
[----:B------:R-:W-:Y:S01]  /*5810*/  IMAD.U32 R21, RZ, RZ, UR9 ;  /* 0x00000009ff157e24 */ /* 0x000fe2000f8e00ff */
[-C--:B---3--:R-:W-:Y:S01]  /*5820*/  LEA R24, P0, R4, R232.reuse, 0x2 ;  /* 0x000000e804187211 */ /* 0x088fe200078010ff */
[----:B------:R-:W-:Y:S01]  /*5830*/  IMAD.U32 R10, RZ, RZ, UR5 ;  /* 0x00000005ff0a7e24 */ /* 0x000fe2000f8e00ff */
[-C--:B------:R-:W-:Y:S01]  /*5840*/  LEA R20, P6, R20, R232.reuse, 0x2 ;  /* 0x000000e814147211 */ /* 0x080fe200078c10ff */
[----:B------:R-:W-:Y:S01]  /*5850*/  IMAD.U32 R8, RZ, RZ, UR4 ;  /* 0x00000004ff087e24 */ /* 0x000fe2000f8e00ff */
[-C--:B------:R-:W-:Y:S01]  /*5860*/  LEA.HI.X.SX32 R25, R23, R233.reuse, 0x2, P0 ;  /* 0x000000e917197211 */ /* 0x080fe200000f16ff */
[----:B------:R-:W-:Y:S01]  /*5870*/  IMAD.U32 R9, RZ, RZ, UR5 ;  /* 0x00000005ff097e24 */ /* 0x000fe2000f8e00ff */
[-C--:B------:R-:W-:Y:S02]  /*5880*/  LEA.HI.X.SX32 R23, R21, R233.reuse, 0x2, P4 ;  /* 0x000000e915177211 */ /* 0x080fe400020f16ff */
[----:B----4-:R-:W-:Y:S01]  /*5890*/  MOV R11, UR8 ;  /* 0x00000008000b7c02 */ /* 0x010fe20008000f00 */
[----:B------:R-:W-:Y:S01]  /*58a0*/  REDG.E.ADD.F32.FTZ.RN.STRONG.GPU desc[UR16][R24.64], R14 ;  /* 0x0000000e180079a6 */ /* 0x000fe2000c10f390 */
[-C--:B------:R-:W-:Y:S02]  /*58b0*/  LEA R10, P5, R10, R232.reuse, 0x2 ;  /* 0x000000e80a0a7211 */ /* 0x080fe400078a10ff */
[-C--:B------:R-:W-:Y:S01]  /*58c0*/  LEA.HI.X.SX32 R21, R11, R233.reuse, 0x2, P6 ;  /* 0x000000e90b157211 */ /* 0x080fe200030f16ff */
[----:B------:R-:W-:Y:S01]  /*58d0*/  REDG.E.ADD.F32.FTZ.RN.STRONG.GPU desc[UR16][R22.64], R15 ;  /* 0x0000000f160079a6 */ /* 0x000fe2000c10f390 */
[-C--:B------:R-:W-:Y:S02]  /*58e0*/  LEA R8, P3, R8, R232.reuse, 0x2 ;  /* 0x000000e808087211 */ /* 0x080fe400078610ff */
[-C--:B------:R-:W-:Y:S01]  /*58f0*/  LEA.HI.X.SX32 R11, R9, R233.reuse, 0x2, P5 ;  /* 0x000000e9090b7211 */ /* 0x080fe200028f16ff */
[----:B------:R-:W-:Y:S01]  /*5900*/  REDG.E.ADD.F32.FTZ.RN.STRONG.GPU desc[UR16][R20.64], R16 ;  /* 0x00000010140079a6 */ /* 0x000fe2000c10f390 */
[----:B------:R-:W-:Y:S02]  /*5910*/  LEA R6, P0, R6, R232, 0x2 ;  /* 0x000000e806067211 */ /* 0x000fe400078010ff */
[-C--:B------:R-:W-:Y:S01]  /*5920*/  LEA.HI.X.SX32 R9, R7, R233.reuse, 0x2, P3 ;  /* 0x000000e907097211 */ /* 0x080fe200018f16ff */
[----:B------:R-:W-:Y:S01]  /*5930*/  REDG.E.ADD.F32.FTZ.RN.STRONG.GPU desc[UR16][R10.64], R17 ;  /* 0x000000110a0079a6 */ /* 0x000fe2000c10f390 */
[----:B------:R-:W-:Y:S02]  /*5940*/  LEA.HI.X.SX32 R7, R5, R233, 0x2, P0 ;  /* 0x000000e905077211 */ /* 0x000fe400000f16ff */
[----:B------:R-:W-:Y:S01]  /*5950*/  ISETP.GT.AND P5, PT, R221, RZ, PT ;  /* 0x000000ffdd00720c */ /* 0x000fe20003fa4270 */
[----:B------:R-:W-:Y:S01]  /*5960*/  REDG.E.ADD.F32.FTZ.RN.STRONG.GPU desc[UR16][R8.64], R18 ;  /* 0x00000012080079a6 */ /* 0x000fe2000c10f390 */
[----:B------:R-:W-:Y:S02]  /*5970*/  @P2 IADD3 R215, P3, R215, -0x100, RZ ;  /* 0xffffff00d7d72810 */ /* 0x000fe40007f7e0ff */
[----:B------:R-:W-:Y:S01]  /*5980*/  @P2 IADD3 R213, P4, R213, -0x100, RZ ;  /* 0xffffff00d5d52810 */ /* 0x000fe20007f9e0ff */
[----:B------:R-:W-:Y:S01]  /*5990*/  REDG.E.ADD.F32.FTZ.RN.STRONG.GPU desc[UR16][R6.64], R19 ;  /* 0x00000013060079a6 */ /* 0x000fe2000c10f390 */
[----:B------:R-:W-:Y:S02]  /*59a0*/  @P2 IADD3.X R214, R214, -0x1, RZ, P3, !PT ;  /* 0xffffffffd6d62810 */ /* 0x000fe40001ffe4ff */
[----:B------:R-:W-:Y:S01]  /*59b0*/  @P2 IADD3.X R212, R212, -0x1, RZ, P4, !PT ;  /* 0xffffffffd4d42810 */ /* 0x000fe200027fe4ff */
[----:B------:R-:W-:Y:S04]  /*59c0*/  LDSM.16.MT88.4 R4, [R175+0xa000] ;  /* 0x00a00000af04783b */ /* 0x000fe80000004200 */
[----:B------:R-:W1:Y:S04]  /*59d0*/  LDSM.16.MT88.4 R8, [R3] ;  /* 0x000000000308783b */ /* 0x000e680000004200 */
[----:B------:R-:W2:Y:S04]  /*59e0*/  LDSM.16.MT88.4 R20, [R175+0xc000] ;  /* 0x00c00000af14783b */ /* 0x000ea80000004200 */
[----:B------:R-:W3:Y:S04]  /*59f0*/  LDSM.16.MT88.4 R24, [R104] ;  /* 0x000000006818783b */ /* 0x000ee80000004200 */
        /* <DEDUP_REMOVED lines=10> */
[----:B------:R-:W1:Y:S05]  /*5aa0*/  LDSM.16.MT88.4 R20, [R3+0x1000] ;  /* 0x001000000314783b */ /* 0x000e6a0000004200 */
[----:B------:R-:W-:Y:S01]  /*5ab0*/  HMMA.16816.F32.BF16 R96, R4, R26, R96 ;  /* 0x0000001a0460723c */ /* 0x000fe20000041860 */
[----:B------:R-:W2:Y:S04]  /*5ac0*/  LDSM.16.MT88.4 R4, [R104+0x1000] ;  /* 0x001000006804783b */ /* 0x000ea80000004200 */
[----:B------:R-:W-:Y:S01]  /*5ad0*/  LDSM.16.MT88.4 R24, [R3+0x1800] ;  /* 0x001800000318783b */ /* 0x000fe20000004200 */
[-C--:B----4-:R-:W-:Y:S06]  /*5ae0*/  HMMA.16816.F32.BF16 R68, R28, R12.reuse, R68 ;  /* 0x0000000c1c44723c */ /* 0x090fec0000041844 */
[C---:B------:R-:W-:Y:S06]  /*5af0*/  HMMA.16816.F32.BF16 R72, R32.reuse, R12, R72 ;  /* 0x0000000c2048723c */ /* 0x040fec0000041848 */
[-C--:B------:R-:W-:Y:S06]  /*5b00*/  HMMA.16816.F32.BF16 R76, R32, R14.reuse, R76 ;  /* 0x0000000e204c723c */ /* 0x080fec000004184c */
[C---:B------:R-:W-:Y:S01]  /*5b10*/  HMMA.16816.F32.BF16 R80, R28.reuse, R14, R80 ;  /* 0x0000000e1c50723c */ /* 0x040fe20000041850 */
[----:B------:R-:W3:Y:S05]  /*5b20*/  LDSM.16.MT88.4 R12, [R175+0xb800] ;  /* 0x00b80000af0c783b */ /* 0x000eea0000004200 */
[-C--:B------:R-:W-:Y:S06]  /*5b30*/  HMMA.16816.F32.BF16 R84, R28, R16.reuse, R84 ;  /* 0x000000101c54723c */ /* 0x080fec0000041854 */
[C---:B------:R-:W-:Y:S06]  /*5b40*/  HMMA.16816.F32.BF16 R88, R32.reuse, R16, R88 ;  /* 0x000000102058723c */ /* 0x040fec0000041858 */
[-C--:B------:R-:W-:Y:S01]  /*5b50*/  HMMA.16816.F32.BF16 R92, R32, R18.reuse, R92 ;  /* 0x00000012205c723c */ /* 0x080fe2000004185c */
[----:B------:R-:W4:Y:S05]  /*5b60*/  LDSM.16.MT88.4 R32, [R175+0xd800] ;  /* 0x00d80000af20783b */ /* 0x000f2a0000004200 */
[----:B------:R-:W-:Y:S01]  /*5b70*/  HMMA.16816.F32.BF16 R96, R28, R18, R96 ;  /* 0x000000121c60723c */ /* 0x000fe20000041860 */
[----:B------:R-:W4:Y:S05]  /*5b80*/  LDSM.16.MT88.4 R16, [R104+0x1800] ;  /* 0x001800006810783b */ /* 0x000f2a0000004200 */
[-C--:B-1----:R-:W-:Y:S06]  /*5b90*/  HMMA.16816.F32.BF16 R68, R8, R20.reuse, R68 ;  /* 0x000000140844723c */ /* 0x082fec0000041844 */
[C---:B------:R-:W-:Y:S06]  /*5ba0*/  HMMA.16816.F32.BF16 R72, R100.reuse, R20, R72 ;  /* 0x000000146448723c */ /* 0x040fec0000041848 */
[-C--:B------:R-:W-:Y:S06]  /*5bb0*/  HMMA.16816.F32.BF16 R76, R100, R22.reuse, R76 ;  /* 0x00000016644c723c */ /* 0x080fec000004184c */
[C---:B------:R-:W-:Y:S06]  /*5bc0*/  HMMA.16816.F32.BF16 R80, R8.reuse, R22, R80 ;  /* 0x000000160850723c */ /* 0x040fec0000041850 */
[-C--:B--2---:R-:W-:Y:S06]  /*5bd0*/  HMMA.16816.F32.BF16 R84, R8, R4.reuse, R84 ;  /* 0x000000040854723c */ /* 0x084fec0000041854 */
[C---:B------:R-:W-:Y:S06]  /*5be0*/  HMMA.16816.F32.BF16 R88, R100.reuse, R4, R88 ;  /* 0x000000046458723c */ /* 0x040fec0000041858 */
[-C--:B------:R-:W-:Y:S05]  /*5bf0*/  HMMA.16816.F32.BF16 R92, R100, R6.reuse, R92 ;  /* 0x00000006645c723c */ /* 0x080fea000004185c */
[----:B------:R-:W-:Y:S01]  /*5c00*/  LOP3.LUT R4, R221, 0x1, RZ, 0xc0, !PT ;  /* 0x00000001dd047812 */ /* 0x000fe200078ec0ff */
[----:B------:R-:W-:Y:S04]  /*5c10*/  HMMA.16816.F32.BF16 R96, R8, R6, R96 ;  /* 0x000000060860723c */ /* 0x000fe80000041860 */
[----:B------:R-:W-:Y:S01]  /*5c20*/  ISETP.NE.U32.AND P0, PT, R4, 0x1, PT ;  /* 0x000000010400780c */ /* 0x000fe20003f05070 */
[----:B------:R-:W-:Y:S01]  /*5c30*/  VIADD R4, R3, 0xffffe000 ;  /* 0xffffe00003047836 */ /* 0x000fe20000000000 */
[-C--:B---3--:R-:W-:Y:S05]  /*5c40*/  HMMA.16816.F32.BF16 R68, R12, R24.reuse, R68 ;  /* 0x000000180c44723c */ /* 0x088fea0000041844 */
[----:B------:R-:W-:Y:S01]  /*5c50*/  VIADD R221, R221, 0xffffffff ;  /* 0xffffffffdddd7836 */ /* 0x000fe20000000000 */
[C---:B----4-:R-:W-:Y:S05]  /*5c60*/  HMMA.16816.F32.BF16 R72, R32.reuse, R24, R72 ;  /* 0x000000182048723c */ /* 0x050fea0000041848 */
[----:B------:R-:W-:Y:S01]  /*5c70*/  @P0 VIADD R4, R3, 0x2000 ;  /* 0x0000200003040836 */ /* 0x000fe20000000000 */
[-C--:B------:R-:W-:Y:S05]  /*5c80*/  HMMA.16816.F32.BF16 R76, R32, R26.reuse, R76 ;  /* 0x0000001a204c723c */ /* 0x080fea000004184c */
[----:B------:R-:W-:Y:S01]  /*5c90*/  IMAD.MOV.U32 R3, RZ, RZ, R4 ;  /* 0x000000ffff037224 */ /* 0x000fe200078e0004 */
[C---:B------:R-:W-:Y:S06]  /*5ca0*/  HMMA.16816.F32.BF16 R80, R12.reuse, R26, R80 ;  /* 0x0000001a0c50723c */ /* 0x040fec0000041850 */
[-C--:B------:R-:W-:Y:S06]  /*5cb0*/  HMMA.16816.F32.BF16 R84, R12, R16.reuse, R84 ;  /* 0x000000100c54723c */ /* 0x080fec0000041854 */
        /* <DEDUP_REMOVED lines=85> */
[----:B------:R-:W-:Y:S02]  /*6210*/  F2FP.BF16.F32.PACK_AB R60, R61, R60 ;  /* 0x0000003c3d3c723e */ /* 0x000fe400000010ff */
[----:B------:R-:W-:Y:S01]  /*6220*/  F2FP.BF16.F32.PACK_AB R62, R63, R62 ;  /* 0x0000003e3f3e723e */ /* 0x000fe200000010ff */
[----:B------:R1:W-:Y:S01]  /*6230*/  STS [R201+0x2000], R88 ;  /* 0x00200058c9007388 */ /* 0x0003e20000000800 */
[CC--:B------:R-:W-:Y:S02]  /*6240*/  @P0 IADD3 R8, R223.reuse, R224.reuse, RZ ;  /* 0x000000e0df080210 */ /* 0x0c0fe40007ffe0ff */
[----:B------:R-:W-:Y:S01]  /*6250*/  @P0 IADD3 R6, R223, R224, RZ ;  /* 0x000000e0df060210 */ /* 0x000fe20007ffe0ff */
[----:B------:R1:W-:Y:S01]  /*6260*/  STS [R201+0x2400], R90 ;  /* 0x0024005ac9007388 */ /* 0x0003e20000000800 */
[----:B------:R-:W-:Y:S01]  /*6270*/  SHF.L.U32 R28, R198, 0x7, RZ ;  /* 0x00000007c61c7819 */ /* 0x000fe200000006ff */
[----:B--2---:R-:W-:-:S02]  /*6280*/  @P0 IMAD R24, R8, R3, RZ ;  /* 0x0000000308180224 */ /* 0x004fc400078e02ff */
[----:B------:R1:W-:Y:S01]  /*6290*/  STS [R211+0x2000], R92 ;  /* 0x0020005cd3007388 */ /* 0x0003e20000000800 */
[----:B------:R-:W-:-:S03]  /*62a0*/  @P0 IMAD.WIDE.U32 R8, R8, R2, RZ ;  /* 0x0000000208080225 */ /* 0x000fc600078e00ff */
[----:B------:R1:W-:Y:S01]  /*62b0*/  STS [R211+0x2400], R94 ;  /* 0x0024005ed3007388 */ /* 0x0003e20000000800 */
[C---:B---3--:R-:W-:Y:S01]  /*62c0*/  @P0 IMAD R0, R6.reuse, R5, RZ ;  /* 0x0000000506000224 */ /* 0x048fe200078e02ff */
[----:B------:R-:W-:Y:S01]  /*62d0*/  @P0 MOV R25, R8 ;  /* 0x0000000800190202 */ /* 0x000fe20000000f00 */
[----:B------:R-:W-:Y:S01]  /*62e0*/  @P0 IMAD.WIDE.U32 R6, R6, R4, RZ ;  /* 0x0000000406060225 */ /* 0x000fe200078e00ff */
[----:B------:R1:W-:Y:S01]  /*62f0*/  STS [R199+0x4000], R36 ;  /* 0x00400024c7007388 */ /* 0x0003e20000000800 */
[----:B------:R-:W-:Y:S02]  /*6300*/  SHF.R.S32.HI R8, RZ, 0x1f, R197 ;  /* 0x0000001fff087819 */ /* 0x000fe400000114c5 */
[----:B------:R-:W-:Y:S01]  /*6310*/  @P0 IMAD.IADD R24, R9, 0x1, R24 ;  /* 0x0000000109180824 */ /* 0x000fe200078e0218 */
[----:B------:R1:W-:Y:S01]  /*6320*/  STS [R199+0x4400], R38 ;  /* 0x00440026c7007388 */ /* 0x0003e20000000800 */
[----:B------:R-:W-:Y:S01]  /*6330*/  @P0 IMAD.IADD R0, R7, 0x1, R0 ;  /* 0x0000000107000824 */ /* 0x000fe200078e0200 */
[----:B------:R-:W-:-:S02]  /*6340*/  @P0 MOV R29, R6 ;  /* 0x00000006001d0202 */ /* 0x000fc40000000f00 */
        /* <DEDUP_REMOVED lines=23> */
[----:B------:R-:W-:Y:S01]  /*64c0*/  IMAD R7, R197, R7, R9 ;  /* 0x00000007c5077224 */ /* 0x000fe200078e0209 */
[----:B------:R-:W-:-:S05]  /*64d0*/  MOV R10, R12 ;  /* 0x0000000c000a7202 */ /* 0x000fca0000000f00 */
[----:B------:R-:W-:-:S05]  /*64e0*/  IMAD.WIDE.U32 R10, R197, R6, R10 ;  /* 0x00000006c50a7225 */ /* 0x000fca00078e000a */
[----:B------:R-:W-:Y:S02]  /*64f0*/  IADD3 R24, R11, R7, RZ ;  /* 0x000000070b187210 */ /* 0x000fe40007ffe0ff */
[----:B------:R-:W-:Y:S02]  /*6500*/  MOV R25, R10 ;  /* 0x0000000a00197202 */ /* 0x000fe40000000f00 */
.L_x_80:
        /* <DEDUP_REMOVED lines=12> */
[----:B------:R-:W-:-:S07]  /*65d0*/  MOV R29, R10 ;  /* 0x0000000a001d7202 */ /* 0x000fce0000000f00 */
.L_x_81:
[----:B------:R-:W-:Y:S01]  /*65e0*/  BAR.SYNC.DEFER_BLOCKING 0x0 ;  /* 0x0000000000007b1d */ /* 0x000fe20000010000 */
[--C-:B------:R-:W-:Y:S01]  /*65f0*/  SHF.R.S32.HI R35, RZ, 0x1f, R186.reuse ;  /* 0x0000001fff237819 */ /* 0x100fe200000114ba */
[----:B------:R-:W-:Y:S01]  /*6600*/  IMAD.MOV.U32 R34, RZ, RZ, R186 ;  /* 0x000000ffff227224 */ /* 0x000fe200078e00ba */
[----:B------:R-:W-:Y:S01]  /*6610*/  SHF.R.S32.HI R30, RZ, 0x1f, R28 ;  /* 0x0000001fff1e7819 */ /* 0x000fe2000001141c */
[----:B------:R-:W-:Y:S02]  /*6620*/  IMAD R222, R198, -0x80, R222 ;  /* 0xffffff80c6de7824 */ /* 0x000fe400078e02de */
[-C--:B------:R-:W-:Y:S01]  /*6630*/  IMAD.WIDE.U32 R26, R28, R2.reuse, R34 ;  /* 0x000000021c1a7225 */ /* 0x080fe200078e0022 */
[----:B------:R-:W-:Y:S01]  /*6640*/  ULDC UR4, c[0x0][0x2d0] ;  /* 0x0000b40000047ab9 */ /* 0x000fe20000000800 */
[----:B------:R-:W-:Y:S02]  /*6650*/  BSSY B0, `(.L_x_82) ;  /* 0x0000024000007945 */ /* 0x000fe40003800000 */
[----:B------:R-:W-:Y:S01]  /*6660*/  IMAD R6, R30, R2, RZ ;  /* 0x000000021e067224 */ /* 0x000fe200078e02ff */
[----:B-1----:R-:W-:Y:S01]  /*6670*/  IADD3 R36, P0, R25, R26, RZ ;  /* 0x0000001a19247210 */ /* 0x002fe20007f1e0ff */
[----:B------:R-:W-:-:S02]  /*6680*/  VIADD R7, R184, 0x60 ;  /* 0x00000060b8077836 */ /* 0x000fc40000000000 */
[----:B------:R-:W-:Y:S02]  /*6690*/  IMAD R6, R28, R3, R6 ;  /* 0x000000031c067224 */ /* 0x000fe400078e0206 */
[----:B------:R-:W-:-:S03]  /*66a0*/  VIADD R25, R184, 0x20 ;  /* 0x00000020b8197836 */ /* 0x000fc60000000000 */
[----:B------:R-:W-:Y:S02]  /*66b0*/  IADD3.X R37, R24, R27, R6, P0, !PT ;  /* 0x0000001b18257210 */ /* 0x000fe400007fe406 */
[----:B------:R-:W-:Y:S01]  /*66c0*/  ISETP.GE.AND P0, PT, R186, UR4, PT ;  /* 0x00000004ba007c0c */ /* 0x000fe2000bf06270 */
[----:B------:R-:W-:Y:S01]  /*66d0*/  ULDC.64 UR4, c[0x0][0x468] ;  /* 0x00011a0000047ab9 */ /* 0x000fe20000000a00 */
[----:B------:R-:W-:Y:S01]  /*66e0*/  SHF.R.S32.HI R6, RZ, 0x1f, R196 ;  /* 0x0000001fff067819 */ /* 0x000fe200000114c4 */
[----:B------:R1:W2:Y:S01]  /*66f0*/  LDS.128 R20, [R195+0x7000] ;  /* 0x00700000c3147984 */ /* 0x0002a20000000c00 */
[-C--:B------:R-:W-:Y:S01]  /*6700*/  ISETP.GE.OR P1, PT, R184, R222.reuse, P0 ;  /* 0x000000deb800720c */ /* 0x080fe20000726670 */
[----:B------:R-:W-:Y:S01]  /*6710*/  IMAD.WIDE.U32 R36, R196, UR4, R36 ;  /* 0x00000004c4247c25 */ /* 0x000fe2000f8e0024 */
[----:B------:R-:W-:Y:S01]  /*6720*/  IADD3 R24, R184, 0x40, RZ ;  /* 0x00000040b8187810 */ /* 0x000fe20007ffe0ff */
[----:B------:R1:W3:Y:S01]  /*6730*/  LDS.128 R16, [R195+0xb000] ;  /* 0x00b00000c3107984 */ /* 0x0002e20000000c00 */
[-C--:B------:R-:W-:Y:S01]  /*6740*/  ISETP.GE.OR P4, PT, R7, R222.reuse, P0 ;  /* 0x000000de0700720c */ /* 0x080fe20000786670 */
[----:B------:R-:W-:Y:S01]  /*6750*/  IMAD R31, R6, UR4, RZ ;  /* 0x00000004061f7c24 */ /* 0x000fe2000f8e02ff */
[-C--:B------:R-:W-:Y:S01]  /*6760*/  ISETP.GE.OR P2, PT, R25, R222.reuse, P0 ;  /* 0x000000de1900720c */ /* 0x080fe20000746670 */
[----:B------:R1:W4:Y:S01]  /*6770*/  LDS.128 R12, [R195+0xc000] ;  /* 0x00c00000c30c7984 */ /* 0x0003220000000c00 */
[----:B------:R-:W-:Y:S01]  /*6780*/  ISETP.GE.OR P3, PT, R24, R222, P0 ;  /* 0x000000de1800720c */ /* 0x000fe20000766670 */
[----:B------:R-:W-:Y:S01]  /*6790*/  IMAD R31, R196, UR5, R31 ;  /* 0x00000005c41f7c24 */ /* 0x000fe2000f8e021f */
[----:B------:R-:W-:Y:S01]  /*67a0*/  SHF.R.S32.HI R7, RZ, 0x1f, R184 ;  /* 0x0000001fff077819 */ /* 0x000fe200000114b8 */
[----:B------:R1:W1:Y:S03]  /*67b0*/  LDS.128 R8, [R195+0xd000] ;  /* 0x00d00000c3087984 */ /* 0x0002660000000c00 */
[----:B------:R-:W-:Y:S01]  /*67c0*/  IADD3 R31, R37, R31, RZ ;  /* 0x0000001f251f7210 */ /* 0x000fe20007ffe0ff */
[----:B------:R-:W-:Y:S06]  /*67d0*/  @P1 BRA `(.L_x_83) ;  /* 0x00000000002c1947 */ /* 0x000fec0003800000 */
        /* <DEDUP_REMOVED lines=11> */
.L_x_83:
[----:B------:R-:W-:Y:S05]  /*6890*/  BSYNC B0 ;  /* 0x0000000000007941 */ /* 0x000fea0003800000 */
.L_x_82:
        /* <DEDUP_REMOVED lines=13> */
[----:B------:R2:W-:Y:S02]  /*6970*/  STG.E.128 desc[UR16][R32.64], R20 ;  /* 0x0000001420007986 */ /* 0x0005e4000c101d10 */
.L_x_85:
[----:B------:R-:W-:Y:S05]  /*6980*/  BSYNC B0 ;  /* 0x0000000000007941 */ /* 0x000fea0003800000 */
.L_x_84:
[----:B--2---:R2:W1:Y:S01]  /*6990*/  LDS.128 R20, [R195+0x8000] ;  /* 0x00800000c3147984 */ /* 0x0044620000000c00 */
[----:B------:R-:W-:Y:S04]  /*69a0*/  BSSY B0, `(.L_x_86) ;  /* 0x000000e000007945 */ /* 0x000fe80003800000 */
        /* <DEDUP_REMOVED lines=13> */
.L_x_87:
[----:B------:R-:W-:Y:S05]  /*6a80*/  BSYNC B0 ;  /* 0x0000000000007941 */ /* 0x000fea0003800000 */
.L_x_86:
[----:B-1----:R1:W1:Y:S01]  /*6a90*/  LDS.128 R20, [R195+0x9000] ;  /* 0x00900000c3147984 */ /* 0x0022620000000c00 */
        /* <DEDUP_REMOVED lines=14> */
.L_x_89:
[----:B------:R-:W-:Y:S05]  /*6b80*/  BSYNC B0 ;  /* 0x0000000000007941 */ /* 0x000fea0003800000 */
.L_x_88:
[----:B-1----:R1:W1:Y:S01]  /*6b90*/  LDS.128 R20, [R195+0xa000] ;  /* 0x00a00000c3147984 */ /* 0x0022620000000c00 */
[-C--:B------:R-:W-:Y:S01]  /*6ba0*/  IMAD.WIDE.U32 R34, R28, R4.reuse, R34 ;  /* 0x000000041c227225 */ /* 0x080fe200078e0022 */
[----:B------:R-:W-:Y:S01]  /*6bb0*/  ULDC.64 UR4, c[0x0][0x470] ;  /* 0x00011c0000047ab9 */ /* 0x000fe20000000a00 */
[----:B------:R-:W-:Y:S02]  /*6bc0*/  BSSY B0, `(.L_x_90) ;  /* 0x0000014000007945 */ /* 0x000fe40003800000 */
[----:B------:R-:W-:Y:S01]  /*6bd0*/  IMAD R30, R30, R4, RZ ;  /* 0x000000041e1e7224 */ /* 0x000fe200078e02ff */
[----:B------:R-:W-:-:S03]  /*6be0*/  IADD3 R24, P0, R29, R34, RZ ;  /* 0x000000221d187210 */ /* 0x000fc60007f1e0ff */
[----:B------:R-:W-:-:S05]  /*6bf0*/  IMAD R28, R28, R5, R30 ;  /* 0x000000051c1c7224 */ /* 0x000fca00078e021e */
[----:B------:R-:W-:Y:S01]  /*6c00*/  IADD3.X R25, R0, R35, R28, P0, !PT ;  /* 0x0000002300197210 */ /* 0x000fe200007fe41c */
[----:B------:R-:W-:-:S04]  /*6c10*/  IMAD R0, R6, UR4, RZ ;  /* 0x0000000406007c24 */ /* 0x000fc8000f8e02ff */
[C---:B------:R-:W-:Y:S02]  /*6c20*/  IMAD R0, R196.reuse, UR5, R0 ;  /* 0x00000005c4007c24 */ /* 0x040fe4000f8e0200 */
[----:B------:R-:W-:-:S05]  /*6c30*/  IMAD.WIDE.U32 R24, R196, UR4, R24 ;  /* 0x00000004c4187c25 */ /* 0x000fca000f8e0018 */
[----:B------:R-:W-:Y:S01]  /*6c40*/  IADD3 R0, R25, R0, RZ ;  /* 0x0000000019007210 */ /* 0x000fe20007ffe0ff */
[----:B------:R-:W-:Y:S06]  /*6c50*/  @P1 BRA `(.L_x_91) ;  /* 0x0000000000281947 */ /* 0x000fec0003800000 */
        /* <DEDUP_REMOVED lines=9> */
[----:B-1----:R1:W-:Y:S04]  /*6cf0*/  STG.E.128 desc[UR16][R28.64], R20 ;  /* 0x000000141c007986 */ /* 0x0023e8000c101d10 */
.L_x_91:
[----:B------:R-:W-:Y:S05]  /*6d00*/  BSYNC B0 ;  /* 0x0000000000007941 */ /* 0x000fea0003800000 */
.L_x_90:
[----:B------:R-:W-:Y:S04]  /*6d10*/  BSSY B0, `(.L_x_92) ;  /* 0x000000e000007945 */ /* 0x000fe80003800000 */
[----:B------:R-:W-:Y:S05]  /*6d20*/  @P2 BRA `(.L_x_93) ;  /* 0x0000000000302947 */ /* 0x000fea0003800000 */
[----:B------:R-:W-:Y:S01]  /*6d30*/  IADD3 R3, P0, R184, 0x20, RZ ;  /* 0x00000020b8037810 */ /* 0x000fe20007f1e0ff */
[----:B-1----:R-:W-:Y:S01]  /*6d40*/  IMAD.MOV.U32 R20, RZ, RZ, R24 ;  /* 0x000000ffff147224 */ /* 0x002fe200078e0018 */
        /* <DEDUP_REMOVED lines=9> */
[----:B---3--:R1:W-:Y:S02]  /*6de0*/  STG.E.128 desc[UR16][R22.64], R16 ;  /* 0x0000001016007986 */ /* 0x0083e4000c101d10 */
.L_x_93:
[----:B------:R-:W-:Y:S05]  /*6df0*/  BSYNC B0 ;  /* 0x0000000000007941 */ /* 0x000fea0003800000 */
.L_x_92:
[----:B------:R-:W-:Y:S04]  /*6e00*/  BSSY B0, `(.L_x_94) ;  /* 0x000000e000007945 */ /* 0x000fe80003800000 */
[----:B------:R-:W-:Y:S05]  /*6e10*/  @P3 BRA `(.L_x_95) ;  /* 0x0000000000303947 */ /* 0x000fea0003800000 */
[----:B------:R-:W-:Y:S01]  /*6e20*/  IADD3 R3, P0, R184, 0x40, RZ ;  /* 0x00000040b8037810 */ /* 0x000fe20007f1e0ff */
[----:B-1-3--:R-:W-:Y:S01]  /*6e30*/  IMAD.MOV.U32 R16, RZ, RZ, R24 ;  /* 0x000000ffff107224 */ /* 0x00afe200078e0018 */
        /* <DEDUP_REMOVED lines=9> */
[----:B----4-:R1:W-:Y:S02]  /*6ed0*/  STG.E.128 desc[UR16][R18.64], R12 ;  /* 0x0000000c12007986 */ /* 0x0103e4000c101d10 */
.L_x_95:
[----:B------:R-:W-:Y:S05]  /*6ee0*/  BSYNC B0 ;  /* 0x0000000000007941 */ /* 0x000fea0003800000 */
.L_x_94:
[----:B------:R-:W-:Y:S05]  /*6ef0*/  @P4 BRA `(.L_x_96) ;  /* 0x0000000c00184947 */ /* 0x000fea0003800000 */
[----:B------:R-:W-:Y:S01]  /*6f00*/  IADD3 R2, P0, R184, 0x60, RZ ;  /* 0x00000060b8027810 */ /* 0x000fe20007f1e0ff */
[----:B-1--4-:R-:W-:Y:S01]  /*6f10*/  IMAD.MOV.U32 R12, RZ, RZ, R24 ;  /* 0x000000ffff0c7224 */ /* 0x012fe200078e0018 */
        /* <DEDUP_REMOVED lines=9> */
[----:B------:R1:W-:Y:S01]  /*6fb0*/  STG.E.128 desc[UR16][R2.64], R8 ;  /* 0x0000000802007986 */ /* 0x0003e2000c101d10 */
[----:B------:R-:W-:Y:S05]  /*6fc0*/  BRA `(.L_x_96) ;  /* 0x0000000800e47947 */ /* 0x000fea0003800000 */
.L_x_52:
[----:B------:R-:W-:Y:S01]  /*6fd0*/  ISETP.NE.AND P0, PT, R224, -0x1, PT ;  /* 0xffffffffe000780c */ /* 0x000fe20003f05270 */
[----:B------:R-:W-:Y:S01]  /*6fe0*/  IMAD.SHL.U32 R8, R198, 0x80, RZ ;  /* 0x00000080c6087824 */ /* 0x000fe200078e00ff */
[----:B------:R-:W-:-:S04]  /*6ff0*/  SHF.R.S32.HI R9, RZ, 0x1f, R197 ;  /* 0x0000001fff097819 */ /* 0x000fc800000114c5 */
[----:B------:R-:W-:-:S07]  /*7000*/  SHF.R.S32.HI R0, RZ, 0x1f, R8 ;  /* 0x0000001fff007819 */ /* 0x000fce0000011408 */
[----:B------:R-:W1:Y:S01]  /*7010*/  @P0 LDC.64 R4, c[0x0][0x450] ;  /* 0x00011400ff040b82 */ /* 0x000e620000000a00 */
[CC--:B------:R-:W-:Y:S02]  /*7020*/  @P0 IADD3 R14, R223.reuse, R224.reuse, RZ ;  /* 0x000000e0df0e0210 */ /* 0x0c0fe40007ffe0ff */
[----:B------:R-:W-:-:S05]  /*7030*/  @P0 IADD3 R6, R223, R224, RZ ;  /* 0x000000e0df060210 */ /* 0x000fca0007ffe0ff */
[----:B------:R-:W2:Y:S01]  /*7040*/  @P0 LDC.64 R2, c[0x0][0x458] ;  /* 0x00011600ff020b82 */ /* 0x000ea20000000a00 */
[C---:B-1----:R-:W-:Y:S02]  /*7050*/  @P0 IMAD R10, R14.reuse, R5, RZ ;  /* 0x000000050e0a0224 */ /* 0x042fe400078e02ff */
[----:B------:R-:W-:-:S04]  /*7060*/  @P0 IMAD.WIDE.U32 R14, R14, R4, RZ ;  /* 0x000000040e0e0225 */ /* 0x000fc800078e00ff */
[----:B------:R-:W-:Y:S01]  /*7070*/  @P0 IMAD.MOV.U32 R11, RZ, RZ, R14 ;  /* 0x000000ffff0b0224 */ /* 0x000fe200078e000e */
[----:B------:R-:W-:Y:S01]  /*7080*/  @P0 IADD3 R10, R15, R10, RZ ;  /* 0x0000000a0f0a0210 */ /* 0x000fe20007ffe0ff */
[C---:B--2---:R-:W-:Y:S02]  /*7090*/  @P0 IMAD R12, R6.reuse, R3, RZ ;  /* 0x00000003060c0224 */ /* 0x044fe400078e02ff */
        /* <DEDUP_REMOVED lines=16> */
.L_x_97:
        /* <DEDUP_REMOVED lines=9> */
[----:B------:R-:W-:Y:S01]  /*7230*/  IMAD R7, R197, R7, R9 ;  /* 0x00000007c5077224 */ /* 0x000fe200078e0209 */
[----:B------:R-:W-:-:S05]  /*7240*/  MOV R12, R14 ;  /* 0x0000000e000c7202 */ /* 0x000fca0000000f00 */
[----:B------:R-:W-:-:S05]  /*7250*/  IMAD.WIDE.U32 R14, R197, R6, R12 ;  /* 0x00000006c50e7225 */ /* 0x000fca00078e000c */
[----:B------:R-:W-:Y:S02]  /*7260*/  IADD3 R12, R15, R7, RZ ;  /* 0x000000070f0c7210 */ /* 0x000fe40007ffe0ff */
[----:B------:R-:W-:-:S07]  /*7270*/  MOV R13, R14 ;  /* 0x0000000e000d7202 */ /* 0x000fce0000000f00 */
.L_x_98:
[-C--:B------:R-:W-:Y:S01]  /*7280*/  IMAD R6, R0, R4.reuse, RZ ;  /* 0x0000000400067224 */ /* 0x080fe200078e02ff */
[----:B------:R-:W-:Y:S01]  /*7290*/  ULDC UR4, c[0x0][0x2d0] ;  /* 0x0000b40000047ab9 */ /* 0x000fe20000000800 */
[C---:B------:R-:W-:Y:S01]  /*72a0*/  IMAD.WIDE.U32 R14, R8.reuse, R4, R186 ;  /* 0x00000004080e7225 */ /* 0x040fe200078e00ba */
[----:B------:R-:W-:Y:S01]  /*72b0*/  SHF.R.S32.HI R7, RZ, 0x1f, R196 ;  /* 0x0000001fff077819 */ /* 0x000fe200000114c4 */
[----:B------:R-:W-:Y:S02]  /*72c0*/  BSSY B0, `(.L_x_99) ;  /* 0x000001d000007945 */ /* 0x000fe40003800000 */
[----:B------:R-:W-:Y:S01]  /*72d0*/  IMAD R6, R8, R5, R6 ;  /* 0x0000000508067224 */ /* 0x000fe200078e0206 */
[----:B------:R-:W-:Y:S01]  /*72e0*/  IADD3 R14, P0, R11, R14, RZ ;  /* 0x0000000e0b0e7210 */ /* 0x000fe20007f1e0ff */
[----:B------:R-:W-:Y:S02]  /*72f0*/  IMAD R222, R198, -0x80, R222 ;  /* 0xffffff80c6de7824 */ /* 0x000fe400078e02de */
[----:B------:R-:W-:Y:S01]  /*7300*/  VIADD R9, R184, 0x40 ;  /* 0x00000040b8097836 */ /* 0x000fe20000000000 */
[----:B------:R-:W-:Y:S01]  /*7310*/  IADD3.X R15, R10, R15, R6, P0, !PT ;  /* 0x0000000f0a0f7210 */ /* 0x000fe200007fe406 */
[----:B------:R-:W-:Y:S01]  /*7320*/  VIADD R10, R184, 0x20 ;  /* 0x00000020b80a7836 */ /* 0x000fe20000000000 */
[----:B------:R-:W-:Y:S01]  /*7330*/  ISETP.GE.AND P0, PT, R186, UR4, PT ;  /* 0x00000004ba007c0c */ /* 0x000fe2000bf06270 */
[----:B------:R-:W-:Y:S01]  /*7340*/  ULDC.64 UR4, c[0x0][0x468] ;  /* 0x00011a0000047ab9 */ /* 0x000fe20000000a00 */
[C---:B------:R-:W-:Y:S01]  /*7350*/  IADD3 R6, R184.reuse, 0x60, RZ ;  /* 0x00000060b8067810 */ /* 0x040fe20007ffe0ff */
[----:B------:R-:W-:Y:S01]  /*7360*/  IMAD R11, R7, UR4, RZ ;  /* 0x00000004070b7c24 */ /* 0x000fe2000f8e02ff */
[-C--:B------:R-:W-:Y:S01]  /*7370*/  ISETP.GE.OR P1, PT, R184, R222.reuse, P0 ;  /* 0x000000deb800720c */ /* 0x080fe20000726670 */
[----:B------:R-:W-:Y:S01]  /*7380*/  IMAD.WIDE.U32 R14, R196, UR4, R14 ;  /* 0x00000004c40e7c25 */ /* 0x000fe2000f8e000e */
[----:B------:R-:W-:-:S02]  /*7390*/  ISETP.GE.OR P4, PT, R6, R222, P0 ;  /* 0x000000de0600720c */ /* 0x000fc40000786670 */
[-C--:B------:R-:W-:Y:S01]  /*73a0*/  ISETP.GE.OR P2, PT, R10, R222.reuse, P0 ;  /* 0x000000de0a00720c */ /* 0x080fe20000746670 */
[----:B------:R-:W-:Y:S01]  /*73b0*/  IMAD R11, R196, UR5, R11 ;  /* 0x00000005c40b7c24 */ /* 0x000fe2000f8e020b */
[----:B------:R-:W-:Y:S02]  /*73c0*/  ISETP.GE.OR P3, PT, R9, R222, P0 ;  /* 0x000000de0900720c */ /* 0x000fe40000766670 */
[----:B------:R-:W-:Y:S01]  /*73d0*/  SHF.R.S32.HI R6, RZ, 0x1f, R184 ;  /* 0x0000001fff067819 */ /* 0x000fe200000114b8 */
[----:B------:R-:W-:-:S04]  /*73e0*/  IMAD.IADD R11, R11, 0x1, R15 ;  /* 0x000000010b0b7824 */ /* 0x000fc800078e020f */
        /* <DEDUP_REMOVED lines=10> */
.L_x_100:
[----:B------:R-:W-:Y:S05]  /*7490*/  BSYNC B0 ;  /* 0x0000000000007941 */ /* 0x000fea0003800000 */
.L_x_99:
        /* <DEDUP_REMOVED lines=13> */
[----:B------:R2:W-:Y:S02]  /*7570*/  STG.E.128 desc[UR16][R18.64], RZ ;  /* 0x000000ff12007986 */ /* 0x0005e4000c101d10 */
.L_x_102:
[----:B------:R-:W-:Y:S05]  /*7580*/  BSYNC B0 ;  /* 0x0000000000007941 */ /* 0x000fea0003800000 */
.L_x_101:
        /* <DEDUP_REMOVED lines=9> */
[----:B-12---:R-:W-:-:S03]  /*7620*/  LEA R18, P0, R16, UR4, 0x1 ;  /* 0x0000000410127c11 */ /* 0x006fc6000f8008ff */
[----:B------:R-:W-:-:S05]  /*7630*/  IMAD R9, R10, R5, R9 ;  /* 0x000000050a097224 */ /* 0x000fca00078e0209 */
[----:B------:R-:W-:-:S04]  /*7640*/  IADD3 R9, R9, R17, RZ ;  /* 0x0000001109097210 */ /* 0x000fc80007ffe0ff */
[----:B------:R-:W-:-:S05]  /*7650*/  LEA.HI.X R19, R16, UR5, R9, 0x1, P0 ;  /* 0x0000000510137c11 */ /* 0x000fca00080f0c09 */
[----:B------:R3:W-:Y:S02]  /*7660*/  STG.E.128 desc[UR16][R18.64], RZ ;  /* 0x000000ff12007986 */ /* 0x0007e4000c101d10 */
.L_x_104:
[----:B------:R-:W-:Y:S05]  /*7670*/  BSYNC B0 ;  /* 0x0000000000007941 */ /* 0x000fea0003800000 */
.L_x_103:
[----:B------:R-:W-:Y:S04]  /*7680*/  BSSY B0, `(.L_x_105) ;  /* 0x000000d000007945 */ /* 0x000fe80003800000 */
        /* <DEDUP_REMOVED lines=11> */
[----:B------:R4:W-:Y:S02]  /*7740*/  STG.E.128 desc[UR16][R4.64], RZ ;  /* 0x000000ff04007986 */ /* 0x0009e4000c101d10 */
.L_x_106:
[----:B------:R-:W-:Y:S05]  /*7750*/  BSYNC B0 ;  /* 0x0000000000007941 */ /* 0x000fea0003800000 */
.L_x_105:
[-C--:B----4-:R-:W-:Y:S01]  /*7760*/  IMAD.WIDE.U32 R4, R8, R2.reuse, R186 ;  /* 0x0000000208047225 */ /* 0x090fe200078e00ba */
[----:B------:R-:W-:Y:S01]  /*7770*/  ULDC.64 UR4, c[0x0][0x470] ;  /* 0x00011c0000047ab9 */ /* 0x000fe20000000a00 */
[----:B------:R-:W-:Y:S02]  /*7780*/  BSSY B0, `(.L_x_107) ;  /* 0x0000013000007945 */ /* 0x000fe40003800000 */
[----:B------:R-:W-:Y:S02]  /*7790*/  IMAD R0, R0, R2, RZ ;  /* 0x0000000200007224 */ /* 0x000fe400078e02ff */
[----:B------:R-:W-:Y:S02]  /*77a0*/  IMAD R7, R7, UR4, RZ ;  /* 0x0000000407077c24 */ /* 0x000fe4000f8e02ff */
[----:B------:R-:W-:Y:S01]  /*77b0*/  IMAD R0, R8, R3, R0 ;  /* 0x0000000308007224 */ /* 0x000fe200078e0200 */
[----:B------:R-:W-:-:S04]  /*77c0*/  IADD3 R8, P0, R13, R4, RZ ;  /* 0x000000040d087210 */ /* 0x000fc80007f1e0ff */
        /* <DEDUP_REMOVED lines=14> */
.L_x_108:
[----:B------:R-:W-:Y:S05]  /*78b0*/  BSYNC B0 ;  /* 0x0000000000007941 */ /* 0x000fea0003800000 */
.L_x_107:
        /* <DEDUP_REMOVED lines=9> */
[----:B----4-:R-:W-:-:S03]  /*7950*/  LEA R12, P0, R10, UR4, 0x1 ;  /* 0x000000040a0c7c11 */ /* 0x010fc6000f8008ff */
[----:B------:R-:W-:-:S05]  /*7960*/  IMAD R0, R4, R3, R0 ;  /* 0x0000000304007224 */ /* 0x000fca00078e0200 */
[----:B------:R-:W-:-:S04]  /*7970*/  IADD3 R0, R0, R11, RZ ;  /* 0x0000000b00007210 */ /* 0x000fc80007ffe0ff */
[----:B------:R-:W-:-:S05]  /*7980*/  LEA.HI.X R13, R10, UR5, R0, 0x1, P0 ;  /* 0x000000050a0d7c11 */ /* 0x000fca00080f0c00 */
[----:B------:R4:W-:Y:S02]  /*7990*/  STG.E.128 desc[UR16][R12.64], RZ ;  /* 0x000000ff0c007986 */ /* 0x0009e4000c101d10 */
.L_x_110:
[----:B------:R-:W-:Y:S05]  /*79a0*/  BSYNC B0 ;  /* 0x0000000000007941 */ /* 0x000fea0003800000 */
.L_x_109:
        /* <DEDUP_REMOVED lines=14> */
.L_x_112:
[----:B------:R-:W-:Y:S05]  /*7a90*/  BSYNC B0 ;  /* 0x0000000000007941 */ /* 0x000fea0003800000 */
.L_x_111:
        /* <DEDUP_REMOVED lines=12> */
.L_x_96:
[----:B------:R-:W-:Y:S05]  /*7b60*/  BSYNC B1 ;  /* 0x0000000000017941 */ /* 0x000fea0003800000 */
.L_x_47:
[----:B------:R-:W3:Y:S02]  /*7b70*/  LDC R0, c[0x0][0xc] ;  /* 0x00000300ff007b82 */ /* 0x000ee40000000800 */
[----:B---3--:R-:W-:-:S04]  /*7b80*/  IADD3 R198, R0, R198, RZ ;  /* 0x000000c600c67210 */ /* 0x008fc80007ffe0ff */
[----:B------:R-:W-:-:S13]  /*7b90*/  ISETP.GE.AND P0, PT, R198, UR7, PT ;  /* 0x00000007c6007c0c */ /* 0x000fda000bf06270 */
[----:B------:R-:W-:Y:S05]  /*7ba0*/  @P0 BRA `(.L_x_113) ;  /* 0x0000000000040947 */ /* 0x000fea0003800000 */
[----:B------:R-:W-:Y:S05]  /*7bb0*/  BRA `(.L_x_114) ;  /* 0xffffff8c00747947 */ /* 0x000fea000383ffff */
.L_x_113:
[----:B------:R-:W-:Y:S05]  /*7bc0*/  EXIT ;  /* 0x000000000000794d */ /* 0x000fea0003800000 */
.L_x_115:
        /* <DEDUP_REMOVED lines=11> */
.L_x_2456:


//--------------------- .text._ZN5flash44flash_bwd_dq_dk_dv_loop_seqk_parallel_kernelI23Flash_bwd_kernel_traitsILi64ELi64ELi128ELi8ELi2ELi4ELi4ELb1ELb0EN7cutlass10bfloat16_tE19Flash_kernel_traitsILi64ELi64ELi128ELi8ES3_EELb0ELb0ELb1ELb0ELb0ELb0ELb0EEEvNS_16Flash_bwd_paramsE --------------------------
	.section	.text._ZN5flash44flash_bwd_dq_dk_dv_loop_seqk_parallel_kernelI23Flash_bwd_kernel_traitsILi64ELi64ELi128ELi8ELi2ELi4ELi4ELb1ELb0EN7cutlass10bfloat16_tE19Flash_kernel_traitsILi64ELi64ELi128ELi8ES3_EELb0ELb0ELb1ELb0ELb0ELb0ELb0EEEvNS_16Flash_bwd_paramsE,"ax",@progbits
	.align	128
        .global         _ZN5flash44flash_bwd_dq_dk_dv_loop_seqk_parallel_kernelI23Flash_bwd_kernel_traitsILi64ELi64ELi128ELi8ELi2ELi4ELi4ELb1ELb0EN7cutlass10bfloat16_tE19Flash_kernel_traitsILi64ELi64ELi128ELi8ES3_EELb0ELb0ELb1ELb0ELb0ELb0ELb0EEEvNS_16Flash_bwd_paramsE
        .type           _ZN5flash44flash_bwd_dq_dk_dv_loop_seqk_parallel_kernelI23Flash_bwd_kernel_traitsILi64ELi64ELi128ELi8ELi2ELi4ELi4ELb1ELb0EN7cutlass10bfloat16_tE19Flash_kernel_traitsILi64ELi64ELi128ELi8ES3_EELb0ELb0ELb1ELb0ELb0ELb0ELb0EEEvNS_16Flash_bwd_paramsE,@function
        .size           _ZN5flash44flash_bwd_dq_dk_dv_loop_seqk_parallel_kernelI23Flash_bwd_kernel_traitsILi64ELi64ELi128ELi8ELi2ELi4ELi4ELb1ELb0EN7cutlass10bfloat16_tE19Flash_kernel_traitsILi64ELi64ELi128ELi8ES3_EELb0ELb0ELb1ELb0ELb0ELb0ELb0EEEvNS_16Flash_bwd_paramsE,(.L_x_2457 - _ZN5flash44flash_bwd_dq_dk_dv_loop_seqk_parallel_kernelI23Flash_bwd_kernel_traitsILi64ELi64ELi128ELi8ELi2ELi4ELi4ELb1ELb0EN7cutlass10bfloat16_tE19Flash_kernel_traitsILi64ELi64ELi128ELi8ES3_EELb0ELb0ELb1ELb0ELb0ELb0ELb0EEEvNS_16Flash_bwd_paramsE)
        .other          _ZN5flash44flash_bwd_dq_dk_dv_loop_seqk_parallel_kernelI23Flash_bwd_kernel_traitsILi64ELi64ELi128ELi8ELi2ELi4ELi4ELb1ELb0EN7cutlass10bfloat16_tE19Flash_kernel_traitsILi64ELi64ELi128ELi8ES3_EELb0ELb0ELb1ELb0ELb0ELb0ELb0EEEvNS_16Flash_bwd_paramsE,@"STO_CUDA_ENTRY STV_DEFAULT"
_ZN5flash44flash_bwd_dq_dk_dv_loop_seqk_parallel_kernelI23Flash_bwd_kernel_traitsILi64ELi64ELi128ELi8ELi2ELi4ELi4ELb1ELb0EN7cutlass10bfloat16_tE19Flash_kernel_traitsILi64ELi64ELi128ELi8ES3_EELb0ELb0ELb1ELb0ELb0ELb0ELb0EEEvNS_16Flash_bwd_paramsE:
.text._ZN5flash44flash_bwd_dq_dk_dv_loop_seqk_parallel_kernelI23Flash_bwd_kernel_traitsILi64ELi64ELi128ELi8ELi2ELi4ELi4ELb1ELb0EN7cutlass10bfloat16_tE19Flash_kernel_traitsILi64ELi64ELi128ELi8ES3_EELb0ELb0ELb1ELb0ELb0ELb0ELb0EEEvNS_16Flash_bwd_paramsE:
[----:B------:R-:W1:Y:S01]  /*0000*/  LDC R1, c[0x0][0x28] ;  /* 0x00000a00ff017b82 */ /* 0x000e620000000800 */
[----:B------:R-:W2:Y:S01]  /*0010*/  S2R R233, SR_CTAID.X ;  /* 0x0000000000e97919 */ /* 0x000ea20000002500 */
[----:B------:R-:W-:Y:S01]  /*0020*/  ULDC UR5, c[0x0][0x2c8] ;  /* 0x0000b20000057ab9 */ /* 0x000fe20000000800 */
[----:B-1----:R-:W-:Y:S01]  /*0030*/  IADD3 R1, R1, -0x8, RZ ;  /* 0xfffffff801017810 */ /* 0x002fe20007ffe0ff */
[----:B------:R-:W-:-:S04]  /*0040*/  UIADD3 UR5, UR5, 0x7f, URZ ;  /* 0x0000007f05057890 */ /* 0x000fc8000fffe03f */
[----:B------:R-:W-:-:S04]  /*0050*/  USHF.R.S32.HI UR4, URZ, 0x1f, UR5 ;  /* 0x0000001f3f047899 */ /* 0x000fc80008011405 */
[----:B------:R-:W-:-:S04]  /*0060*/  ULEA.HI UR4, UR4, UR5, URZ, 0x7 ;  /* 0x0000000504047291 */ /* 0x000fc8000f8f383f */
[----:B------:R-:W-:-:S06]  /*0070*/  USHF.R.S32.HI UR11, URZ, 0x7, UR4 ;  /* 0x000000073f0b7899 */ /* 0x000fcc0008011404 */
[----:B--2---:R-:W-:-:S13]  /*0080*/  ISETP.GE.AND P0, PT, R233, UR11, PT ;  /* 0x0000000be9007c0c */ /* 0x004fda000bf06270 */
[----:B------:R-:W-:Y:S05]  /*0090*/  @P0 EXIT ;  /* 0x000000000000094d */ /* 0x000fea0003800000 */
[----:B------:R-:W1:Y:S01]  /*00a0*/  S2R R10, SR_TID.X ;  /* 0x00000000000a7919 */ /* 0x000e620000002100 */
[----:B------:R-:W-:Y:S01]  /*00b0*/  MOV R0, 0x400 ;  /* 0x0000040000007802 */ /* 0x000fe20000000f00 */
[----:B------:R-:W-:Y:S01]  /*00c0*/  IMAD.MOV.U32 R247, RZ, RZ, 0x20 ;  /* 0x00000020fff77424 */ /* 0x000fe200078e00ff */
[----:B------:R-:W-:Y:S01]  /*00d0*/  ULDC.64 UR12, c[0x0][0x208] ;  /* 0x00008200000c7ab9 */ /* 0x000fe20000000a00 */
[----:B------:R-:W2:Y:S01]  /*00e0*/  S2R R177, SR_CgaCtaId ;  /* 0x0000000000b17919 */ /* 0x000ea20000008800 */
[----:B------:R-:W-:Y:S01]  /*00f0*/  IMAD.MOV.U32 R170, RZ, RZ, 0x40 ;  /* 0x00000040ffaa7424 */ /* 0x000fe200078e00ff */
[----:B------:R-:W-:Y:S01]  /*0100*/  ULDC.64 UR8, c[0x0][0x300] ;  /* 0x0000c00000087ab9 */ /* 0x000fe20000000a00 */
[----:B------:R-:W-:Y:S01]  /*0110*/  IMAD.MOV.U32 R194, RZ, RZ, -0x10 ;  /* 0xfffffff0ffc27424 */ /* 0x000fe200078e00ff */
[----:B------:R-:W3:Y:S01]  /*0120*/  S2R R251, SR_CTAID.Y ;  /* 0x0000000000fb7919 */ /* 0x000ee20000002600 */
[----:B-1----:R-:W-:Y:S01]  /*0130*/  SHF.R.S32.HI R11, RZ, 0x1f, R10 ;  /* 0x0000001fff0b7819 */ /* 0x002fe2000001140a */
[----:B------:R-:W-:-:S03]  /*0140*/  IMAD.SHL.U32 R243, R10, 0x2, RZ ;  /* 0x000000020af37824 */ /* 0x000fc600078e00ff */
[----:B------:R-:W-:Y:S02]  /*0150*/  LEA.HI R4, R11, R10, RZ, 0x5 ;  /* 0x0000000a0b047211 */ /* 0x000fe400078f28ff */
[----:B--2---:R-:W-:Y:S02]  /*0160*/  LEA R177, R177, R0, 0x18 ;  /* 0x00000000b1b17211 */ /* 0x004fe400078ec0ff */
[--C-:B------:R-:W-:Y:S02]  /*0170*/  SHF.R.S32.HI R6, RZ, 0x5, R4.reuse ;  /* 0x00000005ff067819 */ /* 0x100fe40000011404 */
[----:B------:R-:W-:Y:S01]  /*0180*/  SHF.R.S32.HI R0, RZ, 0x1f, R4 ;  /* 0x0000001fff007819 */ /* 0x000fe20000011404 */
[----:B------:R-:W-:Y:S01]  /*0190*/  VIADD R176, R177, 0x6000 ;  /* 0x00006000b1b07836 */ /* 0x000fe20000000000 */
[----:B------:R-:W-:Y:S02]  /*01a0*/  LEA.HI R9, R11, R10, RZ, 0x4 ;  /* 0x0000000a0b097211 */ /* 0x000fe400078f20ff */
[----:B------:R-:W-:-:S02]  /*01b0*/  LEA.HI R2, R4, R6, RZ, 0x1 ;  /* 0x0000000604027211 */ /* 0x000fc400078f08ff */
[----:B------:R-:W-:Y:S02]  /*01c0*/  LEA.HI R0, R0, R6, RZ, 0x2 ;  /* 0x0000000600007211 */ /* 0x000fe400078f10ff */
[----:B------:R-:W-:Y:S02]  /*01d0*/  LEA.HI R17, R11, R10, RZ, 0x2 ;  /* 0x0000000a0b117211 */ /* 0x000fe400078f10ff */
[----:B------:R-:W-:Y:S02]  /*01e0*/  SHF.R.S32.HI R7, RZ, 0x4, R9 ;  /* 0x00000004ff077819 */ /* 0x000fe40000011409 */
[----:B------:R-:W-:Y:S02]  /*01f0*/  LOP3.LUT R2, R2, 0xfffffffe, RZ, 0xc0, !PT ;  /* 0xfffffffe02027812 */ /* 0x000fe400078ec0ff */
[----:B------:R-:W-:Y:S02]  /*0200*/  LOP3.LUT R0, R0, 0xfffffffc, RZ, 0xc0, !PT ;  /* 0xfffffffc00007812 */ /* 0x000fe400078ec0ff */
[--C-:B------:R-:W-:Y:S01]  /*0210*/  SHF.R.S32.HI R8, RZ, 0x2, R17.reuse ;  /* 0x00000002ff087819 */ /* 0x100fe20000011411 */
[C---:B------:R-:W-:Y:S01]  /*0220*/  IMAD.IADD R15, R6.reuse, 0x1, -R2 ;  /* 0x00000001060f7824 */ /* 0x040fe200078e0a02 */
[----:B------:R-:W-:Y:S01]  /*0230*/  SHF.R.S32.HI R3, RZ, 0x1f, R17 ;  /* 0x0000001fff037819 */ /* 0x000fe20000011411 */
[----:B------:R-:W-:Y:S01]  /*0240*/  IMAD.IADD R14, R6, 0x1, -R0 ;  /* 0x00000001060e7824 */ /* 0x000fe200078e0a00 */
[----:B------:R-:W-:-:S02]  /*0250*/  LEA.HI R5, R9, R7, RZ, 0x1 ;  /* 0x0000000709057211 */ /* 0x000fc400078f08ff */
[----:B------:R-:W-:Y:S02]  /*0260*/  LEA.HI R3, R3, R8, RZ, 0x3 ;  /* 0x0000000803037211 */ /* 0x000fe400078f18ff */
[----:B------:R-:W-:Y:S02]  /*0270*/  LOP3.LUT R2, R4, 0xffffffe0, RZ, 0xc0, !PT ;  /* 0xffffffe004027812 */ /* 0x000fe400078ec0ff */
[----:B------:R-:W-:Y:S02]  /*0280*/  LOP3.LUT R0, R5, 0xfffffffe, RZ, 0xc0, !PT ;  /* 0xfffffffe05007812 */ /* 0x000fe400078ec0ff */
[----:B------:R-:W-:Y:S01]  /*0290*/  LEA.HI R16, R11, R10, RZ, 0x3 ;  /* 0x0000000a0b107211 */ /* 0x000fe200078f18ff */
[----:B------:R-:W-:Y:S01]  /*02a0*/  IMAD.IADD R2, R10, 0x1, -R2 ;  /* 0x000000010a027824 */ /* 0x000fe200078e0a02 */
[----:B------:R-:W-:Y:S01]  /*02b0*/  LOP3.LUT R3, R3, 0xfffffff8, RZ, 0xc0, !PT ;  /* 0xfffffff803037812 */ /* 0x000fe200078ec0ff */
[----:B------:R-:W-:Y:S01]  /*02c0*/  IMAD.IADD R12, R7, 0x1, -R0 ;  /* 0x00000001070c7824 */ /* 0x000fe200078e0a00 */
[----:B------:R-:W-:-:S02]  /*02d0*/  SHF.R.S32.HI R220, RZ, 0x3, R16 ;  /* 0x00000003ffdc7819 */ /* 0x000fc40000011410 */
[----:B------:R-:W-:Y:S01]  /*02e0*/  LOP3.LUT R0, R16, 0xfffffff8, RZ, 0xc0, !PT ;  /* 0xfffffff810007812 */ /* 0x000fe200078ec0ff */
[----:B------:R-:W-:Y:S01]  /*02f0*/  IMAD.IADD R8, R8, 0x1, -R3 ;  /* 0x0000000108087824 */ /* 0x000fe200078e0a03 */
[----:B------:R-:W-:Y:S01]  /*0300*/  SHF.R.S32.HI R5, RZ, 0x1f, R2 ;  /* 0x0000001fff057819 */ /* 0x000fe20000011402 */
[----:B------:R-:W-:Y:S01]  /*0310*/  IMAD.SHL.U32 R4, R220, 0x40, RZ ;  /* 0x00000040dc047824 */ /* 0x000fe200078e00ff */
[----:B------:R-:W-:Y:S01]  /*0320*/  LOP3.LUT R3, R9, 0xfffffff0, RZ, 0xc0, !PT ;  /* 0xfffffff009037812 */ /* 0x000fe200078ec0ff */
[C---:B------:R-:W-:Y:S01]  /*0330*/  IMAD.IADD R0, R10.reuse, 0x1, -R0 ;  /* 0x000000010a007824 */ /* 0x040fe200078e0a00 */
[----:B------:R-:W-:Y:S02]  /*0340*/  LEA.HI R238, R5, R2, RZ, 0x2 ;  /* 0x0000000205ee7211 */ /* 0x000fe400078f10ff */
[----:B------:R-:W-:Y:S01]  /*0350*/  LEA.HI R6, R11, R10, RZ, 0x6 ;  /* 0x0000000a0b067211 */ /* 0x000fe200078f30ff */
[----:B------:R-:W-:Y:S01]  /*0360*/  IMAD.IADD R2, R10, 0x1, -R3 ;  /* 0x000000010a027824 */ /* 0x000fe200078e0a03 */
[----:B------:R-:W-:Y:S01]  /*0370*/  LOP3.LUT R3, R4, 0x1c0, RZ, 0xc0, !PT ;  /* 0x000001c004037812 */ /* 0x000fe200078ec0ff */
[C---:B------:R-:W-:Y:S01]  /*0380*/  IMAD.SHL.U32 R210, R0.reuse, 0x8, RZ ;  /* 0x0000000800d27824 */ /* 0x040fe200078e00ff */
[----:B------:R-:W-:-:S02]  /*0390*/  LOP3.LUT P4, RZ, R0, 0x2, RZ, 0xc0, !PT ;  /* 0x0000000200ff7812 */ /* 0x000fc4000788c0ff */
[----:B------:R-:W-:Y:S02]  /*03a0*/  SHF.R.U32.HI R4, RZ, 0x3, R3 ;  /* 0x00000003ff047819 */ /* 0x000fe40000011603 */
[C---:B------:R-:W-:Y:S01]  /*03b0*/  LOP3.LUT P3, RZ, R0.reuse, 0x4, RZ, 0xc0, !PT ;  /* 0x0000000400ff7812 */ /* 0x040fe2000786c0ff */
[----:B------:R-:W-:Y:S01]  /*03c0*/  IMAD.SHL.U32 R0, R0, 0x40, RZ ;  /* 0x0000004000007824 */ /* 0x000fe200078e00ff */
[----:B------:R-:W-:Y:S02]  /*03d0*/  LOP3.LUT R3, R3, 0x38, R210, 0xf8, !PT ;  /* 0x0000003803037812 */ /* 0x000fe400078ef8d2 */
[----:B------:R-:W-:Y:S02]  /*03e0*/  SHF.R.S32.HI R5, RZ, 0x1f, R2 ;  /* 0x0000001fff057819 */ /* 0x000fe40000011402 */
[----:B------:R-:W-:Y:S01]  /*03f0*/  LOP3.LUT R240, R3, R4, RZ, 0x3c, !PT ;  /* 0x0000000403f07212 */ /* 0x000fe200078e3cff */
[----:B------:R-:W-:Y:S01]  /*0400*/  IMAD.SHL.U32 R3, R14, 0x10, RZ ;  /* 0x000000100e037824 */ /* 0x000fe200078e00ff */
[----:B------:R-:W-:-:S02]  /*0410*/  LOP3.LUT R0, R0, 0x1c0, RZ, 0xc0, !PT ;  /* 0x000001c000007812 */ /* 0x000fc400078ec0ff */
[----:B------:R-:W-:Y:S02]  /*0420*/  LEA.HI R13, R5, R2, RZ, 0x3 ;  /* 0x00000002050d7211 */ /* 0x000fe400078f18ff */
[----:B------:R-:W-:Y:S02]  /*0430*/  SHF.R.S32.HI R4, RZ, 0x6, R6 ;  /* 0x00000006ff047819 */ /* 0x000fe40000011406 */
[----:B------:R-:W-:Y:S02]  /*0440*/  LOP3.LUT R178, R0, 0x8, R16, 0xf8, !PT ;  /* 0x0000000800b27812 */ /* 0x000fe400078ef810 */
[----:B------:R-:W-:Y:S01]  /*0450*/  LOP3.LUT R6, R13, 0xfffffff8, RZ, 0xc0, !PT ;  /* 0xfffffff80d067812 */ /* 0x000fe200078ec0ff */
[----:B------:R-:W-:Y:S01]  /*0460*/  IMAD R240, R4, 0x200, R240 ;  /* 0x0000020004f07824 */ /* 0x000fe200078e02f0 */
[----:B------:R-:W-:Y:S01]  /*0470*/  LOP3.LUT R7, R0, 0x30, R3, 0xf8, !PT ;  /* 0x0000003000077812 */ /* 0x000fe200078ef803 */
[----:B------:R-:W-:Y:S01]  /*0480*/  IMAD.SHL.U32 R3, R12, 0x200, RZ ;  /* 0x000002000c037824 */ /* 0x000fe200078e00ff */
[----:B------:R-:W-:Y:S01]  /*0490*/  LOP3.LUT R5, R8, 0x1, RZ, 0xc0, !PT ;  /* 0x0000000108057812 */ /* 0x000fe200078ec0ff */
[----:B------:R-:W-:Y:S01]  /*04a0*/  IMAD.IADD R9, R2, 0x1, -R6 ;  /* 0x0000000102097824 */ /* 0x000fe200078e0a06 */
[----:B------:R-:W-:Y:S01]  /*04b0*/  SHF.R.U32.HI R0, RZ, 0x3, R0 ;  /* 0x00000003ff007819 */ /* 0x000fe20000011600 */
[C---:B------:R-:W-:Y:S01]  /*04c0*/  IMAD R2, R4.reuse, 0x800, R3 ;  /* 0x0000080004027824 */ /* 0x040fe200078e0203 */
[----:B------:R-:W-:Y:S01]  /*04d0*/  ISETP.NE.U32.AND P0, PT, R5, 0x1, PT ;  /* 0x000000010500780c */ /* 0x000fe20003f05070 */
[----:B------:R-:W-:Y:S01]  /*04e0*/  IMAD.SHL.U32 R4, R4, 0x20, RZ ;  /* 0x0000002004047824 */ /* 0x000fe200078e00ff */
[----:B------:R-:W-:-:S02]  /*04f0*/  LOP3.LUT R178, R178, R0, RZ, 0x3c, !PT ;  /* 0x00000000b2b27212 */ /* 0x000fc400078e3cff */
[----:B------:R-:W-:Y:S02]  /*0500*/  LOP3.LUT R5, R7, 0x8, R16, 0xf8, !PT ;  /* 0x0000000807057812 */ /* 0x000fe400078ef810 */
[----:B------:R-:W-:Y:S01]  /*0510*/  LOP3.LUT R6, R17, 0x7ffffffc, RZ, 0xc0, !PT ;  /* 0x7ffffffc11067812 */ /* 0x000fe200078ec0ff */
[----:B------:R-:W-:Y:S01]  /*0520*/  IMAD.IADD R178, R2, 0x1, R178 ;  /* 0x0000000102b27824 */ /* 0x000fe200078e02b2 */
[----:B------:R-:W-:Y:S02]  /*0530*/  LEA.HI R7, R11, R10, RZ, 0x7 ;  /* 0x0000000a0b077211 */ /* 0x000fe400078f38ff */
[----:B------:R-:W-:Y:S01]  /*0540*/  LOP3.LUT R3, R3, R5, R0, 0xf6, !PT ;  /* 0x0000000503037212 */ /* 0x000fe200078ef600 */
[----:B------:R-:W-:Y:S01]  /*0550*/  IMAD.IADD R0, R10, 0x1, -R6 ;  /* 0x000000010a007824 */ /* 0x000fe200078e0a06 */
[----:B------:R-:W-:Y:S01]  /*0560*/  SHF.R.S32.HI R2, RZ, 0x7, R7 ;  /* 0x00000007ff027819 */ /* 0x000fe20000011407 */
[C---:B------:R-:W-:Y:S01]  /*0570*/  IMAD.SHL.U32 R6, R8.reuse, 0x40, RZ ;  /* 0x0000004008067824 */ /* 0x040fe200078e00ff */
[----:B------:R-:W-:Y:S01]  /*0580*/  R2P PR, R8, 0x6 ;  /* 0x0000000608007804 */ /* 0x000fe20000000000 */
[----:B------:R-:W-:Y:S01]  /*0590*/  IMAD.SHL.U32 R10, R0, 0x2, RZ ;  /* 0x00000002000a7824 */ /* 0x000fe200078e00ff */
[----:B------:R-:W-:Y:S01]  /*05a0*/  LOP3.LUT R243, R4, 0x6, R243, 0xf8, !PT ;  /* 0x0000000604f37812 */ /* 0x000fe200078ef8f3 */
[----:B------:R-:W-:Y:S01]  /*05b0*/  IMAD.SHL.U32 R5, R2, 0x8, RZ ;  /* 0x0000000802057824 */ /* 0x000fe200078e00ff */
[----:B------:R-:W-:Y:S01]  /*05c0*/  LOP3.LUT R0, R6, 0x1c0, RZ, 0xc0, !PT ;  /* 0x000001c006007812 */ /* 0x000fe200078ec0ff */
[----:B------:R-:W-:Y:S01]  /*05d0*/  IMAD R6, R2, 0x1000, R10 ;  /* 0x0000100002067824 */ /* 0x000fe200078e020a */
[----:B------:R-:W-:Y:S01]  /*05e0*/  SHF.R.S32.HI R238, RZ, 0x2, R238 ;  /* 0x00000002ffee7819 */ /* 0x000fe200000114ee */
[----:B------:R-:W-:Y:S01]  /*05f0*/  IMAD.SHL.U32 R2, R12, 0x10, RZ ;  /* 0x000000100c027824 */ /* 0x000fe200078e00ff */
[----:B------:R-:W-:Y:S01]  /*0600*/  LOP3.LUT R5, R5, 0x8, RZ, 0xc0, !PT ;  /* 0x0000000805057812 */ /* 0x000fe200078ec0ff */
[----:B------:R-:W-:Y:S01]  /*0610*/  IMAD.SHL.U32 R8, R9, 0x40, RZ ;  /* 0x0000004009087824 */ /* 0x000fe200078e00ff */
[----:B------:R-:W-:Y:S01]  /*0620*/  LOP3.LUT R7, R0, 0x20, R4, 0xf8, !PT ;  /* 0x0000002000077812 */ /* 0x000fe200078ef804 */
[C---:B------:R-:W-:Y:S01]  /*0630*/  IMAD R9, R15.reuse, 0x400, R6 ;  /* 0x000004000f097824 */ /* 0x040fe200078e0206 */
[----:B------:R-:W-:Y:S01]  /*0640*/  SHF.R.U32.HI R4, RZ, 0x3, R0 ;  /* 0x00000003ff047819 */ /* 0x000fe20000011600 */
[----:B------:R-:W-:Y:S01]  /*0650*/  IMAD R238, R15, 0x10, R238 ;  /* 0x000000100fee7824 */ /* 0x000fe200078e02ee */
[----:B------:R-:W-:Y:S01]  /*0660*/  LOP3.LUT R11, R5, 0x10, R2, 0xf8, !PT ;  /* 0x00000010050b7812 */ /* 0x000fe200078ef802 */
[----:B------:R-:W-:Y:S01]  /*0670*/  IMAD R3, R3, 0x2, R177 ;  /* 0x0000000203037824 */ /* 0x000fe200078e02b1 */
[----:B------:R-:W-:-:S02]  /*0680*/  LOP3.LUT R2, R8, 0x1c0, RZ, 0xc0, !PT ;  /* 0x000001c008027812 */ /* 0x000fc400078ec0ff */
[----:B------:R-:W-:Y:S02]  /*0690*/  LOP3.LUT R6, R7, R4, RZ, 0x3c, !PT ;  /* 0x0000000407067212 */ /* 0x000fe400078e3cff */
[----:B------:R-:W-:Y:S01]  /*06a0*/  LOP3.LUT R8, R4, R0, R5, 0x1e, !PT ;  /* 0x0000000004087212 */ /* 0x000fe200078e1e05 */
[----:B------:R-:W-:Y:S01]  /*06b0*/  IMAD.SHL.U32 R4, R13, 0x40, RZ ;  /* 0x000000400d047824 */ /* 0x000fe200078e00ff */
[--C-:B------:R-:W-:Y:S01]  /*06c0*/  SHF.R.U32.HI R0, RZ, 0x3, R2.reuse ;  /* 0x00000003ff007819 */ /* 0x100fe20000011602 */
[----:B------:R-:W-:Y:S01]  /*06d0*/  IMAD.SHL.U32 R5, R12, 0x8, RZ ;  /* 0x000000080c057824 */ /* 0x000fe200078e00ff */
[----:B------:R-:W-:Y:S01]  /*06e0*/  SEL R171, R247, 0xffffffe0, !P4 ;  /* 0xffffffe0f7ab7807 */ /* 0x000fe20006000000 */
[----:B------:R-:W-:Y:S01]  /*06f0*/  IMAD.IADD R9, R6, 0x1, R9 ;  /* 0x0000000106097824 */ /* 0x000fe200078e0209 */
[----:B------:R-:W-:Y:S02]  /*0700*/  LOP3.LUT R7, R0, R11, R2, 0x1e, !PT ;  /* 0x0000000b00077212 */ /* 0x000fe400078e1e02 */
[----:B------:R-:W-:Y:S01]  /*0710*/  LOP3.LUT R4, R4, 0xfffffe00, RZ, 0xc0, !PT ;  /* 0xfffffe0004047812 */ /* 0x000fe200078ec0ff */
[----:B------:R-:W-:Y:S01]  /*0720*/  IMAD R193, R9, 0x2, R177 ;  /* 0x0000000209c17824 */ /* 0x000fe200078e02b1 */
[----:B------:R-:W-:-:S02]  /*0730*/  LOP3.LUT R5, R2, 0x8, R5, 0xf8, !PT ;  /* 0x0000000802057812 */ /* 0x000fc400078ef805 */
[----:B------:R-:W-:Y:S01]  /*0740*/  LOP3.LUT R18, R7, R4, RZ, 0xfc, !PT ;  /* 0x0000000407127212 */ /* 0x000fe200078efcff */
[----:B------:R-:W-:Y:S01]  /*0750*/  IMAD R2, R15, 0x400, R4 ;  /* 0x000004000f027824 */ /* 0x000fe200078e0204 */
[----:B------:R-:W-:Y:S01]  /*0760*/  LOP3.LUT R0, R5, R0, RZ, 0x3c, !PT ;  /* 0x0000000005007212 */ /* 0x000fe200078e3cff */
[----:B------:R-:W-:Y:S01]  /*0770*/  IMAD R5, R14, 0x400, R10 ;  /* 0x000004000e057824 */ /* 0x000fe200078e020a */
[----:B------:R-:W-:Y:S01]  /*0780*/  SEL R170, R170, 0xffffffc0, !P3 ;  /* 0xffffffc0aaaa7807 */ /* 0x000fe20005800000 */
[----:B------:R1:W-:Y:S01]  /*0790*/  STL [R1], R18 ;  /* 0x0000001201007387 */ /* 0x0003e20000100800 */
[----:B------:R-:W-:Y:S01]  /*07a0*/  IMAD R6, R14, 0x400, R4 ;  /* 0x000004000e067824 */ /* 0x000fe200078e0204 */
[----:B------:R-:W-:Y:S01]  /*07b0*/  SEL R247, R247, 0xffffffe0, !P1 ;  /* 0xffffffe0f7f77807 */ /* 0x000fe20004800000 */
[----:B------:R-:W-:Y:S01]  /*07c0*/  IMAD.IADD R175, R2, 0x1, R0 ;  /* 0x0000000102af7824 */ /* 0x000fe200078e0200 */
[----:B------:R-:W-:Y:S01]  /*07d0*/  SEL R194, R194, 0x10, !P0 ;  /* 0x00000010c2c27807 */ /* 0x000fe20004000000 */
[----:B------:R-:W-:-:S02]  /*07e0*/  IMAD.IADD R5, R5, 0x1, R8 ;  /* 0x0000000105057824 */ /* 0x000fc400078e0208 */
[----:B------:R-:W-:Y:S01]  /*07f0*/  IMAD.IADD R0, R0, 0x1, R6 ;  /* 0x0000000100007824 */ /* 0x000fe200078e0206 */
[----:B------:R-:W-:Y:S01]  /*0800*/  SHF.R.S32.HI R6, RZ, 0x1f, R238 ;  /* 0x0000001fff067819 */ /* 0x000fe200000114ee */
[----:B------:R-:W-:Y:S02]  /*0810*/  VIADD R2, R177, 0xa000 ;  /* 0x0000a000b1027836 */ /* 0x000fe40000000000 */
[----:B------:R-:W-:Y:S02]  /*0820*/  VIADD R4, R238, 0xffffffc0 ;  /* 0xffffffc0ee047836 */ /* 0x000fe40000000000 */
[----:B------:R-:W-:Y:S02]  /*0830*/  IMAD R169, R0, 0x2, R2 ;  /* 0x0000000200a97824 */ /* 0x000fe400078e0202 */
[----:B------:R-:W-:Y:S01]  /*0840*/  IMAD R245, R5, 0x2, R176 ;  /* 0x0000000205f57824 */ /* 0x000fe200078e02b0 */
[----:B------:R-:W-:Y:S01]  /*0850*/  SHF.R.S32.HI R242, RZ, 0x1f, R4 ;  /* 0x0000001ffff27819 */ /* 0x000fe20000011404 */
[----:B------:R-:W-:-:S02]  /*0860*/  IMAD R0, R178, 0x2, R2 ;  /* 0x00000002b2007824 */ /* 0x000fc400078e0202 */
[----:B------:R-:W-:Y:S01]  /*0870*/  VIADD R246, R245, 0x40 ;  /* 0x00000040f5f67836 */ /* 0x000fe20000000000 */
[----:B------:R-:W-:Y:S01]  /*0880*/  SHF.L.U64.HI R242, R4, 0x2, R242 ;  /* 0x0000000204f27819 */ /* 0x000fe200000102f2 */
[----:B------:R-:W-:Y:S02]  /*0890*/  IMAD.SHL.U32 R164, R18, 0x2, RZ ;  /* 0x0000000212a47824 */ /* 0x000fe400078e00ff */
[C---:B------:R-:W-:Y:S02]  /*08a0*/  IMAD.IADD R170, R0.reuse, 0x1, R170 ;  /* 0x0000000100aa7824 */ /* 0x040fe400078e02aa */
[----:B------:R-:W-:Y:S02]  /*08b0*/  IMAD.IADD R192, R193, 0x1, R247 ;  /* 0x00000001c1c07824 */ /* 0x000fe400078e02f7 */
[----:B------:R-:W-:Y:S02]  /*08c0*/  @P2 VIADD R246, R245, 0xffffffc0 ;  /* 0xffffffc0f5f62836 */ /* 0x000fe40000000000 */
[----:B------:R-:W-:-:S02]  /*08d0*/  IMAD.IADD R172, R0, 0x1, R171 ;  /* 0x0000000100ac7824 */ /* 0x000fc400078e02ab */
[----:B------:R-:W-:Y:S02]  /*08e0*/  VIADD R252, R245, 0x420 ;  /* 0x00000420f5fc7836 */ /* 0x000fe40000000000 */
[----:B------:R-:W-:Y:S02]  /*08f0*/  IMAD.IADD R195, R193, 0x1, R194 ;  /* 0x00000001c1c37824 */ /* 0x000fe400078e02c2 */
[----:B------:R-:W-:Y:S02]  /*0900*/  IMAD.IADD R248, R247, 0x1, R245 ;  /* 0x00000001f7f87824 */ /* 0x000fe400078e02f5 */
[----:B------:R-:W-:Y:S01]  /*0910*/  IMAD.IADD R176, R176, 0x1, R164 ;  /* 0x00000001b0b07824 */ /* 0x000fe200078e02a4 */
[----:B------:R-:W-:Y:S01]  /*0920*/  IADD3 R164, R164, 0x4000, R177 ;  /* 0x00004000a4a47810 */ /* 0x000fe20007ffe0b1 */
[----:B------:R-:W-:Y:S02]  /*0930*/  IMAD.SHL.U32 R241, R4, 0x4, RZ ;  /* 0x0000000404f17824 */ /* 0x000fe400078e00ff */
[----:B------:R-:W-:-:S02]  /*0940*/  IMAD.IADD R171, R171, 0x1, R170 ;  /* 0x00000001abab7824 */ /* 0x000fc400078e02aa */
[----:B------:R-:W-:Y:S02]  /*0950*/  @P1 VIADD R252, R245, 0x3e0 ;  /* 0x000003e0f5fc1836 */ /* 0x000fe40000000000 */
[----:B------:R-:W-:Y:S02]  /*0960*/  IMAD.IADD R194, R194, 0x1, R192 ;  /* 0x00000001c2c27824 */ /* 0x000fe400078e02c0 */
[----:B-1-3--:R-:W-:-:S07]  /*0970*/  IMAD.IADD R247, R247, 0x1, R246 ;  /* 0x00000001f7f77824 */ /* 0x00afce00078e02f6 */
.L_x_186:
[----:B-1-3--:R-:W1:Y:S01]  /*0980*/  LDC.64 R4, c[0x0][0x2f0] ;  /* 0x0000bc00ff047b82 */ /* 0x00ae620000000a00 */
[----:B------:R-:W-:Y:S01]  /*0990*/  IMAD.SHL.U32 R14, R251, 0x4, RZ ;  /* 0x00000004fb0e7824 */ /* 0x000fe200078e00ff */
[----:B------:R-:W-:Y:S01]  /*09a0*/  SHF.R.S32.HI R40, RZ, 0x1f, R251 ;  /* 0x0000001fff287819 */ /* 0x000fe200000114fb */
[----:B------:R-:W-:-:S03]  /*09b0*/  IMAD.MOV.U32 R0, RZ, RZ, -0x1 ;  /* 0xffffffffff007424 */ /* 0x000fc600078e00ff */
[----:B------:R-:W-:Y:S02]  /*09c0*/  SHF.L.U64.HI R13, R251, 0x2, R40 ;  /* 0x00000002fb0d7819 */ /* 0x000fe40000010228 */
[----:B------:R-:W2:Y:S08]  /*09d0*/  LDC.64 R10, c[0x0][0x308] ;  /* 0x0000c200ff0a7b82 */ /* 0x000eb00000000a00 */
[----:B------:R-:W3:Y:S01]  /*09e0*/  LDC.U8 R15, c[0x0][0x3c2] ;  /* 0x0000f080ff0f7b82 */ /* 0x000ee20000000000 */
[----:B-1----:R-:W-:-:S07]  /*09f0*/  ISETP.NE.U32.AND P0, PT, R4, RZ, PT ;  /* 0x000000ff0400720c */ /* 0x002fce0003f05070 */
[----:B------:R-:W1:Y:S01]  /*0a00*/  LDC.64 R6, c[0x0][0x2f8] ;  /* 0x0000be00ff067b82 */ /* 0x000e620000000a00 */
        /* <DEDUP_REMOVED lines=8> */
[----:B----4-:R4:W2:Y:S01]  /*0a90*/  @P5 LDG.E R12, desc[UR12][R4.64+0x4] ;  /* 0x0000040c040c5981 */ /* 0x0108a2000c1e1900 */
[----:B------:R-:W-:-:S07]  /*0aa0*/  IMAD.MOV.U32 R232, RZ, RZ, RZ ;  /* 0x000000ffffe87224 */ /* 0x000fce00078e00ff */
[----:B------:R-:W-:-:S04]  /*0ab0*/  @P1 IADD3 R8, P3, R14, UR8, RZ ;  /* 0x000000080e081c10 */ /* 0x000fc8000ff7e0ff */
[----:B------:R-:W-:-:S05]  /*0ac0*/  @P1 IADD3.X R9, R13, UR9, RZ, P3, !PT ;  /* 0x000000090d091c10 */ /* 0x000fca0009ffe4ff */
[----:B------:R1:W2:Y:S01]  /*0ad0*/  @P1 LDG.E R232, desc[UR12][R8.64] ;  /* 0x0000000c08e81981 */ /* 0x0002a2000c1e1900 */
[----:B----4-:R-:W-:Y:S02]  /*0ae0*/  @P0 IADD3 R4, P2, R14, R10, RZ ;  /* 0x0000000a0e040210 */ /* 0x010fe40007f5e0ff */
[----:B---3--:R-:W-:Y:S01]  /*0af0*/  ISETP.NE.AND P3, PT, R15, RZ, PT ;  /* 0x000000ff0f00720c */ /* 0x008fe20003f65270 */
[----:B------:R-:W-:Y:S01]  /*0b00*/  IMAD.MOV.U32 R244, RZ, RZ, -0x1 ;  /* 0xfffffffffff47424 */ /* 0x000fe200078e00ff */
[----:B-1----:R-:W-:Y:S01]  /*0b10*/  ISETP.EQ.U32.AND P1, PT, R6, RZ, PT ;  /* 0x000000ff0600720c */ /* 0x002fe20003f22070 */
[----:B------:R-:W-:Y:S01]  /*0b20*/  @P0 IMAD.X R5, R13, 0x1, R11, P2 ;  /* 0x000000010d050824 */ /* 0x000fe200010e060b */
[----:B------:R-:W1:Y:S04]  /*0b30*/  @!P0 LDC R10, c[0x0][0x2cc] ;  /* 0x0000b300ff0a8b82 */ /* 0x000e680000000800 */
[----:B------:R3:W4:Y:S01]  /*0b40*/  @P0 LDG.E R2, desc[UR12][R4.64] ;  /* 0x0000000c04020981 */ /* 0x000722000c1e1900 */
[----:B------:R-:W-:-:S03]  /*0b50*/  ISETP.EQ.OR.EX P2, PT, R7, RZ, !P3, P1 ;  /* 0x000000ff0700720c */ /* 0x000fc60005f42710 */
[----:B------:R-:W1:Y:S01]  /*0b60*/  @!P0 LDC.64 R8, c[0x0][0x318] ;  /* 0x0000c600ff088b82 */ /* 0x000e620000000a00 */
[----:B---3--:R-:W-:-:S05]  /*0b70*/  IADD3 R4, P1, R14, R6, RZ ;  /* 0x000000060e047210 */ /* 0x008fca0007f3e0ff */
[----:B------:R-:W-:-:S05]  /*0b80*/  IMAD.X R5, R13, 0x1, R7, P1 ;  /* 0x000000010d057824 */ /* 0x000fca00008e0607 */
[----:B-----5:R3:W5:Y:S01]  /*0b90*/  @!P2 LDG.E R244, desc[UR12][R4.64] ;  /* 0x0000000c04f4a981 */ /* 0x020762000c1e1900 */
[----:B------:R-:W-:-:S04]  /*0ba0*/  ISETP.NE.U32.AND P2, PT, R6, RZ, PT ;  /* 0x000000ff0600720c */ /* 0x000fc80003f45070 */
[----:B------:R-:W-:Y:S02]  /*0bb0*/  ISETP.NE.AND.EX P2, PT, R7, RZ, PT, P2 ;  /* 0x000000ff0700720c */ /* 0x000fe40003f45320 */
[----:B-1----:R-:W-:-:S04]  /*0bc0*/  @!P0 ISETP.NE.U32.AND P1, PT, R8, RZ, PT ;  /* 0x000000ff0800820c */ /* 0x002fc80003f25070 */
[----:B------:R-:W-:-:S04]  /*0bd0*/  @!P0 ISETP.NE.AND.EX P1, PT, R9, RZ, PT, P1 ;  /* 0x000000ff0900820c */ /* 0x000fc80003f25310 */
[----:B------:R-:W-:Y:S01]  /*0be0*/  @!P0 SEL R6, R10, RZ, P1 ;  /* 0x000000ff0a068207 */ /* 0x000fe20000800000 */
[----:B--2---:R-:W-:-:S06]  /*0bf0*/  @P5 IMAD.IADD R212, R12, 0x1, -R0 ;  /* 0x000000010cd45824 */ /* 0x004fcc00078e0a00 */
[----:B------:R-:W1:Y:S01]  /*0c00*/  @!P5 LDC R212, c[0x0][0x2c4] ;  /* 0x0000b100ffd4db82 */ /* 0x000e620000000800 */
[----:B----4-:R-:W-:-:S07]  /*0c10*/  @P0 IMAD.IADD R186, R2, 0x1, -R232 ;  /* 0x0000000102ba0824 */ /* 0x010fce00078e0ae8 */
[----:B------:R-:W2:Y:S01]  /*0c20*/  LDC R2, c[0x0][0x2c8] ;  /* 0x0000b200ff027b82 */ /* 0x000ea20000000800 */
[----:B---3--:R-:W-:Y:S05]  /*0c30*/  @!P2 BRA `(.L_x_116) ;  /* 0x00000000000ca947 */ /* 0x008fea0003800000 */
[----:B--2---:R-:W2:Y:S02]  /*0c40*/  @P3 LDG.E R2, desc[UR12][R4.64+0x4] ;  /* 0x0000040c04023981 */ /* 0x004ea4000c1e1900 */
[----:B--2--5:R-:W-:-:S06]  /*0c50*/  @P3 IADD3 R2, R2, -R244, RZ ;  /* 0x800000f402023210 */ /* 0x024fcc0007ffe0ff */
[----:B------:R3:W5:Y:S02]  /*0c60*/  @!P3 LDG.E R2, desc[UR12][R4.64] ;  /* 0x0000000c0402b981 */ /* 0x000764000c1e1900 */
.L_x_116:
[----:B------:R-:W-:Y:S01]  /*0c70*/  IMAD.SHL.U32 R219, R233, 0x80, RZ ;  /* 0x00000080e9db7824 */ /* 0x000fe200078e00ff */
[----:B--2--5:R-:W-:-:S04]  /*0c80*/  @!P0 IADD3 R186, R6, R2, -R232 ;  /* 0x0000000206ba8210 */ /* 0x024fc80007ffe8e8 */
[----:B------:R-:W-:-:S13]  /*0c90*/  ISETP.GT.AND P0, PT, R186, R219, PT ;  /* 0x000000dbba00720c */ /* 0x000fda0003f04270 */
[----:B------:R-:W-:Y:S05]  /*0ca0*/  @!P0 BRA `(.L_x_117) ;  /* 0x00000074003c8947 */ /* 0x000fea0003800000 */
[----:B------:R-:W2:Y:S01]  /*0cb0*/  LDC R18, c[0x0][0x278] ;  /* 0x00009e00ff127b82 */ /* 0x000ea20000000800 */
[----:B------:R-:W4:Y:S01]  /*0cc0*/  S2R R43, SR_CTAID.Z ;  /* 0x00000000002b7919 */ /* 0x000f220000002700 */
[----:B------:R-:W-:Y:S02]  /*0cd0*/  ISETP.NE.AND P0, PT, R244, -0x1, PT ;  /* 0xfffffffff400780c */ /* 0x000fe40003f05270 */
[----:B------:R-:W-:Y:S01]  /*0ce0*/  ISETP.NE.AND P1, PT, R0, -0x1, PT ;  /* 0xffffffff0000780c */ /* 0x000fe20003f25270 */
[----:B------:R-:W5:Y:S03]  /*0cf0*/  S2R R35, SR_CTAID.X ;  /* 0x0000000000237919 */ /* 0x000f660000002500 */
[----:B------:R-:W1:Y:S08]  /*0d00*/  LDC.64 R8, c[0x0][0x228] ;  /* 0x00008a00ff087b82 */ /* 0x000e700000000a00 */
[----:B------:R-:W5:Y:S01]  /*0d10*/  LDC.64 R32, c[0x0][0x240] ;  /* 0x00009000ff207b82 */ /* 0x000f620000000a00 */
[----:B--2---:R-:W-:-:S07]  /*0d20*/  IABS R15, R18 ;  /* 0x00000012000f7213 */ /* 0x004fce0000000000 */
[----:B------:R-:W2:Y:S01]  /*0d30*/  LDC R10, c[0x0][0x394] ;  /* 0x0000e500ff0a7b82 */ /* 0x000ea20000000800 */
[----:B---3--:R-:W3:Y:S01]  /*0d40*/  I2F.RP R4, R15 ;  /* 0x0000000f00047306 */ /* 0x008ee20000209400 */
[----:B-1----:R-:W-:Y:S01]  /*0d50*/  IMAD R11, R40, R8, RZ ;  /* 0x00000008280b7224 */ /* 0x002fe200078e02ff */
[----:B----4-:R-:W-:-:S05]  /*0d60*/  IABS R7, R43 ;  /* 0x0000002b00077213 */ /* 0x010fca0000000000 */
[----:B------:R-:W1:Y:S01]  /*0d70*/  LDC R42, c[0x0][0x2d4] ;  /* 0x0000b500ff2a7b82 */ /* 0x000e620000000800 */
[----:B------:R-:W-:Y:S01]  /*0d80*/  SHF.R.S32.HI R41, RZ, 0x1f, R43 ;  /* 0x0000001fff297819 */ /* 0x000fe2000001142b */
[C---:B------:R-:W-:Y:S02]  /*0d90*/  IMAD R11, R251.reuse, R9, R11 ;  /* 0x00000009fb0b7224 */ /* 0x040fe400078e020b */
[----:B------:R-:W-:-:S04]  /*0da0*/  IMAD.WIDE.U32 R8, R251, R8, RZ ;  /* 0x00000008fb087225 */ /* 0x000fc800078e00ff */
[----:B------:R-:W4:Y:S01]  /*0db0*/  LDC R39, c[0x0][0x2dc] ;  /* 0x0000b700ff277b82 */ /* 0x000f220000000800 */
[----:B---3--:R-:W3:Y:S01]  /*0dc0*/  MUFU.RCP R4, R4 ;  /* 0x0000000400047308 */ /* 0x008ee20000001000 */
[----:B------:R-:W-:Y:S01]  /*0dd0*/  IMAD.IADD R29, R9, 0x1, R11 ;  /* 0x00000001091d7824 */ /* 0x000fe200078e020b */
[----:B------:R-:W-:-:S04]  /*0de0*/  LOP3.LUT R9, R43, R18, RZ, 0x3c, !PT ;  /* 0x000000122b097212 */ /* 0x000fc800078e3cff */
[----:B------:R-:W-:Y:S01]  /*0df0*/  ISETP.GE.AND P4, PT, R9, RZ, PT ;  /* 0x000000ff0900720c */ /* 0x000fe20003f86270 */
[----:B------:R-:W4:Y:S08]  /*0e00*/  LDC R226, c[0x0][0x270] ;  /* 0x00009c00ffe27b82 */ /* 0x000f300000000800 */
[----:B------:R-:W5:Y:S01]  /*0e10*/  LDC.U8 R19, c[0x0][0x3d8] ;  /* 0x0000f600ff137b82 */ /* 0x000f620000000000 */
[----:B-1----:R-:W-:-:S02]  /*0e20*/  SHF.R.S32.HI R16, RZ, 0x1f, R42 ;  /* 0x0000001fff107819 */ /* 0x002fc4000001142a */
[----:B---3--:R-:W-:-:S04]  /*0e30*/  IADD3 R4, R4, 0xffffffe, RZ ;  /* 0x0ffffffe04047810 */ /* 0x008fc80007ffe0ff */
[----:B------:R-:W1:Y:S01]  /*0e40*/  F2I.FTZ.U32.TRUNC.NTZ R5, R4 ;  /* 0x0000000400057305 */ /* 0x000e62000021f000 */
[----:B------:R-:W3:Y:S01]  /*0e50*/  @P0 LDC.64 R12, c[0x0][0x250] ;  /* 0x00009400ff0c0b82 */ /* 0x000ee20000000a00 */
[----:B----4-:R-:W-:-:S07]  /*0e60*/  IMAD.WIDE R26, R39, R226, RZ ;  /* 0x000000e2271a7225 */ /* 0x010fce00078e02ff */
[----:B------:R-:W4:Y:S01]  /*0e70*/  @P1 LDC.64 R20, c[0x0][0x420] ;  /* 0x00010800ff141b82 */ /* 0x000f220000000a00 */
[----:B-1----:R-:W-:Y:S01]  /*0e80*/  IADD3 R2, RZ, -R5, RZ ;  /* 0x80000005ff027210 */ /* 0x002fe20007ffe0ff */
[----:B------:R-:W-:Y:S01]  /*0e90*/  IMAD.MOV.U32 R4, RZ, RZ, RZ ;  /* 0x000000ffff047224 */ /* 0x000fe200078e00ff */
[----:B-----5:R-:W-:-:S05]  /*0ea0*/  ISETP.NE.AND P2, PT, R19, RZ, PT ;  /* 0x000000ff1300720c */ /* 0x020fca0003f45270 */
[----:B------:R-:W1:Y:S01]  /*0eb0*/  LDC R30, c[0x0][0x2c4] ;  /* 0x0000b100ff1e7b82 */ /* 0x000e620000000800 */
[----:B------:R-:W-:-:S04]  /*0ec0*/  IMAD R2, R2, R15, RZ ;  /* 0x0000000f02027224 */ /* 0x000fc800078e02ff */
[----:B------:R-:W-:Y:S01]  /*0ed0*/  IMAD.HI.U32 R2, R5, R2, R4 ;  /* 0x0000000205027227 */ /* 0x000fe200078e0004 */
[----:B------:R-:W-:Y:S02]  /*0ee0*/  IADD3 R4, R212, 0x3f, RZ ;  /* 0x0000003fd4047810 */ /* 0x000fe40007ffe0ff */
[----:B------:R-:W5:Y:S02]  /*0ef0*/  LDC.U8 R36, c[0x0][0x480] ;  /* 0x00012000ff247b82 */ /* 0x000f640000000000 */
[----:B------:R-:W-:Y:S01]  /*0f00*/  SHF.R.S32.HI R6, RZ, 0x1f, R4 ;  /* 0x0000001fff067819 */ /* 0x000fe20000011404 */
[----:B------:R-:W-:-:S03]  /*0f10*/  IMAD.HI.U32 R2, R2, R7, RZ ;  /* 0x0000000702027227 */ /* 0x000fc600078e00ff */
[----:B------:R-:W-:Y:S01]  /*0f20*/  LEA.HI R14, R6, R4, RZ, 0x6 ;  /* 0x00000004060e7211 */ /* 0x000fe200078f30ff */
[----:B------:R-:W-:Y:S01]  /*0f30*/  IMAD.MOV R5, RZ, RZ, -R2 ;  /* 0x000000ffff057224 */ /* 0x000fe200078e0a02 */
[----:B------:R-:W5:Y:S03]  /*0f40*/  @P2 LDC R28, c[0x0][0x2e4] ;  /* 0x0000b900ff1c2b82 */ /* 0x000f660000000800 */
[----:B------:R-:W-:Y:S01]  /*0f50*/  IMAD R4, R15, R5, R7 ;  /* 0x000000050f047224 */ /* 0x000fe200078e0207 */
[----:B------:R-:W-:Y:S01]  /*0f60*/  IADD3 R5, R212, 0x80, R219 ;  /* 0x00000080d4057810 */ /* 0x000fe20007ffe0db */
[----:B------:R-:W-:-:S03]  /*0f70*/  IMAD.WIDE.U32 R6, R0, R32, RZ ;  /* 0x0000002000067225 */ /* 0x000fc600078e00ff */
[----:B------:R-:W-:Y:S02]  /*0f80*/  ISETP.GT.U32.AND P3, PT, R15, R4, PT ;  /* 0x000000040f00720c */ /* 0x000fe40003f64070 */
[----:B--2---:R-:W-:Y:S02]  /*0f90*/  IADD3 R5, R5, R10, -R186 ;  /* 0x0000000a05057210 */ /* 0x004fe40007ffe8ba */
[----:B------:R-:W-:Y:S01]  /*0fa0*/  SEL R37, R8, R6, !P1 ;  /* 0x0000000608257207 */ /* 0x000fe20004800000 */
[----:B------:R-:W-:Y:S01]  /*0fb0*/  IMAD R8, R16, R251, RZ ;  /* 0x000000fb10087224 */ /* 0x000fe200078e02ff */
[----:B------:R-:W-:Y:S01]  /*0fc0*/  IADD3 R5, R5, 0x3f, RZ ;  /* 0x0000003f05057810 */ /* 0x000fe20007ffe0ff */
[----:B------:R-:W-:-:S03]  /*0fd0*/  IMAD.WIDE.U32 R16, R251, R42, RZ ;  /* 0x0000002afb107225 */ /* 0x000fc600078e00ff */
[----:B------:R-:W-:Y:S01]  /*0fe0*/  SHF.R.S32.HI R10, RZ, 0x1f, R5 ;  /* 0x0000001fff0a7819 */ /* 0x000fe20000011405 */
[----:B------:R-:W-:Y:S02]  /*0ff0*/  IMAD R6, R0, R33, RZ ;  /* 0x0000002100067224 */ /* 0x000fe400078e02ff */
[----:B------:R-:W-:Y:S01]  /*1000*/  @!P3 IADD3 R4, R4, -R15, RZ ;  /* 0x8000000f0404b210 */ /* 0x000fe20007ffe0ff */
[----:B------:R-:W-:Y:S01]  /*1010*/  @!P3 VIADD R2, R2, 0x1 ;  /* 0x000000010202b836 */ /* 0x000fe20000000000 */
[----:B------:R-:W-:Y:S02]  /*1020*/  LEA.HI R5, R10, R5, RZ, 0x6 ;  /* 0x000000050a057211 */ /* 0x000fe400078f30ff */
[----:B------:R-:W-:Y:S01]  /*1030*/  ISETP.GE.U32.AND P6, PT, R4, R15, PT ;  /* 0x0000000f0400720c */ /* 0x000fe20003fc6070 */
[----:B------:R-:W-:Y:S01]  /*1040*/  IMAD R4, R40, R42, R8 ;  /* 0x0000002a28047224 */ /* 0x000fe200078e0208 */
[----:B------:R-:W-:Y:S01]  /*1050*/  SHF.R.S32.HI R8, RZ, 0x6, R14 ;  /* 0x00000006ff087819 */ /* 0x000fe2000001140e */
[----:B------:R-:W-:Y:S01]  /*1060*/  IMAD R14, R27, R16, RZ ;  /* 0x000000101b0e7224 */ /* 0x000fe200078e02ff */
[----:B------:R-:W-:Y:S01]  /*1070*/  ISETP.NE.AND P3, PT, R18, RZ, PT ;  /* 0x000000ff1200720c */ /* 0x000fe20003f65270 */
[----:B------:R-:W-:Y:S01]  /*1080*/  IMAD.IADD R4, R17, 0x1, R4 ;  /* 0x0000000111047824 */ /* 0x000fe200078e0204 */
[----:B------:R-:W2:Y:S01]  /*1090*/  @!P1 LDC.64 R10, c[0x0][0x418] ;  /* 0x00010600ff0a9b82 */ /* 0x000ea20000000a00 */
[----:B------:R-:W-:-:S02]  /*10a0*/  SHF.R.S32.HI R5, RZ, 0x6, R5 ;  /* 0x00000006ff057819 */ /* 0x000fc40000011405 */
[----:B------:R-:W-:Y:S01]  /*10b0*/  IMAD R14, R26, R4, R14 ;  /* 0x000000041a0e7224 */ /* 0x000fe200078e020e */
[----:B------:R-:W-:Y:S02]  /*10c0*/  @P0 IADD3 R4, R232, R244, RZ ;  /* 0x000000f4e8040210 */ /* 0x000fe40007ffe0ff */
[----:B------:R-:W-:Y:S01]  /*10d0*/  @P1 IADD3 R29, R7, R6, RZ ;  /* 0x00000006071d1210 */ /* 0x000fe20007ffe0ff */
[----:B------:R-:W-:Y:S01]  /*10e0*/  @P6 VIADD R2, R2, 0x1 ;  /* 0x0000000102026836 */ /* 0x000fe20000000000 */
[----:B------:R-:W-:Y:S01]  /*10f0*/  VIMNMX R187, R8, R5, PT ;  /* 0x0000000508bb7248 */ /* 0x000fe20003fe0100 */
[C---:B---3--:R-:W-:Y:S02]  /*1100*/  @P0 IMAD R15, R4.reuse, R13, RZ ;  /* 0x0000000d040f0224 */ /* 0x048fe400078e02ff */
[----:B------:R-:W-:Y:S01]  /*1110*/  @P0 IMAD.WIDE.U32 R8, R4, R12, RZ ;  /* 0x0000000c04080225 */ /* 0x000fe200078e00ff */
[----:B------:R-:W-:-:S03]  /*1120*/  MOV R22, R2 ;  /* 0x0000000200167202 */ /* 0x000fc60000000f00 */
[C---:B------:R-:W-:Y:S01]  /*1130*/  IMAD.WIDE.U32 R6, R26.reuse, R16, RZ ;  /* 0x000000101a067225 */ /* 0x040fe200078e00ff */
[----:B------:R-:W-:Y:S01]  /*1140*/  @P0 MOV R31, R8 ;  /* 0x00000008001f0202 */ /* 0x000fe20000000f00 */
[----:B------:R-:W3:Y:S01]  /*1150*/  LDC.64 R16, c[0x0][0x488] ;  /* 0x00012200ff107b82 */ /* 0x000ee20000000a00 */
[----:B------:R-:W-:Y:S01]  /*1160*/  LEA R8, R187, 0xffffffc0, 0x6 ;  /* 0xffffffc0bb087811 */ /* 0x000fe200078e30ff */
[-C--:B------:R-:W-:Y:S01]  /*1170*/  IMAD R2, R27, R0.reuse, RZ ;  /* 0x000000001b027224 */ /* 0x080fe200078e02ff */
[----:B------:R-:W-:Y:S01]  /*1180*/  @P0 IADD3 R34, R9, R15, RZ ;  /* 0x0000000f09220210 */ /* 0x000fe20007ffe0ff */
[----:B------:R-:W-:-:S04]  /*1190*/  IMAD.WIDE.U32 R4, R26, R0, RZ ;  /* 0x000000001a047225 */ /* 0x000fc800078e00ff */
[----:B------:R-:W-:Y:S01]  /*11a0*/  @!P4 IMAD.MOV R22, RZ, RZ, -R22 ;  /* 0x000000ffff16c224 */ /* 0x000fe200078e0a16 */
[----:B------:R-:W-:Y:S01]  /*11b0*/  @!P3 LOP3.LUT R22, RZ, R18, RZ, 0x33, !PT ;  /* 0x00000012ff16b212 */ /* 0x000fe200078e33ff */
[----:B------:R-:W-:Y:S01]  /*11c0*/  IMAD.IADD R24, R7, 0x1, R14 ;  /* 0x0000000107187824 */ /* 0x000fe200078e020e */
[----:B------:R-:W3:Y:S01]  /*11d0*/  @P0 LDC.64 R18, c[0x0][0x248] ;  /* 0x00009200ff120b82 */ /* 0x000ee20000000a00 */
[----:B------:R-:W-:Y:S01]  /*11e0*/  @P1 IMAD.IADD R24, R5, 0x1, R2 ;  /* 0x0000000105181824 */ /* 0x000fe200078e0202 */
[C---:B------:R-:W-:Y:S01]  /*11f0*/  SHF.L.U32 R2, R251.reuse, 0x7, RZ ;  /* 0x00000007fb027819 */ /* 0x040fe200000006ff */
[C---:B-1----:R-:W-:Y:S01]  /*1200*/  @P2 IMAD R9, R251.reuse, R30, RZ ;  /* 0x0000001efb092224 */ /* 0x042fe200078e02ff */
[----:B------:R-:W-:Y:S02]  /*1210*/  SHF.L.U64.HI R5, R251, 0x7, R40 ;  /* 0x00000007fb057819 */ /* 0x000fe40000010228 */
[----:B------:R-:W-:Y:S02]  /*1220*/  SEL R2, R2, RZ, P5 ;  /* 0x000000ff02027207 */ /* 0x000fe40002800000 */
[----:B------:R-:W-:Y:S01]  /*1230*/  SEL R25, R6, R4, !P1 ;  /* 0x0000000406197207 */ /* 0x000fe20004800000 */
[----:B----4-:R-:W-:Y:S01]  /*1240*/  @P1 IMAD.WIDE.U32 R6, R0, R20, RZ ;  /* 0x0000001400061225 */ /* 0x010fe200078e00ff */
[----:B------:R-:W-:-:S02]  /*1250*/  SEL R5, R5, RZ, P5 ;  /* 0x000000ff05057207 */ /* 0x000fc40002800000 */
[----:B------:R-:W-:Y:S01]  /*1260*/  IADD3 R2, P3, R8, R2, RZ ;  /* 0x0000000208027210 */ /* 0x000fe20007f7e0ff */
[----:B--2---:R-:W-:Y:S01]  /*1270*/  @!P1 IMAD R4, R40, R10, RZ ;  /* 0x0000000a28049224 */ /* 0x004fe200078e02ff */
[----:B------:R-:W-:Y:S01]  /*1280*/  SHF.R.S32.HI R20, RZ, 0x1f, R8 ;  /* 0x0000001fff147819 */ /* 0x000fe20000011408 */
[----:B------:R-:W-:Y:S01]  /*1290*/  @P1 IMAD R23, R0, R21, R7 ;  /* 0x0000001500171224 */ /* 0x000fe200078e0207 */
[----:B------:R-:W-:Y:S01]  /*12a0*/  @P2 SEL R9, R9, R0, !P1 ;  /* 0x0000000009092207 */ /* 0x000fe20004800000 */
[----:B------:R-:W-:Y:S01]  /*12b0*/  @!P1 IMAD R11, R251, R11, R4 ;  /* 0x0000000bfb0b9224 */ /* 0x000fe200078e0204 */
[----:B-----5:R-:W-:Y:S01]  /*12c0*/  ISETP.NE.AND P5, PT, R36, RZ, PT ;  /* 0x000000ff2400720c */ /* 0x020fe20003fa5270 */
[----:B------:R-:W-:Y:S02]  /*12d0*/  IMAD.X R7, R20, 0x1, R5, P3 ;  /* 0x0000000114077824 */ /* 0x000fe400018e0605 */
[----:B------:R-:W-:Y:S01]  /*12e0*/  IMAD R21, R27, R2, RZ ;  /* 0x000000021b157224 */ /* 0x000fe200078e02ff */
[----:B------:R-:W-:Y:S01]  /*12f0*/  SHF.R.S32.HI R27, RZ, 0x1f, R219 ;  /* 0x0000001fff1b7819 */ /* 0x000fe200000114db */
[----:B------:R-:W-:-:S04]  /*1300*/  @!P1 IMAD.WIDE.U32 R4, R251, R10, RZ ;  /* 0x0000000afb049225 */ /* 0x000fc800078e00ff */
[----:B------:R-:W-:-:S04]  /*1310*/  IMAD.WIDE.U32 R14, R26, R2, RZ ;  /* 0x000000021a0e7225 */ /* 0x000fc800078e00ff */
[----:B------:R-:W-:Y:S01]  /*1320*/  IMAD R10, R26, R7, R21 ;  /* 0x000000071a0a7224 */ /* 0x000fe200078e0215 */
[----:B------:R-:W-:Y:S01]  /*1330*/  @P1 MOV R21, R6 ;  /* 0x0000000600151202 */ /* 0x000fe20000000f00 */
[----:B------:R-:W-:Y:S01]  /*1340*/  @!P2 IMAD R2, R251, R226, R43 ;  /* 0x000000e2fb02a224 */ /* 0x000fe200078e022b */
[----:B------:R-:W-:Y:S01]  /*1350*/  @!P1 MOV R21, R4 ;  /* 0x0000000400159202 */ /* 0x000fe20000000f00 */
[----:B------:R-:W-:Y:S02]  /*1360*/  @!P1 IMAD.IADD R23, R5, 0x1, R11 ;  /* 0x0000000105179824 */ /* 0x000fe400078e020b */
[----:B------:R-:W-:Y:S02]  /*1370*/  @P0 IMAD.IADD R6, R232, 0x1, R244 ;  /* 0x00000001e8060824 */ /* 0x000fe400078e02f4 */
[----:B---3--:R-:W-:-:S04]  /*1380*/  IMAD.WIDE.U32 R4, R35, R16, RZ ;  /* 0x0000001023047225 */ /* 0x008fc800078e00ff */
[----:B------:R-:W-:Y:S01]  /*1390*/  @P2 IMAD R11, R43, R28, R9 ;  /* 0x0000001c2b0b2224 */ /* 0x000fe200078e0209 */
[----:B------:R-:W-:Y:S01]  /*13a0*/  SEL R9, R4, RZ, P5 ;  /* 0x000000ff04097207 */ /* 0x000fe20002800000 */
[----:B------:R-:W-:Y:S02]  /*13b0*/  @!P2 IMAD R11, R2, R30, RZ ;  /* 0x0000001e020ba224 */ /* 0x000fe400078e02ff */
[C---:B------:R-:W-:Y:S02]  /*13c0*/  @P0 IMAD R2, R6.reuse, R19, RZ ;  /* 0x0000001306020224 */ /* 0x040fe400078e02ff */
[----:B------:R-:W-:Y:S02]  /*13d0*/  IMAD R5, R35, R17, R5 ;  /* 0x0000001123057224 */ /* 0x000fe400078e0205 */
[----:B------:R-:W-:Y:S02]  /*13e0*/  IMAD R36, R43, R39, RZ ;  /* 0x000000272b247224 */ /* 0x000fe400078e02ff */
[----:B------:R-:W-:Y:S01]  /*13f0*/  @P0 IMAD.WIDE.U32 R6, R6, R18, RZ ;  /* 0x0000001206060225 */ /* 0x000fe200078e00ff */
[----:B------:R-:W-:-:S02]  /*1400*/  SEL R28, R5, RZ, P5 ;  /* 0x000000ff051c7207 */ /* 0x000fc40002800000 */
[----:B------:R-:W-:Y:S01]  /*1410*/  SHF.R.S32.HI R38, RZ, 0x1f, R36 ;  /* 0x0000001fff267819 */ /* 0x000fe20000011424 */
        /* <DEDUP_REMOVED lines=15> */
.L_x_118:
        /* <DEDUP_REMOVED lines=13> */
.L_x_119:
[----:B------:R-:W-:Y:S02]  /*15e0*/  IADD3 R5, R15, R10, RZ ;  /* 0x0000000a0f057210 */ /* 0x000fe40007ffe0ff */
[----:B------:R-:W-:Y:S01]  /*15f0*/  SHF.R.S32.HI R35, RZ, 0x1f, R22 ;  /* 0x0000001fff237819 */ /* 0x000fe20000011416 */
[----:B------:R-:W-:Y:S05]  /*1600*/  @!P2 BRA `(.L_x_120) ;  /* 0x00000000001ca947 */ /* 0x000fea0003800000 */
[----:B------:R-:W1:Y:S01]  /*1610*/  LDC R4, c[0x0][0x2c0] ;  /* 0x0000b000ff047b82 */ /* 0x000e620000000800 */
[----:B------:R-:W-:-:S05]  /*1620*/  @!P1 IMAD R0, R251, R42, RZ ;  /* 0x0000002afb009224 */ /* 0x000fca00078e02ff */
[----:B------:R-:W-:Y:S02]  /*1630*/  LEA R0, R251, R0, 0x7 ;  /* 0x00000000fb007211 */ /* 0x000fe400078e38ff */
[----:B------:R-:W1:Y:S02]  /*1640*/  LDC R2, c[0x0][0x2e4] ;  /* 0x0000b900ff027b82 */ /* 0x000e640000000800 */
[----:B-1----:R-:W-:-:S05]  /*1650*/  LEA R2, R4, R2, 0x7 ;  /* 0x0000000204027211 */ /* 0x002fca00078e38ff */
[----:B------:R-:W-:Y:S01]  /*1660*/  IMAD R2, R2, R43, R0 ;  /* 0x0000002b02027224 */ /* 0x000fe200078e0200 */
[----:B------:R-:W-:Y:S06]  /*1670*/  BRA `(.L_x_121) ;  /* 0x0000000000087947 */ /* 0x000fec0003800000 */
.L_x_120:
[----:B------:R-:W-:-:S04]  /*1680*/  IMAD R2, R251, R226, R43 ;  /* 0x000000e2fb027224 */ /* 0x000fc800078e022b */
[----:B------:R-:W-:-:S07]  /*1690*/  IMAD R2, R2, R42, RZ ;  /* 0x0000002a02027224 */ /* 0x000fce00078e02ff */
.L_x_121:
[----:B------:R-:W1:Y:S01]  /*16a0*/  S2R R42, SR_TID.X ;  /* 0x00000000002a7919 */ /* 0x000e620000002100 */
[----:B------:R-:W-:Y:S01]  /*16b0*/  IMAD R226, R39, R226, RZ ;  /* 0x000000e227e27224 */ /* 0x000fe200078e02ff */
[----:B------:R-:W2:Y:S01]  /*16c0*/  LDC.64 R16, c[0x0][0x420] ;  /* 0x00010800ff107b82 */ /* 0x000ea20000000a00 */
[----:B------:R-:W-:Y:S01]  /*16d0*/  IADD3 R0, P3, R220, R8, RZ ;  /* 0x00000008dc007210 */ /* 0x000fe20007f7e0ff */
[----:B------:R-:W-:Y:S01]  /*16e0*/  ULDC.64 UR4, c[0x0][0x258] ;  /* 0x0000960000047ab9 */ /* 0x000fe20000000a00 */
[----:B------:R-:W-:Y:S01]  /*16f0*/  IMAD.SHL.U32 R225, R226, 0x40, RZ ;  /* 0x00000040e2e17824 */ /* 0x000fe200078e00ff */
[----:B------:R-:W-:Y:S01]  /*1700*/  SHF.R.S32.HI R211, RZ, 0x1f, R210 ;  /* 0x0000001fffd37819 */ /* 0x000fe200000114d2 */
[----:B------:R-:W-:Y:S01]  /*1710*/  ULDC UR10, c[0x0][0x398] ;  /* 0x0000e600000a7ab9 */ /* 0x000fe20000000800 */
[----:B------:R-:W-:Y:S01]  /*1720*/  ULDC.64 UR6, c[0x0][0x3e0] ;  /* 0x0000f80000067ab9 */ /* 0x000fe20000000a00 */
[----:B------:R-:W-:Y:S01]  /*1730*/  BSSY B1, `(.L_x_117) ;  /* 0x00006a6000017945 */ /* 0x000fe20003800000 */
[----:B------:R-:W-:-:S02]  /*1740*/  IADD3 R6, P2, P1, R14, R225, R36 ;  /* 0x000000e10e067210 */ /* 0x000fc4000795e024 */
[----:B------:R-:W-:Y:S02]  /*1750*/  SHF.R.S32.HI R36, RZ, 0x1f, R220 ;  /* 0x0000001fff247819 */ /* 0x000fe400000114dc */
[----:B------:R-:W-:-:S04]  /*1760*/  SHF.R.S32.HI R4, RZ, 0x1f, R225 ;  /* 0x0000001fff047819 */ /* 0x000fc800000114e1 */
[----:B------:R-:W-:Y:S01]  /*1770*/  IADD3.X R10, R5, R4, R38, P2, P1 ;  /* 0x00000004050a7210 */ /* 0x000fe200017e2426 */
[----:B------:R-:W-:Y:S01]  /*1780*/  IMAD.X R5, R36, 0x1, R20, P3 ;  /* 0x0000000124057824 */ /* 0x000fe200018e0614 */
[----:B------:R-:W-:Y:S01]  /*1790*/  IADD3 R4, P1, R210, R21, RZ ;  /* 0x00000015d2047210 */ /* 0x000fe20007f3e0ff */
[----:B------:R-:W3:Y:S01]  /*17a0*/  LDC.64 R38, c[0x0][0x478] ;  /* 0x00011e00ff267b82 */ /* 0x000ee20000000a00 */
[----:B------:R-:W-:Y:S01]  /*17b0*/  IADD3 R15, P3, P2, R9, R6, R25 ;  /* 0x00000006090f7210 */ /* 0x000fe20007a7e019 */
[C---:B------:R-:W-:Y:S01]  /*17c0*/  IMAD.IADD R25, R8.reuse, 0x1, R2 ;  /* 0x0000000108197824 */ /* 0x040fe200078e0202 */
[----:B------:R-:W-:Y:S01]  /*17d0*/  IADD3 R21, R8, R11, RZ ;  /* 0x0000000b08157210 */ /* 0x000fe20007ffe0ff */
[----:B------:R-:W-:Y:S01]  /*17e0*/  IMAD R2, R5, R32, RZ ;  /* 0x0000002005027224 */ /* 0x000fe200078e02ff */
[----:B------:R-:W-:Y:S01]  /*17f0*/  IADD3.X R14, R28, R10, R24, P3, P2 ;  /* 0x0000000a1c0e7210 */ /* 0x000fe20001fe4418 */
[----:B------:R-:W-:Y:S02]  /*1800*/  IMAD.X R5, R211, 0x1, R23, P1 ;  /* 0x00000001d3057824 */ /* 0x000fe400008e0617 */
[----:B------:R-:W-:-:S02]  /*1810*/  IMAD R9, R0, R33, R2 ;  /* 0x0000002100097224 */ /* 0x000fc400078e0202 */
[----:B------:R-:W-:Y:S01]  /*1820*/  IMAD.WIDE.U32 R6, R0, R32, R210 ;  /* 0x0000002000067225 */ /* 0x000fe200078e00d2 */
[----:B-1----:R-:W-:-:S03]  /*1830*/  SHF.R.S32.HI R23, RZ, 0x1f, R42 ;  /* 0x0000001fff177819 */ /* 0x002fc6000001142a */
[----:B--2---:R-:W-:Y:S01]  /*1840*/  IMAD R0, R20, R16, RZ ;  /* 0x0000001014007224 */ /* 0x004fe200078e02ff */
[----:B------:R-:W-:Y:S01]  /*1850*/  LEA.HI R11, R23, R42, RZ, 0x5 ;  /* 0x0000002a170b7211 */ /* 0x000fe200078f28ff */
[----:B------:R-:W-:Y:S01]  /*1860*/  IMAD.WIDE.U32 R4, R8, R16, R4 ;  /* 0x0000001008047225 */ /* 0x000fe200078e0004 */
[----:B------:R-:W-:-:S03]  /*1870*/  IADD3 R6, P1, R37, R6, RZ ;  /* 0x0000000625067210 */ /* 0x000fc60007f3e0ff */
[----:B------:R-:W-:Y:S01]  /*1880*/  IMAD R2, R8, R17, R0 ;  /* 0x0000001108027224 */ /* 0x000fe200078e0200 */
[----:B------:R-:W-:Y:S02]  /*1890*/  LOP3.LUT R0, R11, 0xffffffe0, RZ, 0xc0, !PT ;  /* 0xffffffe00b007812 */ /* 0x000fe400078ec0ff */
[----:B------:R-:W-:Y:S01]  /*18a0*/  SHF.R.S32.HI R8, RZ, 0x5, R11 ;  /* 0x00000005ff087819 */ /* 0x000fe2000001140b */
[----:B------:R-:W-:Y:S01]  /*18b0*/  IMAD R11, R41, UR4, RZ ;  /* 0x00000004290b7c24 */ /* 0x000fe2000f8e02ff */
[----:B------:R-:W-:Y:S01]  /*18c0*/  IADD3.X R7, R29, R7, R9, P1, !PT ;  /* 0x000000071d077210 */ /* 0x000fe20000ffe409 */
[----:B------:R-:W-:Y:S01]  /*18d0*/  IMAD.IADD R0, R42, 0x1, -R0 ;  /* 0x000000012a007824 */ /* 0x000fe200078e0a00 */
[----:B------:R-:W1:Y:S01]  /*18e0*/  LDC.64 R28, c[0x0][0x2b0] ;  /* 0x0000ac00ff1c7b82 */ /* 0x000e620000000a00 */
[C---:B------:R-:W-:Y:S02]  /*18f0*/  IMAD R11, R43.reuse, UR5, R11 ;  /* 0x000000052b0b7c24 */ /* 0x040fe4000f8e020b */
[----:B------:R-:W-:Y:S01]  /*1900*/  IMAD R8, R8, R226, R0 ;  /* 0x000000e208087224 */ /* 0x000fe200078e0200 */
[----:B------:R-:W-:Y:S01]  /*1910*/  IADD3 R0, -R186, R212, R219 ;  /* 0x000000d4ba007210 */ /* 0x000fe20007ffe1db */
[----:B------:R-:W-:Y:S01]  /*1920*/  IMAD.WIDE.U32 R6, R43, UR4, R6 ;  /* 0x000000042b067c25 */ /* 0x000fe2000f8e0006 */
[----:B------:R-:W-:-:S03]  /*1930*/  ULDC.64 UR4, c[0x0][0x428] ;  /* 0x00010a0000047ab9 */ /* 0x000fc60000000a00 */
[----:B------:R-:W-:Y:S01]  /*1940*/  VIADD R0, R0, -UR10 ;  /* 0x8000000a00007c36 */ /* 0x000fe20008000000 */
[----:B------:R-:W-:Y:S01]  /*1950*/  IADD3 R11, R7, R11, RZ ;  /* 0x0000000b070b7210 */ /* 0x000fe20007ffe0ff */
[----:B------:R-:W-:Y:S01]  /*1960*/  IMAD.IADD R5, R5, 0x1, R2 ;  /* 0x0000000105057824 */ /* 0x000fe200078e0202 */
[C---:B------:R-:W-:Y:S01]  /*1970*/  IADD3 R2, P1, R8.reuse, R15, RZ ;  /* 0x0000000f08027210 */ /* 0x040fe20007f3e0ff */
[----:B------:R-:W-:Y:S01]  /*1980*/  IMAD R9, R41, UR4, RZ ;  /* 0x0000000429097c24 */ /* 0x000fe2000f8e02ff */
[----:B------:R-:W-:Y:S01]  /*1990*/  SHF.R.S32.HI R10, RZ, 0x1f, R0 ;  /* 0x0000001fff0a7819 */ /* 0x000fe20000011400 */
[C---:B------:R-:W-:Y:S01]  /*19a0*/  IMAD.WIDE.U32 R4, R43.reuse, UR4, R4 ;  /* 0x000000042b047c25 */ /* 0x040fe2000f8e0004 */
[----:B------:R-:W-:Y:S02]  /*19b0*/  LEA.HI.X.SX32 R8, R8, R14, 0x1, P1 ;  /* 0x0000000e08087211 */ /* 0x000fe400008f0eff */
[----:B------:R-:W-:Y:S01]  /*19c0*/  LEA.HI R7, R10, R0, RZ, 0x6 ;  /* 0x000000000a077211 */ /* 0x000fe200078f30ff */
[----:B------:R-:W-:Y:S01]  /*19d0*/  IMAD R9, R43, UR5, R9 ;  /* 0x000000052b097c24 */ /* 0x000fe2000f8e0209 */
[----:B------:R-:W-:Y:S01]  /*19e0*/  ULDC.64 UR4, c[0x0][0x210] ;  /* 0x0000840000047ab9 */ /* 0x000fe20000000a00 */
[----:B------:R-:W-:Y:S01]  /*19f0*/  IMAD R0, R36, R16, RZ ;  /* 0x0000001024007224 */ /* 0x000fe200078e02ff */
[----:B------:R-:W-:Y:S01]  /*1a00*/  LEA R190, P2, R6, UR4, 0x1 ;  /* 0x0000000406be7c11 */ /* 0x000fe2000f8408ff */
[----:B------:R-:W-:-:S02]  /*1a10*/  IMAD.IADD R5, R5, 0x1, R9 ;  /* 0x0000000105057824 */ /* 0x000fc400078e0209 */
[----:B------:R-:W-:Y:S01]  /*1a20*/  IMAD R0, R220, R17, R0 ;  /* 0x00000011dc007224 */ /* 0x000fe200078e0200 */
[----:B------:R-:W-:Y:S01]  /*1a30*/  LEA.HI.X R191, R6, UR5, R11, 0x1, P2 ;  /* 0x0000000506bf7c11 */ /* 0x000fe200090f0c0b */
[----:B------:R-:W-:Y:S01]  /*1a40*/  ULDC.64 UR4, c[0x0][0x400] ;  /* 0x0001000000047ab9 */ /* 0x000fe20000000a00 */
[----:B------:R-:W-:Y:S01]  /*1a50*/  SHF.R.S32.HI R6, RZ, 0x6, R7 ;  /* 0x00000006ff067819 */ /* 0x000fe20000011407 */
[----:B------:R-:W-:Y:S01]  /*1a60*/  IMAD.WIDE.U32 R4, R220, R16, R4 ;  /* 0x00000010dc047225 */ /* 0x000fe200078e0004 */
[C---:B------:R-:W-:Y:S02]  /*1a70*/  LEA R185, P1, R2.reuse, UR4, 0x2 ;  /* 0x0000000402b97c11 */ /* 0x040fe4000f8210ff */
[----:B------:R-:W-:Y:S01]  /*1a80*/  VIMNMX R231, RZ, R6, !PT ;  /* 0x00000006ffe77248 */ /* 0x000fe20007fe0100 */
[----:B------:R-:W-:Y:S01]  /*1a90*/  IMAD.IADD R0, R5, 0x1, R0 ;  /* 0x0000000105007824 */ /* 0x000fe200078e0200 */
[----:B------:R-:W-:Y:S01]  /*1aa0*/  LEA.HI.X R184, R2, UR5, R8, 0x2, P1 ;  /* 0x0000000502b87c11 */ /* 0x000fe200088f1408 */
[----:B-1----:R-:W-:Y:S01]  /*1ab0*/  IMAD.WIDE R10, R21, 0x4, R28 ;  /* 0x00000004150a7825 */ /* 0x002fe200078e021c */
[----:B------:R-:W-:-:S02]  /*1ac0*/  ISETP.GT.AND P1, PT, R187, R231, PT ;  /* 0x000000e7bb00720c */ /* 0x000fc40003f24270 */
[C---:B------:R-:W-:Y:S01]  /*1ad0*/  LEA R188, P2, R4.reuse, UR6, 0x1 ;  /* 0x0000000604bc7c11 */ /* 0x040fe2000f8408ff */
[----:B---3--:R-:W-:Y:S01]  /*1ae0*/  IMAD.WIDE R6, R25, 0x4, R38 ;  /* 0x0000000419067825 */ /* 0x008fe200078e0226 */
[----:B------:R-:W-:Y:S02]  /*1af0*/  MOV R214, R10 ;  /* 0x0000000a00d67202 */ /* 0x000fe40000000f00 */
[----:B------:R-:W-:Y:S01]  /*1b00*/  LEA.HI.X R189, R4, UR7, R0, 0x1, P2 ;  /* 0x0000000704bd7c11 */ /* 0x000fe200090f0c00 */
[----:B------:R-:W-:Y:S01]  /*1b10*/  IMAD.MOV.U32 R213, RZ, RZ, R11 ;  /* 0x000000ffffd57224 */ /* 0x000fe200078e000b */
[----:B------:R-:W-:Y:S01]  /*1b20*/  MOV R215, R7 ;  /* 0x0000000700d77202 */ /* 0x000fe20000000f00 */
[----:B------:R-:W-:Y:S02]  /*1b30*/  IMAD.MOV.U32 R216, RZ, RZ, R6 ;  /* 0x000000ffffd87224 */ /* 0x000fe400078e0006 */
[----:B------:R-:W-:Y:S02]  /*1b40*/  VIADD R187, R187, 0xffffffff ;  /* 0xffffffffbbbb7836 */ /* 0x000fe40000000000 */
[----:B------:R-:W-:Y:S05]  /*1b50*/  @P1 BRA `(.L_x_122) ;  /* 0x0000000800d81947 */ /* 0x000fea0003800000 */
        /* <DEDUP_REMOVED lines=8> */
[----:B------:R-:W-:Y:S01]  /*1be0*/  @P0 MOV R14, R6 ;  /* 0x00000006000e0202 */ /* 0x000fe20000000f00 */
[----:B------:R-:W-:-:S05]  /*1bf0*/  @P0 IMAD.WIDE.U32 R8, R8, R4, RZ ;  /* 0x0000000408080225 */ /* 0x000fca00078e00ff */
[----:B------:R-:W-:Y:S02]  /*1c00*/  @P0 IADD3 R10, R9, R0, RZ ;  /* 0x00000000090a0210 */ /* 0x000fe40007ffe0ff */
[----:B------:R-:W-:Y:S01]  /*1c10*/  @P0 MOV R2, R8 ;  /* 0x0000000800020202 */ /* 0x000fe20000000f00 */
        /* <DEDUP_REMOVED lines=13> */
.L_x_123:
        /* <DEDUP_REMOVED lines=13> */
.L_x_124:
[-C--:B------:R-:W-:Y:S01]  /*1dc0*/  IMAD R0, R27, R4.reuse, RZ ;  /* 0x000000041b007224 */ /* 0x080fe200078e02ff */
[----:B------:R-:W-:Y:S01]  /*1dd0*/  ULDC UR4, c[0x0][0x2d0] ;  /* 0x0000b40000047ab9 */ /* 0x000fe20000000800 */
[C---:B------:R-:W-:Y:S01]  /*1de0*/  IMAD.WIDE.U32 R6, R219.reuse, R4, R210 ;  /* 0x00000004db067225 */ /* 0x040fe200078e00d2 */
[----:B------:R-:W-:Y:S03]  /*1df0*/  BSSY B0, `(.L_x_125) ;  /* 0x000001d000007945 */ /* 0x000fe60003800000 */
        /* <DEDUP_REMOVED lines=9> */
[----:B------:R-:W-:Y:S01]  /*1e90*/  IMAD.WIDE.U32 R6, R43, UR4, R6 ;  /* 0x000000042b067c25 */ /* 0x000fe2000f8e0006 */
[----:B------:R-:W-:-:S02]  /*1ea0*/  ISETP.GE.OR P1, PT, R220, R0, P0 ;  /* 0x00000000dc00720c */ /* 0x000fc40000726670 */
[-C--:B------:R-:W-:Y:S01]  /*1eb0*/  ISETP.GE.OR P2, PT, R2, R0.reuse, P0 ;  /* 0x000000000200720c */ /* 0x080fe20000746670 */
[----:B------:R-:W-:Y:S01]  /*1ec0*/  IMAD R2, R41, UR4, RZ ;  /* 0x0000000429027c24 */ /* 0x000fe2000f8e02ff */
[-C--:B------:R-:W-:Y:S02]  /*1ed0*/  ISETP.GE.OR P3, PT, R9, R0.reuse, P0 ;  /* 0x000000000900720c */ /* 0x080fe40000766670 */
[----:B------:R-:W-:Y:S01]  /*1ee0*/  ISETP.GE.OR P4, PT, R8, R0, P0 ;  /* 0x000000000800720c */ /* 0x000fe20000786670 */
[----:B------:R-:W-:-:S05]  /*1ef0*/  IMAD R0, R43, UR5, R2 ;  /* 0x000000052b007c24 */ /* 0x000fca000f8e0202 */
        /* <DEDUP_REMOVED lines=11> */
[----:B------:R1:W-:Y:S04]  /*1fb0*/  STG.E.128 desc[UR12][R10.64], RZ ;  /* 0x000000ff0a007986 */ /* 0x0003e8000c101d0c */
.L_x_126:
[----:B------:R-:W-:Y:S05]  /*1fc0*/  BSYNC B0 ;  /* 0x0000000000007941 */ /* 0x000fea0003800000 */
.L_x_125:
[----:B------:R-:W-:Y:S04]  /*1fd0*/  BSSY B0, `(.L_x_127) ;  /* 0x000000e000007945 */ /* 0x000fe80003800000 */
[----:B------:R-:W-:Y:S05]  /*1fe0*/  @P2 BRA `(.L_x_128) ;  /* 0x0000000000302947 */ /* 0x000fea0003800000 */
[----:B------:R-:W-:Y:S01]  /*1ff0*/  IADD3 R2, P0, R220, 0x20, RZ ;  /* 0x00000020dc027810 */ /* 0x000fe20007f1e0ff */
[----:B------:R-:W-:Y:S01]  /*2000*/  ULDC.64 UR4, c[0x0][0x3f0] ;  /* 0x0000fc0000047ab9 */ /* 0x000fe20000000a00 */
[----:B------:R-:W-:-:S03]  /*2010*/  MOV R9, R0 ;  /* 0x0000000000097202 */ /* 0x000fc60000000f00 */
[----:B------:R-:W-:-:S04]  /*2020*/  IMAD.X R8, RZ, RZ, R36, P0 ;  /* 0x000000ffff087224 */ /* 0x000fc800000e0624 */
[----:B-1----:R-:W-:Y:S02]  /*2030*/  IMAD R10, R8, R4, RZ ;  /* 0x00000004080a7224 */ /* 0x002fe400078e02ff */
[----:B------:R-:W-:-:S04]  /*2040*/  IMAD.MOV.U32 R8, RZ, RZ, R6 ;  /* 0x000000ffff087224 */ /* 0x000fc800078e0006 */
[----:B------:R-:W-:-:S04]  /*2050*/  IMAD.WIDE.U32 R8, R2, R4, R8 ;  /* 0x0000000402087225 */ /* 0x000fc800078e0008 */
[----:B------:R-:W-:Y:S01]  /*2060*/  IMAD R2, R2, R5, R10 ;  /* 0x0000000502027224 */ /* 0x000fe200078e020a */
[----:B------:R-:W-:-:S04]  /*2070*/  LEA R10, P0, R8, UR4, 0x1 ;  /* 0x00000004080a7c11 */ /* 0x000fc8000f8008ff */
[----:B------:R-:W-:-:S04]  /*2080*/  IADD3 R2, R9, R2, RZ ;  /* 0x0000000209027210 */ /* 0x000fc80007ffe0ff */
[----:B------:R-:W-:-:S05]  /*2090*/  LEA.HI.X R11, R8, UR5, R2, 0x1, P0 ;  /* 0x00000005080b7c11 */ /* 0x000fca00080f0c02 */
[----:B------:R2:W-:Y:S02]  /*20a0*/  STG.E.128 desc[UR12][R10.64], RZ ;  /* 0x000000ff0a007986 */ /* 0x0005e4000c101d0c */
.L_x_128:
[----:B------:R-:W-:Y:S05]  /*20b0*/  BSYNC B0 ;  /* 0x0000000000007941 */ /* 0x000fea0003800000 */
.L_x_127:
[----:B------:R-:W-:Y:S04]  /*20c0*/  BSSY B0, `(.L_x_129) ;  /* 0x000000e000007945 */ /* 0x000fe80003800000 */
[----:B------:R-:W-:Y:S05]  /*20d0*/  @P3 BRA `(.L_x_130) ;  /* 0x0000000000303947 */ /* 0x000fea0003800000 */
[----:B------:R-:W-:Y:S01]  /*20e0*/  IADD3 R2, P0, R220, 0x40, RZ ;  /* 0x00000040dc027810 */ /* 0x000fe20007f1e0ff */
[----:B------:R-:W-:Y:S01]  /*20f0*/  ULDC.64 UR4, c[0x0][0x3f0] ;  /* 0x0000fc0000047ab9 */ /* 0x000fe20000000a00 */
[----:B------:R-:W-:-:S03]  /*2100*/  MOV R9, R0 ;  /* 0x0000000000097202 */ /* 0x000fc60000000f00 */
[----:B------:R-:W-:-:S04]  /*2110*/  IMAD.X R8, RZ, RZ, R36, P0 ;  /* 0x000000ffff087224 */ /* 0x000fc800000e0624 */
[----:B-12---:R-:W-:Y:S02]  /*2120*/  IMAD R10, R8, R4, RZ ;  /* 0x00000004080a7224 */ /* 0x006fe400078e02ff */
[----:B------:R-:W-:-:S04]  /*2130*/  IMAD.MOV.U32 R8, RZ, RZ, R6 ;  /* 0x000000ffff087224 */ /* 0x000fc800078e0006 */
[----:B------:R-:W-:-:S04]  /*2140*/  IMAD.WIDE.U32 R8, R2, R4, R8 ;  /* 0x0000000402087225 */ /* 0x000fc800078e0008 */
[----:B------:R-:W-:Y:S01]  /*2150*/  IMAD R2, R2, R5, R10 ;  /* 0x0000000502027224 */ /* 0x000fe200078e020a */
[----:B------:R-:W-:-:S04]  /*2160*/  LEA R10, P0, R8, UR4, 0x1 ;  /* 0x00000004080a7c11 */ /* 0x000fc8000f8008ff */
[----:B------:R-:W-:-:S04]  /*2170*/  IADD3 R2, R9, R2, RZ ;  /* 0x0000000209027210 */ /* 0x000fc80007ffe0ff */
[----:B------:R-:W-:-:S05]  /*2180*/  LEA.HI.X R11, R8, UR5, R2, 0x1, P0 ;  /* 0x00000005080b7c11 */ /* 0x000fca00080f0c02 */
[----:B------:R3:W-:Y:S02]  /*2190*/  STG.E.128 desc[UR12][R10.64], RZ ;  /* 0x000000ff0a007986 */ /* 0x0007e4000c101d0c */
.L_x_130:
[----:B------:R-:W-:Y:S05]  /*21a0*/  BSYNC B0 ;  /* 0x0000000000007941 */ /* 0x000fea0003800000 */
.L_x_129:
[----:B------:R-:W-:Y:S04]  /*21b0*/  BSSY B0, `(.L_x_131) ;  /* 0x000000d000007945 */ /* 0x000fe80003800000 */
[----:B------:R-:W-:Y:S05]  /*21c0*/  @P4 BRA `(.L_x_132) ;  /* 0x00000000002c4947 */ /* 0x000fea0003800000 */
[----:B------:R-:W-:Y:S01]  /*21d0*/  IADD3 R2, P0, R220, 0x60, RZ ;  /* 0x00000060dc027810 */ /* 0x000fe20007f1e0ff */
[----:B------:R-:W-:-:S03]  /*21e0*/  ULDC.64 UR4, c[0x0][0x3f0] ;  /* 0x0000fc0000047ab9 */ /* 0x000fc60000000a00 */
[----:B------:R-:W-:-:S05]  /*21f0*/  IADD3.X R7, RZ, R36, RZ, P0, !PT ;  /* 0x00000024ff077210 */ /* 0x000fca00007fe4ff */
[----:B------:R-:W-:Y:S01]  /*2200*/  IMAD R8, R7, R4, RZ ;  /* 0x0000000407087224 */ /* 0x000fe200078e02ff */
[----:B------:R-:W-:-:S03]  /*2210*/  MOV R7, R0 ;  /* 0x0000000000077202 */ /* 0x000fc60000000f00 */
[----:B------:R-:W-:-:S04]  /*2220*/  IMAD.WIDE.U32 R6, R2, R4, R6 ;  /* 0x0000000402067225 */ /* 0x000fc800078e0006 */
[----:B------:R-:W-:Y:S01]  /*2230*/  IMAD R2, R2, R5, R8 ;  /* 0x0000000502027224 */ /* 0x000fe200078e0208 */
[----:B------:R-:W-:-:S04]  /*2240*/  LEA R4, P0, R6, UR4, 0x1 ;  /* 0x0000000406047c11 */ /* 0x000fc8000f8008ff */
[----:B------:R-:W-:-:S04]  /*2250*/  IADD3 R2, R7, R2, RZ ;  /* 0x0000000207027210 */ /* 0x000fc80007ffe0ff */
[----:B------:R-:W-:-:S05]  /*2260*/  LEA.HI.X R5, R6, UR5, R2, 0x1, P0 ;  /* 0x0000000506057c11 */ /* 0x000fca00080f0c02 */
[----:B------:R4:W-:Y:S02]  /*2270*/  STG.E.128 desc[UR12][R4.64], RZ ;  /* 0x000000ff04007986 */ /* 0x0009e4000c101d0c */
.L_x_132:
[----:B------:R-:W-:Y:S05]  /*2280*/  BSYNC B0 ;  /* 0x0000000000007941 */ /* 0x000fea0003800000 */
.L_x_131:
[-C--:B----4-:R-:W-:Y:S01]  /*2290*/  IMAD.WIDE.U32 R4, R219, R12.reuse, R210 ;  /* 0x0000000cdb047225 */ /* 0x090fe200078e00d2 */
[----:B------:R-:W-:Y:S01]  /*22a0*/  ULDC.64 UR4, c[0x0][0x470] ;  /* 0x00011c0000047ab9 */ /* 0x000fe20000000a00 */
[----:B------:R-:W-:Y:S02]  /*22b0*/  BSSY B0, `(.L_x_133) ;  /* 0x0000014000007945 */ /* 0x000fe40003800000 */
[----:B------:R-:W-:Y:S01]  /*22c0*/  IMAD R0, R27, R12, RZ ;  /* 0x0000000c1b007224 */ /* 0x000fe200078e02ff */
        /* <DEDUP_REMOVED lines=18> */
.L_x_134:
[----:B------:R-:W-:Y:S05]  /*23f0*/  BSYNC B0 ;  /* 0x0000000000007941 */ /* 0x000fea0003800000 */
.L_x_133:
[----:B------:R-:W-:Y:S04]  /*2400*/  BSSY B0, `(.L_x_135) ;  /* 0x000000e000007945 */ /* 0x000fe80003800000 */
[----:B------:R-:W-:Y:S05]  /*2410*/  @P2 BRA `(.L_x_136) ;  /* 0x0000000000302947 */ /* 0x000fea0003800000 */
[----:B------:R-:W-:Y:S01]  /*2420*/  IADD3 R2, P0, R220, 0x20, RZ ;  /* 0x00000020dc027810 */ /* 0x000fe20007f1e0ff */
[----:B------:R-:W-:Y:S01]  /*2430*/  ULDC.64 UR4, c[0x0][0x3f8] ;  /* 0x0000fe0000047ab9 */ /* 0x000fe20000000a00 */
[----:B------:R-:W-:-:S03]  /*2440*/  MOV R7, R0 ;  /* 0x0000000000077202 */ /* 0x000fc60000000f00 */
[----:B------:R-:W-:-:S04]  /*2450*/  IMAD.X R6, RZ, RZ, R36, P0 ;  /* 0x000000ffff067224 */ /* 0x000fc800000e0624 */
[----:B----4-:R-:W-:Y:S02]  /*2460*/  IMAD R8, R6, R12, RZ ;  /* 0x0000000c06087224 */ /* 0x010fe400078e02ff */
[----:B------:R-:W-:-:S04]  /*2470*/  IMAD.MOV.U32 R6, RZ, RZ, R4 ;  /* 0x000000ffff067224 */ /* 0x000fc800078e0004 */
[----:B------:R-:W-:-:S04]  /*2480*/  IMAD.WIDE.U32 R6, R2, R12, R6 ;  /* 0x0000000c02067225 */ /* 0x000fc800078e0006 */
[----:B------:R-:W-:Y:S01]  /*2490*/  IMAD R2, R2, R13, R8 ;  /* 0x0000000d02027224 */ /* 0x000fe200078e0208 */
[----:B------:R-:W-:-:S04]  /*24a0*/  LEA R8, P0, R6, UR4, 0x1 ;  /* 0x0000000406087c11 */ /* 0x000fc8000f8008ff */
[----:B------:R-:W-:-:S04]  /*24b0*/  IADD3 R2, R7, R2, RZ ;  /* 0x0000000207027210 */ /* 0x000fc80007ffe0ff */
[----:B------:R-:W-:-:S05]  /*24c0*/  LEA.HI.X R9, R6, UR5, R2, 0x1, P0 ;  /* 0x0000000506097c11 */ /* 0x000fca00080f0c02 */
[----:B------:R4:W-:Y:S02]  /*24d0*/  STG.E.128 desc[UR12][R8.64], RZ ;  /* 0x000000ff08007986 */ /* 0x0009e4000c101d0c */
.L_x_136:
[----:B------:R-:W-:Y:S05]  /*24e0*/  BSYNC B0 ;  /* 0x0000000000007941 */ /* 0x000fea0003800000 */
.L_x_135:
        /* <DEDUP_REMOVED lines=14> */
.L_x_138:
[----:B------:R-:W-:Y:S05]  /*25d0*/  BSYNC B0 ;  /* 0x0000000000007941 */ /* 0x000fea0003800000 */
.L_x_137:
        /* <DEDUP_REMOVED lines=12> */
[----:B------:R1:W-:Y:S01]  /*26a0*/  STG.E.128 desc[UR12][R4.64], RZ ;  /* 0x000000ff04007986 */ /* 0x0003e2000c101d0c */
[----:B------:R-:W-:Y:S05]  /*26b0*/  BRA `(.L_x_139) ;  /* 0x0000005800b47947 */ /* 0x000fea0003800000 */
.L_x_122:
[----:B------:R-:W-:Y:S01]  /*26c0*/  @P5 BAR.SYNC.DEFER_BLOCKING 0x0 ;  /* 0x0000000000005b1d */ /* 0x000fe20000010000 */
[----:B------:R-:W-:Y:S01]  /*26d0*/  IMAD R0, R233, -0x80, R186 ;  /* 0xffffff80e9007824 */ /* 0x000fe200078e02ba */
[C---:B------:R-:W-:Y:S01]  /*26e0*/  IADD3 R6, R220.reuse, 0x60, RZ ;  /* 0x00000060dc067810 */ /* 0x040fe20007ffe0ff */
[C---:B------:R-:W-:Y:S01]  /*26f0*/  VIADD R4, R220.reuse, 0x40 ;  /* 0x00000040dc047836 */ /* 0x040fe20000000000 */
[----:B------:R-:W-:Y:S01]  /*2700*/  LEA.HI R11, R187, R187, RZ, 0x1 ;  /* 0x000000bbbb0b7211 */ /* 0x000fe200078f08ff */
[----:B------:R-:W-:Y:S01]  /*2710*/  IMAD R2, R27, R12, RZ ;  /* 0x0000000c1b027224 */ /* 0x000fe200078e02ff */
[-C--:B------:R-:W-:Y:S01]  /*2720*/  ISETP.GE.AND P3, PT, R220, R0.reuse, PT ;  /* 0x00000000dc00720c */ /* 0x080fe20003f66270 */
[----:B------:R-:W-:Y:S01]  /*2730*/  IMAD R10, R187, -0x40, R212 ;  /* 0xffffffc0bb0a7824 */ /* 0x000fe200078e02d4 */
[-C--:B------:R-:W-:Y:S01]  /*2740*/  ISETP.GE.AND P0, PT, R6, R0.reuse, PT ;  /* 0x000000000600720c */ /* 0x080fe20003f06270 */
[----:B------:R-:W-:Y:S01]  /*2750*/  VIADD R6, R220, 0x20 ;  /* 0x00000020dc067836 */ /* 0x000fe20000000000 */
[----:B------:R-:W-:Y:S01]  /*2760*/  ISETP.GE.AND P6, PT, R4, R0, PT ;  /* 0x000000000400720c */ /* 0x000fe20003fc6270 */
[C---:B------:R-:W-:Y:S01]  /*2770*/  IMAD.WIDE.U32 R4, R219.reuse, R12, R210 ;  /* 0x0000000cdb047225 */ /* 0x040fe200078e00d2 */
[----:B------:R-:W-:Y:S01]  /*2780*/  P2R R20, PR, RZ, 0x1 ;  /* 0x00000001ff147803 */ /* 0x000fe20000000000 */
[----:B------:R-:W-:Y:S01]  /*2790*/  ULDC.64 UR4, c[0x0][0x268] ;  /* 0x00009a0000047ab9 */ /* 0x000fe20000000a00 */
[----:B------:R-:W-:Y:S01]  /*27a0*/  ISETP.GE.AND P4, PT, R6, R0, PT ;  /* 0x000000000600720c */ /* 0x000fe20003f86270 */
[----:B------:R-:W-:Y:S01]  /*27b0*/  IMAD R2, R219, R13, R2 ;  /* 0x0000000ddb027224 */ /* 0x000fe200078e0202 */
[----:B------:R-:W-:Y:S01]  /*27c0*/  LEA R0, R240, R177, 0x1 ;  /* 0x000000b1f0007211 */ /* 0x000fe200078e08ff */
[----:B------:R-:W-:Y:S01]  /*27d0*/  IMAD R8, R35, UR4, RZ ;  /* 0x0000000423087c24 */ /* 0x000fe2000f8e02ff */
[----:B------:R-:W-:Y:S01]  /*27e0*/  IADD3 R4, P0, R31, R4, RZ ;  /* 0x000000041f047210 */ /* 0x000fe20007f1e0ff */
[----:B------:R-:W-:Y:S01]  /*27f0*/  BSSY B0, `(.L_x_140) ;  /* 0x0000020000007945 */ /* 0x000fe20003800000 */
[----:B------:R-:W-:Y:S01]  /*2800*/  ISETP.GE.AND P2, PT, R6, R10, PT ;  /* 0x0000000a0600720c */ /* 0x000fe20003f46270 */
[-C--:B------:R-:W-:Y:S01]  /*2810*/  IMAD.WIDE.U32 R6, R219, R18.reuse, R210 ;  /* 0x00000012db067225 */ /* 0x080fe200078e00d2 */
[----:B------:R-:W-:Y:S01]  /*2820*/  IADD3.X R5, R34, R5, R2, P0, !PT ;  /* 0x0000000522057210 */ /* 0x000fe200007fe402 */
[----:B------:R1:W-:Y:S02]  /*2830*/  @P3 STS.128 [R0+0xa000], RZ ;  /* 0x00a000ff00003388 */ /* 0x0003e40000000c00 */
[----:B------:R-:W-:Y:S01]  /*2840*/  IMAD R2, R27, R18, RZ ;  /* 0x000000121b027224 */ /* 0x000fe200078e02ff */
[----:B------:R-:W-:Y:S01]  /*2850*/  IADD3 R14, P0, R26, R6, RZ ;  /* 0x000000061a0e7210 */ /* 0x000fe20007f1e0ff */
[----:B------:R-:W-:Y:S01]  /*2860*/  IMAD.WIDE.U32 R4, R22, UR4, R4 ;  /* 0x0000000416047c25 */ /* 0x000fe2000f8e0004 */
[----:B------:R-:W-:-:S02]  /*2870*/  ISETP.GE.AND P1, PT, R220, R10, PT ;  /* 0x0000000adc00720c */ /* 0x000fc40003f26270 */
[----:B------:R-:W-:Y:S01]  /*2880*/  LOP3.LUT R11, R11, 0xfffffffe, RZ, 0xc0, !PT ;  /* 0xfffffffe0b0b7812 */ /* 0x000fe200078ec0ff */
[----:B------:R-:W-:Y:S02]  /*2890*/  IMAD R9, R219, R19, R2 ;  /* 0x00000013db097224 */ /* 0x000fe400078e0202 */
[----:B------:R-:W-:-:S03]  /*28a0*/  IMAD R2, R22, UR5, R8 ;  /* 0x0000000516027c24 */ /* 0x000fc6000f8e0208 */
[----:B------:R-:W-:Y:S01]  /*28b0*/  IADD3.X R15, R30, R7, R9, P0, !PT ;  /* 0x000000071e0f7210 */ /* 0x000fe200007fe409 */
[----:B------:R-:W-:Y:S01]  /*28c0*/  IMAD.IADD R2, R5, 0x1, R2 ;  /* 0x0000000105027824 */ /* 0x000fe200078e0202 */
[----:B------:R-:W-:Y:S06]  /*28d0*/  @P3 BRA `(.L_x_141) ;  /* 0x0000000000443947 */ /* 0x000fec0003800000 */
        /* <DEDUP_REMOVED lines=17> */
.L_x_141:
[----:B------:R-:W-:Y:S05]  /*29f0*/  BSYNC B0 ;  /* 0x0000000000007941 */ /* 0x000fea0003800000 */
.L_x_140:
[----:B------:R4:W-:Y:S01]  /*2a00*/  @P4 STS.128 [R0+0xb000], RZ ;  /* 0x00b000ff00004388 */ /* 0x0009e20000000c00 */
[----:B------:R-:W-:Y:S04]  /*2a10*/  BSSY B0, `(.L_x_142) ;  /* 0x0000015000007945 */ /* 0x000fe80003800000 */
[----:B------:R-:W-:Y:S05]  /*2a20*/  @P4 BRA `(.L_x_143) ;  /* 0x00000000004c4947 */ /* 0x000fea0003800000 */
[----:B------:R-:W-:Y:S02]  /*2a30*/  ULDC UR4, c[0x0][0x2d0] ;  /* 0x0000b40000047ab9 */ /* 0x000fe40000000800 */
[----:B------:R-:W-:-:S13]  /*2a40*/  ISETP.GE.AND P0, PT, R210, UR4, PT ;  /* 0x00000004d2007c0c */ /* 0x000fda000bf06270 */
[----:B------:R1:W-:Y:S01]  /*2a50*/  @P0 STS.128 [R0+0xb000], RZ ;  /* 0x00b000ff00000388 */ /* 0x0003e20000000c00 */
[----:B------:R-:W-:Y:S05]  /*2a60*/  @P0 BRA `(.L_x_143) ;  /* 0x00000000003c0947 */ /* 0x000fea0003800000 */
[----:B---3--:R-:W-:Y:S01]  /*2a70*/  IADD3 R8, P0, R220, 0x20, RZ ;  /* 0x00000020dc087810 */ /* 0x008fe20007f1e0ff */
[----:B------:R-:W-:Y:S01]  /*2a80*/  ULDC.64 UR4, c[0x0][0x220] ;  /* 0x0000880000047ab9 */ /* 0x000fe20000000a00 */
[----:B------:R-:W-:-:S03]  /*2a90*/  MOV R7, R2 ;  /* 0x0000000200077202 */ /* 0x000fc60000000f00 */
[----:B------:R-:W-:-:S04]  /*2aa0*/  IMAD.X R6, RZ, RZ, R36, P0 ;  /* 0x000000ffff067224 */ /* 0x000fc800000e0624 */
[-C--:B------:R-:W-:Y:S02]  /*2ab0*/  IMAD R9, R6, R12.reuse, RZ ;  /* 0x0000000c06097224 */ /* 0x080fe400078e02ff */
[----:B------:R-:W-:Y:S02]  /*2ac0*/  IMAD.MOV.U32 R6, RZ, RZ, R4 ;  /* 0x000000ffff067224 */ /* 0x000fe400078e0004 */
[C---:B------:R-:W-:Y:S02]  /*2ad0*/  IMAD R9, R8.reuse, R13, R9 ;  /* 0x0000000d08097224 */ /* 0x040fe400078e0209 */
[----:B------:R-:W-:-:S03]  /*2ae0*/  IMAD.WIDE.U32 R6, R8, R12, R6 ;  /* 0x0000000c08067225 */ /* 0x000fc600078e0006 */
[----:B------:R-:W-:Y:S02]  /*2af0*/  LEA R8, P0, R6, UR4, 0x1 ;  /* 0x0000000406087c11 */ /* 0x000fe4000f8008ff */
[----:B------:R-:W-:-:S04]  /*2b00*/  IADD3 R9, R7, R9, RZ ;  /* 0x0000000907097210 */ /* 0x000fc80007ffe0ff */
[----:B------:R-:W-:-:S05]  /*2b10*/  LEA.HI.X R9, R6, UR5, R9, 0x1, P0 ;  /* 0x0000000506097c11 */ /* 0x000fca00080f0c09 */
[----:B------:R-:W-:Y:S01]  /*2b20*/  @!PT LDS RZ, [RZ] ;  /* 0x00000000fffff984 */ /* 0x000fe20000000800 */
[----:B------:R-:W-:Y:S01]  /*2b30*/  @!PT LDS RZ, [RZ] ;  /* 0x00000000fffff984 */ /* 0x000fe20000000800 */
[----:B------:R-:W-:Y:S01]  /*2b40*/  @!PT LDS RZ, [RZ] ;  /* 0x00000000fffff984 */ /* 0x000fe20000000800 */
[----:B------:R3:W-:Y:S02]  /*2b50*/  LDGSTS.E.BYPASS.LTC128B.128 [R0+0xb000], desc[UR12][R8.64] ;  /* 0x0b00000008007fae */ /* 0x0007e4000b901d4c */
.L_x_143:
[----:B------:R-:W-:Y:S05]  /*2b60*/  BSYNC B0 ;  /* 0x0000000000007941 */ /* 0x000fea0003800000 */
.L_x_142:
        /* <DEDUP_REMOVED lines=22> */
.L_x_145:
[----:B------:R-:W-:Y:S05]  /*2cd0*/  BSYNC B0 ;  /* 0x0000000000007941 */ /* 0x000fea0003800000 */
.L_x_144:
        /* <DEDUP_REMOVED lines=10> */
[----:B------:R-:W-:-:S03]  /*2d80*/  MOV R7, R2 ;  /* 0x0000000200077202 */ /* 0x000fc60000000f00 */
[----:B------:R-:W-:-:S04]  /*2d90*/  IMAD.X R6, RZ, RZ, R36, P0 ;  /* 0x000000ffff067224 */ /* 0x000fc800000e0624 */
[----:B---3--:R-:W-:Y:S02]  /*2da0*/  IMAD R8, R6, R12, RZ ;  /* 0x0000000c06087224 */ /* 0x008fe400078e02ff */
[----:B------:R-:W-:-:S04]  /*2db0*/  IMAD.MOV.U32 R6, RZ, RZ, R4 ;  /* 0x000000ffff067224 */ /* 0x000fc800078e0004 */
[----:B------:R-:W-:-:S04]  /*2dc0*/  IMAD.WIDE.U32 R6, R5, R12, R6 ;  /* 0x0000000c05067225 */ /* 0x000fc800078e0006 */
[----:B------:R-:W-:Y:S01]  /*2dd0*/  IMAD R5, R5, R13, R8 ;  /* 0x0000000d05057224 */ /* 0x000fe200078e0208 */
[----:B------:R-:W-:-:S04]  /*2de0*/  LEA R4, P0, R6, UR4, 0x1 ;  /* 0x0000000406047c11 */ /* 0x000fc8000f8008ff */
[----:B------:R-:W-:-:S04]  /*2df0*/  IADD3 R5, R7, R5, RZ ;  /* 0x0000000507057210 */ /* 0x000fc80007ffe0ff */
[----:B------:R-:W-:-:S05]  /*2e00*/  LEA.HI.X R5, R6, UR5, R5, 0x1, P0 ;  /* 0x0000000506057c11 */ /* 0x000fca00080f0c05 */
[----:B------:R-:W-:Y:S01]  /*2e10*/  @!PT LDS RZ, [RZ] ;  /* 0x00000000fffff984 */ /* 0x000fe20000000800 */
[----:B------:R-:W-:Y:S01]  /*2e20*/  @!PT LDS RZ, [RZ] ;  /* 0x00000000fffff984 */ /* 0x000fe20000000800 */
[----:B------:R-:W-:Y:S01]  /*2e30*/  @!PT LDS RZ, [RZ] ;  /* 0x00000000fffff984 */ /* 0x000fe20000000800 */
[----:B------:R3:W-:Y:S02]  /*2e40*/  LDGSTS.E.BYPASS.LTC128B.128 [R0+0xd000], desc[UR12][R4.64] ;  /* 0x0d00000004007fae */ /* 0x0007e4000b901d4c */
.L_x_147:
[----:B------:R-:W-:Y:S05]  /*2e50*/  BSYNC B0 ;  /* 0x0000000000007941 */ /* 0x000fea0003800000 */
.L_x_146:
        /* <DEDUP_REMOVED lines=13> */
.L_x_149:
[----:B------:R-:W-:Y:S05]  /*2f30*/  BSYNC B0 ;  /* 0x0000000000007941 */ /* 0x000fea0003800000 */
.L_x_148:
[----:B------:R1:W-:Y:S01]  /*2f40*/  @P2 STS.128 [R0+0x5000], RZ ;  /* 0x005000ff00002388 */ /* 0x0003e20000000c00 */
[----:B------:R-:W-:Y:S01]  /*2f50*/  ISETP.NE.AND P0, PT, R2, 0x1, PT ;  /* 0x000000010200780c */ /* 0x000fe20003f05270 */
[----:B------:R-:W-:Y:S01]  /*2f60*/  VIADD R2, R240, 0x1000 ;  /* 0x00001000f0027836 */ /* 0x000fe20000000000 */
[----:B------:R-:W-:Y:S02]  /*2f70*/  BSSY B0, `(.L_x_150) ;  /* 0x000000f000007945 */ /* 0x000fe40003800000 */
[----:B------:R-:W-:Y:S02]  /*2f80*/  P2R R21, PR, RZ, 0x1 ;  /* 0x00000001ff157803 */ /* 0x000fe40000000000 */
[----:B------:R-:W-:-:S05]  /*2f90*/  SEL R2, R2, R240, !P0 ;  /* 0x000000f002027207 */ /* 0x000fca0004000000 */
[----:B------:R-:W-:Y:S01]  /*2fa0*/  IMAD R183, R2, 0x2, R177 ;  /* 0x0000000202b77824 */ /* 0x000fe200078e02b1 */
[----:B------:R-:W-:Y:S06]  /*2fb0*/  @P2 BRA `(.L_x_151) ;  /* 0x0000000000282947 */ /* 0x000fec0003800000 */
[----:B------:R-:W-:Y:S02]  /*2fc0*/  ULDC UR4, c[0x0][0x2d0] ;  /* 0x0000b40000047ab9 */ /* 0x000fe40000000800 */
[----:B------:R-:W-:-:S13]  /*2fd0*/  ISETP.GE.AND P0, PT, R210, UR4, PT ;  /* 0x00000004d2007c0c */ /* 0x000fda000bf06270 */
[----:B------:R1:W-:Y:S01]  /*2fe0*/  @P0 STS.128 [R0+0x5000], RZ ;  /* 0x005000ff00000388 */ /* 0x0003e20000000c00 */
[----:B------:R-:W-:Y:S05]  /*2ff0*/  @P0 BRA `(.L_x_151) ;  /* 0x0000000000180947 */ /* 0x000fea0003800000 */
[----:B---3--:R-:W-:-:S04]  /*3000*/  LEA R4, P0, R16, R188, 0x6 ;  /* 0x000000bc10047211 */ /* 0x008fc800078030ff */
[----:B------:R-:W-:-:S05]  /*3010*/  LEA.HI.X R5, R16, R189, R17, 0x6, P0 ;  /* 0x000000bd10057211 */ /* 0x000fca00000f3411 */
[----:B------:R-:W-:Y:S01]  /*3020*/  @!PT LDS RZ, [RZ] ;  /* 0x00000000fffff984 */ /* 0x000fe20000000800 */
[----:B------:R-:W-:Y:S01]  /*3030*/  @!PT LDS RZ, [RZ] ;  /* 0x00000000fffff984 */ /* 0x000fe20000000800 */
[----:B------:R-:W-:Y:S01]  /*3040*/  @!PT LDS RZ, [RZ] ;  /* 0x00000000fffff984 */ /* 0x000fe20000000800 */
[----:B------:R3:W-:Y:S04]  /*3050*/  LDGSTS.E.BYPASS.LTC128B.128 [R0+0x5000], desc[UR12][R4.64] ;  /* 0x0500000004007fae */ /* 0x0007e8000b901d4c */
.L_x_151:
[----:B------:R-:W-:Y:S05]  /*3060*/  BSYNC B0 ;  /* 0x0000000000007941 */ /* 0x000fea0003800000 */
.L_x_150:
        /* <DEDUP_REMOVED lines=18> */
.L_x_153:
[----:B------:R-:W-:Y:S05]  /*3190*/  BSYNC B0 ;  /* 0x0000000000007941 */ /* 0x000fea0003800000 */
.L_x_152:
[----:B------:R1:W-:Y:S01]  /*31a0*/  @P2 STS [R183+0x1000], RZ ;  /* 0x001000ffb7002388 */ /* 0x0003e20000000800 */
[C---:B------:R-:W-:Y:S01]  /*31b0*/  ISETP.GE.AND P5, PT, R2.reuse, R10, PT ;  /* 0x0000000a0200720c */ /* 0x040fe20003fa6270 */
[----:B------:R-:W-:Y:S01]  /*31c0*/  BSSY B0, `(.L_x_154) ;  /* 0x0000015000007945 */ /* 0x000fe20003800000 */
[----:B---3--:R-:W-:Y:S01]  /*31d0*/  SHF.R.S32.HI R4, RZ, 0x1f, R2 ;  /* 0x0000001fff047819 */ /* 0x008fe20000011402 */
[----:B------:R1:W-:Y:S04]  /*31e0*/  @P2 STS [R183+0x1004], RZ ;  /* 0x001004ffb7002388 */ /* 0x0003e80000000800 */
[----:B------:R1:W-:Y:S04]  /*31f0*/  @P2 STS [R183+0x1008], RZ ;  /* 0x001008ffb7002388 */ /* 0x0003e80000000800 */
[----:B------:R1:W-:Y:S02]  /*3200*/  @P2 STS [R183+0x100c], RZ ;  /* 0x00100cffb7002388 */ /* 0x0003e40000000800 */
[----:B------:R-:W-:-:S04]  /*3210*/  @!P5 LEA R12, P0, R2, R214, 0x2 ;  /* 0x000000d6020cd211 */ /* 0x000fc800078010ff */
        /* <DEDUP_REMOVED lines=15> */
.L_x_155:
[----:B------:R-:W-:Y:S05]  /*3310*/  BSYNC B0 ;  /* 0x0000000000007941 */ /* 0x000fea0003800000 */
.L_x_154:
[----:B------:R2:W-:Y:S01]  /*3320*/  @P3 STS.128 [R0+0x6000], RZ ;  /* 0x006000ff00003388 */ /* 0x0005e20000000c00 */
[----:B------:R-:W-:Y:S01]  /*3330*/  VIADD R2, R238, 0x8 ;  /* 0x00000008ee027836 */ /* 0x000fe20000000000 */
[----:B------:R-:W-:Y:S01]  /*3340*/  ULDC.64 UR4, c[0x0][0x260] ;  /* 0x0000980000047ab9 */ /* 0x000fe20000000a00 */
[----:B------:R-:W-:Y:S01]  /*3350*/  SHF.R.S32.HI R17, RZ, 0x1f, R238 ;  /* 0x0000001fff117819 */ /* 0x000fe200000114ee */
[----:B------:R-:W-:Y:S01]  /*3360*/  IMAD R6, R35, UR4, RZ ;  /* 0x0000000423067c24 */ /* 0x000fe2000f8e02ff */
[----:B------:R-:W-:Y:S01]  /*3370*/  BSSY B0, `(.L_x_156) ;  /* 0x000001d000007945 */ /* 0x000fe20003800000 */
[----:B------:R-:W-:Y:S01]  /*3380*/  ISETP.GE.AND P0, PT, R2, R10, PT ;  /* 0x0000000a0200720c */ /* 0x000fe20003f06270 */
[----:B-1----:R-:W-:Y:S01]  /*3390*/  IMAD.WIDE.U32 R4, R22, UR4, R14 ;  /* 0x0000000416047c25 */ /* 0x002fe2000f8e000e */
[----:B------:R-:W-:Y:S02]  /*33a0*/  SHF.L.U32 R11, R238, 0x2, RZ ;  /* 0x00000002ee0b7819 */ /* 0x000fe400000006ff */
[----:B------:R-:W-:Y:S01]  /*33b0*/  P2R R16, PR, RZ, 0x1 ;  /* 0x00000001ff107803 */ /* 0x000fe20000000000 */
[----:B------:R-:W-:Y:S01]  /*33c0*/  IMAD R2, R22, UR5, R6 ;  /* 0x0000000516027c24 */ /* 0x000fe2000f8e0206 */
[C---:B------:R-:W-:Y:S01]  /*33d0*/  SHF.L.U64.HI R15, R238.reuse, 0x2, R17 ;  /* 0x00000002ee0f7819 */ /* 0x040fe20000010211 */
[----:B------:R-:W-:-:S02]  /*33e0*/  VIADD R6, R238, 0x20 ;  /* 0x00000020ee067836 */ /* 0x000fc40000000000 */
[----:B------:R-:W-:-:S03]  /*33f0*/  IMAD.IADD R2, R5, 0x1, R2 ;  /* 0x0000000105027824 */ /* 0x000fc600078e0202 */
[----:B------:R-:W-:-:S04]  /*3400*/  ISETP.GE.AND P0, PT, R6, R10, PT ;  /* 0x0000000a0600720c */ /* 0x000fc80003f06270 */
[----:B------:R-:W-:Y:S01]  /*3410*/  P2R R14, PR, RZ, 0x1 ;  /* 0x00000001ff0e7803 */ /* 0x000fe20000000000 */
[----:B--2---:R-:W-:Y:S08]  /*3420*/  @P3 BRA `(.L_x_157) ;  /* 0x0000000000443947 */ /* 0x004ff00003800000 */
        /* <DEDUP_REMOVED lines=17> */
.L_x_157:
[----:B------:R-:W-:Y:S05]  /*3540*/  BSYNC B0 ;  /* 0x0000000000007941 */ /* 0x000fea0003800000 */
.L_x_156:
        /* <DEDUP_REMOVED lines=8> */
[----:B--2---:R-:W-:Y:S01]  /*35d0*/  IADD3 R8, P0, R220, 0x20, RZ ;  /* 0x00000020dc087810 */ /* 0x004fe20007f1e0ff */
[----:B------:R-:W-:Y:S01]  /*35e0*/  ULDC.64 UR4, c[0x0][0x218] ;  /* 0x0000860000047ab9 */ /* 0x000fe20000000a00 */
[----:B------:R-:W-:-:S03]  /*35f0*/  MOV R7, R2 ;  /* 0x0000000200077202 */ /* 0x000fc60000000f00 */
[----:B------:R-:W-:-:S04]  /*3600*/  IMAD.X R6, RZ, RZ, R36, P0 ;  /* 0x000000ffff067224 */ /* 0x000fc800000e0624 */
[----:B------:R-:W-:Y:S02]  /*3610*/  IMAD R9, R6, R18, RZ ;  /* 0x0000001206097224 */ /* 0x000fe400078e02ff */
[----:B------:R-:W-:-:S04]  /*3620*/  IMAD.MOV.U32 R6, RZ, RZ, R4 ;  /* 0x000000ffff067224 */ /* 0x000fc800078e0004 */
[----:B------:R-:W-:-:S04]  /*3630*/  IMAD.WIDE.U32 R6, R8, R18, R6 ;  /* 0x0000001208067225 */ /* 0x000fc800078e0006 */
[----:B------:R-:W-:-:S05]  /*3640*/  IMAD R8, R8, R19, R9 ;  /* 0x0000001308087224 */ /* 0x000fca00078e0209 */
[----:B------:R-:W-:Y:S02]  /*3650*/  IADD3 R7, R7, R8, RZ ;  /* 0x0000000807077210 */ /* 0x000fe40007ffe0ff */
[----:B------:R-:W-:-:S04]  /*3660*/  LEA R8, P0, R6, UR4, 0x1 ;  /* 0x0000000406087c11 */ /* 0x000fc8000f8008ff */
[----:B------:R-:W-:-:S05]  /*3670*/  LEA.HI.X R9, R6, UR5, R7, 0x1, P0 ;  /* 0x0000000506097c11 */ /* 0x000fca00080f0c07 */
[----:B------:R-:W-:Y:S01]  /*3680*/  @!PT LDS RZ, [RZ] ;  /* 0x00000000fffff984 */ /* 0x000fe20000000800 */
[----:B------:R-:W-:Y:S01]  /*3690*/  @!PT LDS RZ, [RZ] ;  /* 0x00000000fffff984 */ /* 0x000fe20000000800 */
[----:B------:R-:W-:Y:S01]  /*36a0*/  @!PT LDS RZ, [RZ] ;  /* 0x00000000fffff984 */ /* 0x000fe20000000800 */
[----:B------:R2:W-:Y:S04]  /*36b0*/  LDGSTS.E.BYPASS.LTC128B.128 [R0+0x7000], desc[UR12][R8.64] ;  /* 0x0700000008007fae */ /* 0x0005e8000b901d4c */
.L_x_159:
[----:B------:R-:W-:Y:S05]  /*36c0*/  BSYNC B0 ;  /* 0x0000000000007941 */ /* 0x000fea0003800000 */
.L_x_158:
        /* <DEDUP_REMOVED lines=9> */
[----:B------:R-:W-:Y:S01]  /*3760*/  ULDC.64 UR4, c[0x0][0x218] ;  /* 0x0000860000047ab9 */ /* 0x000fe20000000a00 */
[----:B--2---:R-:W-:-:S03]  /*3770*/  MOV R9, R2 ;  /* 0x0000000200097202 */ /* 0x004fc60000000f00 */
        /* <DEDUP_REMOVED lines=12> */
.L_x_161:
[----:B------:R-:W-:Y:S05]  /*3840*/  BSYNC B0 ;  /* 0x0000000000007941 */ /* 0x000fea0003800000 */
.L_x_160:
        /* <DEDUP_REMOVED lines=23> */
.L_x_163:
[----:B------:R-:W-:Y:S05]  /*39c0*/  BSYNC B0 ;  /* 0x0000000000007941 */ /* 0x000fea0003800000 */
.L_x_162:
[----:B--2---:R-:W2:Y:S01]  /*39d0*/  LDL R4, [R1] ;  /* 0x0000000001047983 */ /* 0x004ea20000100800 */
[----:B------:R-:W-:Y:S01]  /*39e0*/  ISETP.NE.AND P3, PT, R16, RZ, PT ;  /* 0x000000ff1000720c */ /* 0x000fe20003f65270 */
[----:B------:R-:W-:Y:S01]  /*39f0*/  IMAD.MOV.U32 R206, RZ, RZ, 0x7f800000 ;  /* 0x7f800000ffce7424 */ /* 0x000fe200078e00ff */
[----:B------:R-:W-:Y:S01]  /*3a00*/  ISETP.NE.AND P0, PT, R14, RZ, PT ;  /* 0x000000ff0e00720c */ /* 0x000fe20003f05270 */
[----:B------:R-:W0:Y:S01]  /*3a10*/  LDGDEPBAR ;  /* 0x00000000000079af */ /* 0x000e220000000000 */
[----:B------:R-:W-:Y:S02]  /*3a20*/  IMAD.MOV.U32 R207, RZ, RZ, 0x7f800000 ;  /* 0x7f800000ffcf7424 */ /* 0x000fe400078e00ff */
[----:B------:R-:W-:Y:S01]  /*3a30*/  IMAD.MOV.U32 R208, RZ, RZ, 0x7f800000 ;  /* 0x7f800000ffd07424 */ /* 0x000fe200078e00ff */
[----:B------:R2:W5:Y:S01]  /*3a40*/  @!P5 LDG.E R206, desc[UR12][R12.64] ;  /* 0x0000000c0cced981 */ /* 0x000562000c1e1900 */
[----:B------:R-:W-:Y:S02]  /*3a50*/  IMAD.MOV.U32 R205, RZ, RZ, 0x7f800000 ;  /* 0x7f800000ffcd7424 */ /* 0x000fe400078e00ff */
[----:B------:R-:W-:Y:S01]  /*3a60*/  IMAD.X R7, R15, 0x1, R213, P1 ;  /* 0x000000010f077824 */ /* 0x000fe200008e06d5 */
[----:B-1--4-:R-:W-:Y:S01]  /*3a70*/  LEA.HI R0, R23, R42, RZ, 0x4 ;  /* 0x0000002a17007211 */ /* 0x012fe200078f20ff */
[----:B------:R-:W-:Y:S01]  /*3a80*/  IMAD R136, R178, 0x2, R177 ;  /* 0x00000002b2887824 */ /* 0x000fe200078e02b1 */
[----:B------:R-:W-:Y:S01]  /*3a90*/  ULDC UR4, c[0x0][0x2d0] ;  /* 0x0000b40000047ab9 */ /* 0x000fe20000000800 */
[C---:B------:R-:W-:Y:S01]  /*3aa0*/  IMAD.SHL.U32 R218, R226.reuse, 0x10, RZ ;  /* 0x00000010e2da7824 */ /* 0x040fe200078e00ff */
[----:B------:R1:W5:Y:S01]  /*3ab0*/  @!P2 LDG.E R207, desc[UR12][R6.64] ;  /* 0x0000000c06cfa981 */ /* 0x000362000c1e1900 */
[----:B------:R-:W-:Y:S01]  /*3ac0*/  IMAD.SHL.U32 R217, R226, 0x8, RZ ;  /* 0x00000008e2d97824 */ /* 0x000fe200078e00ff */
[----:B------:R-:W4:Y:S01]  /*3ad0*/  LDC R209, c[0x0][0x394] ;  /* 0x0000e500ffd17b82 */ /* 0x000f220000000800 */
[----:B------:R-:W-:Y:S01]  /*3ae0*/  VIADD R167, R175, 0x1000 ;  /* 0x00001000afa77836 */ /* 0x000fe20000000000 */
[----:B------:R1:W5:Y:S01]  /*3af0*/  @!P3 LDG.E R208, desc[UR12][R6.64+0x20] ;  /* 0x0000200c06d0b981 */ /* 0x000362000c1e1900 */
[----:B------:R-:W-:Y:S01]  /*3b00*/  IMAD.MOV.U32 R173, RZ, RZ, 0x20 ;  /* 0x00000020ffad7424 */ /* 0x000fe200078e00ff */
[----:B------:R-:W-:Y:S01]  /*3b10*/  LOP3.LUT R250, R250, 0xfffffff7, RZ, 0xc0, !PT ;  /* 0xfffffff7fafa7812 */ /* 0x000fe200078ec0ff */
[----:B------:R-:W-:Y:S01]  /*3b20*/  IMAD.MOV.U32 R165, RZ, RZ, 0x40 ;  /* 0x00000040ffa57424 */ /* 0x000fe200078e00ff */
[----:B------:R1:W5:Y:S01]  /*3b30*/  @!P0 LDG.E R205, desc[UR12][R6.64+0x80] ;  /* 0x0000800c06cd8981 */ /* 0x000362000c1e1900 */
[----:B------:R-:W-:Y:S01]  /*3b40*/  IMAD R230, R226, 0x18, RZ ;  /* 0x00000018e2e67824 */ /* 0x000fe200078e02ff */
[----:B------:R-:W-:Y:S01]  /*3b50*/  SHF.L.U64.HI R236, R238, 0x2, R17 ;  /* 0x00000002eeec7819 */ /* 0x000fe20000010211 */
[----:B------:R-:W-:Y:S01]  /*3b60*/  IMAD.SHL.U32 R229, R226, 0x20, RZ ;  /* 0x00000020e2e57824 */ /* 0x000fe200078e00ff */
[----:B------:R-:W-:-:S04]  /*3b70*/  DEPBAR.LE SB0, 0x1 ;  /* 0x000080400000791a */ /* 0x000fc80000000000 */
[----:B------:R-:W-:Y:S01]  /*3b80*/  BAR.SYNC.DEFER_BLOCKING 0x0 ;  /* 0x0000000000007b1d */ /* 0x000fe20000010000 */
[----:B------:R-:W-:Y:S01]  /*3b90*/  LOP3.LUT R0, R0, 0xfffffff0, RZ, 0xc0, !PT ;  /* 0xfffffff000007812 */ /* 0x000fe200078ec0ff */
[----:B------:R-:W-:Y:S01]  /*3ba0*/  VIADD R239, R218, 0x20 ;  /* 0x00000020daef7836 */ /* 0x000fe20000000000 */
[----:B------:R-:W-:-:S03]  /*3bb0*/  ISETP.NE.AND P3, PT, R21, RZ, PT ;  /* 0x000000ff1500720c */ /* 0x000fc60003f65270 */
[----:B------:R-:W-:Y:S01]  /*3bc0*/  IMAD.IADD R0, R42, 0x1, -R0 ;  /* 0x000000012a007824 */ /* 0x000fe200078e0a00 */
[----:B------:R-:W-:Y:S01]  /*3bd0*/  CS2R R94, SRZ ;  /* 0x00000000005e7805 */ /* 0x000fe2000001ff00 */
[C---:B------:R-:W-:Y:S01]  /*3be0*/  IMAD R228, R226.reuse, 0x28, RZ ;  /* 0x00000028e2e47824 */ /* 0x040fe200078e02ff */
[----:B------:R-:W-:Y:S01]  /*3bf0*/  CS2R R92, SRZ ;  /* 0x00000000005c7805 */ /* 0x000fe2000001ff00 */
[----:B------:R-:W-:Y:S01]  /*3c00*/  IMAD R227, R226, 0x30, RZ ;  /* 0x00000030e2e37824 */ /* 0x000fe200078e02ff */
[----:B------:R-:W-:Y:S01]  /*3c10*/  SHF.R.S32.HI R2, RZ, 0x1f, R0 ;  /* 0x0000001fff027819 */ /* 0x000fe20000011400 */
[----:B------:R-:W-:Y:S01]  /*3c20*/  IMAD.MOV R225, RZ, RZ, -R225 ;  /* 0x000000ffffe17224 */ /* 0x000fe200078e0ae1 */
[----:B------:R-:W-:Y:S01]  /*3c30*/  CS2R R98, SRZ ;  /* 0x0000000000627805 */ /* 0x000fe2000001ff00 */
[----:B------:R-:W-:Y:S01]  /*3c40*/  IMAD.SHL.U32 R237, R238, 0x4, RZ ;  /* 0x00000004eeed7824 */ /* 0x000fe200078e00ff */
[----:B------:R-:W-:Y:S01]  /*3c50*/  CS2R R96, SRZ ;  /* 0x0000000000607805 */ /* 0x000fe2000001ff00 */
[----:B------:R-:W-:Y:S01]  /*3c60*/  IMAD R174, R178, 0x2, R177 ;  /* 0x00000002b2ae7824 */ /* 0x000fe200078e02b1 */
[----:B------:R-:W-:-:S02]  /*3c70*/  CS2R R90, SRZ ;  /* 0x00000000005a7805 */ /* 0x000fc4000001ff00 */
[----:B------:R-:W-:Y:S02]  /*3c80*/  CS2R R88, SRZ ;  /* 0x0000000000587805 */ /* 0x000fe4000001ff00 */
[----:B------:R-:W-:Y:S02]  /*3c90*/  CS2R R86, SRZ ;  /* 0x0000000000567805 */ /* 0x000fe4000001ff00 */
[----:B------:R-:W-:Y:S02]  /*3ca0*/  CS2R R84, SRZ ;  /* 0x0000000000547805 */ /* 0x000fe4000001ff00 */
[----:B------:R-:W-:Y:S02]  /*3cb0*/  CS2R R78, SRZ ;  /* 0x00000000004e7805 */ /* 0x000fe4000001ff00 */
[----:B------:R-:W-:Y:S02]  /*3cc0*/  CS2R R76, SRZ ;  /* 0x00000000004c7805 */ /* 0x000fe4000001ff00 */
[----:B------:R-:W-:Y:S01]  /*3cd0*/  CS2R R82, SRZ ;  /* 0x0000000000527805 */ /* 0x000fe2000001ff00 */
[----:B------:R1:W1:Y:S01]  /*3ce0*/  LDSM.16.M88.4 R132, [R136+0xa000] ;  /* 0x00a000008884783b */ /* 0x0002620000000200 */
[----:B------:R-:W-:-:S02]  /*3cf0*/  CS2R R80, SRZ ;  /* 0x0000000000507805 */ /* 0x000fc4000001ff00 */
[----:B------:R-:W-:Y:S02]  /*3d00*/  CS2R R74, SRZ ;  /* 0x00000000004a7805 */ /* 0x000fe4000001ff00 */
[----:B------:R-:W-:Y:S01]  /*3d10*/  CS2R R72, SRZ ;  /* 0x0000000000487805 */ /* 0x000fe2000001ff00 */
[----:B------:R-:W1:Y:S01]  /*3d20*/  LDSM.16.M88.4 R136, [R136+0xa800] ;  /* 0x00a800008888783b */ /* 0x000e620000000200 */
[----:B------:R-:W-:Y:S02]  /*3d30*/  CS2R R70, SRZ ;  /* 0x0000000000467805 */ /* 0x000fe4000001ff00 */
[----:B------:R-:W-:Y:S02]  /*3d40*/  CS2R R68, SRZ ;  /* 0x0000000000447805 */ /* 0x000fe4000001ff00 */
[----:B------:R-:W-:Y:S01]  /*3d50*/  CS2R R62, SRZ ;  /* 0x00000000003e7805 */ /* 0x000fe2000001ff00 */
[----:B------:R1:W1:Y:S01]  /*3d60*/  LDSM.16.M88.4 R140, [R172] ;  /* 0x00000000ac8c783b */ /* 0x0002620000000200 */
[----:B------:R-:W-:-:S02]  /*3d70*/  CS2R R60, SRZ ;  /* 0x00000000003c7805 */ /* 0x000fc4000001ff00 */
[----:B------:R-:W-:Y:S02]  /*3d80*/  CS2R R66, SRZ ;  /* 0x0000000000427805 */ /* 0x000fe4000001ff00 */
[----:B------:R-:W-:Y:S01]  /*3d90*/  CS2R R64, SRZ ;  /* 0x0000000000407805 */ /* 0x000fe2000001ff00 */
[----:B------:R1:W1:Y:S01]  /*3da0*/  LDSM.16.M88.4 R144, [R172+0x800] ;  /* 0x00080000ac90783b */ /* 0x0002620000000200 */
        /* <DEDUP_REMOVED lines=13> */
[----:B------:R-:W-:Y:S01]  /*3e80*/  CS2R R36, SRZ ;  /* 0x0000000000247805 */ /* 0x000fe2000001ff00 */
[----:B------:R-:W-:Y:S01]  /*3e90*/  IMAD.MOV.U32 R196, RZ, RZ, R183 ;  /* 0x000000ffffc47224 */ /* 0x000fe200078e00b7 */
[----:B------:R1:W1:Y:S01]  /*3ea0*/  LDSM.16.M88.4 R160, [R171+0x800] ;  /* 0x00080000aba0783b */ /* 0x0002620000000200 */
[----:B------:R-:W-:Y:S01]  /*3eb0*/  LEA.HI R2, R2, R0, RZ, 0x3 ;  /* 0x0000000002027211 */ /* 0x000fe200078f18ff */
[----:B------:R-:W-:Y:S01]  /*3ec0*/  ULDC UR5, c[0x0][0x398] ;  /* 0x0000e60000057ab9 */ /* 0x000fe20000000800 */
[----:B------:R-:W-:Y:S02]  /*3ed0*/  ULDC UR6, c[0x0][0x2ec] ;  /* 0x0000bb0000067ab9 */ /* 0x000fe40000000800 */
[----:B------:R-:W-:Y:S01]  /*3ee0*/  LOP3.LUT R2, R2, 0xfffffff8, RZ, 0xc0, !PT ;  /* 0xfffffff802027812 */ /* 0x000fe200078ec0ff */
[----:B------:R-:W-:-:S04]  /*3ef0*/  IMAD.IADD R249, R217, 0x1, R239 ;  /* 0x00000001d9f97824 */ /* 0x000fc800078e02ef */
[----:B------:R-:W-:Y:S02]  /*3f00*/  IMAD.IADD R234, R0, 0x1, -R2 ;  /* 0x0000000100ea7824 */ /* 0x000fe400078e0a02 */
[----:B------:R-:W-:-:S03]  /*3f10*/  IMAD.IADD R223, R217, 0x1, R249 ;  /* 0x00000001d9df7824 */ /* 0x000fc600078e02f9 */
[C---:B------:R-:W-:Y:S01]  /*3f20*/  LOP3.LUT P1, RZ, R234.reuse, 0x4, RZ, 0xc0, !PT ;  /* 0x00000004eaff7812 */ /* 0x040fe2000782c0ff */
[----:B------:R-:W-:Y:S01]  /*3f30*/  IMAD.IADD R0, R219, 0x1, R212 ;  /* 0x00000001db007824 */ /* 0x000fe200078e02d4 */
[----:B------:R-:W-:Y:S01]  /*3f40*/  LOP3.LUT P0, RZ, R234, 0x2, RZ, 0xc0, !PT ;  /* 0x00000002eaff7812 */ /* 0x000fe2000780c0ff */
[----:B------:R-:W-:Y:S01]  /*3f50*/  IMAD.IADD R222, R217, 0x1, R223 ;  /* 0x00000001d9de7824 */ /* 0x000fe200078e02df */
[----:B------:R-:W-:Y:S02]  /*3f60*/  SEL R167, R167, R175, !P3 ;  /* 0x000000afa7a77207 */ /* 0x000fe40005800000 */
[----:B------:R-:W-:Y:S01]  /*3f70*/  IADD3 R0, -R186, 0x80, R0 ;  /* 0x00000080ba007810 */ /* 0x000fe20007ffe100 */
[----:B------:R-:W-:Y:S01]  /*3f80*/  IMAD.IADD R221, R217, 0x1, R222 ;  /* 0x00000001d9dd7824 */ /* 0x000fe200078e02de */
[----:B------:R-:W-:Y:S01]  /*3f90*/  SEL R173, R173, 0xffffffe0, !P0 ;  /* 0xffffffe0adad7807 */ /* 0x000fe20004000000 */
[----:B------:R-:W-:Y:S01]  /*3fa0*/  IMAD R226, R226, 0x38, RZ ;  /* 0x00000038e2e27824 */ /* 0x000fe200078e02ff */
[----:B------:R-:W-:Y:S01]  /*3fb0*/  CS2R R42, SRZ ;  /* 0x00000000002a7805 */ /* 0x000fe2000001ff00 */
[----:B------:R-:W-:Y:S01]  /*3fc0*/  VIADD R235, R0, -UR10 ;  /* 0x8000000a00eb7c36 */ /* 0x000fe20008000000 */
[----:B------:R-:W-:Y:S01]  /*3fd0*/  SEL R165, R165, 0xffffffc0, !P1 ;  /* 0xffffffc0a5a57807 */ /* 0x000fe20004800000 */
[----:B------:R-:W-:Y:S01]  /*3fe0*/  IMAD R167, R167, 0x2, R177 ;  /* 0x00000002a7a77824 */ /* 0x000fe200078e02b1 */
[----:B------:R-:W-:Y:S01]  /*3ff0*/  @P1 LOP3.LUT R250, R250, 0x8, RZ, 0xfc, !PT ;  /* 0x00000008fafa1812 */ /* 0x000fe200078efcff */
[----:B------:R-:W-:-:S02]  /*4000*/  IMAD.IADD R224, R217, 0x1, R221 ;  /* 0x00000001d9e07824 */ /* 0x000fc400078e02dd */
[----:B------:R-:W-:Y:S02]  /*4010*/  IMAD.IADD R168, R169, 0x1, R173 ;  /* 0x00000001a9a87824 */ /* 0x000fe400078e02ad */
[----:B--2---:R-:W-:-:S05]  /*4020*/  VIADD R2, R4, 0x1000 ;  /* 0x0000100004027836 */ /* 0x004fca0000000000 */
[----:B------:R-:W-:-:S05]  /*4030*/  SEL R2, R2, R4, !P3 ;  /* 0x0000000402027207 */ /* 0x000fca0005800000 */
[----:B-1--4-:R-:W-:-:S07]  /*4040*/  IMAD R166, R2, 0x2, R177 ;  /* 0x0000000202a67824 */ /* 0x012fce00078e02b1 */
.L_x_168:
[----:B------:R-:W0:Y:S01]  /*4050*/  LDGDEPBAR ;  /* 0x00000000000079af */ /* 0x000e220000000000 */
[----:B------:R-:W-:Y:S01]  /*4060*/  IADD3 R4, P0, R237, R216, RZ ;  /* 0x000000d8ed047210 */ /* 0x000fe20007f1e0ff */
[C---:B------:R-:W-:Y:S01]  /*4070*/  IMAD.IADD R124, R167.reuse, 0x1, R165 ;  /* 0x00000001a77c7824 */ /* 0x040fe200078e02a5 */
[----:B------:R-:W-:Y:S03]  /*4080*/  IADD3 R0, R167, R173, RZ ;  /* 0x000000ada7007210 */ /* 0x000fe60007ffe0ff */
[----:B------:R-:W-:Y:S01]  /*4090*/  IMAD.X R5, R236, 0x1, R215, P0 ;  /* 0x00000001ec057824 */ /* 0x000fe200000e06d7 */
[----:B------:R-:W-:Y:S04]  /*40a0*/  DEPBAR.LE SB0, 0x0 ;  /* 0x000080000000791a */ /* 0x000fe80000000000 */
[----:B------:R-:W-:Y:S06]  /*40b0*/  BAR.SYNC.DEFER_BLOCKING 0x0 ;  /* 0x0000000000007b1d */ /* 0x000fec0000010000 */
[----:B-----5:R-:W5:Y:S04]  /*40c0*/  LDG.E R182, desc[UR12][R4.64] ;  /* 0x0000000c04b67981 */ /* 0x020f68000c1e1900 */
[----:B------:R-:W5:Y:S04]  /*40d0*/  LDG.E R181, desc[UR12][R4.64+0x20] ;  /* 0x0000200c04b57981 */ /* 0x000f68000c1e1900 */
[----:B------:R-:W5:Y:S04]  /*40e0*/  LDG.E R180, desc[UR12][R4.64+0x80] ;  /* 0x0000800c04b47981 */ /* 0x000f68000c1e1900 */
[----:B------:R1:W5:Y:S04]  /*40f0*/  LDG.E R179, desc[UR12][R4.64+0xa0] ;  /* 0x0000a00c04b37981 */ /* 0x000368000c1e1900 */
[----:B------:R-:W-:Y:S04]  /*4100*/  LDSM.16.M88.4 R32, [R167] ;  /* 0x00000000a720783b */ /* 0x000fe80000000200 */
[----:B------:R-:W1:Y:S04]  /*4110*/  LDSM.16.M88.4 R16, [R174+0x6000] ;  /* 0x00600000ae10783b */ /* 0x000e680000000200 */
[----:B------:R-:W2:Y:S04]  /*4120*/  LDSM.16.M88.4 R28, [R167+0x1000] ;  /* 0x00100000a71c783b */ /* 0x000ea80000000200 */
[----:B------:R-:W4:Y:S04]  /*4130*/  LDSM.16.M88.4 R100, [R174+0x6800] ;  /* 0x00680000ae64783b */ /* 0x000f280000000200 */
[----:B------:R-:W-:Y:S04]  /*4140*/  LDSM.16.M88.4 R104, [R0] ;  /* 0x000000000068783b */ /* 0x000fe80000000200 */
[----:B------:R-:W3:Y:S04]  /*4150*/  LDSM.16.M88.4 R108, [R172+-0x4000] ;  /* 0xffc00000ac6c783b */ /* 0x000ee80000000200 */
[----:B------:R2:W3:Y:S04]  /*4160*/  LDSM.16.M88.4 R112, [R0+0x1000] ;  /* 0x001000000070783b */ /* 0x0004e80000000200 */
[----:B------:R-:W3:Y:S04]  /*4170*/  LDSM.16.M88.4 R116, [R172+-0x3800] ;  /* 0xffc80000ac74783b */ /* 0x000ee80000000200 */
[----:B------:R-:W-:Y:S04]  /*4180*/  LDSM.16.M88.4 R120, [R170+-0x4000] ;  /* 0xffc00000aa78783b */ /* 0x000fe80000000200 */
[----:B------:R-:W-:Y:S01]  /*4190*/  LDSM.16.M88.4 R128, [R170+-0x3800] ;  /* 0xffc80000aa80783b */ /* 0x000fe20000000200 */
[-C--:B-1----:R-:W-:Y:S03]  /*41a0*/  HMMA.16816.F32.BF16 R4, R32, R16.reuse, RZ ;  /* 0x000000102004723c */ /* 0x082fe600000418ff */
[----:B--2---:R-:W-:Y:S03]  /*41b0*/  IADD3 R0, R0, R165, RZ ;  /* 0x000000a500007210 */ /* 0x004fe60007ffe0ff */
[C---:B------:R-:W-:Y:S06]  /*41c0*/  HMMA.16816.F32.BF16 R8, R28.reuse, R16, RZ ;  /* 0x000000101c08723c */ /* 0x040fec00000418ff */
[-C--:B------:R-:W-:Y:S06]  /*41d0*/  HMMA.16816.F32.BF16 R12, R28, R18.reuse, RZ ;  /* 0x000000121c0c723c */ /* 0x080fec00000418ff */
[C---:B------:R-:W-:Y:S06]  /*41e0*/  HMMA.16816.F32.BF16 R16, R32.reuse, R18, RZ ;  /* 0x000000122010723c */ /* 0x040fec00000418ff */
[-C--:B----4-:R-:W-:Y:S06]  /*41f0*/  HMMA.16816.F32.BF16 R20, R32, R100.reuse, RZ ;  /* 0x000000642014723c */ /* 0x090fec00000418ff */
[C---:B------:R-:W-:Y:S06]  /*4200*/  HMMA.16816.F32.BF16 R24, R28.reuse, R100, RZ ;  /* 0x000000641c18723c */ /* 0x040fec00000418ff */
[-C--:B------:R-:W-:Y:S06]  /*4210*/  HMMA.16816.F32.BF16 R28, R28, R102.reuse, RZ ;  /* 0x000000661c1c723c */ /* 0x080fec00000418ff */
[----:B------:R-:W-:Y:S01]  /*4220*/  HMMA.16816.F32.BF16 R32, R32, R102, RZ ;  /* 0x000000662020723c */ /* 0x000fe200000418ff */
[----:B------:R-:W1:Y:S04]  /*4230*/  LDSM.16.M88.4 R100, [R124] ;  /* 0x000000007c64783b */ /* 0x000e680000000200 */
[----:B------:R-:W2:Y:S01]  /*4240*/  LDSM.16.M88.4 R124, [R124+0x1000] ;  /* 0x001000007c7c783b */ /* 0x000ea20000000200 */
[-C--:B---3--:R-:W-:Y:S06]  /*4250*/  HMMA.16816.F32.BF16 R4, R104, R108.reuse, R4 ;  /* 0x0000006c6804723c */ /* 0x088fec0000041804 */
[C---:B------:R-:W-:Y:S06]  /*4260*/  HMMA.16816.F32.BF16 R8, R112.reuse, R108, R8 ;  /* 0x0000006c7008723c */ /* 0x040fec0000041808 */
[-C--:B------:R-:W-:Y:S06]  /*4270*/  HMMA.16816.F32.BF16 R12, R112, R110.reuse, R12 ;  /* 0x0000006e700c723c */ /* 0x080fec000004180c */
[C---:B------:R-:W-:Y:S01]  /*4280*/  HMMA.16816.F32.BF16 R16, R104.reuse, R110, R16 ;  /* 0x0000006e6810723c */ /* 0x040fe20000041810 */
[----:B------:R-:W-:Y:S05]  /*4290*/  LDSM.16.M88.4 R108, [R171+-0x4000] ;  /* 0xffc00000ab6c783b */ /* 0x000fea0000000200 */
[-C--:B------:R-:W-:Y:S06]  /*42a0*/  HMMA.16816.F32.BF16 R20, R104, R116.reuse, R20 ;  /* 0x000000746814723c */ /* 0x080fec0000041814 */
[C---:B------:R-:W-:Y:S06]  /*42b0*/  HMMA.16816.F32.BF16 R24, R112.reuse, R116, R24 ;  /* 0x000000747018723c */ /* 0x040fec0000041818 */
[-C--:B------:R-:W-:Y:S01]  /*42c0*/  HMMA.16816.F32.BF16 R28, R112, R118.reuse, R28 ;  /* 0x00000076701c723c */ /* 0x080fe2000004181c */
[----:B------:R-:W-:Y:S05]  /*42d0*/  LDSM.16.M88.4 R112, [R0+0x1000] ;  /* 0x001000000070783b */ /* 0x000fea0000000200 */
[----:B------:R-:W-:Y:S01]  /*42e0*/  HMMA.16816.F32.BF16 R32, R104, R118, R32 ;  /* 0x000000766820723c */ /* 0x000fe20000041820 */
[----:B------:R-:W3:Y:S04]  /*42f0*/  LDSM.16.M88.4 R104, [R0] ;  /* 0x000000000068783b */ /* 0x000ee80000000200 */
[----:B------:R-:W4:Y:S01]  /*4300*/  LDSM.16.M88.4 R116, [R171+-0x3800] ;  /* 0xffc80000ab74783b */ /* 0x000f220000000200 */
[-C--:B-1----:R-:W-:Y:S06]  /*4310*/  HMMA.16816.F32.BF16 R4, R100, R120.reuse, R4 ;  /* 0x000000786404723c */ /* 0x082fec0000041804 */
[C---:B--2---:R-:W-:Y:S06]  /*4320*/  HMMA.16816.F32.BF16 R8, R124.reuse, R120, R8 ;  /* 0x000000787c08723c */ /* 0x044fec0000041808 */
[-C--:B------:R-:W-:Y:S05]  /*4330*/  HMMA.16816.F32.BF16 R12, R124, R122.reuse, R12 ;  /* 0x0000007a7c0c723c */ /* 0x080fea000004180c */
[----:B------:R-:W-:Y:S01]  /*4340*/  MOV R120, R185 ;  /* 0x000000b900787202 */ /* 0x000fe20000000f00 */
[C---:B------:R-:W-:Y:S05]  /*4350*/  HMMA.16816.F32.BF16 R16, R100.reuse, R122, R16 ;  /* 0x0000007a6410723c */ /* 0x040fea0000041810 */
[----:B------:R-:W-:Y:S01]  /*4360*/  IMAD.MOV.U32 R121, RZ, RZ, R184 ;  /* 0x000000ffff797224 */ /* 0x000fe200078e00b8 */
[-C--:B------:R-:W-:Y:S06]  /*4370*/  HMMA.16816.F32.BF16 R20, R100, R128.reuse, R20 ;  /* 0x000000806414723c */ /* 0x080fec0000041814 */
[C---:B------:R-:W-:Y:S06]  /*4380*/  HMMA.16816.F32.BF16 R24, R124.reuse, R128, R24 ;  /* 0x000000807c18723c */ /* 0x040fec0000041818 */
[-C--:B------:R-:W-:Y:S06]  /*4390*/  HMMA.16816.F32.BF16 R28, R124, R130.reuse, R28 ;  /* 0x000000827c1c723c */ /* 0x080fec000004181c */
[----:B------:R-:W-:Y:S06]  /*43a0*/  HMMA.16816.F32.BF16 R32, R100, R130, R32 ;  /* 0x000000826420723c */ /* 0x000fec0000041820 */
[-C--:B---3--:R-:W-:Y:S05]  /*43b0*/  HMMA.16816.F32.BF16 R4, R104, R108.reuse, R4 ;  /* 0x0000006c6804723c */ /* 0x088fea0000041804 */
[----:B------:R-:W-:Y:S01]  /*43c0*/  IMAD.SHL.U32 R100, R187, 0x40, RZ ;  /* 0x00000040bb647824 */ /* 0x000fe200078e00ff */
[C---:B------:R-:W-:Y:S04]  /*43d0*/  HMMA.16816.F32.BF16 R8, R112.reuse, R108, R8 ;  /* 0x0000006c7008723c */ /* 0x040fe80000041808 */
[----:B------:R-:W-:Y:S02]  /*43e0*/  ISETP.GE.AND P0, PT, R100, R235, PT ;  /* 0x000000eb6400720c */ /* 0x000fe40003f06270 */
[-C--:B------:R-:W-:Y:S06]  /*43f0*/  HMMA.16816.F32.BF16 R12, R112, R110.reuse, R12 ;  /* 0x0000006e700c723c */ /* 0x080fec000004180c */
[C---:B------:R-:W-:Y:S06]  /*4400*/  HMMA.16816.F32.BF16 R16, R104.reuse, R110, R16 ;  /* 0x0000006e6810723c */ /* 0x040fec0000041810 */
[-C--:B----4-:R-:W-:Y:S06]  /*4410*/  HMMA.16816.F32.BF16 R20, R104, R116.reuse, R20 ;  /* 0x000000746814723c */ /* 0x090fec0000041814 */
[C---:B------:R-:W-:Y:S06]  /*4420*/  HMMA.16816.F32.BF16 R24, R112.reuse, R116, R24 ;  /* 0x000000747018723c */ /* 0x040fec0000041818 */
[-C--:B------:R-:W-:Y:S01]  /*4430*/  HMMA.16816.F32.BF16 R28, R112, R118.reuse, R28 ;  /* 0x00000076701c723c */ /* 0x080fe2000004181c */
[----:B------:R-:W1:Y:S05]  /*4440*/  LDC R112, c[0x0][0x394] ;  /* 0x0000e500ff707b82 */ /* 0x000e6a0000000800 */
[----:B------:R-:W-:Y:S01]  /*4450*/  HMMA.16816.F32.BF16 R32, R104, R118, R32 ;  /* 0x000000766820723c */ /* 0x000fe20000041820 */
[----:B------:R-:W-:Y:S11]  /*4460*/  @!UPT UIADD3 URZ, URZ, URZ, URZ ;  /* 0x0000003f3f3ff290 */ /* 0x000ff6000fffe03f */
[----:B------:R-:W-:Y:S01]  /*4470*/  @!UPT UIADD3 URZ, URZ, URZ, URZ ;  /* 0x0000003f3f3ff290 */ /* 0x000fe2000fffe03f */
[----:B------:R-:W-:Y:S11]  /*4480*/  @!P0 BRA `(.L_x_164) ;  /* 0x0000000000248947 */ /* 0x000ff60003800000 */
[----:B------:R-:W-:Y:S01]  /*4490*/  IADD3 R2, R100, 0x40, RZ ;  /* 0x0000004064027810 */ /* 0x000fe20007ffe0ff */
[C---:B------:R-:W-:Y:S02]  /*44a0*/  IMAD.IADD R0, R219.reuse, 0x1, R212 ;  /* 0x00000001db007824 */ /* 0x040fe400078e02d4 */
[----:B------:R-:W-:Y:S02]  /*44b0*/  VIADD R101, R219, 0x80 ;  /* 0x00000080db657836 */ /* 0x000fe40000000000 */
[----:B-1----:R-:W-:Y:S01]  /*44c0*/  IMAD.MOV.U32 R112, RZ, RZ, R209 ;  /* 0x000000ffff707224 */ /* 0x002fe200078e00d1 */
[----:B------:R-:W-:Y:S02]  /*44d0*/  IADD3 R0, R209, R0, -R186 ;  /* 0x00000000d1007210 */ /* 0x000fe40007ffe8ba */
[----:B------:R-:W-:Y:S02]  /*44e0*/  ISETP.LT.AND P0, PT, R101, R186, PT ;  /* 0x000000ba6500720c */ /* 0x000fe40003f01270 */
[----:B------:R-:W-:Y:S11]  /*44f0*/  ISETP.GE.AND P1, PT, R2, R0, PT ;  /* 0x000000000200720c */ /* 0x000ff60003f26270 */
[----:B------:R-:W-:Y:S02]  /*4500*/  @!UPT UIADD3 URZ, URZ, URZ, URZ ;  /* 0x0000003f3f3ff290 */ /* 0x000fe4000fffe03f */
[----:B------:R-:W-:Y:S05]  /*4510*/  @!P1 BRA P0, `(.L_x_165) ;  /* 0x00000008000c9947 */ /* 0x000fea0000000000 */
.L_x_164:
[----:B------:R-:W-:Y:S01]  /*4520*/  IADD3 R102, R186, 0x1, -R212 ;  /* 0x00000001ba667810 */ /* 0x000fe20007ffe8d4 */
[----:B------:R-:W-:Y:S01]  /*4530*/  IMAD.IADD R100, R238, 0x1, R100 ;  /* 0x00000001ee647824 */ /* 0x000fe200078e0264 */
[----:B-1----:R-:W-:Y:S01]  /*4540*/  IADD3 R111, -R112, R186, -R212 ;  /* 0x000000ba706f7210 */ /* 0x002fe20007ffe9d4 */
[----:B------:R-:W-:Y:S02]  /*4550*/  IMAD R0, R233, 0x80, R243 ;  /* 0x00000080e9007824 */ /* 0x000fe400078e02f3 */
[----:B------:R-:W-:Y:S01]  /*4560*/  VIADD R102, R102, UR5 ;  /* 0x0000000566667c36 */ /* 0x000fe20008000000 */
[-C--:B------:R-:W-:Y:S01]  /*4570*/  VIADDMNMX R2, R111, R100.reuse, RZ, !PT ;  /* 0x000000646f027246 */ /* 0x080fe200078001ff */
[C---:B------:R-:W-:Y:S02]  /*4580*/  VIADD R110, R0.reuse, 0x1 ;  /* 0x00000001006e7836 */ /* 0x040fe40000000000 */
[----:B------:R-:W-:Y:S01]  /*4590*/  VIADD R109, R0, 0x8 ;  /* 0x00000008006d7836 */ /* 0x000fe20000000000 */
[----:B------:R-:W-:Y:S01]  /*45a0*/  VIADDMNMX R101, R102, R100, R186, PT ;  /* 0x0000006466657246 */ /* 0x000fe200038001ba */
[----:B------:R-:W-:Y:S01]  /*45b0*/  VIADD R108, R0, 0x9 ;  /* 0x00000009006c7836 */ /* 0x000fe20000000000 */
[-C--:B------:R-:W-:Y:S01]  /*45c0*/  ISETP.GE.AND P0, PT, R110, R2.reuse, PT ;  /* 0x000000026e00720c */ /* 0x080fe20003f06270 */
[C---:B------:R-:W-:Y:S01]  /*45d0*/  VIADD R107, R0.reuse, 0x10 ;  /* 0x00000010006b7836 */ /* 0x040fe20000000000 */
[CC--:B------:R-:W-:Y:S01]  /*45e0*/  ISETP.GE.AND P1, PT, R0.reuse, R2.reuse, PT ;  /* 0x000000020000720c */ /* 0x0c0fe20003f26270 */
[----:B------:R-:W-:Y:S01]  /*45f0*/  VIADD R106, R0, 0x11 ;  /* 0x00000011006a7836 */ /* 0x000fe20000000000 */
[-C--:B------:R-:W-:Y:S01]  /*4600*/  ISETP.GE.OR P0, PT, R110, R101.reuse, !P0 ;  /* 0x000000656e00720c */ /* 0x080fe20004706670 */
[C---:B------:R-:W-:Y:S01]  /*4610*/  VIADD R105, R0.reuse, 0x18 ;  /* 0x0000001800697836 */ /* 0x040fe20000000000 */
[-C--:B------:R-:W-:Y:S01]  /*4620*/  ISETP.GE.AND P5, PT, R109, R2.reuse, PT ;  /* 0x000000026d00720c */ /* 0x080fe20003fa6270 */
[----:B------:R-:W-:Y:S01]  /*4630*/  VIADD R104, R0, 0x19 ;  /* 0x0000001900687836 */ /* 0x000fe20000000000 */
[----:B------:R-:W-:Y:S01]  /*4640*/  FSEL R5, R5, -INF , !P0 ;  /* 0xff80000005057808 */ /* 0x000fe20004000000 */
[----:B------:R-:W-:Y:S01]  /*4650*/  VIADD R103, R100, 0x20 ;  /* 0x0000002064677836 */ /* 0x000fe20000000000 */
[-C--:B------:R-:W-:Y:S01]  /*4660*/  ISETP.GE.AND P6, PT, R108, R2.reuse, PT ;  /* 0x000000026c00720c */ /* 0x080fe20003fc6270 */
[----:B------:R-:W-:Y:S01]  /*4670*/  VIADD R113, R100, 0x28 ;  /* 0x0000002864717836 */ /* 0x000fe20000000000 */
[-C--:B------:R-:W-:Y:S01]  /*4680*/  ISETP.GE.AND P4, PT, R107, R2.reuse, PT ;  /* 0x000000026b00720c */ /* 0x080fe20003f86270 */
[----:B------:R-:W-:Y:S01]  /*4690*/  IMAD.MOV.U32 R209, RZ, RZ, R112 ;  /* 0x000000ffffd17224 */ /* 0x000fe200078e0070 */
[-C--:B------:R-:W-:Y:S02]  /*46a0*/  ISETP.GE.AND P3, PT, R106, R2.reuse, PT ;  /* 0x000000026a00720c */ /* 0x080fe40003f66270 */
[-C--:B------:R-:W-:Y:S02]  /*46b0*/  ISETP.GE.AND P2, PT, R105, R2.reuse, PT ;  /* 0x000000026900720c */ /* 0x080fe40003f46270 */
[----:B------:R-:W-:Y:S01]  /*46c0*/  ISETP.GE.AND P0, PT, R104, R2, PT ;  /* 0x000000026800720c */ /* 0x000fe20003f06270 */
[----:B------:R-:W-:Y:S01]  /*46d0*/  VIADD R2, R100, 0x8 ;  /* 0x0000000864027836 */ /* 0x000fe20000000000 */
[-C--:B------:R-:W-:Y:S02]  /*46e0*/  ISETP.GE.OR P1, PT, R0, R101.reuse, !P1 ;  /* 0x000000650000720c */ /* 0x080fe40004f26670 */
[C-C-:B------:R-:W-:Y:S02]  /*46f0*/  IADD3 R114, R102.reuse, 0x8, R100.reuse ;  /* 0x0000000866727810 */ /* 0x140fe40007ffe064 */
[C-C-:B------:R-:W-:Y:S02]  /*4700*/  IADD3 R115, R102.reuse, 0x20, R100.reuse ;  /* 0x0000002066737810 */ /* 0x140fe40007ffe064 */
[----:B------:R-:W-:Y:S02]  /*4710*/  IADD3 R116, R102, 0x28, R100 ;  /* 0x0000002866747810 */ /* 0x000fe40007ffe064 */
[-C--:B------:R-:W-:Y:S02]  /*4720*/  ISETP.GE.OR P0, PT, R104, R101.reuse, !P0 ;  /* 0x000000656800720c */ /* 0x080fe40004706670 */
[----:B------:R-:W-:Y:S02]  /*4730*/  FSEL R4, R4, -INF , !P1 ;  /* 0xff80000004047808 */ /* 0x000fe40004800000 */
[----:B------:R-:W-:Y:S02]  /*4740*/  VIADDMNMX R100, R111, R2, RZ, !PT ;  /* 0x000000026f647246 */ /* 0x000fe400078001ff */
[-C--:B------:R-:W-:Y:S02]  /*4750*/  ISETP.GE.OR P1, PT, R109, R101.reuse, !P5 ;  /* 0x000000656d00720c */ /* 0x080fe40006f26670 */
[-C--:B------:R-:W-:Y:S02]  /*4760*/  ISETP.GE.OR P5, PT, R108, R101.reuse, !P6 ;  /* 0x000000656c00720c */ /* 0x080fe400077a6670 */
[-C--:B------:R-:W-:Y:S02]  /*4770*/  ISETP.GE.OR P4, PT, R107, R101.reuse, !P4 ;  /* 0x000000656b00720c */ /* 0x080fe40006786670 */
[-C--:B------:R-:W-:Y:S02]  /*4780*/  ISETP.GE.OR P3, PT, R106, R101.reuse, !P3 ;  /* 0x000000656a00720c */ /* 0x080fe40005f66670 */
[----:B------:R-:W-:Y:S02]  /*4790*/  ISETP.GE.OR P2, PT, R105, R101, !P2 ;  /* 0x000000656900720c */ /* 0x000fe40005746670 */
[----:B------:R-:W-:Y:S02]  /*47a0*/  P2R R101, PR, RZ, 0x1 ;  /* 0x00000001ff657803 */ /* 0x000fe40000000000 */
[----:B------:R-:W-:Y:S02]  /*47b0*/  VIMNMX R2, R114, R186, PT ;  /* 0x000000ba72027248 */ /* 0x000fe40003fe0100 */
[-C--:B------:R-:W-:Y:S02]  /*47c0*/  ISETP.GE.AND P0, PT, R110, R100.reuse, PT ;  /* 0x000000646e00720c */ /* 0x080fe40003f06270 */
[----:B------:R-:W-:Y:S02]  /*47d0*/  FSEL R16, R16, -INF , !P1 ;  /* 0xff80000010107808 */ /* 0x000fe40004800000 */
[----:B------:R-:W-:Y:S02]  /*47e0*/  ISETP.GE.AND P1, PT, R0, R100, PT ;  /* 0x000000640000720c */ /* 0x000fe40003f26270 */
[----:B------:R-:W-:Y:S02]  /*47f0*/  FSEL R32, R32, -INF , !P2 ;  /* 0xff80000020207808 */ /* 0x000fe40005000000 */
[----:B------:R-:W-:Y:S02]  /*4800*/  FSEL R21, R21, -INF , !P3 ;  /* 0xff80000015157808 */ /* 0x000fe40005800000 */
[----:B------:R-:W-:Y:S02]  /*4810*/  ISETP.GE.OR P0, PT, R110, R2, !P0 ;  /* 0x000000026e00720c */ /* 0x000fe40004706670 */
[----:B------:R-:W-:Y:S02]  /*4820*/  ISETP.GE.AND P2, PT, R105, R100, PT ;  /* 0x000000646900720c */ /* 0x000fe40003f46270 */
[----:B------:R-:W-:Y:S02]  /*4830*/  ISETP.NE.AND P3, PT, R101, RZ, PT ;  /* 0x000000ff6500720c */ /* 0x000fe40003f65270 */
[----:B------:R-:W-:Y:S02]  /*4840*/  FSEL R17, R17, -INF , !P5 ;  /* 0xff80000011117808 */ /* 0x000fe40006800000 */
[----:B------:R-:W-:Y:S02]  /*4850*/  ISETP.GE.OR P1, PT, R0, R2, !P1 ;  /* 0x000000020000720c */ /* 0x000fe40004f26670 */
[----:B------:R-:W-:Y:S02]  /*4860*/  ISETP.GE.AND P5, PT, R109, R100, PT ;  /* 0x000000646d00720c */ /* 0x000fe40003fa6270 */
[----:B------:R-:W-:Y:S02]  /*4870*/  FSEL R7, R7, -INF , !P0 ;  /* 0xff80000007077808 */ /* 0x000fe40004000000 */
[----:B------:R-:W-:Y:S02]  /*4880*/  ISETP.GE.OR P2, PT, R105, R2, !P2 ;  /* 0x000000026900720c */ /* 0x000fe40005746670 */
[----:B------:R-:W-:Y:S02]  /*4890*/  VIADDMNMX R103, R111, R103, RZ, !PT ;  /* 0x000000676f677246 */ /* 0x000fe400078001ff */
[----:B------:R-:W-:Y:S02]  /*48a0*/  FSEL R20, R20, -INF , !P4 ;  /* 0xff80000014147808 */ /* 0x000fe40006000000 */
[----:B------:R-:W-:Y:S02]  /*48b0*/  FSEL R33, R33, -INF , !P3 ;  /* 0xff80000021217808 */ /* 0x000fe40005800000 */
[-C--:B------:R-:W-:Y:S02]  /*48c0*/  ISETP.GE.AND P0, PT, R104, R100.reuse, PT ;  /* 0x000000646800720c */ /* 0x080fe40003f06270 */
[-C--:B------:R-:W-:Y:S02]  /*48d0*/  ISETP.GE.AND P4, PT, R108, R100.reuse, PT ;  /* 0x000000646c00720c */ /* 0x080fe40003f86270 */
[-C--:B------:R-:W-:Y:S02]  /*48e0*/  ISETP.GE.AND P3, PT, R106, R100.reuse, PT ;  /* 0x000000646a00720c */ /* 0x080fe40003f66270 */
[----:B------:R-:W-:Y:S02]  /*48f0*/  FSEL R6, R6, -INF , !P1 ;  /* 0xff80000006067808 */ /* 0x000fe40004800000 */
[----:B------:R-:W-:Y:S02]  /*4900*/  VIADDMNMX R102, R111, R113, RZ, !PT ;  /* 0x000000716f667246 */ /* 0x000fe400078001ff */
[----:B------:R-:W-:Y:S02]  /*4910*/  ISETP.GE.AND P6, PT, R107, R100, PT ;  /* 0x000000646b00720c */ /* 0x000fe40003fc6270 */
[-C--:B------:R-:W-:Y:S02]  /*4920*/  ISETP.GE.OR P1, PT, R109, R2.reuse, !P5 ;  /* 0x000000026d00720c */ /* 0x080fe40006f26670 */
[----:B------:R-:W-:Y:S02]  /*4930*/  P2R R111, PR, RZ, 0x4 ;  /* 0x00000004ff6f7803 */ /* 0x000fe40000000000 */
[----:B------:R-:W-:Y:S02]  /*4940*/  ISETP.GE.OR P0, PT, R104, R2, !P0 ;  /* 0x000000026800720c */ /* 0x000fe40004706670 */
[----:B------:R-:W-:Y:S02]  /*4950*/  VIMNMX R100, R115, R186, PT ;  /* 0x000000ba73647248 */ /* 0x000fe40003fe0100 */
[-C--:B------:R-:W-:Y:S02]  /*4960*/  ISETP.GE.AND P2, PT, R110, R103.reuse, PT ;  /* 0x000000676e00720c */ /* 0x080fe40003f46270 */
[-C--:B------:R-:W-:Y:S02]  /*4970*/  ISETP.GE.OR P4, PT, R108, R2.reuse, !P4 ;  /* 0x000000026c00720c */ /* 0x080fe40006786670 */
[-C--:B------:R-:W-:Y:S02]  /*4980*/  ISETP.GE.OR P5, PT, R106, R2.reuse, !P3 ;  /* 0x000000026a00720c */ /* 0x080fe40005fa6670 */
[----:B------:R-:W-:Y:S02]  /*4990*/  ISETP.GE.OR P6, PT, R107, R2, !P6 ;  /* 0x000000026b00720c */ /* 0x000fe400077c6670 */
[----:B------:R-:W-:Y:S02]  /*49a0*/  FSEL R18, R18, -INF , !P1 ;  /* 0xff80000012127808 */ /* 0x000fe40004800000 */
[-C--:B------:R-:W-:Y:S02]  /*49b0*/  ISETP.GE.AND P3, PT, R0, R103.reuse, PT ;  /* 0x000000670000720c */ /* 0x080fe40003f66270 */
[----:B------:R-:W-:Y:S02]  /*49c0*/  VIMNMX R2, R116, R186, PT ;  /* 0x000000ba74027248 */ /* 0x000fe40003fe0100 */
[----:B------:R-:W-:Y:S02]  /*49d0*/  ISETP.GE.AND P1, PT, R0, R102, PT ;  /* 0x000000660000720c */ /* 0x000fe40003f26270 */
[----:B------:R-:W-:Y:S02]  /*49e0*/  P2R R101, PR, RZ, 0x1 ;  /* 0x00000001ff657803 */ /* 0x000fe40000000000 */
[C---:B------:R-:W-:Y:S02]  /*49f0*/  ISETP.GE.OR P2, PT, R110.reuse, R100, !P2 ;  /* 0x000000646e00720c */ /* 0x040fe40005746670 */
[----:B------:R-:W-:Y:S02]  /*4a00*/  FSEL R19, R19, -INF , !P4 ;  /* 0xff80000013137808 */ /* 0x000fe40006000000 */
[----:B------:R-:W-:Y:S02]  /*4a10*/  ISETP.GE.AND P0, PT, R110, R102, PT ;  /* 0x000000666e00720c */ /* 0x000fe40003f06270 */
[C---:B------:R-:W-:Y:S02]  /*4a20*/  ISETP.GE.OR P4, PT, R0.reuse, R100, !P3 ;  /* 0x000000640000720c */ /* 0x040fe40005f86670 */
[----:B------:R-:W-:Y:S02]  /*4a30*/  FSEL R23, R23, -INF , !P5 ;  /* 0xff80000017177808 */ /* 0x000fe40006800000 */
[-C--:B------:R-:W-:Y:S02]  /*4a40*/  ISETP.GE.OR P3, PT, R0, R2.reuse, !P1 ;  /* 0x000000020000720c */ /* 0x080fe40004f66670 */
[----:B------:R-:W-:Y:S02]  /*4a50*/  FSEL R22, R22, -INF , !P6 ;  /* 0xff80000016167808 */ /* 0x000fe40007000000 */
[----:B------:R-:W-:Y:S02]  /*4a60*/  ISETP.NE.AND P5, PT, R101, RZ, PT ;  /* 0x000000ff6500720c */ /* 0x000fe40003fa5270 */
[----:B------:R-:W-:Y:S02]  /*4a70*/  P2R R0, PR, RZ, 0x4 ;  /* 0x00000004ff007803 */ /* 0x000fe40000000000 */
[----:B------:R-:W-:Y:S02]  /*4a80*/  ISETP.GE.OR P6, PT, R110, R2, !P0 ;  /* 0x000000026e00720c */ /* 0x000fe400047c6670 */
[-C--:B------:R-:W-:Y:S02]  /*4a90*/  ISETP.GE.AND P2, PT, R109, R103.reuse, PT ;  /* 0x000000676d00720c */ /* 0x080fe40003f46270 */
[----:B------:R-:W-:Y:S02]  /*4aa0*/  ISETP.NE.AND P1, PT, R111, RZ, PT ;  /* 0x000000ff6f00720c */ /* 0x000fe40003f25270 */
[----:B------:R-:W-:Y:S02]  /*4ab0*/  ISETP.GE.AND P0, PT, R109, R102, PT ;  /* 0x000000666d00720c */ /* 0x000fe40003f06270 */
[----:B------:R-:W-:Y:S02]  /*4ac0*/  FSEL R35, R35, -INF , !P5 ;  /* 0xff80000023237808 */ /* 0x000fe40006800000 */
[----:B------:R-:W-:Y:S02]  /*4ad0*/  FSEL R8, R8, -INF , !P4 ;  /* 0xff80000008087808 */ /* 0x000fe40006000000 */
[C---:B------:R-:W-:Y:S02]  /*4ae0*/  ISETP.GE.OR P5, PT, R109.reuse, R100, !P2 ;  /* 0x000000646d00720c */ /* 0x040fe400057a6670 */
[----:B------:R-:W-:Y:S02]  /*4af0*/  FSEL R34, R34, -INF , !P1 ;  /* 0xff80000022227808 */ /* 0x000fe40004800000 */
[----:B------:R-:W-:Y:S02]  /*4b00*/  FSEL R10, R10, -INF , !P3 ;  /* 0xff8000000a0a7808 */ /* 0x000fe40005800000 */
[----:B------:R-:W-:Y:S02]  /*4b10*/  ISETP.NE.AND P2, PT, R0, RZ, PT ;  /* 0x000000ff0000720c */ /* 0x000fe40003f45270 */
[----:B------:R-:W-:Y:S02]  /*4b20*/  ISETP.GE.OR P4, PT, R109, R2, !P0 ;  /* 0x000000026d00720c */ /* 0x000fe40004786670 */
[CC--:B------:R-:W-:Y:S02]  /*4b30*/  ISETP.GE.AND P1, PT, R108.reuse, R103.reuse, PT ;  /* 0x000000676c00720c */ /* 0x0c0fe40003f26270 */
[C---:B------:R-:W-:Y:S02]  /*4b40*/  ISETP.GE.AND P3, PT, R108.reuse, R102, PT ;  /* 0x000000666c00720c */ /* 0x040fe40003f66270 */
[-C--:B------:R-:W-:Y:S02]  /*4b50*/  ISETP.GE.AND P0, PT, R107, R103.reuse, PT ;  /* 0x000000676b00720c */ /* 0x080fe40003f06270 */
[----:B------:R-:W-:Y:S02]  /*4b60*/  FSEL R9, R9, -INF , !P2 ;  /* 0xff80000009097808 */ /* 0x000fe40005000000 */
[C---:B------:R-:W-:Y:S02]  /*4b70*/  ISETP.GE.OR P1, PT, R108.reuse, R100, !P1 ;  /* 0x000000646c00720c */ /* 0x040fe40004f26670 */
[----:B------:R-:W-:Y:S02]  /*4b80*/  ISETP.GE.OR P3, PT, R108, R2, !P3 ;  /* 0x000000026c00720c */ /* 0x000fe40005f66670 */
[C---:B------:R-:W-:Y:S02]  /*4b90*/  ISETP.GE.AND P2, PT, R107.reuse, R102, PT ;  /* 0x000000666b00720c */ /* 0x040fe40003f46270 */
[----:B------:R-:W-:Y:S02]  /*4ba0*/  ISETP.GE.OR P0, PT, R107, R100, !P0 ;  /* 0x000000646b00720c */ /* 0x000fe40004706670 */
[----:B------:R-:W-:Y:S02]  /*4bb0*/  FSEL R11, R11, -INF , !P6 ;  /* 0xff8000000b0b7808 */ /* 0x000fe40007000000 */
[----:B------:R-:W-:Y:S02]  /*4bc0*/  FSEL R12, R12, -INF , !P5 ;  /* 0xff8000000c0c7808 */ /* 0x000fe40006800000 */
[----:B------:R-:W-:Y:S02]  /*4bd0*/  FSEL R14, R14, -INF , !P4 ;  /* 0xff8000000e0e7808 */ /* 0x000fe40006000000 */
[----:B------:R-:W-:Y:S02]  /*4be0*/  FSEL R13, R13, -INF , !P1 ;  /* 0xff8000000d0d7808 */ /* 0x000fe40004800000 */
[----:B------:R-:W-:Y:S02]  /*4bf0*/  ISETP.GE.OR P2, PT, R107, R2, !P2 ;  /* 0x000000026b00720c */ /* 0x000fe40005746670 */
[----:B------:R-:W-:Y:S02]  /*4c00*/  FSEL R15, R15, -INF , !P3 ;  /* 0xff8000000f0f7808 */ /* 0x000fe40005800000 */
[----:B------:R-:W-:Y:S02]  /*4c10*/  FSEL R24, R24, -INF , !P0 ;  /* 0xff80000018187808 */ /* 0x000fe40004000000 */
[-C--:B------:R-:W-:Y:S02]  /*4c20*/  ISETP.GE.AND P5, PT, R106, R103.reuse, PT ;  /* 0x000000676a00720c */ /* 0x080fe40003fa6270 */
[CC--:B------:R-:W-:Y:S02]  /*4c30*/  ISETP.GE.AND P4, PT, R105.reuse, R103.reuse, PT ;  /* 0x000000676900720c */ /* 0x0c0fe40003f86270 */
[----:B------:R-:W-:Y:S02]  /*4c40*/  ISETP.GE.AND P6, PT, R104, R103, PT ;  /* 0x000000676800720c */ /* 0x000fe40003fc6270 */
[-C--:B------:R-:W-:Y:S02]  /*4c50*/  ISETP.GE.AND P3, PT, R106, R102.reuse, PT ;  /* 0x000000666a00720c */ /* 0x080fe40003f66270 */
[CC--:B------:R-:W-:Y:S02]  /*4c60*/  ISETP.GE.AND P1, PT, R105.reuse, R102.reuse, PT ;  /* 0x000000666900720c */ /* 0x0c0fe40003f26270 */
[----:B------:R-:W-:Y:S02]  /*4c70*/  ISETP.GE.AND P0, PT, R104, R102, PT ;  /* 0x000000666800720c */ /* 0x000fe40003f06270 */
[----:B------:R-:W-:Y:S02]  /*4c80*/  FSEL R26, R26, -INF , !P2 ;  /* 0xff8000001a1a7808 */ /* 0x000fe40005000000 */
[C---:B------:R-:W-:Y:S02]  /*4c90*/  ISETP.GE.OR P5, PT, R106.reuse, R100, !P5 ;  /* 0x000000646a00720c */ /* 0x040fe40006fa6670 */
[----:B------:R-:W-:Y:S02]  /*4ca0*/  ISETP.GE.OR P3, PT, R106, R2, !P3 ;  /* 0x000000026a00720c */ /* 0x000fe40005f66670 */
[CC--:B------:R-:W-:Y:S02]  /*4cb0*/  ISETP.GE.OR P4, PT, R105.reuse, R100.reuse, !P4 ;  /* 0x000000646900720c */ /* 0x0c0fe40006786670 */
[C---:B------:R-:W-:Y:S02]  /*4cc0*/  ISETP.GE.OR P2, PT, R104.reuse, R100, !P6 ;  /* 0x000000646800720c */ /* 0x040fe40007746670 */
[-C--:B------:R-:W-:Y:S02]  /*4cd0*/  ISETP.GE.OR P1, PT, R105, R2.reuse, !P1 ;  /* 0x000000026900720c */ /* 0x080fe40004f26670 */
[----:B------:R-:W-:Y:S02]  /*4ce0*/  ISETP.GE.OR P0, PT, R104, R2, !P0 ;  /* 0x000000026800720c */ /* 0x000fe40004706670 */
[----:B------:R-:W-:Y:S02]  /*4cf0*/  FSEL R25, R25, -INF , !P5 ;  /* 0xff80000019197808 */ /* 0x000fe40006800000 */
[----:B------:R-:W-:Y:S02]  /*4d00*/  FSEL R27, R27, -INF , !P3 ;  /* 0xff8000001b1b7808 */ /* 0x000fe40005800000 */
[----:B------:R-:W-:Y:S02]  /*4d10*/  FSEL R28, R28, -INF , !P4 ;  /* 0xff8000001c1c7808 */ /* 0x000fe40006000000 */
[----:B------:R-:W-:Y:S02]  /*4d20*/  FSEL R29, R29, -INF , !P2 ;  /* 0xff8000001d1d7808 */ /* 0x000fe40005000000 */
[----:B------:R-:W-:Y:S02]  /*4d30*/  FSEL R30, R30, -INF , !P1 ;  /* 0xff8000001e1e7808 */ /* 0x000fe40004800000 */
[----:B------:R-:W-:Y:S07]  /*4d40*/  FSEL R31, R31, -INF , !P0 ;  /* 0xff8000001f1f7808 */ /* 0x000fee0004000000 */
.L_x_165:
[C---:B------:R-:W-:Y:S01]  /*4d50*/  FMUL.FTZ R100, R207.reuse, 1.4426950216293334961 ;  /* 0x3fb8aa3bcf647820 */ /* 0x040fe20000410000 */
[----:B------:R-:W-:Y:S01]  /*4d60*/  FSETP.NEU.FTZ.AND P0, PT, R207, -INF , PT ;  /* 0xff800000cf00780b */ /* 0x000fe20003f1d000 */
[----:B------:R-:W-:Y:S01]  /*4d70*/  FMUL.FTZ R0, R208, 1.4426950216293334961 ;  /* 0x3fb8aa3bd0007820 */ /* 0x000fe20000410000 */
[----:B------:R-:W-:Y:S01]  /*4d80*/  FMUL.FTZ R2, R205, 1.4426950216293334961 ;  /* 0x3fb8aa3bcd027820 */ /* 0x000fe20000410000 */
[----:B------:R-:W-:Y:S02]  /*4d90*/  LOP3.LUT P2, RZ, R234, 0x4, RZ, 0xc0, !PT ;  /* 0x00000004eaff7812 */ /* 0x000fe4000784c0ff */
[----:B------:R-:W-:Y:S02]  /*4da0*/  FSEL R100, R100, RZ, P0 ;  /* 0x000000ff64647208 */ /* 0x000fe40000000000 */
[----:B------:R-:W-:Y:S02]  /*4db0*/  FSETP.NEU.FTZ.AND P0, PT, R208, -INF , PT ;  /* 0xff800000d000780b */ /* 0x000fe40003f1d000 */
[----:B------:R-:W-:Y:S01]  /*4dc0*/  MOV R165, 0x40 ;  /* 0x0000004000a57802 */ /* 0x000fe20000000f00 */
[--C-:B------:R-:W-:Y:S01]  /*4dd0*/  FFMA.FTZ R4, R4, UR6, -R100.reuse ;  /* 0x0000000604047c23 */ /* 0x100fe20008010864 */
[--C-:B------:R-:W-:Y:S01]  /*4de0*/  FFMA.FTZ R32, R32, UR6, -R100.reuse ;  /* 0x0000000620207c23 */ /* 0x100fe20008010864 */
[--C-:B------:R-:W-:Y:S01]  /*4df0*/  FFMA.FTZ R5, R5, UR6, -R100.reuse ;  /* 0x0000000605057c23 */ /* 0x100fe20008010864 */
[--C-:B------:R-:W-:Y:S01]  /*4e00*/  FFMA.FTZ R16, R16, UR6, -R100.reuse ;  /* 0x0000000610107c23 */ /* 0x100fe20008010864 */
[----:B------:R1:W-:Y:S01]  /*4e10*/  MUFU.EX2 R108, R4 ;  /* 0x00000004006c7308 */ /* 0x0003e20000000800 */
[--C-:B------:R-:W-:Y:S01]  /*4e20*/  FFMA.FTZ R17, R17, UR6, -R100.reuse ;  /* 0x0000000611117c23 */ /* 0x100fe20008010864 */
[--C-:B------:R-:W-:Y:S01]  /*4e30*/  FFMA.FTZ R20, R20, UR6, -R100.reuse ;  /* 0x0000000614147c23 */ /* 0x100fe20008010864 */
[--C-:B------:R-:W-:Y:S01]  /*4e40*/  FFMA.FTZ R21, R21, UR6, -R100.reuse ;  /* 0x0000000615157c23 */ /* 0x100fe20008010864 */
[----:B------:R-:W-:Y:S01]  /*4e50*/  FFMA.FTZ R100, R33, UR6, -R100 ;  /* 0x0000000621647c23 */ /* 0x000fe20008010864 */
[----:B------:R-:W-:Y:S02]  /*4e60*/  SEL R165, R165, 0xffffffc0, !P2 ;  /* 0xffffffc0a5a57807 */ /* 0x000fe40005000000 */
[----:B------:R-:W-:Y:S03]  /*4e70*/  ISETP.GT.AND P3, PT, R187, R231, PT ;  /* 0x000000e7bb00720c */ /* 0x000fe60003f64270 */
[----:B------:R-:W2:Y:S10]  /*4e80*/  MUFU.EX2 R115, R5 ;  /* 0x0000000500737308 */ /* 0x000eb40000000800 */
[----:B------:R-:W-:Y:S01]  /*4e90*/  MUFU.EX2 R200, R16 ;  /* 0x0000001000c87308 */ /* 0x000fe20000000800 */
[----:B-1----:R-:W-:Y:S01]  /*4ea0*/  FSEL R4, R0, RZ, P0 ;  /* 0x000000ff00047208 */ /* 0x002fe20000000000 */
[----:B------:R-:W-:Y:S01]  /*4eb0*/  FMUL.FTZ R0, R206, 1.4426950216293334961 ;  /* 0x3fb8aa3bce007820 */ /* 0x000fe20000410000 */
[----:B------:R-:W-:Y:S03]  /*4ec0*/  FSETP.NEU.FTZ.AND P0, PT, R205, -INF , PT ;  /* 0xff800000cd00780b */ /* 0x000fe60003f1d000 */
[--C-:B------:R-:W-:Y:S01]  /*4ed0*/  FFMA.FTZ R34, R34, UR6, -R4.reuse ;  /* 0x0000000622227c23 */ /* 0x100fe20008010804 */
[----:B------:R-:W-:Y:S03]  /*4ee0*/  FSEL R2, R2, RZ, P0 ;  /* 0x000000ff02027208 */ /* 0x000fe60000000000 */
[----:B------:R-:W-:Y:S01]  /*4ef0*/  MUFU.EX2 R199, R17 ;  /* 0x0000001100c77308 */ /* 0x000fe20000000800 */
[--C-:B------:R-:W-:Y:S01]  /*4f00*/  FFMA.FTZ R6, R6, UR6, -R4.reuse ;  /* 0x0000000606067c23 */ /* 0x100fe20008010804 */
[--C-:B------:R-:W-:Y:S01]  /*4f10*/  FFMA.FTZ R7, R7, UR6, -R4.reuse ;  /* 0x0000000607077c23 */ /* 0x100fe20008010804 */
[--C-:B------:R-:W-:Y:S01]  /*4f20*/  FFMA.FTZ R18, R18, UR6, -R4.reuse ;  /* 0x0000000612127c23 */ /* 0x100fe20008010804 */
[--C-:B------:R-:W-:Y:S01]  /*4f30*/  FFMA.FTZ R19, R19, UR6, -R4.reuse ;  /* 0x0000000613137c23 */ /* 0x100fe20008010804 */
[--C-:B------:R-:W-:Y:S01]  /*4f40*/  FFMA.FTZ R22, R22, UR6, -R4.reuse ;  /* 0x0000000616167c23 */ /* 0x100fe20008010804 */
[--C-:B------:R-:W-:Y:S01]  /*4f50*/  FFMA.FTZ R23, R23, UR6, -R4.reuse ;  /* 0x0000000617177c23 */ /* 0x100fe20008010804 */
[----:B------:R-:W-:Y:S03]  /*4f60*/  FFMA.FTZ R4, R35, UR6, -R4 ;  /* 0x0000000623047c23 */ /* 0x000fe60008010804 */
[----:B------:R-:W-:Y:S01]  /*4f70*/  MUFU.EX2 R114, R6 ;  /* 0x0000000600727308 */ /* 0x000fe20000000800 */
[--C-:B------:R-:W-:Y:S01]  /*4f80*/  FFMA.FTZ R28, R28, UR6, -R2.reuse ;  /* 0x000000061c1c7c23 */ /* 0x100fe20008010802 */
[--C-:B------:R-:W-:Y:S01]  /*4f90*/  FFMA.FTZ R8, R8, UR6, -R2.reuse ;  /* 0x0000000608087c23 */ /* 0x100fe20008010802 */
[--C-:B------:R-:W-:Y:S01]  /*4fa0*/  FFMA.FTZ R9, R9, UR6, -R2.reuse ;  /* 0x0000000609097c23 */ /* 0x100fe20008010802 */
[--C-:B------:R-:W-:Y:S01]  /*4fb0*/  FFMA.FTZ R12, R12, UR6, -R2.reuse ;  /* 0x000000060c0c7c23 */ /* 0x100fe20008010802 */
[--C-:B------:R-:W-:Y:S01]  /*4fc0*/  FFMA.FTZ R13, R13, UR6, -R2.reuse ;  /* 0x000000060d0d7c23 */ /* 0x100fe20008010802 */
[--C-:B------:R-:W-:Y:S01]  /*4fd0*/  FFMA.FTZ R24, R24, UR6, -R2.reuse ;  /* 0x0000000618187c23 */ /* 0x100fe20008010802 */
[--C-:B------:R-:W-:Y:S03]  /*4fe0*/  FFMA.FTZ R25, R25, UR6, -R2.reuse ;  /* 0x0000000619197c23 */ /* 0x100fe60008010802 */
[----:B------:R-:W1:Y:S01]  /*4ff0*/  MUFU.EX2 R113, R7 ;  /* 0x0000000700717308 */ /* 0x000e620000000800 */
[----:B------:R-:W-:Y:S01]  /*5000*/  FFMA.FTZ R2, R29, UR6, -R2 ;  /* 0x000000061d027c23 */ /* 0x000fe20008010802 */
[----:B------:R-:W-:Y:S04]  /*5010*/  FSETP.NEU.FTZ.AND P0, PT, R206, -INF , PT ;  /* 0xff800000ce00780b */ /* 0x000fe80003f1d000 */
[----:B------:R-:W-:Y:S04]  /*5020*/  FSEL R0, R0, RZ, P0 ;  /* 0x000000ff00007208 */ /* 0x000fe80000000000 */
[----:B------:R1:W-:Y:S01]  /*5030*/  MUFU.EX2 R201, R4 ;  /* 0x0000000400c97308 */ /* 0x0003e20000000800 */
[--C-:B------:R-:W-:Y:S01]  /*5040*/  FFMA.FTZ R30, R30, UR6, -R0.reuse ;  /* 0x000000061e1e7c23 */ /* 0x100fe20008010800 */
[--C-:B------:R-:W-:Y:S01]  /*5050*/  FFMA.FTZ R10, R10, UR6, -R0.reuse ;  /* 0x000000060a0a7c23 */ /* 0x100fe20008010800 */
[--C-:B------:R-:W-:Y:S01]  /*5060*/  FFMA.FTZ R11, R11, UR6, -R0.reuse ;  /* 0x000000060b0b7c23 */ /* 0x100fe20008010800 */
[--C-:B------:R-:W-:Y:S01]  /*5070*/  FFMA.FTZ R14, R14, UR6, -R0.reuse ;  /* 0x000000060e0e7c23 */ /* 0x100fe20008010800 */
[--C-:B------:R-:W-:Y:S05]  /*5080*/  FFMA.FTZ R15, R15, UR6, -R0.reuse ;  /* 0x000000060f0f7c23 */ /* 0x100fea0008010800 */
[----:B------:R3:W-:Y:S01]  /*5090*/  MUFU.EX2 R127, R2 ;  /* 0x00000002007f7308 */ /* 0x0007e20000000800 */
[--C-:B------:R-:W-:Y:S01]  /*50a0*/  FFMA.FTZ R26, R26, UR6, -R0.reuse ;  /* 0x000000061a1a7c23 */ /* 0x100fe20008010800 */
[--C-:B------:R-:W-:Y:S01]  /*50b0*/  FFMA.FTZ R27, R27, UR6, -R0.reuse ;  /* 0x000000061b1b7c23 */ /* 0x100fe20008010800 */
[----:B------:R-:W-:Y:S07]  /*50c0*/  FFMA.FTZ R0, R31, UR6, -R0 ;  /* 0x000000061f007c23 */ /* 0x000fee0008010800 */
[----:B------:R-:W-:Y:S10]  /*50d0*/  MUFU.EX2 R198, R18 ;  /* 0x0000001200c67308 */ /* 0x000ff40000000800 */
[----:B------:R-:W4:Y:S10]  /*50e0*/  MUFU.EX2 R197, R19 ;  /* 0x0000001300c57308 */ /* 0x000f340000000800 */
[----:B------:R-:W-:Y:S10]  /*50f0*/  MUFU.EX2 R112, R8 ;  /* 0x0000000800707308 */ /* 0x000ff40000000800 */
        /* <DEDUP_REMOVED lines=13> */
[----:B------:R-:W4:Y:S10]  /*51d0*/  MUFU.EX2 R202, R34 ;  /* 0x0000002200ca7308 */ /* 0x000f340000000800 */
[----:B------:R4:W-:Y:S10]  /*51e0*/  MUFU.EX2 R122, R0 ;  /* 0x00000000007a7308 */ /* 0x0009f40000000800 */
[----:B------:R-:W-:Y:S10]  /*51f0*/  MUFU.EX2 R128, R24 ;  /* 0x0000001800807308 */ /* 0x000ff40000000800 */
[----:B------:R-:W4:Y:S10]  /*5200*/  MUFU.EX2 R126, R25 ;  /* 0x00000019007e7308 */ /* 0x000f340000000800 */
[----:B------:R-:W-:Y:S10]  /*5210*/  MUFU.EX2 R125, R26 ;  /* 0x0000001a007d7308 */ /* 0x000ff40000000800 */
[----:B------:R-:W4:Y:S10]  /*5220*/  MUFU.EX2 R124, R27 ;  /* 0x0000001b007c7308 */ /* 0x000f340000000800 */
[----:B------:R-:W4:Y:S10]  /*5230*/  MUFU.EX2 R130, R28 ;  /* 0x0000001c00827308 */ /* 0x000f340000000800 */
[----:B------:R-:W4:Y:S01]  /*5240*/  MUFU.EX2 R123, R30 ;  /* 0x0000001e007b7308 */ /* 0x000f220000000800 */
[----:B--2---:R-:W-:Y:S02]  /*5250*/  F2FP.BF16.F32.PACK_AB R5, R115, R108 ;  /* 0x0000006c7305723e */ /* 0x004fe400000010ff */
[----:B-1----:R-:W-:Y:S02]  /*5260*/  F2FP.BF16.F32.PACK_AB R4, R113, R114 ;  /* 0x000000727104723e */ /* 0x002fe400000010ff */
[----:B---3--:R-:W-:Y:S01]  /*5270*/  F2FP.BF16.F32.PACK_AB R2, R199, R200 ;  /* 0x000000c8c702723e */ /* 0x008fe200000010ff */
[----:B------:R1:W-:Y:S01]  /*5280*/  STS [R193+0xe000], R5 ;  /* 0x00e00005c1007388 */ /* 0x0003e20000000800 */
[----:B----4-:R-:W-:Y:S02]  /*5290*/  F2FP.BF16.F32.PACK_AB R6, R197, R198 ;  /* 0x000000c6c506723e */ /* 0x010fe400000010ff */
[----:B------:R-:W-:Y:S01]  /*52a0*/  F2FP.BF16.F32.PACK_AB R0, R201, R202 ;  /* 0x000000cac900723e */ /* 0x000fe200000010ff */
[----:B------:R2:W-:Y:S04]  /*52b0*/  STS [R193+0xe400], R4 ;  /* 0x00e40004c1007388 */ /* 0x0005e80000000800 */
[----:B------:R3:W-:Y:S04]  /*52c0*/  STS [R195+0xe000], R2 ;  /* 0x00e00002c3007388 */ /* 0x0007e80000000800 */
[----:B------:R4:W-:Y:S01]  /*52d0*/  STS [R195+0xe400], R6 ;  /* 0x00e40006c3007388 */ /* 0x0009e20000000800 */
[----:B-1----:R-:W-:Y:S02]  /*52e0*/  F2FP.BF16.F32.PACK_AB R5, R111, R112 ;  /* 0x000000706f05723e */ /* 0x002fe400000010ff */
[----:B--2---:R-:W-:Y:S03]  /*52f0*/  F2FP.BF16.F32.PACK_AB R4, R109, R110 ;  /* 0x0000006e6d04723e */ /* 0x004fe600000010ff */
[----:B------:R1:W-:Y:S01]  /*5300*/  STS [R193+0xf000], R5 ;  /* 0x00f00005c1007388 */ /* 0x0003e20000000800 */
[----:B---3--:R-:W-:Y:S03]  /*5310*/  F2FP.BF16.F32.PACK_AB R2, R119, R116 ;  /* 0x000000747702723e */ /* 0x008fe600000010ff */
[----:B------:R2:W-:Y:S01]  /*5320*/  STS [R193+0xf400], R4 ;  /* 0x00f40004c1007388 */ /* 0x0005e20000000800 */
[----:B----4-:R-:W-:Y:S03]  /*5330*/  F2FP.BF16.F32.PACK_AB R6, R117, R118 ;  /* 0x000000767506723e */ /* 0x010fe600000010ff */
        /* <DEDUP_REMOVED lines=9> */
[----:B------:R4:W-:Y:S04]  /*53d0*/  STS [R194+0xe400], R0 ;  /* 0x00e40000c2007388 */ /* 0x0009e80000000800 */
[----:B------:R-:W-:Y:S01]  /*53e0*/  STS [R192+0xf000], R6 ;  /* 0x00f00006c0007388 */ /* 0x000fe20000000800 */
[----:B-1----:R-:W-:Y:S02]  /*53f0*/  F2FP.BF16.F32.PACK_AB R5, R124, R125 ;  /* 0x0000007d7c05723e */ /* 0x002fe400000010ff */
[----:B--2---:R-:W-:Y:S03]  /*5400*/  F2FP.BF16.F32.PACK_AB R4, R127, R130 ;  /* 0x000000827f04723e */ /* 0x004fe600000010ff */
[----:B------:R-:W-:Y:S01]  /*5410*/  STS [R192+0xf400], R5 ;  /* 0x00f40005c0007388 */ /* 0x000fe20000000800 */
[----:B---3--:R-:W-:Y:S03]  /*5420*/  F2FP.BF16.F32.PACK_AB R2, R122, R123 ;  /* 0x0000007b7a02723e */ /* 0x008fe600000010ff */
[----:B------:R-:W-:Y:S01]  /*5430*/  STS [R194+0xf000], R4 ;  /* 0x00f00004c2007388 */ /* 0x000fe20000000800 */
[----:B----4-:R-:W-:Y:S03]  /*5440*/  LEA R0, R175, R177, 0x1 ;  /* 0x000000b1af007211 */ /* 0x010fe600078e08ff */
[----:B------:R1:W-:Y:S04]  /*5450*/  STS [R194+0xf400], R2 ;  /* 0x00f40002c2007388 */ /* 0x0003e80000000800 */
[----:B------:R-:W2:Y:S08]  /*5460*/  LDSM.16.M88.4 R32, [R0+0x4000] ;  /* 0x004000000020783b */ /* 0x000eb00000000200 */
[----:B------:R3:W4:Y:S01]  /*5470*/  LDSM.16.M88.4 R28, [R0+0x5000] ;  /* 0x00500000001c783b */ /* 0x0007220000000200 */
[-C--:B-1----:R-:W-:Y:S07]  /*5480*/  IADD3 R2, R173, R0.reuse, RZ ;  /* 0x00000000ad027210 */ /* 0x082fee0007ffe0ff */
[----:B------:R-:W1:Y:S01]  /*5490*/  LDSM.16.M88.4 R100, [R2+0x4000] ;  /* 0x004000000264783b */ /* 0x000e620000000200 */
[C---:B---3--:R-:W-:Y:S07]  /*54a0*/  IADD3 R0, R165.reuse, R0, RZ ;  /* 0x00000000a5007210 */ /* 0x048fee0007ffe0ff */
[----:B------:R-:W3:Y:S01]  /*54b0*/  LDSM.16.M88.4 R104, [R2+0x5000] ;  /* 0x005000000268783b */ /* 0x000ee20000000200 */
[-C--:B--2---:R-:W-:Y:S06]  /*54c0*/  HMMA.16816.F32.BF16 R4, R32, R132.reuse, RZ ;  /* 0x000000842004723c */ /* 0x084fec00000418ff */
[C---:B----4-:R-:W-:Y:S06]  /*54d0*/  HMMA.16816.F32.BF16 R8, R28.reuse, R132, RZ ;  /* 0x000000841c08723c */ /* 0x050fec00000418ff */
[-C--:B------:R-:W-:Y:S06]  /*54e0*/  HMMA.16816.F32.BF16 R12, R28, R134.reuse, RZ ;  /* 0x000000861c0c723c */ /* 0x080fec00000418ff */
[C---:B------:R-:W-:Y:S06]  /*54f0*/  HMMA.16816.F32.BF16 R16, R32.reuse, R134, RZ ;  /* 0x000000862010723c */ /* 0x040fec00000418ff */
[-C--:B------:R-:W-:Y:S06]  /*5500*/  HMMA.16816.F32.BF16 R20, R32, R136.reuse, RZ ;  /* 0x000000882014723c */ /* 0x080fec00000418ff */
[C---:B------:R-:W-:Y:S06]  /*5510*/  HMMA.16816.F32.BF16 R24, R28.reuse, R136, RZ ;  /* 0x000000881c18723c */ /* 0x040fec00000418ff */
[-C--:B------:R-:W-:Y:S06]  /*5520*/  HMMA.16816.F32.BF16 R28, R28, R138.reuse, RZ ;  /* 0x0000008a1c1c723c */ /* 0x080fec00000418ff */
[----:B------:R-:W-:Y:S06]  /*5530*/  HMMA.16816.F32.BF16 R32, R32, R138, RZ ;  /* 0x0000008a2020723c */ /* 0x000fec00000418ff */
[-C--:B-1----:R-:W-:Y:S06]  /*5540*/  HMMA.16816.F32.BF16 R4, R100, R140.reuse, R4 ;  /* 0x0000008c6404723c */ /* 0x082fec0000041804 */
[C---:B---3--:R-:W-:Y:S06]  /*5550*/  HMMA.16816.F32.BF16 R8, R104.reuse, R140, R8 ;  /* 0x0000008c6808723c */ /* 0x048fec0000041808 */
[-C--:B------:R-:W-:Y:S06]  /*5560*/  HMMA.16816.F32.BF16 R12, R104, R142.reuse, R12 ;  /* 0x0000008e680c723c */ /* 0x080fec000004180c */
[C---:B------:R-:W-:Y:S06]  /*5570*/  HMMA.16816.F32.BF16 R16, R100.reuse, R142, R16 ;  /* 0x0000008e6410723c */ /* 0x040fec0000041810 */
[-C--:B------:R-:W-:Y:S06]  /*5580*/  HMMA.16816.F32.BF16 R20, R100, R144.reuse, R20 ;  /* 0x000000906414723c */ /* 0x080fec0000041814 */
[C---:B------:R-:W-:Y:S06]  /*5590*/  HMMA.16816.F32.BF16 R24, R104.reuse, R144, R24 ;  /* 0x000000906818723c */ /* 0x040fec0000041818 */
[-C--:B------:R-:W-:Y:S01]  /*55a0*/  HMMA.16816.F32.BF16 R28, R104, R146.reuse, R28 ;  /* 0x00000092681c723c */ /* 0x080fe2000004181c */
[----:B------:R-:W-:Y:S05]  /*55b0*/  LDSM.16.M88.4 R104, [R0+0x5000] ;  /* 0x005000000068783b */ /* 0x000fea0000000200 */
[----:B------:R-:W-:Y:S03]  /*55c0*/  HMMA.16816.F32.BF16 R32, R100, R146, R32 ;  /* 0x000000926420723c */ /* 0x000fe60000041820 */
[----:B------:R-:W1:Y:S03]  /*55d0*/  LDSM.16.M88.4 R100, [R0+0x4000] ;  /* 0x004000000064783b */ /* 0x000e660000000200 */
[-C--:B-1----:R-:W-:Y:S06]  /*55e0*/  HMMA.16816.F32.BF16 R4, R100, R148.reuse, R4 ;  /* 0x000000946404723c */ /* 0x082fec0000041804 */
[C---:B------:R-:W-:Y:S06]  /*55f0*/  HMMA.16816.F32.BF16 R8, R104.reuse, R148, R8 ;  /* 0x000000946808723c */ /* 0x040fec0000041808 */
[-C--:B------:R-:W-:Y:S06]  /*5600*/  HMMA.16816.F32.BF16 R12, R104, R150.reuse, R12 ;  /* 0x00000096680c723c */ /* 0x080fec000004180c */
[C---:B------:R-:W-:Y:S06]  /*5610*/  HMMA.16816.F32.BF16 R16, R100.reuse, R150, R16 ;  /* 0x000000966410723c */ /* 0x040fec0000041810 */
[-C--:B------:R-:W-:Y:S06]  /*5620*/  HMMA.16816.F32.BF16 R20, R100, R152.reuse, R20 ;  /* 0x000000986414723c */ /* 0x080fec0000041814 */
[C---:B------:R-:W-:Y:S06]  /*5630*/  HMMA.16816.F32.BF16 R24, R104.reuse, R152, R24 ;  /* 0x000000986818723c */ /* 0x040fec0000041818 */
[-C--:B------:R-:W-:Y:S06]  /*5640*/  HMMA.16816.F32.BF16 R28, R104, R154.reuse, R28 ;  /* 0x0000009a681c723c */ /* 0x080fec000004181c */
[----:B------:R-:W-:Y:S05]  /*5650*/  HMMA.16816.F32.BF16 R32, R100, R154, R32 ;  /* 0x0000009a6420723c */ /* 0x000fea0000041820 */
[----:B------:R-:W-:Y:S05]  /*5660*/  IADD3 R104, R165, R2, RZ ;  /* 0x00000002a5687210 */ /* 0x000fea0007ffe0ff */
[----:B------:R-:W1:Y:S08]  /*5670*/  LDSM.16.M88.4 R100, [R104+0x4000] ;  /* 0x004000006864783b */ /* 0x000e700000000200 */
[----:B------:R-:W2:Y:S01]  /*5680*/  LDSM.16.M88.4 R104, [R104+0x5000] ;  /* 0x005000006868783b */ /* 0x000ea20000000200 */
[-C--:B-1----:R-:W-:Y:S06]  /*5690*/  HMMA.16816.F32.BF16 R4, R100, R156.reuse, R4 ;  /* 0x0000009c6404723c */ /* 0x082fec0000041804 */
[C---:B--2---:R-:W-:Y:S06]  /*56a0*/  HMMA.16816.F32.BF16 R8, R104.reuse, R156, R8 ;  /* 0x0000009c6808723c */ /* 0x044fec0000041808 */
[-C--:B------:R-:W-:Y:S06]  /*56b0*/  HMMA.16816.F32.BF16 R12, R104, R158.reuse, R12 ;  /* 0x0000009e680c723c */ /* 0x080fec000004180c */
[C---:B------:R-:W-:Y:S06]  /*56c0*/  HMMA.16816.F32.BF16 R16, R100.reuse, R158, R16 ;  /* 0x0000009e6410723c */ /* 0x040fec0000041810 */
[C---:B-----5:R-:W-:Y:S01]  /*56d0*/  FADD.FTZ R4, -R182.reuse, R4 ;  /* 0x00000004b6047221 */ /* 0x060fe20000010100 */
[-C--:B------:R-:W-:Y:S04]  /*56e0*/  HMMA.16816.F32.BF16 R20, R100, R160.reuse, R20 ;  /* 0x000000a06414723c */ /* 0x080fe80000041814 */
[----:B------:R-:W-:Y:S02]  /*56f0*/  FADD.FTZ R5, -R182, R5 ;  /* 0x00000005b6057221 */ /* 0x000fe40000010100 */
[C---:B------:R-:W-:Y:S05]  /*5700*/  HMMA.16816.F32.BF16 R24, R104.reuse, R160, R24 ;  /* 0x000000a06818723c */ /* 0x040fea0000041818 */
[----:B------:R-:W-:Y:S01]  /*5710*/  FMUL.FTZ R4, R108, R4 ;  /* 0x000000046c047220 */ /* 0x000fe20000410000 */
[-C--:B------:R-:W-:Y:S05]  /*5720*/  HMMA.16816.F32.BF16 R28, R104, R162.reuse, R28 ;  /* 0x000000a2681c723c */ /* 0x080fea000004181c */
[----:B------:R-:W-:Y:S01]  /*5730*/  FMUL.FTZ R5, R115, R5 ;  /* 0x0000000573057220 */ /* 0x000fe20000410000 */
[----:B------:R-:W-:Y:S05]  /*5740*/  HMMA.16816.F32.BF16 R32, R100, R162, R32 ;  /* 0x000000a26420723c */ /* 0x000fea0000041820 */
[C---:B------:R-:W-:Y:S01]  /*5750*/  FADD.FTZ R9, -R180.reuse, R9 ;  /* 0x00000009b4097221 */ /* 0x040fe20000010100 */
[C---:B------:R-:W-:Y:S01]  /*5760*/  FADD.FTZ R6, -R181.reuse, R6 ;  /* 0x00000006b5067221 */ /* 0x040fe20000010100 */
[----:B------:R-:W-:Y:S01]  /*5770*/  FADD.FTZ R7, -R181, R7 ;  /* 0x00000007b5077221 */ /* 0x000fe20000010100 */
[C---:B------:R-:W-:Y:S03]  /*5780*/  FADD.FTZ R8, -R180.reuse, R8 ;  /* 0x00000008b4087221 */ /* 0x040fe60000010100 */
[C---:B------:R-:W-:Y:S01]  /*5790*/  FADD.FTZ R10, -R179.reuse, R10 ;  /* 0x0000000ab30a7221 */ /* 0x040fe20000010100 */
[C---:B------:R-:W-:Y:S01]  /*57a0*/  FADD.FTZ R11, -R179.reuse, R11 ;  /* 0x0000000bb30b7221 */ /* 0x040fe20000010100 */
[C---:B------:R-:W-:Y:S01]  /*57b0*/  FADD.FTZ R12, -R180.reuse, R12 ;  /* 0x0000000cb40c7221 */ /* 0x040fe20000010100 */
[----:B------:R-:W-:Y:S01]  /*57c0*/  FADD.FTZ R13, -R180, R13 ;  /* 0x0000000db40d7221 */ /* 0x000fe20000010100 */
[C---:B------:R-:W-:Y:S01]  /*57d0*/  FADD.FTZ R14, -R179.reuse, R14 ;  /* 0x0000000eb30e7221 */ /* 0x040fe20000010100 */
[----:B------:R-:W-:Y:S01]  /*57e0*/  FADD.FTZ R15, -R179, R15 ;  /* 0x0000000fb30f7221 */ /* 0x000fe20000010100 */
[----:B------:R-:W-:Y:S01]  /*57f0*/  FMUL.FTZ R9, R111, R9 ;  /* 0x000000096f097220 */ /* 0x000fe20000410000 */
[----:B------:R-:W-:Y:S01]  /*5800*/  F2FP.BF16.F32.PACK_AB R111, R5, R4 ;  /* 0x00000004056f723e */ /* 0x000fe200000010ff */
[----:B------:R-:W-:Y:S01]  /*5810*/  FMUL.FTZ R6, R114, R6 ;  /* 0x0000000672067220 */ /* 0x000fe20000410000 */
        /* <DEDUP_REMOVED lines=8> */
[C---:B------:R-:W-:Y:S01]  /*58a0*/  FADD.FTZ R16, -R182.reuse, R16 ;  /* 0x00000010b6107221 */ /* 0x040fe20000010100 */
[C---:B------:R-:W-:Y:S01]  /*58b0*/  FADD.FTZ R17, -R182.reuse, R17 ;  /* 0x00000011b6117221 */ /* 0x040fe20000010100 */
[C---:B------:R-:W-:Y:S01]  /*58c0*/  FADD.FTZ R18, -R181.reuse, R18 ;  /* 0x00000012b5127221 */ /* 0x040fe20000010100 */
[C---:B------:R-:W-:Y:S01]  /*58d0*/  FADD.FTZ R19, -R181.reuse, R19 ;  /* 0x00000013b5137221 */ /* 0x040fe20000010100 */
[C---:B------:R-:W-:Y:S01]  /*58e0*/  FADD.FTZ R20, -R182.reuse, R20 ;  /* 0x00000014b6147221 */ /* 0x040fe20000010100 */
[----:B------:R-:W-:Y:S01]  /*58f0*/  FADD.FTZ R21, -R182, R21 ;  /* 0x00000015b6157221 */ /* 0x000fe20000010100 */
[C---:B------:R-:W-:Y:S01]  /*5900*/  FADD.FTZ R22, -R181.reuse, R22 ;  /* 0x00000016b5167221 */ /* 0x040fe20000010100 */
[----:B------:R-:W-:Y:S01]  /*5910*/  FADD.FTZ R23, -R181, R23 ;  /* 0x00000017b5177221 */ /* 0x000fe20000010100 */
[C---:B------:R-:W-:Y:S01]  /*5920*/  FADD.FTZ R24, -R180.reuse, R24 ;  /* 0x00000018b4187221 */ /* 0x040fe20000010100 */
[C---:B------:R-:W-:Y:S01]  /*5930*/  FADD.FTZ R25, -R180.reuse, R25 ;  /* 0x00000019b4197221 */ /* 0x040fe20000010100 */
[----:B------:R-:W-:Y:S01]  /*5940*/  FADD.FTZ R26, -R179, R26 ;  /* 0x0000001ab31a7221 */ /* 0x000fe20000010100 */
[----:B------:R-:W-:Y:S01]  /*5950*/  F2FP.BF16.F32.PACK_AB R110, R7, R6 ;  /* 0x00000006076e723e */ /* 0x000fe200000010ff */
[----:B------:R-:W-:Y:S01]  /*5960*/  FADD.FTZ R27, -R179, R27 ;  /* 0x0000001bb31b7221 */ /* 0x000fe20000010100 */
[C---:B------:R-:W-:Y:S01]  /*5970*/  FADD.FTZ R28, -R180.reuse, R28 ;  /* 0x0000001cb41c7221 */ /* 0x040fe20000010100 */
[----:B------:R-:W-:Y:S01]  /*5980*/  F2FP.BF16.F32.PACK_AB R109, R9, R8 ;  /* 0x00000008096d723e */ /* 0x000fe200000010ff */
[----:B------:R-:W-:Y:S01]  /*5990*/  FADD.FTZ R29, -R180, R29 ;  /* 0x0000001db41d7221 */ /* 0x000fe20000010100 */
[----:B------:R-:W-:Y:S01]  /*59a0*/  FADD.FTZ R30, -R179, R30 ;  /* 0x0000001eb31e7221 */ /* 0x000fe20000010100 */
[----:B------:R-:W-:Y:S01]  /*59b0*/  F2FP.BF16.F32.PACK_AB R108, R11, R10 ;  /* 0x0000000a0b6c723e */ /* 0x000fe200000010ff */
[----:B------:R-:W-:Y:S01]  /*59c0*/  FADD.FTZ R31, -R179, R31 ;  /* 0x0000001fb31f7221 */ /* 0x000fe20000010100 */
[C---:B------:R-:W-:Y:S01]  /*59d0*/  FADD.FTZ R32, -R182.reuse, R32 ;  /* 0x00000020b6207221 */ /* 0x040fe20000010100 */
[----:B------:R-:W-:Y:S01]  /*59e0*/  F2FP.BF16.F32.PACK_AB R15, R15, R2 ;  /* 0x000000020f0f723e */ /* 0x000fe200000010ff */
        /* <DEDUP_REMOVED lines=18> */
[----:B------:R-:W-:Y:S01]  /*5b10*/  F2FP.BF16.F32.PACK_AB R11, R11, R22 ;  /* 0x000000160b0b723e */ /* 0x000fe200000010ff */
        /* <DEDUP_REMOVED lines=12> */
[----:B------:R-:W-:Y:S02]  /*5be0*/  FMUL.FTZ R8, R201, R35 ;  /* 0x00000023c9087220 */ /* 0x000fe40000410000 */
[----:B------:R-:W-:Y:S03]  /*5bf0*/  F2FP.BF16.F32.PACK_AB R2, R2, R32 ;  /* 0x000000200202723e */ /* 0x000fe600000010ff */
[----:B------:R-:W-:Y:S01]  /*5c00*/  F2FP.BF16.F32.PACK_AB R8, R8, R34 ;  /* 0x000000220808723e */ /* 0x000fe200000010ff */
[----:B------:R-:W-:Y:S06]  /*5c10*/  @!P3 BRA `(.L_x_166) ;  /* 0x000000000088b947 */ /* 0x000fec0003800000 */
[----:B------:R-:W1:Y:S01]  /*5c20*/  LDC R18, c[0x0][0x240] ;  /* 0x00009000ff127b82 */ /* 0x000e620000000800 */
[----:B------:R-:W-:Y:S02]  /*5c30*/  ISETP.GE.AND P0, PT, R210, UR4, PT ;  /* 0x00000004d2007c0c */ /* 0x000fe4000bf06270 */
[----:B------:R-:W-:Y:S04]  /*5c40*/  LOP3.LUT R0, R187, 0x1, RZ, 0xc0, !PT ;  /* 0x00000001bb007812 */ /* 0x000fe800078ec0ff */
[----:B------:R-:W-:Y:S01]  /*5c50*/  ISETP.NE.U32.AND P1, PT, R0, 0x1, PT ;  /* 0x000000010000780c */ /* 0x000fe20003f25070 */
[----:B------:R-:W-:Y:S05]  /*5c60*/  IMAD.MOV.U32 R0, RZ, RZ, -0x2000 ;  /* 0xffffe000ff007424 */ /* 0x000fea00078e00ff */
[----:B------:R-:W-:Y:S01]  /*5c70*/  SEL R0, R0, 0x2000, !P1 ;  /* 0x0000200000007807 */ /* 0x000fe20004800000 */
[----:B------:R-:W2:Y:S04]  /*5c80*/  @!P0 LDC R17, c[0x0][0x244] ;  /* 0x00009100ff118b82 */ /* 0x000ea80000000800 */
        /* <DEDUP_REMOVED lines=9> */
[----:B------:R-:W-:Y:S01]  /*5d20*/  LEA.HI.X.SX32 R4, R4, R191, 0x1, P1 ;  /* 0x000000bf04047211 */ /* 0x000fe200008f0eff */
[----:B------:R-:W-:Y:S04]  /*5d30*/  IMAD.MOV.U32 R190, RZ, RZ, R5 ;  /* 0x000000ffffbe7224 */ /* 0x000fe800078e0005 */
[----:B------:R-:W-:Y:S01]  /*5d40*/  IMAD.MOV.U32 R191, RZ, RZ, R4 ;  /* 0x000000ffffbf7224 */ /* 0x000fe200078e0004 */
[C---:B------:R-:W-:Y:S04]  /*5d50*/  @!P0 LEA R4, P1, R18.reuse, R190, 0x6 ;  /* 0x000000be12048211 */ /* 0x040fe800078230ff */
        /* <DEDUP_REMOVED lines=14> */
.L_x_166:
[----:B------:R-:W-:Y:S01]  /*5e40*/  STS [R193+0xa000], R111 ;  /* 0x00a0006fc1007388 */ /* 0x000fe20000000800 */
[C---:B------:R-:W-:Y:S02]  /*5e50*/  IADD3 R0, R164.reuse, 0x40, RZ ;  /* 0x00000040a4007810 */ /* 0x040fe40007ffe0ff */
[----:B------:R-:W-:Y:S01]  /*5e60*/  @P2 IADD3 R0, R164, -0x40, RZ ;  /* 0xffffffc0a4002810 */ /* 0x000fe20007ffe0ff */
[----:B------:R-:W-:Y:S01]  /*5e70*/  STS [R193+0xa400], R110 ;  /* 0x00a4006ec1007388 */ /* 0x000fe20000000800 */
[----:B------:R-:W-:Y:S03]  /*5e80*/  LEA R117, R240, R177, 0x1 ;  /* 0x000000b1f0757211 */ /* 0x000fe600078e08ff */
[----:B------:R-:W-:Y:S04]  /*5e90*/  STS [R195+0xa000], R14 ;  /* 0x00a0000ec3007388 */ /* 0x000fe80000000800 */
        /* <DEDUP_REMOVED lines=12> */
[----:B------:R-:W-:Y:S01]  /*5f60*/  STS [R194+0xb400], R6 ;  /* 0x00b40006c2007388 */ /* 0x000fe20000000800 */
[----:B------:R-:W-:Y:S06]  /*5f70*/  BAR.SYNC.DEFER_BLOCKING 0x0 ;  /* 0x0000000000007b1d */ /* 0x000fec0000010000 */
[----:B---3--:R-:W-:Y:S04]  /*5f80*/  LDSM.16.MT88.4 R4, [R3+0xe000] ;  /* 0x00e000000304783b */ /* 0x008fe80000004200 */
[----:B------:R-:W1:Y:S04]  /*5f90*/  LDSM.16.MT88.4 R8, [R164] ;  /* 0x00000000a408783b */ /* 0x000e680000004200 */
[----:B------:R-:W2:Y:S04]  /*5fa0*/  LDSM.16.MT88.4 R12, [R3+0x10000] ;  /* 0x01000000030c783b */ /* 0x000ea80000004200 */
[----:B------:R-:W3:Y:S04]  /*5fb0*/  LDSM.16.MT88.4 R16, [R0] ;  /* 0x000000000010783b */ /* 0x000ee80000004200 */
[----:B------:R-:W-:Y:S04]  /*5fc0*/  LDSM.16.MT88.4 R20, [R3+0xe800] ;  /* 0x00e800000314783b */ /* 0x000fe80000004200 */
[----:B------:R-:W4:Y:S04]  /*5fd0*/  LDSM.16.MT88.4 R24, [R164+0x800] ;  /* 0x00080000a418783b */ /* 0x000f280000004200 */
[----:B------:R-:W5:Y:S04]  /*5fe0*/  LDSM.16.MT88.4 R28, [R3+0x10800] ;  /* 0x01080000031c783b */ /* 0x000f680000004200 */
[----:B------:R-:W5:Y:S01]  /*5ff0*/  LDSM.16.MT88.4 R32, [R0+0x800] ;  /* 0x000800000020783b */ /* 0x000f620000004200 */
        /* <DEDUP_REMOVED lines=13> */
[C---:B-----5:R-:W-:Y:S06]  /*60d0*/  HMMA.16816.F32.BF16 R40, R28.reuse, R24, R40 ;  /* 0x000000181c28723c */ /* 0x060fec0000041828 */
        /* <DEDUP_REMOVED lines=52> */
.L_x_167:
[----:B------:R-:W-:Y:S01]  /*6420*/  LDSM.16.M88.4 R16, [R169] ;  /* 0x00000000a910783b */ /* 0x000fe20000000200 */
[--C-:B------:R-:W-:Y:S01]  /*6430*/  IMAD.IADD R0, R176, 0x1, R165.reuse ;  /* 0x00000001b0007824 */ /* 0x100fe200078e02a5 */
[----:B------:R-:W-:Y:S01]  /*6440*/  LEA R185, P0, R225, R120, 0x2 ;  /* 0x00000078e1b97211 */ /* 0x000fe200078010ff */
[----:B------:R-:W-:Y:S01]  /*6450*/  IMAD.IADD R2, R169, 0x1, R165 ;  /* 0x00000001a9027824 */ /* 0x000fe200078e02a5 */
[----:B------:R-:W2:Y:S01]  /*6460*/  LDSM.16.MT88.4 R8, [R164+0x2000] ;  /* 0x00200000a408783b */ /* 0x000ea20000004200 */
[----:B------:R-:W-:Y:S01]  /*6470*/  IMAD.IADD R116, R165, 0x1, R168 ;  /* 0x00000001a5747824 */ /* 0x000fe200078e02a8 */
[----:B------:R-:W-:Y:S02]  /*6480*/  LEA.HI.X.SX32 R184, R225, R121, 0x2, P0 ;  /* 0x00000079e1b87211 */ /* 0x000fe400000f16ff */
[----:B------:R-:W1:Y:S04]  /*6490*/  LDSM.16.MT88.4 R20, [R0] ;  /* 0x000000000014783b */ /* 0x000e680000004200 */
[----:B------:R-:W-:Y:S04]  /*64a0*/  LDSM.16.M88.4 R24, [R168] ;  /* 0x00000000a818783b */ /* 0x000fe80000000200 */
[----:B------:R-:W3:Y:S04]  /*64b0*/  LDSM.16.MT88.4 R28, [R164+0x2800] ;  /* 0x00280000a41c783b */ /* 0x000ee80000004200 */
[----:B------:R-:W4:Y:S04]  /*64c0*/  LDSM.16.MT88.4 R32, [R0+0x800] ;  /* 0x000800000020783b */ /* 0x000f280000004200 */
[----:B------:R-:W-:Y:S04]  /*64d0*/  LDSM.16.MT88.4 R104, [R164+0x3000] ;  /* 0x00300000a468783b */ /* 0x000fe80000004200 */
[----:B------:R-:W4:Y:S04]  /*64e0*/  LDSM.16.M88.4 R100, [R2] ;  /* 0x000000000264783b */ /* 0x000f280000000200 */
[----:B------:R-:W-:Y:S04]  /*64f0*/  LDSM.16.MT88.4 R112, [R164+0x3800] ;  /* 0x00380000a470783b */ /* 0x000fe80000004200 */
[----:B------:R-:W-:Y:S01]  /*6500*/  LDSM.16.M88.4 R108, [R116] ;  /* 0x00000000746c783b */ /* 0x000fe20000000200 */
[C---:B--2---:R-:W-:Y:S06]  /*6510*/  HMMA.16816.F32.BF16 R4, R16.reuse, R8, RZ ;  /* 0x000000081004723c */ /* 0x044fec00000418ff */
[C---:B------:R-:W-:Y:S06]  /*6520*/  HMMA.16816.F32.BF16 R8, R16.reuse, R10, RZ ;  /* 0x0000000a1008723c */ /* 0x040fec00000418ff */
[C---:B-1----:R-:W-:Y:S06]  /*6530*/  HMMA.16816.F32.BF16 R12, R16.reuse, R20, RZ ;  /* 0x00000014100c723c */ /* 0x042fec00000418ff */
[----:B------:R-:W-:Y:S01]  /*6540*/  HMMA.16816.F32.BF16 R16, R16, R22, RZ ;  /* 0x000000161010723c */ /* 0x000fe200000418ff */
[----:B------:R-:W1:Y:S05]  /*6550*/  LDSM.16.MT88.4 R20, [R0+0x1000] ;  /* 0x001000000014783b */ /* 0x000e6a0000004200 */
[C---:B---3--:R-:W-:Y:S06]  /*6560*/  HMMA.16816.F32.BF16 R4, R24.reuse, R28, R4 ;  /* 0x0000001c1804723c */ /* 0x048fec0000041804 */
[C---:B------:R-:W-:Y:S01]  /*6570*/  HMMA.16816.F32.BF16 R8, R24.reuse, R30, R8 ;  /* 0x0000001e1808723c */ /* 0x040fe20000041808 */
[----:B------:R-:W-:Y:S05]  /*6580*/  LDSM.16.M88.4 R28, [R169+0x2000] ;  /* 0x00200000a91c783b */ /* 0x000fea0000000200 */
[C---:B----4-:R-:W-:Y:S06]  /*6590*/  HMMA.16816.F32.BF16 R12, R24.reuse, R32, R12 ;  /* 0x00000020180c723c */ /* 0x050fec000004180c */
[----:B------:R-:W-:Y:S01]  /*65a0*/  HMMA.16816.F32.BF16 R16, R24, R34, R16 ;  /* 0x000000221810723c */ /* 0x000fe20000041810 */
[----:B------:R-:W2:Y:S04]  /*65b0*/  LDSM.16.MT88.4 R24, [R0+0x1800] ;  /* 0x001800000018783b */ /* 0x000ea80000004200 */
[----:B------:R-:W3:Y:S01]  /*65c0*/  LDSM.16.MT88.4 R32, [R164+0x4000] ;  /* 0x00400000a420783b */ /* 0x000ee20000004200 */
[C---:B------:R-:W-:Y:S06]  /*65d0*/  HMMA.16816.F32.BF16 R4, R100.reuse, R104, R4 ;  /* 0x000000686404723c */ /* 0x040fec0000041804 */
[C---:B------:R-:W-:Y:S01]  /*65e0*/  HMMA.16816.F32.BF16 R8, R100.reuse, R106, R8 ;  /* 0x0000006a6408723c */ /* 0x040fe20000041808 */
[----:B------:R-:W-:Y:S05]  /*65f0*/  LDSM.16.MT88.4 R104, [R164+0x4800] ;  /* 0x00480000a468783b */ /* 0x000fea0000004200 */
[C---:B-1----:R-:W-:Y:S06]  /*6600*/  HMMA.16816.F32.BF16 R12, R100.reuse, R20, R12 ;  /* 0x00000014640c723c */ /* 0x042fec000004180c */
[----:B------:R-:W-:Y:S01]  /*6610*/  HMMA.16816.F32.BF16 R16, R100, R22, R16 ;  /* 0x000000166410723c */ /* 0x000fe20000041810 */
[----:B------:R-:W1:Y:S04]  /*6620*/  LDSM.16.MT88.4 R20, [R0+0x2000] ;  /* 0x002000000014783b */ /* 0x000e680000004200 */
[----:B------:R-:W4:Y:S01]  /*6630*/  LDSM.16.M88.4 R100, [R168+0x2000] ;  /* 0x00200000a864783b */ /* 0x000f220000000200 */
[C---:B------:R-:W-:Y:S06]  /*6640*/  HMMA.16816.F32.BF16 R4, R108.reuse, R112, R4 ;  /* 0x000000706c04723c */ /* 0x040fec0000041804 */
[C---:B------:R-:W-:Y:S01]  /*6650*/  HMMA.16816.F32.BF16 R8, R108.reuse, R114, R8 ;  /* 0x000000726c08723c */ /* 0x040fe20000041808 */
[----:B------:R-:W-:Y:S05]  /*6660*/  LDSM.16.MT88.4 R112, [R164+0x5000] ;  /* 0x00500000a470783b */ /* 0x000fea0000004200 */
[C---:B--2---:R-:W-:Y:S06]  /*6670*/  HMMA.16816.F32.BF16 R12, R108.reuse, R24, R12 ;  /* 0x000000186c0c723c */ /* 0x044fec000004180c */
[----:B------:R-:W-:Y:S01]  /*6680*/  HMMA.16816.F32.BF16 R16, R108, R26, R16 ;  /* 0x0000001a6c10723c */ /* 0x000fe20000041810 */
[----:B------:R-:W2:Y:S04]  /*6690*/  LDSM.16.MT88.4 R24, [R0+0x2800] ;  /* 0x002800000018783b */ /* 0x000ea80000004200 */
[----:B------:R4:W2:Y:S01]  /*66a0*/  LDSM.16.M88.4 R108, [R2+0x2000] ;  /* 0x00200000026c783b */ /* 0x0008a20000000200 */
[C---:B---3--:R-:W-:Y:S06]  /*66b0*/  HMMA.16816.F32.BF16 R4, R28.reuse, R32, R4 ;  /* 0x000000201c04723c */ /* 0x048fec0000041804 */
[C---:B------:R-:W-:Y:S01]  /*66c0*/  HMMA.16816.F32.BF16 R8, R28.reuse, R34, R8 ;  /* 0x000000221c08723c */ /* 0x040fe20000041808 */
[----:B------:R-:W-:Y:S05]  /*66d0*/  LDSM.16.MT88.4 R32, [R164+0x5800] ;  /* 0x00580000a420783b */ /* 0x000fea0000004200 */
[C---:B-1----:R-:W-:Y:S06]  /*66e0*/  HMMA.16816.F32.BF16 R12, R28.reuse, R20, R12 ;  /* 0x000000141c0c723c */ /* 0x042fec000004180c */
[----:B------:R-:W-:Y:S01]  /*66f0*/  HMMA.16816.F32.BF16 R16, R28, R22, R16 ;  /* 0x000000161c10723c */ /* 0x000fe20000041810 */
[----:B------:R-:W1:Y:S04]  /*6700*/  LDSM.16.MT88.4 R20, [R0+0x3000] ;  /* 0x003000000014783b */ /* 0x000e680000004200 */
[----:B------:R-:W3:Y:S01]  /*6710*/  LDSM.16.M88.4 R28, [R116+0x2000] ;  /* 0x00200000741c783b */ /* 0x000ee20000000200 */
[C---:B----4-:R-:W-:Y:S05]  /*6720*/  HMMA.16816.F32.BF16 R4, R100.reuse, R104, R4 ;  /* 0x000000686404723c */ /* 0x050fea0000041804 */
[----:B------:R-:W-:Y:S01]  /*6730*/  VIADD R2, R187, 0xffffffff ;  /* 0xffffffffbb027836 */ /* 0x000fe20000000000 */
[C---:B------:R-:W-:Y:S06]  /*6740*/  HMMA.16816.F32.BF16 R8, R100.reuse, R106, R8 ;  /* 0x0000006a6408723c */ /* 0x040fec0000041808 */
[C---:B--2---:R-:W-:Y:S06]  /*6750*/  HMMA.16816.F32.BF16 R12, R100.reuse, R24, R12 ;  /* 0x00000018640c723c */ /* 0x044fec000004180c */
[----:B------:R-:W-:Y:S01]  /*6760*/  HMMA.16816.F32.BF16 R16, R100, R26, R16 ;  /* 0x0000001a6410723c */ /* 0x000fe20000041810 */
[----:B------:R-:W2:Y:S04]  /*6770*/  LDSM.16.MT88.4 R24, [R0+0x3800] ;  /* 0x003800000018783b */ /* 0x000ea80000004200 */
[----:B------:R-:W-:Y:S01]  /*6780*/  LDSM.16.MT88.4 R100, [R3+0xd000] ;  /* 0x00d000000364783b */ /* 0x000fe20000004200 */
[C---:B------:R-:W-:Y:S06]  /*6790*/  HMMA.16816.F32.BF16 R4, R108.reuse, R112, R4 ;  /* 0x000000706c04723c */ /* 0x040fec0000041804 */
[C---:B------:R-:W-:Y:S06]  /*67a0*/  HMMA.16816.F32.BF16 R8, R108.reuse, R114, R8 ;  /* 0x000000726c08723c */ /* 0x040fec0000041808 */
[C---:B-1----:R-:W-:Y:S06]  /*67b0*/  HMMA.16816.F32.BF16 R12, R108.reuse, R20, R12 ;  /* 0x000000146c0c723c */ /* 0x042fec000004180c */
[----:B------:R-:W-:Y:S05]  /*67c0*/  HMMA.16816.F32.BF16 R16, R108, R22, R16 ;  /* 0x000000166c10723c */ /* 0x000fea0000041810 */
[----:B------:R-:W-:Y:S01]  /*67d0*/  IMAD.MOV.U32 R20, RZ, RZ, R185 ;  /* 0x000000ffff147224 */ /* 0x000fe200078e00b9 */
[C---:B---3--:R-:W-:Y:S05]  /*67e0*/  HMMA.16816.F32.BF16 R4, R28.reuse, R32, R4 ;  /* 0x000000201c04723c */ /* 0x048fea0000041804 */
[----:B------:R-:W-:Y:S01]  /*67f0*/  @P3 IADD3 R22, P1, R214, R241, RZ ;  /* 0x000000f1d6163210 */ /* 0x000fe20007f3e0ff */
[C---:B------:R-:W-:Y:S01]  /*6800*/  HMMA.16816.F32.BF16 R8, R28.reuse, R34, R8 ;  /* 0x000000221c08723c */ /* 0x040fe20000041808 */
[----:B------:R-:W-:Y:S04]  /*6810*/  LDSM.16.MT88.4 R32, [R3+0xc800] ;  /* 0x00c800000320783b */ /* 0x000fe80000004200 */
[----:B------:R-:W-:Y:S01]  /*6820*/  @P3 IMAD.X R23, R213, 0x1, R242, P1 ;  /* 0x00000001d5173824 */ /* 0x000fe200008e06f2 */
[C---:B--2---:R-:W-:Y:S04]  /*6830*/  HMMA.16816.F32.BF16 R12, R28.reuse, R24, R12 ;  /* 0x000000181c0c723c */ /* 0x044fe8000004180c */
[----:B------:R-:W5:Y:S01]  /*6840*/  @P3 LDG.E R207, desc[UR12][R22.64] ;  /* 0x0000000c16cf3981 */ /* 0x000f62000c1e1900 */
[----:B------:R-:W-:Y:S01]  /*6850*/  IMAD.MOV.U32 R21, RZ, RZ, R184 ;  /* 0x000000ffff157224 */ /* 0x000fe200078e00b8 */
[----:B------:R-:W-:Y:S02]  /*6860*/  HMMA.16816.F32.BF16 R16, R28, R26, R16 ;  /* 0x0000001a1c10723c */ /* 0x000fe40000041810 */
[----:B------:R-:W5:Y:S03]  /*6870*/  @P3 LDG.E R208, desc[UR12][R22.64+0x20] ;  /* 0x0000200c16d03981 */ /* 0x000f66000c1e1900 */
[-C--:B------:R-:W-:Y:S01]  /*6880*/  LEA R24, P0, R217, R20.reuse, 0x2 ;  /* 0x00000014d9187211 */ /* 0x080fe200078010ff */
[----:B------:R-:W5:Y:S01]  /*6890*/  @P3 LDG.E R205, desc[UR12][R22.64+0x80] ;  /* 0x0000800c16cd3981 */ /* 0x000f62000c1e1900 */
[-C--:B------:R-:W-:Y:S01]  /*68a0*/  LEA R26, P4, R229, R20.reuse, 0x2 ;  /* 0x00000014e51a7211 */ /* 0x080fe200078810ff */
[----:B------:R-:W-:Y:S02]  /*68b0*/  IMAD.IADD R0, R165, 0x1, R166 ;  /* 0x00000001a5007824 */ /* 0x000fe400078e02a6 */
[----:B------:R1:W5:Y:S01]  /*68c0*/  @P3 LDG.E R206, desc[UR12][R22.64+0xa0] ;  /* 0x0000a00c16ce3981 */ /* 0x000362000c1e1900 */
[-C--:B------:R-:W-:Y:S02]  /*68d0*/  LEA.HI.X.SX32 R25, R217, R21.reuse, 0x2, P0 ;  /* 0x00000015d9197211 */ /* 0x080fe400000f16ff */
[-C--:B------:R-:W-:Y:S01]  /*68e0*/  LEA.HI.X.SX32 R27, R229, R21.reuse, 0x2, P4 ;  /* 0x00000015e51b7211 */ /* 0x080fe200020f16ff */
[----:B------:R2:W-:Y:S04]  /*68f0*/  REDG.E.ADD.F32.FTZ.RN.STRONG.GPU desc[UR12][R20.64], R4 ;  /* 0x00000004140079a6 */ /* 0x0005e8000c10f38c */
[----:B------:R3:W-:Y:S04]  /*6900*/  REDG.E.ADD.F32.FTZ.RN.STRONG.GPU desc[UR12][R24.64], R5 ;  /* 0x00000005180079a6 */ /* 0x0007e8000c10f38c */
[----:B------:R-:W-:Y:S01]  /*6910*/  LDSM.16.MT88.4 R28, [R3+0xa800] ;  /* 0x00a80000031c783b */ /* 0x000fe20000004200 */
[CC--:B-1----:R-:W-:Y:S04]  /*6920*/  LEA R22, P1, R218.reuse, R20.reuse, 0x2 ;  /* 0x00000014da167211 */ /* 0x0c2fe800078210ff */
[-C--:B------:R-:W-:Y:S02]  /*6930*/  LEA.HI.X.SX32 R23, R218, R21.reuse, 0x2, P1 ;  /* 0x00000015da177211 */ /* 0x080fe400008f16ff */
[CC--:B--2---:R-:W-:Y:S03]  /*6940*/  LEA R4, P0, R230.reuse, R20.reuse, 0x2 ;  /* 0x00000014e6047211 */ /* 0x0c4fe600078010ff */
[----:B------:R1:W-:Y:S01]  /*6950*/  REDG.E.ADD.F32.FTZ.RN.STRONG.GPU desc[UR12][R22.64], R6 ;  /* 0x00000006160079a6 */ /* 0x0003e2000c10f38c */
[-C--:B---3--:R-:W-:Y:S05]  /*6960*/  LEA.HI.X.SX32 R5, R230, R21.reuse, 0x2, P0 ;  /* 0x00000015e6057211 */ /* 0x088fea00000f16ff */
[----:B------:R2:W-:Y:S04]  /*6970*/  REDG.E.ADD.F32.FTZ.RN.STRONG.GPU desc[UR12][R4.64], R7 ;  /* 0x00000007040079a6 */ /* 0x0005e8000c10f38c */
[----:B------:R3:W-:Y:S01]  /*6980*/  REDG.E.ADD.F32.FTZ.RN.STRONG.GPU desc[UR12][R26.64], R8 ;  /* 0x000000081a0079a6 */ /* 0x0007e2000c10f38c */
[CC--:B-1----:R-:W-:Y:S02]  /*6990*/  LEA R22, P2, R228.reuse, R20.reuse, 0x2 ;  /* 0x00000014e4167211 */ /* 0x0c2fe400078410ff */
[CC--:B------:R-:W-:Y:S02]  /*69a0*/  LEA R6, P1, R227.reuse, R20.reuse, 0x2 ;  /* 0x00000014e3067211 */ /* 0x0c0fe400078210ff */
[-C--:B------:R-:W-:Y:S02]  /*69b0*/  LEA.HI.X.SX32 R23, R228, R21.reuse, 0x2, P2 ;  /* 0x00000015e4177211 */ /* 0x080fe400010f16ff */
[CC--:B--2---:R-:W-:Y:S02]  /*69c0*/  LEA R4, P0, R226.reuse, R20.reuse, 0x2 ;  /* 0x00000014e2047211 */ /* 0x0c4fe400078010ff */
[-C--:B------:R-:W-:Y:S01]  /*69d0*/  LEA.HI.X.SX32 R7, R227, R21.reuse, 0x2, P1 ;  /* 0x00000015e3077211 */ /* 0x080fe200008f16ff */
[----:B------:R1:W-:Y:S01]  /*69e0*/  REDG.E.ADD.F32.FTZ.RN.STRONG.GPU desc[UR12][R22.64], R9 ;  /* 0x00000009160079a6 */ /* 0x0003e2000c10f38c */
[-C--:B------:R-:W-:Y:S02]  /*69f0*/  LEA.HI.X.SX32 R5, R226, R21.reuse, 0x2, P0 ;  /* 0x00000015e2057211 */ /* 0x080fe400000f16ff */
[CC--:B---3--:R-:W-:Y:S01]  /*6a00*/  LEA R26, P0, R239.reuse, R20.reuse, 0x2 ;  /* 0x00000014ef1a7211 */ /* 0x0c8fe200078010ff */
[----:B------:R2:W-:Y:S01]  /*6a10*/  REDG.E.ADD.F32.FTZ.RN.STRONG.GPU desc[UR12][R6.64], R10 ;  /* 0x0000000a060079a6 */ /* 0x0005e2000c10f38c */
[CC--:B------:R-:W-:Y:S02]  /*6a20*/  LEA R8, P2, R222.reuse, R20.reuse, 0x2 ;  /* 0x00000014de087211 */ /* 0x0c0fe400078410ff */
[-C--:B------:R-:W-:Y:S01]  /*6a30*/  LEA.HI.X.SX32 R27, R239, R21.reuse, 0x2, P0 ;  /* 0x00000015ef1b7211 */ /* 0x080fe200000f16ff */
[----:B------:R3:W-:Y:S04]  /*6a40*/  REDG.E.ADD.F32.FTZ.RN.STRONG.GPU desc[UR12][R4.64], R11 ;  /* 0x0000000b040079a6 */ /* 0x0007e8000c10f38c */
[----:B------:R-:W-:Y:S04]  /*6a50*/  REDG.E.ADD.F32.FTZ.RN.STRONG.GPU desc[UR12][R20.64+0x80], R12 ;  /* 0x0000800c140079a6 */ /* 0x000fe8000c10f38c */
[----:B------:R-:W-:Y:S04]  /*6a60*/  REDG.E.ADD.F32.FTZ.RN.STRONG.GPU desc[UR12][R24.64+0x80], R13 ;  /* 0x0000800d180079a6 */ /* 0x000fe8000c10f38c */
[----:B------:R-:W-:Y:S04]  /*6a70*/  REDG.E.ADD.F32.FTZ.RN.STRONG.GPU desc[UR12][R26.64], R14 ;  /* 0x0000000e1a0079a6 */ /* 0x000fe8000c10f38c */
[----:B------:R-:W-:Y:S01]  /*6a80*/  LDSM.16.MT88.4 R24, [R0] ;  /* 0x000000000018783b */ /* 0x000fe20000004200 */
[-C--:B-1----:R-:W-:Y:S02]  /*6a90*/  LEA R22, P5, R249, R20.reuse, 0x2 ;  /* 0x00000014f9167211 */ /* 0x082fe400078a10ff */
[-C--:B------:R-:W-:Y:S02]  /*6aa0*/  LEA.HI.X.SX32 R9, R222, R21.reuse, 0x2, P2 ;  /* 0x00000015de097211 */ /* 0x080fe400010f16ff */
[-C--:B--2---:R-:W-:Y:S02]  /*6ab0*/  LEA R10, P4, R223, R20.reuse, 0x2 ;  /* 0x00000014df0a7211 */ /* 0x084fe400078810ff */
[-C--:B------:R-:W-:Y:S02]  /*6ac0*/  LEA.HI.X.SX32 R23, R249, R21.reuse, 0x2, P5 ;  /* 0x00000015f9177211 */ /* 0x080fe400028f16ff */
[-C--:B---3--:R-:W-:Y:S02]  /*6ad0*/  LEA.HI.X.SX32 R11, R223, R21.reuse, 0x2, P4 ;  /* 0x00000015df0b7211 */ /* 0x088fe400020f16ff */
[CC--:B------:R-:W-:Y:S01]  /*6ae0*/  LEA R6, P1, R221.reuse, R20.reuse, 0x2 ;  /* 0x00000014dd067211 */ /* 0x0c0fe200078210ff */
[----:B------:R-:W-:Y:S01]  /*6af0*/  REDG.E.ADD.F32.FTZ.RN.STRONG.GPU desc[UR12][R22.64], R15 ;  /* 0x0000000f160079a6 */ /* 0x000fe2000c10f38c */
[C---:B------:R-:W-:Y:S02]  /*6b00*/  LEA R4, P0, R224.reuse, R20, 0x2 ;  /* 0x00000014e0047211 */ /* 0x040fe400078010ff */
[-C--:B------:R-:W-:Y:S01]  /*6b10*/  LEA.HI.X.SX32 R7, R221, R21.reuse, 0x2, P1 ;  /* 0x00000015dd077211 */ /* 0x080fe200008f16ff */
[----:B------:R-:W-:Y:S01]  /*6b20*/  REDG.E.ADD.F32.FTZ.RN.STRONG.GPU desc[UR12][R10.64], R16 ;  /* 0x000000100a0079a6 */ /* 0x000fe2000c10f38c */
[----:B------:R-:W-:Y:S02]  /*6b30*/  LEA.HI.X.SX32 R5, R224, R21, 0x2, P0 ;  /* 0x00000015e0057211 */ /* 0x000fe400000f16ff */
[----:B------:R-:W-:Y:S01]  /*6b40*/  ISETP.GT.AND P4, PT, R187, R231, PT ;  /* 0x000000e7bb00720c */ /* 0x000fe20003f84270 */
[----:B------:R-:W-:Y:S01]  /*6b50*/  REDG.E.ADD.F32.FTZ.RN.STRONG.GPU desc[UR12][R8.64], R17 ;  /* 0x00000011080079a6 */ /* 0x000fe2000c10f38c */
[----:B------:R-:W-:Y:S02]  /*6b60*/  @P3 IADD3 R216, P1, R216, -0x100, RZ ;  /* 0xffffff00d8d83810 */ /* 0x000fe40007f3e0ff */
[----:B------:R-:W-:Y:S01]  /*6b70*/  @P3 IADD3 R214, P2, R214, -0x100, RZ ;  /* 0xffffff00d6d63810 */ /* 0x000fe20007f5e0ff */
[----:B------:R-:W-:Y:S01]  /*6b80*/  REDG.E.ADD.F32.FTZ.RN.STRONG.GPU desc[UR12][R6.64], R18 ;  /* 0x00000012060079a6 */ /* 0x000fe2000c10f38c */
[----:B------:R-:W-:Y:S02]  /*6b90*/  @P3 IADD3.X R215, R215, -0x1, RZ, P1, !PT ;  /* 0xffffffffd7d73810 */ /* 0x000fe40000ffe4ff */
[----:B------:R-:W-:Y:S01]  /*6ba0*/  @P3 IADD3.X R213, R213, -0x1, RZ, P2, !PT ;  /* 0xffffffffd5d53810 */ /* 0x000fe200017fe4ff */
[----:B------:R-:W-:Y:S04]  /*6bb0*/  REDG.E.ADD.F32.FTZ.RN.STRONG.GPU desc[UR12][R4.64], R19 ;  /* 0x00000013040079a6 */ /* 0x000fe8000c10f38c */
[----:B------:R-:W-:Y:S04]  /*6bc0*/  LDSM.16.MT88.4 R4, [R3+0xa000] ;  /* 0x00a000000304783b */ /* 0x000fe80000004200 */
[----:B------:R-:W1:Y:S04]  /*6bd0*/  LDSM.16.MT88.4 R8, [R166] ;  /* 0x00000000a608783b */ /* 0x000e680000004200 */
[----:B------:R-:W2:Y:S04]  /*6be0*/  LDSM.16.MT88.4 R20, [R3+0xc000] ;  /* 0x00c000000314783b */ /* 0x000ea80000004200 */
[----:B------:R-:W3:Y:S04]  /*6bf0*/  LDSM.16.MT88.4 R12, [R166+0x800] ;  /* 0x00080000a60c783b */ /* 0x000ee80000004200 */
[----:B------:R-:W4:Y:S01]  /*6c00*/  LDSM.16.MT88.4 R16, [R0+0x800] ;  /* 0x000800000010783b */ /* 0x000f220000004200 */
[-C--:B-1----:R-:W-:Y:S06]  /*6c10*/  HMMA.16816.F32.BF16 R68, R4, R8.reuse, R68 ;  /* 0x000000080444723c */ /* 0x082fec0000041844 */
[C---:B--2---:R-:W-:Y:S06]  /*6c20*/  HMMA.16816.F32.BF16 R72, R20.reuse, R8, R72 ;  /* 0x000000081448723c */ /* 0x044fec0000041848 */
[-C--:B------:R-:W-:Y:S06]  /*6c30*/  HMMA.16816.F32.BF16 R76, R20, R10.reuse, R76 ;  /* 0x0000000a144c723c */ /* 0x080fec000004184c */
[C---:B------:R-:W-:Y:S01]  /*6c40*/  HMMA.16816.F32.BF16 R80, R4.reuse, R10, R80 ;  /* 0x0000000a0450723c */ /* 0x040fe20000041850 */
[----:B------:R-:W-:Y:S05]  /*6c50*/  LDSM.16.MT88.4 R8, [R3+0xb000] ;  /* 0x00b000000308783b */ /* 0x000fea0000004200 */
[-C--:B------:R-:W-:Y:S06]  /*6c60*/  HMMA.16816.F32.BF16 R84, R4, R24.reuse, R84 ;  /* 0x000000180454723c */ /* 0x080fec0000041854 */
[C---:B------:R-:W-:Y:S06]  /*6c70*/  HMMA.16816.F32.BF16 R88, R20.reuse, R24, R88 ;  /* 0x000000181458723c */ /* 0x040fec0000041858 */
[-C--:B------:R-:W-:Y:S01]  /*6c80*/  HMMA.16816.F32.BF16 R92, R20, R26.reuse, R92 ;  /* 0x0000001a145c723c */ /* 0x080fe2000004185c */
[----:B------:R-:W1:Y:S05]  /*6c90*/  LDSM.16.MT88.4 R20, [R166+0x1000] ;  /* 0x00100000a614783b */ /* 0x000e6a0000004200 */
[----:B------:R-:W-:Y:S01]  /*6ca0*/  HMMA.16816.F32.BF16 R96, R4, R26, R96 ;  /* 0x0000001a0460723c */ /* 0x000fe20000041860 */
[----:B------:R-:W2:Y:S04]  /*6cb0*/  LDSM.16.MT88.4 R4, [R0+0x1000] ;  /* 0x001000000004783b */ /* 0x000ea80000004200 */
[----:B------:R-:W-:Y:S01]  /*6cc0*/  LDSM.16.MT88.4 R24, [R166+0x1800] ;  /* 0x00180000a618783b */ /* 0x000fe20000004200 */
[-C--:B---3--:R-:W-:Y:S06]  /*6cd0*/  HMMA.16816.F32.BF16 R68, R28, R12.reuse, R68 ;  /* 0x0000000c1c44723c */ /* 0x088fec0000041844 */
[C---:B------:R-:W-:Y:S06]  /*6ce0*/  HMMA.16816.F32.BF16 R72, R32.reuse, R12, R72 ;  /* 0x0000000c2048723c */ /* 0x040fec0000041848 */
[-C--:B------:R-:W-:Y:S06]  /*6cf0*/  HMMA.16816.F32.BF16 R76, R32, R14.reuse, R76 ;  /* 0x0000000e204c723c */ /* 0x080fec000004184c */
[C---:B------:R-:W-:Y:S01]  /*6d00*/  HMMA.16816.F32.BF16 R80, R28.reuse, R14, R80 ;  /* 0x0000000e1c50723c */ /* 0x040fe20000041850 */
[----:B------:R-:W3:Y:S05]  /*6d10*/  LDSM.16.MT88.4 R12, [R3+0xb800] ;  /* 0x00b80000030c783b */ /* 0x000eea0000004200 */
[-C--:B----4-:R-:W-:Y:S06]  /*6d20*/  HMMA.16816.F32.BF16 R84, R28, R16.reuse, R84 ;  /* 0x000000101c54723c */ /* 0x090fec0000041854 */
[C---:B------:R-:W-:Y:S06]  /*6d30*/  HMMA.16816.F32.BF16 R88, R32.reuse, R16, R88 ;  /* 0x000000102058723c */ /* 0x040fec0000041858 */
[-C--:B------:R-:W-:Y:S01]  /*6d40*/  HMMA.16816.F32.BF16 R92, R32, R18.reuse, R92 ;  /* 0x00000012205c723c */ /* 0x080fe2000004185c */
[----:B------:R-:W4:Y:S05]  /*6d50*/  LDSM.16.MT88.4 R32, [R3+0xd800] ;  /* 0x00d800000320783b */ /* 0x000f2a0000004200 */
[----:B------:R-:W-:Y:S01]  /*6d60*/  HMMA.16816.F32.BF16 R96, R28, R18, R96 ;  /* 0x000000121c60723c */ /* 0x000fe20000041860 */
[----:B------:R2:W4:Y:S05]  /*6d70*/  LDSM.16.MT88.4 R16, [R0+0x1800] ;  /* 0x001800000010783b */ /* 0x00052a0000004200 */
[-C--:B-1----:R-:W-:Y:S06]  /*6d80*/  HMMA.16816.F32.BF16 R68, R8, R20.reuse, R68 ;  /* 0x000000140844723c */ /* 0x082fec0000041844 */
[C---:B------:R-:W-:Y:S06]  /*6d90*/  HMMA.16816.F32.BF16 R72, R100.reuse, R20, R72 ;  /* 0x000000146448723c */ /* 0x040fec0000041848 */
[-C--:B------:R-:W-:Y:S06]  /*6da0*/  HMMA.16816.F32.BF16 R76, R100, R22.reuse, R76 ;  /* 0x00000016644c723c */ /* 0x080fec000004184c */
[C---:B------:R-:W-:Y:S05]  /*6db0*/  HMMA.16816.F32.BF16 R80, R8.reuse, R22, R80 ;  /* 0x000000160850723c */ /* 0x040fea0000041850 */
[----:B--2---:R-:W-:Y:S01]  /*6dc0*/  LOP3.LUT R0, R187, 0x1, RZ, 0xc0, !PT ;  /* 0x00000001bb007812 */ /* 0x004fe200078ec0ff */
[-C--:B------:R-:W-:Y:S03]  /*6dd0*/  HMMA.16816.F32.BF16 R84, R8, R4.reuse, R84 ;  /* 0x000000040854723c */ /* 0x080fe60000041854 */
[----:B------:R-:W-:Y:S02]  /*6de0*/  ISETP.NE.U32.AND P0, PT, R0, 0x1, PT ;  /* 0x000000010000780c */ /* 0x000fe40003f05070 */
[C---:B------:R-:W-:Y:S01]  /*6df0*/  VIADD R0, R166.reuse, 0xffffe000 ;  /* 0xffffe000a6007836 */ /* 0x040fe20000000000 */
[C---:B------:R-:W-:Y:S05]  /*6e00*/  HMMA.16816.F32.BF16 R88, R100.reuse, R4, R88 ;  /* 0x000000046458723c */ /* 0x040fea0000041858 */
[----:B------:R-:W-:Y:S01]  /*6e10*/  IMAD.MOV.U32 R187, RZ, RZ, R2 ;  /* 0x000000ffffbb7224 */ /* 0x000fe200078e0002 */
[-C--:B------:R-:W-:Y:S05]  /*6e20*/  HMMA.16816.F32.BF16 R92, R100, R6.reuse, R92 ;  /* 0x00000006645c723c */ /* 0x080fea000004185c */
[----:B------:R-:W-:Y:S01]  /*6e30*/  @P0 VIADD R0, R166, 0x2000 ;  /* 0x00002000a6000836 */ /* 0x000fe20000000000 */
[----:B------:R-:W-:Y:S05]  /*6e40*/  HMMA.16816.F32.BF16 R96, R8, R6, R96 ;  /* 0x000000060860723c */ /* 0x000fea0000041860 */
[----:B------:R-:W-:Y:S01]  /*6e50*/  IMAD.MOV.U32 R166, RZ, RZ, R0 ;  /* 0x000000ffffa67224 */ /* 0x000fe200078e0000 */
[-C--:B---3--:R-:W-:Y:S06]  /*6e60*/  HMMA.16816.F32.BF16 R68, R12, R24.reuse, R68 ;  /* 0x000000180c44723c */ /* 0x088fec0000041844 */
[C---:B----4-:R-:W-:Y:S06]  /*6e70*/  HMMA.16816.F32.BF16 R72, R32.reuse, R24, R72 ;  /* 0x000000182048723c */ /* 0x050fec0000041848 */
[-C--:B------:R-:W-:Y:S06]  /*6e80*/  HMMA.16816.F32.BF16 R76, R32, R26.reuse, R76 ;  /* 0x0000001a204c723c */ /* 0x080fec000004184c */
        /* <DEDUP_REMOVED lines=43> */
[----:B------:R-:W-:Y:S01]  /*7140*/  F2FP.BF16.F32.PACK_AB R11, R11, R82 ;  /* 0x000000520b0b723e */ /* 0x000fe200000010ff */
[----:B------:R-:W-:Y:S01]  /*7150*/  FMUL.FTZ R88, R88, UR4 ;  /* 0x0000000458587c20 */ /* 0x000fe20008410000 */
[----:B------:R-:W-:Y:S01]  /*7160*/  F2FP.BF16.F32.PACK_AB R14, R14, R72 ;  /* 0x000000480e0e723e */ /* 0x000fe200000010ff */
[----:B------:R-:W-:Y:S01]  /*7170*/  FMUL.FTZ R6, R89, UR4 ;  /* 0x0000000459067c20 */ /* 0x000fe20008410000 */
[----:B------:R-:W-:Y:S01]  /*7180*/  F2FP.BF16.F32.PACK_AB R13, R13, R74 ;  /* 0x0000004a0d0d723e */ /* 0x000fe200000010ff */
[----:B------:R-:W-:Y:S01]  /*7190*/  STS [R245], R16 ;  /* 0x00000010f5007388 */ /* 0x000fe20000000800 */
[----:B------:R-:W-:Y:S01]  /*71a0*/  F2FP.BF16.F32.PACK_AB R10, R10, R76 ;  /* 0x0000004c0a0a723e */ /* 0x000fe200000010ff */
[----:B------:R-:W-:Y:S01]  /*71b0*/  FMUL.FTZ R92, R92, UR4 ;  /* 0x000000045c5c7c20 */ /* 0x000fe20008410000 */
[----:B------:R-:W-:Y:S01]  /*71c0*/  F2FP.BF16.F32.PACK_AB R9, R9, R78 ;  /* 0x0000004e0909723e */ /* 0x000fe200000010ff */
[----:B------:R-:W-:Y:S01]  /*71d0*/  STS [R245+0x400], R15 ;  /* 0x0004000ff5007388 */ /* 0x000fe20000000800 */
[----:B------:R-:W-:Y:S01]  /*71e0*/  F2FP.BF16.F32.PACK_AB R8, R8, R84 ;  /* 0x000000540808723e */ /* 0x000fe200000010ff */
[----:B------:R-:W-:Y:S01]  /*71f0*/  FMUL.FTZ R0, R93, UR4 ;  /* 0x000000045d007c20 */ /* 0x000fe20008410000 */
[----:B------:R-:W-:Y:S01]  /*7200*/  F2FP.BF16.F32.PACK_AB R7, R7, R86 ;  /* 0x000000560707723e */ /* 0x000fe200000010ff */
[----:B------:R-:W-:Y:S01]  /*7210*/  FMUL.FTZ R94, R94, UR4 ;  /* 0x000000045e5e7c20 */ /* 0x000fe20008410000 */
[----:B------:R-:W-:Y:S01]  /*7220*/  FMUL.FTZ R17, R95, UR4 ;  /* 0x000000045f117c20 */ /* 0x000fe20008410000 */
[----:B------:R-:W-:Y:S01]  /*7230*/  F2FP.BF16.F32.PACK_AB R4, R4, R96 ;  /* 0x000000600404723e */ /* 0x000fe200000010ff */
[----:B------:R-:W-:Y:S01]  /*7240*/  STS [R248], R12 ;  /* 0x0000000cf8007388 */ /* 0x000fe20000000800 */
[----:B------:R-:W-:-:S02]  /*7250*/  F2FP.BF16.F32.PACK_AB R2, R2, R98 ;  /* 0x000000620202723e */ /* 0x000fc400000010ff */
[----:B------:R-:W-:Y:S01]  /*7260*/  F2FP.BF16.F32.PACK_AB R5, R5, R90 ;  /* 0x0000005a0505723e */ /* 0x000fe200000010ff */
[----:B------:R-:W-:Y:S01]  /*7270*/  STS [R252], R11 ;  /* 0x0000000bfc007388 */ /* 0x000fe20000000800 */
[----:B------:R-:W-:Y:S02]  /*7280*/  F2FP.BF16.F32.PACK_AB R6, R6, R88 ;  /* 0x000000580606723e */ /* 0x000fe400000010ff */
[----:B------:R-:W-:Y:S01]  /*7290*/  F2FP.BF16.F32.PACK_AB R0, R0, R92 ;  /* 0x0000005c0000723e */ /* 0x000fe200000010ff */
[----:B------:R1:W-:Y:S01]  /*72a0*/  STS [R245+0x2000], R14 ;  /* 0x0020000ef5007388 */ /* 0x0003e20000000800 */
[----:B------:R-:W-:Y:S02]  /*72b0*/  F2FP.BF16.F32.PACK_AB R17, R17, R94 ;  /* 0x0000005e1111723e */ /* 0x000fe400000010ff */
[----:B------:R-:W-:Y:S01]  /*72c0*/  F2FP.BF16.F32.PACK_AB R50, R51, R50 ;  /* 0x000000323332723e */ /* 0x000fe200000010ff */
[----:B------:R-:W-:Y:S01]  /*72d0*/  STS [R245+0x2400], R13 ;  /* 0x0024000df5007388 */ /* 0x000fe20000000800 */
[----:B------:R-:W-:-:S02]  /*72e0*/  F2FP.BF16.F32.PACK_AB R40, R41, R40 ;  /* 0x000000282928723e */ /* 0x000fc400000010ff */
[----:B------:R-:W-:Y:S01]  /*72f0*/  F2FP.BF16.F32.PACK_AB R42, R43, R42 ;  /* 0x0000002a2b2a723e */ /* 0x000fe200000010ff */
[----:B------:R-:W-:Y:S01]  /*7300*/  STS [R248+0x2000], R10 ;  /* 0x0020000af8007388 */ /* 0x000fe20000000800 */
[----:B------:R-:W-:Y:S02]  /*7310*/  F2FP.BF16.F32.PACK_AB R44, R45, R44 ;  /* 0x0000002c2d2c723e */ /* 0x000fe400000010ff */
[----:B------:R-:W-:Y:S01]  /*7320*/  F2FP.BF16.F32.PACK_AB R46, R47, R46 ;  /* 0x0000002e2f2e723e */ /* 0x000fe200000010ff */
[----:B------:R-:W-:Y:S01]  /*7330*/  STS [R248+0x2400], R9 ;  /* 0x00240009f8007388 */ /* 0x000fe20000000800 */
[----:B------:R-:W-:Y:S02]  /*7340*/  F2FP.BF16.F32.PACK_AB R52, R53, R52 ;  /* 0x000000343534723e */ /* 0x000fe400000010ff */
[----:B------:R-:W-:Y:S01]  /*7350*/  F2FP.BF16.F32.PACK_AB R54, R55, R54 ;  /* 0x000000363736723e */ /* 0x000fe200000010ff */
[----:B------:R-:W-:Y:S01]  /*7360*/  STS [R246], R8 ;  /* 0x00000008f6007388 */ /* 0x000fe20000000800 */
[----:B------:R-:W-:-:S02]  /*7370*/  F2FP.BF16.F32.PACK_AB R64, R65, R64 ;  /* 0x000000404140723e */ /* 0x000fc400000010ff */
[----:B------:R-:W-:Y:S01]  /*7380*/  F2FP.BF16.F32.PACK_AB R66, R67, R66 ;  /* 0x000000424342723e */ /* 0x000fe200000010ff */
[----:B------:R-:W-:Y:S01]  /*7390*/  STS [R246+0x400], R7 ;  /* 0x00040007f6007388 */ /* 0x000fe20000000800 */
[----:B------:R-:W-:Y:S02]  /*73a0*/  F2FP.BF16.F32.PACK_AB R56, R57, R56 ;  /* 0x000000383938723e */ /* 0x000fe400000010ff */
[----:B------:R-:W-:Y:S01]  /*73b0*/  F2FP.BF16.F32.PACK_AB R58, R59, R58 ;  /* 0x0000003a3b3a723e */ /* 0x000fe200000010ff */
[----:B------:R-:W-:Y:S01]  /*73c0*/  STS [R247], R4 ;  /* 0x00000004f7007388 */ /* 0x000fe20000000800 */
[----:B-1----:R-:W1:Y:S01]  /*73d0*/  @P0 LDC.64 R14, c[0x0][0x458] ;  /* 0x00011600ff0e0b82 */ /* 0x002e620000000a00 */
[----:B------:R-:W-:Y:S02]  /*73e0*/  F2FP.BF16.F32.PACK_AB R60, R61, R60 ;  /* 0x0000003c3d3c723e */ /* 0x000fe400000010ff */
[----:B------:R-:W-:Y:S01]  /*73f0*/  STS [R247+0x400], R2 ;  /* 0x00040002f7007388 */ /* 0x000fe20000000800 */
[----:B------:R-:W-:-:S02]  /*7400*/  F2FP.BF16.F32.PACK_AB R62, R63, R62 ;  /* 0x0000003e3f3e723e */ /* 0x000fc400000010ff */
[----:B------:R-:W-:Y:S01]  /*7410*/  SHF.R.S32.HI R11, RZ, 0x1f, R251 ;  /* 0x0000001fff0b7819 */ /* 0x000fe200000114fb */
[----:B------:R2:W-:Y:S04]  /*7420*/  STS [R246+0x2400], R5 ;  /* 0x00240005f6007388 */ /* 0x0005e80000000800 */
[----:B------:R3:W-:Y:S04]  /*7430*/  STS [R246+0x2000], R6 ;  /* 0x00200006f6007388 */ /* 0x0007e80000000800 */
[----:B------:R4:W-:Y:S04]  /*7440*/  STS [R247+0x2000], R0 ;  /* 0x00200000f7007388 */ /* 0x0009e80000000800 */
[----:B------:R1:W-:Y:S04]  /*7450*/  STS [R247+0x2400], R17 ;  /* 0x00240011f7007388 */ /* 0x0003e80000000800 */
[----:B------:R1:W-:Y:S04]  /*7460*/  STS [R245+0x4000], R36 ;  /* 0x00400024f5007388 */ /* 0x0003e80000000800 */
[----:B------:R1:W-:Y:S04]  /*7470*/  STS [R245+0x4400], R38 ;  /* 0x00440026f5007388 */ /* 0x0003e80000000800 */
[----:B------:R1:W-:Y:S01]  /*7480*/  STS [R248+0x4000], R48 ;  /* 0x00400030f8007388 */ /* 0x0003e20000000800 */
[----:B--2---:R-:W2:Y:S03]  /*7490*/  @P0 LDC.64 R4, c[0x0][0x450] ;  /* 0x00011400ff040b82 */ /* 0x004ea60000000a00 */
[----:B------:R1:W-:Y:S01]  /*74a0*/  STS [R252+0x4000], R50 ;  /* 0x00400032fc007388 */ /* 0x0003e20000000800 */
[----:B---3--:R-:W-:-:S03]  /*74b0*/  @P0 IADD3 R6, R232, R244, RZ ;  /* 0x000000f4e8060210 */ /* 0x008fc60007ffe0ff */
[----:B------:R3:W-:Y:S01]  /*74c0*/  STS [R245+0x6000], R40 ;  /* 0x00600028f5007388 */ /* 0x0007e20000000800 */
[----:B----4-:R-:W-:-:S03]  /*74d0*/  @P0 IADD3 R0, R232, R244, RZ ;  /* 0x000000f4e8000210 */ /* 0x010fc60007ffe0ff */
[----:B------:R3:W-:Y:S04]  /*74e0*/  STS [R245+0x6400], R42 ;  /* 0x0064002af5007388 */ /* 0x0007e80000000800 */
[----:B------:R3:W-:Y:S04]  /*74f0*/  STS [R248+0x6000], R44 ;  /* 0x0060002cf8007388 */ /* 0x0007e80000000800 */
[----:B------:R3:W-:Y:S04]  /*7500*/  STS [R248+0x6400], R46 ;  /* 0x0064002ef8007388 */ /* 0x0007e80000000800 */
[----:B------:R3:W-:Y:S01]  /*7510*/  STS [R246+0x4000], R52 ;  /* 0x00400034f6007388 */ /* 0x0007e20000000800 */
[----:B--2---:R-:W-:-:S02]  /*7520*/  @P0 IMAD R2, R0, R5, RZ ;  /* 0x0000000500020224 */ /* 0x004fc400078e02ff */
[----:B------:R-:W-:Y:S01]  /*7530*/  @P0 IMAD.WIDE.U32 R8, R0, R4, RZ ;  /* 0x0000000400080225 */ /* 0x000fe200078e00ff */
[----:B------:R3:W-:Y:S03]  /*7540*/  STS [R246+0x4400], R54 ;  /* 0x00440036f6007388 */ /* 0x0007e60000000800 */
[C---:B-1----:R-:W-:Y:S01]  /*7550*/  @P0 IMAD R0, R6.reuse, R15, RZ ;  /* 0x0000000f06000224 */ /* 0x042fe200078e02ff */
[----:B------:R3:W-:Y:S01]  /*7560*/  STS [R247+0x4000], R64 ;  /* 0x00400040f7007388 */ /* 0x0007e20000000800 */
[----:B------:R-:W-:Y:S01]  /*7570*/  @P0 IMAD.WIDE.U32 R6, R6, R14, RZ ;  /* 0x0000000e06060225 */ /* 0x000fe200078e00ff */
[----:B------:R-:W-:Y:S02]  /*7580*/  @P0 IADD3 R10, R9, R2, RZ ;  /* 0x00000002090a0210 */ /* 0x000fe40007ffe0ff */
[----:B------:R3:W-:Y:S01]  /*7590*/  STS [R247+0x4400], R66 ;  /* 0x00440042f7007388 */ /* 0x0007e20000000800 */
[----:B------:R-:W-:Y:S01]  /*75a0*/  @P0 IMAD.MOV.U32 R2, RZ, RZ, R8 ;  /* 0x000000ffff020224 */ /* 0x000fe200078e0008 */
[----:B------:R-:W-:Y:S01]  /*75b0*/  @P0 IADD3 R26, R7, R0, RZ ;  /* 0x00000000071a0210 */ /* 0x000fe20007ffe0ff */
[----:B------:R-:W-:Y:S01]  /*75c0*/  @P0 IMAD.MOV.U32 R25, RZ, RZ, R6 ;  /* 0x000000ffff190224 */ /* 0x000fe200078e0006 */
[----:B------:R3:W-:Y:S04]  /*75d0*/  STS [R246+0x6000], R56 ;  /* 0x00600038f6007388 */ /* 0x0007e80000000800 */
[----:B------:R3:W-:Y:S01]  /*75e0*/  STS [R246+0x6400], R58 ;  /* 0x0064003af6007388 */ /* 0x0007e20000000800 */
        /* <DEDUP_REMOVED lines=13> */
.L_x_169:
        /* <DEDUP_REMOVED lines=13> */
.L_x_170:
[----:B------:R1:W-:Y:S01]  /*7790*/  STS [R247+0x6000], R60 ;  /* 0x0060003cf7007388 */ /* 0x0003e20000000800 */
[----:B------:R-:W-:Y:S01]  /*77a0*/  SHF.R.S32.HI R24, RZ, 0x1f, R219 ;  /* 0x0000001fff187819 */ /* 0x000fe200000114db */
[--C-:B------:R-:W-:Y:S01]  /*77b0*/  IMAD.MOV.U32 R8, RZ, RZ, R210.reuse ;  /* 0x000000ffff087224 */ /* 0x100fe200078e00d2 */
[----:B------:R-:W-:Y:S01]  /*77c0*/  SHF.R.S32.HI R9, RZ, 0x1f, R210 ;  /* 0x0000001fff097819 */ /* 0x000fe200000114d2 */
[----:B------:R1:W-:Y:S01]  /*77d0*/  STS [R247+0x6400], R62 ;  /* 0x0064003ef7007388 */ /* 0x0003e20000000800 */
[----:B------:R-:W-:Y:S01]  /*77e0*/  ULDC UR4, c[0x0][0x2d0] ;  /* 0x0000b40000047ab9 */ /* 0x000fe20000000800 */
[-C--:B------:R-:W-:Y:S01]  /*77f0*/  IMAD R0, R24, R4.reuse, RZ ;  /* 0x0000000418007224 */ /* 0x080fe200078e02ff */
[----:B------:R-:W-:Y:S01]  /*7800*/  IADD3 R11, R220, 0x40, RZ ;  /* 0x00000040dc0b7810 */ /* 0x000fe20007ffe0ff */
[----:B------:R-:W-:Y:S01]  /*7810*/  BAR.SYNC.DEFER_BLOCKING 0x0 ;  /* 0x0000000000007b1d */ /* 0x000fe20000010000 */
[----:B------:R-:W-:Y:S01]  /*7820*/  IMAD.WIDE.U32 R6, R219, R4, R8 ;  /* 0x00000004db067225 */ /* 0x000fe200078e0008 */
[----:B------:R-:W-:-:S03]  /*7830*/  SHF.R.S32.HI R27, RZ, 0x1f, R220 ;  /* 0x0000001fff1b7819 */ /* 0x000fc600000114dc */
[----:B------:R-:W-:Y:S01]  /*7840*/  IMAD R0, R219, R5, R0 ;  /* 0x00000005db007224 */ /* 0x000fe200078e0200 */
[----:B------:R-:W-:Y:S01]  /*7850*/  IADD3 R6, P0, R2, R6, RZ ;  /* 0x0000000602067210 */ /* 0x000fe20007f1e0ff */
[----:B------:R-:W-:Y:S01]  /*7860*/  VIADD R2, R220, 0x20 ;  /* 0x00000020dc027836 */ /* 0x000fe20000000000 */
[----:B------:R-:W3:Y:S01]  /*7870*/  S2R R41, SR_CTAID.Z ;  /* 0x0000000000297919 */ /* 0x000ee20000002700 */
[----:B------:R-:W-:Y:S01]  /*7880*/  BSSY B0, `(.L_x_171) ;  /* 0x000001f000007945 */ /* 0x000fe20003800000 */
[----:B------:R-:W-:Y:S01]  /*7890*/  IADD3.X R7, R10, R7, R0, P0, !PT ;  /* 0x000000070a077210 */ /* 0x000fe200007fe400 */
[----:B------:R-:W-:Y:S01]  /*78a0*/  IMAD R0, R233, -0x80, R186 ;  /* 0xffffff80e9007824 */ /* 0x000fe200078e02ba */
[----:B------:R-:W-:Y:S01]  /*78b0*/  ISETP.GE.AND P0, PT, R210, UR4, PT ;  /* 0x00000004d2007c0c */ /* 0x000fe2000bf06270 */
[C---:B------:R-:W-:Y:S01]  /*78c0*/  VIADD R10, R220.reuse, 0x60 ;  /* 0x00000060dc0a7836 */ /* 0x040fe20000000000 */
[----:B------:R-:W-:Y:S02]  /*78d0*/  ULDC.64 UR4, c[0x0][0x468] ;  /* 0x00011a0000047ab9 */ /* 0x000fe40000000a00 */
[----:B------:R-:W-:-:S02]  /*78e0*/  ISETP.GE.OR P1, PT, R220, R0, P0 ;  /* 0x00000000dc00720c */ /* 0x000fc40000726670 */
[-C--:B------:R-:W-:Y:S02]  /*78f0*/  ISETP.GE.OR P2, PT, R2, R0.reuse, P0 ;  /* 0x000000000200720c */ /* 0x080fe40000746670 */
[-C--:B------:R-:W-:Y:S02]  /*7900*/  ISETP.GE.OR P3, PT, R11, R0.reuse, P0 ;  /* 0x000000000b00720c */ /* 0x080fe40000766670 */
[----:B------:R-:W-:Y:S01]  /*7910*/  ISETP.GE.OR P4, PT, R10, R0, P0 ;  /* 0x000000000a00720c */ /* 0x000fe20000786670 */
[----:B------:R1:W2:Y:S04]  /*7920*/  LDS.128 R20, [R117+0x7000] ;  /* 0x0070000075147984 */ /* 0x0002a80000000c00 */
[----:B------:R1:W4:Y:S04]  /*7930*/  LDS.128 R28, [R117+0xb000] ;  /* 0x00b00000751c7984 */ /* 0x0003280000000c00 */
[----:B------:R1:W1:Y:S04]  /*7940*/  LDS.128 R32, [R117+0xc000] ;  /* 0x00c0000075207984 */ /* 0x0002680000000c00 */
[----:B------:R1:W1:Y:S01]  /*7950*/  LDS.128 R36, [R117+0xd000] ;  /* 0x00d0000075247984 */ /* 0x0002620000000c00 */
[----:B---3--:R-:W-:Y:S01]  /*7960*/  SHF.R.S32.HI R40, RZ, 0x1f, R41 ;  /* 0x0000001fff287819 */ /* 0x008fe20000011429 */
[----:B------:R-:W-:-:S04]  /*7970*/  IMAD.WIDE.U32 R6, R41, UR4, R6 ;  /* 0x0000000429067c25 */ /* 0x000fc8000f8e0006 */
[----:B------:R-:W-:-:S04]  /*7980*/  IMAD R2, R40, UR4, RZ ;  /* 0x0000000428027c24 */ /* 0x000fc8000f8e02ff */
[----:B------:R-:W-:-:S05]  /*7990*/  IMAD R0, R41, UR5, R2 ;  /* 0x0000000529007c24 */ /* 0x000fca000f8e0202 */
[----:B------:R-:W-:Y:S01]  /*79a0*/  IADD3 R0, R0, R7, RZ ;  /* 0x0000000700007210 */ /* 0x000fe20007ffe0ff */
[----:B------:R-:W-:Y:S06]  /*79b0*/  @P1 BRA `(.L_x_172) ;  /* 0x00000000002c1947 */ /* 0x000fec0003800000 */
[----:B------:R-:W3:Y:S01]  /*79c0*/  LDS.128 R16, [R117+0x6000] ;  /* 0x0060000075107984 */ /* 0x000ee20000000c00 */
        /* <DEDUP_REMOVED lines=9> */
[----:B---3--:R3:W-:Y:S04]  /*7a60*/  STG.E.128 desc[UR12][R12.64], R16 ;  /* 0x000000100c007986 */ /* 0x0087e8000c101d0c */
.L_x_172:
[----:B------:R-:W-:Y:S05]  /*7a70*/  BSYNC B0 ;  /* 0x0000000000007941 */ /* 0x000fea0003800000 */
.L_x_171:
[----:B------:R-:W-:Y:S04]  /*7a80*/  BSSY B0, `(.L_x_173) ;  /* 0x000000e000007945 */ /* 0x000fe80003800000 */
        /* <DEDUP_REMOVED lines=12> */
[----:B--2---:R2:W-:Y:S02]  /*7b50*/  STG.E.128 desc[UR12][R12.64], R20 ;  /* 0x000000140c007986 */ /* 0x0045e4000c101d0c */
.L_x_174:
[----:B------:R-:W-:Y:S05]  /*7b60*/  BSYNC B0 ;  /* 0x0000000000007941 */ /* 0x000fea0003800000 */
.L_x_173:
[----:B---3--:R3:W1:Y:S01]  /*7b70*/  LDS.128 R16, [R117+0x8000] ;  /* 0x0080000075107984 */ /* 0x0086620000000c00 */
[----:B------:R-:W-:Y:S04]  /*7b80*/  BSSY B0, `(.L_x_175) ;  /* 0x000000e000007945 */ /* 0x000fe80003800000 */
[----:B------:R-:W-:Y:S05]  /*7b90*/  @P3 BRA `(.L_x_176) ;  /* 0x0000000000303947 */ /* 0x000fea0003800000 */
[----:B------:R-:W-:Y:S01]  /*7ba0*/  IADD3 R2, P0, R220, 0x40, RZ ;  /* 0x00000040dc027810 */ /* 0x000fe20007f1e0ff */
[----:B------:R-:W-:Y:S01]  /*7bb0*/  ULDC.64 UR4, c[0x0][0x3f0] ;  /* 0x0000fc0000047ab9 */ /* 0x000fe20000000a00 */
[----:B------:R-:W-:-:S03]  /*7bc0*/  MOV R11, R0 ;  /* 0x00000000000b7202 */ /* 0x000fc60000000f00 */
[----:B------:R-:W-:-:S04]  /*7bd0*/  IMAD.X R10, RZ, RZ, R27, P0 ;  /* 0x000000ffff0a7224 */ /* 0x000fc800000e061b */
[----:B--2---:R-:W-:Y:S02]  /*7be0*/  IMAD R12, R10, R4, RZ ;  /* 0x000000040a0c7224 */ /* 0x004fe400078e02ff */
[----:B------:R-:W-:-:S04]  /*7bf0*/  IMAD.MOV.U32 R10, RZ, RZ, R6 ;  /* 0x000000ffff0a7224 */ /* 0x000fc800078e0006 */
[----:B------:R-:W-:-:S04]  /*7c00*/  IMAD.WIDE.U32 R10, R2, R4, R10 ;  /* 0x00000004020a7225 */ /* 0x000fc800078e000a */
[----:B------:R-:W-:Y:S01]  /*7c10*/  IMAD R2, R2, R5, R12 ;  /* 0x0000000502027224 */ /* 0x000fe200078e020c */
[----:B------:R-:W-:-:S04]  /*7c20*/  LEA R12, P0, R10, UR4, 0x1 ;  /* 0x000000040a0c7c11 */ /* 0x000fc8000f8008ff */
[----:B------:R-:W-:-:S04]  /*7c30*/  IADD3 R2, R2, R11, RZ ;  /* 0x0000000b02027210 */ /* 0x000fc80007ffe0ff */
[----:B------:R-:W-:-:S05]  /*7c40*/  LEA.HI.X R13, R10, UR5, R2, 0x1, P0 ;  /* 0x000000050a0d7c11 */ /* 0x000fca00080f0c02 */
[----:B-1----:R1:W-:Y:S02]  /*7c50*/  STG.E.128 desc[UR12][R12.64], R16 ;  /* 0x000000100c007986 */ /* 0x0023e4000c101d0c */
.L_x_176:
[----:B------:R-:W-:Y:S05]  /*7c60*/  BSYNC B0 ;  /* 0x0000000000007941 */ /* 0x000fea0003800000 */
.L_x_175:
[----:B-1----:R1:W1:Y:S01]  /*7c70*/  LDS.128 R16, [R117+0x9000] ;  /* 0x0090000075107984 */ /* 0x0022620000000c00 */
        /* <DEDUP_REMOVED lines=12> */
[----:B-1----:R1:W-:Y:S02]  /*7d40*/  STG.E.128 desc[UR12][R4.64], R16 ;  /* 0x0000001004007986 */ /* 0x0023e4000c101d0c */
.L_x_178:
[----:B------:R-:W-:Y:S05]  /*7d50*/  BSYNC B0 ;  /* 0x0000000000007941 */ /* 0x000fea0003800000 */
.L_x_177:
        /* <DEDUP_REMOVED lines=23> */
.L_x_180:
[----:B------:R-:W-:Y:S05]  /*7ed0*/  BSYNC B0 ;  /* 0x0000000000007941 */ /* 0x000fea0003800000 */
.L_x_179:
        /* <DEDUP_REMOVED lines=13> */
[----:B----4-:R1:W-:Y:S02]  /*7fb0*/  STG.E.128 desc[UR12][R8.64], R28 ;  /* 0x0000001c08007986 */ /* 0x0103e4000c101d0c */
.L_x_182:
[----:B------:R-:W-:Y:S05]  /*7fc0*/  BSYNC B0 ;  /* 0x0000000000007941 */ /* 0x000fea0003800000 */
.L_x_181:
        /* <DEDUP_REMOVED lines=13> */
[----:B------:R1:W-:Y:S02]  /*80a0*/  STG.E.128 desc[UR12][R8.64], R32 ;  /* 0x0000002008007986 */ /* 0x0003e4000c101d0c */
.L_x_184:
[----:B------:R-:W-:Y:S05]  /*80b0*/  BSYNC B0 ;  /* 0x0000000000007941 */ /* 0x000fea0003800000 */
.L_x_183:
        /* <DEDUP_REMOVED lines=13> */
.L_x_139:
[----:B------:R-:W-:Y:S05]  /*8190*/  BSYNC B1 ;  /* 0x0000000000017941 */ /* 0x000fea0003800000 */
.L_x_117:
[----:B------:R-:W2:Y:S02]  /*81a0*/  LDC R0, c[0x0][0xc] ;  /* 0x00000300ff007b82 */ /* 0x000ea40000000800 */
[----:B--2---:R-:W-:-:S04]  /*81b0*/  IADD3 R233, R0, R233, RZ ;  /* 0x000000e900e97210 */ /* 0x004fc80007ffe0ff */
[----:B------:R-:W-:-:S13]  /*81c0*/  ISETP.GE.AND P0, PT, R233, UR11, PT ;  /* 0x0000000be9007c0c */ /* 0x000fda000bf06270 */
[----:B------:R-:W-:Y:S05]  /*81d0*/  @P0 BRA `(.L_x_185) ;  /* 0x0000000000040947 */ /* 0x000fea0003800000 */
[----:B------:R-:W-:Y:S05]  /*81e0*/  BRA `(.L_x_186) ;  /* 0xffffff8400e47947 */ /* 0x000fea000383ffff */
.L_x_185:
[----:B------:R-:W-:Y:S05]  /*81f0*/  EXIT ;  /* 0x000000000000794d */ /* 0x000fea0003800000 */
.L_x_187:
        /* <DEDUP_REMOVED lines=16> */
.L_x_2457:


//--------------------- .text._ZN5flash44flash_bwd_dq_dk_dv_loop_seqk_parallel_kernelI23Flash_bwd_kernel_traitsILi64ELi64ELi128ELi8ELi2ELi4ELi4ELb1ELb0EN7cutlass10bfloat16_tE19Flash_kernel_traitsILi64ELi64ELi128ELi8ES3_EELb0ELb0ELb0ELb0ELb1ELb1ELb0EEEvNS_16Flash_bwd_paramsE --------------------------
	.section	.text._ZN5flash44flash_bwd_dq_dk_dv_loop_seqk_parallel_kernelI23Flash_bwd_kernel_traitsILi64ELi64ELi128ELi8ELi2ELi4ELi4ELb1ELb0EN7cutlass10bfloat16_tE19Flash_kernel_traitsILi64ELi64ELi128ELi8ES3_EELb0ELb0ELb0ELb0ELb1ELb1ELb0EEEvNS_16Flash_bwd_paramsE,"ax",@progbits
	.align	128
        .global         _ZN5flash44flash_bwd_dq_dk_dv_loop_seqk_parallel_kernelI23Flash_bwd_kernel_traitsILi64ELi64ELi128ELi8ELi2ELi4ELi4ELb1ELb0EN7cutlass10bfloat16_tE19Flash_kernel_traitsILi64ELi64ELi128ELi8ES3_EELb0ELb0ELb0ELb0ELb1ELb1ELb0EEEvNS_16Flash_bwd_paramsE
        .type           _ZN5flash44flash_bwd_dq_dk_dv_loop_seqk_parallel_kernelI23Flash_bwd_kernel_traitsILi64ELi64ELi128ELi8ELi2ELi4ELi4ELb1ELb0EN7cutlass10bfloat16_tE19Flash_kernel_traitsILi64ELi64ELi128ELi8ES3_EELb0ELb0ELb0ELb0ELb1ELb1ELb0EEEvNS_16Flash_bwd_paramsE,@function
        .size           _ZN5flash44flash_bwd_dq_dk_dv_loop_seqk_parallel_kernelI23Flash_bwd_kernel_traitsILi64ELi64ELi128ELi8ELi2ELi4ELi4ELb1ELb0EN7cutlass10bfloat16_tE19Flash_kernel_traitsILi64ELi64ELi128ELi8ES3_EELb0ELb0ELb0ELb0ELb1ELb1ELb0EEEvNS_16Flash_bwd_paramsE,(.L_x_2458 - _ZN5flash44flash_bwd_dq_dk_dv_loop_seqk_parallel_kernelI23Flash_bwd_kernel_traitsILi64ELi64ELi128ELi8ELi2ELi4ELi4ELb1ELb0EN7cutlass10bfloat16_tE19Flash_kernel_traitsILi64ELi64ELi128ELi8ES3_EELb0ELb0ELb0ELb0ELb1ELb1ELb0EEEvNS_16Flash_bwd_paramsE)
        .other          _ZN5flash44flash_bwd_dq_dk_dv_loop_seqk_parallel_kernelI23Flash_bwd_kernel_traitsILi64ELi64ELi128ELi8ELi2ELi4ELi4ELb1ELb0EN7cutlass10bfloat16_tE19Flash_kernel_traitsILi64ELi64ELi128ELi8ES3_EELb0ELb0ELb0ELb0ELb1ELb1ELb0EEEvNS_16Flash_bwd_paramsE,@"STO_CUDA_ENTRY STV_DEFAULT"
_ZN5flash44flash_bwd_dq_dk_dv_loop_seqk_parallel_kernelI23Flash_bwd_kernel_traitsILi64ELi64ELi128ELi8ELi2ELi4ELi4ELb1ELb0EN7cutlass10bfloat16_tE19Flash_kernel_traitsILi64ELi64ELi128ELi8ES3_EELb0ELb0ELb0ELb0ELb1ELb1ELb0EEEvNS_16Flash_bwd_paramsE:
.text._ZN5flash44flash_bwd_dq_dk_dv_loop_seqk_parallel_kernelI23Flash_bwd_kernel_traitsILi64ELi64ELi128ELi8ELi2ELi4ELi4ELb1ELb0EN7cutlass10bfloat16_tE19Flash_kernel_traitsILi64ELi64ELi128ELi8ES3_EELb0ELb0ELb0ELb0ELb1ELb1ELb0EEEvNS_16Flash_bwd_paramsE:
[----:B------:R-:W-:Y:S08]  /*0000*/  LDC R1, c[0x0][0x28] ;  /* 0x00000a00ff017b82 */ /* 0x000ff00000000800 */
[----:B------:R-:W1:Y:S01]  /*0010*/  S2UR UR23, SR_CTAID.X ;  /* 0x00000000001779c3 */ /* 0x000e620000002500 */
[----:B------:R-:W-:Y:S02]  /*0020*/  ULDC UR5, c[0x0][0x2c8] ;  /* 0x0000b20000057ab9 */ /* 0x000fe40000000800 */
[----:B------:R-:W-:-:S04]  /*0030*/  UIADD3 UR5, UR5, 0x7f, URZ ;  /* 0x0000007f05057890 */ /* 0x000fc8000fffe03f */
[----:B------:R-:W-:-:S04]  /*0040*/  USHF.R.S32.HI UR4, URZ, 0x1f, UR5 ;  /* 0x0000001f3f047899 */ /* 0x000fc80008011405 */
[----:B------:R-:W-:-:S04]  /*0050*/  ULEA.HI UR4, UR4, UR5, URZ, 0x7 ;  /* 0x0000000504047291 */ /* 0x000fc8000f8f383f */
[----:B------:R-:W-:-:S04]  /*0060*/  USHF.R.S32.HI UR4, URZ, 0x7, UR4 ;  /* 0x000000073f047899 */ /* 0x000fc80008011404 */
[----:B-1----:R-:W-:-:S06]  /*0070*/  UISETP.GE.AND UP0, UPT, UR23, UR4, UPT ;  /* 0x000000041700728c */ /* 0x002fcc000bf06270 */
[----:B------:R-:W-:-:S13]  /*0080*/  PLOP3.LUT P0, PT, PT, PT, UP0, 0x80, 0x0 ;  /* 0x000000000000781c */ /* 0x000fda0003f0f008 */
[----:B------:R-:W-:Y:S05]  /*0090*/  @P0 EXIT ;  /* 0x000000000000094d */ /* 0x000fea0003800000 */
[----:B------:R-:W1:Y:S01]  /*00a0*/  S2R R9, SR_TID.X ;  /* 0x0000000000097919 */ /* 0x000e620000002100 */
[----:B------:R-:W2:Y:S01]  /*00b0*/  S2UR UR5, SR_CgaCtaId ;  /* 0x00000000000579c3 */ /* 0x000ea20000008800 */
[----:B------:R-:W-:Y:S01]  /*00c0*/  UMOV UR4, 0x400 ;  /* 0x0000040000047882 */ /* 0x000fe20000000000 */
[----:B------:R-:W-:Y:S01]  /*00d0*/  IMAD.MOV.U32 R216, RZ, RZ, -0x10 ;  /* 0xfffffff0ffd87424 */ /* 0x000fe200078e00ff */
[----:B------:R-:W-:Y:S01]  /*00e0*/  ULDC.64 UR24, c[0x0][0x208] ;  /* 0x0000820000187ab9 */ /* 0x000fe20000000a00 */
[----:B------:R-:W-:-:S04]  /*00f0*/  UMOV UR21, 0xffffe000 ;  /* 0xffffe00000157882 */ /* 0x000fc80000000000 */
[----:B------:R-:W3:Y:S08]  /*0100*/  S2UR UR20, SR_CTAID.Y ;  /* 0x00000000001479c3 */ /* 0x000ef00000002600 */
[----:B------:R-:W4:Y:S08]  /*0110*/  S2UR UR22, SR_CTAID.Z ;  /* 0x00000000001679c3 */ /* 0x000f300000002700 */
[----:B------:R-:W5:Y:S01]  /*0120*/  S2UR UR19, SR_CTAID.Z ;  /* 0x00000000001379c3 */ /* 0x000f620000002700 */
[----:B--2---:R-:W-:-:S04]  /*0130*/  ULEA UR5, UR5, UR4, 0x18 ;  /* 0x0000000405057291 */ /* 0x004fc8000f8ec03f */
[----:B------:R-:W-:Y:S01]  /*0140*/  UIADD3 UR6, UR5, 0x6000, URZ ;  /* 0x0000600005067890 */ /* 0x000fe2000fffe03f */
[----:B-1----:R-:W-:Y:S02]  /*0150*/  SHF.R.S32.HI R12, RZ, 0x1f, R9 ;  /* 0x0000001fff0c7819 */ /* 0x002fe40000011409 */
[----:B------:R-:W1:Y:S01]  /*0160*/  S2UR UR18, SR_CTAID.Y ;  /* 0x00000000001279c3 */ /* 0x000e620000002600 */
[----:B------:R-:W-:Y:S01]  /*0170*/  UIADD3 UR4, UR5, 0xa000, URZ ;  /* 0x0000a00005047890 */ /* 0x000fe2000fffe03f */
[CC--:B------:R-:W-:Y:S01]  /*0180*/  LEA.HI R3, R12.reuse, R9.reuse, RZ, 0x5 ;  /* 0x000000090c037211 */ /* 0x0c0fe200078f28ff */
[----:B---3--:R-:W-:Y:S01]  /*0190*/  USHF.R.S32.HI UR29, URZ, 0x1f, UR20 ;  /* 0x0000001f3f1d7899 */ /* 0x008fe20008011414 */
[----:B------:R-:W-:Y:S01]  /*01a0*/  LEA.HI R15, R12, R9, RZ, 0x3 ;  /* 0x000000090c0f7211 */ /* 0x000fe200078f18ff */
[----:B------:R-:W-:Y:S01]  /*01b0*/  UIMAD.WIDE UR40, UR20, 0x80, URZ ;  /* 0x00000080142878a5 */ /* 0x000fe2000f8e023f */
[--C-:B------:R-:W-:Y:S01]  /*01c0*/  SHF.R.S32.HI R192, RZ, 0x5, R3.reuse ;  /* 0x00000005ffc07819 */ /* 0x100fe20000011403 */
[----:B----4-:R-:W-:Y:S01]  /*01d0*/  USHF.R.S32.HI UR28, URZ, 0x1f, UR22 ;  /* 0x0000001f3f1c7899 */ /* 0x010fe20008011416 */
[----:B------:R-:W-:-:S02]  /*01e0*/  SHF.R.S32.HI R7, RZ, 0x1f, R3 ;  /* 0x0000001fff077819 */ /* 0x000fc40000011403 */
[----:B------:R-:W-:Y:S02]  /*01f0*/  SHF.R.S32.HI R194, RZ, 0x3, R15 ;  /* 0x00000003ffc27819 */ /* 0x000fe4000001140f */
[CC--:B------:R-:W-:Y:S02]  /*0200*/  LEA.HI R2, R12.reuse, R9.reuse, RZ, 0x2 ;  /* 0x000000090c027211 */ /* 0x0c0fe400078f10ff */
[----:B------:R-:W-:Y:S01]  /*0210*/  LEA.HI R4, R12, R9, RZ, 0x4 ;  /* 0x000000090c047211 */ /* 0x000fe200078f20ff */
[----:B------:R-:W-:Y:S01]  /*0220*/  IMAD.SHL.U32 R5, R194, 0x40, RZ ;  /* 0x00000040c2057824 */ /* 0x000fe200078e00ff */
[----:B------:R-:W-:Y:S01]  /*0230*/  LOP3.LUT R8, R15, 0xfffffff8, RZ, 0xc0, !PT ;  /* 0xfffffff80f087812 */ /* 0x000fe200078ec0ff */
[----:B-----5:R-:W-:Y:S01]  /*0240*/  USHF.R.S32.HI UR27, URZ, 0x1f, UR19 ;  /* 0x0000001f3f1b7899 */ /* 0x020fe20008011413 */
[----:B------:R-:W-:Y:S02]  /*0250*/  LEA.HI R7, R7, R192, RZ, 0x2 ;  /* 0x000000c007077211 */ /* 0x000fe400078f10ff */
[----:B------:R-:W-:Y:S01]  /*0260*/  SHF.R.S32.HI R13, RZ, 0x2, R2 ;  /* 0x00000002ff0d7819 */ /* 0x000fe20000011402 */
[----:B------:R-:W-:Y:S01]  /*0270*/  IMAD.IADD R8, R9, 0x1, -R8 ;  /* 0x0000000109087824 */ /* 0x000fe200078e0a08 */
[----:B------:R-:W-:Y:S01]  /*0280*/  SHF.R.S32.HI R0, RZ, 0x1f, R2 ;  /* 0x0000001fff007819 */ /* 0x000fe20000011402 */
[----:B-1----:R-:W-:Y:S01]  /*0290*/  USHF.R.S32.HI UR26, URZ, 0x1f, UR18 ;  /* 0x0000001f3f1a7899 */ /* 0x002fe20008011412 */
[----:B------:R-:W-:Y:S01]  /*02a0*/  LOP3.LUT R10, R3, 0xffffffe0, RZ, 0xc0, !PT ;  /* 0xffffffe0030a7812 */ /* 0x000fe200078ec0ff */
[----:B------:R-:W-:Y:S01]  /*02b0*/  IMAD.SHL.U32 R196, R8, 0x8, RZ ;  /* 0x0000000808c47824 */ /* 0x000fe200078e00ff */
[----:B------:R-:W-:-:S02]  /*02c0*/  LOP3.LUT R6, R4, 0xfffffff0, RZ, 0xc0, !PT ;  /* 0xfffffff004067812 */ /* 0x000fc400078ec0ff */
[----:B------:R-:W-:Y:S01]  /*02d0*/  SHF.R.S32.HI R19, RZ, 0x4, R4 ;  /* 0x00000004ff137819 */ /* 0x000fe20000011404 */
[C---:B------:R-:W-:Y:S01]  /*02e0*/  IMAD.IADD R191, R9.reuse, 0x1, -R10 ;  /* 0x0000000109bf7824 */ /* 0x040fe200078e0a0a */
[----:B------:R-:W-:Y:S01]  /*02f0*/  LOP3.LUT R2, R2, 0x7ffffffc, RZ, 0xc0, !PT ;  /* 0x7ffffffc02027812 */ /* 0x000fe200078ec0ff */
[----:B------:R-:W-:Y:S01]  /*0300*/  IMAD.IADD R17, R9, 0x1, -R6 ;  /* 0x0000000109117824 */ /* 0x000fe200078e0a06 */
[----:B------:R-:W-:Y:S02]  /*0310*/  LOP3.LUT R7, R7, 0xfffffffc, RZ, 0xc0, !PT ;  /* 0xfffffffc07077812 */ /* 0x000fe400078ec0ff */
[----:B------:R-:W-:Y:S02]  /*0320*/  LEA.HI R11, R12, R9, RZ, 0x6 ;  /* 0x000000090c0b7211 */ /* 0x000fe400078f30ff */
[----:B------:R-:W-:Y:S02]  /*0330*/  LEA.HI R4, R4, R19, RZ, 0x1 ;  /* 0x0000001304047211 */ /* 0x000fe400078f08ff */
[----:B------:R-:W-:Y:S01]  /*0340*/  LEA.HI R12, R12, R9, RZ, 0x7 ;  /* 0x000000090c0c7211 */ /* 0x000fe200078f38ff */
[----:B------:R-:W-:Y:S01]  /*0350*/  IMAD.IADD R9, R9, 0x1, -R2 ;  /* 0x0000000109097824 */ /* 0x000fe200078e0a02 */
[----:B------:R-:W-:Y:S01]  /*0360*/  LEA.HI R0, R0, R13, RZ, 0x3 ;  /* 0x0000000d00007211 */ /* 0x000fe200078f18ff */
[----:B------:R-:W-:Y:S01]  /*0370*/  IMAD.IADD R2, R192, 0x1, -R7 ;  /* 0x00000001c0027824 */ /* 0x000fe200078e0a07 */
[----:B------:R-:W-:Y:S01]  /*0380*/  LOP3.LUT R5, R5, 0x1c0, RZ, 0xc0, !PT ;  /* 0x000001c005057812 */ /* 0x000fe200078ec0ff */
[----:B------:R-:W-:Y:S01]  /*0390*/  IMAD.SHL.U32 R9, R9, 0x2, RZ ;  /* 0x0000000209097824 */ /* 0x000fe200078e00ff */
[----:B------:R-:W-:Y:S01]  /*03a0*/  LOP3.LUT P4, RZ, R8, 0x2, RZ, 0xc0, !PT ;  /* 0x0000000208ff7812 */ /* 0x000fe2000788c0ff */
[----:B------:R-:W-:Y:S01]  /*03b0*/  IMAD.SHL.U32 R7, R2, 0x10, RZ ;  /* 0x0000001002077824 */ /* 0x000fe200078e00ff */
[C---:B------:R-:W-:Y:S01]  /*03c0*/  LOP3.LUT P3, RZ, R8.reuse, 0x4, RZ, 0xc0, !PT ;  /* 0x0000000408ff7812 */ /* 0x040fe2000786c0ff */
[----:B------:R-:W-:Y:S01]  /*03d0*/  IMAD.SHL.U32 R8, R8, 0x40, RZ ;  /* 0x0000004008087824 */ /* 0x000fe200078e00ff */
[----:B------:R-:W-:-:S02]  /*03e0*/  LOP3.LUT R4, R4, 0xfffffffe, RZ, 0xc0, !PT ;  /* 0xfffffffe04047812 */ /* 0x000fc400078ec0ff */
[----:B------:R-:W-:Y:S02]  /*03f0*/  LOP3.LUT R0, R0, 0xfffffff8, RZ, 0xc0, !PT ;  /* 0xfffffff800007812 */ /* 0x000fe400078ec0ff */
[----:B------:R-:W-:Y:S01]  /*0400*/  SHF.R.U32.HI R6, RZ, 0x3, R5 ;  /* 0x00000003ff067819 */ /* 0x000fe20000011605 */
[----:B------:R-:W-:Y:S01]  /*0410*/  IMAD.IADD R4, R19, 0x1, -R4 ;  /* 0x0000000113047824 */ /* 0x000fe200078e0a04 */
[----:B------:R-:W-:Y:S01]  /*0420*/  LOP3.LUT R5, R5, 0x38, R196, 0xf8, !PT ;  /* 0x0000003805057812 */ /* 0x000fe200078ef8c4 */
[----:B------:R-:W-:Y:S01]  /*0430*/  IMAD.IADD R0, R13, 0x1, -R0 ;  /* 0x000000010d007824 */ /* 0x000fe200078e0a00 */
[----:B------:R-:W-:Y:S02]  /*0440*/  SHF.R.S32.HI R10, RZ, 0x1f, R17 ;  /* 0x0000001fff0a7819 */ /* 0x000fe40000011411 */
[----:B------:R-:W-:Y:S01]  /*0450*/  LOP3.LUT R8, R8, 0x1c0, RZ, 0xc0, !PT ;  /* 0x000001c008087812 */ /* 0x000fe200078ec0ff */
[----:B------:R-:W-:Y:S01]  /*0460*/  IMAD.SHL.U32 R200, R0, 0x40, RZ ;  /* 0x0000004000c87824 */ /* 0x000fe200078e00ff */
[----:B------:R-:W-:-:S02]  /*0470*/  LOP3.LUT R6, R5, R6, RZ, 0x3c, !PT ;  /* 0x0000000605067212 */ /* 0x000fc400078e3cff */
[----:B------:R-:W-:Y:S02]  /*0480*/  LEA.HI R5, R10, R17, RZ, 0x3 ;  /* 0x000000110a057211 */ /* 0x000fe400078f18ff */
[----:B------:R-:W-:Y:S02]  /*0490*/  SHF.R.S32.HI R11, RZ, 0x6, R11 ;  /* 0x00000006ff0b7819 */ /* 0x000fe4000001140b */
[C---:B------:R-:W-:Y:S02]  /*04a0*/  LOP3.LUT R10, R8.reuse, 0x8, R15, 0xf8, !PT ;  /* 0x00000008080a7812 */ /* 0x040fe400078ef80f */
[----:B------:R-:W-:Y:S01]  /*04b0*/  LOP3.LUT R182, R8, 0x30, R7, 0xf8, !PT ;  /* 0x0000003008b67812 */ /* 0x000fe200078ef807 */
[----:B------:R-:W-:Y:S01]  /*04c0*/  IMAD R193, R11, 0x200, R6 ;  /* 0x000002000bc17824 */ /* 0x000fe200078e0206 */
[----:B------:R-:W-:Y:S01]  /*04d0*/  SHF.R.U32.HI R13, RZ, 0x3, R8 ;  /* 0x00000003ff0d7819 */ /* 0x000fe20000011608 */
[----:B------:R-:W-:Y:S01]  /*04e0*/  IMAD.SHL.U32 R8, R4, 0x200, RZ ;  /* 0x0000020004087824 */ /* 0x000fe200078e00ff */
[----:B------:R-:W-:-:S02]  /*04f0*/  SHF.R.S32.HI R12, RZ, 0x7, R12 ;  /* 0x00000007ff0c7819 */ /* 0x000fc4000001140c */
[----:B------:R-:W-:Y:S02]  /*0500*/  LOP3.LUT R7, R0, 0x1, RZ, 0xc0, !PT ;  /* 0x0000000100077812 */ /* 0x000fe400078ec0ff */
[----:B------:R-:W-:Y:S02]  /*0510*/  LEA.HI R3, R3, R192, RZ, 0x1 ;  /* 0x000000c003037211 */ /* 0x000fe400078f08ff */
[----:B------:R-:W-:Y:S01]  /*0520*/  LOP3.LUT R175, R10, R13, RZ, 0x3c, !PT ;  /* 0x0000000d0aaf7212 */ /* 0x000fe200078e3cff */
[C---:B------:R-:W-:Y:S01]  /*0530*/  IMAD R10, R11.reuse, 0x800, R8 ;  /* 0x000008000b0a7824 */ /* 0x040fe200078e0208 */
[----:B------:R-:W-:Y:S01]  /*0540*/  LOP3.LUT R182, R182, 0x8, R15, 0xf8, !PT ;  /* 0x00000008b6b67812 */ /* 0x000fe200078ef80f */
[----:B------:R-:W-:Y:S01]  /*0550*/  IMAD.SHL.U32 R11, R11, 0x20, RZ ;  /* 0x000000200b0b7824 */ /* 0x000fe200078e00ff */
[----:B------:R-:W-:Y:S01]  /*0560*/  ISETP.NE.U32.AND P0, PT, R7, 0x1, PT ;  /* 0x000000010700780c */ /* 0x000fe20003f05070 */
[C---:B------:R-:W-:Y:S01]  /*0570*/  IMAD.SHL.U32 R15, R12.reuse, 0x8, RZ ;  /* 0x000000080c0f7824 */ /* 0x040fe200078e00ff */
[----:B------:R-:W-:Y:S01]  /*0580*/  LOP3.LUT R3, R3, 0xfffffffe, RZ, 0xc0, !PT ;  /* 0xfffffffe03037812 */ /* 0x000fe200078ec0ff */
[----:B------:R-:W-:Y:S01]  /*0590*/  IMAD R7, R12, 0x1000, R9 ;  /* 0x000010000c077824 */ /* 0x000fe200078e0209 */
[----:B------:R-:W-:Y:S01]  /*05a0*/  LOP3.LUT R200, R200, 0x1c0, RZ, 0xc0, !PT ;  /* 0x000001c0c8c87812 */ /* 0x000fe200078ec0ff */
[----:B------:R-:W-:Y:S01]  /*05b0*/  IMAD.IADD R175, R10, 0x1, R175 ;  /* 0x000000010aaf7824 */ /* 0x000fe200078e02af */
[----:B------:R-:W-:Y:S01]  /*05c0*/  R2P PR, R0, 0x6 ;  /* 0x0000000600007804 */ /* 0x000fe20000000000 */
[----:B------:R-:W-:Y:S01]  /*05d0*/  IMAD.IADD R0, R192, 0x1, -R3 ;  /* 0x00000001c0007824 */ /* 0x000fe200078e0a03 */
[----:B------:R-:W-:Y:S01]  /*05e0*/  LOP3.LUT R15, R15, 0x8, RZ, 0xc0, !PT ;  /* 0x000000080f0f7812 */ /* 0x000fe200078ec0ff */
[----:B------:R-:W-:Y:S01]  /*05f0*/  IMAD.SHL.U32 R10, R4, 0x10, RZ ;  /* 0x00000010040a7824 */ /* 0x000fe200078e00ff */
[----:B------:R-:W-:Y:S01]  /*0600*/  SHF.R.U32.HI R6, RZ, 0x3, R200 ;  /* 0x00000003ff067819 */ /* 0x000fe200000116c8 */
[----:B------:R-:W-:Y:S01]  /*0610*/  IMAD R9, R2, 0x400, R9 ;  /* 0x0000040002097824 */ /* 0x000fe200078e0209 */
[----:B------:R-:W-:-:S02]  /*0620*/  LOP3.LUT R11, R200, 0x20, R11, 0xf8, !PT ;  /* 0x00000020c80b7812 */ /* 0x000fc400078ef80b */
[C---:B------:R-:W-:Y:S01]  /*0630*/  LOP3.LUT R190, R5.reuse, 0xfffffff8, RZ, 0xc0, !PT ;  /* 0xfffffff805be7812 */ /* 0x040fe200078ec0ff */
[----:B------:R-:W-:Y:S01]  /*0640*/  IMAD.SHL.U32 R5, R5, 0x40, RZ ;  /* 0x0000004005057824 */ /* 0x000fe200078e00ff */
[----:B------:R-:W-:Y:S02]  /*0650*/  LOP3.LUT R200, R6, R200, R15, 0x1e, !PT ;  /* 0x000000c806c87212 */ /* 0x000fe400078e1e0f */
[----:B------:R-:W-:Y:S01]  /*0660*/  LOP3.LUT R11, R11, R6, RZ, 0x3c, !PT ;  /* 0x000000060b0b7212 */ /* 0x000fe200078e3cff */
[----:B------:R-:W-:Y:S01]  /*0670*/  IMAD R6, R0, 0x400, R7 ;  /* 0x0000040000067824 */ /* 0x000fe200078e0207 */
[----:B------:R-:W-:Y:S01]  /*0680*/  LOP3.LUT R182, R8, R182, R13, 0xf6, !PT ;  /* 0x000000b608b67212 */ /* 0x000fe200078ef60d */
[----:B------:R-:W-:Y:S01]  /*0690*/  IMAD.IADD R190, R17, 0x1, -R190 ;  /* 0x0000000111be7824 */ /* 0x000fe200078e0abe */
[----:B------:R-:W-:Y:S01]  /*06a0*/  LOP3.LUT R3, R15, 0x10, R10, 0xf8, !PT ;  /* 0x000000100f037812 */ /* 0x000fe200078ef80a */
[----:B------:R-:W-:Y:S01]  /*06b0*/  IMAD.IADD R201, R11, 0x1, R6 ;  /* 0x000000010bc97824 */ /* 0x000fe200078e0206 */
[----:B------:R-:W-:Y:S01]  /*06c0*/  SHF.R.S32.HI R6, RZ, 0x1f, R191 ;  /* 0x0000001fff067819 */ /* 0x000fe200000114bf */
[----:B------:R-:W-:Y:S01]  /*06d0*/  IMAD.SHL.U32 R7, R190, 0x40, RZ ;  /* 0x00000040be077824 */ /* 0x000fe200078e00ff */
[----:B------:R-:W-:Y:S01]  /*06e0*/  LOP3.LUT R5, R5, 0xfffffe00, RZ, 0xc0, !PT ;  /* 0xfffffe0005057812 */ /* 0x000fe200078ec0ff */
[----:B------:R-:W-:Y:S01]  /*06f0*/  IMAD.SHL.U32 R8, R4, 0x8, RZ ;  /* 0x0000000804087824 */ /* 0x000fe200078e00ff */
[----:B------:R-:W-:Y:S01]  /*0700*/  LEA.HI R6, R6, R191, RZ, 0x2 ;  /* 0x000000bf06067211 */ /* 0x000fe200078f10ff */
[----:B------:R-:W-:Y:S01]  /*0710*/  IMAD.IADD R200, R9, 0x1, R200 ;  /* 0x0000000109c87824 */ /* 0x000fe200078e02c8 */
[----:B------:R-:W-:Y:S01]  /*0720*/  LOP3.LUT R7, R7, 0x1c0, RZ, 0xc0, !PT ;  /* 0x000001c007077812 */ /* 0x000fe200078ec0ff */
[----:B------:R-:W-:Y:S01]  /*0730*/  IMAD R2, R2, 0x400, R5 ;  /* 0x0000040002027824 */ /* 0x000fe200078e0205 */
[----:B------:R-:W-:-:S02]  /*0740*/  SHF.R.S32.HI R189, RZ, 0x2, R6 ;  /* 0x00000002ffbd7819 */ /* 0x000fc40000011406 */
[----:B------:R-:W-:Y:S02]  /*0750*/  SHF.R.U32.HI R4, RZ, 0x3, R7 ;  /* 0x00000003ff047819 */ /* 0x000fe40000011607 */
[----:B------:R-:W-:Y:S01]  /*0760*/  LOP3.LUT R183, R7, 0x8, R8, 0xf8, !PT ;  /* 0x0000000807b77812 */ /* 0x000fe200078ef808 */
[----:B------:R-:W-:Y:S01]  /*0770*/  IMAD R189, R0, 0x10, R189 ;  /* 0x0000001000bd7824 */ /* 0x000fe200078e02bd */
[----:B------:R-:W-:Y:S01]  /*0780*/  LOP3.LUT R3, R4, R3, R7, 0x1e, !PT ;  /* 0x0000000304037212 */ /* 0x000fe200078e1e07 */
[----:B------:R-:W-:Y:S01]  /*0790*/  IMAD R0, R0, 0x400, R5 ;  /* 0x0000040000007824 */ /* 0x000fe200078e0205 */
[----:B------:R-:W-:Y:S01]  /*07a0*/  LOP3.LUT R183, R183, R4, RZ, 0x3c, !PT ;  /* 0x00000004b7b77212 */ /* 0x000fe200078e3cff */
[----:B------:R-:W-:Y:S01]  /*07b0*/  VIADD R198, R189, 0xffffffc0 ;  /* 0xffffffc0bdc67836 */ /* 0x000fe20000000000 */
[----:B------:R-:W-:Y:S01]  /*07c0*/  LOP3.LUT R184, R3, R5, RZ, 0xfc, !PT ;  /* 0x0000000503b87212 */ /* 0x000fe200078efcff */
[----:B------:R-:W-:Y:S01]  /*07d0*/  IMAD.MOV.U32 R3, RZ, RZ, 0x20 ;  /* 0x00000020ff037424 */ /* 0x000fe200078e00ff */
[----:B------:R-:W-:Y:S01]  /*07e0*/  LEA R175, R175, UR5, 0x1 ;  /* 0x00000005afaf7c11 */ /* 0x000fe2000f8e08ff */
[----:B------:R-:W-:Y:S01]  /*07f0*/  IMAD.IADD R185, R0, 0x1, R183 ;  /* 0x0000000100b97824 */ /* 0x000fe200078e02b7 */
[----:B------:R-:W-:Y:S01]  /*0800*/  LEA R201, R201, UR5, 0x1 ;  /* 0x00000005c9c97c11 */ /* 0x000fe2000f8e08ff */
[----:B------:R-:W-:Y:S01]  /*0810*/  IMAD.MOV.U32 R0, RZ, RZ, 0x40 ;  /* 0x00000040ff007424 */ /* 0x000fe200078e00ff */
[----:B------:R-:W-:Y:S01]  /*0820*/  SEL R172, R3, 0xffffffe0, !P4 ;  /* 0xffffffe003ac7807 */ /* 0x000fe20006000000 */
[----:B------:R-:W-:Y:S01]  /*0830*/  IMAD.IADD R183, R183, 0x1, R2 ;  /* 0x00000001b7b77824 */ /* 0x000fe200078e0202 */
[----:B------:R-:W-:-:S02]  /*0840*/  SEL R3, R3, 0xffffffe0, !P1 ;  /* 0xffffffe003037807 */ /* 0x000fc40004800000 */
[----:B------:R-:W-:Y:S01]  /*0850*/  SEL R0, R0, 0xffffffc0, !P3 ;  /* 0xffffffc000007807 */ /* 0x000fe20005800000 */
[----:B------:R-:W-:Y:S01]  /*0860*/  IMAD.IADD R174, R172, 0x1, R175 ;  /* 0x00000001acae7824 */ /* 0x000fe200078e02af */
[----:B------:R-:W-:Y:S01]  /*0870*/  SEL R216, R216, 0x10, !P0 ;  /* 0x00000010d8d87807 */ /* 0x000fe20004000000 */
[C---:B------:R-:W-:Y:S01]  /*0880*/  IMAD.IADD R205, R201.reuse, 0x1, R3 ;  /* 0x00000001c9cd7824 */ /* 0x040fe200078e0203 */
[----:B------:R-:W-:Y:S01]  /*0890*/  LEA R200, R200, UR6, 0x1 ;  /* 0x00000006c8c87c11 */ /* 0x000fe2000f8e08ff */
[----:B------:R-:W-:Y:S01]  /*08a0*/  IMAD.IADD R173, R0, 0x1, R175 ;  /* 0x0000000100ad7824 */ /* 0x000fe200078e02af */
[----:B------:R-:W-:Y:S01]  /*08b0*/  SHF.R.S32.HI R195, RZ, 0x1f, R198 ;  /* 0x0000001fffc37819 */ /* 0x000fe200000114c6 */
[----:B------:R-:W-:Y:S01]  /*08c0*/  IMAD.IADD R206, R201, 0x1, R216 ;  /* 0x00000001c9ce7824 */ /* 0x000fe200078e02d8 */
[----:B------:R-:W-:Y:S01]  /*08d0*/  SHF.R.S32.HI R2, RZ, 0x1f, R189 ;  /* 0x0000001fff027819 */ /* 0x000fe200000114bd */
[----:B------:R-:W-:Y:S01]  /*08e0*/  VIADD R203, R200, 0x420 ;  /* 0x00000420c8cb7836 */ /* 0x000fe20000000000 */
[----:B------:R-:W-:Y:S01]  /*08f0*/  SHF.L.U64.HI R195, R198, 0x2, R195 ;  /* 0x00000002c6c37819 */ /* 0x000fe200000102c3 */
[----:B------:R-:W-:Y:S01]  /*0900*/  VIADD R202, R200, 0x40 ;  /* 0x00000040c8ca7836 */ /* 0x000fe20000000000 */
[----:B------:R-:W-:Y:S01]  /*0910*/  SHF.L.U64.HI R199, R189, 0x2, R2 ;  /* 0x00000002bdc77819 */ /* 0x000fe20000010202 */
[----:B------:R-:W-:Y:S01]  /*0920*/  IMAD.SHL.U32 R198, R198, 0x4, RZ ;  /* 0x00000004c6c67824 */ /* 0x000fe200078e00ff */
[----:B------:R-:W-:Y:S01]  /*0930*/  LEA R182, R182, UR5, 0x1 ;  /* 0x00000005b6b67c11 */ /* 0x000fe2000f8e08ff */
[----:B------:R-:W-:Y:S01]  /*0940*/  IMAD.IADD R172, R172, 0x1, R173 ;  /* 0x00000001acac7824 */ /* 0x000fe200078e02ad */
[----:B------:R-:W-:Y:S01]  /*0950*/  LEA R183, R183, UR4, 0x1 ;  /* 0x00000004b7b77c11 */ /* 0x000fe2000f8e08ff */
[----:B------:R-:W-:-:S02]  /*0960*/  IMAD.IADD R204, R3, 0x1, R200 ;  /* 0x0000000103cc7824 */ /* 0x000fc400078e02c8 */
[C---:B------:R-:W-:Y:S02]  /*0970*/  @P1 VIADD R203, R200.reuse, 0x3e0 ;  /* 0x000003e0c8cb1836 */ /* 0x040fe40000000000 */
[----:B------:R-:W-:Y:S02]  /*0980*/  @P2 VIADD R202, R200, 0xffffffc0 ;  /* 0xffffffc0c8ca2836 */ /* 0x000fe40000000000 */
[----:B------:R-:W-:Y:S01]  /*0990*/  IMAD.IADD R216, R216, 0x1, R205 ;  /* 0x00000001d8d87824 */ /* 0x000fe200078e02cd */
[----:B------:R-:W-:Y:S01]  /*09a0*/  LEA R181, R184, UR5, 0x1 ;  /* 0x00000005b8b57c11 */ /* 0x000fe2000f8e08ff */
[----:B------:R-:W-:Y:S01]  /*09b0*/  ULDC.64 UR16, c[0x0][0x300] ;  /* 0x0000c00000107ab9 */ /* 0x000fe20000000a00 */
[----:B------:R-:W-:Y:S01]  /*09c0*/  IADD3 R208, R3, R202, RZ ;  /* 0x000000ca03d07210 */ /* 0x000fe20007ffe0ff */
[----:B------:R-:W-:-:S06]  /*09d0*/  ULDC.64 UR14, c[0x0][0x308] ;  /* 0x0000c200000e7ab9 */ /* 0x000fcc0000000a00 */
.L_x_196:
[----:B------:R-:W-:Y:S02]  /*09e0*/  ISETP.NE.U32.AND P0, PT, RZ, UR16, PT ;  /* 0x00000010ff007c0c */ /* 0x000fe4000bf05070 */
[----:B------:R-:W-:Y:S02]  /*09f0*/  ISETP.NE.U32.AND P1, PT, RZ, UR14, PT ;  /* 0x0000000eff007c0c */ /* 0x000fe4000bf25070 */
[----:B------:R-:W-:Y:S02]  /*0a00*/  ISETP.NE.AND.EX P0, PT, RZ, UR17, PT, P0 ;  /* 0x00000011ff007c0c */ /* 0x000fe4000bf05300 */
[----:B------:R-:W-:-:S11]  /*0a10*/  ISETP.NE.AND.EX P1, PT, RZ, UR15, PT, P1 ;  /* 0x0000000fff007c0c */ /* 0x000fd6000bf25310 */
[----:B--2---:R-:W1:Y:S01]  /*0a20*/  @P0 S2R R2, SR_CTAID.Y ;  /* 0x0000000000020919 */ /* 0x004e620000002600 */
[----:B------:R-:W1:Y:S01]  /*0a30*/  @P0 LDC.64 R6, c[0x0][0x300] ;  /* 0x0000c000ff060b82 */ /* 0x000e620000000a00 */
[----:B------:R-:W2:Y:S07]  /*0a40*/  @P1 S2R R0, SR_CTAID.Y ;  /* 0x0000000000001919 */ /* 0x000eae0000002600 */
[----:B------:R-:W2:Y:S01]  /*0a50*/  @P1 LDC.64 R4, c[0x0][0x308] ;  /* 0x0000c200ff041b82 */ /* 0x000ea20000000a00 */
[----:B-1----:R-:W-:-:S07]  /*0a60*/  @P0 IMAD.WIDE R6, R2, 0x4, R6 ;  /* 0x0000000402060825 */ /* 0x002fce00078e0206 */
[----:B------:R-:W1:Y:S01]  /*0a70*/  @!P1 LDC.64 R2, c[0x0][0x2c8] ;  /* 0x0000b200ff029b82 */ /* 0x000e620000000a00 */
[----:B------:R-:W3:Y:S01]  /*0a80*/  @P0 LDG.E R6, desc[UR24][R6.64] ;  /* 0x0000001806060981 */ /* 0x000ee2000c1e1900 */
[----:B--2---:R-:W-:-:S06]  /*0a90*/  @P1 IMAD.WIDE R8, R0, 0x4, R4 ;  /* 0x0000000400081825 */ /* 0x004fcc00078e0204 */
[----:B------:R-:W2:Y:S01]  /*0aa0*/  @!P1 LDC.64 R4, c[0x0][0x318] ;  /* 0x0000c600ff049b82 */ /* 0x000ea20000000a00 */
[----:B------:R-:W4:Y:S01]  /*0ab0*/  @P1 LDG.E R0, desc[UR24][R8.64] ;  /* 0x0000001808001981 */ /* 0x000f22000c1e1900 */
[----:B------:R-:W-:Y:S01]  /*0ac0*/  UMOV UR10, URZ ;  /* 0x0000003f000a7c82 */ /* 0x000fe20008000000 */
[----:B------:R-:W-:Y:S01]  /*0ad0*/  USHF.L.U32 UR4, UR23, 0x7, URZ ;  /* 0x0000000717047899 */ /* 0x000fe2000800063f */
[----:B---3--:R-:W-:Y:S02]  /*0ae0*/  @P0 R2UR UR10, R6 ;  /* 0x00000000060a02ca */ /* 0x008fe400000e0000 */
[----:B--2---:R-:W-:-:S04]  /*0af0*/  @!P1 ISETP.NE.U32.AND P0, PT, R4, RZ, PT ;  /* 0x000000ff0400920c */ /* 0x004fc80003f05070 */
[----:B------:R-:W-:-:S04]  /*0b00*/  @!P1 ISETP.NE.AND.EX P0, PT, R5, RZ, PT, P0 ;  /* 0x000000ff0500920c */ /* 0x000fc80003f05300 */
[----:B-1----:R-:W-:-:S03]  /*0b10*/  @!P1 SEL R3, R3, RZ, P0 ;  /* 0x000000ff03039207 */ /* 0x002fc60000000000 */
[----:B----4-:R-:W-:Y:S01]  /*0b20*/  @P1 VIADD R0, R0, -UR10 ;  /* 0x8000000a00001c36 */ /* 0x010fe20008000000 */
[----:B------:R-:W-:-:S04]  /*0b30*/  @!P1 IADD3 R0, R3, -UR10, R2 ;  /* 0x8000000a03009c10 */ /* 0x000fc8000fffe002 */
[----:B------:R-:W-:-:S13]  /*0b40*/  ISETP.LE.AND P0, PT, R0, UR4, PT ;  /* 0x0000000400007c0c */ /* 0x000fda000bf03270 */
[----:B-----5:R-:W-:Y:S05]  /*0b50*/  @P0 BRA `(.L_x_188) ;  /* 0x0000004400680947 */ /* 0x020fea0003800000 */
[----:B------:R-:W1:Y:S01]  /*0b60*/  LDC R0, c[0x0][0x278] ;  /* 0x00009e00ff007b82 */ /* 0x000e620000000800 */
[----:B------:R-:W2:Y:S01]  /*0b70*/  S2R R2, SR_CTAID.Z ;  /* 0x0000000000027919 */ /* 0x000ea20000002700 */
[----:B------:R-:W-:Y:S01]  /*0b80*/  IMAD.MOV.U32 R6, RZ, RZ, RZ ;  /* 0x000000ffff067224 */ /* 0x000fe200078e00ff */
[----:B------:R-:W-:Y:S01]  /*0b90*/  ULDC.64 UR6, c[0x0][0x2f0] ;  /* 0x0000bc0000067ab9 */ /* 0x000fe20000000a00 */
[----:B------:R-:W-:Y:S01]  /*0ba0*/  ULDC UR33, c[0x0][0x2c4] ;  /* 0x0000b10000217ab9 */ /* 0x000fe20000000800 */
[----:B------:R-:W-:Y:S02]  /*0bb0*/  UISETP.NE.U32.AND UP1, UPT, UR6, URZ, UPT ;  /* 0x0000003f0600728c */ /* 0x000fe4000bf25070 */
[----:B------:R-:W-:Y:S01]  /*0bc0*/  UIADD3 UR9, UR33, 0x3f, URZ ;  /* 0x0000003f21097890 */ /* 0x000fe2000fffe03f */
[----:B------:R-:W-:Y:S01]  /*0bd0*/  ULDC.U8 UR6, c[0x0][0x3d8] ;  /* 0x0000f60000067ab9 */ /* 0x000fe20000000000 */
[----:B------:R-:W-:Y:S01]  /*0be0*/  ULDC UR32, c[0x0][0x270] ;  /* 0x00009c0000207ab9 */ /* 0x000fe20000000800 */
[----:B------:R-:W-:-:S02]  /*0bf0*/  UISETP.NE.AND UP0, UPT, UR6, URZ, UPT ;  /* 0x0000003f0600728c */ /* 0x000fc4000bf05270 */
[----:B------:R-:W-:Y:S01]  /*0c00*/  USHF.R.S32.HI UR46, URZ, 0x1f, UR9 ;  /* 0x0000001f3f2e7899 */ /* 0x000fe20008011409 */
[----:B------:R-:W-:Y:S01]  /*0c10*/  ULDC UR31, c[0x0][0x2dc] ;  /* 0x0000b700001f7ab9 */ /* 0x000fe20000000800 */
[----:B------:R-:W-:Y:S02]  /*0c20*/  UISETP.NE.AND.EX UP1, UPT, UR7, URZ, UPT, UP1 ;  /* 0x0000003f0700728c */ /* 0x000fe4000bf25310 */
[----:B------:R-:W-:Y:S02]  /*0c30*/  ULEA.HI UR46, UR46, UR9, URZ, 0x6 ;  /* 0x000000092e2e7291 */ /* 0x000fe4000f8f303f */
[----:B------:R-:W-:Y:S02]  /*0c40*/  UIMAD UR39, UR22, UR31, URZ ;  /* 0x0000001f162772a4 */ /* 0x000fe4000f8e023f */
[----:B------:R-:W-:Y:S01]  /*0c50*/  ULOP3.LUT UR42, UR46, 0xffffffc0, URZ, 0xc0, !UPT ;  /* 0xffffffc02e2a7892 */ /* 0x000fe2000f8ec03f */
[----:B-1----:R-:W-:Y:S01]  /*0c60*/  IABS R5, R0 ;  /* 0x0000000000057213 */ /* 0x002fe20000000000 */
[----:B------:R-:W-:Y:S01]  /*0c70*/  @UP0 UIMAD UR8, UR20, UR33, URZ ;  /* 0x00000021140802a4 */ /* 0x000fe2000f8e023f */
[----:B------:R-:W-:Y:S01]  /*0c80*/  ISETP.NE.AND P1, PT, R0, RZ, PT ;  /* 0x000000ff0000720c */ /* 0x000fe20003f25270 */
[----:B------:R-:W-:Y:S01]  /*0c90*/  @!UP0 UIMAD UR6, UR20, UR32, UR22 ;  /* 0x00000020140682a4 */ /* 0x000fe2000f8e0216 */
[----:B------:R-:W1:Y:S01]  /*0ca0*/  I2F.RP R4, R5 ;  /* 0x0000000500047306 */ /* 0x000e620000209400 */
[----:B------:R-:W-:Y:S01]  /*0cb0*/  UIADD3 UR42, UR42, -0x40, URZ ;  /* 0xffffffc02a2a7890 */ /* 0x000fe2000fffe03f */
[----:B------:R-:W-:Y:S01]  /*0cc0*/  ULDC.U8 UR7, c[0x0][0x480] ;  /* 0x0001200000077ab9 */ /* 0x000fe20000000000 */
[----:B------:R-:W-:Y:S01]  /*0cd0*/  @UP0 ULDC UR45, c[0x0][0x2e4] ;  /* 0x0000b900002d0ab9 */ /* 0x000fe20000000800 */
[----:B--2---:R-:W-:Y:S01]  /*0ce0*/  IABS R2, R2 ;  /* 0x0000000200027213 */ /* 0x004fe20000000000 */
[----:B------:R-:W-:-:S02]  /*0cf0*/  @UP0 UIMAD UR45, UR22, UR45, UR8 ;  /* 0x0000002d162d02a4 */ /* 0x000fc4000f8e0208 */
[----:B------:R-:W-:Y:S02]  /*0d00*/  USHF.R.S32.HI UR49, URZ, 0x1f, UR10 ;  /* 0x0000001f3f317899 */ /* 0x000fe4000801140a */
[----:B------:R-:W-:Y:S02]  /*0d10*/  USHF.R.S32.HI UR44, URZ, 0x1f, UR4 ;  /* 0x0000001f3f2c7899 */ /* 0x000fe40008011404 */
[----:B------:R-:W-:Y:S02]  /*0d20*/  USHF.R.S32.HI UR37, URZ, 0x1f, UR32 ;  /* 0x0000001f3f257899 */ /* 0x000fe40008011420 */
[----:B------:R-:W-:Y:S01]  /*0d30*/  USHF.R.S32.HI UR36, URZ, 0x1f, UR39 ;  /* 0x0000001f3f247899 */ /* 0x000fe20008011427 */
[----:B-1----:R-:W1:Y:S01]  /*0d40*/  MUFU.RCP R7, R4 ;  /* 0x0000000400077308 */ /* 0x002e620000001000 */
[----:B------:R-:W-:Y:S02]  /*0d50*/  USEL UR35, UR40, URZ, UP1 ;  /* 0x0000003f28237287 */ /* 0x000fe40008800000 */
[----:B------:R-:W-:-:S02]  /*0d60*/  USEL UR34, UR41, URZ, UP1 ;  /* 0x0000003f29227287 */ /* 0x000fc40008800000 */
[----:B------:R-:W-:Y:S02]  /*0d70*/  @!UP0 UIMAD UR45, UR6, UR33, URZ ;  /* 0x00000021062d82a4 */ /* 0x000fe4000f8e023f */
[----:B------:R-:W-:Y:S01]  /*0d80*/  USHF.R.S32.HI UR43, URZ, 0x1f, UR42 ;  /* 0x0000001f3f2b7899 */ /* 0x000fe2000801142a */
[----:B-1----:R-:W-:Y:S01]  /*0d90*/  VIADD R7, R7, 0xffffffe ;  /* 0x0ffffffe07077836 */ /* 0x002fe20000000000 */
[----:B------:R-:W1:Y:S05]  /*0da0*/  S2R R4, SR_CTAID.X ;  /* 0x0000000000047919 */ /* 0x000e6a0000002500 */
[----:B------:R-:W2:Y:S02]  /*0db0*/  F2I.FTZ.U32.TRUNC.NTZ R7, R7 ;  /* 0x0000000700077305 */ /* 0x000ea4000021f000 */
[----:B--2---:R-:W-:-:S04]  /*0dc0*/  IMAD.MOV R3, RZ, RZ, -R7 ;  /* 0x000000ffff037224 */ /* 0x004fc800078e0a07 */
[----:B------:R-:W-:-:S04]  /*0dd0*/  IMAD R3, R3, R5, RZ ;  /* 0x0000000503037224 */ /* 0x000fc800078e02ff */
[----:B------:R-:W-:-:S06]  /*0de0*/  IMAD.HI.U32 R3, R7, R3, R6 ;  /* 0x0000000307037227 */ /* 0x000fcc00078e0006 */
[----:B------:R-:W-:-:S04]  /*0df0*/  IMAD.HI.U32 R14, R3, R2, RZ ;  /* 0x00000002030e7227 */ /* 0x000fc800078e00ff */
[----:B------:R-:W-:-:S04]  /*0e00*/  IMAD.MOV R6, RZ, RZ, -R14 ;  /* 0x000000ffff067224 */ /* 0x000fc800078e0a0e */
[C---:B------:R-:W-:Y:S02]  /*0e10*/  IMAD R6, R5.reuse, R6, R2 ;  /* 0x0000000605067224 */ /* 0x040fe400078e0202 */
[----:B------:R-:W1:Y:S03]  /*0e20*/  LDC.64 R2, c[0x0][0x488] ;  /* 0x00012200ff027b82 */ /* 0x000e660000000a00 */
[----:B------:R-:W-:-:S13]  /*0e30*/  ISETP.GT.U32.AND P2, PT, R5, R6, PT ;  /* 0x000000060500720c */ /* 0x000fda0003f44070 */
[----:B------:R-:W-:Y:S01]  /*0e40*/  @!P2 IADD3 R6, R6, -R5, RZ ;  /* 0x800000050606a210 */ /* 0x000fe20007ffe0ff */
[----:B------:R-:W-:-:S03]  /*0e50*/  @!P2 VIADD R14, R14, 0x1 ;  /* 0x000000010e0ea836 */ /* 0x000fc60000000000 */
[----:B------:R-:W-:Y:S02]  /*0e60*/  ISETP.GE.U32.AND P3, PT, R6, R5, PT ;  /* 0x000000050600720c */ /* 0x000fe40003f66070 */
[----:B------:R-:W-:Y:S01]  /*0e70*/  LOP3.LUT R5, R0, UR22, RZ, 0x3c, !PT ;  /* 0x0000001600057c12 */ /* 0x000fe2000f8e3cff */
[----:B-1----:R-:W-:-:S03]  /*0e80*/  IMAD.WIDE.U32 R12, R4, R2, RZ ;  /* 0x00000002040c7225 */ /* 0x002fc600078e00ff */
[----:B------:R-:W-:Y:S01]  /*0e90*/  ISETP.GE.AND P0, PT, R5, RZ, PT ;  /* 0x000000ff0500720c */ /* 0x000fe20003f06270 */
[----:B------:R-:W-:-:S06]  /*0ea0*/  IMAD R3, R4, R3, R13 ;  /* 0x0000000304037224 */ /* 0x000fcc00078e020d */
[----:B------:R-:W-:Y:S01]  /*0eb0*/  @P3 VIADD R14, R14, 0x1 ;  /* 0x000000010e0e3836 */ /* 0x000fe20000000000 */
[----:B------:R-:W-:-:S04]  /*0ec0*/  ISETP.NE.AND P3, PT, RZ, UR7, PT ;  /* 0x00000007ff007c0c */ /* 0x000fc8000bf65270 */
[----:B------:R-:W-:Y:S02]  /*0ed0*/  SEL R12, R12, RZ, P3 ;  /* 0x000000ff0c0c7207 */ /* 0x000fe40001800000 */
[----:B------:R-:W-:Y:S02]  /*0ee0*/  @!P0 IADD3 R14, -R14, RZ, RZ ;  /* 0x000000ff0e0e8210 */ /* 0x000fe40007ffe1ff */
[----:B------:R-:W-:Y:S02]  /*0ef0*/  PLOP3.LUT P0, PT, PT, PT, UP0, 0x80, 0x0 ;  /* 0x000000000000781c */ /* 0x000fe40003f0f008 */
[----:B------:R-:W-:Y:S02]  /*0f00*/  @!P1 LOP3.LUT R14, RZ, R0, RZ, 0x33, !PT ;  /* 0x00000000ff0e9212 */ /* 0x000fe400078e33ff */
[----:B------:R-:W-:Y:S02]  /*0f10*/  SEL R0, R3, RZ, P3 ;  /* 0x000000ff03007207 */ /* 0x000fe40001800000 */
[----:B------:R-:W-:-:S07]  /*0f20*/  SHF.R.S32.HI R13, RZ, 0x1f, R14 ;  /* 0x0000001fff0d7819 */ /* 0x000fce000001140e */
[----:B------:R-:W-:Y:S05]  /*0f30*/  @!P0 BRA `(.L_x_189) ;  /* 0x0000000000208947 */ /* 0x000fea0003800000 */
[----:B------:R-:W-:Y:S01]  /*0f40*/  ULDC UR30, c[0x0][0x2d4] ;  /* 0x0000b500001e7ab9 */ /* 0x000fe20000000800 */
[----:B------:R-:W-:Y:S01]  /*0f50*/  ULDC UR7, c[0x0][0x2c0] ;  /* 0x0000b00000077ab9 */ /* 0x000fe20000000800 */
[----:B------:R-:W-:Y:S01]  /*0f60*/  UIADD3 UR8, UR30, 0x80, URZ ;  /* 0x000000801e087890 */ /* 0x000fe2000fffe03f */
[----:B------:R-:W-:Y:S02]  /*0f70*/  ULDC UR6, c[0x0][0x2e4] ;  /* 0x0000b90000067ab9 */ /* 0x000fe40000000800 */
[----:B------:R-:W-:Y:S02]  /*0f80*/  ULEA UR6, UR7, UR6, 0x7 ;  /* 0x0000000607067291 */ /* 0x000fe4000f8e383f */
[----:B------:R-:W-:-:S04]  /*0f90*/  UIMAD UR8, UR8, UR20, URZ ;  /* 0x00000014080872a4 */ /* 0x000fc8000f8e023f */
[----:B------:R-:W-:Y:S01]  /*0fa0*/  UIMAD UR38, UR6, UR22, UR8 ;  /* 0x00000016062672a4 */ /* 0x000fe2000f8e0208 */
[----:B------:R-:W-:Y:S11]  /*0fb0*/  BRA `(.L_x_190) ;  /* 0x00000000000c7947 */ /* 0x000ff60003800000 */
.L_x_189:
[----:B------:R-:W-:Y:S01]  /*0fc0*/  UIMAD UR38, UR20, UR32, UR22 ;  /* 0x00000020142672a4 */ /* 0x000fe2000f8e0216 */
[----:B------:R-:W-:-:S03]  /*0fd0*/  ULDC UR30, c[0x0][0x2d4] ;  /* 0x0000b500001e7ab9 */ /* 0x000fc60000000800 */
[----:B------:R-:W-:-:S12]  /*0fe0*/  UIMAD UR38, UR38, UR30, URZ ;  /* 0x0000001e262672a4 */ /* 0x000fd8000f8e023f */
.L_x_190:
[----:B------:R-:W1:Y:S01]  /*0ff0*/  LDC.64 R6, c[0x0][0x240] ;  /* 0x00009000ff067b82 */ /* 0x000e620000000a00 */
[----:B------:R-:W-:Y:S01]  /*1000*/  SHF.R.S32.HI R17, RZ, 0x1f, R194 ;  /* 0x0000001fff117819 */ /* 0x000fe200000114c2 */
[----:B------:R-:W-:Y:S01]  /*1010*/  ULDC.64 UR8, c[0x0][0x250] ;  /* 0x0000940000087ab9 */ /* 0x000fe20000000a00 */
[C---:B------:R-:W-:Y:S01]  /*1020*/  IADD3 R21, P0, R194.reuse, UR42, RZ ;  /* 0x0000002ac2157c10 */ /* 0x040fe2000ff1e0ff */
[----:B------:R-:W-:Y:S01]  /*1030*/  ULDC.64 UR6, c[0x0][0x248] ;  /* 0x0000920000067ab9 */ /* 0x000fe20000000a00 */
[--C-:B------:R-:W-:Y:S01]  /*1040*/  SHF.R.S32.HI R197, RZ, 0x1f, R196.reuse ;  /* 0x0000001fffc57819 */ /* 0x100fe200000114c4 */
[C---:B------:R-:W-:Y:S01]  /*1050*/  IMAD R3, R17.reuse, UR8, RZ ;  /* 0x0000000811037c24 */ /* 0x040fe2000f8e02ff */
[C---:B------:R-:W-:Y:S01]  /*1060*/  IADD3.X R19, R17.reuse, UR43, RZ, P0, !PT ;  /* 0x0000002b11137c10 */ /* 0x040fe200087fe4ff */
[----:B------:R-:W2:Y:S01]  /*1070*/  LDC.64 R8, c[0x0][0x418] ;  /* 0x00010600ff087b82 */ /* 0x000ea20000000a00 */
[----:B------:R-:W-:Y:S01]  /*1080*/  IMAD R17, R17, UR6, RZ ;  /* 0x0000000611117c24 */ /* 0x000fe2000f8e02ff */
[----:B------:R-:W-:Y:S01]  /*1090*/  UIADD3 UR4, UP0, UR4, UR10, URZ ;  /* 0x0000000a04047290 */ /* 0x000fe2000ff1e03f */
[C---:B------:R-:W-:Y:S01]  /*10a0*/  IMAD R22, R194.reuse, UR9, R3 ;  /* 0x00000009c2167c24 */ /* 0x040fe2000f8e0203 */
[----:B------:R-:W-:Y:S01]  /*10b0*/  ULDC.64 UR12, c[0x0][0x428] ;  /* 0x00010a00000c7ab9 */ /* 0x000fe20000000a00 */
[C---:B------:R-:W-:Y:S01]  /*10c0*/  IMAD.WIDE.U32 R24, R194.reuse, UR6, RZ ;  /* 0x00000006c2187c25 */ /* 0x040fe2000f8e00ff */
[----:B------:R-:W-:Y:S01]  /*10d0*/  ULDC.64 UR10, c[0x0][0x258] ;  /* 0x00009600000a7ab9 */ /* 0x000fe20000000a00 */
[----:B------:R-:W-:Y:S01]  /*10e0*/  UIMAD UR48, UR28, UR12, URZ ;  /* 0x0000000c1c3072a4 */ /* 0x000fe2000f8e023f */
[----:B------:R-:W3:Y:S01]  /*10f0*/  LDC.64 R10, c[0x0][0x228] ;  /* 0x00008a00ff0a7b82 */ /* 0x000ee20000000a00 */
[C---:B------:R-:W-:Y:S01]  /*1100*/  IMAD R17, R194.reuse, UR7, R17 ;  /* 0x00000007c2117c24 */ /* 0x040fe2000f8e0211 */
[----:B------:R-:W-:Y:S01]  /*1110*/  UIMAD UR47, UR28, UR10, URZ ;  /* 0x0000000a1c2f72a4 */ /* 0x000fe2000f8e023f */
[----:B------:R-:W-:Y:S01]  /*1120*/  IMAD.WIDE.U32 R26, R194, UR8, RZ ;  /* 0x00000008c21a7c25 */ /* 0x000fe2000f8e00ff */
[----:B------:R-:W-:Y:S01]  /*1130*/  UIMAD UR48, UR22, UR13, UR48 ;  /* 0x0000000d163072a4 */ /* 0x000fe2000f8e0230 */
[----:B------:R-:W-:Y:S01]  /*1140*/  LEA R215, R193, UR5, 0x1 ;  /* 0x00000005c1d77c11 */ /* 0x000fe2000f8e08ff */
[----:B------:R-:W-:Y:S01]  /*1150*/  UIMAD UR47, UR22, UR11, UR47 ;  /* 0x0000000b162f72a4 */ /* 0x000fe2000f8e022f */
[----:B------:R-:W-:Y:S01]  /*1160*/  IMAD.IADD R17, R25, 0x1, R17 ;  /* 0x0000000119117824 */ /* 0x000fe200078e0211 */
[----:B------:R-:W4:Y:S01]  /*1170*/  LDC.64 R4, c[0x0][0x420] ;  /* 0x00010800ff047b82 */ /* 0x000f220000000a00 */
[-C--:B-1----:R-:W-:Y:S01]  /*1180*/  IMAD R16, R19, R6.reuse, RZ ;  /* 0x0000000613107224 */ /* 0x082fe200078e02ff */
[----:B------:R-:W-:Y:S01]  /*1190*/  UIADD3.X UR44, UR49, UR44, URZ, UP0, !UPT ;  /* 0x0000002c312c7290 */ /* 0x000fe200087fe43f */
[----:B------:R-:W-:Y:S01]  /*11a0*/  IMAD.WIDE.U32 R28, R21, R6, R196 ;  /* 0x00000006151c7225 */ /* 0x000fe200078e00c4 */
[----:B------:R-:W-:-:S02]  /*11b0*/  ULEA.HI.SX32 UR46, UR46, 0xffffffff, 0x1a ;  /* 0xffffffff2e2e7891 */ /* 0x000fc4000f8fd23f */
[----:B------:R-:W-:Y:S01]  /*11c0*/  UIMAD UR49, UR44, UR8, URZ ;  /* 0x000000082c3172a4 */ /* 0x000fe2000f8e023f */
[----:B------:R-:W-:Y:S01]  /*11d0*/  IMAD R15, R21, R7, R16 ;  /* 0x00000007150f7224 */ /* 0x000fe200078e0210 */
[----:B------:R-:W1:Y:S01]  /*11e0*/  LDC.64 R2, c[0x0][0x238] ;  /* 0x00008e00ff027b82 */ /* 0x000e620000000a00 */
[C---:B--2---:R-:W-:Y:S01]  /*11f0*/  IMAD R18, R8.reuse, UR29, RZ ;  /* 0x0000001d08127c24 */ /* 0x044fe2000f8e02ff */
[----:B------:R-:W-:Y:S01]  /*1200*/  UIMAD UR49, UR4, UR9, UR49 ;  /* 0x00000009043172a4 */ /* 0x000fe2000f8e0231 */
[----:B------:R-:W-:Y:S01]  /*1210*/  IMAD.MOV.U32 R16, RZ, RZ, R24 ;  /* 0x000000ffff107224 */ /* 0x000fe200078e0018 */
[----:B------:R-:W-:Y:S01]  /*1220*/  UIADD3 UR45, UR42, UR45, URZ ;  /* 0x0000002d2a2d7290 */ /* 0x000fe2000fffe03f */
[----:B------:R-:W-:-:S04]  /*1230*/  IMAD.WIDE.U32 R24, R8, UR20, R196 ;  /* 0x0000001408187c25 */ /* 0x000fc8000f8e00c4 */
[----:B------:R-:W-:Y:S02]  /*1240*/  IMAD.IADD R29, R29, 0x1, R15 ;  /* 0x000000011d1d7824 */ /* 0x000fe400078e020f */
[----:B---3--:R-:W-:Y:S02]  /*1250*/  IMAD R8, R10, UR29, RZ ;  /* 0x0000001d0a087c24 */ /* 0x008fe4000f8e02ff */
[----:B------:R-:W-:Y:S02]  /*1260*/  IMAD R9, R9, UR20, R18 ;  /* 0x0000001409097c24 */ /* 0x000fe4000f8e0212 */
[----:B------:R-:W-:Y:S02]  /*1270*/  IMAD.IADD R23, R27, 0x1, R22 ;  /* 0x000000011b177824 */ /* 0x000fe400078e0216 */
[----:B------:R-:W-:Y:S02]  /*1280*/  IMAD.MOV.U32 R22, RZ, RZ, R26 ;  /* 0x000000ffff167224 */ /* 0x000fe400078e001a */
[----:B------:R-:W-:-:S02]  /*1290*/  IMAD R8, R11, UR20, R8 ;  /* 0x000000140b087c24 */ /* 0x000fc4000f8e0208 */
[----:B------:R-:W-:-:S04]  /*12a0*/  IMAD.WIDE.U32 R26, R10, UR20, R28 ;  /* 0x000000140a1a7c25 */ /* 0x000fc8000f8e001c */
[----:B------:R-:W-:Y:S02]  /*12b0*/  IMAD.IADD R25, R25, 0x1, R9 ;  /* 0x0000000119197824 */ /* 0x000fe400078e0209 */
[-C--:B----4-:R-:W-:Y:S02]  /*12c0*/  IMAD R10, R19, R4.reuse, RZ ;  /* 0x00000004130a7224 */ /* 0x090fe400078e02ff */
[----:B------:R-:W-:Y:S02]  /*12d0*/  IMAD.IADD R27, R27, 0x1, R8 ;  /* 0x000000011b1b7824 */ /* 0x000fe400078e0208 */
[----:B-1----:R-:W-:Y:S02]  /*12e0*/  IMAD R8, R2, UR29, RZ ;  /* 0x0000001d02087c24 */ /* 0x002fe4000f8e02ff */
[C---:B------:R-:W-:Y:S02]  /*12f0*/  IMAD R9, R21.reuse, R5, R10 ;  /* 0x0000000515097224 */ /* 0x040fe400078e020a */
[----:B------:R-:W-:-:S04]  /*1300*/  IMAD.WIDE.U32 R24, R21, R4, R24 ;  /* 0x0000000415187225 */ /* 0x000fc800078e0018 */
[----:B------:R-:W-:Y:S02]  /*1310*/  IMAD R3, R3, UR20, R8 ;  /* 0x0000001403037c24 */ /* 0x000fe4000f8e0208 */
[----:B------:R-:W-:Y:S02]  /*1320*/  IMAD.IADD R25, R25, 0x1, R9 ;  /* 0x0000000119197824 */ /* 0x000fe400078e0209 */
[----:B------:R-:W-:-:S04]  /*1330*/  IMAD.WIDE.U32 R8, R2, UR20, R196 ;  /* 0x0000001402087c25 */ /* 0x000fc8000f8e00c4 */
[----:B------:R-:W-:Y:S02]  /*1340*/  IMAD.IADD R9, R9, 0x1, R3 ;  /* 0x0000000109097824 */ /* 0x000fe400078e0203 */
[----:B------:R-:W1:Y:S01]  /*1350*/  LDC.64 R2, c[0x0][0x230] ;  /* 0x00008c00ff027b82 */ /* 0x000e620000000a00 */
[----:B------:R-:W-:Y:S01]  /*1360*/  IMAD.U32 R18, RZ, RZ, UR10 ;  /* 0x0000000aff127e24 */ /* 0x000fe2000f8e00ff */
[----:B------:R-:W-:Y:S01]  /*1370*/  ULDC.64 UR10, c[0x0][0x268] ;  /* 0x00009a00000a7ab9 */ /* 0x000fe20000000a00 */
[----:B------:R-:W-:Y:S01]  /*1380*/  IMAD.U32 R20, RZ, RZ, UR12 ;  /* 0x0000000cff147e24 */ /* 0x000fe2000f8e00ff */
[----:B------:R-:W-:Y:S01]  /*1390*/  ULDC.64 UR12, c[0x0][0x210] ;  /* 0x00008400000c7ab9 */ /* 0x000fe20000000a00 */
[----:B------:R-:W-:Y:S02]  /*13a0*/  IMAD R11, R13, UR10, RZ ;  /* 0x0000000a0d0b7c24 */ /* 0x000fe4000f8e02ff */
[----:B------:R-:W-:Y:S02]  /*13b0*/  IMAD.U32 R15, RZ, RZ, UR8 ;  /* 0x00000008ff0f7e24 */ /* 0x000fe4000f8e00ff */
[----:B------:R-:W-:-:S04]  /*13c0*/  IMAD.WIDE.U32 R20, R20, UR22, R24 ;  /* 0x0000001614147c25 */ /* 0x000fc8000f8e0018 */
[C---:B------:R-:W-:Y:S02]  /*13d0*/  IMAD R11, R14.reuse, UR11, R11 ;  /* 0x0000000b0e0b7c24 */ /* 0x040fe4000f8e020b */
[----:B------:R-:W-:Y:S01]  /*13e0*/  IMAD.WIDE.U32 R24, R14, UR10, R8 ;  /* 0x0000000a0e187c25 */ /* 0x000fe2000f8e0008 */
[----:B------:R-:W-:Y:S02]  /*13f0*/  ULDC.64 UR10, c[0x0][0x3e0] ;  /* 0x0000f800000a7ab9 */ /* 0x000fe40000000a00 */
[----:B------:R-:W-:Y:S01]  /*1400*/  LEA R220, P1, R20, UR10, 0x1 ;  /* 0x0000000a14dc7c11 */ /* 0x000fe2000f8208ff */
[----:B------:R-:W-:-:S04]  /*1410*/  IMAD.WIDE.U32 R22, R15, UR4, R22 ;  /* 0x000000040f167c25 */ /* 0x000fc8000f8e0016 */
[----:B------:R-:W-:Y:S01]  /*1420*/  VIADD R10, R21, UR48 ;  /* 0x00000030150a7c36 */ /* 0x000fe20008000000 */
[----:B------:R-:W-:Y:S01]  /*1430*/  IADD3 R15, P0, R24, R22, RZ ;  /* 0x00000016180f7210 */ /* 0x000fe20007f1e0ff */
[----:B------:R-:W-:-:S03]  /*1440*/  IMAD.WIDE.U32 R18, R18, UR22, R26 ;  /* 0x0000001612127c25 */ /* 0x000fc6000f8e001a */
[----:B------:R-:W-:Y:S01]  /*1450*/  LEA.HI.X R221, R20, UR11, R10, 0x1, P1 ;  /* 0x0000000b14dd7c11 */ /* 0x000fe200088f0c0a */
[----:B------:R-:W-:Y:S01]  /*1460*/  IMAD.IADD R11, R25, 0x1, R11 ;  /* 0x00000001190b7824 */ /* 0x000fe200078e020b */
[----:B------:R-:W-:Y:S01]  /*1470*/  LEA R10, P1, R4, R220, 0x6 ;  /* 0x000000dc040a7211 */ /* 0x000fe200078230ff */
[----:B------:R-:W-:Y:S01]  /*1480*/  VIADD R8, R19, UR47 ;  /* 0x0000002f13087c36 */ /* 0x000fe20008000000 */
[----:B------:R-:W-:Y:S01]  /*1490*/  LEA R222, P2, R18, UR12, 0x1 ;  /* 0x0000000c12de7c11 */ /* 0x000fe2000f8408ff */
[----:B------:R-:W-:Y:S01]  /*14a0*/  ULDC.64 UR10, c[0x0][0x220] ;  /* 0x00008800000a7ab9 */ /* 0x000fe20000000a00 */
[----:B------:R-:W-:Y:S01]  /*14b0*/  IADD3.X R22, R11, UR49, R23, P0, !PT ;  /* 0x000000310b167c10 */ /* 0x000fe200087fe417 */
[----:B------:R-:W-:Y:S01]  /*14c0*/  IMAD.U32 R9, RZ, RZ, UR6 ;  /* 0x00000006ff097e24 */ /* 0x000fe2000f8e00ff */
[----:B------:R-:W-:Y:S01]  /*14d0*/  LEA.HI.X R11, R4, R221, R5, 0x6, P1 ;  /* 0x000000dd040b7211 */ /* 0x000fe200008f3405 */
[----:B-1----:R-:W-:Y:S01]  /*14e0*/  IMAD R4, R2, UR29, RZ ;  /* 0x0000001d02047c24 */ /* 0x002fe2000f8e02ff */
[----:B------:R-:W-:Y:S01]  /*14f0*/  LEA.HI.X R223, R18, UR13, R8, 0x1, P2 ;  /* 0x0000000d12df7c11 */ /* 0x000fe200090f0c08 */
[----:B------:R-:W-:Y:S01]  /*1500*/  USHF.L.U32 UR12, UR8, 0x6, URZ ;  /* 0x00000006080c7899 */ /* 0x000fe2000800063f */
[C---:B------:R-:W-:Y:S01]  /*1510*/  LEA R18, P2, R15.reuse, UR10, 0x1 ;  /* 0x0000000a0f127c11 */ /* 0x040fe2000f8408ff */
[----:B------:R-:W-:Y:S01]  /*1520*/  IMAD.WIDE.U32 R20, R2, UR20, R196 ;  /* 0x0000001402147c25 */ /* 0x000fe2000f8e00c4 */
[C---:B------:R-:W-:Y:S01]  /*1530*/  LEA R8, P0, R6.reuse, R222, 0x6 ;  /* 0x000000de06087211 */ /* 0x040fe200078030ff */
[----:B------:R-:W-:Y:S01]  /*1540*/  USHF.L.U64.HI UR13, UR8, 0x6, UR9 ;  /* 0x00000006080d7899 */ /* 0x000fe20008010209 */
[----:B------:R-:W-:Y:S01]  /*1550*/  LEA.HI.X R19, R15, UR11, R22, 0x1, P2 ;  /* 0x0000000b0f137c11 */ /* 0x000fe200090f0c16 */
[----:B------:R-:W-:Y:S01]  /*1560*/  @P3 BAR.SYNC.DEFER_BLOCKING 0x0 ;  /* 0x0000000000003b1d */ /* 0x000fe20000010000 */
[----:B------:R-:W-:Y:S01]  /*1570*/  IMAD R3, R3, UR20, R4 ;  /* 0x0000001403037c24 */ /* 0x000fe2000f8e0204 */
[----:B------:R-:W-:Y:S01]  /*1580*/  USHF.L.U32 UR47, UR6, 0x6, URZ ;  /* 0x00000006062f7899 */ /* 0x000fe2000800063f */
[----:B------:R-:W-:Y:S01]  /*1590*/  IMAD.WIDE.U32 R16, R9, UR4, R16 ;  /* 0x0000000409107c25 */ /* 0x000fe2000f8e0010 */
[----:B------:R-:W-:-:S02]  /*15a0*/  LEA.HI.X R9, R6, R223, R7, 0x6, P0 ;  /* 0x000000df06097211 */ /* 0x000fc400000f3407 */
[----:B------:R-:W-:Y:S01]  /*15b0*/  ULDC.64 UR10, c[0x0][0x260] ;  /* 0x00009800000a7ab9 */ /* 0x000fe20000000a00 */
[----:B------:R-:W-:Y:S01]  /*15c0*/  IMAD.IADD R21, R21, 0x1, R3 ;  /* 0x0000000115157824 */ /* 0x000fe200078e0203 */
[----:B------:R-:W-:Y:S01]  /*15d0*/  IADD3 R6, P0, R18, UR12, RZ ;  /* 0x0000000c12067c10 */ /* 0x000fe2000ff1e0ff */
[----:B------:R-:W-:Y:S01]  /*15e0*/  IMAD R13, R13, UR10, RZ ;  /* 0x0000000a0d0d7c24 */ /* 0x000fe2000f8e02ff */
[----:B------:R-:W-:Y:S01]  /*15f0*/  ULDC.64 UR8, c[0x0][0x218] ;  /* 0x0000860000087ab9 */ /* 0x000fe20000000a00 */
[C---:B------:R-:W-:Y:S01]  /*1600*/  IMAD.WIDE.U32 R2, R14.reuse, UR10, R20 ;  /* 0x0000000a0e027c25 */ /* 0x040fe2000f8e0014 */
[----:B------:R-:W-:Y:S01]  /*1610*/  ULEA.HI UR10, UR46, UR46, URZ, 0x1 ;  /* 0x0000002e2e0a7291 */ /* 0x000fe2000f8f083f */
[----:B------:R-:W-:Y:S01]  /*1620*/  IADD3.X R7, R19, UR13, RZ, P0, !PT ;  /* 0x0000000d13077c10 */ /* 0x000fe200087fe4ff */
[----:B------:R-:W-:Y:S01]  /*1630*/  ULDC.64 UR48, c[0x0][0x2b0] ;  /* 0x0000ac0000307ab9 */ /* 0x000fe20000000a00 */
[----:B------:R-:W-:Y:S01]  /*1640*/  IMAD R13, R14, UR11, R13 ;  /* 0x0000000b0e0d7c24 */ /* 0x000fe2000f8e020d */
[----:B------:R-:W-:Y:S01]  /*1650*/  UIMAD UR11, UR44, UR6, URZ ;  /* 0x000000062c0b72a4 */ /* 0x000fe2000f8e023f */
[----:B------:R-:W-:Y:S01]  /*1660*/  IADD3 R4, P0, R6, UR12, RZ ;  /* 0x0000000c06047c10 */ /* 0x000fe2000ff1e0ff */
[----:B------:R-:W-:Y:S01]  /*1670*/  ULOP3.LUT UR10, UR10, 0xfffffffe, URZ, 0xc0, !UPT ;  /* 0xfffffffe0a0a7892 */ /* 0x000fe2000f8ec03f */
[----:B------:R-:W-:Y:S01]  /*1680*/  IMAD.IADD R13, R3, 0x1, R13 ;  /* 0x00000001030d7824 */ /* 0x000fe200078e020d */
[----:B------:R-:W-:Y:S01]  /*1690*/  UIMAD UR11, UR4, UR7, UR11 ;  /* 0x00000007040b72a4 */ /* 0x000fe2000f8e020b */
[----:B------:R-:W-:Y:S01]  /*16a0*/  IADD3.X R5, R7, UR13, RZ, P0, !PT ;  /* 0x0000000d07057c10 */ /* 0x000fe200087fe4ff */
[----:B------:R-:W-:Y:S01]  /*16b0*/  UIADD3 UR10, UR46, -UR10, URZ ;  /* 0x8000000a2e0a7290 */ /* 0x000fe2000fffe03f */
[----:B------:R-:W-:Y:S01]  /*16c0*/  IADD3 R2, P0, R2, R16, RZ ;  /* 0x0000001002027210 */ /* 0x000fe20007f1e0ff */
[----:B------:R-:W-:Y:S01]  /*16d0*/  @!PT LDS RZ, [RZ] ;  /* 0x00000000fffff984 */ /* 0x000fe20000000800 */
[----:B------:R-:W-:Y:S01]  /*16e0*/  @!PT LDS RZ, [RZ] ;  /* 0x00000000fffff984 */ /* 0x000fe20000000800 */
[----:B------:R-:W-:Y:S01]  /*16f0*/  @!PT LDS RZ, [RZ] ;  /* 0x00000000fffff984 */ /* 0x000fe20000000800 */
[----:B------:R-:W-:Y:S01]  /*1700*/  LDGSTS.E.BYPASS.LTC128B.128 [R215+0xa000], desc[UR24][R18.64] ;  /* 0x0a00000012d77fae */ /* 0x000fe2000b901d58 */
[----:B------:R-:W-:Y:S01]  /*1710*/  USHF.L.U64.HI UR6, UR6, 0x6, UR7 ;  /* 0x0000000606067899 */ /* 0x000fe20008010207 */
[----:B------:R-:W-:Y:S01]  /*1720*/  IADD3 R14, P1, R4, UR12, RZ ;  /* 0x0000000c040e7c10 */ /* 0x000fe2000ff3e0ff */
[----:B------:R-:W-:Y:S01]  /*1730*/  UISETP.NE.AND UP0, UPT, UR10, 0x1, UPT ;  /* 0x000000010a00788c */ /* 0x000fe2000bf05270 */
[----:B------:R1:W-:Y:S01]  /*1740*/  LDGSTS.E.BYPASS.LTC128B.128 [R215+0xb000], desc[UR24][R6.64] ;  /* 0x0b00000006d77fae */ /* 0x0003e2000b901d58 */
[----:B------:R-:W-:Y:S01]  /*1750*/  IADD3.X R13, R13, UR11, R17, P0, !PT ;  /* 0x0000000b0d0d7c10 */ /* 0x000fe200087fe411 */
[----:B------:R-:W-:Y:S01]  /*1760*/  UIMAD.WIDE UR48, UR45, 0x4, UR48 ;  /* 0x000000042d3078a5 */ /* 0x000fe2000f8e0230 */
[----:B------:R-:W-:Y:S01]  /*1770*/  IADD3.X R15, R5, UR13, RZ, P1, !PT ;  /* 0x0000000d050f7c10 */ /* 0x000fe20008ffe4ff */
[----:B------:R2:W-:Y:S01]  /*1780*/  LDGSTS.E.BYPASS.LTC128B.128 [R215+0xc000], desc[UR24][R4.64] ;  /* 0x0c00000004d77fae */ /* 0x0005e2000b901d58 */
[----:B------:R-:W-:Y:S01]  /*1790*/  PLOP3.LUT P2, PT, PT, PT, UP0, 0x80, 0x0 ;  /* 0x000000000000781c */ /* 0x000fe20003f4f008 */
[----:B------:R-:W-:-:S02]  /*17a0*/  IMAD.SHL.U32 R209, R189, 0x4, RZ ;  /* 0x00000004bdd17824 */ /* 0x000fc400078e00ff */
[----:B------:R3:W-:Y:S04]  /*17b0*/  LDGSTS.E.BYPASS.LTC128B.128 [R215+0xd000], desc[UR24][R14.64] ;  /* 0x0d0000000ed77fae */ /* 0x0007e8000b901d58 */
[----:B------:R-:W0:Y:S04]  /*17c0*/  LDGDEPBAR ;  /* 0x00000000000079af */ /* 0x000e280000000000 */
[----:B------:R-:W-:Y:S04]  /*17d0*/  LDGSTS.E.BYPASS.LTC128B.128 [R215+0x4000], desc[UR24][R220.64] ;  /* 0x04000000dcd77fae */ /* 0x000fe8000b901d58 */
[----:B------:R-:W-:Y:S01]  /*17e0*/  LDGSTS.E.BYPASS.LTC128B.128 [R215+0x5000], desc[UR24][R10.64] ;  /* 0x050000000ad77fae */ /* 0x000fe2000b901d58 */
[----:B-1----:R-:W-:Y:S01]  /*17f0*/  LEA R6, P0, R2, UR8, 0x1 ;  /* 0x0000000802067c11 */ /* 0x002fe2000f8008ff */
[----:B------:R-:W-:-:S02]  /*1800*/  UIMAD UR10, UR32, UR31, URZ ;  /* 0x0000001f200a72a4 */ /* 0x000fc4000f8e023f */
[----:B------:R-:W-:Y:S01]  /*1810*/  USHF.R.S32.HI UR7, URZ, 0x1f, UR31 ;  /* 0x0000001f3f077899 */ /* 0x000fe2000801141f */
[----:B------:R-:W-:Y:S01]  /*1820*/  LEA.HI.X R7, R2, UR9, R13, 0x1, P0 ;  /* 0x0000000902077c11 */ /* 0x000fe200080f0c0d */
[----:B------:R-:W-:Y:S01]  /*1830*/  VIADD R2, R193, 0x1000 ;  /* 0x00001000c1027836 */ /* 0x000fe20000000000 */
[----:B--2---:R-:W-:Y:S01]  /*1840*/  IADD3 R4, P0, R6, UR47, RZ ;  /* 0x0000002f06047c10 */ /* 0x004fe2000ff1e0ff */
[----:B------:R-:W-:Y:S01]  /*1850*/  UMOV UR8, UR48 ;  /* 0x0000003000087c82 */ /* 0x000fe20008000000 */
[----:B------:R-:W-:Y:S01]  /*1860*/  IMAD.U32 R3, RZ, RZ, UR39 ;  /* 0x00000027ff037e24 */ /* 0x000fe2000f8e00ff */
[----:B---3--:R-:W-:Y:S01]  /*1870*/  IADD3 R14, P1, R209, UR8, RZ ;  /* 0x00000008d10e7c10 */ /* 0x008fe2000ff3e0ff */
[----:B------:R-:W-:Y:S01]  /*1880*/  UIMAD UR7, UR7, UR32, URZ ;  /* 0x00000020070772a4 */ /* 0x000fe2000f8e023f */
[----:B------:R-:W-:Y:S01]  /*1890*/  IADD3.X R5, R7, UR6, RZ, P0, !PT ;  /* 0x0000000607057c10 */ /* 0x000fe200087fe4ff */
[----:B------:R-:W-:Y:S01]  /*18a0*/  UMOV UR9, UR49 ;  /* 0x0000003100097c82 */ /* 0x000fe20008000000 */
[----:B------:R-:W-:-:S02]  /*18b0*/  SEL R2, R2, R193, !P2 ;  /* 0x000000c102027207 */ /* 0x000fc40005000000 */
[----:B------:R-:W-:Y:S02]  /*18c0*/  IADD3 R16, P0, R4, UR47, RZ ;  /* 0x0000002f04107c10 */ /* 0x000fe4000ff1e0ff */
[----:B------:R-:W-:Y:S02]  /*18d0*/  LEA R214, R2, UR5, 0x1 ;  /* 0x0000000502d67c11 */ /* 0x000fe4000f8e08ff */
[----:B------:R-:W-:Y:S02]  /*18e0*/  IADD3.X R17, R5, UR6, RZ, P0, !PT ;  /* 0x0000000605117c10 */ /* 0x000fe400087fe4ff */
[----:B------:R-:W-:Y:S01]  /*18f0*/  IADD3 R18, P0, R16, UR47, RZ ;  /* 0x0000002f10127c10 */ /* 0x000fe2000ff1e0ff */
[----:B------:R-:W-:Y:S01]  /*1900*/  LDGSTS.E.BYPASS.LTC128B.128 [R214], desc[UR24][R222.64] ;  /* 0x00000000ded67fae */ /* 0x000fe2000b901d58 */
[----:B------:R-:W-:Y:S02]  /*1910*/  IADD3.X R15, R199, UR9, RZ, P1, !PT ;  /* 0x00000009c70f7c10 */ /* 0x000fe40008ffe4ff */
[----:B------:R-:W-:Y:S01]  /*1920*/  IADD3.X R19, R17, UR6, RZ, P0, !PT ;  /* 0x0000000611137c10 */ /* 0x000fe200087fe4ff */
[----:B------:R-:W-:Y:S01]  /*1930*/  USHF.L.U32 UR6, UR10, 0x6, URZ ;  /* 0x000000060a067899 */ /* 0x000fe2000800063f */
[----:B------:R-:W-:Y:S04]  /*1940*/  LDGSTS.E.BYPASS.LTC128B.128 [R214+0x1000], desc[UR24][R8.64] ;  /* 0x0100000008d67fae */ /* 0x000fe8000b901d58 */
[----:B------:R-:W-:Y:S04]  /*1950*/  LDGSTS.E.BYPASS.LTC128B.128 [R215+0x6000], desc[UR24][R6.64] ;  /* 0x0600000006d77fae */ /* 0x000fe8000b901d58 */
[----:B------:R1:W-:Y:S04]  /*1960*/  LDGSTS.E.BYPASS.LTC128B.128 [R215+0x7000], desc[UR24][R4.64] ;  /* 0x0700000004d77fae */ /* 0x0003e8000b901d58 */
[----:B------:R2:W-:Y:S04]  /*1970*/  LDGSTS.E.BYPASS.LTC128B.128 [R215+0x8000], desc[UR24][R16.64] ;  /* 0x0800000010d77fae */ /* 0x0005e8000b901d58 */
[----:B------:R2:W-:Y:S04]  /*1980*/  LDGSTS.E.BYPASS.LTC128B.128 [R215+0x9000], desc[UR24][R18.64] ;  /* 0x0900000012d77fae */ /* 0x0005e8000b901d58 */
[----:B------:R-:W0:Y:S01]  /*1990*/  LDGDEPBAR ;  /* 0x00000000000079af */ /* 0x000e220000000000 */
[----:B------:R-:W-:Y:S01]  /*19a0*/  USHF.R.S32.HI UR11, URZ, 0x1f, UR6 ;  /* 0x0000001f3f0b7899 */ /* 0x000fe20008011406 */
[----:B------:R-:W-:Y:S01]  /*19b0*/  IMAD.U32 R2, RZ, RZ, UR36 ;  /* 0x00000024ff027e24 */ /* 0x000fe2000f8e00ff */
[----:B------:R-:W-:Y:S01]  /*19c0*/  UIMAD.WIDE UR12, UR20, UR30, UR42 ;  /* 0x0000001e140c72a5 */ /* 0x000fe2000f8e022a */
[----:B------:R2:W5:Y:S01]  /*19d0*/  LDG.E R213, desc[UR24][R14.64] ;  /* 0x000000180ed57981 */ /* 0x000562000c1e1900 */
[----:B------:R-:W-:-:S02]  /*19e0*/  UIMAD.WIDE.U32 UR48, UR31, UR32, URZ ;  /* 0x000000201f3072a5 */ /* 0x000fc4000f8e003f */
[----:B------:R-:W-:Y:S01]  /*19f0*/  UIMAD UR7, UR37, UR31, UR7 ;  /* 0x0000001f250772a4 */ /* 0x000fe2000f8e0207 */
[----:B------:R2:W5:Y:S04]  /*1a00*/  LDG.E R212, desc[UR24][R14.64+0x20] ;  /* 0x000020180ed47981 */ /* 0x000568000c1e1900 */
[----:B------:R2:W5:Y:S01]  /*1a10*/  LDG.E R211, desc[UR24][R14.64+0x80] ;  /* 0x000080180ed37981 */ /* 0x000562000c1e1900 */
[----:B-1----:R-:W-:Y:S01]  /*1a20*/  IMAD R4, R192, UR10, R191 ;  /* 0x0000000ac0047c24 */ /* 0x002fe2000f8e02bf */
[----:B------:R-:W-:Y:S02]  /*1a30*/  UIADD3 UR35, UP0, UR12, UR35, URZ ;  /* 0x000000230c237290 */ /* 0x000fe4000ff1e03f */
[----:B------:R2:W5:Y:S01]  /*1a40*/  LDG.E R210, desc[UR24][R14.64+0xa0] ;  /* 0x0000a0180ed27981 */ /* 0x000562000c1e1900 */
[----:B------:R-:W-:Y:S01]  /*1a50*/  UIADD3 UR7, UR49, UR7, URZ ;  /* 0x0000000731077290 */ /* 0x000fe2000fffe03f */
[----:B------:R-:W-:-:S02]  /*1a60*/  CS2R R94, SRZ ;  /* 0x00000000005e7805 */ /* 0x000fc4000001ff00 */
[----:B------:R-:W-:Y:S01]  /*1a70*/  IADD3 R3, P1, P0, R4, UR6, R3 ;  /* 0x0000000604037c10 */ /* 0x000fe2000f83e003 */
[----:B------:R-:W-:Y:S01]  /*1a80*/  UIADD3.X UR34, UR13, UR34, URZ, UP0, !UPT ;  /* 0x000000220d227290 */ /* 0x000fe200087fe43f */
[----:B------:R-:W-:Y:S01]  /*1a90*/  SHF.R.S32.HI R5, RZ, 0x1f, R4 ;  /* 0x0000001fff057819 */ /* 0x000fe20000011404 */
[----:B------:R-:W-:Y:S01]  /*1aa0*/  UIMAD UR7, UR7, UR35, URZ ;  /* 0x00000023070772a4 */ /* 0x000fe2000f8e023f */
[----:B------:R-:W-:-:S04]  /*1ab0*/  DEPBAR.LE SB0, 0x1 ;  /* 0x000080400000791a */ /* 0x000fc80000000000 */
[----:B------:R-:W-:Y:S01]  /*1ac0*/  IADD3.X R5, R5, UR11, R2, P1, P0 ;  /* 0x0000000b05057c10 */ /* 0x000fe20008fe0402 */
[----:B------:R-:W-:Y:S01]  /*1ad0*/  IMAD.U32 R2, RZ, RZ, UR48 ;  /* 0x00000030ff027e24 */ /* 0x000fe2000f8e00ff */
[----:B------:R-:W-:Y:S01]  /*1ae0*/  IADD3 R12, P0, R3, R12, RZ ;  /* 0x0000000c030c7210 */ /* 0x000fe20007f1e0ff */
[----:B------:R-:W-:Y:S01]  /*1af0*/  UIMAD UR34, UR34, UR48, UR7 ;  /* 0x00000030222272a4 */ /* 0x000fe2000f8e0207 */
[----:B------:R-:W-:Y:S01]  /*1b00*/  BAR.SYNC.DEFER_BLOCKING 0x0 ;  /* 0x0000000000007b1d */ /* 0x000fe20000010000 */
[----:B------:R-:W-:Y:S01]  /*1b10*/  UISETP.GE.AND UP0, UPT, UR33, 0x1, UPT ;  /* 0x000000012100788c */ /* 0x000fe2000bf06270 */
[----:B------:R-:W-:Y:S01]  /*1b20*/  IMAD.U32 R3, RZ, RZ, UR49 ;  /* 0x00000031ff037e24 */ /* 0x000fe2000f8e00ff */
[----:B------:R-:W-:Y:S01]  /*1b30*/  UIADD3 UR38, UR42, UR38, URZ ;  /* 0x000000262a267290 */ /* 0x000fe2000fffe03f */
[----:B------:R-:W-:Y:S01]  /*1b40*/  IMAD.X R13, R5, 0x1, R0, P0 ;  /* 0x00000001050d7824 */ /* 0x000fe200000e0600 */
[----:B------:R-:W-:Y:S01]  /*1b50*/  CS2R R92, SRZ ;  /* 0x00000000005c7805 */ /* 0x000fe2000001ff00 */
[----:B------:R-:W-:Y:S01]  /*1b60*/  ULDC.64 UR6, c[0x0][0x400] ;  /* 0x0001000000067ab9 */ /* 0x000fe20000000a00 */
[----:B------:R-:W-:Y:S01]  /*1b70*/  CS2R R98, SRZ ;  /* 0x0000000000627805 */ /* 0x000fe2000001ff00 */
[----:B------:R-:W-:Y:S01]  /*1b80*/  IMAD.WIDE.U32 R12, R2, UR35, R12 ;  /* 0x00000023020c7c25 */ /* 0x000fe2000f8e000c */
[----:B------:R-:W-:-:S02]  /*1b90*/  CS2R R96, SRZ ;  /* 0x0000000000607805 */ /* 0x000fc4000001ff00 */
[----:B------:R-:W-:Y:S02]  /*1ba0*/  CS2R R90, SRZ ;  /* 0x00000000005a7805 */ /* 0x000fe4000001ff00 */
[----:B------:R-:W-:Y:S01]  /*1bb0*/  CS2R R88, SRZ ;  /* 0x0000000000587805 */ /* 0x000fe2000001ff00 */
[----:B------:R-:W-:Y:S01]  /*1bc0*/  VIADD R0, R13, UR34 ;  /* 0x000000220d007c36 */ /* 0x000fe20008000000 */
[----:B------:R-:W-:Y:S02]  /*1bd0*/  LEA R218, P0, R12, UR6, 0x2 ;  /* 0x000000060cda7c11 */ /* 0x000fe4000f8010ff */
[----:B------:R-:W-:Y:S02]  /*1be0*/  CS2R R86, SRZ ;  /* 0x0000000000567805 */ /* 0x000fe4000001ff00 */
[----:B------:R-:W-:Y:S02]  /*1bf0*/  CS2R R84, SRZ ;  /* 0x0000000000547805 */ /* 0x000fe4000001ff00 */
[----:B------:R-:W-:-:S02]  /*1c00*/  CS2R R78, SRZ ;  /* 0x00000000004e7805 */ /* 0x000fc4000001ff00 */
[----:B------:R-:W-:Y:S01]  /*1c10*/  LEA.HI.X R219, R12, UR7, R0, 0x2, P0 ;  /* 0x000000070cdb7c11 */ /* 0x000fe200080f1400 */
[----:B------:R-:W-:Y:S01]  /*1c20*/  ULDC.64 UR6, c[0x0][0x478] ;  /* 0x00011e0000067ab9 */ /* 0x000fe20000000a00 */
[----:B------:R-:W-:Y:S01]  /*1c30*/  PLOP3.LUT P0, PT, PT, PT, UP0, 0x80, 0x0 ;  /* 0x000000000000781c */ /* 0x000fe20003f0f008 */
[----:B------:R-:W-:Y:S01]  /*1c40*/  UIMAD.WIDE UR6, UR38, 0x4, UR6 ;  /* 0x00000004260678a5 */ /* 0x000fe2000f8e0206 */
[----:B------:R-:W-:Y:S02]  /*1c50*/  CS2R R76, SRZ ;  /* 0x00000000004c7805 */ /* 0x000fe4000001ff00 */
[----:B------:R-:W-:Y:S02]  /*1c60*/  CS2R R82, SRZ ;  /* 0x0000000000527805 */ /* 0x000fe4000001ff00 */
[----:B------:R-:W-:Y:S01]  /*1c70*/  CS2R R80, SRZ ;  /* 0x0000000000507805 */ /* 0x000fe2000001ff00 */
[----:B------:R2:W1:Y:S01]  /*1c80*/  LDSM.16.M88.4 R140, [R175+0xa000] ;  /* 0x00a00000af8c783b */ /* 0x0004620000000200 */
[----:B------:R-:W-:-:S02]  /*1c90*/  CS2R R74, SRZ ;  /* 0x00000000004a7805 */ /* 0x000fc4000001ff00 */
[----:B------:R-:W-:Y:S02]  /*1ca0*/  CS2R R72, SRZ ;  /* 0x0000000000487805 */ /* 0x000fe4000001ff00 */
[----:B------:R-:W-:Y:S01]  /*1cb0*/  CS2R R70, SRZ ;  /* 0x0000000000467805 */ /* 0x000fe2000001ff00 */
[----:B------:R2:W3:Y:S01]  /*1cc0*/  LDSM.16.M88.4 R144, [R175+0xa800] ;  /* 0x00a80000af90783b */ /* 0x0004e20000000200 */
[----:B------:R-:W-:Y:S02]  /*1cd0*/  CS2R R68, SRZ ;  /* 0x0000000000447805 */ /* 0x000fe4000001ff00 */
[----:B------:R-:W-:Y:S02]  /*1ce0*/  CS2R R62, SRZ ;  /* 0x00000000003e7805 */ /* 0x000fe4000001ff00 */
[----:B------:R-:W-:Y:S01]  /*1cf0*/  CS2R R60, SRZ ;  /* 0x00000000003c7805 */ /* 0x000fe2000001ff00 */
[----:B------:R2:W4:Y:S01]  /*1d00*/  LDSM.16.M88.4 R148, [R174+0xa000] ;  /* 0x00a00000ae94783b */ /* 0x0005220000000200 */
[----:B------:R-:W-:-:S02]  /*1d10*/  CS2R R66, SRZ ;  /* 0x0000000000427805 */ /* 0x000fc4000001ff00 */
[----:B------:R-:W-:Y:S02]  /*1d20*/  CS2R R64, SRZ ;  /* 0x0000000000407805 */ /* 0x000fe4000001ff00 */
[----:B------:R-:W-:Y:S01]  /*1d30*/  CS2R R58, SRZ ;  /* 0x00000000003a7805 */ /* 0x000fe2000001ff00 */
[----:B------:R2:W1:Y:S01]  /*1d40*/  LDSM.16.M88.4 R152, [R174+0xa800] ;  /* 0x00a80000ae98783b */ /* 0x0004620000000200 */
[----:B------:R-:W-:Y:S02]  /*1d50*/  CS2R R56, SRZ ;  /* 0x0000000000387805 */ /* 0x000fe4000001ff00 */
[----:B------:R-:W-:Y:S02]  /*1d60*/  CS2R R54, SRZ ;  /* 0x0000000000367805 */ /* 0x000fe4000001ff00 */
[----:B------:R-:W-:Y:S01]  /*1d70*/  CS2R R52, SRZ ;  /* 0x0000000000347805 */ /* 0x000fe2000001ff00 */
[----:B------:R2:W1:Y:S01]  /*1d80*/  LDSM.16.M88.4 R156, [R173+0xa000] ;  /* 0x00a00000ad9c783b */ /* 0x0004620000000200 */
        /* <DEDUP_REMOVED lines=9> */
[----:B------:R-:W-:Y:S01]  /*1e20*/  CS2R R36, SRZ ;  /* 0x0000000000247805 */ /* 0x000fe2000001ff00 */
[----:B------:R2:W1:Y:S01]  /*1e30*/  LDSM.16.M88.4 R168, [R172+0xa800] ;  /* 0x00a80000aca8783b */ /* 0x0004620000000200 */
[----:B------:R-:W-:Y:S05]  /*1e40*/  @!P0 BRA `(.L_x_191) ;  /* 0x0000002400d08947 */ /* 0x000fea0003800000 */
[----:B------:R-:W1:Y:S01]  /*1e50*/  LDC R207, c[0x0][0x2dc] ;  /* 0x0000b700ffcf7b82 */ /* 0x000e620000000800 */
[----:B------:R-:W-:Y:S01]  /*1e60*/  USHF.L.U32 UR31, UR10, 0x4, URZ ;  /* 0x000000040a1f7899 */ /* 0x000fe2000800063f */
[----:B------:R-:W-:Y:S01]  /*1e70*/  VIADD R3, R184, 0x1000 ;  /* 0x00001000b8037836 */ /* 0x000fe20000000000 */
[----:B------:R-:W-:Y:S01]  /*1e80*/  USHF.L.U32 UR32, UR10, 0x3, URZ ;  /* 0x000000030a207899 */ /* 0x000fe2000800063f */
[----:B------:R-:W-:Y:S01]  /*1e90*/  VIADD R0, R185, 0x1000 ;  /* 0x00001000b9007836 */ /* 0x000fe20000000000 */
[----:B------:R-:W-:Y:S01]  /*1ea0*/  UIADD3 UR42, UR31, 0x20, URZ ;  /* 0x000000201f2a7890 */ /* 0x000fe2000fffe03f */
[C---:B------:R-:W-:Y:S01]  /*1eb0*/  LOP3.LUT P1, RZ, R190.reuse, 0x4, RZ, 0xc0, !PT ;  /* 0x00000004beff7812 */ /* 0x040fe2000782c0ff */
[----:B------:R-:W-:Y:S01]  /*1ec0*/  IMAD.MOV.U32 R177, RZ, RZ, 0x20 ;  /* 0x00000020ffb17424 */ /* 0x000fe200078e00ff */
[----:B------:R-:W-:Y:S01]  /*1ed0*/  LOP3.LUT P0, RZ, R190, 0x2, RZ, 0xc0, !PT ;  /* 0x00000002beff7812 */ /* 0x000fe2000780c0ff */
[----:B------:R-:W-:Y:S01]  /*1ee0*/  UIADD3 UR39, UR32, UR42, URZ ;  /* 0x0000002a20277290 */ /* 0x000fe2000fffe03f */
[----:B------:R-:W-:Y:S01]  /*1ef0*/  MOV R178, 0x40 ;  /* 0x0000004000b27802 */ /* 0x000fe20000000f00 */
[----:B------:R-:W-:Y:S01]  /*1f00*/  VIADD R5, R181, 0x6000 ;  /* 0x00006000b5057836 */ /* 0x000fe20000000000 */
[----:B------:R-:W-:Y:S01]  /*1f10*/  MOV R95, RZ ;  /* 0x000000ff005f7202 */ /* 0x000fe20000000f00 */
[----:B------:R-:W-:Y:S01]  /*1f20*/  UIADD3 UR38, UR32, UR39, URZ ;  /* 0x0000002720267290 */ /* 0x000fe2000fffe03f */
[----:B------:R-:W-:Y:S01]  /*1f30*/  SEL R180, R3, R184, !P2 ;  /* 0x000000b803b47207 */ /* 0x000fe20005000000 */
[----:B------:R-:W-:Y:S01]  /*1f40*/  UIMAD UR30, UR10, 0x18, URZ ;  /* 0x000000180a1e78a4 */ /* 0x000fe2000f8e023f */
[----:B------:R-:W-:Y:S01]  /*1f50*/  SEL R179, R0, R185, !P2 ;  /* 0x000000b900b37207 */ /* 0x000fe20005000000 */
[----:B------:R-:W-:-:S02]  /*1f60*/  USHF.L.U32 UR13, UR10, 0x5, URZ ;  /* 0x000000050a0d7899 */ /* 0x000fc4000800063f */
[----:B------:R-:W-:Y:S02]  /*1f70*/  UIMAD UR12, UR10, 0x28, URZ ;  /* 0x000000280a0c78a4 */ /* 0x000fe4000f8e023f */
[----:B------:R-:W-:Y:S02]  /*1f80*/  UIMAD UR11, UR10, 0x30, URZ ;  /* 0x000000300a0b78a4 */ /* 0x000fe4000f8e023f */
[----:B------:R-:W-:Y:S02]  /*1f90*/  UIMAD UR43, UR10, 0x38, URZ ;  /* 0x000000380a2b78a4 */ /* 0x000fe4000f8e023f */
[----:B------:R-:W-:Y:S01]  /*1fa0*/  UIADD3 UR37, UR32, UR38, URZ ;  /* 0x0000002620257290 */ /* 0x000fe2000fffe03f */
[----:B------:R-:W-:-:S03]  /*1fb0*/  SEL R177, R177, 0xffffffe0, !P0 ;  /* 0xffffffe0b1b17807 */ /* 0x000fc60004000000 */
[----:B------:R-:W-:Y:S01]  /*1fc0*/  UIADD3 UR36, UR32, UR37, URZ ;  /* 0x0000002520247290 */ /* 0x000fe2000fffe03f */
[----:B------:R-:W-:Y:S01]  /*1fd0*/  SEL R178, R178, 0xffffffc0, !P1 ;  /* 0xffffffc0b2b27807 */ /* 0x000fe20004800000 */
[----:B------:R-:W-:Y:S01]  /*1fe0*/  ULDC UR33, c[0x0][0x270] ;  /* 0x00009c0000217ab9 */ /* 0x000fe20000000800 */
[----:B------:R-:W-:Y:S01]  /*1ff0*/  LEA R180, R180, UR5, 0x1 ;  /* 0x00000005b4b47c11 */ /* 0x000fe2000f8e08ff */
[----:B------:R-:W-:Y:S01]  /*2000*/  IMAD.IADD R3, R183, 0x1, R177 ;  /* 0x00000001b7037824 */ /* 0x000fe200078e02b1 */
[----:B------:R-:W-:Y:S01]  /*2010*/  LEA R179, R179, UR5, 0x1 ;  /* 0x00000005b3b37c11 */ /* 0x000fe2000f8e08ff */
[--C-:B------:R-:W-:Y:S01]  /*2020*/  IMAD.IADD R176, R5, 0x1, R178.reuse ;  /* 0x0000000105b07824 */ /* 0x100fe200078e02b2 */
[----:B------:R-:W-:Y:S01]  /*2030*/  UIADD3 UR35, UR32, UR36, URZ ;  /* 0x0000002420237290 */ /* 0x000fe2000fffe03f */
[----:B------:R-:W-:Y:S01]  /*2040*/  IMAD.IADD R2, R183, 0x1, R178 ;  /* 0x00000001b7027824 */ /* 0x000fe200078e02b2 */
[----:B------:R-:W-:Y:S01]  /*2050*/  ULDC UR34, c[0x0][0x2ec] ;  /* 0x0000bb0000227ab9 */ /* 0x000fe20000000800 */
[----:B------:R-:W-:-:S09]  /*2060*/  IMAD.IADD R0, R178, 0x1, R3 ;  /* 0x00000001b2007824 */ /* 0x000fd200078e0203 */
.L_x_194:
[----:B------:R-:W0:Y:S01]  /*2070*/  LDGDEPBAR ;  /* 0x00000000000079af */ /* 0x000e220000000000 */
[----:B------:R-:W-:Y:S01]  /*2080*/  IADD3 R187, R179, R177, RZ ;  /* 0x000000b1b3bb7210 */ /* 0x000fe20007ffe0ff */
[----:B-----5:R-:W-:Y:S01]  /*2090*/  FMUL.FTZ R217, R213, 1.4426950216293334961 ;  /* 0x3fb8aa3bd5d97820 */ /* 0x020fe20000410000 */
[-C--:B------:R-:W-:Y:S01]  /*20a0*/  IADD3 R188, R179, R178.reuse, RZ ;  /* 0x000000b2b3bc7210 */ /* 0x080fe20007ffe0ff */
[----:B------:R-:W-:Y:S01]  /*20b0*/  FMUL.FTZ R224, R212, 1.4426950216293334961 ;  /* 0x3fb8aa3bd4e07820 */ /* 0x000fe20000410000 */
[----:B------:R-:W-:Y:S01]  /*20c0*/  IADD3 R186, R178, R187, RZ ;  /* 0x000000bbb2ba7210 */ /* 0x000fe20007ffe0ff */
[----:B------:R-:W-:Y:S01]  /*20d0*/  FMUL.FTZ R252, R211, 1.4426950216293334961 ;  /* 0x3fb8aa3bd3fc7820 */ /* 0x000fe20000410000 */
[----:B------:R-:W-:Y:S01]  /*20e0*/  FSETP.NEU.FTZ.AND P0, PT, R213, -INF , PT ;  /* 0xff800000d500780b */ /* 0x000fe20003f1d000 */
[----:B------:R-:W-:Y:S01]  /*20f0*/  UISETP.GE.AND UP2, UPT, UR46, 0x1, UPT ;  /* 0x000000012e00788c */ /* 0x000fe2000bf46270 */
[----:B------:R-:W-:Y:S01]  /*2100*/  FSETP.NEU.FTZ.AND P2, PT, R210, -INF , PT ;  /* 0xff800000d200780b */ /* 0x000fe20003f5d000 */
[----:B------:R-:W-:Y:S04]  /*2110*/  DEPBAR.LE SB0, 0x0 ;  /* 0x000080000000791a */ /* 0x000fe80000000000 */
[----:B------:R-:W-:Y:S06]  /*2120*/  BAR.SYNC.DEFER_BLOCKING 0x0 ;  /* 0x0000000000007b1d */ /* 0x000fec0000010000 */
[----:B------:R-:W-:Y:S08]  /*2130*/  LDSM.16.M88.4 R100, [R179] ;  /* 0x00000000b364783b */ /* 0x000ff00000000200 */
[----:B------:R-:W1:Y:S08]  /*2140*/  LDSM.16.M88.4 R104, [R175+0x6000] ;  /* 0x00600000af68783b */ /* 0x000e700000000200 */
[----:B------:R-:W2:Y:S08]  /*2150*/  LDSM.16.M88.4 R108, [R179+0x1000] ;  /* 0x00100000b36c783b */ /* 0x000eb00000000200 */
[----:B------:R-:W3:Y:S08]  /*2160*/  LDSM.16.M88.4 R112, [R175+0x6800] ;  /* 0x00680000af70783b */ /* 0x000ef00000000200 */
[----:B------:R-:W-:Y:S08]  /*2170*/  LDSM.16.M88.4 R116, [R187] ;  /* 0x00000000bb74783b */ /* 0x000ff00000000200 */
[----:B------:R-:W4:Y:S01]  /*2180*/  LDSM.16.M88.4 R120, [R174+0x6000] ;  /* 0x00600000ae78783b */ /* 0x000f220000000200 */
[-C--:B-1----:R-:W-:Y:S07]  /*2190*/  HMMA.16816.F32.BF16 R4, R100, R104.reuse, RZ ;  /* 0x000000686404723c */ /* 0x082fee00000418ff */
[----:B------:R-:W1:Y:S01]  /*21a0*/  LDSM.16.M88.4 R124, [R187+0x1000] ;  /* 0x00100000bb7c783b */ /* 0x000e620000000200 */
[C---:B--2---:R-:W-:Y:S07]  /*21b0*/  HMMA.16816.F32.BF16 R8, R108.reuse, R104, RZ ;  /* 0x000000686c08723c */ /* 0x044fee00000418ff */
[----:B------:R-:W2:Y:S01]  /*21c0*/  LDSM.16.M88.4 R128, [R174+0x6800] ;  /* 0x00680000ae80783b */ /* 0x000ea20000000200 */
[-C--:B------:R-:W-:Y:S07]  /*21d0*/  HMMA.16816.F32.BF16 R12, R108, R106.reuse, RZ ;  /* 0x0000006a6c0c723c */ /* 0x080fee00000418ff */
[----:B------:R-:W-:Y:S01]  /*21e0*/  LDSM.16.M88.4 R132, [R188] ;  /* 0x00000000bc84783b */ /* 0x000fe20000000200 */
[C---:B------:R-:W-:Y:S07]  /*21f0*/  HMMA.16816.F32.BF16 R16, R100.reuse, R106, RZ ;  /* 0x0000006a6410723c */ /* 0x040fee00000418ff */
[----:B------:R-:W2:Y:S01]  /*2200*/  LDSM.16.M88.4 R136, [R173+0x6000] ;  /* 0x00600000ad88783b */ /* 0x000ea20000000200 */
[-C--:B---3--:R-:W-:Y:S06]  /*2210*/  HMMA.16816.F32.BF16 R20, R100, R112.reuse, RZ ;  /* 0x000000706414723c */ /* 0x088fec00000418ff */
[C---:B------:R-:W-:Y:S01]  /*2220*/  HMMA.16816.F32.BF16 R24, R108.reuse, R112, RZ ;  /* 0x000000706c18723c */ /* 0x040fe200000418ff */
[----:B------:R-:W-:Y:S05]  /*2230*/  LDSM.16.M88.4 R104, [R173+0x6800] ;  /* 0x00680000ad68783b */ /* 0x000fea0000000200 */
[-C--:B------:R-:W-:Y:S03]  /*2240*/  HMMA.16816.F32.BF16 R28, R108, R114.reuse, RZ ;  /* 0x000000726c1c723c */ /* 0x080fe600000418ff */
[----:B------:R-:W-:Y:S03]  /*2250*/  LDSM.16.M88.4 R108, [R186] ;  /* 0x00000000ba6c783b */ /* 0x000fe60000000200 */
[----:B------:R-:W-:Y:S05]  /*2260*/  HMMA.16816.F32.BF16 R32, R100, R114, RZ ;  /* 0x000000726420723c */ /* 0x000fea00000418ff */
[----:B------:R-:W3:Y:S01]  /*2270*/  LDSM.16.M88.4 R100, [R188+0x1000] ;  /* 0x00100000bc64783b */ /* 0x000ee20000000200 */
[-C--:B----4-:R-:W-:Y:S06]  /*2280*/  HMMA.16816.F32.BF16 R4, R116, R120.reuse, R4 ;  /* 0x000000787404723c */ /* 0x090fec0000041804 */
[C---:B-1----:R-:W-:Y:S01]  /*2290*/  HMMA.16816.F32.BF16 R8, R124.reuse, R120, R8 ;  /* 0x000000787c08723c */ /* 0x042fe20000041808 */
[----:B------:R-:W1:Y:S05]  /*22a0*/  LDSM.16.M88.4 R112, [R172+0x6000] ;  /* 0x00600000ac70783b */ /* 0x000e6a0000000200 */
[-C--:B------:R-:W-:Y:S05]  /*22b0*/  HMMA.16816.F32.BF16 R12, R124, R122.reuse, R12 ;  /* 0x0000007a7c0c723c */ /* 0x080fea000004180c */
[----:B------:R-:W-:Y:S01]  /*22c0*/  LEA R120, R185, UR5, 0x1 ;  /* 0x00000005b9787c11 */ /* 0x000fe2000f8e08ff */
[C---:B------:R-:W-:Y:S05]  /*22d0*/  HMMA.16816.F32.BF16 R16, R116.reuse, R122, R16 ;  /* 0x0000007a7410723c */ /* 0x040fea0000041810 */
[----:B------:R-:W-:Y:S01]  /*22e0*/  FSEL R121, R217, RZ, P0 ;  /* 0x000000ffd9797208 */ /* 0x000fe20000000000 */
[-C--:B--2---:R-:W-:Y:S03]  /*22f0*/  HMMA.16816.F32.BF16 R20, R116, R128.reuse, R20 ;  /* 0x000000807414723c */ /* 0x084fe60000041814 */
[----:B------:R-:W-:Y:S03]  /*2300*/  FSETP.NEU.FTZ.AND P0, PT, R212, -INF , PT ;  /* 0xff800000d400780b */ /* 0x000fe60003f1d000 */
[C---:B------:R-:W-:Y:S05]  /*2310*/  HMMA.16816.F32.BF16 R24, R124.reuse, R128, R24 ;  /* 0x000000807c18723c */ /* 0x040fea0000041818 */
[----:B------:R-:W-:Y:S01]  /*2320*/  FSEL R122, R224, RZ, P0 ;  /* 0x000000ffe07a7208 */ /* 0x000fe20000000000 */
[-C--:B------:R-:W-:Y:S03]  /*2330*/  HMMA.16816.F32.BF16 R28, R124, R130.reuse, R28 ;  /* 0x000000827c1c723c */ /* 0x080fe6000004181c */
[----:B------:R-:W-:Y:S03]  /*2340*/  FSETP.NEU.FTZ.AND P0, PT, R211, -INF , PT ;  /* 0xff800000d300780b */ /* 0x000fe60003f1d000 */
[----:B------:R-:W-:Y:S01]  /*2350*/  HMMA.16816.F32.BF16 R32, R116, R130, R32 ;  /* 0x000000827420723c */ /* 0x000fe20000041820 */
[----:B------:R-:W2:Y:S04]  /*2360*/  LDSM.16.M88.4 R116, [R186+0x1000] ;  /* 0x00100000ba74783b */ /* 0x000ea80000000200 */
[C---:B------:R-:W-:Y:S01]  /*2370*/  IADD3 R125, R120.reuse, R177, RZ ;  /* 0x000000b1787d7210 */ /* 0x040fe20007ffe0ff */
[-C--:B------:R-:W-:Y:S05]  /*2380*/  HMMA.16816.F32.BF16 R4, R132, R136.reuse, R4 ;  /* 0x000000888404723c */ /* 0x080fea0000041804 */
[----:B------:R-:W-:Y:S01]  /*2390*/  IADD3 R124, R120, R178, RZ ;  /* 0x000000b2787c7210 */ /* 0x000fe20007ffe0ff */
[C---:B---3--:R-:W-:Y:S05]  /*23a0*/  HMMA.16816.F32.BF16 R8, R100.reuse, R136, R8 ;  /* 0x000000886408723c */ /* 0x048fea0000041808 */
[----:B------:R-:W-:Y:S01]  /*23b0*/  FSEL R252, R252, RZ, P0 ;  /* 0x000000fffcfc7208 */ /* 0x000fe20000000000 */
[-C--:B------:R-:W-:Y:S05]  /*23c0*/  HMMA.16816.F32.BF16 R12, R100, R138.reuse, R12 ;  /* 0x0000008a640c723c */ /* 0x080fea000004180c */
[----:B------:R-:W-:Y:S01]  /*23d0*/  IADD3 R246, P0, R209, UR6, RZ ;  /* 0x00000006d1f67c10 */ /* 0x000fe2000ff1e0ff */
[C---:B------:R-:W-:Y:S05]  /*23e0*/  HMMA.16816.F32.BF16 R16, R132.reuse, R138, R16 ;  /* 0x0000008a8410723c */ /* 0x040fea0000041810 */
[----:B------:R-:W-:Y:S01]  /*23f0*/  IADD3.X R247, R199, UR7, RZ, P0, !PT ;  /* 0x00000007c7f77c10 */ /* 0x000fe200087fe4ff */
[-C--:B------:R-:W-:Y:S04]  /*2400*/  HMMA.16816.F32.BF16 R20, R132, R104.reuse, R20 ;  /* 0x000000688414723c */ /* 0x080fe80000041814 */
[----:B------:R-:W3:Y:S02]  /*2410*/  LDG.E R230, desc[UR24][R246.64] ;  /* 0x00000018f6e67981 */ /* 0x000ee4000c1e1900 */
[C---:B------:R-:W-:Y:S02]  /*2420*/  HMMA.16816.F32.BF16 R24, R100.reuse, R104, R24 ;  /* 0x000000686418723c */ /* 0x040fe40000041818 */
[----:B------:R-:W5:Y:S04]  /*2430*/  LDG.E R241, desc[UR24][R246.64+0x80] ;  /* 0x00008018f6f17981 */ /* 0x000f68000c1e1900 */
[-C--:B------:R-:W-:Y:S01]  /*2440*/  HMMA.16816.F32.BF16 R28, R100, R106.reuse, R28 ;  /* 0x0000006a641c723c */ /* 0x080fe2000004181c */
[----:B------:R-:W4:Y:S05]  /*2450*/  LDSM.16.M88.4 R100, [R172+0x6800] ;  /* 0x00680000ac64783b */ /* 0x000f2a0000000200 */
[----:B------:R-:W-:Y:S03]  /*2460*/  HMMA.16816.F32.BF16 R32, R132, R106, R32 ;  /* 0x0000006a8420723c */ /* 0x000fe60000041820 */
[----:B------:R-:W5:Y:S03]  /*2470*/  LDG.E R240, desc[UR24][R246.64+0xa0] ;  /* 0x0000a018f6f07981 */ /* 0x000f66000c1e1900 */
[-C--:B-1----:R-:W-:Y:S06]  /*2480*/  HMMA.16816.F32.BF16 R4, R108, R112.reuse, R4 ;  /* 0x000000706c04723c */ /* 0x082fec0000041804 */
[C---:B--2---:R-:W-:Y:S06]  /*2490*/  HMMA.16816.F32.BF16 R8, R116.reuse, R112, R8 ;  /* 0x000000707408723c */ /* 0x044fec0000041808 */
[-C--:B------:R-:W-:Y:S06]  /*24a0*/  HMMA.16816.F32.BF16 R12, R116, R114.reuse, R12 ;  /* 0x00000072740c723c */ /* 0x080fec000004180c */
[C---:B------:R-:W-:Y:S06]  /*24b0*/  HMMA.16816.F32.BF16 R16, R108.reuse, R114, R16 ;  /* 0x000000726c10723c */ /* 0x040fec0000041810 */
[--C-:B------:R-:W-:Y:S01]  /*24c0*/  FFMA.FTZ R228, R5, UR34, -R121.reuse ;  /* 0x0000002205e47c23 */ /* 0x100fe20008010879 */
[--C-:B------:R-:W-:Y:S01]  /*24d0*/  FFMA.FTZ R227, R4, UR34, -R121.reuse ;  /* 0x0000002204e37c23 */ /* 0x100fe20008010879 */
[----:B------:R-:W-:Y:S02]  /*24e0*/  FFMA.FTZ R225, R6, UR34, -R122 ;  /* 0x0000002206e17c23 */ /* 0x000fe4000801087a */
[----:B------:R1:W-:Y:S01]  /*24f0*/  MUFU.EX2 R224, R228 ;  /* 0x000000e400e07308 */ /* 0x0003e20000000800 */
[-C--:B----4-:R-:W-:Y:S03]  /*2500*/  HMMA.16816.F32.BF16 R20, R108, R100.reuse, R20 ;  /* 0x000000646c14723c */ /* 0x090fe60000041814 */
[----:B------:R-:W-:Y:S01]  /*2510*/  FFMA.FTZ R233, R9, UR34, -R252 ;  /* 0x0000002209e97c23 */ /* 0x000fe200080108fc */
[----:B------:R-:W-:Y:S02]  /*2520*/  FFMA.FTZ R226, R7, UR34, -R122 ;  /* 0x0000002207e27c23 */ /* 0x000fe4000801087a */
[C---:B------:R-:W-:Y:S03]  /*2530*/  HMMA.16816.F32.BF16 R24, R116.reuse, R100, R24 ;  /* 0x000000647418723c */ /* 0x040fe60000041818 */
[----:B------:R-:W2:Y:S02]  /*2540*/  MUFU.EX2 R217, R227 ;  /* 0x000000e300d97308 */ /* 0x000ea40000000800 */
[----:B------:R-:W-:Y:S01]  /*2550*/  FFMA.FTZ R231, R12, UR34, -R252 ;  /* 0x000000220ce77c23 */ /* 0x000fe200080108fc */
[-C--:B------:R-:W-:Y:S07]  /*2560*/  HMMA.16816.F32.BF16 R28, R116, R102.reuse, R28 ;  /* 0x00000066741c723c */ /* 0x080fee000004181c */
[----:B------:R-:W-:Y:S01]  /*2570*/  MUFU.EX2 R225, R225 ;  /* 0x000000e100e17308 */ /* 0x000fe20000000800 */
[----:B-1----:R-:W-:Y:S01]  /*2580*/  FMUL.FTZ R228, R210, 1.4426950216293334961 ;  /* 0x3fb8aa3bd2e47820 */ /* 0x002fe20000410000 */
[----:B------:R-:W-:Y:S08]  /*2590*/  HMMA.16816.F32.BF16 R32, R108, R102, R32 ;  /* 0x000000666c20723c */ /* 0x000ff00000041820 */
[----:B------:R-:W1:Y:S03]  /*25a0*/  MUFU.EX2 R226, R226 ;  /* 0x000000e200e27308 */ /* 0x000e660000000800 */
[----:B------:R-:W-:Y:S01]  /*25b0*/  FSEL R123, R228, RZ, P2 ;  /* 0x000000ffe47b7208 */ /* 0x000fe20001000000 */
[--C-:B------:R-:W-:Y:S01]  /*25c0*/  FFMA.FTZ R237, R16, UR34, -R121.reuse ;  /* 0x0000002210ed7c23 */ /* 0x100fe20008010879 */
[----:B--2---:R-:W-:Y:S02]  /*25d0*/  F2FP.BF16.F32.PACK_AB R186, R224, R217 ;  /* 0x000000d9e0ba723e */ /* 0x004fe400000010ff */
[----:B------:R-:W-:Y:S01]  /*25e0*/  PLOP3.LUT P2, PT, PT, PT, UP2, 0x80, 0x0 ;  /* 0x000000000000781c */ /* 0x000fe20003f4f028 */
[----:B------:R-:W-:Y:S01]  /*25f0*/  FFMA.FTZ R238, R17, UR34, -R121 ;  /* 0x0000002211ee7c23 */ /* 0x000fe20008010879 */
[--C-:B------:R-:W-:Y:S01]  /*2600*/  FFMA.FTZ R239, R18, UR34, -R122.reuse ;  /* 0x0000002212ef7c23 */ /* 0x100fe2000801087a */
[----:B------:R2:W-:Y:S01]  /*2610*/  MUFU.EX2 R228, R233 ;  /* 0x000000e900e47308 */ /* 0x0005e20000000800 */
[--C-:B------:R-:W-:Y:S01]  /*2620*/  FFMA.FTZ R242, R19, UR34, -R122.reuse ;  /* 0x0000002213f27c23 */ /* 0x100fe2000801087a */
[----:B------:R-:W-:Y:S01]  /*2630*/  FFMA.FTZ R251, R23, UR34, -R122 ;  /* 0x0000002217fb7c23 */ /* 0x000fe2000801087a */
[--C-:B------:R-:W-:Y:S01]  /*2640*/  FFMA.FTZ R227, R8, UR34, -R252.reuse ;  /* 0x0000002208e37c23 */ /* 0x100fe200080108fc */
[--C-:B------:R-:W-:Y:S01]  /*2650*/  FFMA.FTZ R229, R10, UR34, -R123.reuse ;  /* 0x000000220ae57c23 */ /* 0x100fe2000801087b */
[--C-:B------:R-:W-:Y:S01]  /*2660*/  FFMA.FTZ R232, R11, UR34, -R123.reuse ;  /* 0x000000220be87c23 */ /* 0x100fe2000801087b */
[----:B------:R-:W-:Y:S01]  /*2670*/  STS [R201+0xe000], R186 ;  /* 0x00e000bac9007388 */ /* 0x000fe20000000800 */
[--C-:B------:R-:W-:Y:S03]  /*2680*/  FFMA.FTZ R234, R13, UR34, -R252.reuse ;  /* 0x000000220dea7c23 */ /* 0x100fe600080108fc */
[----:B------:R-:W-:Y:S01]  /*2690*/  MUFU.EX2 R237, R237 ;  /* 0x000000ed00ed7308 */ /* 0x000fe20000000800 */
[----:B------:R-:W-:Y:S01]  /*26a0*/  FFMA.FTZ R248, R25, UR34, -R252 ;  /* 0x0000002219f87c23 */ /* 0x000fe200080108fc */
[--C-:B------:R-:W-:Y:S01]  /*26b0*/  FFMA.FTZ R235, R14, UR34, -R123.reuse ;  /* 0x000000220eeb7c23 */ /* 0x100fe2000801087b */
[--C-:B------:R-:W-:Y:S01]  /*26c0*/  FFMA.FTZ R131, R34, UR34, -R122.reuse ;  /* 0x0000002222837c23 */ /* 0x100fe2000801087a */
[----:B-1----:R-:W-:Y:S01]  /*26d0*/  F2FP.BF16.F32.PACK_AB R34, R226, R225 ;  /* 0x000000e1e222723e */ /* 0x002fe200000010ff */
[--C-:B------:R-:W-:Y:S01]  /*26e0*/  FFMA.FTZ R236, R15, UR34, -R123.reuse ;  /* 0x000000220fec7c23 */ /* 0x100fe2000801087b */
[----:B------:R-:W-:Y:S01]  /*26f0*/  FFMA.FTZ R250, R27, UR34, -R123 ;  /* 0x000000221bfa7c23 */ /* 0x000fe2000801087b */
[--C-:B------:R-:W-:Y:S03]  /*2700*/  FFMA.FTZ R243, R20, UR34, -R121.reuse ;  /* 0x0000002214f37c23 */ /* 0x100fe60008010879 */
[----:B------:R-:W-:Y:S01]  /*2710*/  MUFU.EX2 R238, R238 ;  /* 0x000000ee00ee7308 */ /* 0x000fe20000000800 */
[----:B--2---:R1:W2:Y:S01]  /*2720*/  LDG.E R233, desc[UR24][R246.64+0x20] ;  /* 0x00002018f6e97981 */ /* 0x0042a2000c1e1900 */
[----:B------:R-:W-:Y:S01]  /*2730*/  FFMA.FTZ R244, R21, UR34, -R121 ;  /* 0x0000002215f47c23 */ /* 0x000fe20008010879 */
[--C-:B------:R-:W-:Y:S01]  /*2740*/  FFMA.FTZ R245, R22, UR34, -R122.reuse ;  /* 0x0000002216f57c23 */ /* 0x100fe2000801087a */
[--C-:B------:R-:W-:Y:S01]  /*2750*/  FFMA.FTZ R249, R26, UR34, -R123.reuse ;  /* 0x000000221af97c23 */ /* 0x100fe2000801087b */
[----:B------:R4:W-:Y:S01]  /*2760*/  STS [R201+0xe400], R34 ;  /* 0x00e40022c9007388 */ /* 0x0009e20000000800 */
[--C-:B------:R-:W-:Y:S01]  /*2770*/  FFMA.FTZ R137, R30, UR34, -R123.reuse ;  /* 0x000000221e897c23 */ /* 0x100fe2000801087b */
[----:B------:R-:W-:Y:S03]  /*2780*/  FFMA.FTZ R123, R31, UR34, -R123 ;  /* 0x000000221f7b7c23 */ /* 0x000fe6000801087b */
[----:B------:R-:W-:Y:S01]  /*2790*/  MUFU.EX2 R239, R239 ;  /* 0x000000ef00ef7308 */ /* 0x000fe20000000800 */
[----:B------:R-:W-:Y:S01]  /*27a0*/  FFMA.FTZ R122, R35, UR34, -R122 ;  /* 0x00000022237a7c23 */ /* 0x000fe2000801087a */
[--C-:B------:R-:W-:Y:S01]  /*27b0*/  FFMA.FTZ R129, R32, UR34, -R121.reuse ;  /* 0x0000002220817c23 */ /* 0x100fe20008010879 */
[----:B------:R-:W-:Y:S07]  /*27c0*/  FFMA.FTZ R121, R33, UR34, -R121 ;  /* 0x0000002221797c23 */ /* 0x000fee0008010879 */
[----:B------:R-:W4:Y:S10]  /*27d0*/  MUFU.EX2 R242, R242 ;  /* 0x000000f200f27308 */ /* 0x000f340000000800 */
[----:B------:R-:W4:Y:S01]  /*27e0*/  MUFU.EX2 R227, R227 ;  /* 0x000000e300e37308 */ /* 0x000f220000000800 */
[--C-:B-1----:R-:W-:Y:S09]  /*27f0*/  FFMA.FTZ R247, R24, UR34, -R252.reuse ;  /* 0x0000002218f77c23 */ /* 0x102ff200080108fc */
[----:B------:R1:W-:Y:S01]  /*2800*/  MUFU.EX2 R246, R251 ;  /* 0x000000fb00f67308 */ /* 0x0003e20000000800 */
[----:B----4-:R-:W-:Y:S05]  /*2810*/  F2FP.BF16.F32.PACK_AB R27, R242, R239 ;  /* 0x000000eff21b723e */ /* 0x010fea00000010ff */
[----:B------:R-:W-:Y:S04]  /*2820*/  STS [R206+0xe400], R27 ;  /* 0x00e4001bce007388 */ /* 0x000fe80000000800 */
[----:B------:R-:W-:Y:S01]  /*2830*/  MUFU.EX2 R229, R229 ;  /* 0x000000e500e57308 */ /* 0x000fe20000000800 */
[----:B------:R-:W-:Y:S09]  /*2840*/  F2FP.BF16.F32.PACK_AB R30, R228, R227 ;  /* 0x000000e3e41e723e */ /* 0x000ff200000010ff */
[----:B------:R-:W4:Y:S01]  /*2850*/  MUFU.EX2 R232, R232 ;  /* 0x000000e800e87308 */ /* 0x000f220000000800 */
[--C-:B-1----:R-:W-:Y:S01]  /*2860*/  FFMA.FTZ R251, R28, UR34, -R252.reuse ;  /* 0x000000221cfb7c23 */ /* 0x102fe200080108fc */
[----:B------:R-:W-:Y:S01]  /*2870*/  FFMA.FTZ R252, R29, UR34, -R252 ;  /* 0x000000221dfc7c23 */ /* 0x000fe200080108fc */
[----:B------:R-:W-:Y:S07]  /*2880*/  F2FP.BF16.F32.PACK_AB R29, R238, R237 ;  /* 0x000000edee1d723e */ /* 0x000fee00000010ff */
[----:B------:R-:W-:Y:S01]  /*2890*/  MUFU.EX2 R231, R231 ;  /* 0x000000e700e77308 */ /* 0x000fe20000000800 */
[----:B------:R1:W-:Y:S04]  /*28a0*/  STS [R206+0xe000], R29 ;  /* 0x00e0001dce007388 */ /* 0x0003e80000000800 */
[----:B------:R1:W-:Y:S05]  /*28b0*/  STS [R201+0xf000], R30 ;  /* 0x00f0001ec9007388 */ /* 0x0003ea0000000800 */
[----:B------:R-:W1:Y:S01]  /*28c0*/  MUFU.EX2 R234, R234 ;  /* 0x000000ea00ea7308 */ /* 0x000e620000000800 */
[----:B----4-:R-:W-:Y:S05]  /*28d0*/  F2FP.BF16.F32.PACK_AB R26, R232, R229 ;  /* 0x000000e5e81a723e */ /* 0x010fea00000010ff */
[----:B------:R4:W-:Y:S04]  /*28e0*/  STS [R201+0xf400], R26 ;  /* 0x00f4001ac9007388 */ /* 0x0009e80000000800 */
[----:B------:R-:W-:Y:S10]  /*28f0*/  MUFU.EX2 R235, R235 ;  /* 0x000000eb00eb7308 */ /* 0x000ff40000000800 */
[----:B------:R-:W4:Y:S01]  /*2900*/  MUFU.EX2 R236, R236 ;  /* 0x000000ec00ec7308 */ /* 0x000f220000000800 */
[----:B-1----:R-:W-:Y:S05]  /*2910*/  F2FP.BF16.F32.PACK_AB R25, R234, R231 ;  /* 0x000000e7ea19723e */ /* 0x002fea00000010ff */
[----:B------:R1:W-:Y:S04]  /*2920*/  STS [R206+0xf000], R25 ;  /* 0x00f00019ce007388 */ /* 0x0003e80000000800 */
[----:B------:R-:W-:Y:S10]  /*2930*/  MUFU.EX2 R243, R243 ;  /* 0x000000f300f37308 */ /* 0x000ff40000000800 */
[----:B------:R-:W-:Y:S01]  /*2940*/  MUFU.EX2 R244, R244 ;  /* 0x000000f400f47308 */ /* 0x000fe20000000800 */
[----:B----4-:R-:W-:Y:S05]  /*2950*/  F2FP.BF16.F32.PACK_AB R33, R236, R235 ;  /* 0x000000ebec21723e */ /* 0x010fea00000010ff */
[----:B------:R-:W-:Y:S04]  /*2960*/  STS [R206+0xf400], R33 ;  /* 0x00f40021ce007388 */ /* 0x000fe80000000800 */
[----:B------:R-:W4:Y:S10]  /*2970*/  MUFU.EX2 R245, R245 ;  /* 0x000000f500f57308 */ /* 0x000f340000000800 */
[----:B------:R1:W-:Y:S10]  /*2980*/  MUFU.EX2 R138, R122 ;  /* 0x0000007a008a7308 */ /* 0x0003f40000000800 */
[----:B------:R-:W-:Y:S01]  /*2990*/  MUFU.EX2 R130, R121 ;  /* 0x0000007900827308 */ /* 0x000fe20000000800 */
[----:B----4-:R-:W-:Y:S05]  /*29a0*/  F2FP.BF16.F32.PACK_AB R34, R246, R245 ;  /* 0x000000f5f622723e */ /* 0x010fea00000010ff */
[----:B------:R-:W-:Y:S04]  /*29b0*/  STS [R205+0xe400], R34 ;  /* 0x00e40022cd007388 */ /* 0x000fe80000000800 */
[----:B------:R-:W4:Y:S01]  /*29c0*/  MUFU.EX2 R129, R129 ;  /* 0x0000008100817308 */ /* 0x000f220000000800 */
[----:B-1----:R-:W-:Y:S05]  /*29d0*/  F2FP.BF16.F32.PACK_AB R122, R244, R243 ;  /* 0x000000f3f47a723e */ /* 0x002fea00000010ff */
[----:B------:R-:W-:Y:S04]  /*29e0*/  STS [R205+0xe000], R122 ;  /* 0x00e0007acd007388 */ /* 0x000fe80000000800 */
[----:B------:R-:W1:Y:S10]  /*29f0*/  MUFU.EX2 R131, R131 ;  /* 0x0000008300837308 */ /* 0x000e740000000800 */
[----:B------:R-:W-:Y:S01]  /*2a00*/  MUFU.EX2 R247, R247 ;  /* 0x000000f700f77308 */ /* 0x000fe20000000800 */
[----:B----4-:R-:W-:Y:S05]  /*2a10*/  F2FP.BF16.F32.PACK_AB R31, R130, R129 ;  /* 0x00000081821f723e */ /* 0x010fea00000010ff */
[----:B------:R-:W-:Y:S04]  /*2a20*/  STS [R216+0xe000], R31 ;  /* 0x00e0001fd8007388 */ /* 0x000fe80000000800 */
[----:B------:R-:W4:Y:S01]  /*2a30*/  MUFU.EX2 R248, R248 ;  /* 0x000000f800f87308 */ /* 0x000f220000000800 */
[----:B-1----:R-:W-:Y:S05]  /*2a40*/  F2FP.BF16.F32.PACK_AB R29, R138, R131 ;  /* 0x000000838a1d723e */ /* 0x002fea00000010ff */
[----:B------:R-:W-:Y:S04]  /*2a50*/  STS [R216+0xe400], R29 ;  /* 0x00e4001dd8007388 */ /* 0x000fe80000000800 */
        /* <DEDUP_REMOVED lines=9> */
[----:B------:R-:W4:Y:S01]  /*2af0*/  MUFU.EX2 R137, R137 ;  /* 0x0000008900897308 */ /* 0x000f220000000800 */
[----:B-1----:R-:W-:Y:S05]  /*2b00*/  F2FP.BF16.F32.PACK_AB R27, R252, R251 ;  /* 0x000000fbfc1b723e */ /* 0x002fea00000010ff */
[----:B------:R-:W-:Y:S01]  /*2b10*/  STS [R216+0xf000], R27 ;  /* 0x00f0001bd8007388 */ /* 0x000fe20000000800 */
[----:B----4-:R-:W-:Y:S05]  /*2b20*/  F2FP.BF16.F32.PACK_AB R25, R186, R137 ;  /* 0x00000089ba19723e */ /* 0x010fea00000010ff */
        /* <DEDUP_REMOVED lines=41> */
[----:B------:R-:W-:Y:S01]  /*2dc0*/  FADD.FTZ R121, -R230, R5 ;  /* 0x00000005e6797221 */ /* 0x000fe20000010100 */
[-C--:B------:R-:W-:Y:S05]  /*2dd0*/  HMMA.16816.F32.BF16 R28, R104, R170.reuse, R28 ;  /* 0x000000aa681c723c */ /* 0x080fea000004181c */
[----:B------:R-:W-:Y:S01]  /*2de0*/  FMUL.FTZ R217, R217, R122 ;  /* 0x0000007ad9d97220 */ /* 0x000fe20000410000 */
[----:B------:R-:W-:Y:S05]  /*2df0*/  HMMA.16816.F32.BF16 R32, R100, R170, R32 ;  /* 0x000000aa6420723c */ /* 0x000fea0000041820 */
[----:B------:R-:W-:Y:S01]  /*2e00*/  FMUL.FTZ R224, R224, R121 ;  /* 0x00000079e0e07220 */ /* 0x000fe20000410000 */
[C---:B------:R-:W-:Y:S01]  /*2e10*/  FADD.FTZ R122, -R230.reuse, R16 ;  /* 0x00000010e67a7221 */ /* 0x040fe20000010100 */
[C---:B------:R-:W-:Y:S01]  /*2e20*/  FADD.FTZ R121, -R230.reuse, R17 ;  /* 0x00000011e6797221 */ /* 0x040fe20000010100 */
[----:B------:R-:W-:Y:S03]  /*2e30*/  FADD.FTZ R188, -R230, R20 ;  /* 0x00000014e6bc7221 */ /* 0x000fe60000010100 */
[----:B------:R-:W-:Y:S01]  /*2e40*/  F2FP.BF16.F32.PACK_AB R224, R224, R217 ;  /* 0x000000d9e0e0723e */ /* 0x000fe200000010ff */
[----:B------:R-:W-:Y:S01]  /*2e50*/  FADD.FTZ R123, -R230, R21 ;  /* 0x00000015e67b7221 */ /* 0x000fe20000010100 */
[----:B------:R-:W-:Y:S01]  /*2e60*/  FMUL.FTZ R237, R237, R122 ;  /* 0x0000007aeded7220 */ /* 0x000fe20000410000 */
[----:B------:R-:W-:Y:S01]  /*2e70*/  FMUL.FTZ R238, R238, R121 ;  /* 0x00000079eeee7220 */ /* 0x000fe20000410000 */
[----:B------:R-:W-:Y:S01]  /*2e80*/  FMUL.FTZ R243, R243, R188 ;  /* 0x000000bcf3f37220 */ /* 0x000fe20000410000 */
[----:B------:R-:W-:Y:S03]  /*2e90*/  FMUL.FTZ R244, R244, R123 ;  /* 0x0000007bf4f47220 */ /* 0x000fe60000410000 */
[----:B------:R-:W-:Y:S02]  /*2ea0*/  F2FP.BF16.F32.PACK_AB R237, R238, R237 ;  /* 0x000000edeeed723e */ /* 0x000fe400000010ff */
[----:B------:R-:W-:Y:S01]  /*2eb0*/  F2FP.BF16.F32.PACK_AB R244, R244, R243 ;  /* 0x000000f3f4f4723e */ /* 0x000fe200000010ff */
[C---:B------:R-:W-:Y:S02]  /*2ec0*/  FADD.FTZ R243, -R233.reuse, R7 ;  /* 0x00000007e9f37221 */ /* 0x040fe40000010100 */
[C---:B------:R-:W-:Y:S01]  /*2ed0*/  FADD.FTZ R238, -R230.reuse, R32 ;  /* 0x00000020e6ee7221 */ /* 0x040fe20000010100 */
[----:B------:R-:W-:Y:S01]  /*2ee0*/  FADD.FTZ R217, -R230, R33 ;  /* 0x00000021e6d97221 */ /* 0x000fe20000010100 */
[----:B------:R-:W-:Y:S01]  /*2ef0*/  FADD.FTZ R230, -R233, R6 ;  /* 0x00000006e9e67221 */ /* 0x000fe20000010100 */
[----:B------:R-:W-:Y:S01]  /*2f00*/  FMUL.FTZ R243, R226, R243 ;  /* 0x000000f3e2f37220 */ /* 0x000fe20000410000 */
[----:B------:R-:W-:Y:S01]  /*2f10*/  FMUL.FTZ R238, R129, R238 ;  /* 0x000000ee81ee7220 */ /* 0x000fe20000410000 */
[----:B------:R-:W-:Y:S01]  /*2f20*/  FMUL.FTZ R217, R130, R217 ;  /* 0x000000d982d97220 */ /* 0x000fe20000410000 */
[----:B------:R-:W-:Y:S01]  /*2f30*/  FMUL.FTZ R230, R225, R230 ;  /* 0x000000e6e1e67220 */ /* 0x000fe20000410000 */
[C---:B------:R-:W-:Y:S01]  /*2f40*/  FADD.FTZ R226, -R233.reuse, R18 ;  /* 0x00000012e9e27221 */ /* 0x040fe20000010100 */
[----:B------:R-:W-:Y:S02]  /*2f50*/  FADD.FTZ R225, -R233, R19 ;  /* 0x00000013e9e17221 */ /* 0x000fe40000010100 */
[----:B------:R-:W-:Y:S01]  /*2f60*/  F2FP.BF16.F32.PACK_AB R217, R217, R238 ;  /* 0x000000eed9d9723e */ /* 0x000fe200000010ff */
[----:B------:R-:W-:Y:S01]  /*2f70*/  FMUL.FTZ R226, R239, R226 ;  /* 0x000000e2efe27220 */ /* 0x000fe20000410000 */
[----:B------:R-:W-:Y:S01]  /*2f80*/  FMUL.FTZ R225, R242, R225 ;  /* 0x000000e1f2e17220 */ /* 0x000fe20000410000 */
[C---:B------:R-:W-:Y:S01]  /*2f90*/  FADD.FTZ R238, -R233.reuse, R22 ;  /* 0x00000016e9ee7221 */ /* 0x040fe20000010100 */
[C---:B------:R-:W-:Y:S01]  /*2fa0*/  FADD.FTZ R239, -R233.reuse, R23 ;  /* 0x00000017e9ef7221 */ /* 0x040fe20000010100 */
[C---:B------:R-:W-:Y:S01]  /*2fb0*/  FADD.FTZ R242, -R233.reuse, R34 ;  /* 0x00000022e9f27221 */ /* 0x040fe20000010100 */
[----:B------:R-:W-:Y:S01]  /*2fc0*/  FADD.FTZ R233, -R233, R35 ;  /* 0x00000023e9e97221 */ /* 0x000fe20000010100 */
[----:B------:R-:W-:Y:S01]  /*2fd0*/  F2FP.BF16.F32.PACK_AB R230, R243, R230 ;  /* 0x000000e6f3e6723e */ /* 0x000fe200000010ff */
[----:B------:R-:W-:Y:S01]  /*2fe0*/  FMUL.FTZ R238, R245, R238 ;  /* 0x000000eef5ee7220 */ /* 0x000fe20000410000 */
[----:B------:R-:W-:Y:S01]  /*2ff0*/  FMUL.FTZ R239, R246, R239 ;  /* 0x000000eff6ef7220 */ /* 0x000fe20000410000 */
[----:B------:R-:W-:Y:S01]  /*3000*/  FMUL.FTZ R242, R131, R242 ;  /* 0x000000f283f27220 */ /* 0x000fe20000410000 */
[----:B------:R-:W-:Y:S01]  /*3010*/  FMUL.FTZ R233, R138, R233 ;  /* 0x000000e98ae97220 */ /* 0x000fe20000410000 */
[----:B------:R-:W-:Y:S06]  /*3020*/  @!P2 BRA `(.L_x_192) ;  /* 0x000000000048a947 */ /* 0x000fec0003800000 */
[----:B------:R-:W1:Y:S01]  /*3030*/  LDC R7, c[0x0][0x240] ;  /* 0x00009000ff077b82 */ /* 0x000e620000000800 */
[----:B------:R-:W-:Y:S04]  /*3040*/  ULOP3.LUT UR10, UR46, 0x1, URZ, 0xc0, !UPT ;  /* 0x000000012e0a7892 */ /* 0x000fe8000f8ec03f */
[----:B------:R-:W-:Y:S03]  /*3050*/  UISETP.NE.U32.AND UP0, UPT, UR10, 0x1, UPT ;  /* 0x000000010a00788c */ /* 0x000fe6000bf05070 */
[----:B------:R-:W2:Y:S01]  /*3060*/  LDC R5, c[0x0][0x244] ;  /* 0x00009100ff057b82 */ /* 0x000ea20000000800 */
[----:B------:R-:W-:Y:S06]  /*3070*/  USEL UR10, UR21, 0x2000, !UP0 ;  /* 0x00002000150a7887 */ /* 0x000fec000c000000 */
[----:B------:R-:W-:Y:S02]  /*3080*/  VIADD R214, R214, UR10 ;  /* 0x0000000ad6d67c36 */ /* 0x000fe40008000000 */
[----:B------:R-:W-:Y:S02]  /*3090*/  VIADD R179, R179, UR10 ;  /* 0x0000000ab3b37c36 */ /* 0x000fe40008000000 */
        /* <DEDUP_REMOVED lines=11> */
.L_x_192:
[C---:B-----5:R-:W-:Y:S01]  /*3150*/  FADD.FTZ R9, -R241.reuse, R9 ;  /* 0x00000009f1097221 */ /* 0x060fe20000010100 */
[C---:B------:R-:W-:Y:S01]  /*3160*/  FADD.FTZ R11, -R240.reuse, R11 ;  /* 0x0000000bf00b7221 */ /* 0x040fe20000010100 */
[C---:B------:R-:W-:Y:S01]  /*3170*/  FADD.FTZ R8, -R241.reuse, R8 ;  /* 0x00000008f1087221 */ /* 0x040fe20000010100 */
[----:B------:R-:W-:Y:S01]  /*3180*/  FADD.FTZ R10, -R240, R10 ;  /* 0x0000000af00a7221 */ /* 0x000fe20000010100 */
[----:B------:R-:W-:Y:S01]  /*3190*/  FMUL.FTZ R9, R228, R9 ;  /* 0x00000009e4097220 */ /* 0x000fe20000410000 */
[----:B------:R-:W-:Y:S01]  /*31a0*/  FMUL.FTZ R11, R232, R11 ;  /* 0x0000000be80b7220 */ /* 0x000fe20000410000 */
[----:B------:R-:W-:Y:S01]  /*31b0*/  FADD.FTZ R12, -R241, R12 ;  /* 0x0000000cf10c7221 */ /* 0x000fe20000010100 */
[----:B------:R-:W-:Y:S01]  /*31c0*/  FMUL.FTZ R8, R227, R8 ;  /* 0x00000008e3087220 */ /* 0x000fe20000410000 */
[C---:B------:R-:W-:Y:S01]  /*31d0*/  FADD.FTZ R14, -R240.reuse, R14 ;  /* 0x0000000ef00e7221 */ /* 0x040fe20000010100 */
        /* <DEDUP_REMOVED lines=11> */
[----:B------:R-:W-:Y:S01]  /*3290*/  FADD.FTZ R29, -R241, R29 ;  /* 0x0000001df11d7221 */ /* 0x000fe20000010100 */
[----:B------:R-:W-:Y:S01]  /*32a0*/  F2FP.BF16.F32.PACK_AB R10, R11, R10 ;  /* 0x0000000a0b0a723e */ /* 0x000fe200000010ff */
[----:B------:R-:W-:Y:S01]  /*32b0*/  STS [R206+0xa000], R237 ;  /* 0x00a000edce007388 */ /* 0x000fe20000000800 */
[----:B------:R-:W-:Y:S01]  /*32c0*/  F2FP.BF16.F32.PACK_AB R13, R13, R12 ;  /* 0x0000000c0d0d723e */ /* 0x000fe200000010ff */
[----:B------:R-:W-:Y:S01]  /*32d0*/  FADD.FTZ R28, -R241, R28 ;  /* 0x0000001cf11c7221 */ /* 0x000fe20000010100 */
[----:B------:R-:W-:Y:S01]  /*32e0*/  F2FP.BF16.F32.PACK_AB R15, R15, R14 ;  /* 0x0000000e0f0f723e */ /* 0x000fe200000010ff */
[----:B------:R-:W-:Y:S01]  /*32f0*/  STS [R206+0xa400], R225 ;  /* 0x00a400e1ce007388 */ /* 0x000fe20000000800 */
[C---:B------:R-:W-:Y:S01]  /*3300*/  FADD.FTZ R25, -R241.reuse, R25 ;  /* 0x00000019f1197221 */ /* 0x040fe20000010100 */
[C---:B------:R-:W-:Y:S01]  /*3310*/  FADD.FTZ R26, -R240.reuse, R26 ;  /* 0x0000001af01a7221 */ /* 0x040fe20000010100 */
[----:B------:R-:W-:Y:S01]  /*3320*/  FADD.FTZ R27, -R240, R27 ;  /* 0x0000001bf01b7221 */ /* 0x000fe20000010100 */
[----:B------:R-:W-:Y:S01]  /*3330*/  STS [R201+0xb000], R8 ;  /* 0x00b00008c9007388 */ /* 0x000fe20000000800 */
[----:B------:R-:W-:Y:S01]  /*3340*/  FADD.FTZ R24, -R241, R24 ;  /* 0x00000018f1187221 */ /* 0x000fe20000010100 */
[----:B------:R-:W-:Y:S01]  /*3350*/  F2FP.BF16.F32.PACK_AB R238, R239, R238 ;  /* 0x000000eeefee723e */ /* 0x000fe200000010ff */
[----:B------:R-:W-:Y:S01]  /*3360*/  FMUL.FTZ R29, R252, R29 ;  /* 0x0000001dfc1d7220 */ /* 0x000fe20000410000 */
[----:B------:R-:W-:Y:S01]  /*3370*/  STS [R201+0xb400], R10 ;  /* 0x00b4000ac9007388 */ /* 0x000fe20000000800 */
[----:B------:R-:W-:Y:S01]  /*3380*/  FMUL.FTZ R28, R251, R28 ;  /* 0x0000001cfb1c7220 */ /* 0x000fe20000410000 */
[----:B------:R-:W-:Y:S01]  /*3390*/  FMUL.FTZ R25, R248, R25 ;  /* 0x00000019f8197220 */ /* 0x000fe20000410000 */
[----:B------:R-:W-:Y:S01]  /*33a0*/  FMUL.FTZ R26, R249, R26 ;  /* 0x0000001af91a7220 */ /* 0x000fe20000410000 */
[----:B------:R-:W-:Y:S01]  /*33b0*/  STS [R206+0xb000], R13 ;  /* 0x00b0000dce007388 */ /* 0x000fe20000000800 */
[----:B------:R-:W-:Y:S01]  /*33c0*/  FMUL.FTZ R27, R250, R27 ;  /* 0x0000001bfa1b7220 */ /* 0x000fe20000410000 */
[----:B------:R-:W-:Y:S01]  /*33d0*/  FMUL.FTZ R24, R247, R24 ;  /* 0x00000018f7187220 */ /* 0x000fe20000410000 */
[C---:B------:R-:W-:Y:S01]  /*33e0*/  FADD.FTZ R30, -R240.reuse, R30 ;  /* 0x0000001ef01e7221 */ /* 0x040fe20000010100 */
[----:B------:R-:W-:Y:S01]  /*33f0*/  STS [R206+0xb400], R15 ;  /* 0x00b4000fce007388 */ /* 0x000fe20000000800 */
[----:B------:R-:W-:Y:S01]  /*3400*/  FADD.FTZ R31, -R240, R31 ;  /* 0x0000001ff01f7221 */ /* 0x000fe20000010100 */
[----:B------:R-:W-:Y:S01]  /*3410*/  F2FP.BF16.F32.PACK_AB R233, R233, R242 ;  /* 0x000000f2e9e9723e */ /* 0x000fe200000010ff */
[----:B------:R-:W-:Y:S01]  /*3420*/  FMUL.FTZ R30, R137, R30 ;  /* 0x0000001e891e7220 */ /* 0x000fe20000410000 */
[----:B------:R-:W-:Y:S01]  /*3430*/  STS [R205+0xa000], R244 ;  /* 0x00a000f4cd007388 */ /* 0x000fe20000000800 */
[----:B------:R-:W-:Y:S01]  /*3440*/  F2FP.BF16.F32.PACK_AB R101, R29, R28 ;  /* 0x0000001c1d65723e */ /* 0x000fe200000010ff */
[----:B------:R-:W-:Y:S01]  /*3450*/  FMUL.FTZ R31, R186, R31 ;  /* 0x0000001fba1f7220 */ /* 0x000fe20000410000 */
[----:B------:R-:W-:Y:S01]  /*3460*/  F2FP.BF16.F32.PACK_AB R24, R25, R24 ;  /* 0x000000181918723e */ /* 0x000fe200000010ff */
[----:B------:R-:W-:Y:S01]  /*3470*/  STS [R205+0xa400], R238 ;  /* 0x00a400eecd007388 */ /* 0x000fe20000000800 */
[----:B------:R-:W-:Y:S02]  /*3480*/  F2FP.BF16.F32.PACK_AB R28, R27, R26 ;  /* 0x0000001a1b1c723e */ /* 0x000fe400000010ff */
[----:B------:R-:W-:Y:S01]  /*3490*/  F2FP.BF16.F32.PACK_AB R103, R31, R30 ;  /* 0x0000001e1f67723e */ /* 0x000fe200000010ff */
[----:B------:R-:W-:Y:S01]  /*34a0*/  STS [R216+0xa000], R217 ;  /* 0x00a000d9d8007388 */ /* 0x000fe20000000800 */
[----:B------:R-:W-:Y:S03]  /*34b0*/  IADD3 R100, R181, R178, RZ ;  /* 0x000000b2b5647210 */ /* 0x000fe60007ffe0ff */
[----:B------:R-:W-:Y:S04]  /*34c0*/  STS [R216+0xa400], R233 ;  /* 0x00a400e9d8007388 */ /* 0x000fe80000000800 */
[----:B------:R-:W-:Y:S04]  /*34d0*/  STS [R205+0xb000], R24 ;  /* 0x00b00018cd007388 */ /* 0x000fe80000000800 */
[----:B------:R-:W-:Y:S04]  /*34e0*/  STS [R205+0xb400], R28 ;  /* 0x00b4001ccd007388 */ /* 0x000fe80000000800 */
[----:B------:R-:W-:Y:S04]  /*34f0*/  STS [R216+0xb000], R101 ;  /* 0x00b00065d8007388 */ /* 0x000fe80000000800 */
[----:B------:R-:W-:Y:S01]  /*3500*/  STS [R216+0xb400], R103 ;  /* 0x00b40067d8007388 */ /* 0x000fe20000000800 */
[----:B------:R-:W-:Y:S06]  /*3510*/  BAR.SYNC.DEFER_BLOCKING 0x0 ;  /* 0x0000000000007b1d */ /* 0x000fec0000010000 */
[----:B-1----:R-:W-:Y:S04]  /*3520*/  LDSM.16.MT88.4 R4, [R182+0xe000] ;  /* 0x00e00000b604783b */ /* 0x002fe80000004200 */
[----:B------:R-:W1:Y:S04]  /*3530*/  LDSM.16.MT88.4 R8, [R181+0x4000] ;  /* 0x00400000b508783b */ /* 0x000e680000004200 */
[----:B------:R-:W2:Y:S04]  /*3540*/  LDSM.16.MT88.4 R12, [R182+0x10000] ;  /* 0x01000000b60c783b */ /* 0x000ea80000004200 */
[----:B------:R-:W3:Y:S04]  /*3550*/  LDSM.16.MT88.4 R16, [R100+0x4000] ;  /* 0x004000006410783b */ /* 0x000ee80000004200 */
        /* <DEDUP_REMOVED lines=37> */
[-C--:B---3--:R-:W-:Y:S05]  /*37b0*/  HMMA.16816.F32.BF16 R36, R20, R24.reuse, R36 ;  /* 0x000000181424723c */ /* 0x088fea0000041824 */
[----:B------:R-:W-:Y:S01]  /*37c0*/  IMAD R5, R207, UR33, RZ ;  /* 0x00000021cf057c24 */ /* 0x000fe2000f8e02ff */
[C---:B------:R-:W-:Y:S05]  /*37d0*/  HMMA.16816.F32.BF16 R40, R28.reuse, R24, R40 ;  /* 0x000000181c28723c */ /* 0x040fea0000041828 */
[----:B------:R-:W-:Y:S01]  /*37e0*/  LEA R5, -R5, RZ, 0x6 ;  /* 0x000000ff05057211 */ /* 0x000fe200078e31ff */
[-C--:B------:R-:W-:Y:S05]  /*37f0*/  HMMA.16816.F32.BF16 R44, R28, R26.reuse, R44 ;  /* 0x0000001a1c2c723c */ /* 0x080fea000004182c */
[C---:B------:R-:W-:Y:S01]  /*3800*/  LEA R218, P0, R5.reuse, R218, 0x2 ;  /* 0x000000da05da7211 */ /* 0x040fe200078010ff */
[C---:B------:R-:W-:Y:S05]  /*3810*/  HMMA.16816.F32.BF16 R48, R20.reuse, R26, R48 ;  /* 0x0000001a1430723c */ /* 0x040fea0000041830 */
[----:B------:R-:W-:Y:S01]  /*3820*/  LEA.HI.X.SX32 R219, R5, R219, 0x2, P0 ;  /* 0x000000db05db7211 */ /* 0x000fe200000f16ff */
        /* <DEDUP_REMOVED lines=20> */
.L_x_193:
[----:B------:R-:W-:Y:S01]  /*3970*/  LDSM.16.M88.4 R20, [R183] ;  /* 0x00000000b714783b */ /* 0x000fe20000000200 */
[----:B------:R-:W-:Y:S03]  /*3980*/  ULOP3.LUT UR10, UR46, 0x1, URZ, 0xc0, !UPT ;  /* 0x000000012e0a7892 */ /* 0x000fe6000f8ec03f */
[----:B-1----:R-:W1:Y:S01]  /*3990*/  LDSM.16.MT88.4 R8, [R181+0x6000] ;  /* 0x00600000b508783b */ /* 0x002e620000004200 */
[----:B------:R-:W-:Y:S02]  /*39a0*/  UISETP.NE.U32.AND UP0, UPT, UR10, 0x1, UPT ;  /* 0x000000010a00788c */ /* 0x000fe4000bf05070 */
[----:B------:R-:W-:Y:S01]  /*39b0*/  UIADD3 UR10, UR46, -0x1, URZ ;  /* 0xffffffff2e0a7890 */ /* 0x000fe2000fffe03f */
[----:B------:R-:W2:Y:S04]  /*39c0*/  LDSM.16.MT88.4 R16, [R176] ;  /* 0x00000000b010783b */ /* 0x000ea80000004200 */
[----:B------:R-:W-:Y:S04]  /*39d0*/  LDSM.16.M88.4 R24, [R3] ;  /* 0x000000000318783b */ /* 0x000fe80000000200 */
[----:B------:R-:W3:Y:S04]  /*39e0*/  LDSM.16.MT88.4 R28, [R181+0x6800] ;  /* 0x00680000b51c783b */ /* 0x000ee80000004200 */
[----:B------:R-:W4:Y:S04]  /*39f0*/  LDSM.16.MT88.4 R32, [R176+0x800] ;  /* 0x00080000b020783b */ /* 0x000f280000004200 */
[----:B------:R-:W-:Y:S04]  /*3a00*/  LDSM.16.M88.4 R100, [R2] ;  /* 0x000000000264783b */ /* 0x000fe80000000200 */
[----:B------:R-:W4:Y:S04]  /*3a10*/  LDSM.16.MT88.4 R104, [R181+0x7000] ;  /* 0x00700000b568783b */ /* 0x000f280000004200 */
[----:B------:R-:W-:Y:S04]  /*3a20*/  LDSM.16.M88.4 R108, [R0] ;  /* 0x00000000006c783b */ /* 0x000fe80000000200 */
        /* <DEDUP_REMOVED lines=26> */
[----:B------:R-:W2:Y:S01]  /*3bd0*/  LDSM.16.M88.4 R108, [R2+0x2000] ;  /* 0x00200000026c783b */ /* 0x000ea20000000200 */
[C---:B---3--:R-:W-:Y:S06]  /*3be0*/  HMMA.16816.F32.BF16 R4, R28.reuse, R32, R4 ;  /* 0x000000201c04723c */ /* 0x048fec0000041804 */
[C---:B------:R-:W-:Y:S01]  /*3bf0*/  HMMA.16816.F32.BF16 R8, R28.reuse, R34, R8 ;  /* 0x000000221c08723c */ /* 0x040fe20000041808 */
[----:B------:R-:W-:Y:S05]  /*3c00*/  LDSM.16.MT88.4 R32, [R181+0x9800] ;  /* 0x00980000b520783b */ /* 0x000fea0000004200 */
[C---:B-1----:R-:W-:Y:S06]  /*3c10*/  HMMA.16816.F32.BF16 R12, R28.reuse, R20, R12 ;  /* 0x000000141c0c723c */ /* 0x042fec000004180c */
[----:B------:R-:W-:Y:S01]  /*3c20*/  HMMA.16816.F32.BF16 R16, R28, R22, R16 ;  /* 0x000000161c10723c */ /* 0x000fe20000041810 */
[----:B------:R-:W1:Y:S04]  /*3c30*/  LDSM.16.MT88.4 R20, [R176+0x3000] ;  /* 0x00300000b014783b */ /* 0x000e680000004200 */
[----:B------:R-:W3:Y:S01]  /*3c40*/  LDSM.16.M88.4 R28, [R0+0x2000] ;  /* 0x00200000001c783b */ /* 0x000ee20000000200 */
[C---:B----4-:R-:W-:Y:S06]  /*3c50*/  HMMA.16816.F32.BF16 R4, R100.reuse, R104, R4 ;  /* 0x000000686404723c */ /* 0x050fec0000041804 */
[C---:B------:R-:W-:Y:S06]  /*3c60*/  HMMA.16816.F32.BF16 R8, R100.reuse, R106, R8 ;  /* 0x0000006a6408723c */ /* 0x040fec0000041808 */
[C---:B--2---:R-:W-:Y:S06]  /*3c70*/  HMMA.16816.F32.BF16 R12, R100.reuse, R24, R12 ;  /* 0x00000018640c723c */ /* 0x044fec000004180c */
[----:B------:R-:W-:Y:S01]  /*3c80*/  HMMA.16816.F32.BF16 R16, R100, R26, R16 ;  /* 0x0000001a6410723c */ /* 0x000fe20000041810 */
[----:B------:R-:W2:Y:S05]  /*3c90*/  LDSM.16.MT88.4 R24, [R176+0x3800] ;  /* 0x00380000b018783b */ /* 0x000eaa0000004200 */
[C---:B------:R-:W-:Y:S01]  /*3ca0*/  HMMA.16816.F32.BF16 R4, R108.reuse, R112, R4 ;  /* 0x000000706c04723c */ /* 0x040fe20000041804 */
[----:B------:R-:W-:Y:S05]  /*3cb0*/  IMAD.U32 R101, RZ, RZ, UR32 ;  /* 0x00000020ff657e24 */ /* 0x000fea000f8e00ff */
[C---:B------:R-:W-:Y:S06]  /*3cc0*/  HMMA.16816.F32.BF16 R8, R108.reuse, R114, R8 ;  /* 0x000000726c08723c */ /* 0x040fec0000041808 */
[C---:B-1----:R-:W-:Y:S06]  /*3cd0*/  HMMA.16816.F32.BF16 R12, R108.reuse, R20, R12 ;  /* 0x000000146c0c723c */ /* 0x042fec000004180c */
[----:B------:R-:W-:Y:S06]  /*3ce0*/  HMMA.16816.F32.BF16 R16, R108, R22, R16 ;  /* 0x000000166c10723c */ /* 0x000fec0000041810 */
[C---:B---3--:R-:W-:Y:S05]  /*3cf0*/  HMMA.16816.F32.BF16 R4, R28.reuse, R32, R4 ;  /* 0x000000201c04723c */ /* 0x048fea0000041804 */
[----:B------:R-:W-:Y:S01]  /*3d00*/  VIADD R108, R180, 0x40 ;  /* 0x00000040b46c7836 */ /* 0x000fe20000000000 */
[C---:B------:R-:W-:Y:S05]  /*3d10*/  HMMA.16816.F32.BF16 R8, R28.reuse, R34, R8 ;  /* 0x000000221c08723c */ /* 0x040fea0000041808 */
[----:B------:R-:W-:Y:S01]  /*3d20*/  @P2 IADD3 R32, P0, R198, UR8, RZ ;  /* 0x00000008c6202c10 */ /* 0x000fe2000ff1e0ff */
[C---:B--2---:R-:W-:Y:S01]  /*3d30*/  HMMA.16816.F32.BF16 R12, R28.reuse, R24, R12 ;  /* 0x000000181c0c723c */ /* 0x044fe2000004180c */
[----:B------:R-:W-:Y:S01]  /*3d40*/  IMAD.U32 R35, RZ, RZ, UR31 ;  /* 0x0000001fff237e24 */ /* 0x000fe2000f8e00ff */
[----:B------:R-:W-:Y:S03]  /*3d50*/  @UP2 UIADD3 UR8, UP1, UR8, -0x100, URZ ;  /* 0xffffff0008082890 */ /* 0x000fe6000ff3e03f */
[----:B------:R-:W-:Y:S01]  /*3d60*/  @P2 IADD3.X R33, R195, UR9, RZ, P0, !PT ;  /* 0x00000009c3212c10 */ /* 0x000fe200087fe4ff */
[----:B------:R-:W-:Y:S01]  /*3d70*/  HMMA.16816.F32.BF16 R16, R28, R26, R16 ;  /* 0x0000001a1c10723c */ /* 0x000fe20000041810 */
[----:B------:R-:W-:Y:S01]  /*3d80*/  IMAD.U32 R25, RZ, RZ, UR32 ;  /* 0x00000020ff197e24 */ /* 0x000fe2000f8e00ff */
[----:B------:R-:W-:Y:S02]  /*3d90*/  @UP2 UIADD3.X UR9, UR9, -0x1, URZ, UP1, !UPT ;  /* 0xffffffff09092890 */ /* 0x000fe40008ffe43f */
[----:B------:R-:W5:Y:S01]  /*3da0*/  @P2 LDG.E R213, desc[UR24][R32.64] ;  /* 0x0000001820d52981 */ /* 0x000f62000c1e1900 */
[-C--:B------:R-:W-:Y:S01]  /*3db0*/  LEA R102, P3, R35, R218.reuse, 0x2 ;  /* 0x000000da23667211 */ /* 0x080fe200078610ff */
[C---:B------:R-:W-:Y:S01]  /*3dc0*/  @P1 VIADD R108, R180.reuse, 0xffffffc0 ;  /* 0xffffffc0b46c1836 */ /* 0x040fe20000000000 */
[-C--:B------:R-:W-:Y:S01]  /*3dd0*/  LEA R34, P0, R25, R218.reuse, 0x2 ;  /* 0x000000da19227211 */ /* 0x080fe200078010ff */
[----:B------:R-:W5:Y:S03]  /*3de0*/  @P2 LDG.E R212, desc[UR24][R32.64+0x20] ;  /* 0x0000201820d42981 */ /* 0x000f66000c1e1900 */
        /* <DEDUP_REMOVED lines=8> */
[----:B------:R2:W-:Y:S01]  /*3e70*/  REDG.E.ADD.F32.FTZ.RN.STRONG.GPU desc[UR24][R218.64], R4 ;  /* 0x00000004da0079a6 */ /* 0x0005e2000c10f398 */
[-C--:B------:R-:W-:Y:S01]  /*3e80*/  LEA.HI.X.SX32 R103, R31, R219.reuse, 0x2, P3 ;  /* 0x000000db1f677211 */ /* 0x080fe200018f16ff */
[----:B------:R-:W-:Y:S01]  /*3e90*/  IMAD.U32 R29, RZ, RZ, UR13 ;  /* 0x0000000dff1d7e24 */ /* 0x000fe2000f8e00ff */
[-C--:B------:R-:W-:Y:S01]  /*3ea0*/  LEA.HI.X.SX32 R105, R25, R219.reuse, 0x2, P2 ;  /* 0x000000db19697211 */ /* 0x080fe200010f16ff */
[----:B------:R3:W-:Y:S01]  /*3eb0*/  REDG.E.ADD.F32.FTZ.RN.STRONG.GPU desc[UR24][R34.64], R5 ;  /* 0x00000005220079a6 */ /* 0x0007e2000c10f398 */
[----:B------:R-:W-:Y:S01]  /*3ec0*/  IMAD.U32 R25, RZ, RZ, UR12 ;  /* 0x0000000cff197e24 */ /* 0x000fe2000f8e00ff */
[-C--:B------:R-:W-:Y:S01]  /*3ed0*/  LEA R106, P0, R27, R218.reuse, 0x2 ;  /* 0x000000da1b6a7211 */ /* 0x080fe200078010ff */
[----:B------:R-:W-:Y:S01]  /*3ee0*/  IMAD.U32 R101, RZ, RZ, UR12 ;  /* 0x0000000cff657e24 */ /* 0x000fe2000f8e00ff */
[----:B------:R4:W-:Y:S01]  /*3ef0*/  REDG.E.ADD.F32.FTZ.RN.STRONG.GPU desc[UR24][R102.64], R6 ;  /* 0x00000006660079a6 */ /* 0x0009e2000c10f398 */
[----:B------:R-:W-:Y:S01]  /*3f00*/  IMAD.U32 R31, RZ, RZ, UR11 ;  /* 0x0000000bff1f7e24 */ /* 0x000fe2000f8e00ff */
[-C--:B------:R-:W-:Y:S01]  /*3f10*/  LEA.HI.X.SX32 R107, R29, R219.reuse, 0x2, P0 ;  /* 0x000000db1d6b7211 */ /* 0x080fe200000f16ff */
[----:B------:R-:W-:Y:S01]  /*3f20*/  IMAD.U32 R29, RZ, RZ, UR43 ;  /* 0x0000002bff1d7e24 */ /* 0x000fe2000f8e00ff */
[-C--:B------:R-:W-:Y:S01]  /*3f30*/  LEA R24, P3, R25, R218.reuse, 0x2 ;  /* 0x000000da19187211 */ /* 0x080fe200078610ff */
[----:B------:R4:W-:Y:S01]  /*3f40*/  REDG.E.ADD.F32.FTZ.RN.STRONG.GPU desc[UR24][R104.64], R7 ;  /* 0x00000007680079a6 */ /* 0x0009e2000c10f398 */
[----:B------:R-:W-:Y:S02]  /*3f50*/  IMAD.U32 R27, RZ, RZ, UR42 ;  /* 0x0000002aff1b7e24 */ /* 0x000fe4000f8e00ff */
[-C--:B------:R-:W-:Y:S01]  /*3f60*/  LEA.HI.X.SX32 R25, R101, R219.reuse, 0x2, P3 ;  /* 0x000000db65197211 */ /* 0x080fe200018f16ff */
[----:B------:R-:W-:Y:S01]  /*3f70*/  REDG.E.ADD.F32.FTZ.RN.STRONG.GPU desc[UR24][R106.64], R8 ;  /* 0x000000086a0079a6 */ /* 0x000fe2000c10f398 */
[----:B------:R-:W-:Y:S02]  /*3f80*/  IMAD.U32 R101, RZ, RZ, UR39 ;  /* 0x00000027ff657e24 */ /* 0x000fe4000f8e00ff */
[----:B-1----:R-:W-:Y:S01]  /*3f90*/  IMAD.U32 R33, RZ, RZ, UR11 ;  /* 0x0000000bff217e24 */ /* 0x002fe2000f8e00ff */
[----:B------:R1:W-:Y:S04]  /*3fa0*/  REDG.E.ADD.F32.FTZ.RN.STRONG.GPU desc[UR24][R24.64], R9 ;  /* 0x00000009180079a6 */ /* 0x0003e8000c10f398 */
[-C--:B------:R-:W-:Y:S01]  /*3fb0*/  LEA R28, P2, R33, R218.reuse, 0x2 ;  /* 0x000000da211c7211 */ /* 0x080fe200078410ff */
[----:B------:R-:W-:Y:S01]  /*3fc0*/  IMAD.U32 R33, RZ, RZ, UR38 ;  /* 0x00000026ff217e24 */ /* 0x000fe2000f8e00ff */
[-C--:B--2---:R-:W-:Y:S01]  /*3fd0*/  LEA R4, P0, R29, R218.reuse, 0x2 ;  /* 0x000000da1d047211 */ /* 0x084fe200078010ff */
[----:B------:R-:W-:Y:S01]  /*3fe0*/  LDSM.16.MT88.4 R20, [R108] ;  /* 0x000000006c14783b */ /* 0x000fe20000004200 */
[-C--:B------:R-:W-:Y:S01]  /*3ff0*/  LEA.HI.X.SX32 R29, R31, R219.reuse, 0x2, P2 ;  /* 0x000000db1f1d7211 */ /* 0x080fe200010f16ff */
[----:B---3--:R-:W-:Y:S02]  /*4000*/  IMAD.U32 R5, RZ, RZ, UR43 ;  /* 0x0000002bff057e24 */ /* 0x008fe4000f8e00ff */
[----:B------:R-:W-:Y:S02]  /*4010*/  IMAD.U32 R31, RZ, RZ, UR37 ;  /* 0x00000025ff1f7e24 */ /* 0x000fe4000f8e00ff */
[----:B------:R2:W-:Y:S01]  /*4020*/  REDG.E.ADD.F32.FTZ.RN.STRONG.GPU desc[UR24][R28.64], R10 ;  /* 0x0000000a1c0079a6 */ /* 0x0005e2000c10f398 */
[-C--:B------:R-:W-:Y:S02]  /*4030*/  LEA.HI.X.SX32 R5, R5, R219.reuse, 0x2, P0 ;  /* 0x000000db05057211 */ /* 0x080fe400000f16ff */
[-C--:B----4-:R-:W-:Y:S01]  /*4040*/  LEA R6, P2, R27, R218.reuse, 0x2 ;  /* 0x000000da1b067211 */ /* 0x090fe200078410ff */
[----:B------:R-:W-:Y:S01]  /*4050*/  IMAD.U32 R27, RZ, RZ, UR39 ;  /* 0x00000027ff1b7e24 */ /* 0x000fe2000f8e00ff */
[----:B------:R-:W-:Y:S01]  /*4060*/  MOV R7, UR42 ;  /* 0x0000002a00077c02 */ /* 0x000fe20008000f00 */
[----:B------:R3:W-:Y:S01]  /*4070*/  REDG.E.ADD.F32.FTZ.RN.STRONG.GPU desc[UR24][R4.64], R11 ;  /* 0x0000000b040079a6 */ /* 0x0007e2000c10f398 */
[-C--:B------:R-:W-:Y:S02]  /*4080*/  LEA R32, P3, R31, R218.reuse, 0x2 ;  /* 0x000000da1f207211 */ /* 0x080fe400078610ff */
[-C--:B------:R-:W-:Y:S01]  /*4090*/  LEA.HI.X.SX32 R7, R7, R219.reuse, 0x2, P2 ;  /* 0x000000db07077211 */ /* 0x080fe200010f16ff */
[----:B------:R-:W-:Y:S01]  /*40a0*/  REDG.E.ADD.F32.FTZ.RN.STRONG.GPU desc[UR24][R218.64+0x80], R12 ;  /* 0x0000800cda0079a6 */ /* 0x000fe2000c10f398 */
[-C--:B------:R-:W-:Y:S03]  /*40b0*/  LEA R26, P0, R27, R218.reuse, 0x2 ;  /* 0x000000da1b1a7211 */ /* 0x080fe600078010ff */
[----:B------:R4:W-:Y:S01]  /*40c0*/  REDG.E.ADD.F32.FTZ.RN.STRONG.GPU desc[UR24][R34.64+0x80], R13 ;  /* 0x0000800d220079a6 */ /* 0x0009e2000c10f398 */
[-C--:B------:R-:W-:Y:S01]  /*40d0*/  LEA.HI.X.SX32 R27, R101, R219.reuse, 0x2, P0 ;  /* 0x000000db651b7211 */ /* 0x080fe200000f16ff */
[----:B-1----:R-:W-:Y:S02]  /*40e0*/  IMAD.U32 R25, RZ, RZ, UR36 ;  /* 0x00000024ff197e24 */ /* 0x002fe4000f8e00ff */
[----:B------:R-:W-:Y:S01]  /*40f0*/  REDG.E.ADD.F32.FTZ.RN.STRONG.GPU desc[UR24][R6.64], R14 ;  /* 0x0000000e060079a6 */ /* 0x000fe2000c10f398 */
[----:B------:R-:W-:Y:S02]  /*4100*/  IMAD.U32 R9, RZ, RZ, UR35 ;  /* 0x00000023ff097e24 */ /* 0x000fe4000f8e00ff */
[-C--:B------:R-:W-:Y:S01]  /*4110*/  LEA R100, P2, R25, R218.reuse, 0x2 ;  /* 0x000000da19647211 */ /* 0x080fe200078410ff */
[----:B------:R-:W-:Y:S02]  /*4120*/  REDG.E.ADD.F32.FTZ.RN.STRONG.GPU desc[UR24][R26.64], R15 ;  /* 0x0000000f1a0079a6 */ /* 0x000fe4000c10f398 */
[-C--:B------:R-:W-:Y:S02]  /*4130*/  LEA R104, P0, R9, R218.reuse, 0x2 ;  /* 0x000000da09687211 */ /* 0x080fe400078010ff */
[----:B------:R-:W-:Y:S01]  /*4140*/  LDSM.16.MT88.4 R24, [R182+0xa800] ;  /* 0x00a80000b618783b */ /* 0x000fe20000004200 */
[----:B--2---:R-:W-:Y:S01]  /*4150*/  IMAD.U32 R29, RZ, RZ, UR38 ;  /* 0x00000026ff1d7e24 */ /* 0x004fe2000f8e00ff */
[----:B------:R-:W-:Y:S04]  /*4160*/  LEA R28, P4, R33, R218, 0x2 ;  /* 0x000000da211c7211 */ /* 0x000fe800078810ff */
[-C--:B------:R-:W-:Y:S01]  /*4170*/  LEA.HI.X.SX32 R29, R29, R219.reuse, 0x2, P4 ;  /* 0x000000db1d1d7211 */ /* 0x080fe200020f16ff */
[----:B---3--:R-:W-:Y:S02]  /*4180*/  IMAD.U32 R5, RZ, RZ, UR37 ;  /* 0x00000025ff057e24 */ /* 0x008fe4000f8e00ff */
[----:B------:R-:W-:Y:S02]  /*4190*/  IMAD.U32 R11, RZ, RZ, UR35 ;  /* 0x00000023ff0b7e24 */ /* 0x000fe4000f8e00ff */
[----:B------:R-:W-:Y:S01]  /*41a0*/  REDG.E.ADD.F32.FTZ.RN.STRONG.GPU desc[UR24][R28.64], R16 ;  /* 0x000000101c0079a6 */ /* 0x000fe2000c10f398 */
[-C--:B------:R-:W-:Y:S02]  /*41b0*/  LEA.HI.X.SX32 R33, R5, R219.reuse, 0x2, P3 ;  /* 0x000000db05217211 */ /* 0x080fe400018f16ff */
[-C--:B------:R-:W-:Y:S01]  /*41c0*/  LEA.HI.X.SX32 R105, R11, R219.reuse, 0x2, P0 ;  /* 0x000000db0b697211 */ /* 0x080fe200000f16ff */
[----:B------:R-:W-:Y:S01]  /*41d0*/  LDSM.16.MT88.4 R4, [R182+0xa000] ;  /* 0x00a00000b604783b */ /* 0x000fe20000004200 */
[----:B----4-:R-:W-:Y:S02]  /*41e0*/  MOV R13, UR36 ;  /* 0x00000024000d7c02 */ /* 0x010fe40008000f00 */
[----:B------:R-:W-:Y:S01]  /*41f0*/  PLOP3.LUT P0, PT, PT, PT, UP0, 0x80, 0x0 ;  /* 0x000000000000781c */ /* 0x000fe20003f0f008 */
[----:B------:R-:W-:Y:S01]  /*4200*/  REDG.E.ADD.F32.FTZ.RN.STRONG.GPU desc[UR24][R32.64], R17 ;  /* 0x00000011200079a6 */ /* 0x000fe2000c10f398 */
[----:B------:R-:W-:Y:S01]  /*4210*/  LEA.HI.X.SX32 R101, R13, R219, 0x2, P2 ;  /* 0x000000db0d657211 */ /* 0x000fe200010f16ff */
[----:B------:R-:W-:Y:S01]  /*4220*/  @UP2 UIADD3 UR6, UP0, UR6, -0x100, URZ ;  /* 0xffffff0006062890 */ /* 0x000fe2000ff1e03f */
[----:B------:R-:W-:Y:S01]  /*4230*/  ISETP.LT.AND P2, PT, RZ, UR46, PT ;  /* 0x0000002eff007c0c */ /* 0x000fe2000bf41270 */
[----:B------:R-:W1:Y:S01]  /*4240*/  LDSM.16.MT88.4 R8, [R180] ;  /* 0x00000000b408783b */ /* 0x000e620000004200 */
[----:B------:R-:W-:Y:S01]  /*4250*/  UMOV UR46, UR10 ;  /* 0x0000000a002e7c82 */ /* 0x000fe20008000000 */
[----:B------:R-:W-:Y:S02]  /*4260*/  @UP2 UIADD3.X UR7, UR7, -0x1, URZ, UP0, !UPT ;  /* 0xffffffff07072890 */ /* 0x000fe400087fe43f */
[----:B------:R-:W-:Y:S04]  /*4270*/  REDG.E.ADD.F32.FTZ.RN.STRONG.GPU desc[UR24][R100.64], R18 ;  /* 0x00000012640079a6 */ /* 0x000fe8000c10f398 */
[----:B------:R-:W-:Y:S04]  /*4280*/  REDG.E.ADD.F32.FTZ.RN.STRONG.GPU desc[UR24][R104.64], R19 ;  /* 0x00000013680079a6 */ /* 0x000fe8000c10f398 */
[----:B------:R-:W2:Y:S04]  /*4290*/  LDSM.16.MT88.4 R12, [R182+0xc000] ;  /* 0x00c00000b60c783b */ /* 0x000ea80000004200 */
[----:B------:R-:W3:Y:S04]  /*42a0*/  LDSM.16.MT88.4 R28, [R180+0x800] ;  /* 0x00080000b41c783b */ /* 0x000ee80000004200 */
[----:B------:R-:W4:Y:S04]  /*42b0*/  LDSM.16.MT88.4 R32, [R182+0xc800] ;  /* 0x00c80000b620783b */ /* 0x000f280000004200 */
[----:B------:R-:W4:Y:S04]  /*42c0*/  LDSM.16.MT88.4 R100, [R108+0x800] ;  /* 0x000800006c64783b */ /* 0x000f280000004200 */
[----:B------:R-:W-:Y:S04]  /*42d0*/  LDSM.16.MT88.4 R16, [R180+0x1000] ;  /* 0x00100000b410783b */ /* 0x000fe80000004200 */
[----:B------:R-:W-:Y:S01]  /*42e0*/  LDSM.16.MT88.4 R104, [R182+0xd000] ;  /* 0x00d00000b668783b */ /* 0x000fe20000004200 */
[-C--:B-1----:R-:W-:Y:S06]  /*42f0*/  HMMA.16816.F32.BF16 R68, R4, R8.reuse, R68 ;  /* 0x000000080444723c */ /* 0x082fec0000041844 */
[C---:B--2---:R-:W-:Y:S06]  /*4300*/  HMMA.16816.F32.BF16 R72, R12.reuse, R8, R72 ;  /* 0x000000080c48723c */ /* 0x044fec0000041848 */
[-C--:B------:R-:W-:Y:S06]  /*4310*/  HMMA.16816.F32.BF16 R76, R12, R10.reuse, R76 ;  /* 0x0000000a0c4c723c */ /* 0x080fec000004184c */
[C---:B------:R-:W-:Y:S01]  /*4320*/  HMMA.16816.F32.BF16 R80, R4.reuse, R10, R80 ;  /* 0x0000000a0450723c */ /* 0x040fe20000041850 */
[----:B------:R-:W1:Y:S05]  /*4330*/  LDSM.16.MT88.4 R8, [R182+0xb000] ;  /* 0x00b00000b608783b */ /* 0x000e6a0000004200 */
[-C--:B------:R-:W-:Y:S06]  /*4340*/  HMMA.16816.F32.BF16 R84, R4, R20.reuse, R84 ;  /* 0x000000140454723c */ /* 0x080fec0000041854 */
[C---:B------:R-:W-:Y:S06]  /*4350*/  HMMA.16816.F32.BF16 R88, R12.reuse, R20, R88 ;  /* 0x000000140c58723c */ /* 0x040fec0000041858 */
[-C--:B------:R-:W-:Y:S01]  /*4360*/  HMMA.16816.F32.BF16 R92, R12, R22.reuse, R92 ;  /* 0x000000160c5c723c */ /* 0x080fe2000004185c */
[----:B------:R-:W2:Y:S05]  /*4370*/  LDSM.16.MT88.4 R12, [R108+0x1000] ;  /* 0x001000006c0c783b */ /* 0x000eaa0000004200 */
[----:B------:R-:W-:Y:S01]  /*4380*/  HMMA.16816.F32.BF16 R96, R4, R22, R96 ;  /* 0x000000160460723c */ /* 0x000fe20000041860 */
[----:B------:R-:W-:Y:S04]  /*4390*/  LDSM.16.MT88.4 R4, [R182+0xb800] ;  /* 0x00b80000b604783b */ /* 0x000fe80000004200 */
[----:B------:R-:W2:Y:S01]  /*43a0*/  LDSM.16.MT88.4 R20, [R180+0x1800] ;  /* 0x00180000b414783b */ /* 0x000ea20000004200 */
[-C--:B---3--:R-:W-:Y:S06]  /*43b0*/  HMMA.16816.F32.BF16 R68, R24, R28.reuse, R68 ;  /* 0x0000001c1844723c */ /* 0x088fec0000041844 */
[C---:B----4-:R-:W-:Y:S06]  /*43c0*/  HMMA.16816.F32.BF16 R72, R32.reuse, R28, R72 ;  /* 0x0000001c2048723c */ /* 0x050fec0000041848 */
[-C--:B------:R-:W-:Y:S06]  /*43d0*/  HMMA.16816.F32.BF16 R76, R32, R30.reuse, R76 ;  /* 0x0000001e204c723c */ /* 0x080fec000004184c */
[C---:B------:R-:W-:Y:S01]  /*43e0*/  HMMA.16816.F32.BF16 R80, R24.reuse, R30, R80 ;  /* 0x0000001e1850723c */ /* 0x040fe20000041850 */
[----:B------:R-:W3:Y:S05]  /*43f0*/  LDSM.16.MT88.4 R28, [R182+0xd800] ;  /* 0x00d80000b61c783b */ /* 0x000eea0000004200 */
[-C--:B------:R-:W-:Y:S06]  /*4400*/  HMMA.16816.F32.BF16 R84, R24, R100.reuse, R84 ;  /* 0x000000641854723c */ /* 0x080fec0000041854 */
[C---:B------:R-:W-:Y:S06]  /*4410*/  HMMA.16816.F32.BF16 R88, R32.reuse, R100, R88 ;  /* 0x000000642058723c */ /* 0x040fec0000041858 */
[-C--:B------:R-:W-:Y:S01]  /*4420*/  HMMA.16816.F32.BF16 R92, R32, R102.reuse, R92 ;  /* 0x00000066205c723c */ /* 0x080fe2000004185c */
[----:B------:R-:W4:Y:S05]  /*4430*/  LDSM.16.MT88.4 R32, [R108+0x1800] ;  /* 0x001800006c20783b */ /* 0x000f2a0000004200 */
[----:B------:R-:W-:Y:S06]  /*4440*/  HMMA.16816.F32.BF16 R96, R24, R102, R96 ;  /* 0x000000661860723c */ /* 0x000fec0000041860 */
[-C--:B-1----:R-:W-:Y:S06]  /*4450*/  HMMA.16816.F32.BF16 R68, R8, R16.reuse, R68 ;  /* 0x000000100844723c */ /* 0x082fec0000041844 */
[C---:B------:R-:W-:Y:S06]  /*4460*/  HMMA.16816.F32.BF16 R72, R104.reuse, R16, R72 ;  /* 0x000000106848723c */ /* 0x040fec0000041848 */
[-C--:B------:R-:W-:Y:S06]  /*4470*/  HMMA.16816.F32.BF16 R76, R104, R18.reuse, R76 ;  /* 0x00000012684c723c */ /* 0x080fec000004184c */
[C---:B------:R-:W-:Y:S06]  /*4480*/  HMMA.16816.F32.BF16 R80, R8.reuse, R18, R80 ;  /* 0x000000120850723c */ /* 0x040fec0000041850 */
[-C--:B--2---:R-:W-:Y:S06]  /*4490*/  HMMA.16816.F32.BF16 R84, R8, R12.reuse, R84 ;  /* 0x0000000c0854723c */ /* 0x084fec0000041854 */
[C---:B------:R-:W-:Y:S06]  /*44a0*/  HMMA.16816.F32.BF16 R88, R104.reuse, R12, R88 ;  /* 0x0000000c6858723c */ /* 0x040fec0000041858 */
[-C--:B------:R-:W-:Y:S06]  /*44b0*/  HMMA.16816.F32.BF16 R92, R104, R14.reuse, R92 ;  /* 0x0000000e685c723c */ /* 0x080fec000004185c */
[----:B------:R-:W-:Y:S06]  /*44c0*/  HMMA.16816.F32.BF16 R96, R8, R14, R96 ;  /* 0x0000000e0860723c */ /* 0x000fec0000041860 */
[-C--:B------:R-:W-:Y:S06]  /*44d0*/  HMMA.16816.F32.BF16 R68, R4, R20.reuse, R68 ;  /* 0x000000140444723c */ /* 0x080fec0000041844 */
[C---:B---3--:R-:W-:Y:S06]  /*44e0*/  HMMA.16816.F32.BF16 R72, R28.reuse, R20, R72 ;  /* 0x000000141c48723c */ /* 0x048fec0000041848 */
[-C--:B------:R-:W-:Y:S06]  /*44f0*/  HMMA.16816.F32.BF16 R76, R28, R22.reuse, R76 ;  /* 0x000000161c4c723c */ /* 0x080fec000004184c */
[C---:B------:R-:W-:Y:S06]  /*4500*/  HMMA.16816.F32.BF16 R80, R4.reuse, R22, R80 ;  /* 0x000000160450723c */ /* 0x040fec0000041850 */
[-C--:B----4-:R-:W-:Y:S06]  /*4510*/  HMMA.16816.F32.BF16 R84, R4, R32.reuse, R84 ;  /* 0x000000200454723c */ /* 0x090fec0000041854 */
[C---:B------:R-:W-:Y:S06]  /*4520*/  HMMA.16816.F32.BF16 R88, R28.reuse, R32, R88 ;  /* 0x000000201c58723c */ /* 0x040fec0000041858 */
[-C--:B------:R-:W-:Y:S06]  /*4530*/  HMMA.16816.F32.BF16 R92, R28, R34.reuse, R92 ;  /* 0x000000221c5c723c */ /* 0x080fec000004185c */
[----:B------:R-:W-:Y:S07]  /*4540*/  HMMA.16816.F32.BF16 R96, R4, R34, R96 ;  /* 0x000000220460723c */ /* 0x000fee0000041860 */
[C---:B------:R-:W-:Y:S04]  /*4550*/  VIADD R4, R180.reuse, 0xffffe000 ;  /* 0xffffe000b4047836 */ /* 0x040fe80000000000 */
[----:B------:R-:W-:Y:S04]  /*4560*/  @P0 VIADD R4, R180, 0x2000 ;  /* 0x00002000b4040836 */ /* 0x000fe80000000000 */
[----:B------:R-:W-:Y:S01]  /*4570*/  IMAD.MOV.U32 R180, RZ, RZ, R4 ;  /* 0x000000ffffb47224 */ /* 0x000fe200078e0004 */
[----:B------:R-:W-:Y:S08]  /*4580*/  @P2 BRA `(.L_x_194) ;  /* 0xffffffd800b82947 */ /* 0x000ff0000383ffff */
.L_x_191:
[----:B------:R-:W-:Y:S01]  /*4590*/  BAR.SYNC.DEFER_BLOCKING 0x0 ;  /* 0x0000000000007b1d */ /* 0x000fe20000010000 */
[----:B------:R-:W-:Y:S02]  /*45a0*/  SHF.R.S32.HI R0, RZ, 0x1f, R194 ;  /* 0x0000001fff007819 */ /* 0x000fe400000114c2 */
[----:B------:R-:W-:Y:S02]  /*45b0*/  F2FP.BF16.F32.PACK_AB R37, R37, R36 ;  /* 0x000000242525723e */ /* 0x000fe400000010ff */
[----:B------:R-:W-:Y:S01]  /*45c0*/  F2FP.BF16.F32.PACK_AB R39, R39, R38 ;  /* 0x000000262727723e */ /* 0x000fe200000010ff */
[----:B------:R-:W-:Y:S01]  /*45d0*/  ULDC UR6, c[0x0][0x390] ;  /* 0x0000e40000067ab9 */ /* 0x000fe20000000800 */
[----:B------:R-:W-:Y:S01]  /*45e0*/  ULDC.64 UR8, c[0x0][0x450] ;  /* 0x0001140000087ab9 */ /* 0x000fe20000000a00 */
        /* <DEDUP_REMOVED lines=32> */
[----:B------:R-:W-:Y:S01]  /*47f0*/  ULDC.64 UR6, c[0x0][0x458] ;  /* 0x0001160000067ab9 */ /* 0x000fe20000000a00 */
[----:B------:R-:W-:Y:S01]  /*4800*/  F2FP.BF16.F32.PACK_AB R69, R69, R68 ;  /* 0x000000444545723e */ /* 0x000fe200000010ff */
[----:B------:R-:W-:Y:S01]  /*4810*/  IMAD R3, R0, UR6, RZ ;  /* 0x0000000600037c24 */ /* 0x000fe2000f8e02ff */
[----:B------:R-:W-:Y:S01]  /*4820*/  F2FP.BF16.F32.PACK_AB R71, R71, R70 ;  /* 0x000000464747723e */ /* 0x000fe200000010ff */
[C---:B------:R-:W-:Y:S01]  /*4830*/  IMAD.WIDE.U32 R4, R194.reuse, UR6, RZ ;  /* 0x00000006c2047c25 */ /* 0x040fe2000f8e00ff */
[----:B------:R-:W-:Y:S01]  /*4840*/  F2FP.BF16.F32.PACK_AB R81, R81, R80 ;  /* 0x000000505151723e */ /* 0x000fe200000010ff */
[----:B------:R-:W-:Y:S01]  /*4850*/  STS [R200], R69 ;  /* 0x00000045c8007388 */ /* 0x000fe20000000800 */
[----:B------:R-:W-:Y:S01]  /*4860*/  F2FP.BF16.F32.PACK_AB R82, R83, R82 ;  /* 0x000000525352723e */ /* 0x000fe200000010ff */
[----:B------:R-:W-:Y:S01]  /*4870*/  IMAD R12, R194, UR7, R3 ;  /* 0x00000007c20c7c24 */ /* 0x000fe2000f8e0203 */
[----:B------:R-:W-:Y:S01]  /*4880*/  F2FP.BF16.F32.PACK_AB R73, R73, R72 ;  /* 0x000000484949723e */ /* 0x000fe200000010ff */
[----:B------:R-:W3:Y:S01]  /*4890*/  LDC.64 R2, c[0x0][0x438] ;  /* 0x00010e00ff027b82 */ /* 0x000ee20000000a00 */
[----:B------:R-:W-:Y:S01]  /*48a0*/  F2FP.BF16.F32.PACK_AB R75, R75, R74 ;  /* 0x0000004a4b4b723e */ /* 0x000fe200000010ff */
[----:B------:R-:W-:Y:S01]  /*48b0*/  STS [R200+0x400], R71 ;  /* 0x00040047c8007388 */ /* 0x000fe20000000800 */
[----:B------:R-:W-:Y:S01]  /*48c0*/  F2FP.BF16.F32.PACK_AB R77, R77, R76 ;  /* 0x0000004c4d4d723e */ /* 0x000fe200000010ff */
[----:B------:R-:W-:Y:S01]  /*48d0*/  IMAD.IADD R13, R5, 0x1, R12 ;  /* 0x00000001050d7824 */ /* 0x000fe200078e020c */
[----:B------:R-:W-:Y:S01]  /*48e0*/  F2FP.BF16.F32.PACK_AB R79, R79, R78 ;  /* 0x0000004e4f4f723e */ /* 0x000fe200000010ff */
[----:B------:R-:W-:Y:S01]  /*48f0*/  STS [R204], R81 ;  /* 0x00000051cc007388 */ /* 0x000fe20000000800 */
[----:B------:R-:W-:Y:S01]  /*4900*/  F2FP.BF16.F32.PACK_AB R85, R85, R84 ;  /* 0x000000545555723e */ /* 0x000fe200000010ff */
[----:B------:R-:W-:Y:S01]  /*4910*/  IMAD R7, R0, UR8, RZ ;  /* 0x0000000800077c24 */ /* 0x000fe2000f8e02ff */
[----:B------:R-:W-:Y:S01]  /*4920*/  F2FP.BF16.F32.PACK_AB R87, R87, R86 ;  /* 0x000000565757723e */ /* 0x000fe200000010ff */
[----:B------:R-:W-:Y:S01]  /*4930*/  STS [R203], R82 ;  /* 0x00000052cb007388 */ /* 0x000fe20000000800 */
[----:B------:R-:W-:Y:S01]  /*4940*/  F2FP.BF16.F32.PACK_AB R97, R97, R96 ;  /* 0x000000606161723e */ /* 0x000fe200000010ff */
[----:B------:R-:W-:Y:S01]  /*4950*/  IMAD.MOV.U32 R12, RZ, RZ, R4 ;  /* 0x000000ffff0c7224 */ /* 0x000fe200078e0004 */
[----:B------:R-:W-:Y:S01]  /*4960*/  F2FP.BF16.F32.PACK_AB R99, R99, R98 ;  /* 0x000000626363723e */ /* 0x000fe200000010ff */
[----:B------:R-:W-:Y:S01]  /*4970*/  STS [R200+0x2000], R73 ;  /* 0x00200049c8007388 */ /* 0x000fe20000000800 */
[----:B------:R-:W-:Y:S01]  /*4980*/  F2FP.BF16.F32.PACK_AB R89, R89, R88 ;  /* 0x000000585959723e */ /* 0x000fe200000010ff */
[----:B------:R-:W4:Y:S01]  /*4990*/  LDC.64 R4, c[0x0][0x468] ;  /* 0x00011a00ff047b82 */ /* 0x000f220000000a00 */
[----:B------:R-:W-:Y:S01]  /*49a0*/  F2FP.BF16.F32.PACK_AB R91, R91, R90 ;  /* 0x0000005a5b5b723e */ /* 0x000fe200000010ff */
[----:B------:R-:W-:Y:S01]  /*49b0*/  STS [R200+0x2400], R75 ;  /* 0x0024004bc8007388 */ /* 0x000fe20000000800 */
[----:B------:R-:W-:Y:S01]  /*49c0*/  F2FP.BF16.F32.PACK_AB R93, R93, R92 ;  /* 0x0000005c5d5d723e */ /* 0x000fe200000010ff */
[C---:B------:R-:W-:Y:S01]  /*49d0*/  IMAD.WIDE.U32 R8, R194.reuse, UR8, RZ ;  /* 0x00000008c2087c25 */ /* 0x040fe2000f8e00ff */
[----:B------:R-:W-:Y:S01]  /*49e0*/  F2FP.BF16.F32.PACK_AB R95, R95, R94 ;  /* 0x0000005e5f5f723e */ /* 0x000fe200000010ff */
[----:B------:R-:W-:Y:S01]  /*49f0*/  STS [R204+0x2000], R77 ;  /* 0x0020004dcc007388 */ /* 0x000fe20000000800 */
[----:B------:R-:W-:Y:S01]  /*4a00*/  F2FP.BF16.F32.PACK_AB R49, R49, R48 ;  /* 0x000000303131723e */ /* 0x000fe200000010ff */
[----:B------:R-:W-:Y:S01]  /*4a10*/  IMAD R0, R194, UR9, R7 ;  /* 0x00000009c2007c24 */ /* 0x000fe2000f8e0207 */
[----:B------:R-:W-:Y:S01]  /*4a20*/  F2FP.BF16.F32.PACK_AB R50, R51, R50 ;  /* 0x000000323332723e */ /* 0x000fe200000010ff */
[----:B------:R-:W-:Y:S01]  /*4a30*/  STS [R204+0x2400], R79 ;  /* 0x0024004fcc007388 */ /* 0x000fe20000000800 */
[----:B------:R-:W-:Y:S01]  /*4a40*/  F2FP.BF16.F32.PACK_AB R41, R41, R40 ;  /* 0x000000282929723e */ /* 0x000fe200000010ff */
[----:B------:R-:W1:Y:S01]  /*4a50*/  LDC.64 R6, c[0x0][0x440] ;  /* 0x00011000ff067b82 */ /* 0x000e620000000a00 */
[----:B------:R-:W-:Y:S01]  /*4a60*/  F2FP.BF16.F32.PACK_AB R43, R43, R42 ;  /* 0x0000002a2b2b723e */ /* 0x000fe200000010ff */
[----:B------:R-:W-:Y:S01]  /*4a70*/  STS [R202], R85 ;  /* 0x00000055ca007388 */ /* 0x000fe20000000800 */
[----:B------:R-:W-:Y:S01]  /*4a80*/  F2FP.BF16.F32.PACK_AB R45, R45, R44 ;  /* 0x0000002c2d2d723e */ /* 0x000fe200000010ff */
[----:B------:R-:W-:Y:S01]  /*4a90*/  IMAD.IADD R9, R9, 0x1, R0 ;  /* 0x0000000109097824 */ /* 0x000fe200078e0200 */
[----:B------:R-:W-:Y:S01]  /*4aa0*/  F2FP.BF16.F32.PACK_AB R47, R47, R46 ;  /* 0x0000002e2f2f723e */ /* 0x000fe200000010ff */
[----:B------:R-:W-:Y:S01]  /*4ab0*/  STS [R202+0x400], R87 ;  /* 0x00040057ca007388 */ /* 0x000fe20000000800 */
[----:B------:R-:W-:Y:S01]  /*4ac0*/  F2FP.BF16.F32.PACK_AB R53, R53, R52 ;  /* 0x000000343535723e */ /* 0x000fe200000010ff */
[----:B---3--:R-:W-:Y:S01]  /*4ad0*/  IMAD R0, R2, UR26, RZ ;  /* 0x0000001a02007c24 */ /* 0x008fe2000f8e02ff */
[----:B------:R-:W-:Y:S01]  /*4ae0*/  F2FP.BF16.F32.PACK_AB R55, R55, R54 ;  /* 0x000000363737723e */ /* 0x000fe200000010ff */
[----:B------:R-:W-:Y:S01]  /*4af0*/  STS [R208], R97 ;  /* 0x00000061d0007388 */ /* 0x000fe20000000800 */
[----:B------:R-:W-:Y:S01]  /*4b00*/  F2FP.BF16.F32.PACK_AB R65, R65, R64 ;  /* 0x000000404141723e */ /* 0x000fe200000010ff */
[----:B------:R-:W-:Y:S01]  /*4b10*/  IMAD R0, R3, UR18, R0 ;  /* 0x0000001203007c24 */ /* 0x000fe2000f8e0200 */
[----:B------:R-:W-:Y:S01]  /*4b20*/  F2FP.BF16.F32.PACK_AB R67, R67, R66 ;  /* 0x000000424343723e */ /* 0x000fe200000010ff */
[----:B------:R-:W-:Y:S01]  /*4b30*/  STS [R208+0x400], R99 ;  /* 0x00040063d0007388 */ /* 0x000fe20000000800 */
[----:B------:R-:W-:Y:S01]  /*4b40*/  F2FP.BF16.F32.PACK_AB R57, R57, R56 ;  /* 0x000000383939723e */ /* 0x000fe200000010ff */
[----:B------:R-:W-:Y:S01]  /*4b50*/  UIMAD UR10, UR44, UR8, URZ ;  /* 0x000000082c0a72a4 */ /* 0x000fe2000f8e023f */
[----:B------:R-:W-:Y:S01]  /*4b60*/  F2FP.BF16.F32.PACK_AB R59, R59, R58 ;  /* 0x0000003a3b3b723e */ /* 0x000fe200000010ff */
[----:B------:R-:W-:Y:S01]  /*4b70*/  STS [R202+0x2000], R89 ;  /* 0x00200059ca007388 */ /* 0x000fe20000000800 */
[----:B------:R-:W-:Y:S01]  /*4b80*/  F2FP.BF16.F32.PACK_AB R61, R61, R60 ;  /* 0x0000003c3d3d723e */ /* 0x000fe200000010ff */
[----:B------:R-:W-:Y:S01]  /*4b90*/  UIMAD UR10, UR4, UR9, UR10 ;  /* 0x00000009040a72a4 */ /* 0x000fe2000f8e020a */
[----:B------:R-:W-:Y:S01]  /*4ba0*/  F2FP.BF16.F32.PACK_AB R63, R63, R62 ;  /* 0x0000003e3f3f723e */ /* 0x000fe200000010ff */
[----:B------:R-:W-:Y:S01]  /*4bb0*/  STS [R202+0x2400], R91 ;  /* 0x0024005bca007388 */ /* 0x000fe20000000800 */
[----:B--2---:R-:W-:Y:S01]  /*4bc0*/  SHF.R.S32.HI R15, RZ, 0x1f, R196 ;  /* 0x0000001fff0f7819 */ /* 0x004fe200000114c4 */
[----:B------:R-:W-:Y:S01]  /*4bd0*/  UIMAD UR44, UR44, UR6, URZ ;  /* 0x000000062c2c72a4 */ /* 0x000fe2000f8e023f */
[----:B------:R-:W-:Y:S01]  /*4be0*/  MOV R14, R196 ;  /* 0x000000c4000e7202 */ /* 0x000fe20000000f00 */
[----:B------:R-:W-:Y:S01]  /*4bf0*/  STS [R208+0x2000], R93 ;  /* 0x0020005dd0007388 */ /* 0x000fe20000000800 */
[----:B------:R-:W-:-:S03]  /*4c00*/  MOV R20, UR8 ;  /* 0x0000000800147c02 */ /* 0x000fc60008000f00 */
[----:B------:R-:W-:Y:S01]  /*4c10*/  STS [R208+0x2400], R95 ;  /* 0x0024005fd0007388 */ /* 0x000fe20000000800 */
[----:B------:R-:W-:Y:S02]  /*4c20*/  IMAD.WIDE.U32 R16, R2, UR18, R14 ;  /* 0x0000001202107c25 */ /* 0x000fe4000f8e000e */
[----:B------:R-:W2:Y:S01]  /*4c30*/  LDC.64 R2, c[0x0][0x470] ;  /* 0x00011c00ff027b82 */ /* 0x000ea20000000a00 */
[----:B------:R3:W-:Y:S01]  /*4c40*/  STS [R200+0x4000], R37 ;  /* 0x00400025c8007388 */ /* 0x0007e20000000800 */
[----:B------:R-:W-:Y:S02]  /*4c50*/  IMAD.IADD R17, R17, 0x1, R0 ;  /* 0x0000000111117824 */ /* 0x000fe400078e0200 */
[----:B----4-:R-:W-:Y:S01]  /*4c60*/  IMAD R0, R4, UR27, RZ ;  /* 0x0000001b04007c24 */ /* 0x010fe2000f8e02ff */
[----:B------:R4:W-:Y:S01]  /*4c70*/  STS [R200+0x4400], R39 ;  /* 0x00440027c8007388 */ /* 0x0009e20000000800 */
[----:B------:R-:W-:-:S03]  /*4c80*/  IMAD.WIDE.U32 R20, R20, UR4, R8 ;  /* 0x0000000414147c25 */ /* 0x000fc6000f8e0008 */
[----:B------:R-:W-:Y:S01]  /*4c90*/  STS [R204+0x4000], R49 ;  /* 0x00400031cc007388 */ /* 0x000fe20000000800 */
[----:B------:R-:W-:Y:S02]  /*4ca0*/  IMAD R5, R5, UR19, R0 ;  /* 0x0000001305057c24 */ /* 0x000fe4000f8e0200 */
[----:B-1----:R-:W-:Y:S01]  /*4cb0*/  IMAD R0, R6, UR26, RZ ;  /* 0x0000001a06007c24 */ /* 0x002fe2000f8e02ff */
[----:B------:R-:W-:Y:S01]  /*4cc0*/  STS [R203+0x4000], R50 ;  /* 0x00400032cb007388 */ /* 0x000fe20000000800 */
[----:B------:R-:W-:-:S03]  /*4cd0*/  IMAD.WIDE.U32 R22, R4, UR19, R16 ;  /* 0x0000001304167c25 */ /* 0x000fc6000f8e0010 */
[----:B------:R1:W-:Y:S01]  /*4ce0*/  STS [R200+0x6000], R41 ;  /* 0x00600029c8007388 */ /* 0x0003e20000000800 */
[----:B------:R-:W-:-:S03]  /*4cf0*/  IMAD.WIDE.U32 R28, R6, UR18, R14 ;  /* 0x00000012061c7c25 */ /* 0x000fc6000f8e000e */
[----:B------:R-:W-:Y:S01]  /*4d00*/  STS [R200+0x6400], R43 ;  /* 0x0064002bc8007388 */ /* 0x000fe20000000800 */
[----:B------:R-:W-:Y:S01]  /*4d10*/  IMAD R7, R7, UR18, R0 ;  /* 0x0000001207077c24 */ /* 0x000fe2000f8e0200 */
[----:B------:R-:W-:Y:S01]  /*4d20*/  IADD3 R0, P0, R22, R20, RZ ;  /* 0x0000001416007210 */ /* 0x000fe20007f1e0ff */
[----:B--2---:R-:W-:Y:S01]  /*4d30*/  IMAD R20, R2, UR27, RZ ;  /* 0x0000001b02147c24 */ /* 0x004fe2000f8e02ff */
[----:B------:R2:W-:Y:S01]  /*4d40*/  STS [R204+0x6000], R45 ;  /* 0x0060002dcc007388 */ /* 0x0005e20000000800 */
[----:B---3--:R-:W-:Y:S01]  /*4d50*/  IMAD.IADD R37, R23, 0x1, R5 ;  /* 0x0000000117257824 */ /* 0x008fe200078e0205 */
[----:B------:R-:W-:Y:S01]  /*4d60*/  IADD3 R29, R29, R7, RZ ;  /* 0x000000071d1d7210 */ /* 0x000fe20007ffe0ff */
[----:B------:R-:W-:Y:S01]  /*4d70*/  IMAD R3, R3, UR19, R20 ;  /* 0x0000001303037c24 */ /* 0x000fe2000f8e0214 */
[----:B------:R3:W-:Y:S01]  /*4d80*/  STS [R204+0x6400], R47 ;  /* 0x0064002fcc007388 */ /* 0x0007e20000000800 */
[----:B----4-:R-:W-:Y:S02]  /*4d90*/  MOV R39, UR6 ;  /* 0x0000000600277c02 */ /* 0x010fe40008000f00 */
[----:B------:R-:W-:Y:S01]  /*4da0*/  IADD3.X R37, R37, UR10, R21, P0, !PT ;  /* 0x0000000a25257c10 */ /* 0x000fe200087fe415 */
[----:B------:R-:W-:Y:S01]  /*4db0*/  STS [R202+0x4000], R53 ;  /* 0x00400035ca007388 */ /* 0x000fe20000000800 */
[----:B------:R-:W-:Y:S01]  /*4dc0*/  ULDC.64 UR10, c[0x0][0x3f0] ;  /* 0x0000fc00000a7ab9 */ /* 0x000fe20000000a00 */
[----:B------:R-:W-:Y:S01]  /*4dd0*/  IMAD.WIDE.U32 R38, R39, UR4, R12 ;  /* 0x0000000427267c25 */ /* 0x000fe2000f8e000c */
[----:B------:R-:W-:Y:S01]  /*4de0*/  UIMAD UR4, UR4, UR7, UR44 ;  /* 0x00000007040472a4 */ /* 0x000fe2000f8e022c */
[----:B------:R-:W-:Y:S01]  /*4df0*/  STS [R202+0x4400], R55 ;  /* 0x00440037ca007388 */ /* 0x000fe20000000800 */
[----:B------:R-:W-:Y:S01]  /*4e00*/  LEA R36, P1, R0, UR10, 0x1 ;  /* 0x0000000a00247c11 */ /* 0x000fe2000f8208ff */
[----:B------:R-:W-:-:S02]  /*4e10*/  USHF.L.U32 UR10, UR8, 0x6, URZ ;  /* 0x00000006080a7899 */ /* 0x000fc4000800063f */
[----:B------:R-:W-:Y:S01]  /*4e20*/  STS [R208+0x4000], R65 ;  /* 0x00400041d0007388 */ /* 0x000fe20000000800 */
[----:B-1----:R-:W-:Y:S01]  /*4e30*/  IMAD.WIDE.U32 R40, R2, UR19, R28 ;  /* 0x0000001302287c25 */ /* 0x002fe2000f8e001c */
[----:B------:R-:W-:Y:S01]  /*4e40*/  LEA.HI.X R37, R0, UR11, R37, 0x1, P1 ;  /* 0x0000000b00257c11 */ /* 0x000fe200088f0c25 */
[----:B------:R-:W-:Y:S01]  /*4e50*/  USHF.L.U64.HI UR11, UR8, 0x6, UR9 ;  /* 0x00000006080b7899 */ /* 0x000fe20008010209 */
[----:B------:R-:W-:Y:S01]  /*4e60*/  STS [R208+0x4400], R67 ;  /* 0x00440043d0007388 */ /* 0x000fe20000000800 */
[----:B------:R-:W-:Y:S01]  /*4e70*/  IMAD.IADD R3, R41, 0x1, R3 ;  /* 0x0000000129037824 */ /* 0x000fe200078e0203 */
[----:B------:R-:W-:Y:S01]  /*4e80*/  IADD3 R2, P0, R40, R38, RZ ;  /* 0x0000002628027210 */ /* 0x000fe20007f1e0ff */
[----:B------:R-:W-:Y:S01]  /*4e90*/  ULDC.64 UR8, c[0x0][0x3f8] ;  /* 0x0000fe0000087ab9 */ /* 0x000fe20000000a00 */
[----:B------:R-:W-:Y:S01]  /*4ea0*/  STS [R202+0x6000], R57 ;  /* 0x00600039ca007388 */ /* 0x000fe20000000800 */
[----:B------:R-:W-:Y:S02]  /*4eb0*/  IADD3 R40, P1, R36, UR10, RZ ;  /* 0x0000000a24287c10 */ /* 0x000fe4000ff3e0ff */
[----:B------:R-:W-:Y:S01]  /*4ec0*/  IADD3.X R3, R3, UR4, R39, P0, !PT ;  /* 0x0000000403037c10 */ /* 0x000fe200087fe427 */
[----:B------:R-:W-:Y:S01]  /*4ed0*/  STS [R202+0x6400], R59 ;  /* 0x0064003bca007388 */ /* 0x000fe20000000800 */
[----:B------:R-:W-:Y:S01]  /*4ee0*/  USHF.L.U32 UR4, UR6, 0x6, URZ ;  /* 0x0000000606047899 */ /* 0x000fe2000800063f */
[----:B------:R-:W-:Y:S01]  /*4ef0*/  LEA R38, P0, R2, UR8, 0x1 ;  /* 0x0000000802267c11 */ /* 0x000fe2000f8008ff */
[----:B------:R-:W-:Y:S01]  /*4f00*/  USHF.L.U64.HI UR6, UR6, 0x6, UR7 ;  /* 0x0000000606067899 */ /* 0x000fe20008010207 */
[----:B------:R-:W-:Y:S01]  /*4f10*/  STS [R208+0x6000], R61 ;  /* 0x0060003dd0007388 */ /* 0x000fe20000000800 */
[----:B------:R-:W-:-:S02]  /*4f20*/  IADD3.X R41, R37, UR11, RZ, P1, !PT ;  /* 0x0000000b25297c10 */ /* 0x000fc40008ffe4ff */
[----:B------:R-:W-:Y:S01]  /*4f30*/  LEA.HI.X R39, R2, UR9, R3, 0x1, P0 ;  /* 0x0000000902277c11 */ /* 0x000fe200080f0c03 */
[----:B------:R-:W-:Y:S01]  /*4f40*/  STS [R208+0x6400], R63 ;  /* 0x0064003fd0007388 */ /* 0x000fe20000000800 */
[----:B------:R-:W-:Y:S01]  /*4f50*/  BAR.SYNC.DEFER_BLOCKING 0x0 ;  /* 0x0000000000007b1d */ /* 0x000fe20000010000 */
[----:B------:R-:W-:Y:S02]  /*4f60*/  IADD3 R2, P0, R38, UR4, RZ ;  /* 0x0000000426027c10 */ /* 0x000fe4000ff1e0ff */
[----:B------:R-:W-:Y:S02]  /*4f70*/  IADD3 R44, P1, R40, UR10, RZ ;  /* 0x0000000a282c7c10 */ /* 0x000fe4000ff3e0ff */
[----:B------:R-:W-:Y:S02]  /*4f80*/  IADD3.X R3, R39, UR6, RZ, P0, !PT ;  /* 0x0000000627037c10 */ /* 0x000fe400087fe4ff */
[----:B--2---:R-:W-:Y:S02]  /*4f90*/  IADD3.X R45, R41, UR11, RZ, P1, !PT ;  /* 0x0000000b292d7c10 */ /* 0x004fe40008ffe4ff */
[----:B------:R-:W-:-:S02]  /*4fa0*/  IADD3 R46, P0, R2, UR4, RZ ;  /* 0x00000004022e7c10 */ /* 0x000fc4000ff1e0ff */
[----:B------:R-:W-:Y:S02]  /*4fb0*/  IADD3 R42, P1, R44, UR10, RZ ;  /* 0x0000000a2c2a7c10 */ /* 0x000fe4000ff3e0ff */
[----:B---3--:R-:W-:Y:S02]  /*4fc0*/  IADD3.X R47, R3, UR6, RZ, P0, !PT ;  /* 0x00000006032f7c10 */ /* 0x008fe400087fe4ff */
[----:B------:R-:W-:Y:S01]  /*4fd0*/  IADD3.X R43, R45, UR11, RZ, P1, !PT ;  /* 0x0000000b2d2b7c10 */ /* 0x000fe20008ffe4ff */
[----:B------:R-:W1:Y:S04]  /*4fe0*/  LDS.128 R8, [R215+0x6000] ;  /* 0x00600000d7087984 */ /* 0x000e680000000c00 */
[----:B------:R-:W2:Y:S04]  /*4ff0*/  LDS.128 R16, [R215+0x7000] ;  /* 0x00700000d7107984 */ /* 0x000ea80000000c00 */
[----:B------:R-:W3:Y:S04]  /*5000*/  LDS.128 R12, [R215+0x8000] ;  /* 0x00800000d70c7984 */ /* 0x000ee80000000c00 */
[----:B------:R-:W4:Y:S04]  /*5010*/  LDS.128 R4, [R215+0x9000] ;  /* 0x00900000d7047984 */ /* 0x000f280000000c00 */
[----:B------:R-:W4:Y:S04]  /*5020*/  LDS.128 R24, [R215+0xa000] ;  /* 0x00a00000d7187984 */ /* 0x000f280000000c00 */
[----:B------:R-:W4:Y:S04]  /*5030*/  LDS.128 R20, [R215+0xb000] ;  /* 0x00b00000d7147984 */ /* 0x000f280000000c00 */
[----:B------:R-:W4:Y:S04]  /*5040*/  LDS.128 R28, [R215+0xc000] ;  /* 0x00c00000d71c7984 */ /* 0x000f280000000c00 */
[----:B------:R-:W4:Y:S04]  /*5050*/  LDS.128 R32, [R215+0xd000] ;  /* 0x00d00000d7207984 */ /* 0x000f280000000c00 */
[----:B-1----:R1:W-:Y:S04]  /*5060*/  STG.E.128 desc[UR24][R36.64], R8 ;  /* 0x0000000824007986 */ /* 0x0023e8000c101d18 */
[----:B--2---:R2:W-:Y:S04]  /*5070*/  STG.E.128 desc[UR24][R40.64], R16 ;  /* 0x0000001028007986 */ /* 0x0045e8000c101d18 */
[----:B---3--:R2:W-:Y:S04]  /*5080*/  STG.E.128 desc[UR24][R44.64], R12 ;  /* 0x0000000c2c007986 */ /* 0x0085e8000c101d18 */
[----:B----4-:R2:W-:Y:S04]  /*5090*/  STG.E.128 desc[UR24][R42.64], R4 ;  /* 0x000000042a007986 */ /* 0x0105e8000c101d18 */
[----:B------:R2:W-:Y:S04]  /*50a0*/  STG.E.128 desc[UR24][R38.64], R24 ;  /* 0x0000001826007986 */ /* 0x0005e8000c101d18 */
[----:B------:R2:W-:Y:S04]  /*50b0*/  STG.E.128 desc[UR24][R2.64], R20 ;  /* 0x0000001402007986 */ /* 0x0005e8000c101d18 */
[----:B------:R2:W-:Y:S01]  /*50c0*/  STG.E.128 desc[UR24][R46.64], R28 ;  /* 0x0000001c2e007986 */ /* 0x0005e2000c101d18 */
[----:B-1----:R-:W-:-:S04]  /*50d0*/  IADD3 R8, P0, R46, UR4, RZ ;  /* 0x000000042e087c10 */ /* 0x002fc8000ff1e0ff */
[----:B------:R-:W-:-:S05]  /*50e0*/  IADD3.X R9, R47, UR6, RZ, P0, !PT ;  /* 0x000000062f097c10 */ /* 0x000fca00087fe4ff */
[----:B------:R2:W-:Y:S04]  /*50f0*/  STG.E.128 desc[UR24][R8.64], R32 ;  /* 0x0000002008007986 */ /* 0x0005e8000c101d18 */
.L_x_188:
[----:B------:R-:W-:Y:S02]  /*5100*/  ULDC UR6, c[0x0][0x2c8] ;  /* 0x0000b20000067ab9 */ /* 0x000fe40000000800 */
[----:B------:R-:W-:-:S04]  /*5110*/  UIADD3 UR6, UR6, 0x7f, URZ ;  /* 0x0000007f06067890 */ /* 0x000fc8000fffe03f */
[----:B------:R-:W-:-:S04]  /*5120*/  USHF.R.S32.HI UR4, URZ, 0x1f, UR6 ;  /* 0x0000001f3f047899 */ /* 0x000fc80008011406 */
[----:B------:R-:W-:-:S03]  /*5130*/  ULEA.HI UR4, UR4, UR6, URZ, 0x7 ;  /* 0x0000000604047291 */ /* 0x000fc6000f8f383f */
[----:B------:R-:W-:Y:S01]  /*5140*/  ULDC UR6, c[0x0][0xc] ;  /* 0x0000030000067ab9 */ /* 0x000fe20000000800 */
[----:B------:R-:W-:Y:S02]  /*5150*/  USHF.R.S32.HI UR4, URZ, 0x7, UR4 ;  /* 0x000000073f047899 */ /* 0x000fe40008011404 */
[----:B------:R-:W-:-:S04]  /*5160*/  UIADD3 UR23, UR6, UR23, URZ ;  /* 0x0000001706177290 */ /* 0x000fc8000fffe03f */
[----:B------:R-:W-:-:S06]  /*5170*/  UISETP.GE.AND UP0, UPT, UR23, UR4, UPT ;  /* 0x000000041700728c */ /* 0x000fcc000bf06270 */
[----:B------:R-:W-:-:S13]  /*5180*/  PLOP3.LUT P0, PT, PT, PT, UP0, 0x80, 0x0 ;  /* 0x000000000000781c */ /* 0x000fda0003f0f008 */
[----:B------:R-:W-:Y:S05]  /*5190*/  @P0 BRA `(.L_x_195) ;  /* 0x0000000000040947 */ /* 0x000fea0003800000 */
[----:B------:R-:W-:Y:S05]  /*51a0*/  BRA `(.L_x_196) ;  /* 0xffffffb8000c7947 */ /* 0x000fea000383ffff */
.L_x_195:
[----:B------:R-:W-:Y:S05]  /*51b0*/  EXIT ;  /* 0x000000000000794d */ /* 0x000fea0003800000 */
.L_x_197:
        /* <DEDUP_REMOVED lines=12> */
.L_x_2458:


//--------------------- .text._ZN5flash44flash_bwd_dq_dk_dv_loop_seqk_parallel_kernelI23Flash_bwd_kernel_traitsILi64ELi64ELi128ELi8ELi2ELi4ELi4ELb1ELb0EN7cutlass10bfloat16_tE19Flash_kernel_traitsILi64ELi64ELi128ELi8ES3_EELb0ELb0ELb0ELb1ELb0ELb0ELb0EEEvNS_16Flash_bwd_paramsE --------------------------
	.section	.text._ZN5flash44flash_bwd_dq_dk_dv_loop_seqk_parallel_kernelI23Flash_bwd_kernel_traitsILi64ELi64ELi128ELi8ELi2ELi4ELi4ELb1ELb0EN7cutlass10bfloat16_tE19Flash_kernel_traitsILi64ELi64ELi128ELi8ES3_EELb0ELb0ELb0ELb1ELb0ELb0ELb0EEEvNS_16Flash_bwd_paramsE,"ax",@progbits
	.align	128
        .global         _ZN5flash44flash_bwd_dq_dk_dv_loop_seqk_parallel_kernelI23Flash_bwd_kernel_traitsILi64ELi64ELi128ELi8ELi2ELi4ELi4ELb1ELb0EN7cutlass10bfloat16_tE19Flash_kernel_traitsILi64ELi64ELi128ELi8ES3_EELb0ELb0ELb0ELb1ELb0ELb0ELb0EEEvNS_16Flash_bwd_paramsE
        .type           _ZN5flash44flash_bwd_dq_dk_dv_loop_seqk_parallel_kernelI23Flash_bwd_kernel_traitsILi64ELi64ELi128ELi8ELi2ELi4ELi4ELb1ELb0EN7cutlass10bfloat16_tE19Flash_kernel_traitsILi64ELi64ELi128ELi8ES3_EELb0ELb0ELb0ELb1ELb0ELb0ELb0EEEvNS_16Flash_bwd_paramsE,@function
        .size           _ZN5flash44flash_bwd_dq_dk_dv_loop_seqk_parallel_kernelI23Flash_bwd_kernel_traitsILi64ELi64ELi128ELi8ELi2ELi4ELi4ELb1ELb0EN7cutlass10bfloat16_tE19Flash_kernel_traitsILi64ELi64ELi128ELi8ES3_EELb0ELb0ELb0ELb1ELb0ELb0ELb0EEEvNS_16Flash_bwd_paramsE,(.L_x_2459 - _ZN5flash44flash_bwd_dq_dk_dv_loop_seqk_parallel_kernelI23Flash_bwd_kernel_traitsILi64ELi64ELi128ELi8ELi2ELi4ELi4ELb1ELb0EN7cutlass10bfloat16_tE19Flash_kernel_traitsILi64ELi64ELi128ELi8ES3_EELb0ELb0ELb0ELb1ELb0ELb0ELb0EEEvNS_16Flash_bwd_paramsE)
        .other          _ZN5flash44flash_bwd_dq_dk_dv_loop_seqk_parallel_kernelI23Flash_bwd_kernel_traitsILi64ELi64ELi128ELi8ELi2ELi4ELi4ELb1ELb0EN7cutlass10bfloat16_tE19Flash_kernel_traitsILi64ELi64ELi128ELi8ES3_EELb0ELb0ELb0ELb1ELb0ELb0ELb0EEEvNS_16Flash_bwd_paramsE,@"STO_CUDA_ENTRY STV_DEFAULT"
_ZN5flash44flash_bwd_dq_dk_dv_loop_seqk_parallel_kernelI23Flash_bwd_kernel_traitsILi64ELi64ELi128ELi8ELi2ELi4ELi4ELb1ELb0EN7cutlass10bfloat16_tE19Flash_kernel_traitsILi64ELi64ELi128ELi8ES3_EELb0ELb0ELb0ELb1ELb0ELb0ELb0EEEvNS_16Flash_bwd_paramsE:
.text._ZN5flash44flash_bwd_dq_dk_dv_loop_seqk_parallel_kernelI23Flash_bwd_kernel_traitsILi64ELi64ELi128ELi8ELi2ELi4ELi4ELb1ELb0EN7cutlass10bfloat16_tE19Flash_kernel_traitsILi64ELi64ELi128ELi8ES3_EELb0ELb0ELb0ELb1ELb0ELb0ELb0EEEvNS_16Flash_bwd_paramsE:
        /* <DEDUP_REMOVED lines=20> */
[----:B-1----:R-:W-:Y:S01]  /*0140*/  SHF.R.S32.HI R11, RZ, 0x1f, R8 ;  /* 0x0000001fff0b7819 */ /* 0x002fe20000011408 */
[----:B------:R-:W-:-:S03]  /*0150*/  IMAD.U32 R174, RZ, RZ, UR6 ;  /* 0x00000006ffae7e24 */ /* 0x000fc6000f8e00ff */
        /* <DEDUP_REMOVED lines=80> */
[----:B------:R-:W-:Y:S02]  /*0660*/  LEA.HI R6, R6, R193, RZ, 0x2 ;  /* 0x000000c106067211 */ /* 0x000fe400078f10ff */
[----:B------:R-:W-:Y:S02]  /*0670*/  SHF.R.U32.HI R0, RZ, 0x3, R8 ;  /* 0x00000003ff007819 */ /* 0x000fe40000011608 */
[----:B------:R-:W-:Y:S02]  /*0680*/  LOP3.LUT R177, R8, 0x8, R177, 0xf8, !PT ;  /* 0x0000000808b17812 */ /* 0x000fe400078ef8b1 */
[----:B------:R-:W-:Y:S02]  /*0690*/  LOP3.LUT R192, R192, 0xfffffe00, RZ, 0xc0, !PT ;  /* 0xfffffe00c0c07812 */ /* 0x000fe400078ec0ff */
[----:B------:R-:W-:-:S02]  /*06a0*/  LOP3.LUT R202, R9, R11, R202, 0x1e, !PT ;  /* 0x0000000b09ca7212 */ /* 0x000fc400078e1eca */
[----:B------:R-:W-:Y:S01]  /*06b0*/  LOP3.LUT R10, R10, R9, RZ, 0x3c, !PT ;  /* 0x000000090a0a7212 */ /* 0x000fe200078e3cff */
[----:B------:R-:W-:Y:S01]  /*06c0*/  IMAD R2, R2, 0x400, R192 ;  /* 0x0000040002027824 */ /* 0x000fe200078e02c0 */
[----:B------:R-:W-:Y:S01]  /*06d0*/  SHF.R.S32.HI R6, RZ, 0x2, R6 ;  /* 0x00000002ff067819 */ /* 0x000fe20000011406 */
[----:B------:R-:W-:Y:S01]  /*06e0*/  IMAD.IADD R202, R5, 0x1, R202 ;  /* 0x0000000105ca7824 */ /* 0x000fe200078e02ca */
[----:B------:R-:W-:Y:S01]  /*06f0*/  LOP3.LUT R7, R0, R7, R8, 0x1e, !PT ;  /* 0x0000000700077212 */ /* 0x000fe200078e1e08 */
        /* <DEDUP_REMOVED lines=16> */
[----:B------:R-:W-:Y:S01]  /*0800*/  IMAD.SHL.U32 R173, R192, 0x2, RZ ;  /* 0x00000002c0ad7824 */ /* 0x000fe200078e00ff */
[----:B------:R-:W-:Y:S01]  /*0810*/  LOP3.LUT R14, R14, 0x8, R17, 0xf8, !PT ;  /* 0x000000080e0e7812 */ /* 0x000fe200078ef811 */
[----:B------:R-:W-:Y:S01]  /*0820*/  VIADD R204, R202, 0x40 ;  /* 0x00000040cacc7836 */ /* 0x000fe20000000000 */
[----:B------:R-:W-:Y:S01]  /*0830*/  SHF.R.S32.HI R195, RZ, 0x1f, R196 ;  /* 0x0000001fffc37819 */ /* 0x000fe200000114c4 */
[----:B------:R-:W-:Y:S01]  /*0840*/  IMAD.IADD R178, R0, 0x1, R5 ;  /* 0x0000000100b27824 */ /* 0x000fe200078e0205 */
[----:B------:R-:W-:Y:S01]  /*0850*/  SEL R2, R2, 0x10, !P0 ;  /* 0x0000001002027807 */ /* 0x000fe20004000000 */
[----:B------:R-:W-:Y:S01]  /*0860*/  IMAD.IADD R207, R203, 0x1, R213 ;  /* 0x00000001cbcf7824 */ /* 0x000fe200078e02d5 */
[----:B------:R-:W-:Y:S01]  /*0870*/  LOP3.LUT R175, R13, R14, R175, 0xf6, !PT ;  /* 0x0000000e0daf7212 */ /* 0x000fe200078ef6af */
[----:B------:R-:W-:Y:S01]  /*0880*/  @P2 VIADD R204, R202, 0xffffffc0 ;  /* 0xffffffc0cacc2836 */ /* 0x000fe20000000000 */
[----:B------:R-:W-:Y:S01]  /*0890*/  SHF.L.U64.HI R195, R196, 0x2, R195 ;  /* 0x00000002c4c37819 */ /* 0x000fe200000102c3 */
[----:B------:R-:W-:Y:S01]  /*08a0*/  VIADD R205, R202, 0x420 ;  /* 0x00000420cacd7836 */ /* 0x000fe20000000000 */
[----:B------:R-:W-:Y:S01]  /*08b0*/  IADD3 R174, R173, 0x4000, R174 ;  /* 0x00004000adae7810 */ /* 0x000fe20007ffe0ae */
        /* <DEDUP_REMOVED lines=12> */
.L_x_266:
        /* <DEDUP_REMOVED lines=47> */
.L_x_198:
[----:B------:R-:W-:Y:S01]  /*0c70*/  IMAD.SHL.U32 R17, R199, 0x80, RZ ;  /* 0x00000080c7117824 */ /* 0x000fe200078e00ff */
[----:B-----5:R-:W-:-:S04]  /*0c80*/  @!P3 IADD3 R226, R0, R2, -R225 ;  /* 0x0000000200e2b210 */ /* 0x020fc80007ffe8e1 */
[----:B------:R-:W-:-:S13]  /*0c90*/  ISETP.GT.AND P1, PT, R226, R17, PT ;  /* 0x00000011e200720c */ /* 0x000fda0003f24270 */
[----:B------:R-:W-:Y:S05]  /*0ca0*/  @!P1 BRA `(.L_x_199) ;  /* 0x0000007400089947 */ /* 0x000fea0003800000 */
[----:B--2---:R-:W2:Y:S01]  /*0cb0*/  LDC R7, c[0x0][0x278] ;  /* 0x00009e00ff077b82 */ /* 0x004ea20000000800 */
[----:B------:R-:W-:Y:S01]  /*0cc0*/  IABS R4, R200 ;  /* 0x000000c800047213 */ /* 0x000fe20000000000 */
[C---:B------:R-:W-:Y:S01]  /*0cd0*/  IMAD.SHL.U32 R13, R197.reuse, 0x80, RZ ;  /* 0x00000080c50d7824 */ /* 0x040fe200078e00ff */
[----:B------:R-:W-:Y:S01]  /*0ce0*/  ISETP.NE.AND P1, PT, R228, -0x1, PT ;  /* 0xffffffffe400780c */ /* 0x000fe20003f25270 */
[----:B------:R-:W-:Y:S01]  /*0cf0*/  ULDC UR4, c[0x0][0x2dc] ;  /* 0x0000b70000047ab9 */ /* 0x000fe20000000800 */
[----:B------:R-:W-:Y:S01]  /*0d00*/  SHF.L.U64.HI R10, R197, 0x7, R15 ;  /* 0x00000007c50a7819 */ /* 0x000fe2000001020f */
[----:B------:R-:W-:Y:S01]  /*0d10*/  ULDC UR14, c[0x0][0x270] ;  /* 0x00009c00000e7ab9 */ /* 0x000fe20000000800 */
[----:B------:R-:W-:Y:S01]  /*0d20*/  SEL R13, R13, RZ, P0 ;  /* 0x000000ff0d0d7207 */ /* 0x000fe20000000000 */
[----:B------:R-:W3:Y:S01]  /*0d30*/  LDC.64 R2, c[0x0][0x228] ;  /* 0x00008a00ff027b82 */ /* 0x000ee20000000a00 */
[----:B------:R-:W-:Y:S01]  /*0d40*/  ISETP.NE.AND P2, PT, R14, -0x1, PT ;  /* 0xffffffff0e00780c */ /* 0x000fe20003f45270 */
[----:B------:R-:W-:Y:S01]  /*0d50*/  UIMAD.WIDE UR8, UR4, UR14, URZ ;  /* 0x0000000e040872a5 */ /* 0x000fe2000f8e023f */
[----:B------:R-:W-:-:S02]  /*0d60*/  SEL R10, R10, RZ, P0 ;  /* 0x000000ff0a0a7207 */ /* 0x000fc40000000000 */
[----:B------:R-:W-:-:S03]  /*0d70*/  SHF.R.S32.HI R201, RZ, 0x1f, R200 ;  /* 0x0000001fffc97819 */ /* 0x000fc600000114c8 */
[----:B------:R-:W4:Y:S01]  /*0d80*/  LDC R22, c[0x0][0x2d4] ;  /* 0x0000b500ff167b82 */ /* 0x000f220000000800 */
[----:B--2---:R-:W-:-:S07]  /*0d90*/  IABS R6, R7 ;  /* 0x0000000700067213 */ /* 0x004fce0000000000 */
[----:B------:R-:W2:Y:S01]  /*0da0*/  LDC R30, c[0x0][0x2c4] ;  /* 0x0000b100ff1e7b82 */ /* 0x000ea20000000800 */
[----:B------:R-:W5:Y:S01]  /*0db0*/  I2F.RP R5, R6 ;  /* 0x0000000600057306 */ /* 0x000f620000209400 */
[-C--:B---3--:R-:W-:Y:S02]  /*0dc0*/  IMAD R20, R15, R2.reuse, RZ ;  /* 0x000000020f147224 */ /* 0x088fe400078e02ff */
[----:B------:R-:W-:-:S04]  /*0dd0*/  IMAD.WIDE.U32 R28, R197, R2, RZ ;  /* 0x00000002c51c7225 */ /* 0x000fc800078e00ff */
[C---:B------:R-:W-:Y:S02]  /*0de0*/  IMAD R20, R197.reuse, R3, R20 ;  /* 0x00000003c5147224 */ /* 0x040fe400078e0214 */
[----:B------:R-:W3:Y:S01]  /*0df0*/  LDC.U8 R3, c[0x0][0x3d8] ;  /* 0x0000f600ff037b82 */ /* 0x000ee20000000000 */
[----:B----4-:R-:W-:Y:S01]  /*0e00*/  IMAD.WIDE.U32 R38, R197, R22, RZ ;  /* 0x00000016c5267225 */ /* 0x010fe200078e00ff */
[----:B-----5:R-:W4:Y:S01]  /*0e10*/  MUFU.RCP R8, R5 ;  /* 0x0000000500087308 */ /* 0x020f220000001000 */
[----:B------:R-:W-:Y:S02]  /*0e20*/  IADD3 R20, R29, R20, RZ ;  /* 0x000000141d147210 */ /* 0x000fe40007ffe0ff */
[----:B------:R-:W-:-:S03]  /*0e30*/  IMAD R32, R38, UR9, RZ ;  /* 0x0000000926207c24 */ /* 0x000fc6000f8e02ff */
[----:B------:R-:W5:Y:S01]  /*0e40*/  LDC.U8 R29, c[0x0][0x480] ;  /* 0x00012000ff1d7b82 */ /* 0x000f620000000000 */
[----:B----4-:R-:W-:-:S04]  /*0e50*/  IADD3 R8, R8, 0xffffffe, RZ ;  /* 0x0ffffffe08087810 */ /* 0x010fc80007ffe0ff */
[----:B------:R-:W4:Y:S01]  /*0e60*/  F2I.FTZ.U32.TRUNC.NTZ R9, R8 ;  /* 0x0000000800097305 */ /* 0x000f22000021f000 */
[----:B---3--:R-:W-:-:S13]  /*0e70*/  ISETP.NE.AND P3, PT, R3, RZ, PT ;  /* 0x000000ff0300720c */ /* 0x008fda0003f65270 */
[----:B------:R-:W3:Y:S01]  /*0e80*/  @P3 LDC R27, c[0x0][0x2e4] ;  /* 0x0000b900ff1b3b82 */ /* 0x000ee20000000800 */
[----:B----4-:R-:W-:Y:S01]  /*0e90*/  IMAD.MOV R0, RZ, RZ, -R9 ;  /* 0x000000ffff007224 */ /* 0x010fe200078e0a09 */
[----:B------:R-:W-:Y:S01]  /*0ea0*/  MOV R8, RZ ;  /* 0x000000ff00087202 */ /* 0x000fe20000000f00 */
[----:B--2---:R-:W-:Y:S02]  /*0eb0*/  @P3 IMAD R33, R197, R30, RZ ;  /* 0x0000001ec5213224 */ /* 0x004fe400078e02ff */
[----:B------:R-:W-:-:S04]  /*0ec0*/  IMAD R0, R0, R6, RZ ;  /* 0x0000000600007224 */ /* 0x000fc800078e02ff */
[----:B------:R-:W-:-:S06]  /*0ed0*/  IMAD.HI.U32 R9, R9, R0, R8 ;  /* 0x0000000009097227 */ /* 0x000fcc00078e0008 */
[----:B------:R-:W-:-:S04]  /*0ee0*/  IMAD.HI.U32 R0, R9, R4, RZ ;  /* 0x0000000409007227 */ /* 0x000fc800078e00ff */
[----:B-1----:R-:W-:Y:S01]  /*0ef0*/  VIADD R9, R227, 0x3f ;  /* 0x0000003fe3097836 */ /* 0x002fe20000000000 */
[----:B------:R-:W-:-:S04]  /*0f00*/  IADD3 R11, -R0, RZ, RZ ;  /* 0x000000ff000b7210 */ /* 0x000fc80007ffe1ff */
[----:B------:R-:W-:Y:S01]  /*0f10*/  SHF.R.S32.HI R16, RZ, 0x1f, R9 ;  /* 0x0000001fff107819 */ /* 0x000fe20000011409 */
[----:B------:R-:W-:Y:S02]  /*0f20*/  IMAD R11, R6, R11, R4 ;  /* 0x0000000b060b7224 */ /* 0x000fe400078e0204 */
[----:B------:R-:W1:Y:S01]  /*0f30*/  LDC.64 R4, c[0x0][0x240] ;  /* 0x00009000ff047b82 */ /* 0x000e620000000a00 */
[----:B------:R-:W-:Y:S02]  /*0f40*/  LEA.HI R16, R16, R9, RZ, 0x6 ;  /* 0x0000000910107211 */ /* 0x000fe400078f30ff */
[----:B------:R-:W-:Y:S02]  /*0f50*/  ISETP.GT.U32.AND P4, PT, R6, R11, PT ;  /* 0x0000000b0600720c */ /* 0x000fe40003f84070 */
[----:B------:R-:W-:-:S03]  /*0f60*/  LOP3.LUT R18, R16, 0xffffffc0, RZ, 0xc0, !PT ;  /* 0xffffffc010127812 */ /* 0x000fc600078ec0ff */
[----:B------:R-:W2:Y:S01]  /*0f70*/  @P1 LDC.64 R8, c[0x0][0x250] ;  /* 0x00009400ff081b82 */ /* 0x000ea20000000a00 */
[----:B------:R-:W-:-:S04]  /*0f80*/  IADD3 R18, R18, -0x40, RZ ;  /* 0xffffffc012127810 */ /* 0x000fc80007ffe0ff */
[----:B------:R-:W-:Y:S02]  /*0f90*/  IADD3 R26, P0, R18, R13, RZ ;  /* 0x0000000d121a7210 */ /* 0x000fe40007f1e0ff */
[----:B------:R-:W-:Y:S01]  /*0fa0*/  SHF.R.S32.HI R19, RZ, 0x1f, R18 ;  /* 0x0000001fff137819 */ /* 0x000fe20000011412 */
[----:B------:R-:W-:Y:S01]  /*0fb0*/  @!P4 VIADD R0, R0, 0x1 ;  /* 0x000000010000c836 */ /* 0x000fe20000000000 */
[-C--:B------:R-:W-:Y:S01]  /*0fc0*/  @!P4 IADD3 R11, R11, -R6.reuse, RZ ;  /* 0x800000060b0bc210 */ /* 0x080fe20007ffe0ff */
[----:B------:R-:W-:Y:S01]  /*0fd0*/  IMAD R25, R26, UR9, RZ ;  /* 0x000000091a197c24 */ /* 0x000fe2000f8e02ff */
[----:B------:R-:W-:Y:S01]  /*0fe0*/  ISETP.NE.AND P4, PT, R7, RZ, PT ;  /* 0x000000ff0700720c */ /* 0x000fe20003f85270 */
[----:B------:R-:W-:Y:S01]  /*0ff0*/  IMAD.X R10, R19, 0x1, R10, P0 ;  /* 0x00000001130a7824 */ /* 0x000fe200000e060a */
[----:B------:R-:W-:Y:S02]  /*1000*/  ISETP.GE.U32.AND P5, PT, R11, R6, PT ;  /* 0x000000060b00720c */ /* 0x000fe40003fa6070 */
[----:B------:R-:W-:Y:S01]  /*1010*/  LOP3.LUT R6, R200, R7, RZ, 0x3c, !PT ;  /* 0x00000007c8067212 */ /* 0x000fe200078e3cff */
[----:B-1----:R-:W-:-:S03]  /*1020*/  IMAD.WIDE.U32 R12, R14, R4, RZ ;  /* 0x000000040e0c7225 */ /* 0x002fc600078e00ff */
[----:B------:R-:W-:Y:S01]  /*1030*/  ISETP.GE.AND P0, PT, R6, RZ, PT ;  /* 0x000000ff0600720c */ /* 0x000fe20003f06270 */
[----:B------:R-:W-:Y:S01]  /*1040*/  IMAD R2, R14, R5, RZ ;  /* 0x000000050e027224 */ /* 0x000fe200078e02ff */
[----:B------:R-:W-:Y:S01]  /*1050*/  SEL R21, R28, R12, !P2 ;  /* 0x0000000c1c157207 */ /* 0x000fe20005000000 */
[----:B------:R-:W-:Y:S01]  /*1060*/  IMAD R25, R10, UR8, R25 ;  /* 0x000000080a197c24 */ /* 0x000fe2000f8e0219 */
[----:B------:R-:W1:Y:S01]  /*1070*/  S2R R28, SR_CTAID.X ;  /* 0x00000000001c7919 */ /* 0x000e620000002500 */
[----:B------:R-:W4:Y:S01]  /*1080*/  @!P2 LDC.64 R10, c[0x0][0x418] ;  /* 0x00010600ff0aab82 */ /* 0x000f220000000a00 */
[----:B------:R-:W-:Y:S02]  /*1090*/  @P2 IADD3 R20, R13, R2, RZ ;  /* 0x000000020d142210 */ /* 0x000fe40007ffe0ff */
[----:B------:R-:W-:Y:S02]  /*10a0*/  @P1 IADD3 R2, R225, R228, RZ ;  /* 0x000000e4e1021210 */ /* 0x000fe40007ffe0ff */
[----:B------:R-:W-:-:S02]  /*10b0*/  @P5 IADD3 R0, R0, 0x1, RZ ;  /* 0x0000000100005810 */ /* 0x000fc40007ffe0ff */
[----:B------:R-:W-:Y:S01]  /*10c0*/  SHF.R.S32.HI R6, RZ, 0x1f, R22 ;  /* 0x0000001fff067819 */ /* 0x000fe20000011416 */
[----:B------:R-:W3:Y:S01]  /*10d0*/  @P2 LDC.64 R12, c[0x0][0x420] ;  /* 0x00010800ff0c2b82 */ /* 0x000ee20000000a00 */
[C---:B--2---:R-:W-:Y:S02]  /*10e0*/  @P1 IMAD R23, R2.reuse, R9, RZ ;  /* 0x0000000902171224 */ /* 0x044fe400078e02ff */
[----:B------:R-:W-:Y:S01]  /*10f0*/  @!P0 IMAD.MOV R0, RZ, RZ, -R0 ;  /* 0x000000ffff008224 */ /* 0x000fe200078e0a00 */
[----:B------:R-:W-:Y:S01]  /*1100*/  @!P4 LOP3.LUT R0, RZ, R7, RZ, 0x33, !PT ;  /* 0x00000007ff00c212 */ /* 0x000fe200078e33ff */
[----:B------:R-:W-:Y:S01]  /*1110*/  @P1 IMAD.WIDE.U32 R2, R2, R8, RZ ;  /* 0x0000000802021225 */ /* 0x000fe200078e00ff */
[----:B-----5:R-:W-:Y:S02]  /*1120*/  ISETP.NE.AND P0, PT, R29, RZ, PT ;  /* 0x000000ff1d00720c */ /* 0x020fe40003f05270 */
[----:B------:R-:W-:Y:S01]  /*1130*/  SHF.R.S32.HI R29, RZ, 0x1f, R17 ;  /* 0x0000001fff1d7819 */ /* 0x000fe20000011411 */
[----:B------:R-:W-:Y:S01]  /*1140*/  IMAD R31, R6, R197, RZ ;  /* 0x000000c5061f7224 */ /* 0x000fe200078e02ff */
[----:B------:R-:W-:Y:S01]  /*1150*/  @P1 IADD3 R23, R3, R23, RZ ;  /* 0x0000001703171210 */ /* 0x000fe20007ffe0ff */
[----:B------:R-:W1:Y:S01]  /*1160*/  LDC.64 R6, c[0x0][0x488] ;  /* 0x00012200ff067b82 */ /* 0x000e620000000a00 */
[----:B------:R-:W-:Y:S01]  /*1170*/  @P1 MOV R24, R2 ;  /* 0x0000000200181202 */ /* 0x000fe20000000f00 */
[----:B------:R-:W-:-:S02]  /*1180*/  IMAD R31, R15, R22, R31 ;  /* 0x000000160f1f7224 */ /* 0x000fc400078e021f */
[----:B----4-:R-:W-:Y:S02]  /*1190*/  @!P2 IMAD R36, R15, R10, RZ ;  /* 0x0000000a0f24a224 */ /* 0x010fe400078e02ff */
[----:B------:R-:W-:Y:S02]  /*11a0*/  IMAD.IADD R31, R39, 0x1, R31 ;  /* 0x00000001271f7824 */ /* 0x000fe400078e021f */
[----:B------:R-:W2:Y:S01]  /*11b0*/  @P1 LDC.64 R2, c[0x0][0x248] ;  /* 0x00009200ff021b82 */ /* 0x000ea20000000a00 */
[----:B------:R-:W-:-:S04]  /*11c0*/  IMAD.WIDE.U32 R38, R38, UR8, RZ ;  /* 0x0000000826267c25 */ /* 0x000fc8000f8e00ff */
[----:B------:R-:W-:Y:S02]  /*11d0*/  IMAD R32, R31, UR8, R32 ;  /* 0x000000081f207c24 */ /* 0x000fe4000f8e0220 */
[----:B---3--:R-:W-:-:S04]  /*11e0*/  @P2 IMAD.WIDE.U32 R34, R14, R12, RZ ;  /* 0x0000000c0e222225 */ /* 0x008fc800078e00ff */
[----:B------:R-:W-:Y:S01]  /*11f0*/  @!P2 IMAD R31, R197, R11, R36 ;  /* 0x0000000bc51fa224 */ /* 0x000fe200078e0224 */
[----:B------:R-:W-:Y:S01]  /*1200*/  IADD3 R11, R39, R32, RZ ;  /* 0x00000020270b7210 */ /* 0x000fe20007ffe0ff */
[----:B------:R-:W-:Y:S01]  /*1210*/  IMAD.WIDE.U32 R36, R14, UR8, RZ ;  /* 0x000000080e247c25 */ /* 0x000fe2000f8e00ff */
[----:B------:R-:W-:-:S03]  /*1220*/  @P3 SEL R32, R33, R14, !P2 ;  /* 0x0000000e21203207 */ /* 0x000fc60005000000 */
[----:B------:R-:W-:Y:S02]  /*1230*/  IMAD R12, R14, UR9, RZ ;  /* 0x000000090e0c7c24 */ /* 0x000fe4000f8e02ff */
[----:B------:R-:W-:Y:S01]  /*1240*/  @!P2 IMAD.WIDE.U32 R40, R197, R10, RZ ;  /* 0x0000000ac528a225 */ /* 0x000fe200078e00ff */
[----:B------:R-:W-:Y:S02]  /*1250*/  SEL R10, R38, R36, !P2 ;  /* 0x00000024260a7207 */ /* 0x000fe40005000000 */
[----:B------:R-:W-:Y:S01]  /*1260*/  @P2 IADD3 R11, R37, R12, RZ ;  /* 0x0000000c250b2210 */ /* 0x000fe20007ffe0ff */
[----:B------:R-:W-:Y:S01]  /*1270*/  @P2 IMAD R13, R14, R13, R35 ;  /* 0x0000000d0e0d2224 */ /* 0x000fe200078e0223 */
[----:B------:R-:W-:Y:S01]  /*1280*/  @!P2 IADD3 R13, R41, R31, RZ ;  /* 0x0000001f290da210 */ /* 0x000fe20007ffe0ff */
[----:B------:R-:W-:Y:S01]  /*1290*/  @P2 IMAD.MOV.U32 R12, RZ, RZ, R34 ;  /* 0x000000ffff0c2224 */ /* 0x000fe200078e0022 */
[----:B------:R-:W-:Y:S01]  /*12a0*/  @!P2 MOV R12, R40 ;  /* 0x00000028000ca202 */ /* 0x000fe20000000f00 */
[----:B-1----:R-:W-:-:S04]  /*12b0*/  IMAD.WIDE.U32 R34, R28, R6, RZ ;  /* 0x000000061c227225 */ /* 0x002fc800078e00ff */
[----:B------:R-:W-:Y:S02]  /*12c0*/  @P1 IMAD.IADD R6, R225, 0x1, R228 ;  /* 0x00000001e1061824 */ /* 0x000fe400078e02e4 */
[----:B------:R-:W-:Y:S02]  /*12d0*/  @!P3 IMAD R31, R197, UR14, R200 ;  /* 0x0000000ec51fbc24 */ /* 0x000fe4000f8e02c8 */
[----:B------:R-:W-:Y:S02]  /*12e0*/  @P3 IMAD R27, R200, R27, R32 ;  /* 0x0000001bc81b3224 */ /* 0x000fe400078e0220 */
[----:B------:R-:W-:Y:S02]  /*12f0*/  IMAD R28, R28, R7, R35 ;  /* 0x000000071c1c7224 */ /* 0x000fe400078e0223 */
[----:B--2---:R-:W-:Y:S02]  /*1300*/  @P1 IMAD R33, R6, R3, RZ ;  /* 0x0000000306211224 */ /* 0x004fe400078e02ff */
[----:B------:R-:W-:Y:S01]  /*1310*/  @!P3 IMAD R27, R31, R30, RZ ;  /* 0x0000001e1f1bb224 */ /* 0x000fe200078e02ff */
[----:B------:R-:W-:Y:S01]  /*1320*/  SEL R31, R34, RZ, P0 ;  /* 0x000000ff221f7207 */ /* 0x000fe20000000000 */
[----:B------:R-:W-:Y:S01]  /*1330*/  IMAD R32, R200, UR4, RZ ;  /* 0x00000004c8207c24 */ /* 0x000fe2000f8e02ff */
[----:B------:R-:W-:Y:S01]  /*1340*/  SEL R28, R28, RZ, P0 ;  /* 0x000000ff1c1c7207 */ /* 0x000fe20000000000 */
[----:B------:R-:W-:-:S03]  /*1350*/  @P1 IMAD.WIDE.U32 R6, R6, R2, RZ ;  /* 0x0000000206061225 */ /* 0x000fc600078e00ff */
[----:B------:R-:W-:Y:S01]  /*1360*/  SHF.R.S32.HI R30, RZ, 0x1f, R32 ;  /* 0x0000001fff1e7819 */ /* 0x000fe20000011420 */
[----:B------:R-:W-:Y:S01]  /*1370*/  IMAD.WIDE.U32 R34, R26, UR8, RZ ;  /* 0x000000081a227c25 */ /* 0x000fe2000f8e00ff */
        /* <DEDUP_REMOVED lines=15> */
.L_x_200:
        /* <DEDUP_REMOVED lines=13> */
.L_x_201:
        /* <DEDUP_REMOVED lines=10> */
.L_x_202:
[----:B------:R-:W-:-:S04]  /*15e0*/  IMAD R39, R197, UR14, R200 ;  /* 0x0000000ec5277c24 */ /* 0x000fc8000f8e02c8 */
[----:B------:R-:W-:-:S07]  /*15f0*/  IMAD R39, R39, R22, RZ ;  /* 0x0000001627277224 */ /* 0x000fce00078e02ff */
.L_x_203:
[----:B------:R-:W1:Y:S01]  /*1600*/  LDC.64 R6, c[0x0][0x420] ;  /* 0x00010800ff067b82 */ /* 0x000e620000000a00 */
[----:B------:R-:W-:Y:S01]  /*1610*/  UIMAD UR14, UR4, UR14, URZ ;  /* 0x0000000e040e72a4 */ /* 0x000fe2000f8e023f */
[----:B------:R-:W-:Y:S01]  /*1620*/  IADD3 R40, P1, R188, R12, RZ ;  /* 0x0000000cbc287210 */ /* 0x000fe20007f3e0ff */
[----:B------:R-:W-:Y:S01]  /*1630*/  ULDC.64 UR10, c[0x0][0x210] ;  /* 0x00008400000a7ab9 */ /* 0x000fe20000000a00 */
[----:B------:R-:W-:Y:S01]  /*1640*/  SHF.R.S32.HI R189, RZ, 0x1f, R188 ;  /* 0x0000001fffbd7819 */ /* 0x000fe200000114bc */
[----:B------:R-:W-:Y:S01]  /*1650*/  USHF.L.U32 UR15, UR14, 0x6, URZ ;  /* 0x000000060e0f7899 */ /* 0x000fe2000800063f */
[----:B------:R-:W-:Y:S01]  /*1660*/  IADD3 R39, R18, R39, RZ ;  /* 0x0000002712277210 */ /* 0x000fe20007ffe0ff */
[----:B------:R-:W-:Y:S01]  /*1670*/  ULDC.64 UR8, c[0x0][0x3e0] ;  /* 0x0000f80000087ab9 */ /* 0x000fe20000000a00 */
[----:B------:R-:W2:Y:S01]  /*1680*/  LDC.64 R216, c[0x0][0x478] ;  /* 0x00011e00ffd87b82 */ /* 0x000ea20000000a00 */
[----:B------:R-:W-:Y:S01]  /*1690*/  IMAD.X R41, R189, 0x1, R13, P1 ;  /* 0x00000001bd297824 */ /* 0x000fe200008e060d */
[----:B------:R-:W-:Y:S01]  /*16a0*/  SHF.R.S32.HI R13, RZ, 0x1f, R187 ;  /* 0x0000001fff0d7819 */ /* 0x000fe200000114bb */
[----:B------:R-:W-:Y:S01]  /*16b0*/  USHF.R.S32.HI UR4, URZ, 0x1f, UR15 ;  /* 0x0000001f3f047899 */ /* 0x000fe2000801140f */
[----:B------:R-:W-:Y:S01]  /*16c0*/  IADD3 R32, P4, P3, R34, UR15, R32 ;  /* 0x0000000f22207c10 */ /* 0x000fe2000fb9e020 */
[----:B------:R-:W-:Y:S01]  /*16d0*/  BSSY B1, `(.L_x_199) ;  /* 0x000069f000017945 */ /* 0x000fe20003800000 */
[----:B------:R-:W-:-:S02]  /*16e0*/  IADD3 R27, R18, R27, RZ ;  /* 0x0000001b121b7210 */ /* 0x000fc40007ffe0ff */
[----:B------:R-:W-:Y:S02]  /*16f0*/  IADD3 R10, P2, P1, R31, R32, R10 ;  /* 0x000000201f0a7210 */ /* 0x000fe4000795e00a */
[----:B------:R-:W-:Y:S02]  /*1700*/  IADD3 R31, P5, R187, R18, RZ ;  /* 0x00000012bb1f7210 */ /* 0x000fe40007fbe0ff */
[----:B------:R-:W-:Y:S01]  /*1710*/  IADD3.X R30, R37, UR4, R30, P4, P3 ;  /* 0x00000004251e7c10 */ /* 0x000fe2000a7e641e */
[----:B------:R-:W-:Y:S01]  /*1720*/  ULDC.64 UR4, c[0x0][0x428] ;  /* 0x00010a0000047ab9 */ /* 0x000fe20000000a00 */
[----:B------:R-:W-:Y:S01]  /*1730*/  ISETP.GE.AND P4, PT, R227, 0x1, PT ;  /* 0x00000001e300780c */ /* 0x000fe20003f86270 */
[----:B------:R-:W-:Y:S01]  /*1740*/  IMAD.WIDE.U32 R36, R31, R4, R188 ;  /* 0x000000041f247225 */ /* 0x000fe200078e00bc */
[----:B------:R-:W-:Y:S02]  /*1750*/  IADD3.X R11, R28, R30, R11, P2, P1 ;  /* 0x0000001e1c0b7210 */ /* 0x000fe400017e240b */
[----:B------:R-:W-:Y:S01]  /*1760*/  LEA.HI.SX32 R224, R16, 0xffffffff, 0x1a ;  /* 0xffffffff10e07811 */ /* 0x000fe200078fd2ff */
[----:B-1----:R-:W-:-:S02]  /*1770*/  IMAD R12, R19, R6, RZ ;  /* 0x00000006130c7224 */ /* 0x002fc400078e02ff */
[----:B------:R-:W-:Y:S02]  /*1780*/  IMAD.X R19, R13, 0x1, R19, P5 ;  /* 0x000000010d137824 */ /* 0x000fe400028e0613 */
[C---:B------:R-:W-:Y:S02]  /*1790*/  IMAD R12, R18.reuse, R7, R12 ;  /* 0x00000007120c7224 */ /* 0x040fe400078e020c */
[----:B------:R-:W-:Y:S01]  /*17a0*/  IMAD.WIDE.U32 R40, R18, R6, R40 ;  /* 0x0000000612287225 */ /* 0x000fe200078e0028 */
[----:B------:R-:W-:-:S03]  /*17b0*/  IADD3 R18, P2, R21, R36, RZ ;  /* 0x0000002415127210 */ /* 0x000fc60007f5e0ff */
[----:B------:R-:W-:Y:S02]  /*17c0*/  IMAD R14, R19, R4, RZ ;  /* 0x00000004130e7224 */ /* 0x000fe400078e02ff */
[----:B------:R-:W-:Y:S02]  /*17d0*/  IMAD.IADD R41, R41, 0x1, R12 ;  /* 0x0000000129297824 */ /* 0x000fe400078e020c */
[----:B------:R-:W-:Y:S02]  /*17e0*/  IMAD R12, R186, UR14, R193 ;  /* 0x0000000eba0c7c24 */ /* 0x000fe4000f8e02c1 */
[----:B------:R-:W-:Y:S02]  /*17f0*/  IMAD R35, R201, UR4, RZ ;  /* 0x00000004c9237c24 */ /* 0x000fe4000f8e02ff */
[----:B------:R-:W-:Y:S01]  /*1800*/  IMAD R19, R31, R5, R14 ;  /* 0x000000051f137224 */ /* 0x000fe200078e020e */
[----:B------:R-:W-:Y:S01]  /*1810*/  IADD3 R10, P1, R12, R10, RZ ;  /* 0x0000000a0c0a7210 */ /* 0x000fe20007f3e0ff */
[----:B------:R-:W1:Y:S01]  /*1820*/  LDC.64 R30, c[0x0][0x2b0] ;  /* 0x0000ac00ff1e7b82 */ /* 0x000e620000000a00 */
[----:B------:R-:W-:-:S02]  /*1830*/  IMAD R14, R200, UR5, R35 ;  /* 0x00000005c80e7c24 */ /* 0x000fc4000f8e0223 */
[----:B------:R-:W-:Y:S01]  /*1840*/  IMAD.WIDE.U32 R34, R200, UR4, R40 ;  /* 0x00000004c8227c25 */ /* 0x000fe2000f8e0028 */
[----:B------:R-:W-:Y:S01]  /*1850*/  ULDC.64 UR4, c[0x0][0x258] ;  /* 0x0000960000047ab9 */ /* 0x000fe20000000a00 */
[----:B------:R-:W-:Y:S02]  /*1860*/  IADD3.X R19, R20, R37, R19, P2, !PT ;  /* 0x0000002514137210 */ /* 0x000fe400017fe413 */
[----:B------:R-:W-:Y:S01]  /*1870*/  LEA.HI.X.SX32 R235, R12, R11, 0x1, P1 ;  /* 0x0000000b0ceb7211 */ /* 0x000fe200008f0eff */
[----:B------:R-:W-:Y:S02]  /*1880*/  IMAD.IADD R35, R35, 0x1, R14 ;  /* 0x0000000123237824 */ /* 0x000fe400078e020e */
[----:B------:R-:W-:Y:S02]  /*1890*/  IMAD R21, R201, UR4, RZ ;  /* 0x00000004c9157c24 */ /* 0x000fe4000f8e02ff */
[----:B------:R-:W-:Y:S02]  /*18a0*/  IMAD R12, R13, R6, RZ ;  /* 0x000000060d0c7224 */ /* 0x000fe400078e02ff */
[----:B------:R-:W-:-:S02]  /*18b0*/  IMAD R11, R200, UR5, R21 ;  /* 0x00000005c80b7c24 */ /* 0x000fc4000f8e0215 */
[----:B------:R-:W-:Y:S01]  /*18c0*/  IMAD.WIDE.U32 R18, R200, UR4, R18 ;  /* 0x00000004c8127c25 */ /* 0x000fe2000f8e0012 */
[----:B------:R-:W-:Y:S02]  /*18d0*/  ULDC.64 UR4, c[0x0][0x400] ;  /* 0x0001000000047ab9 */ /* 0x000fe40000000a00 */
[----:B------:R-:W-:Y:S01]  /*18e0*/  LEA R234, P1, R10, UR4, 0x2 ;  /* 0x000000040aea7c11 */ /* 0x000fe2000f8210ff */
[----:B------:R-:W-:Y:S01]  /*18f0*/  IMAD R12, R187, R7, R12 ;  /* 0x00000007bb0c7224 */ /* 0x000fe200078e020c */
[----:B------:R-:W-:Y:S01]  /*1900*/  IADD3 R11, R19, R11, RZ ;  /* 0x0000000b130b7210 */ /* 0x000fe20007ffe0ff */
[----:B------:R-:W-:Y:S01]  /*1910*/  IMAD.WIDE.U32 R34, R187, R6, R34 ;  /* 0x00000006bb227225 */ /* 0x000fe200078e0022 */
[----:B------:R-:W-:Y:S02]  /*1920*/  LEA R232, P3, R18, UR10, 0x1 ;  /* 0x0000000a12e87c11 */ /* 0x000fe4000f8608ff */
[----:B------:R-:W-:Y:S01]  /*1930*/  LEA.HI.X R235, R10, UR5, R235, 0x2, P1 ;  /* 0x000000050aeb7c11 */ /* 0x000fe200088f14eb */
[----:B------:R-:W-:Y:S01]  /*1940*/  IMAD.IADD R12, R35, 0x1, R12 ;  /* 0x00000001230c7824 */ /* 0x000fe200078e020c */
[----:B------:R-:W-:Y:S01]  /*1950*/  LEA R230, P2, R34, UR8, 0x1 ;  /* 0x0000000822e67c11 */ /* 0x000fe2000f8408ff */
[----:B--2---:R-:W-:Y:S01]  /*1960*/  IMAD.WIDE R216, R39, 0x4, R216 ;  /* 0x0000000427d87825 */ /* 0x004fe200078e02d8 */
[----:B------:R-:W-:-:S02]  /*1970*/  LEA.HI.X R233, R18, UR11, R11, 0x1, P3 ;  /* 0x0000000b12e97c11 */ /* 0x000fc400098f0c0b */
[----:B------:R-:W-:Y:S01]  /*1980*/  LEA.HI.X R231, R34, UR9, R12, 0x1, P2 ;  /* 0x0000000922e77c11 */ /* 0x000fe200090f0c0c */
[----:B-1----:R-:W-:Y:S01]  /*1990*/  IMAD.WIDE R18, R27, 0x4, R30 ;  /* 0x000000041b127825 */ /* 0x002fe200078e021e */
[----:B------:R-:W-:Y:S07]  /*19a0*/  @!P4 BRA `(.L_x_204) ;  /* 0x0000005800fcc947 */ /* 0x000fee0003800000 */
[----:B------:R-:W-:Y:S01]  /*19b0*/  IMAD R12, R199, -0x80, R226 ;  /* 0xffffff80c70c7824 */ /* 0x000fe200078e02e2 */
[----:B------:R-:W-:Y:S01]  /*19c0*/  @P0 BAR.SYNC.DEFER_BLOCKING 0x0 ;  /* 0x0000000000000b1d */ /* 0x000fe20000010000 */
[----:B------:R-:W-:Y:S02]  /*19d0*/  VIADD R11, R187, 0x40 ;  /* 0x00000040bb0b7836 */ /* 0x000fe40000000000 */
[----:B------:R-:W-:Y:S01]  /*19e0*/  IMAD.WIDE.U32 R30, R17, R8, R188 ;  /* 0x00000008111e7225 */ /* 0x000fe200078e00bc */
[-C--:B------:R-:W-:Y:S02]  /*19f0*/  ISETP.GE.AND P2, PT, R187, R12.reuse, PT ;  /* 0x0000000cbb00720c */ /* 0x080fe40003f46270 */
[----:B------:R-:W-:Y:S01]  /*1a00*/  ISETP.GE.AND P5, PT, R11, R12, PT ;  /* 0x0000000c0b00720c */ /* 0x000fe20003fa6270 */
[----:B------:R-:W-:Y:S01]  /*1a10*/  IMAD R14, R29, R8, RZ ;  /* 0x000000081d0e7224 */ /* 0x000fe200078e02ff */
[----:B------:R-:W-:Y:S01]  /*1a20*/  IADD3 R22, P1, R24, R30, RZ ;  /* 0x0000001e18167210 */ /* 0x000fe20007f3e0ff */
[----:B------:R-:W-:Y:S01]  /*1a30*/  VIADD R11, R187, 0x60 ;  /* 0x00000060bb0b7836 */ /* 0x000fe20000000000 */
[----:B------:R-:W-:Y:S01]  /*1a40*/  ULDC.64 UR4, c[0x0][0x268] ;  /* 0x00009a0000047ab9 */ /* 0x000fe20000000a00 */
[----:B------:R-:W-:Y:S01]  /*1a50*/  IMAD R14, R17, R9, R14 ;  /* 0x00000009110e7224 */ /* 0x000fe200078e020e */
[----:B------:R-:W-:Y:S01]  /*1a60*/  BSSY B0, `(.L_x_205) ;  /* 0x0000028000007945 */ /* 0x000fe20003800000 */
[----:B------:R-:W-:Y:S01]  /*1a70*/  VIADD R21, R187, 0x20 ;  /* 0x00000020bb157836 */ /* 0x000fe20000000000 */
[----:B------:R-:W-:Y:S01]  /*1a80*/  ISETP.GE.AND P4, PT, R11, R12, PT ;  /* 0x0000000c0b00720c */ /* 0x000fe20003f86270 */
[----:B------:R-:W-:Y:S01]  /*1a90*/  IMAD R10, R224, -0x40, R227 ;  /* 0xffffffc0e00a7824 */ /* 0x000fe200078e02e3 */
[----:B------:R-:W-:Y:S01]  /*1aa0*/  P2R R11, PR, RZ, 0x4 ;  /* 0x00000004ff0b7803 */ /* 0x000fe20000000000 */
[----:B------:R-:W-:Y:S01]  /*1ab0*/  IMAD R27, R25, UR4, RZ ;  /* 0x00000004191b7c24 */ /* 0x000fe2000f8e02ff */
[----:B------:R-:W-:Y:S01]  /*1ac0*/  IADD3.X R23, R23, R31, R14, P1, !PT ;  /* 0x0000001f17177210 */ /* 0x000fe20000ffe40e */
[----:B------:R-:W-:Y:S01]  /*1ad0*/  IMAD.WIDE.U32 R30, R17, R2, R188 ;  /* 0x00000002111e7225 */ /* 0x000fe200078e00bc */
[----:B------:R-:W-:-:S02]  /*1ae0*/  ISETP.NE.AND P1, PT, R11, RZ, PT ;  /* 0x000000ff0b00720c */ /* 0x000fc40003f25270 */
[----:B------:R-:W-:Y:S01]  /*1af0*/  ISETP.GE.AND P6, PT, R21, R12, PT ;  /* 0x0000000c1500720c */ /* 0x000fe20003fc6270 */
[----:B------:R-:W-:Y:S01]  /*1b00*/  IMAD R12, R29, R2, RZ ;  /* 0x000000021d0c7224 */ /* 0x000fe200078e02ff */
[----:B------:R-:W-:Y:S01]  /*1b10*/  ISETP.GE.AND P2, PT, R21, R10, PT ;  /* 0x0000000a1500720c */ /* 0x000fe20003f46270 */
[----:B------:R-:W-:Y:S01]  /*1b20*/  IMAD R27, R0, UR5, R27 ;  /* 0x00000005001b7c24 */ /* 0x000fe2000f8e021b */
[----:B------:R-:W-:Y:S01]  /*1b30*/  LEA R21, R194, UR6, 0x1 ;  /* 0x00000006c2157c11 */ /* 0x000fe2000f8e08ff */
[----:B------:R-:W-:Y:S01]  /*1b40*/  IMAD R12, R17, R3, R12 ;  /* 0x00000003110c7224 */ /* 0x000fe200078e020c */
[----:B------:R-:W-:Y:S01]  /*1b50*/  IADD3 R28, P0, R26, R30, RZ ;  /* 0x0000001e1a1c7210 */ /* 0x000fe20007f1e0ff */
[----:B------:R-:W-:Y:S01]  /*1b60*/  IMAD.WIDE.U32 R34, R0, UR4, R22 ;  /* 0x0000000400227c25 */ /* 0x000fe2000f8e0016 */
[----:B------:R-:W-:Y:S02]  /*1b70*/  LEA.HI R14, R224, R224, RZ, 0x1 ;  /* 0x000000e0e00e7211 */ /* 0x000fe400078f08ff */
[----:B------:R-:W-:Y:S01]  /*1b80*/  ISETP.GE.AND P3, PT, R187, R10, PT ;  /* 0x0000000abb00720c */ /* 0x000fe20003f66270 */
[----:B------:R1:W-:Y:S01]  /*1b90*/  @P1 STS.128 [R21+0xa000], RZ ;  /* 0x00a000ff15001388 */ /* 0x0003e20000000c00 */
        /* <DEDUP_REMOVED lines=20> */
.L_x_206:
[----:B------:R-:W-:Y:S05]  /*1ce0*/  BSYNC B0 ;  /* 0x0000000000007941 */ /* 0x000fea0003800000 */
.L_x_205:
        /* <DEDUP_REMOVED lines=10> */
[----:B---3--:R-:W-:-:S05]  /*1d90*/  IADD3.X R33, RZ, R13, RZ, P0, !PT ;  /* 0x0000000dff217210 */ /* 0x008fca00007fe4ff */
[-C--:B------:R-:W-:Y:S02]  /*1da0*/  IMAD R12, R33, R8.reuse, RZ ;  /* 0x00000008210c7224 */ /* 0x080fe400078e02ff */
        /* <DEDUP_REMOVED lines=9> */
.L_x_208:
[----:B------:R-:W-:Y:S05]  /*1e40*/  BSYNC B0 ;  /* 0x0000000000007941 */ /* 0x000fea0003800000 */
.L_x_207:
        /* <DEDUP_REMOVED lines=9> */
[----:B------:R-:W-:Y:S02]  /*1ee0*/  MOV R26, R34 ;  /* 0x00000022001a7202 */ /* 0x000fe40000000f00 */
[----:B------:R-:W-:-:S05]  /*1ef0*/  IADD3.X R33, RZ, R13, RZ, P0, !PT ;  /* 0x0000000dff217210 */ /* 0x000fca00007fe4ff */
        /* <DEDUP_REMOVED lines=10> */
.L_x_210:
[----:B------:R-:W-:Y:S05]  /*1fa0*/  BSYNC B0 ;  /* 0x0000000000007941 */ /* 0x000fea0003800000 */
.L_x_209:
        /* <DEDUP_REMOVED lines=21> */
.L_x_212:
[----:B------:R-:W-:Y:S05]  /*2100*/  BSYNC B0 ;  /* 0x0000000000007941 */ /* 0x000fea0003800000 */
.L_x_211:
        /* <DEDUP_REMOVED lines=13> */
.L_x_214:
[----:B------:R-:W-:Y:S05]  /*21e0*/  BSYNC B0 ;  /* 0x0000000000007941 */ /* 0x000fea0003800000 */
.L_x_213:
[----:B------:R1:W-:Y:S01]  /*21f0*/  @P2 STS.128 [R21+0x5000], RZ ;  /* 0x005000ff15002388 */ /* 0x0003e20000000c00 */
[----:B---3--:R-:W-:Y:S01]  /*2200*/  VIADD R9, R194, 0x1000 ;  /* 0x00001000c2097836 */ /* 0x008fe20000000000 */
[----:B------:R-:W-:Y:S01]  /*2210*/  ISETP.NE.AND P1, PT, R23, 0x1, PT ;  /* 0x000000011700780c */ /* 0x000fe20003f25270 */
[----:B------:R-:W-:Y:S03]  /*2220*/  BSSY B0, `(.L_x_215) ;  /* 0x000000e000007945 */ /* 0x000fe60003800000 */
[----:B------:R-:W-:-:S04]  /*2230*/  SEL R9, R9, R194, !P1 ;  /* 0x000000c209097207 */ /* 0x000fc80004800000 */
[----:B------:R-:W-:Y:S01]  /*2240*/  LEA R223, R9, UR6, 0x1 ;  /* 0x0000000609df7c11 */ /* 0x000fe2000f8e08ff */
[----:B------:R-:W-:Y:S05]  /*2250*/  @P2 BRA `(.L_x_216) ;  /* 0x0000000000282947 */ /* 0x000fea0003800000 */
        /* <DEDUP_REMOVED lines=10> */
.L_x_216:
[----:B------:R-:W-:Y:S05]  /*2300*/  BSYNC B0 ;  /* 0x0000000000007941 */ /* 0x000fea0003800000 */
.L_x_215:
[----:B------:R1:W-:Y:S01]  /*2310*/  @P3 STS [R223], RZ ;  /* 0x000000ffdf003388 */ /* 0x0003e20000000800 */
[----:B------:R-:W-:Y:S03]  /*2320*/  BSSY B0, `(.L_x_217) ;  /* 0x0000010000007945 */ /* 0x000fe60003800000 */
        /* <DEDUP_REMOVED lines=15> */
.L_x_218:
[----:B------:R-:W-:Y:S05]  /*2420*/  BSYNC B0 ;  /* 0x0000000000007941 */ /* 0x000fea0003800000 */
.L_x_217:
[----:B------:R1:W-:Y:S01]  /*2430*/  @P2 STS [R223+0x1000], RZ ;  /* 0x001000ffdf002388 */ /* 0x0003e20000000800 */
[----:B------:R-:W-:Y:S03]  /*2440*/  BSSY B0, `(.L_x_219) ;  /* 0x0000012000007945 */ /* 0x000fe60003800000 */
[----:B------:R1:W-:Y:S04]  /*2450*/  @P2 STS [R223+0x1004], RZ ;  /* 0x001004ffdf002388 */ /* 0x0003e80000000800 */
[----:B------:R1:W-:Y:S04]  /*2460*/  @P2 STS [R223+0x1008], RZ ;  /* 0x001008ffdf002388 */ /* 0x0003e80000000800 */
[----:B------:R1:W-:Y:S01]  /*2470*/  @P2 STS [R223+0x100c], RZ ;  /* 0x00100cffdf002388 */ /* 0x0003e20000000800 */
[----:B------:R-:W-:Y:S05]  /*2480*/  @P2 BRA `(.L_x_220) ;  /* 0x0000000000342947 */ /* 0x000fea0003800000 */
        /* <DEDUP_REMOVED lines=13> */
.L_x_220:
[----:B------:R-:W-:Y:S05]  /*2560*/  BSYNC B0 ;  /* 0x0000000000007941 */ /* 0x000fea0003800000 */
.L_x_219:
[----:B------:R-:W-:Y:S01]  /*2570*/  ISETP.NE.AND P0, PT, R11, RZ, PT ;  /* 0x000000ff0b00720c */ /* 0x000fe20003f05270 */
[----:B------:R-:W-:Y:S01]  /*2580*/  ULDC.64 UR4, c[0x0][0x260] ;  /* 0x0000980000047ab9 */ /* 0x000fe20000000a00 */
[----:B------:R-:W-:Y:S01]  /*2590*/  BSSY B0, `(.L_x_221) ;  /* 0x0000017000007945 */ /* 0x000fe20003800000 */
[----:B------:R-:W-:Y:S02]  /*25a0*/  IMAD R25, R25, UR4, RZ ;  /* 0x0000000419197c24 */ /* 0x000fe4000f8e02ff */
[----:B------:R-:W-:-:S04]  /*25b0*/  IMAD.WIDE.U32 R28, R0, UR4, R28 ;  /* 0x00000004001c7c25 */ /* 0x000fc8000f8e001c */
[----:B-1----:R-:W-:-:S04]  /*25c0*/  IMAD R7, R0, UR5, R25 ;  /* 0x0000000500077c24 */ /* 0x002fc8000f8e0219 */
[----:B------:R1:W-:Y:S01]  /*25d0*/  @P0 STS.128 [R21+0x6000], RZ ;  /* 0x006000ff15000388 */ /* 0x0003e20000000c00 */
[----:B------:R-:W-:Y:S01]  /*25e0*/  IADD3 R7, R29, R7, RZ ;  /* 0x000000071d077210 */ /* 0x000fe20007ffe0ff */
[----:B------:R-:W-:Y:S06]  /*25f0*/  @P0 BRA `(.L_x_222) ;  /* 0x0000000000400947 */ /* 0x000fec0003800000 */
        /* <DEDUP_REMOVED lines=16> */
.L_x_222:
[----:B------:R-:W-:Y:S05]  /*2700*/  BSYNC B0 ;  /* 0x0000000000007941 */ /* 0x000fea0003800000 */
.L_x_221:
        /* <DEDUP_REMOVED lines=21> */
.L_x_224:
[----:B------:R-:W-:Y:S05]  /*2860*/  BSYNC B0 ;  /* 0x0000000000007941 */ /* 0x000fea0003800000 */
.L_x_223:
        /* <DEDUP_REMOVED lines=21> */
.L_x_226:
[----:B------:R-:W-:Y:S05]  /*29c0*/  BSYNC B0 ;  /* 0x0000000000007941 */ /* 0x000fea0003800000 */
.L_x_225:
        /* <DEDUP_REMOVED lines=21> */
.L_x_228:
[----:B------:R-:W-:Y:S05]  /*2b20*/  BSYNC B0 ;  /* 0x0000000000007941 */ /* 0x000fea0003800000 */
.L_x_227:
[----:B-1----:R-:W-:Y:S01]  /*2b30*/  VIADD R5, R191, 0x28 ;  /* 0x00000028bf057836 */ /* 0x002fe20000000000 */
[----:B------:R-:W-:Y:S01]  /*2b40*/  ULDC.64 UR4, c[0x0][0x3c8] ;  /* 0x0000f20000047ab9 */ /* 0x000fe20000000a00 */
[----:B------:R-:W-:Y:S01]  /*2b50*/  IMAD.MOV.U32 R215, RZ, RZ, R18 ;  /* 0x000000ffffd77224 */ /* 0x000fe200078e0012 */
[----:B------:R-:W-:Y:S01]  /*2b60*/  ISETP.NE.U32.AND P4, PT, RZ, UR4, PT ;  /* 0x00000004ff007c0c */ /* 0x000fe2000bf85070 */
[----:B------:R-:W0:Y:S01]  /*2b70*/  LDGDEPBAR ;  /* 0x00000000000079af */ /* 0x000e220000000000 */
[-C--:B------:R-:W-:Y:S01]  /*2b80*/  ISETP.GE.AND P2, PT, R5, R10.reuse, PT ;  /* 0x0000000a0500720c */ /* 0x080fe20003f46270 */
[C---:B------:R-:W-:Y:S01]  /*2b90*/  VIADD R7, R191.reuse, 0x20 ;  /* 0x00000020bf077836 */ /* 0x040fe20000000000 */
[----:B------:R-:W-:Y:S01]  /*2ba0*/  ISETP.NE.AND.EX P4, PT, RZ, UR5, PT, P4 ;  /* 0x00000005ff007c0c */ /* 0x000fe2000bf85340 */
[----:B------:R-:W-:Y:S01]  /*2bb0*/  IMAD.MOV.U32 R214, RZ, RZ, R19 ;  /* 0x000000ffffd67224 */ /* 0x000fe200078e0013 */
[----:B------:R-:W-:Y:S01]  /*2bc0*/  SHF.R.S32.HI R0, RZ, 0x1f, R5 ;  /* 0x0000001fff007819 */ /* 0x000fe20000011405 */
[----:B------:R-:W-:Y:S01]  /*2bd0*/  VIADD R9, R191, 0x8 ;  /* 0x00000008bf097836 */ /* 0x000fe20000000000 */
[-C--:B------:R-:W-:Y:S01]  /*2be0*/  ISETP.GE.AND P3, PT, R7, R10.reuse, PT ;  /* 0x0000000a0700720c */ /* 0x080fe20003f66270 */
[----:B------:R-:W-:Y:S01]  /*2bf0*/  IMAD.MOV.U32 R221, RZ, RZ, 0x7f800000 ;  /* 0x7f800000ffdd7424 */ /* 0x000fe200078e00ff */
[-C--:B------:R-:W-:Y:S01]  /*2c00*/  ISETP.GE.AND P6, PT, R191, R10.reuse, PT ;  /* 0x0000000abf00720c */ /* 0x080fe20003fc6270 */
[----:B------:R-:W-:Y:S01]  /*2c10*/  IMAD.MOV.U32 R222, RZ, RZ, 0x7f800000 ;  /* 0x7f800000ffde7424 */ /* 0x000fe200078e00ff */
[----:B------:R-:W-:Y:S01]  /*2c20*/  ISETP.GE.AND P5, PT, R9, R10, PT ;  /* 0x0000000a0900720c */ /* 0x000fe20003fa6270 */
[----:B------:R-:W-:-:S02]  /*2c30*/  IMAD.MOV.U32 R220, RZ, RZ, 0x7f800000 ;  /* 0x7f800000ffdc7424 */ /* 0x000fc400078e00ff */
[----:B------:R-:W-:Y:S01]  /*2c40*/  IMAD.MOV.U32 R219, RZ, RZ, 0x7f800000 ;  /* 0x7f800000ffdb7424 */ /* 0x000fe200078e00ff */
[CC--:B------:R-:W-:Y:S01]  /*2c50*/  @!P2 LEA R6, P0, R5.reuse, R215.reuse, 0x2 ;  /* 0x000000d70506a211 */ /* 0x0c0fe200078010ff */
[----:B------:R-:W1:Y:S01]  /*2c60*/  @P4 LDC.64 R2, c[0x0][0x3d0] ;  /* 0x0000f400ff024b82 */ /* 0x000e620000000a00 */
[----:B------:R-:W-:Y:S02]  /*2c70*/  USHF.L.U32 UR21, UR14, 0x4, URZ ;  /* 0x000000040e157899 */ /* 0x000fe4000800063f */
[----:B------:R-:W-:Y:S01]  /*2c80*/  @!P2 LEA.HI.X R7, R5, R214, R0, 0x2, P0 ;  /* 0x000000d60507a211 */ /* 0x000fe200000f1400 */
[C---:B------:R-:W-:Y:S01]  /*2c90*/  IMAD.SHL.U32 R0, R191.reuse, 0x4, RZ ;  /* 0x00000004bf007824 */ /* 0x040fe200078e00ff */
[----:B------:R-:W-:Y:S01]  /*2ca0*/  SHF.L.U64.HI R5, R191, 0x2, R198 ;  /* 0x00000002bf057819 */ /* 0x000fe200000102c6 */
[----:B------:R-:W-:Y:S02]  /*2cb0*/  USHF.L.U32 UR22, UR14, 0x3, URZ ;  /* 0x000000030e167899 */ /* 0x000fe4000800063f */
[----:B------:R1:W5:Y:S01]  /*2cc0*/  @!P2 LDG.E R220, desc[UR16][R6.64] ;  /* 0x0000001006dca981 */ /* 0x000362000c1e1900 */
[----:B------:R-:W-:Y:S01]  /*2cd0*/  IADD3 R8, P0, R0, R215, RZ ;  /* 0x000000d700087210 */ /* 0x000fe20007f1e0ff */
[----:B------:R-:W-:-:S04]  /*2ce0*/  DEPBAR.LE SB0, 0x1 ;  /* 0x000080400000791a */ /* 0x000fc80000000000 */
[----:B------:R-:W-:Y:S01]  /*2cf0*/  IMAD.X R9, R5, 0x1, R214, P0 ;  /* 0x0000000105097824 */ /* 0x000fe200000e06d6 */
[----:B------:R-:W2:Y:S01]  /*2d00*/  @P4 LDC R0, c[0x0][0x2e8] ;  /* 0x0000ba00ff004b82 */ /* 0x000ea20000000800 */
[----:B------:R-:W-:Y:S02]  /*2d10*/  IMAD.MOV.U32 R218, RZ, RZ, RZ ;  /* 0x000000ffffda7224 */ /* 0x000fe400078e00ff */
[----:B------:R-:W-:Y:S01]  /*2d20*/  VIADD R17, R17, 0x80 ;  /* 0x0000008011117836 */ /* 0x000fe20000000000 */
[----:B------:R1:W5:Y:S01]  /*2d30*/  @!P6 LDG.E R221, desc[UR16][R8.64] ;  /* 0x0000001008dde981 */ /* 0x000362000c1e1900 */
[----:B------:R-:W-:Y:S01]  /*2d40*/  IMAD.MOV.U32 R182, RZ, RZ, 0x40 ;  /* 0x00000040ffb67424 */ /* 0x000fe200078e00ff */
[C---:B------:R-:W-:Y:S01]  /*2d50*/  SHF.L.U64.HI R210, R191.reuse, 0x2, R198 ;  /* 0x00000002bfd27819 */ /* 0x040fe200000102c6 */
[----:B------:R-:W-:Y:S01]  /*2d60*/  IMAD.SHL.U32 R211, R191, 0x4, RZ ;  /* 0x00000004bfd37824 */ /* 0x000fe200078e00ff */
[----:B------:R1:W5:Y:S02]  /*2d70*/  @!P5 LDG.E R222, desc[UR16][R8.64+0x20] ;  /* 0x0000201008ded981 */ /* 0x000364000c1e1900 */
[-C--:B-1----:R-:W-:Y:S01]  /*2d80*/  @P4 IMAD R4, R15, R2.reuse, RZ ;  /* 0x000000020f044224 */ /* 0x082fe200078e02ff */
[----:B------:R-:W-:Y:S01]  /*2d90*/  CS2R R94, SRZ ;  /* 0x00000000005e7805 */ /* 0x000fe2000001ff00 */
[----:B------:R-:W-:Y:S01]  /*2da0*/  @P4 IMAD.WIDE.U32 R10, R197, R2, R200 ;  /* 0x00000002c50a4225 */ /* 0x000fe200078e00c8 */
[----:B------:R1:W5:Y:S01]  /*2db0*/  @!P3 LDG.E R219, desc[UR16][R8.64+0x80] ;  /* 0x0000801008dbb981 */ /* 0x000362000c1e1900 */
[----:B------:R-:W-:-:S02]  /*2dc0*/  CS2R R92, SRZ ;  /* 0x00000000005c7805 */ /* 0x000fc4000001ff00 */
[----:B------:R-:W-:Y:S01]  /*2dd0*/  CS2R R98, SRZ ;  /* 0x0000000000627805 */ /* 0x000fe2000001ff00 */
[----:B------:R-:W-:Y:S01]  /*2de0*/  @P4 IMAD R3, R197, R3, R4 ;  /* 0x00000003c5034224 */ /* 0x000fe200078e0204 */
[----:B------:R-:W-:Y:S01]  /*2df0*/  BAR.SYNC.DEFER_BLOCKING 0x0 ;  /* 0x0000000000007b1d */ /* 0x000fe20000010000 */
[----:B------:R-:W-:Y:S02]  /*2e00*/  @P4 LEA R12, P0, R10, UR4, 0x2 ;  /* 0x000000040a0c4c11 */ /* 0x000fe4000f8010ff */
[----:B------:R-:W-:Y:S01]  /*2e10*/  @P4 IMAD.IADD R3, R11, 0x1, R3 ;  /* 0x000000010b034824 */ /* 0x000fe200078e0203 */
[----:B------:R-:W-:Y:S01]  /*2e20*/  CS2R R96, SRZ ;  /* 0x0000000000607805 */ /* 0x000fe2000001ff00 */
[----:B------:R-:W-:Y:S01]  /*2e30*/  IMAD.MOV.U32 R212, RZ, RZ, 0x40 ;  /* 0x00000040ffd47424 */ /* 0x000fe200078e00ff */
[----:B------:R-:W-:Y:S02]  /*2e40*/  CS2R R90, SRZ ;  /* 0x00000000005a7805 */ /* 0x000fe4000001ff00 */
[----:B------:R-:W-:-:S02]  /*2e50*/  CS2R R88, SRZ ;  /* 0x0000000000587805 */ /* 0x000fc4000001ff00 */
[----:B------:R-:W-:Y:S02]  /*2e60*/  @P4 LEA.HI.X R13, R10, UR5, R3, 0x2, P0 ;  /* 0x000000050a0d4c11 */ /* 0x000fe400080f1403 */
[----:B------:R-:W-:Y:S02]  /*2e70*/  CS2R R86, SRZ ;  /* 0x0000000000567805 */ /* 0x000fe4000001ff00 */
[----:B------:R-:W-:Y:S02]  /*2e80*/  CS2R R84, SRZ ;  /* 0x0000000000547805 */ /* 0x000fe4000001ff00 */
[----:B------:R-:W-:Y:S02]  /*2e90*/  CS2R R78, SRZ ;  /* 0x00000000004e7805 */ /* 0x000fe4000001ff00 */
[----:B------:R-:W-:Y:S02]  /*2ea0*/  CS2R R76, SRZ ;  /* 0x00000000004c7805 */ /* 0x000fe4000001ff00 */
[----:B------:R-:W-:-:S02]  /*2eb0*/  CS2R R82, SRZ ;  /* 0x0000000000527805 */ /* 0x000fc4000001ff00 */
[----:B------:R-:W-:Y:S02]  /*2ec0*/  CS2R R80, SRZ ;  /* 0x0000000000507805 */ /* 0x000fe4000001ff00 */
        /* <DEDUP_REMOVED lines=8> */
[----:B------:R-:W-:Y:S01]  /*2f50*/  CS2R R58, SRZ ;  /* 0x00000000003a7805 */ /* 0x000fe2000001ff00 */
[----:B------:R-:W3:Y:S01]  /*2f60*/  @P4 LDG.E R3, desc[UR16][R12.64] ;  /* 0x000000100c034981 */ /* 0x000ee2000c1e1900 */
[----:B------:R-:W-:Y:S02]  /*2f70*/  CS2R R56, SRZ ;  /* 0x0000000000387805 */ /* 0x000fe4000001ff00 */
[----:B------:R-:W-:-:S02]  /*2f80*/  CS2R R54, SRZ ;  /* 0x0000000000367805 */ /* 0x000fc4000001ff00 */
[----:B------:R-:W-:Y:S01]  /*2f90*/  CS2R R52, SRZ ;  /* 0x0000000000347805 */ /* 0x000fe2000001ff00 */
[----:B------:R-:W4:Y:S01]  /*2fa0*/  S2R R2, SR_TID.X ;  /* 0x0000000000027919 */ /* 0x000f220000002100 */
[----:B------:R-:W-:Y:S02]  /*2fb0*/  CS2R R46, SRZ ;  /* 0x00000000002e7805 */ /* 0x000fe4000001ff00 */
[----:B------:R-:W-:Y:S02]  /*2fc0*/  CS2R R44, SRZ ;  /* 0x00000000002c7805 */ /* 0x000fe4000001ff00 */
[----:B------:R-:W-:Y:S01]  /*2fd0*/  CS2R R50, SRZ ;  /* 0x0000000000327805 */ /* 0x000fe2000001ff00 */
[----:B------:R-:W1:Y:S01]  /*2fe0*/  LDSM.16.M88.4 R148, [R179] ;  /* 0x00000000b394783b */ /* 0x000e620000000200 */
[----:B------:R-:W-:Y:S02]  /*2ff0*/  CS2R R48, SRZ ;  /* 0x0000000000307805 */ /* 0x000fe4000001ff00 */
[----:B------:R-:W-:-:S02]  /*3000*/  CS2R R42, SRZ ;  /* 0x00000000002a7805 */ /* 0x000fc4000001ff00 */
[----:B------:R-:W-:Y:S01]  /*3010*/  CS2R R40, SRZ ;  /* 0x0000000000287805 */ /* 0x000fe2000001ff00 */
[----:B------:R-:W1:Y:S01]  /*3020*/  LDSM.16.M88.4 R152, [R179+0x800] ;  /* 0x00080000b398783b */ /* 0x000e620000000200 */
[----:B------:R-:W-:Y:S02]  /*3030*/  CS2R R38, SRZ ;  /* 0x0000000000267805 */ /* 0x000fe4000001ff00 */
[----:B------:R-:W-:Y:S01]  /*3040*/  CS2R R36, SRZ ;  /* 0x0000000000247805 */ /* 0x000fe2000001ff00 */
[----:B------:R-:W-:Y:S01]  /*3050*/  IMAD.MOV.U32 R229, RZ, RZ, R223 ;  /* 0x000000ffffe57224 */ /* 0x000fe200078e00df */
[----:B------:R-:W1:Y:S01]  /*3060*/  LDSM.16.M88.4 R156, [R178] ;  /* 0x00000000b29c783b */ /* 0x000e620000000200 */
[----:B------:R-:W-:Y:S02]  /*3070*/  UIADD3 UR11, -UR15, URZ, URZ ;  /* 0x0000003f0f0b7290 */ /* 0x000fe4000fffe13f */
[----:B------:R-:W-:Y:S01]  /*3080*/  UIMAD UR20, UR14, 0x18, URZ ;  /* 0x000000180e1478a4 */ /* 0x000fe2000f8e023f */
[----:B------:R-:W1:Y:S01]  /*3090*/  LDSM.16.M88.4 R160, [R178+0x800] ;  /* 0x00080000b2a0783b */ /* 0x000e620000000200 */
[----:B------:R-:W-:-:S02]  /*30a0*/  USHF.L.U32 UR19, UR14, 0x5, URZ ;  /* 0x000000050e137899 */ /* 0x000fc4000800063f */
[----:B------:R-:W-:Y:S01]  /*30b0*/  UIMAD UR18, UR14, 0x28, URZ ;  /* 0x000000280e1278a4 */ /* 0x000fe2000f8e023f */
[----:B------:R-:W1:Y:S01]  /*30c0*/  LDSM.16.M88.4 R164, [R176] ;  /* 0x00000000b0a4783b */ /* 0x000e620000000200 */
[----:B------:R-:W-:Y:S01]  /*30d0*/  UIMAD UR25, UR14, 0x38, URZ ;  /* 0x000000380e1978a4 */ /* 0x000fe2000f8e023f */
[----:B------:R-:W-:Y:S02]  /*30e0*/  ULDC UR23, c[0x0][0x2d0] ;  /* 0x0000b40000177ab9 */ /* 0x000fe40000000800 */
[----:B------:R-:W1:Y:S01]  /*30f0*/  LDSM.16.M88.4 R168, [R176+0x800] ;  /* 0x00080000b0a8783b */ /* 0x000e620000000200 */
[----:B------:R-:W-:Y:S01]  /*3100*/  ULDC UR24, c[0x0][0x2ec] ;  /* 0x0000bb0000187ab9 */ /* 0x000fe20000000800 */
[----:B----4-:R-:W-:-:S04]  /*3110*/  SHF.R.S32.HI R5, RZ, 0x1f, R2 ;  /* 0x0000001fff057819 */ /* 0x010fc80000011402 */
[----:B------:R-:W-:-:S04]  /*3120*/  LEA.HI R5, R5, R2, RZ, 0x4 ;  /* 0x0000000205057211 */ /* 0x000fc800078f20ff */
[----:B------:R-:W-:-:S05]  /*3130*/  LOP3.LUT R5, R5, 0xfffffff0, RZ, 0xc0, !PT ;  /* 0xfffffff005057812 */ /* 0x000fca00078ec0ff */
[----:B------:R-:W-:Y:S01]  /*3140*/  IMAD.IADD R5, R2, 0x1, -R5 ;  /* 0x0000000102057824 */ /* 0x000fe200078e0a05 */
[----:B--2---:R-:W3:Y:S04]  /*3150*/  @P4 MUFU.RCP R0, R0 ;  /* 0x0000000000004308 */ /* 0x004ee80000001000 */
[----:B------:R-:W-:-:S04]  /*3160*/  SHF.R.S32.HI R2, RZ, 0x1f, R5 ;  /* 0x0000001fff027819 */ /* 0x000fc80000011405 */
[----:B------:R-:W-:-:S04]  /*3170*/  LEA.HI R2, R2, R5, RZ, 0x3 ;  /* 0x0000000502027211 */ /* 0x000fc800078f18ff */
[----:B------:R-:W-:Y:S01]  /*3180*/  LOP3.LUT R2, R2, 0xfffffff8, RZ, 0xc0, !PT ;  /* 0xfffffff802027812 */ /* 0x000fe200078ec0ff */
[----:B------:R-:W-:Y:S01]  /*3190*/  UIADD3 UR10, UR21, 0x20, URZ ;  /* 0x00000020150a7890 */ /* 0x000fe2000fffe03f */
[----:B------:R-:W-:-:S03]  /*31a0*/  IMAD R4, R199, 0x80, R190 ;  /* 0x00000080c7047824 */ /* 0x000fc600078e02be */
[----:B------:R-:W-:Y:S01]  /*31b0*/  IMAD.IADD R2, R5, 0x1, -R2 ;  /* 0x0000000105027824 */ /* 0x000fe200078e0a02 */
[----:B------:R-:W-:Y:S01]  /*31c0*/  UIADD3 UR9, UR22, UR10, URZ ;  /* 0x0000000a16097290 */ /* 0x000fe2000fffe03f */
[----:B------:R-:W-:Y:S01]  /*31d0*/  IADD3 R227, -R227, R191, -R4 ;  /* 0x000000bfe3e37210 */ /* 0x000fe20007ffe904 */
[----:B------:R-:W-:Y:S02]  /*31e0*/  VIADD R4, R181, 0x1000 ;  /* 0x00001000b5047836 */ /* 0x000fe40000000000 */
[C---:B------:R-:W-:Y:S02]  /*31f0*/  LOP3.LUT P0, RZ, R2.reuse, 0x2, RZ, 0xc0, !PT ;  /* 0x0000000202ff7812 */ /* 0x040fe4000780c0ff */
[----:B------:R-:W-:Y:S01]  /*3200*/  LOP3.LUT P3, RZ, R2, 0x4, RZ, 0xc0, !PT ;  /* 0x0000000402ff7812 */ /* 0x000fe2000786c0ff */
[----:B------:R-:W-:Y:S01]  /*3210*/  IMAD.MOV.U32 R2, RZ, RZ, 0x20 ;  /* 0x00000020ff027424 */ /* 0x000fe200078e00ff */
[----:B------:R-:W-:Y:S01]  /*3220*/  UIADD3 UR8, UR22, UR9, URZ ;  /* 0x0000000916087290 */ /* 0x000fe2000fffe03f */
[----:B------:R-:W-:-:S03]  /*3230*/  SEL R4, R4, R181, !P1 ;  /* 0x000000b504047207 */ /* 0x000fc60004800000 */
[----:B------:R-:W-:Y:S01]  /*3240*/  UIADD3 UR5, UR22, UR8, URZ ;  /* 0x0000000816057290 */ /* 0x000fe2000fffe03f */
[----:B------:R-:W-:Y:S01]  /*3250*/  SEL R2, R2, 0xffffffe0, !P0 ;  /* 0xffffffe002027807 */ /* 0x000fe20004000000 */
[----:B------:R-:W-:Y:S01]  /*3260*/  IMAD.IADD R227, R227, 0x1, R226 ;  /* 0x00000001e3e37824 */ /* 0x000fe200078e02e2 */
[----:B------:R-:W-:Y:S01]  /*3270*/  ISETP.GE.AND P2, PT, R17, R226, PT ;  /* 0x000000e21100720c */ /* 0x000fe20003f46270 */
[----:B------:R-:W-:Y:S01]  /*3280*/  UIADD3 UR4, UR22, UR5, URZ ;  /* 0x0000000516047290 */ /* 0x000fe2000fffe03f */
[----:B------:R-:W-:Y:S01]  /*3290*/  SEL R182, R182, 0xffffffc0, !P3 ;  /* 0xffffffc0b6b67807 */ /* 0x000fe20005800000 */
[----:B------:R-:W-:Y:S02]  /*32a0*/  UIMAD UR15, UR14, 0x30, URZ ;  /* 0x000000300e0f78a4 */ /* 0x000fe4000f8e023f */
[----:B------:R-:W-:Y:S01]  /*32b0*/  UIADD3 UR14, UR22, UR4, URZ ;  /* 0x00000004160e7290 */ /* 0x000fe2000fffe03f */
[----:B---3--:R-:W-:Y:S01]  /*32c0*/  @P4 FMUL.FTZ R218, R3, R0 ;  /* 0x0000000003da4220 */ /* 0x008fe20000410000 */
[----:B------:R-:W-:Y:S01]  /*32d0*/  VIADD R3, R192, 0x1000 ;  /* 0x00001000c0037836 */ /* 0x000fe20000000000 */
[----:B------:R-:W-:-:S04]  /*32e0*/  LEA R0, R180, UR6, 0x1 ;  /* 0x00000006b4007c11 */ /* 0x000fc8000f8e08ff */
[----:B------:R-:W-:Y:S01]  /*32f0*/  SEL R3, R3, R192, !P1 ;  /* 0x000000c003037207 */ /* 0x000fe20004800000 */
[----:B------:R-:W2:Y:S03]  /*3300*/  LDSM.16.M88.4 R140, [R0+0xa000] ;  /* 0x00a00000008c783b */ /* 0x000ea60000000200 */
[----:B------:R-:W-:Y:S01]  /*3310*/  LEA R172, R3, UR6, 0x1 ;  /* 0x0000000603ac7c11 */ /* 0x000fe2000f8e08ff */
[----:B------:R3:W4:Y:S01]  /*3320*/  LDSM.16.M88.4 R144, [R0+0xa800] ;  /* 0x00a800000090783b */ /* 0x0007220000000200 */
[----:B------:R-:W-:Y:S01]  /*3330*/  LEA R3, R4, UR6, 0x1 ;  /* 0x0000000604037c11 */ /* 0x000fe2000f8e08ff */
[----:B-1-3--:R-:W-:-:S07]  /*3340*/  IMAD.IADD R0, R177, 0x1, R2 ;  /* 0x00000001b1007824 */ /* 0x00afce00078e0202 */
.L_x_231:
[----:B------:R-:W0:Y:S01]  /*3350*/  LDGDEPBAR ;  /* 0x00000000000079af */ /* 0x000e220000000000 */
[----:B------:R-:W-:Y:S01]  /*3360*/  LEA R185, R180, UR6, 0x1 ;  /* 0x00000006b4b97c11 */ /* 0x000fe2000f8e08ff */
[----:B------:R-:W-:Y:S02]  /*3370*/  IMAD.IADD R183, R3, 0x1, R2 ;  /* 0x0000000103b77824 */ /* 0x000fe400078e0202 */
[----:B-----5:R-:W-:Y:S01]  /*3380*/  FMUL.FTZ R240, R221, 1.4426950216293334961 ;  /* 0x3fb8aa3bddf07820 */ /* 0x020fe20000410000 */
[--C-:B------:R-:W-:Y:S01]  /*3390*/  IMAD.IADD R184, R3, 0x1, R182.reuse ;  /* 0x0000000103b87824 */ /* 0x100fe200078e02b6 */
[----:B------:R-:W-:Y:S01]  /*33a0*/  FSETP.NEU.FTZ.AND P5, PT, R221, -INF , PT ;  /* 0xff800000dd00780b */ /* 0x000fe20003fbd000 */
[----:B------:R-:W-:Y:S02]  /*33b0*/  IMAD.IADD R182, R183, 0x1, R182 ;  /* 0x00000001b7b67824 */ /* 0x000fe400078e02b6 */
[----:B------:R-:W-:Y:S01]  /*33c0*/  FMUL.FTZ R244, R220, 1.4426950216293334961 ;  /* 0x3fb8aa3bdcf47820 */ /* 0x000fe20000410000 */
[----:B------:R-:W-:Y:S04]  /*33d0*/  DEPBAR.LE SB0, 0x0 ;  /* 0x000080000000791a */ /* 0x000fe80000000000 */
[----:B------:R-:W-:Y:S06]  /*33e0*/  BAR.SYNC.DEFER_BLOCKING 0x0 ;  /* 0x0000000000007b1d */ /* 0x000fec0000010000 */
[----:B------:R-:W-:Y:S08]  /*33f0*/  LDSM.16.M88.4 R100, [R3] ;  /* 0x000000000364783b */ /* 0x000ff00000000200 */
[----:B------:R-:W1:Y:S08]  /*3400*/  LDSM.16.M88.4 R104, [R185+0x6000] ;  /* 0x00600000b968783b */ /* 0x000e700000000200 */
[----:B------:R-:W3:Y:S08]  /*3410*/  LDSM.16.M88.4 R108, [R3+0x1000] ;  /* 0x00100000036c783b */ /* 0x000ef00000000200 */
[----:B------:R-:W2:Y:S08]  /*3420*/  LDSM.16.M88.4 R112, [R185+0x6800] ;  /* 0x00680000b970783b */ /* 0x000eb00000000200 */
[----:B------:R-:W-:Y:S08]  /*3430*/  LDSM.16.M88.4 R116, [R183] ;  /* 0x00000000b774783b */ /* 0x000ff00000000200 */
[----:B------:R-:W4:Y:S01]  /*3440*/  LDSM.16.M88.4 R120, [R179+-0x4000] ;  /* 0xffc00000b378783b */ /* 0x000f220000000200 */
[-C--:B-1----:R-:W-:Y:S07]  /*3450*/  HMMA.16816.F32.BF16 R4, R100, R104.reuse, RZ ;  /* 0x000000686404723c */ /* 0x082fee00000418ff */
[----:B------:R-:W1:Y:S01]  /*3460*/  LDSM.16.M88.4 R124, [R183+0x1000] ;  /* 0x00100000b77c783b */ /* 0x000e620000000200 */
[C---:B---3--:R-:W-:Y:S07]  /*3470*/  HMMA.16816.F32.BF16 R8, R108.reuse, R104, RZ ;  /* 0x000000686c08723c */ /* 0x048fee00000418ff */
[----:B------:R-:W3:Y:S01]  /*3480*/  LDSM.16.M88.4 R128, [R179+-0x3800] ;  /* 0xffc80000b380783b */ /* 0x000ee20000000200 */
[-C--:B------:R-:W-:Y:S07]  /*3490*/  HMMA.16816.F32.BF16 R12, R108, R106.reuse, RZ ;  /* 0x0000006a6c0c723c */ /* 0x080fee00000418ff */
[----:B------:R-:W-:Y:S01]  /*34a0*/  LDSM.16.M88.4 R132, [R184] ;  /* 0x00000000b884783b */ /* 0x000fe20000000200 */
[C---:B------:R-:W-:Y:S07]  /*34b0*/  HMMA.16816.F32.BF16 R16, R100.reuse, R106, RZ ;  /* 0x0000006a6410723c */ /* 0x040fee00000418ff */
[----:B------:R-:W3:Y:S01]  /*34c0*/  LDSM.16.M88.4 R136, [R178+-0x4000] ;  /* 0xffc00000b288783b */ /* 0x000ee20000000200 */
[-C--:B--2---:R-:W-:Y:S06]  /*34d0*/  HMMA.16816.F32.BF16 R20, R100, R112.reuse, RZ ;  /* 0x000000706414723c */ /* 0x084fec00000418ff */
[C---:B------:R-:W-:Y:S01]  /*34e0*/  HMMA.16816.F32.BF16 R24, R108.reuse, R112, RZ ;  /* 0x000000706c18723c */ /* 0x040fe200000418ff */
[----:B------:R-:W2:Y:S05]  /*34f0*/  LDSM.16.M88.4 R104, [R184+0x1000] ;  /* 0x00100000b868783b */ /* 0x000eaa0000000200 */
[-C--:B------:R-:W-:Y:S03]  /*3500*/  HMMA.16816.F32.BF16 R28, R108, R114.reuse, RZ ;  /* 0x000000726c1c723c */ /* 0x080fe600000418ff */
[----:B------:R-:W-:Y:S03]  /*3510*/  LDSM.16.M88.4 R108, [R182] ;  /* 0x00000000b66c783b */ /* 0x000fe60000000200 */
[----:B------:R-:W-:Y:S05]  /*3520*/  HMMA.16816.F32.BF16 R32, R100, R114, RZ ;  /* 0x000000726420723c */ /* 0x000fea00000418ff */
[----:B------:R-:W2:Y:S01]  /*3530*/  LDSM.16.M88.4 R100, [R178+-0x3800] ;  /* 0xffc80000b264783b */ /* 0x000ea20000000200 */
[-C--:B----4-:R-:W-:Y:S06]  /*3540*/  HMMA.16816.F32.BF16 R4, R116, R120.reuse, R4 ;  /* 0x000000787404723c */ /* 0x090fec0000041804 */
[C---:B-1----:R-:W-:Y:S01]  /*3550*/  HMMA.16816.F32.BF16 R8, R124.reuse, R120, R8 ;  /* 0x000000787c08723c */ /* 0x042fe20000041808 */
[----:B------:R-:W1:Y:S05]  /*3560*/  LDSM.16.M88.4 R112, [R176+-0x4000] ;  /* 0xffc00000b070783b */ /* 0x000e6a0000000200 */
[-C--:B------:R-:W-:Y:S06]  /*3570*/  HMMA.16816.F32.BF16 R12, R124, R122.reuse, R12 ;  /* 0x0000007a7c0c723c */ /* 0x080fec000004180c */
[C---:B------:R-:W-:Y:S01]  /*3580*/  HMMA.16816.F32.BF16 R16, R116.reuse, R122, R16 ;  /* 0x0000007a7410723c */ /* 0x040fe20000041810 */
[----:B------:R-:W4:Y:S05]  /*3590*/  LDSM.16.M88.4 R120, [R182+0x1000] ;  /* 0x00100000b678783b */ /* 0x000f2a0000000200 */
[-C--:B---3--:R-:W-:Y:S06]  /*35a0*/  HMMA.16816.F32.BF16 R20, R116, R128.reuse, R20 ;  /* 0x000000807414723c */ /* 0x088fec0000041814 */
[C---:B------:R-:W-:Y:S06]  /*35b0*/  HMMA.16816.F32.BF16 R24, R124.reuse, R128, R24 ;  /* 0x000000807c18723c */ /* 0x040fec0000041818 */
[-C--:B------:R-:W-:Y:S06]  /*35c0*/  HMMA.16816.F32.BF16 R28, R124, R130.reuse, R28 ;  /* 0x000000827c1c723c */ /* 0x080fec000004181c */
[----:B------:R-:W-:Y:S05]  /*35d0*/  HMMA.16816.F32.BF16 R32, R116, R130, R32 ;  /* 0x000000827420723c */ /* 0x000fea0000041820 */
[----:B------:R-:W-:Y:S01]  /*35e0*/  IMAD R125, R199, 0x80, R190 ;  /* 0x00000080c77d7824 */ /* 0x000fe200078e02be */
[-C--:B------:R-:W-:Y:S05]  /*35f0*/  HMMA.16816.F32.BF16 R4, R132, R136.reuse, R4 ;  /* 0x000000888404723c */ /* 0x080fea0000041804 */
[----:B------:R-:W-:Y:S01]  /*3600*/  IMAD R117, R224, 0x40, R227 ;  /* 0x00000040e0757824 */ /* 0x000fe200078e02e3 */
[C---:B--2---:R-:W-:Y:S05]  /*3610*/  HMMA.16816.F32.BF16 R8, R104.reuse, R136, R8 ;  /* 0x000000886808723c */ /* 0x044fea0000041808 */
[C---:B------:R-:W-:Y:S01]  /*3620*/  VIADD R236, R117.reuse, 0x7 ;  /* 0x0000000775ec7836 */ /* 0x040fe20000000000 */
[-C--:B------:R-:W-:Y:S04]  /*3630*/  HMMA.16816.F32.BF16 R12, R104, R138.reuse, R12 ;  /* 0x0000008a680c723c */ /* 0x080fe8000004180c */
[----:B------:R-:W-:Y:S01]  /*3640*/  ISETP.GE.AND P6, PT, R236, RZ, PT ;  /* 0x000000ffec00720c */ /* 0x000fe20003fc6270 */
[C---:B------:R-:W-:Y:S01]  /*3650*/  VIADD R238, R117.reuse, 0x8 ;  /* 0x0000000875ee7836 */ /* 0x040fe20000000000 */
[C---:B------:R-:W-:Y:S04]  /*3660*/  HMMA.16816.F32.BF16 R16, R132.reuse, R138, R16 ;  /* 0x0000008a8410723c */ /* 0x040fe80000041810 */
[----:B------:R-:W-:Y:S01]  /*3670*/  ISETP.GE.AND P0, PT, R238, RZ, PT ;  /* 0x000000ffee00720c */ /* 0x000fe20003f06270 */
[C---:B------:R-:W-:Y:S01]  /*3680*/  VIADD R250, R117.reuse, 0xffffffff ;  /* 0xffffffff75fa7836 */ /* 0x040fe20000000000 */
[-C--:B------:R-:W-:Y:S04]  /*3690*/  HMMA.16816.F32.BF16 R20, R132, R100.reuse, R20 ;  /* 0x000000648414723c */ /* 0x080fe80000041814 */
[----:B------:R-:W-:Y:S01]  /*36a0*/  ISETP.GE.AND P4, PT, R250, RZ, PT ;  /* 0x000000fffa00720c */ /* 0x000fe20003f86270 */
[C---:B------:R-:W-:Y:S01]  /*36b0*/  VIADD R246, R117.reuse, 0x1f ;  /* 0x0000001f75f67836 */ /* 0x040fe20000000000 */
[C---:B------:R-:W-:Y:S05]  /*36c0*/  HMMA.16816.F32.BF16 R24, R104.reuse, R100, R24 ;  /* 0x000000646818723c */ /* 0x040fea0000041818 */
[----:B------:R-:W-:Y:S01]  /*36d0*/  IADD3 R237, R117, 0x28, RZ ;  /* 0x0000002875ed7810 */ /* 0x000fe20007ffe0ff */
[-C--:B------:R-:W-:Y:S03]  /*36e0*/  HMMA.16816.F32.BF16 R28, R104, R102.reuse, R28 ;  /* 0x00000066681c723c */ /* 0x080fe6000004181c */
[----:B------:R-:W-:Y:S02]  /*36f0*/  ISETP.GE.AND P1, PT, R237, RZ, PT ;  /* 0x000000ffed00720c */ /* 0x000fe40003f26270 */
[----:B------:R-:W-:Y:S01]  /*3700*/  @!P6 IADD3 R236, -R117, -0x7, RZ ;  /* 0xfffffff975ece810 */ /* 0x000fe20007ffe1ff */
[----:B------:R-:W-:Y:S01]  /*3710*/  HMMA.16816.F32.BF16 R32, R132, R102, R32 ;  /* 0x000000668420723c */ /* 0x000fe20000041820 */
[----:B------:R-:W2:Y:S03]  /*3720*/  LDSM.16.M88.4 R100, [R176+-0x3800] ;  /* 0xffc80000b064783b */ /* 0x000ea60000000200 */
[----:B------:R-:W-:Y:S01]  /*3730*/  ISETP.GE.AND P6, PT, R246, RZ, PT ;  /* 0x000000fff600720c */ /* 0x000fe20003fc6270 */
[----:B------:R-:W-:Y:S01]  /*3740*/  @P2 VIADD R239, R125, 0x1 ;  /* 0x000000017def2836 */ /* 0x000fe20000000000 */
[-C--:B-1----:R-:W-:Y:S05]  /*3750*/  HMMA.16816.F32.BF16 R4, R108, R112.reuse, R4 ;  /* 0x000000706c04723c */ /* 0x082fea0000041804 */
[C---:B------:R-:W-:Y:S01]  /*3760*/  @!P0 IADD3 R238, -R117.reuse, -0x8, RZ ;  /* 0xfffffff875ee8810 */ /* 0x040fe20007ffe1ff */
[C---:B----4-:R-:W-:Y:S05]  /*3770*/  HMMA.16816.F32.BF16 R8, R120.reuse, R112, R8 ;  /* 0x000000707808723c */ /* 0x050fea0000041808 */
[----:B------:R-:W-:Y:S01]  /*3780*/  I2FP.F32.S32 R126, R236 ;  /* 0x000000ec007e7245 */ /* 0x000fe20000201400 */
[----:B------:R-:W-:Y:S01]  /*3790*/  FMUL.FTZ R236, R222, 1.4426950216293334961 ;  /* 0x3fb8aa3bdeec7820 */ /* 0x000fe20000410000 */
[----:B------:R-:W-:Y:S01]  /*37a0*/  I2FP.F32.S32 R127, R238 ;  /* 0x000000ee007f7245 */ /* 0x000fe20000201400 */
[C---:B------:R-:W-:Y:S01]  /*37b0*/  VIADD R245, R117.reuse, 0x20 ;  /* 0x0000002075f57836 */ /* 0x040fe20000000000 */
[-C--:B------:R-:W-:Y:S03]  /*37c0*/  HMMA.16816.F32.BF16 R12, R120, R114.reuse, R12 ;  /* 0x00000072780c723c */ /* 0x080fe6000004180c */
[----:B------:R-:W-:Y:S01]  /*37d0*/  FSEL R118, R240, RZ, P5 ;  /* 0x000000fff0767208 */ /* 0x000fe20002800000 */
[C---:B------:R-:W-:Y:S01]  /*37e0*/  VIADD R240, R117.reuse, 0x27 ;  /* 0x0000002775f07836 */ /* 0x040fe20000000000 */
[C---:B------:R-:W-:Y:S01]  /*37f0*/  @!P1 IADD3 R237, -R117.reuse, -0x28, RZ ;  /* 0xffffffd875ed9810 */ /* 0x040fe20007ffe1ff */
[C---:B------:R-:W-:Y:S01]  /*3800*/  VIADD R242, R117.reuse, 0x18 ;  /* 0x0000001875f27836 */ /* 0x040fe20000000000 */
[----:B------:R-:W-:Y:S01]  /*3810*/  @!P4 IADD3 R250, -R117, 0x1, RZ ;  /* 0x0000000175fac810 */ /* 0x000fe20007ffe1ff */
[C---:B------:R-:W-:Y:S04]  /*3820*/  HMMA.16816.F32.BF16 R16, R108.reuse, R114, R16 ;  /* 0x000000726c10723c */ /* 0x040fe80000041810 */
[----:B------:R-:W-:Y:S01]  /*3830*/  FFMA.FTZ R7, R126, -R218, R7 ;  /* 0x800000da7e077223 */ /* 0x000fe20000010007 */
[----:B------:R-:W-:Y:S01]  /*3840*/  @P2 ISETP.GE.AND P5, PT, R239, R226, PT ;  /* 0x000000e2ef00220c */ /* 0x000fe20003fa6270 */
[----:B------:R-:W-:Y:S01]  /*3850*/  FFMA.FTZ R6, R127, -R218, R6 ;  /* 0x800000da7f067223 */ /* 0x000fe20000010006 */
[----:B------:R-:W-:Y:S01]  /*3860*/  FSETP.NEU.FTZ.AND P1, PT, R222, -INF , PT ;  /* 0xff800000de00780b */ /* 0x000fe20003f3d000 */
[----:B------:R-:W-:Y:S01]  /*3870*/  FMUL.FTZ R239, R219, 1.4426950216293334961 ;  /* 0x3fb8aa3bdbef7820 */ /* 0x000fe20000410000 */
[----:B------:R-:W-:Y:S02]  /*3880*/  @P2 ISETP.GE.AND P4, PT, R125, R226, PT ;  /* 0x000000e27d00220c */ /* 0x000fe40003f86270 */
[----:B------:R-:W-:Y:S01]  /*3890*/  FSEL R119, R236, RZ, P1 ;  /* 0x000000ffec777208 */ /* 0x000fe20000800000 */
[----:B------:R-:W-:Y:S01]  /*38a0*/  VIADD R129, R117, 0xffffffef ;  /* 0xffffffef75817836 */ /* 0x000fe20000000000 */
[----:B------:R-:W-:Y:S01]  /*38b0*/  @P2 FSEL R7, R7, -INF , !P5 ;  /* 0xff80000007072808 */ /* 0x000fe20006800000 */
[----:B------:R-:W-:Y:S01]  /*38c0*/  VIADD R243, R117, 0x17 ;  /* 0x0000001775f37836 */ /* 0x000fe20000000000 */
[----:B------:R-:W-:Y:S01]  /*38d0*/  @P2 FSEL R6, R6, -INF , !P4 ;  /* 0xff80000006062808 */ /* 0x000fe20006000000 */
[-C--:B--2---:R-:W-:Y:S03]  /*38e0*/  HMMA.16816.F32.BF16 R20, R108, R100.reuse, R20 ;  /* 0x000000646c14723c */ /* 0x084fe60000041814 */
[----:B------:R-:W-:Y:S01]  /*38f0*/  FSETP.NEU.FTZ.AND P1, PT, R219, -INF , PT ;  /* 0xff800000db00780b */ /* 0x000fe20003f3d000 */
[--C-:B------:R-:W-:Y:S01]  /*3900*/  FFMA.FTZ R248, R7, UR24, -R119.reuse ;  /* 0x0000001807f87c23 */ /* 0x100fe20008010877 */
[----:B------:R-:W-:Y:S01]  /*3910*/  FFMA.FTZ R236, R6, UR24, -R119 ;  /* 0x0000001806ec7c23 */ /* 0x000fe20008010877 */
[C---:B------:R-:W-:Y:S01]  /*3920*/  @!P6 IADD3 R246, -R117.reuse, -0x1f, RZ ;  /* 0xffffffe175f6e810 */ /* 0x040fe20007ffe1ff */
[----:B------:R-:W-:Y:S01]  /*3930*/  VIADD R133, R117, 0x10 ;  /* 0x0000001075857836 */ /* 0x000fe20000000000 */
[----:B------:R-:W-:Y:S01]  /*3940*/  FSEL R6, R239, RZ, P1 ;  /* 0x000000ffef067208 */ /* 0x000fe20000800000 */
[C---:B------:R-:W-:Y:S01]  /*3950*/  HMMA.16816.F32.BF16 R24, R120.reuse, R100, R24 ;  /* 0x000000647818723c */ /* 0x040fe20000041818 */
[----:B------:R1:W-:Y:S03]  /*3960*/  MUFU.EX2 R239, R248 ;  /* 0x000000f800ef7308 */ /* 0x0003e60000000800 */
[----:B------:R-:W-:Y:S01]  /*3970*/  ISETP.GE.AND P6, PT, R240, RZ, PT ;  /* 0x000000fff000720c */ /* 0x000fe20003fc6270 */
[----:B------:R-:W-:Y:S01]  /*3980*/  VIADD R135, R117, 0xf ;  /* 0x0000000f75877836 */ /* 0x000fe20000000000 */
[----:B------:R-:W-:Y:S01]  /*3990*/  ISETP.GE.AND P0, PT, R245, RZ, PT ;  /* 0x000000fff500720c */ /* 0x000fe20003f06270 */
[-C--:B------:R-:W-:Y:S04]  /*39a0*/  HMMA.16816.F32.BF16 R28, R120, R102.reuse, R28 ;  /* 0x00000066781c723c */ /* 0x080fe8000004181c */
[----:B------:R-:W-:Y:S01]  /*39b0*/  MUFU.EX2 R236, R236 ;  /* 0x000000ec00ec7308 */ /* 0x000fe20000000800 */
[----:B------:R-:W-:Y:S02]  /*39c0*/  ISETP.GE.AND P1, PT, R242, RZ, PT ;  /* 0x000000fff200720c */ /* 0x000fe40003f26270 */
[----:B------:R-:W-:Y:S01]  /*39d0*/  I2FP.F32.S32 R250, R250 ;  /* 0x000000fa00fa7245 */ /* 0x000fe20000201400 */
[----:B------:R-:W-:Y:S04]  /*39e0*/  HMMA.16816.F32.BF16 R32, R108, R102, R32 ;  /* 0x000000666c20723c */ /* 0x000fe80000041820 */
[----:B------:R-:W-:Y:S01]  /*39f0*/  @!P6 IADD3 R240, -R117, -0x27, RZ ;  /* 0xffffffd975f0e810 */ /* 0x000fe20007ffe1ff */
[CC--:B------:R-:W-:Y:S01]  /*3a00*/  FFMA.FTZ R5, R250.reuse, -R218.reuse, R5 ;  /* 0x800000dafa057223 */ /* 0x0c0fe20000010005 */
[----:B------:R-:W-:Y:S01]  /*3a10*/  I2FP.F32.S32 R237, R237 ;  /* 0x000000ed00ed7245 */ /* 0x000fe20000201400 */
[----:B------:R-:W-:Y:S01]  /*3a20*/  FFMA.FTZ R19, R250, -R218, R19 ;  /* 0x800000dafa137223 */ /* 0x000fe20000010013 */
[----:B------:R-:W-:Y:S03]  /*3a30*/  ISETP.GE.AND P6, PT, R243, RZ, PT ;  /* 0x000000fff300720c */ /* 0x000fe60003fc6270 */
[----:B-1----:R-:W-:Y:S01]  /*3a40*/  I2FP.F32.S32 R248, R240 ;  /* 0x000000f000f87245 */ /* 0x002fe20000201400 */
[----:B------:R-:W-:Y:S01]  /*3a50*/  FFMA.FTZ R10, R237, -R218, R10 ;  /* 0x800000daed0a7223 */ /* 0x000fe2000001000a */
[----:B------:R-:W-:Y:S02]  /*3a60*/  I2FP.F32.S32 R246, R246 ;  /* 0x000000f600f67245 */ /* 0x000fe40000201400 */
[----:B------:R-:W-:Y:S01]  /*3a70*/  @P2 FSEL R5, R5, -INF , !P5 ;  /* 0xff80000005052808 */ /* 0x000fe20006800000 */
[-C--:B------:R-:W-:Y:S01]  /*3a80*/  FFMA.FTZ R11, R248, -R218.reuse, R11 ;  /* 0x800000daf80b7223 */ /* 0x080fe2000001000b */
[C---:B------:R-:W-:Y:S01]  /*3a90*/  @!P0 IADD3 R245, -R117.reuse, -0x20, RZ ;  /* 0xffffffe075f58810 */ /* 0x040fe20007ffe1ff */
[-C--:B------:R-:W-:Y:S01]  /*3aa0*/  FFMA.FTZ R9, R246, -R218.reuse, R9 ;  /* 0x800000daf6097223 */ /* 0x080fe20000010009 */
[----:B------:R-:W-:Y:S01]  /*3ab0*/  VIADD R248, R117, 0xfffffff8 ;  /* 0xfffffff875f87836 */ /* 0x000fe20000000000 */
[----:B------:R-:W-:Y:S01]  /*3ac0*/  IABS R247, R117 ;  /* 0x0000007500f77213 */ /* 0x000fe20000000000 */
[----:B------:R-:W-:Y:S01]  /*3ad0*/  FFMA.FTZ R237, R5, UR24, -R118 ;  /* 0x0000001805ed7c23 */ /* 0x000fe20008010876 */
[----:B------:R-:W-:Y:S01]  /*3ae0*/  FSETP.NEU.FTZ.AND P0, PT, R220, -INF , PT ;  /* 0xff800000dc00780b */ /* 0x000fe20003f1d000 */
[-C--:B------:R-:W-:Y:S01]  /*3af0*/  FFMA.FTZ R15, R246, -R218.reuse, R15 ;  /* 0x800000daf60f7223 */ /* 0x080fe2000001000f */
[----:B------:R-:W-:Y:S01]  /*3b00*/  @P2 FSEL R9, R9, -INF , !P5 ;  /* 0xff80000009092808 */ /* 0x000fe20006800000 */
[-C--:B------:R-:W-:Y:S01]  /*3b10*/  FFMA.FTZ R28, R127, -R218.reuse, R28 ;  /* 0x800000da7f1c7223 */ /* 0x080fe2000001001c */
[----:B------:R-:W-:Y:S01]  /*3b20*/  @P2 FSEL R11, R11, -INF , !P5 ;  /* 0xff8000000b0b2808 */ /* 0x000fe20006800000 */
[----:B------:R-:W-:Y:S01]  /*3b30*/  MUFU.EX2 R237, R237 ;  /* 0x000000ed00ed7308 */ /* 0x000fe20000000800 */
[----:B------:R-:W-:Y:S01]  /*3b40*/  FSEL R5, R244, RZ, P0 ;  /* 0x000000fff4057208 */ /* 0x000fe20000000000 */
[----:B------:R-:W-:Y:S01]  /*3b50*/  FFMA.FTZ R244, R9, UR24, -R6 ;  /* 0x0000001809f47c23 */ /* 0x000fe20008010806 */
[----:B------:R-:W-:Y:S01]  /*3b60*/  I2FP.F32.S32 R247, R247 ;  /* 0x000000f700f77245 */ /* 0x000fe20000201400 */
[-C--:B------:R-:W-:Y:S01]  /*3b70*/  FFMA.FTZ R29, R126, -R218.reuse, R29 ;  /* 0x800000da7e1d7223 */ /* 0x080fe2000001001d */
[----:B------:R-:W-:Y:S01]  /*3b80*/  I2FP.F32.S32 R245, R245 ;  /* 0x000000f500f57245 */ /* 0x000fe20000201400 */
[--C-:B------:R-:W-:Y:S01]  /*3b90*/  FFMA.FTZ R251, R11, UR24, -R5.reuse ;  /* 0x000000180bfb7c23 */ /* 0x100fe20008010805 */
[----:B------:R-:W-:Y:S03]  /*3ba0*/  @P2 FSEL R10, R10, -INF , !P4 ;  /* 0xff8000000a0a2808 */ /* 0x000fe60006000000 */
[----:B------:R-:W-:Y:S01]  /*3bb0*/  MUFU.EX2 R240, R244 ;  /* 0x000000f400f07308 */ /* 0x000fe20000000800 */
[----:B------:R-:W-:Y:S01]  /*3bc0*/  @P2 IADD3 R249, R125, 0x8, RZ ;  /* 0x000000087df92810 */ /* 0x000fe20007ffe0ff */
[-C--:B------:R-:W-:Y:S01]  /*3bd0*/  FFMA.FTZ R4, R247, -R218.reuse, R4 ;  /* 0x800000daf7047223 */ /* 0x080fe20000010004 */
[----:B------:R-:W-:Y:S01]  /*3be0*/  ISETP.GE.AND P5, PT, R248, RZ, PT ;  /* 0x000000fff800720c */ /* 0x000fe20003fa6270 */
[----:B------:R-:W-:Y:S01]  /*3bf0*/  FFMA.FTZ R8, R245, -R218, R8 ;  /* 0x800000daf5087223 */ /* 0x000fe20000010008 */
[----:B------:R-:W-:Y:S01]  /*3c00*/  @!P1 IADD3 R242, -R117, -0x18, RZ ;  /* 0xffffffe875f29810 */ /* 0x000fe20007ffe1ff */
[--C-:B------:R-:W-:Y:S01]  /*3c10*/  FFMA.FTZ R252, R10, UR24, -R5.reuse ;  /* 0x000000180afc7c23 */ /* 0x100fe20008010805 */
[----:B------:R-:W-:Y:S01]  /*3c20*/  @P2 ISETP.GE.AND P0, PT, R249, R226, PT ;  /* 0x000000e2f900220c */ /* 0x000fe20003f06270 */
[----:B------:R-:W-:Y:S01]  /*3c30*/  @P2 VIADD R249, R125, 0x9 ;  /* 0x000000097df92836 */ /* 0x000fe20000000000 */
[----:B------:R-:W-:Y:S01]  /*3c40*/  I2FP.F32.S32 R139, R242 ;  /* 0x000000f2008b7245 */ /* 0x000fe20000201400 */
[-C--:B------:R-:W-:Y:S01]  /*3c50*/  FFMA.FTZ R14, R245, -R218.reuse, R14 ;  /* 0x800000daf50e7223 */ /* 0x080fe2000001000e */
[----:B------:R1:W-:Y:S01]  /*3c60*/  MUFU.EX2 R242, R252 ;  /* 0x000000fc00f27308 */ /* 0x0003e20000000800 */
[----:B------:R-:W-:Y:S01]  /*3c70*/  @P2 FSEL R4, R4, -INF , !P4 ;  /* 0xff80000004042808 */ /* 0x000fe20006000000 */
[-C--:B------:R-:W-:Y:S01]  /*3c80*/  FFMA.FTZ R18, R247, -R218.reuse, R18 ;  /* 0x800000daf7127223 */ /* 0x080fe20000010012 */
[----:B------:R-:W-:Y:S01]  /*3c90*/  @P2 FSEL R8, R8, -INF , !P4 ;  /* 0xff80000008082808 */ /* 0x000fe20006000000 */
[----:B------:R-:W-:Y:S01]  /*3ca0*/  FFMA.FTZ R12, R139, -R218, R12 ;  /* 0x800000da8b0c7223 */ /* 0x000fe2000001000c */
[----:B------:R-:W-:Y:S01]  /*3cb0*/  @P2 ISETP.GE.AND P4, PT, R249, R226, PT ;  /* 0x000000e2f900220c */ /* 0x000fe20003f86270 */
[C---:B------:R-:W-:Y:S01]  /*3cc0*/  VIADD R249, R117.reuse, 0xfffffff7 ;  /* 0xfffffff775f97836 */ /* 0x040fe20000000000 */
[----:B------:R-:W-:Y:S01]  /*3cd0*/  @!P5 IADD3 R248, -R117, 0x8, RZ ;  /* 0x0000000875f8d810 */ /* 0x000fe20007ffe1ff */
[----:B------:R-:W-:Y:S01]  /*3ce0*/  FFMA.FTZ R26, R139, -R218, R26 ;  /* 0x800000da8b1a7223 */ /* 0x000fe2000001001a */
[----:B------:R-:W-:Y:S01]  /*3cf0*/  ISETP.GE.AND P5, PT, R129, RZ, PT ;  /* 0x000000ff8100720c */ /* 0x000fe20003fa6270 */
[----:B------:R-:W-:Y:S01]  /*3d00*/  FFMA.FTZ R238, R4, UR24, -R118 ;  /* 0x0000001804ee7c23 */ /* 0x000fe20008010876 */
[----:B------:R-:W-:Y:S01]  /*3d10*/  ISETP.GE.AND P1, PT, R249, RZ, PT ;  /* 0x000000fff900720c */ /* 0x000fe20003f26270 */
[----:B------:R-:W-:Y:S01]  /*3d20*/  FFMA.FTZ R241, R8, UR24, -R6 ;  /* 0x0000001808f17c23 */ /* 0x000fe20008010806 */
[----:B------:R-:W-:Y:S02]  /*3d30*/  @P2 FSEL R14, R14, -INF , !P0 ;  /* 0xff8000000e0e2808 */ /* 0x000fe40004000000 */
[----:B------:R-:W-:Y:S01]  /*3d40*/  I2FP.F32.S32 R131, R248 ;  /* 0x000000f800837245 */ /* 0x000fe20000201400 */
[----:B------:R-:W-:Y:S01]  /*3d50*/  MUFU.EX2 R238, R238 ;  /* 0x000000ee00ee7308 */ /* 0x000fe20000000800 */
[C---:B-1----:R-:W-:Y:S01]  /*3d60*/  VIADD R252, R117.reuse, 0xfffffff0 ;  /* 0xfffffff075fc7836 */ /* 0x042fe20000000000 */
[----:B------:R-:W-:Y:S01]  /*3d70*/  @!P6 IADD3 R243, -R117, -0x17, RZ ;  /* 0xffffffe975f3e810 */ /* 0x000fe20007ffe1ff */
[----:B------:R-:W-:Y:S01]  /*3d80*/  FFMA.FTZ R246, R14, UR24, -R5 ;  /* 0x000000180ef67c23 */ /* 0x000fe20008010805 */
[CC--:B------:R-:W-:Y:S01]  /*3d90*/  FFMA.FTZ R16, R131.reuse, -R218.reuse, R16 ;  /* 0x800000da83107223 */ /* 0x0c0fe20000010010 */
[----:B------:R-:W-:Y:S01]  /*3da0*/  @P2 FSEL R12, R12, -INF , !P0 ;  /* 0xff8000000c0c2808 */ /* 0x000fe20004000000 */
[-C--:B------:R-:W-:Y:S01]  /*3db0*/  FFMA.FTZ R22, R131, -R218.reuse, R22 ;  /* 0x800000da83167223 */ /* 0x080fe20000010016 */
[C---:B------:R-:W-:Y:S03]  /*3dc0*/  @!P5 IADD3 R129, -R117.reuse, 0x11, RZ ;  /* 0x000000117581d810 */ /* 0x040fe60007ffe1ff */
[----:B------:R-:W-:Y:S01]  /*3dd0*/  MUFU.EX2 R241, R241 ;  /* 0x000000f100f17308 */ /* 0x000fe20000000800 */
[----:B------:R-:W-:Y:S01]  /*3de0*/  @!P1 IADD3 R249, -R117, 0x9, RZ ;  /* 0x0000000975f99810 */ /* 0x000fe20007ffe1ff */
[----:B------:R-:W-:Y:S01]  /*3df0*/  FFMA.FTZ R244, R12, UR24, -R6 ;  /* 0x000000180cf47c23 */ /* 0x000fe20008010806 */
[----:B------:R-:W-:Y:S02]  /*3e00*/  ISETP.GE.AND P6, PT, R252, RZ, PT ;  /* 0x000000fffc00720c */ /* 0x000fe40003fc6270 */
[----:B------:R-:W-:Y:S02]  /*3e10*/  ISETP.GE.AND P5, PT, R133, RZ, PT ;  /* 0x000000ff8500720c */ /* 0x000fe40003fa6270 */
[----:B------:R-:W-:Y:S03]  /*3e20*/  I2FP.F32.S32 R14, R129 ;  /* 0x00000081000e7245 */ /* 0x000fe60000201400 */
[----:B------:R-:W-:Y:S01]  /*3e30*/  MUFU.EX2 R244, R244 ;  /* 0x000000f400f47308 */ /* 0x000fe20000000800 */
[----:B------:R-:W-:Y:S01]  /*3e40*/  @P2 VIADD R129, R125, 0x11 ;  /* 0x000000117d812836 */ /* 0x000fe20000000000 */
[----:B------:R-:W-:Y:S02]  /*3e50*/  I2FP.F32.S32 R10, R243 ;  /* 0x000000f3000a7245 */ /* 0x000fe40000201400 */
[----:B------:R-:W-:Y:S01]  /*3e60*/  I2FP.F32.S32 R134, R249 ;  /* 0x000000f900867245 */ /* 0x000fe20000201400 */
[-C--:B------:R-:W-:Y:S01]  /*3e70*/  FFMA.FTZ R21, R14, -R218.reuse, R21 ;  /* 0x800000da0e157223 */ /* 0x080fe20000010015 */
[----:B------:R-:W-:Y:S01]  /*3e80*/  @P2 FSEL R16, R16, -INF , !P0 ;  /* 0xff80000010102808 */ /* 0x000fe20004000000 */
[-C--:B------:R-:W-:Y:S03]  /*3e90*/  FFMA.FTZ R13, R10, -R218.reuse, R13 ;  /* 0x800000da0a0d7223 */ /* 0x080fe6000001000d */
[----:B------:R1:W-:Y:S01]  /*3ea0*/  MUFU.EX2 R243, R251 ;  /* 0x000000fb00f37308 */ /* 0x0003e20000000800 */
[----:B------:R-:W-:Y:S01]  /*3eb0*/  @P2 FSEL R18, R18, -INF , !P0 ;  /* 0xff80000012122808 */ /* 0x000fe20004000000 */
[C---:B------:R-:W-:Y:S01]  /*3ec0*/  FFMA.FTZ R17, R134.reuse, -R218, R17 ;  /* 0x800000da86117223 */ /* 0x040fe20000010011 */
[----:B------:R-:W-:Y:S01]  /*3ed0*/  @P2 ISETP.GE.AND P0, PT, R129, R226, PT ;  /* 0x000000e28100220c */ /* 0x000fe20003f06270 */
[-C--:B------:R-:W-:Y:S01]  /*3ee0*/  FFMA.FTZ R23, R134, -R218.reuse, R23 ;  /* 0x800000da86177223 */ /* 0x080fe20000010017 */
[----:B------:R-:W-:Y:S01]  /*3ef0*/  @P2 FSEL R13, R13, -INF , !P4 ;  /* 0xff8000000d0d2808 */ /* 0x000fe20006000000 */
[----:B------:R-:W-:Y:S01]  /*3f00*/  @P2 VIADD R249, R125, 0x10 ;  /* 0x000000107df92836 */ /* 0x000fe20000000000 */
[----:B------:R-:W-:Y:S01]  /*3f10*/  @P2 FSEL R21, R21, -INF , !P0 ;  /* 0xff80000015152808 */ /* 0x000fe20004000000 */
[----:B------:R-:W-:Y:S01]  /*3f20*/  FFMA.FTZ R27, R10, -R218, R27 ;  /* 0x800000da0a1b7223 */ /* 0x000fe2000001001b */
[----:B------:R-:W-:Y:S01]  /*3f30*/  @P2 FSEL R15, R15, -INF , !P4 ;  /* 0xff8000000f0f2808 */ /* 0x000fe20006000000 */
[--C-:B------:R-:W-:Y:S01]  /*3f40*/  FFMA.FTZ R248, R16, UR24, -R118.reuse ;  /* 0x0000001810f87c23 */ /* 0x100fe20008010876 */
[----:B------:R-:W-:Y:S01]  /*3f50*/  @P2 FSEL R17, R17, -INF , !P4 ;  /* 0xff80000011112808 */ /* 0x000fe20006000000 */
[--C-:B------:R-:W-:Y:S01]  /*3f60*/  FFMA.FTZ R131, R21, UR24, -R118.reuse ;  /* 0x0000001815837c23 */ /* 0x100fe20008010876 */
[----:B------:R-:W-:Y:S01]  /*3f70*/  @!P6 IADD3 R252, -R117, 0x10, RZ ;  /* 0x0000001075fce810 */ /* 0x000fe20007ffe1ff */
[----:B------:R-:W-:Y:S01]  /*3f80*/  FFMA.FTZ R250, R18, UR24, -R119 ;  /* 0x0000001812fa7c23 */ /* 0x000fe20008010877 */
[----:B------:R-:W-:Y:S01]  /*3f90*/  @P2 FSEL R19, R19, -INF , !P4 ;  /* 0xff80000013132808 */ /* 0x000fe20006000000 */
[----:B------:R-:W-:Y:S01]  /*3fa0*/  MUFU.EX2 R248, R248 ;  /* 0x000000f800f87308 */ /* 0x000fe20000000800 */
[----:B------:R-:W-:Y:S01]  /*3fb0*/  @!P5 IADD3 R133, -R117, -0x10, RZ ;  /* 0xfffffff07585d810 */ /* 0x000fe20007ffe1ff */
[----:B-1----:R-:W-:Y:S01]  /*3fc0*/  FFMA.FTZ R251, R17, UR24, -R118 ;  /* 0x0000001811fb7c23 */ /* 0x002fe20008010876 */
[----:B------:R-:W-:Y:S01]  /*3fd0*/  ISETP.GE.AND P4, PT, R135, RZ, PT ;  /* 0x000000ff8700720c */ /* 0x000fe20003f86270 */
[----:B------:R-:W-:Y:S01]  /*3fe0*/  FFMA.FTZ R245, R13, UR24, -R6 ;  /* 0x000000180df57c23 */ /* 0x000fe20008010806 */
[----:B------:R-:W-:Y:S01]  /*3ff0*/  IADD3 R184, P1, R211, R216, RZ ;  /* 0x000000d8d3b87210 */ /* 0x000fe20007f3e0ff */
[----:B------:R-:W-:Y:S01]  /*4000*/  FFMA.FTZ R247, R15, UR24, -R5 ;  /* 0x000000180ff77c23 */ /* 0x000fe20008010805 */
[----:B------:R-:W-:Y:S01]  /*4010*/  I2FP.F32.S32 R7, R252 ;  /* 0x000000fc00077245 */ /* 0x000fe20000201400 */
[--C-:B------:R-:W-:Y:S01]  /*4020*/  FFMA.FTZ R252, R19, UR24, -R119.reuse ;  /* 0x0000001813fc7c23 */ /* 0x100fe20008010877 */
[----:B------:R-:W-:Y:S01]  /*4030*/  I2FP.F32.S32 R21, R133 ;  /* 0x0000008500157245 */ /* 0x000fe20000201400 */
[----:B------:R-:W1:Y:S01]  /*4040*/  MUFU.EX2 R251, R251 ;  /* 0x000000fb00fb7308 */ /* 0x000e620000000800 */
[----:B------:R-:W-:Y:S01]  /*4050*/  @P2 FSEL R23, R23, -INF , !P0 ;  /* 0xff80000017172808 */ /* 0x000fe20004000000 */
[-C--:B------:R-:W-:Y:S01]  /*4060*/  FFMA.FTZ R20, R7, -R218.reuse, R20 ;  /* 0x800000da07147223 */ /* 0x080fe20000010014 */
[----:B------:R-:W-:Y:S01]  /*4070*/  IADD3.X R185, R210, R217, RZ, P1, !PT ;  /* 0x000000d9d2b97210 */ /* 0x000fe20000ffe4ff */
[----:B------:R-:W-:Y:S01]  /*4080*/  FFMA.FTZ R24, R21, -R218, R24 ;  /* 0x800000da15187223 */ /* 0x000fe20000010018 */
[----:B------:R-:W-:Y:S01]  /*4090*/  @P2 ISETP.GE.AND P1, PT, R249, R226, PT ;  /* 0x000000e2f900220c */ /* 0x000fe20003f26270 */
[--C-:B------:R-:W-:Y:S01]  /*40a0*/  FFMA.FTZ R134, R23, UR24, -R119.reuse ;  /* 0x0000001817867c23 */ /* 0x100fe20008010877 */
[C---:B------:R-:W-:Y:S01]  /*40b0*/  VIADD R23, R117.reuse, 0xffffffe8 ;  /* 0xffffffe875177836 */ /* 0x040fe20000000000 */
[----:B------:R-:W-:Y:S01]  /*40c0*/  @!P4 IADD3 R135, -R117, -0xf, RZ ;  /* 0xfffffff17587c810 */ /* 0x000fe20007ffe1ff */
[----:B------:R-:W2:Y:S01]  /*40d0*/  LDG.E R249, desc[UR16][R184.64] ;  /* 0x00000010b8f97981 */ /* 0x000ea2000c1e1900 */
[----:B------:R-:W-:Y:S01]  /*40e0*/  @P2 FSEL R22, R22, -INF , !P1 ;  /* 0xff80000016162808 */ /* 0x000fe20004800000 */
[-C--:B------:R-:W-:Y:S01]  /*40f0*/  FFMA.FTZ R34, R7, -R218.reuse, R34 ;  /* 0x800000da07227223 */ /* 0x080fe20000010022 */
[----:B------:R-:W-:Y:S01]  /*4100*/  @P2 FSEL R20, R20, -INF , !P1 ;  /* 0xff80000014142808 */ /* 0x000fe20004800000 */
[----:B------:R-:W3:Y:S01]  /*4110*/  LDG.E R129, desc[UR16][R184.64+0x20] ;  /* 0x00002010b8817981 */ /* 0x000ee2000c1e1900 */
[----:B------:R-:W-:Y:S01]  /*4120*/  @P2 FSEL R24, R24, -INF , !P1 ;  /* 0xff80000018182808 */ /* 0x000fe20004800000 */
[----:B------:R-:W-:Y:S01]  /*4130*/  FFMA.FTZ R138, R22, UR24, -R119 ;  /* 0x00000018168a7c23 */ /* 0x000fe20008010877 */
[----:B------:R-:W-:Y:S01]  /*4140*/  @P2 FSEL R26, R26, -INF , !P1 ;  /* 0xff8000001a1a2808 */ /* 0x000fe20004800000 */
[----:B------:R-:W5:Y:S01]  /*4150*/  LDG.E R137, desc[UR16][R184.64+0x80] ;  /* 0x00008010b8897981 */ /* 0x000f62000c1e1900 */
[----:B------:R-:W-:Y:S01]  /*4160*/  ISETP.GE.AND P1, PT, R23, RZ, PT ;  /* 0x000000ff1700720c */ /* 0x000fe20003f26270 */
[----:B------:R-:W-:Y:S01]  /*4170*/  MUFU.EX2 R250, R250 ;  /* 0x000000fa00fa7308 */ /* 0x000fe20000000800 */
[----:B------:R-:W-:Y:S01]  /*4180*/  I2FP.F32.S32 R22, R135 ;  /* 0x0000008700167245 */ /* 0x000fe20000201400 */
[----:B------:R-:W-:Y:S01]  /*4190*/  FFMA.FTZ R122, R26, UR24, -R5 ;  /* 0x000000181a7a7c23 */ /* 0x000fe20008010805 */
[----:B------:R-:W-:Y:S01]  /*41a0*/  @P2 IADD3 R26, R125, 0x18, RZ ;  /* 0x000000187d1a2810 */ /* 0x000fe20007ffe0ff */
[----:B------:R4:W5:Y:S01]  /*41b0*/  LDG.E R135, desc[UR16][R184.64+0xa0] ;  /* 0x0000a010b8877981 */ /* 0x000962000c1e1900 */
[----:B------:R-:W-:Y:S01]  /*41c0*/  @P2 FSEL R27, R27, -INF , !P0 ;  /* 0xff8000001b1b2808 */ /* 0x000fe20004000000 */
[-C--:B------:R-:W-:Y:S01]  /*41d0*/  FFMA.FTZ R25, R22, -R218.reuse, R25 ;  /* 0x800000da16197223 */ /* 0x080fe20000010019 */
[-C--:B------:R-:W-:Y:S03]  /*41e0*/  FFMA.FTZ R30, R21, -R218.reuse, R30 ;  /* 0x800000da151e7223 */ /* 0x080fe6000001001e */
[----:B------:R-:W4:Y:S01]  /*41f0*/  MUFU.EX2 R252, R252 ;  /* 0x000000fc00fc7308 */ /* 0x000f220000000800 */
[----:B------:R-:W-:Y:S01]  /*4200*/  FFMA.FTZ R35, R14, -R218, R35 ;  /* 0x800000da0e237223 */ /* 0x000fe20000010023 */
[----:B-1----:R-:W-:Y:S01]  /*4210*/  F2FP.BF16.F32.PACK_AB R21, R251, R248 ;  /* 0x000000f8fb15723e */ /* 0x002fe200000010ff */
[----:B------:R-:W-:Y:S01]  /*4220*/  FFMA.FTZ R130, R20, UR24, -R118 ;  /* 0x0000001814827c23 */ /* 0x000fe20008010876 */
[----:B------:R-:W-:Y:S01]  /*4230*/  @!P1 IADD3 R23, -R117, 0x18, RZ ;  /* 0x0000001875179810 */ /* 0x000fe20007ffe1ff */
[----:B------:R-:W-:Y:S01]  /*4240*/  FFMA.FTZ R27, R27, UR24, -R5 ;  /* 0x000000181b1b7c23 */ /* 0x000fe20008010805 */
[----:B------:R-:W-:Y:S01]  /*4250*/  @P2 FSEL R25, R25, -INF , !P0 ;  /* 0xff80000019192808 */ /* 0x000fe20004000000 */
[----:B------:R-:W-:Y:S01]  /*4260*/  FFMA.FTZ R31, R22, -R218, R31 ;  /* 0x800000da161f7223 */ /* 0x000fe2000001001f */
[-C--:B------:R-:W-:Y:S01]  /*4270*/  @P2 ISETP.GE.AND P0, PT, R26, R226.reuse, PT ;  /* 0x000000e21a00220c */ /* 0x080fe20003f06270 */
[----:B------:R-:W-:Y:S01]  /*4280*/  @P2 VIADD R26, R125, 0x19 ;  /* 0x000000197d1a2836 */ /* 0x000fe20000000000 */
[----:B------:R-:W-:Y:S01]  /*4290*/  I2FP.F32.S32 R23, R23 ;  /* 0x0000001700177245 */ /* 0x000fe20000201400 */
[----:B------:R-:W-:Y:S01]  /*42a0*/  FFMA.FTZ R139, R25, UR24, -R6 ;  /* 0x00000018198b7c23 */ /* 0x000fe20008010806 */
[----:B------:R-:W-:Y:S01]  /*42b0*/  @P2 FSEL R28, R28, -INF , !P0 ;  /* 0xff8000001c1c2808 */ /* 0x000fe20004000000 */
[----:B------:R-:W-:Y:S01]  /*42c0*/  VIADD R25, R117, 0xffffffe7 ;  /* 0xffffffe775197836 */ /* 0x000fe20000000000 */
[----:B------:R-:W-:Y:S01]  /*42d0*/  @P2 ISETP.GE.AND P1, PT, R26, R226, PT ;  /* 0x000000e21a00220c */ /* 0x000fe20003f26270 */
[----:B------:R-:W-:Y:S01]  /*42e0*/  FFMA.FTZ R32, R23, -R218, R32 ;  /* 0x800000da17207223 */ /* 0x000fe20000010020 */
[----:B------:R-:W-:Y:S01]  /*42f0*/  @P2 FSEL R34, R34, -INF , !P0 ;  /* 0xff80000022222808 */ /* 0x000fe20004000000 */
[----:B------:R-:W-:Y:S01]  /*4300*/  FFMA.FTZ R26, R28, UR24, -R6 ;  /* 0x000000181c1a7c23 */ /* 0x000fe20008010806 */
[----:B------:R-:W-:Y:S01]  /*4310*/  ISETP.GE.AND P4, PT, R25, RZ, PT ;  /* 0x000000ff1900720c */ /* 0x000fe20003f86270 */
[----:B------:R1:W-:Y:S01]  /*4320*/  MUFU.EX2 R133, R138 ;  /* 0x0000008a00857308 */ /* 0x0003e20000000800 */
[----:B------:R-:W-:Y:S02]  /*4330*/  @P2 FSEL R32, R32, -INF , !P0 ;  /* 0xff80000020202808 */ /* 0x000fe40004000000 */
[----:B------:R-:W-:Y:S02]  /*4340*/  @P2 FSEL R30, R30, -INF , !P0 ;  /* 0xff8000001e1e2808 */ /* 0x000fe40004000000 */
[----:B------:R-:W-:Y:S01]  /*4350*/  @P2 FSEL R35, R35, -INF , !P1 ;  /* 0xff80000023232808 */ /* 0x000fe20004800000 */
[----:B------:R-:W-:Y:S01]  /*4360*/  FFMA.FTZ R23, R32, UR24, -R118 ;  /* 0x0000001820177c23 */ /* 0x000fe20008010876 */
[----:B------:R-:W-:Y:S03]  /*4370*/  F2FP.BF16.F32.PACK_AB R22, R243, R242 ;  /* 0x000000f2f316723e */ /* 0x000fe600000010ff */
[----:B------:R4:W-:Y:S01]  /*4380*/  MUFU.EX2 R125, R26 ;  /* 0x0000001a007d7308 */ /* 0x0009e20000000800 */
[----:B------:R-:W-:Y:S02]  /*4390*/  @P2 FSEL R29, R29, -INF , !P1 ;  /* 0xff8000001d1d2808 */ /* 0x000fe40004800000 */
[----:B------:R-:W-:Y:S02]  /*43a0*/  @P2 FSEL R31, R31, -INF , !P1 ;  /* 0xff8000001f1f2808 */ /* 0x000fe40004800000 */
[----:B------:R-:W-:Y:S02]  /*43b0*/  @!P4 IADD3 R25, -R117, 0x19, RZ ;  /* 0x000000197519c810 */ /* 0x000fe40007ffe1ff */
[----:B------:R-:W-:Y:S03]  /*43c0*/  LEA R117, R181, UR6, 0x1 ;  /* 0x00000006b5757c11 */ /* 0x000fe6000f8e08ff */
[----:B------:R4:W-:Y:S01]  /*43d0*/  MUFU.EX2 R127, R23 ;  /* 0x00000017007f7308 */ /* 0x0009e20000000800 */
[----:B------:R-:W-:Y:S01]  /*43e0*/  I2FP.F32.S32 R25, R25 ;  /* 0x0000001900197245 */ /* 0x000fe20000201400 */
[--C-:B-1----:R-:W-:Y:S01]  /*43f0*/  FFMA.FTZ R138, R24, UR24, -R6.reuse ;  /* 0x00000018188a7c23 */ /* 0x102fe20008010806 */
[----:B------:R-:W-:Y:S01]  /*4400*/  FFMA.FTZ R6, R29, UR24, -R6 ;  /* 0x000000181d067c23 */ /* 0x000fe20008010806 */
[----:B------:R-:W-:Y:S01]  /*4410*/  IMAD.IADD R121, R2, 0x1, R117 ;  /* 0x0000000102797824 */ /* 0x000fe200078e0275 */
[----:B------:R-:W-:Y:S01]  /*4420*/  SEL R182, R212, 0xffffffc0, !P3 ;  /* 0xffffffc0d4b67807 */ /* 0x000fe20005800000 */
[----:B------:R-:W-:Y:S01]  /*4430*/  FFMA.FTZ R33, R25, -R218, R33 ;  /* 0x800000da19217223 */ /* 0x000fe20000010021 */
[----:B------:R-:W-:Y:S03]  /*4440*/  FFMA.FTZ R25, R30, UR24, -R5 ;  /* 0x000000181e197c23 */ /* 0x000fe60008010805 */
[----:B------:R-:W1:Y:S01]  /*4450*/  MUFU.EX2 R245, R245 ;  /* 0x000000f500f57308 */ /* 0x000e620000000800 */
[--C-:B----4-:R-:W-:Y:S01]  /*4460*/  FFMA.FTZ R26, R34, UR24, -R119.reuse ;  /* 0x00000018221a7c23 */ /* 0x110fe20008010877 */
[----:B------:R-:W-:Y:S01]  /*4470*/  F2FP.BF16.F32.PACK_AB R34, R239, R236 ;  /* 0x000000ecef22723e */ /* 0x000fe200000010ff */
[----:B------:R-:W-:Y:S01]  /*4480*/  FFMA.FTZ R119, R35, UR24, -R119 ;  /* 0x0000001823777c23 */ /* 0x000fe20008010877 */
[----:B------:R-:W-:Y:S01]  /*4490*/  @P2 FSEL R33, R33, -INF , !P1 ;  /* 0xff80000021212808 */ /* 0x000fe20004800000 */
[----:B------:R-:W-:Y:S01]  /*44a0*/  FFMA.FTZ R5, R31, UR24, -R5 ;  /* 0x000000181f057c23 */ /* 0x000fe20008010805 */
[----:B------:R-:W-:Y:S01]  /*44b0*/  IMAD.IADD R120, R182, 0x1, R117 ;  /* 0x00000001b6787824 */ /* 0x000fe200078e0275 */
[----:B------:R-:W-:Y:S03]  /*44c0*/  STS [R203+0xe400], R34 ;  /* 0x00e40022cb007388 */ /* 0x000fe60000000800 */
[----:B------:R4:W-:Y:S01]  /*44d0*/  MUFU.EX2 R185, R26 ;  /* 0x0000001a00b97308 */ /* 0x0009e20000000800 */
[----:B------:R-:W-:Y:S01]  /*44e0*/  F2FP.BF16.F32.PACK_AB R23, R237, R238 ;  /* 0x000000eeed17723e */ /* 0x000fe200000010ff */
[----:B------:R-:W-:Y:S01]  /*44f0*/  FFMA.FTZ R118, R33, UR24, -R118 ;  /* 0x0000001821767c23 */ /* 0x000fe20008010876 */
[----:B------:R-:W-:Y:S02]  /*4500*/  F2FP.BF16.F32.PACK_AB R33, R252, R250 ;  /* 0x000000fafc21723e */ /* 0x000fe400000010ff */
[----:B------:R-:W-:Y:S01]  /*4510*/  ISETP.GE.AND P6, PT, R224, 0x1, PT ;  /* 0x00000001e000780c */ /* 0x000fe20003fc6270 */
[----:B------:R4:W-:Y:S04]  /*4520*/  STS [R203+0xe000], R23 ;  /* 0x00e00017cb007388 */ /* 0x0009e80000000800 */
[----:B------:R-:W-:Y:S01]  /*4530*/  MUFU.EX2 R246, R246 ;  /* 0x000000f600f67308 */ /* 0x000fe20000000800 */
[----:B-1----:R-:W-:Y:S01]  /*4540*/  F2FP.BF16.F32.PACK_AB R31, R245, R244 ;  /* 0x000000f4f51f723e */ /* 0x002fe200000010ff */
[----:B------:R1:W-:Y:S04]  /*4550*/  STS [R208+0xe000], R21 ;  /* 0x00e00015d0007388 */ /* 0x0003e80000000800 */
[----:B------:R-:W-:Y:S04]  /*4560*/  STS [R208+0xe400], R33 ;  /* 0x00e40021d0007388 */ /* 0x000fe80000000800 */
[----:B------:R-:W1:Y:S01]  /*4570*/  MUFU.EX2 R247, R247 ;  /* 0x000000f700f77308 */ /* 0x000e620000000800 */
[----:B----4-:R-:W-:Y:S01]  /*4580*/  F2FP.BF16.F32.PACK_AB R26, R240, R241 ;  /* 0x000000f1f01a723e */ /* 0x010fe200000010ff */
[----:B------:R4:W-:Y:S04]  /*4590*/  STS [R203+0xf400], R22 ;  /* 0x00f40016cb007388 */ /* 0x0009e80000000800 */
[----:B------:R4:W-:Y:S04]  /*45a0*/  STS [R203+0xf000], R26 ;  /* 0x00f0001acb007388 */ /* 0x0009e80000000800 */
[----:B------:R-:W-:Y:S01]  /*45b0*/  MUFU.EX2 R130, R130 ;  /* 0x0000008200827308 */ /* 0x000fe20000000800 */
[----:B------:R-:W-:Y:S09]  /*45c0*/  STS [R208+0xf000], R31 ;  /* 0x00f0001fd0007388 */ /* 0x000ff20000000800 */
[----:B------:R-:W4:Y:S01]  /*45d0*/  MUFU.EX2 R131, R131 ;  /* 0x0000008300837308 */ /* 0x000f220000000800 */
[----:B-1----:R-:W-:Y:S05]  /*45e0*/  F2FP.BF16.F32.PACK_AB R29, R247, R246 ;  /* 0x000000f6f71d723e */ /* 0x002fea00000010ff */
[----:B------:R-:W-:Y:S04]  /*45f0*/  STS [R208+0xf400], R29 ;  /* 0x00f4001dd0007388 */ /* 0x000fe80000000800 */
[----:B------:R-:W1:Y:S10]  /*4600*/  MUFU.EX2 R134, R134 ;  /* 0x0000008600867308 */ /* 0x000e740000000800 */
[----:B------:R4:W-:Y:S10]  /*4610*/  MUFU.EX2 R123, R27 ;  /* 0x0000001b007b7308 */ /* 0x0009f40000000800 */
[----:B------:R1:W-:Y:S10]  /*4620*/  MUFU.EX2 R183, R25 ;  /* 0x0000001900b77308 */ /* 0x0003f40000000800 */
[----:B------:R-:W1:Y:S01]  /*4630*/  MUFU.EX2 R184, R118 ;  /* 0x0000007600b87308 */ /* 0x000e620000000800 */
[----:B----4-:R-:W-:Y:S05]  /*4640*/  F2FP.BF16.F32.PACK_AB R27, R131, R130 ;  /* 0x00000082831b723e */ /* 0x010fea00000010ff */
[----:B------:R-:W-:Y:S04]  /*4650*/  STS [R207+0xe000], R27 ;  /* 0x00e0001bcf007388 */ /* 0x000fe80000000800 */
[----:B------:R-:W4:Y:S01]  /*4660*/  MUFU.EX2 R132, R119 ;  /* 0x0000007700847308 */ /* 0x000f220000000800 */
[----:B-1----:R-:W-:Y:S05]  /*4670*/  F2FP.BF16.F32.PACK_AB R25, R134, R133 ;  /* 0x000000858619723e */ /* 0x002fea00000010ff */
[----:B------:R-:W-:Y:S04]  /*4680*/  STS [R207+0xe400], R25 ;  /* 0x00e40019cf007388 */ /* 0x000fe80000000800 */
[----:B------:R-:W-:Y:S01]  /*4690*/  MUFU.EX2 R138, R138 ;  /* 0x0000008a008a7308 */ /* 0x000fe20000000800 */
[----:B------:R-:W-:Y:S05]  /*46a0*/  F2FP.BF16.F32.PACK_AB R23, R184, R127 ;  /* 0x0000007fb817723e */ /* 0x000fea00000010ff */
[----:B------:R-:W-:Y:S04]  /*46b0*/  STS [R209+0xe000], R23 ;  /* 0x00e00017d1007388 */ /* 0x000fe80000000800 */
[----:B------:R-:W1:Y:S01]  /*46c0*/  MUFU.EX2 R139, R139 ;  /* 0x0000008b008b7308 */ /* 0x000e620000000800 */
[----:B----4-:R-:W-:Y:S05]  /*46d0*/  F2FP.BF16.F32.PACK_AB R21, R132, R185 ;  /* 0x000000b98415723e */ /* 0x010fea00000010ff */
[----:B------:R-:W-:Y:S04]  /*46e0*/  STS [R209+0xe400], R21 ;  /* 0x00e40015d1007388 */ /* 0x000fe80000000800 */
[----:B------:R-:W4:Y:S10]  /*46f0*/  MUFU.EX2 R122, R122 ;  /* 0x0000007a007a7308 */ /* 0x000f340000000800 */
[----:B------:R-:W4:Y:S01]  /*4700*/  MUFU.EX2 R126, R6 ;  /* 0x00000006007e7308 */ /* 0x000f220000000800 */
[----:B-1----:R-:W-:Y:S05]  /*4710*/  F2FP.BF16.F32.PACK_AB R34, R139, R138 ;  /* 0x0000008a8b22723e */ /* 0x002fea00000010ff */
[----:B------:R-:W-:Y:S04]  /*4720*/  STS [R207+0xf000], R34 ;  /* 0x00f00022cf007388 */ /* 0x000fe80000000800 */
[----:B------:R-:W1:Y:S01]  /*4730*/  MUFU.EX2 R128, R5 ;  /* 0x0000000500807308 */ /* 0x000e620000000800 */
[----:B----4-:R-:W-:Y:S05]  /*4740*/  F2FP.BF16.F32.PACK_AB R30, R123, R122 ;  /* 0x0000007a7b1e723e */ /* 0x010fea00000010ff */
[----:B------:R-:W-:Y:S01]  /*4750*/  STS [R207+0xf400], R30 ;  /* 0x00f4001ecf007388 */ /* 0x000fe20000000800 */
[----:B------:R-:W-:Y:S05]  /*4760*/  F2FP.BF16.F32.PACK_AB R22, R126, R125 ;  /* 0x0000007d7e16723e */ /* 0x000fea00000010ff */
[----:B------:R-:W-:Y:S01]  /*4770*/  STS [R209+0xf000], R22 ;  /* 0x00f00016d1007388 */ /* 0x000fe20000000800 */
[----:B-1----:R-:W-:Y:S05]  /*4780*/  F2FP.BF16.F32.PACK_AB R26, R128, R183 ;  /* 0x000000b7801a723e */ /* 0x002fea00000010ff */
[----:B------:R-:W-:Y:S04]  /*4790*/  STS [R209+0xf400], R26 ;  /* 0x00f4001ad1007388 */ /* 0x000fe80000000800 */
[----:B------:R-:W1:Y:S08]  /*47a0*/  LDSM.16.M88.4 R100, [R117+0x4000] ;  /* 0x004000007564783b */ /* 0x000e700000000200 */
[----:B------:R-:W4:Y:S08]  /*47b0*/  LDSM.16.M88.4 R104, [R117+0x5000] ;  /* 0x005000007568783b */ /* 0x000f300000000200 */
[----:B------:R-:W2:Y:S08]  /*47c0*/  LDSM.16.M88.4 R108, [R121+0x4000] ;  /* 0x00400000796c783b */ /* 0x000eb00000000200 */
[----:B------:R4:W3:Y:S08]  /*47d0*/  LDSM.16.M88.4 R112, [R121+0x5000] ;  /* 0x005000007970783b */ /* 0x0008f00000000200 */
[----:B------:R-:W-:Y:S01]  /*47e0*/  LDSM.16.M88.4 R116, [R120+0x5000] ;  /* 0x005000007874783b */ /* 0x000fe20000000200 */
[-C--:B-1----:R-:W-:Y:S03]  /*47f0*/  HMMA.16816.F32.BF16 R4, R100, R140.reuse, RZ ;  /* 0x0000008c6404723c */ /* 0x082fe600000418ff */
[----:B----4-:R-:W-:Y:S03]  /*4800*/  IMAD.IADD R121, R182, 0x1, R121 ;  /* 0x00000001b6797824 */ /* 0x010fe600078e0279 */
[C---:B------:R-:W-:Y:S06]  /*4810*/  HMMA.16816.F32.BF16 R8, R104.reuse, R140, RZ ;  /* 0x0000008c6808723c */ /* 0x040fec00000418ff */
[-C--:B------:R-:W-:Y:S06]  /*4820*/  HMMA.16816.F32.BF16 R12, R104, R142.reuse, RZ ;  /* 0x0000008e680c723c */ /* 0x080fec00000418ff */
[C---:B------:R-:W-:Y:S06]  /*4830*/  HMMA.16816.F32.BF16 R16, R100.reuse, R142, RZ ;  /* 0x0000008e6410723c */ /* 0x040fec00000418ff */
[-C--:B------:R-:W-:Y:S06]  /*4840*/  HMMA.16816.F32.BF16 R20, R100, R144.reuse, RZ ;  /* 0x000000906414723c */ /* 0x080fec00000418ff */
[C---:B------:R-:W-:Y:S06]  /*4850*/  HMMA.16816.F32.BF16 R24, R104.reuse, R144, RZ ;  /* 0x000000906818723c */ /* 0x040fec00000418ff */
[-C--:B------:R-:W-:Y:S01]  /*4860*/  HMMA.16816.F32.BF16 R28, R104, R146.reuse, RZ ;  /* 0x00000092681c723c */ /* 0x080fe200000418ff */
[----:B------:R-:W1:Y:S05]  /*4870*/  LDSM.16.M88.4 R104, [R120+0x4000] ;  /* 0x004000007868783b */ /* 0x000e6a0000000200 */
[----:B------:R-:W-:Y:S03]  /*4880*/  HMMA.16816.F32.BF16 R32, R100, R146, RZ ;  /* 0x000000926420723c */ /* 0x000fe600000418ff */
[----:B------:R-:W4:Y:S03]  /*4890*/  LDSM.16.M88.4 R100, [R121+0x4000] ;  /* 0x004000007964783b */ /* 0x000f260000000200 */
[-C--:B--2---:R-:W-:Y:S06]  /*48a0*/  HMMA.16816.F32.BF16 R4, R108, R148.reuse, R4 ;  /* 0x000000946c04723c */ /* 0x084fec0000041804 */
[C---:B---3--:R-:W-:Y:S06]  /*48b0*/  HMMA.16816.F32.BF16 R8, R112.reuse, R148, R8 ;  /* 0x000000947008723c */ /* 0x048fec0000041808 */
[-C--:B------:R-:W-:Y:S06]  /*48c0*/  HMMA.16816.F32.BF16 R12, R112, R150.reuse, R12 ;  /* 0x00000096700c723c */ /* 0x080fec000004180c */
[C---:B------:R-:W-:Y:S06]  /*48d0*/  HMMA.16816.F32.BF16 R16, R108.reuse, R150, R16 ;  /* 0x000000966c10723c */ /* 0x040fec0000041810 */
[-C--:B------:R-:W-:Y:S06]  /*48e0*/  HMMA.16816.F32.BF16 R20, R108, R152.reuse, R20 ;  /* 0x000000986c14723c */ /* 0x080fec0000041814 */
[C---:B------:R-:W-:Y:S06]  /*48f0*/  HMMA.16816.F32.BF16 R24, R112.reuse, R152, R24 ;  /* 0x000000987018723c */ /* 0x040fec0000041818 */
[-C--:B------:R-:W-:Y:S01]  /*4900*/  HMMA.16816.F32.BF16 R28, R112, R154.reuse, R28 ;  /* 0x0000009a701c723c */ /* 0x080fe2000004181c */
[----:B------:R-:W2:Y:S05]  /*4910*/  LDSM.16.M88.4 R112, [R121+0x5000] ;  /* 0x005000007970783b */ /* 0x000eaa0000000200 */
[----:B------:R-:W-:Y:S06]  /*4920*/  HMMA.16816.F32.BF16 R32, R108, R154, R32 ;  /* 0x0000009a6c20723c */ /* 0x000fec0000041820 */
[-C--:B-1----:R-:W-:Y:S06]  /*4930*/  HMMA.16816.F32.BF16 R4, R104, R156.reuse, R4 ;  /* 0x0000009c6804723c */ /* 0x082fec0000041804 */
[C---:B------:R-:W-:Y:S06]  /*4940*/  HMMA.16816.F32.BF16 R8, R116.reuse, R156, R8 ;  /* 0x0000009c7408723c */ /* 0x040fec0000041808 */
[-C--:B------:R-:W-:Y:S06]  /*4950*/  HMMA.16816.F32.BF16 R12, R116, R158.reuse, R12 ;  /* 0x0000009e740c723c */ /* 0x080fec000004180c */
[C---:B------:R-:W-:Y:S06]  /*4960*/  HMMA.16816.F32.BF16 R16, R104.reuse, R158, R16 ;  /* 0x0000009e6810723c */ /* 0x040fec0000041810 */
[-C--:B------:R-:W-:Y:S06]  /*4970*/  HMMA.16816.F32.BF16 R20, R104, R160.reuse, R20 ;  /* 0x000000a06814723c */ /* 0x080fec0000041814 */
[C---:B------:R-:W-:Y:S06]  /*4980*/  HMMA.16816.F32.BF16 R24, R116.reuse, R160, R24 ;  /* 0x000000a07418723c */ /* 0x040fec0000041818 */
[-C--:B------:R-:W-:Y:S06]  /*4990*/  HMMA.16816.F32.BF16 R28, R116, R162.reuse, R28 ;  /* 0x000000a2741c723c */ /* 0x080fec000004181c */
[----:B------:R-:W-:Y:S06]  /*49a0*/  HMMA.16816.F32.BF16 R32, R104, R162, R32 ;  /* 0x000000a26820723c */ /* 0x000fec0000041820 */
[-C--:B----4-:R-:W-:Y:S06]  /*49b0*/  HMMA.16816.F32.BF16 R4, R100, R164.reuse, R4 ;  /* 0x000000a46404723c */ /* 0x090fec0000041804 */
[C---:B--2---:R-:W-:Y:S06]  /*49c0*/  HMMA.16816.F32.BF16 R8, R112.reuse, R164, R8 ;  /* 0x000000a47008723c */ /* 0x044fec0000041808 */
        /* <DEDUP_REMOVED lines=17> */
[----:B------:R-:W-:Y:S01]  /*4ae0*/  F2FP.BF16.F32.PACK_AB R251, R251, R248 ;  /* 0x000000f8fbfb723e */ /* 0x000fe200000010ff */
[----:B------:R-:W-:Y:S01]  /*4af0*/  FMUL.FTZ R237, R130, R5 ;  /* 0x0000000582ed7220 */ /* 0x000fe20000410000 */
[----:B------:R-:W-:Y:S01]  /*4b00*/  FMUL.FTZ R130, R131, R21 ;  /* 0x0000001583827220 */ /* 0x000fe20000410000 */
[----:B------:R-:W-:Y:S03]  /*4b10*/  FADD.FTZ R21, -R129, R6 ;  /* 0x0000000681157221 */ /* 0x000fe60000010100 */
        /* <DEDUP_REMOVED lines=8> */
[C---:B------:R-:W-:Y:S01]  /*4ba0*/  FADD.FTZ R21, -R129.reuse, R18 ;  /* 0x0000001281157221 */ /* 0x040fe20000010100 */
[----:B------:R-:W-:Y:S01]  /*4bb0*/  FADD.FTZ R34, -R129, R34 ;  /* 0x0000002281227221 */ /* 0x000fe20000010100 */
[----:B------:R-:W-:Y:S01]  /*4bc0*/  F2FP.BF16.F32.PACK_AB R248, R249, R248 ;  /* 0x000000f8f9f8723e */ /* 0x000fe200000010ff */
[----:B------:R-:W-:Y:S01]  /*4bd0*/  FADD.FTZ R249, -R129, R23 ;  /* 0x0000001781f97221 */ /* 0x000fe20000010100 */
[----:B------:R-:W-:Y:S01]  /*4be0*/  F2FP.BF16.F32.PACK_AB R236, R239, R236 ;  /* 0x000000ecefec723e */ /* 0x000fe200000010ff */
[----:B------:R-:W-:Y:S01]  /*4bf0*/  FMUL.FTZ R239, R252, R33 ;  /* 0x00000021fcef7220 */ /* 0x000fe20000410000 */
[C---:B------:R-:W-:Y:S01]  /*4c00*/  FADD.FTZ R252, -R129.reuse, R22 ;  /* 0x0000001681fc7221 */ /* 0x040fe20000010100 */
[----:B------:R-:W-:Y:S01]  /*4c10*/  FADD.FTZ R35, -R129, R35 ;  /* 0x0000002381237221 */ /* 0x000fe20000010100 */
[----:B------:R-:W-:Y:S01]  /*4c20*/  F2FP.BF16.F32.PACK_AB R237, R130, R237 ;  /* 0x000000ed82ed723e */ /* 0x000fe200000010ff */
[----:B------:R-:W-:Y:S01]  /*4c30*/  FMUL.FTZ R250, R250, R21 ;  /* 0x00000015fafa7220 */ /* 0x000fe20000410000 */
[----:B------:R-:W-:Y:S01]  /*4c40*/  FMUL.FTZ R252, R133, R252 ;  /* 0x000000fc85fc7220 */ /* 0x000fe20000410000 */
[----:B------:R-:W-:Y:S01]  /*4c50*/  FMUL.FTZ R249, R134, R249 ;  /* 0x000000f986f97220 */ /* 0x000fe20000410000 */
[----:B------:R-:W-:Y:S01]  /*4c60*/  FMUL.FTZ R34, R185, R34 ;  /* 0x00000022b9227220 */ /* 0x000fe20000410000 */
[----:B------:R-:W-:Y:S01]  /*4c70*/  FMUL.FTZ R35, R132, R35 ;  /* 0x0000002384237220 */ /* 0x000fe20000410000 */
        /* <DEDUP_REMOVED lines=33> */
.L_x_229:
[C---:B-----5:R-:W-:Y:S01]  /*4e90*/  FADD.FTZ R5, -R137.reuse, R12 ;  /* 0x0000000c89057221 */ /* 0x060fe20000010100 */
[C---:B------:R-:W-:Y:S01]  /*4ea0*/  FADD.FTZ R4, -R137.reuse, R13 ;  /* 0x0000000d89047221 */ /* 0x040fe20000010100 */
[C---:B---3--:R-:W-:Y:S01]  /*4eb0*/  FADD.FTZ R6, -R137.reuse, R25 ;  /* 0x0000001989067221 */ /* 0x048fe20000010100 */
[----:B------:R-:W-:Y:S01]  /*4ec0*/  FADD.FTZ R7, -R137, R24 ;  /* 0x0000001889077221 */ /* 0x000fe20000010100 */
[----:B------:R-:W-:Y:S01]  /*4ed0*/  FMUL.FTZ R5, R244, R5 ;  /* 0x00000005f4057220 */ /* 0x000fe20000410000 */
[----:B------:R-:W-:Y:S01]  /*4ee0*/  FMUL.FTZ R4, R245, R4 ;  /* 0x00000004f5047220 */ /* 0x000fe20000410000 */
[----:B------:R-:W-:Y:S01]  /*4ef0*/  FMUL.FTZ R6, R139, R6 ;  /* 0x000000068b067220 */ /* 0x000fe20000410000 */
[----:B------:R-:W-:Y:S01]  /*4f00*/  FMUL.FTZ R7, R138, R7 ;  /* 0x000000078a077220 */ /* 0x000fe20000410000 */
[C---:B------:R-:W-:Y:S01]  /*4f10*/  FADD.FTZ R8, -R137.reuse, R8 ;  /* 0x0000000889087221 */ /* 0x040fe20000010100 */
[----:B------:R-:W-:Y:S01]  /*4f20*/  FADD.FTZ R9, -R137, R9 ;  /* 0x0000000989097221 */ /* 0x000fe20000010100 */
[----:B------:R-:W-:Y:S01]  /*4f30*/  F2FP.BF16.F32.PACK_AB R5, R4, R5 ;  /* 0x000000050405723e */ /* 0x000fe200000010ff */
[----:B------:R-:W-:Y:S01]  /*4f40*/  FADD.FTZ R4, -R135, R11 ;  /* 0x0000000b87047221 */ /* 0x000fe20000010100 */
[----:B------:R-:W-:Y:S01]  /*4f50*/  FMUL.FTZ R8, R241, R8 ;  /* 0x00000008f1087220 */ /* 0x000fe20000410000 */
[----:B------:R-:W-:Y:S01]  /*4f60*/  FMUL.FTZ R9, R240, R9 ;  /* 0x00000009f0097220 */ /* 0x000fe20000410000 */
[----:B------:R-:W-:Y:S01]  /*4f70*/  F2FP.BF16.F32.PACK_AB R24, R6, R7 ;  /* 0x000000070618723e */ /* 0x000fe200000010ff */
[C---:B------:R-:W-:Y:S01]  /*4f80*/  FADD.FTZ R7, -R135.reuse, R10 ;  /* 0x0000000a87077221 */ /* 0x040fe20000010100 */
[----:B------:R-:W-:Y:S01]  /*4f90*/  FADD.FTZ R6, -R135, R15 ;  /* 0x0000000f87067221 */ /* 0x000fe20000010100 */
[----:B------:R-:W-:Y:S01]  /*4fa0*/  FMUL.FTZ R4, R243, R4 ;  /* 0x00000004f3047220 */ /* 0x000fe20000410000 */
[----:B------:R-:W-:Y:S01]  /*4fb0*/  F2FP.BF16.F32.PACK_AB R8, R9, R8 ;  /* 0x000000080908723e */ /* 0x000fe200000010ff */
[----:B------:R-:W-:Y:S01]  /*4fc0*/  FADD.FTZ R9, -R135, R14 ;  /* 0x0000000e87097221 */ /* 0x000fe20000010100 */
[----:B------:R-:W-:Y:S01]  /*4fd0*/  FMUL.FTZ R7, R242, R7 ;  /* 0x00000007f2077220 */ /* 0x000fe20000410000 */
[----:B------:R-:W-:Y:S01]  /*4fe0*/  F2FP.BF16.F32.PACK_AB R239, R239, R250 ;  /* 0x000000faefef723e */ /* 0x000fe200000010ff */
[----:B------:R-:W-:Y:S01]  /*4ff0*/  STS [R203+0xa000], R238 ;  /* 0x00a000eecb007388 */ /* 0x000fe20000000800 */
[----:B------:R-:W-:Y:S01]  /*5000*/  FMUL.FTZ R6, R247, R6 ;  /* 0x00000006f7067220 */ /* 0x000fe20000410000 */
[----:B------:R-:W-:Y:S01]  /*5010*/  FMUL.FTZ R9, R246, R9 ;  /* 0x00000009f6097220 */ /* 0x000fe20000410000 */
[----:B------:R-:W-:Y:S01]  /*5020*/  F2FP.BF16.F32.PACK_AB R4, R4, R7 ;  /* 0x000000070404723e */ /* 0x000fe200000010ff */
[----:B------:R-:W-:Y:S01]  /*5030*/  STS [R203+0xa400], R236 ;  /* 0x00a400eccb007388 */ /* 0x000fe20000000800 */
[C---:B------:R-:W-:Y:S01]  /*5040*/  FADD.FTZ R29, -R137.reuse, R29 ;  /* 0x0000001d891d7221 */ /* 0x040fe20000010100 */
[----:B------:R-:W-:Y:S01]  /*5050*/  FADD.FTZ R28, -R137, R28 ;  /* 0x0000001c891c7221 */ /* 0x000fe20000010100 */
[----:B------:R-:W-:Y:S01]  /*5060*/  F2FP.BF16.F32.PACK_AB R9, R6, R9 ;  /* 0x000000090609723e */ /* 0x000fe200000010ff */
[----:B------:R-:W-:Y:S01]  /*5070*/  STS [R208+0xa000], R251 ;  /* 0x00a000fbd0007388 */ /* 0x000fe20000000800 */
[C---:B------:R-:W-:Y:S01]  /*5080*/  FADD.FTZ R11, -R135.reuse, R26 ;  /* 0x0000001a870b7221 */ /* 0x040fe20000010100 */
        /* <DEDUP_REMOVED lines=8> */
[C---:B------:R-:W-:Y:S01]  /*5110*/  FADD.FTZ R30, -R135.reuse, R30 ;  /* 0x0000001e871e7221 */ /* 0x040fe20000010100 */
[----:B------:R-:W-:Y:S01]  /*5120*/  FADD.FTZ R31, -R135, R31 ;  /* 0x0000001f871f7221 */ /* 0x000fe20000010100 */
[----:B------:R-:W-:Y:S01]  /*5130*/  STS [R203+0xb400], R4 ;  /* 0x00b40004cb007388 */ /* 0x000fe20000000800 */
[----:B------:R-:W-:Y:S01]  /*5140*/  F2FP.BF16.F32.PACK_AB R34, R35, R34 ;  /* 0x000000222322723e */ /* 0x000fe200000010ff */
[----:B------:R-:W-:Y:S01]  /*5150*/  FMUL.FTZ R30, R183, R30 ;  /* 0x0000001eb71e7220 */ /* 0x000fe20000410000 */
[----:B------:R-:W-:Y:S01]  /*5160*/  F2FP.BF16.F32.PACK_AB R102, R29, R28 ;  /* 0x0000001c1d66723e */ /* 0x000fe200000010ff */
[----:B------:R-:W-:Y:S01]  /*5170*/  STS [R208+0xb000], R5 ;  /* 0x00b00005d0007388 */ /* 0x000fe20000000800 */
[----:B------:R-:W-:Y:S01]  /*5180*/  FMUL.FTZ R31, R128, R31 ;  /* 0x0000001f801f7220 */ /* 0x000fe20000410000 */
[----:B------:R-:W-:Y:S02]  /*5190*/  F2FP.BF16.F32.PACK_AB R28, R10, R11 ;  /* 0x0000000b0a1c723e */ /* 0x000fe400000010ff */
[----:B------:R-:W-:Y:S01]  /*51a0*/  STS [R208+0xb400], R9 ;  /* 0x00b40009d0007388 */ /* 0x000fe20000000800 */
[C---:B------:R-:W-:Y:S02]  /*51b0*/  IADD3 R100, R174.reuse, 0x40, RZ ;  /* 0x00000040ae647810 */ /* 0x040fe40007ffe0ff */
[----:B------:R-:W-:Y:S01]  /*51c0*/  F2FP.BF16.F32.PACK_AB R104, R31, R30 ;  /* 0x0000001e1f68723e */ /* 0x000fe200000010ff */
[----:B------:R-:W-:Y:S01]  /*51d0*/  STS [R207+0xa000], R237 ;  /* 0x00a000edcf007388 */ /* 0x000fe20000000800 */
[----:B------:R-:W-:Y:S02]  /*51e0*/  @P3 IADD3 R100, R174, -0x40, RZ ;  /* 0xffffffc0ae643810 */ /* 0x000fe40007ffe0ff */
[----:B------:R-:W-:Y:S01]  /*51f0*/  LEA R115, R194, UR6, 0x1 ;  /* 0x00000006c2737c11 */ /* 0x000fe2000f8e08ff */
        /* <DEDUP_REMOVED lines=80> */
.L_x_230:
[----:B------:R-:W-:Y:S01]  /*5700*/  LDSM.16.M88.4 R20, [R177] ;  /* 0x00000000b114783b */ /* 0x000fe20000000200 */
[--C-:B------:R-:W-:Y:S02]  /*5710*/  IMAD.IADD R112, R173, 0x1, R182.reuse ;  /* 0x00000001ad707824 */ /* 0x100fe400078e02b6 */
[----:B------:R-:W-:Y:S01]  /*5720*/  IMAD.IADD R114, R177, 0x1, R182 ;  /* 0x00000001b1727824 */ /* 0x000fe200078e02b6 */
[----:B------:R-:W2:Y:S01]  /*5730*/  LDSM.16.MT88.4 R8, [R174+0x2000] ;  /* 0x00200000ae08783b */ /* 0x000ea20000004200 */
[C---:B------:R-:W-:Y:S03]  /*5740*/  IMAD.IADD R113, R182.reuse, 0x1, R0 ;  /* 0x00000001b6717824 */ /* 0x040fe600078e0200 */
        /* <DEDUP_REMOVED lines=63> */
[----:B------:R-:W-:Y:S01]  /*5b40*/  @P6 IMAD.X R31, R214, 0x1, R195, P1 ;  /* 0x00000001d61f6824 */ /* 0x000fe200008e06c3 */
[----:B------:R-:W-:Y:S01]  /*5b50*/  HMMA.16816.F32.BF16 R16, R32, R26, R16 ;  /* 0x0000001a2010723c */ /* 0x000fe20000041810 */
[----:B------:R-:W-:Y:S03]  /*5b60*/  IMAD.U32 R25, RZ, RZ, UR22 ;  /* 0x00000016ff197e24 */ /* 0x000fe6000f8e00ff */
[----:B------:R-:W5:Y:S01]  /*5b70*/  @P6 LDG.E R221, desc[UR16][R30.64] ;  /* 0x000000101edd6981 */ /* 0x000f62000c1e1900 */
[----:B------:R-:W-:Y:S01]  /*5b80*/  LEA.HI.X.SX32 R235, R101, R235, 0x2, P0 ;  /* 0x000000eb65eb7211 */ /* 0x000fe200000f16ff */
[----:B------:R-:W-:Y:S01]  /*5b90*/  IMAD.U32 R101, RZ, RZ, UR20 ;  /* 0x00000014ff657e24 */ /* 0x000fe2000f8e00ff */
[-C--:B------:R-:W-:Y:S01]  /*5ba0*/  LEA R100, P4, R25, R234.reuse, 0x2 ;  /* 0x000000ea19647211 */ /* 0x080fe200078810ff */
[----:B------:R-:W5:Y:S03]  /*5bb0*/  @P6 LDG.E R222, desc[UR16][R30.64+0x20] ;  /* 0x000020101ede6981 */ /* 0x000f66000c1e1900 */
[-C--:B------:R-:W-:Y:S01]  /*5bc0*/  LEA R24, P0, R101, R234.reuse, 0x2 ;  /* 0x000000ea65187211 */ /* 0x080fe200078010ff */
[----:B------:R-:W5:Y:S01]  /*5bd0*/  @P6 LDG.E R219, desc[UR16][R30.64+0x80] ;  /* 0x000080101edb6981 */ /* 0x000f62000c1e1900 */
[-C--:B------:R-:W-:Y:S01]  /*5be0*/  LEA R28, P1, R103, R234.reuse, 0x2 ;  /* 0x000000ea671c7211 */ /* 0x080fe200078210ff */
[----:B------:R-:W-:Y:S01]  /*5bf0*/  IMAD.U32 R25, RZ, RZ, UR20 ;  /* 0x00000014ff197e24 */ /* 0x000fe2000f8e00ff */
[-C--:B------:R-:W-:Y:S01]  /*5c00*/  LEA.HI.X.SX32 R101, R105, R235.reuse, 0x2, P4 ;  /* 0x000000eb69657211 */ /* 0x080fe200020f16ff */
[----:B------:R1:W5:Y:S01]  /*5c10*/  @P6 LDG.E R220, desc[UR16][R30.64+0xa0] ;  /* 0x0000a0101edc6981 */ /* 0x000362000c1e1900 */
[-C--:B------:R-:W-:Y:S01]  /*5c20*/  LEA.HI.X.SX32 R29, R29, R235.reuse, 0x2, P1 ;  /* 0x000000eb1d1d7211 */ /* 0x080fe200008f16ff */
[----:B------:R-:W-:Y:S01]  /*5c30*/  IMAD.U32 R27, RZ, RZ, UR19 ;  /* 0x00000013ff1b7e24 */ /* 0x000fe2000f8e00ff */
[-C--:B------:R-:W-:Y:S01]  /*5c40*/  LEA.HI.X.SX32 R25, R25, R235.reuse, 0x2, P0 ;  /* 0x000000eb19197211 */ /* 0x080fe200000f16ff */
[----:B------:R-:W-:Y:S01]  /*5c50*/  REDG.E.ADD.F32.FTZ.RN.STRONG.GPU desc[UR16][R234.64], R4 ;  /* 0x00000004ea0079a6 */ /* 0x000fe2000c10f390 */
[----:B------:R-:W-:Y:S02]  /*5c60*/  IMAD.U32 R33, RZ, RZ, UR15 ;  /* 0x0000000fff217e24 */ /* 0x000fe4000f8e00ff */
[----:B------:R-:W-:Y:S01]  /*5c70*/  IMAD.U32 R103, RZ, RZ, UR18 ;  /* 0x00000012ff677e24 */ /* 0x000fe2000f8e00ff */
[----:B------:R2:W-:Y:S01]  /*5c80*/  REDG.E.ADD.F32.FTZ.RN.STRONG.GPU desc[UR16][R100.64], R5 ;  /* 0x00000005640079a6 */ /* 0x0005e2000c10f390 */
[----:B------:R-:W-:Y:S01]  /*5c90*/  IMAD.U32 R105, RZ, RZ, UR19 ;  /* 0x00000013ff697e24 */ /* 0x000fe2000f8e00ff */
[-C--:B------:R-:W-:Y:S01]  /*5ca0*/  LEA R32, P0, R27, R234.reuse, 0x2 ;  /* 0x000000ea1b207211 */ /* 0x080fe200078010ff */
[----:B------:R-:W-:Y:S01]  /*5cb0*/  IMAD.U32 R35, RZ, RZ, UR18 ;  /* 0x00000012ff237e24 */ /* 0x000fe2000f8e00ff */
[----:B------:R3:W-:Y:S01]  /*5cc0*/  REDG.E.ADD.F32.FTZ.RN.STRONG.GPU desc[UR16][R28.64], R6 ;  /* 0x000000061c0079a6 */ /* 0x0007e2000c10f390 */
[-C--:B------:R-:W-:Y:S01]  /*5cd0*/  LEA R108, P4, R103, R234.reuse, 0x2 ;  /* 0x000000ea676c7211 */ /* 0x080fe200078810ff */
[----:B------:R-:W-:Y:S01]  /*5ce0*/  IMAD.U32 R103, RZ, RZ, UR9 ;  /* 0x00000009ff677e24 */ /* 0x000fe2000f8e00ff */
[----:B------:R-:W-:Y:S01]  /*5cf0*/  MOV R27, UR15 ;  /* 0x0000000f001b7c02 */ /* 0x000fe20008000f00 */
[----:B------:R4:W-:Y:S01]  /*5d00*/  REDG.E.ADD.F32.FTZ.RN.STRONG.GPU desc[UR16][R24.64], R7 ;  /* 0x00000007180079a6 */ /* 0x0009e2000c10f390 */
[-C--:B------:R-:W-:Y:S01]  /*5d10*/  LEA.HI.X.SX32 R109, R35, R235.reuse, 0x2, P4 ;  /* 0x000000eb236d7211 */ /* 0x080fe200020f16ff */
[----:B------:R-:W-:Y:S02]  /*5d20*/  IMAD.U32 R35, RZ, RZ, UR8 ;  /* 0x00000008ff237e24 */ /* 0x000fe4000f8e00ff */
[----:B-1----:R-:W-:Y:S02]  /*5d30*/  IMAD.U32 R31, RZ, RZ, UR25 ;  /* 0x00000019ff1f7e24 */ /* 0x002fe4000f8e00ff */
[----:B--2---:R-:W-:Y:S01]  /*5d40*/  IMAD.U32 R5, RZ, RZ, UR25 ;  /* 0x00000019ff057e24 */ /* 0x004fe2000f8e00ff */
[-C--:B---3--:R-:W-:Y:S02]  /*5d50*/  LEA R28, P1, R33, R234.reuse, 0x2 ;  /* 0x000000ea211c7211 */ /* 0x088fe400078210ff */
[-C--:B------:R-:W-:Y:S01]  /*5d60*/  LEA.HI.X.SX32 R33, R105, R235.reuse, 0x2, P0 ;  /* 0x000000eb69217211 */ /* 0x080fe200000f16ff */
[----:B------:R-:W-:Y:S01]  /*5d70*/  IMAD.U32 R105, RZ, RZ, UR9 ;  /* 0x00000009ff697e24 */ /* 0x000fe2000f8e00ff */
[-C--:B------:R-:W-:Y:S01]  /*5d80*/  LEA.HI.X.SX32 R29, R27, R235.reuse, 0x2, P1 ;  /* 0x000000eb1b1d7211 */ /* 0x080fe200008f16ff */
[----:B------:R-:W-:Y:S01]  /*5d90*/  IMAD.U32 R27, RZ, RZ, UR4 ;  /* 0x00000004ff1b7e24 */ /* 0x000fe2000f8e00ff */
[-C--:B------:R-:W-:Y:S01]  /*5da0*/  LEA R6, P0, R31, R234.reuse, 0x2 ;  /* 0x000000ea1f067211 */ /* 0x080fe200078010ff */
[----:B------:R1:W-:Y:S01]  /*5db0*/  REDG.E.ADD.F32.FTZ.RN.STRONG.GPU desc[UR16][R32.64], R8 ;  /* 0x00000008200079a6 */ /* 0x0003e2000c10f390 */
[----:B------:R-:W-:Y:S02]  /*5dc0*/  IMAD.U32 R31, RZ, RZ, UR5 ;  /* 0x00000005ff1f7e24 */ /* 0x000fe4000f8e00ff */
[-C--:B----4-:R-:W-:Y:S01]  /*5dd0*/  LEA.HI.X.SX32 R7, R5, R235.reuse, 0x2, P0 ;  /* 0x000000eb05077211 */ /* 0x090fe200000f16ff */
[----:B------:R2:W-:Y:S01]  /*5de0*/  REDG.E.ADD.F32.FTZ.RN.STRONG.GPU desc[UR16][R108.64], R9 ;  /* 0x000000096c0079a6 */ /* 0x0005e2000c10f390 */
[----:B------:R-:W-:Y:S01]  /*5df0*/  IMAD.U32 R5, RZ, RZ, UR10 ;  /* 0x0000000aff057e24 */ /* 0x000fe2000f8e00ff */
[-C--:B------:R-:W-:Y:S01]  /*5e00*/  LEA R102, P4, R31, R234.reuse, 0x2 ;  /* 0x000000ea1f667211 */ /* 0x080fe200078810ff */
[----:B------:R-:W-:Y:S01]  /*5e10*/  IMAD.U32 R25, RZ, RZ, UR14 ;  /* 0x0000000eff197e24 */ /* 0x000fe2000f8e00ff */
[----:B------:R3:W-:Y:S01]  /*5e20*/  REDG.E.ADD.F32.FTZ.RN.STRONG.GPU desc[UR16][R28.64], R10 ;  /* 0x0000000a1c0079a6 */ /* 0x0007e2000c10f390 */
[-C--:B------:R-:W-:Y:S02]  /*5e30*/  LEA R34, P0, R105, R234.reuse, 0x2 ;  /* 0x000000ea69227211 */ /* 0x080fe400078010ff */
[-C--:B------:R-:W-:Y:S01]  /*5e40*/  LEA R30, P1, R5, R234.reuse, 0x2 ;  /* 0x000000ea051e7211 */ /* 0x080fe200078210ff */
[----:B------:R4:W-:Y:S03]  /*5e50*/  REDG.E.ADD.F32.FTZ.RN.STRONG.GPU desc[UR16][R6.64], R11 ;  /* 0x0000000b060079a6 */ /* 0x0009e6000c10f390 */
[-C--:B------:R-:W-:Y:S01]  /*5e60*/  LEA.HI.X.SX32 R31, R107, R235.reuse, 0x2, P1 ;  /* 0x000000eb6b1f7211 */ /* 0x080fe200008f16ff */
[----:B------:R-:W-:Y:S01]  /*5e70*/  REDG.E.ADD.F32.FTZ.RN.STRONG.GPU desc[UR16][R234.64+0x80], R12 ;  /* 0x0000800cea0079a6 */ /* 0x000fe2000c10f390 */
[-C--:B------:R-:W-:Y:S03]  /*5e80*/  LEA R106, P1, R27, R234.reuse, 0x2 ;  /* 0x000000ea1b6a7211 */ /* 0x080fe600078210ff */
[----:B------:R-:W-:Y:S04]  /*5e90*/  REDG.E.ADD.F32.FTZ.RN.STRONG.GPU desc[UR16][R100.64+0x80], R13 ;  /* 0x0000800d640079a6 */ /* 0x000fe8000c10f390 */
[----:B------:R-:W-:Y:S01]  /*5ea0*/  REDG.E.ADD.F32.FTZ.RN.STRONG.GPU desc[UR16][R30.64], R14 ;  /* 0x0000000e1e0079a6 */ /* 0x000fe2000c10f390 */
[-C--:B-1----:R-:W-:Y:S02]  /*5eb0*/  LEA R32, P5, R35, R234.reuse, 0x2 ;  /* 0x000000ea23207211 */ /* 0x082fe400078a10ff */
[-C--:B------:R-:W-:Y:S02]  /*5ec0*/  LEA.HI.X.SX32 R35, R103, R235.reuse, 0x2, P0 ;  /* 0x000000eb67237211 */ /* 0x080fe400000f16ff */
[----:B------:R-:W-:Y:S01]  /*5ed0*/  MOV R33, UR8 ;  /* 0x0000000800217c02 */ /* 0x000fe20008000f00 */
[----:B--2---:R-:W-:Y:S01]  /*5ee0*/  IMAD.U32 R9, RZ, RZ, UR4 ;  /* 0x00000004ff097e24 */ /* 0x004fe2000f8e00ff */
[----:B------:R-:W-:Y:S01]  /*5ef0*/  LEA R108, P0, R25, R234, 0x2 ;  /* 0x000000ea196c7211 */ /* 0x000fe200078010ff */
[----:B------:R-:W-:Y:S01]  /*5f00*/  REDG.E.ADD.F32.FTZ.RN.STRONG.GPU desc[UR16][R34.64], R15 ;  /* 0x0000000f220079a6 */ /* 0x000fe2000c10f390 */
[----:B---3--:R-:W-:Y:S01]  /*5f10*/  IMAD.U32 R29, RZ, RZ, UR5 ;  /* 0x00000005ff1d7e24 */ /* 0x008fe2000f8e00ff */
[-C--:B------:R-:W-:Y:S02]  /*5f20*/  LEA.HI.X.SX32 R33, R33, R235.reuse, 0x2, P5 ;  /* 0x000000eb21217211 */ /* 0x080fe400028f16ff */
[-C--:B------:R-:W-:Y:S01]  /*5f30*/  LEA.HI.X.SX32 R107, R9, R235.reuse, 0x2, P1 ;  /* 0x000000eb096b7211 */ /* 0x080fe200008f16ff */
[----:B----4-:R-:W-:Y:S01]  /*5f40*/  IMAD.U32 R7, RZ, RZ, UR14 ;  /* 0x0000000eff077e24 */ /* 0x010fe2000f8e00ff */
[-C--:B------:R-:W-:Y:S01]  /*5f50*/  LEA.HI.X.SX32 R103, R29, R235.reuse, 0x2, P4 ;  /* 0x000000eb1d677211 */ /* 0x080fe200020f16ff */
[----:B------:R-:W-:Y:S01]  /*5f60*/  REDG.E.ADD.F32.FTZ.RN.STRONG.GPU desc[UR16][R32.64], R16 ;  /* 0x00000010200079a6 */ /* 0x000fe2000c10f390 */
[----:B------:R-:W-:Y:S02]  /*5f70*/  ISETP.GT.AND P5, PT, R224, RZ, PT ;  /* 0x000000ffe000720c */ /* 0x000fe40003fa4270 */
[----:B------:R-:W-:Y:S01]  /*5f80*/  LEA.HI.X.SX32 R109, R7, R235, 0x2, P0 ;  /* 0x000000eb076d7211 */ /* 0x000fe200000f16ff */
        /* <DEDUP_REMOVED lines=9> */
[----:B------:R-:W2:Y:S04]  /*6020*/  LDSM.16.MT88.4 R24, [R104] ;  /* 0x000000006818783b */ /* 0x000ea80000004200 */
[----:B------:R-:W-:Y:S04]  /*6030*/  LDSM.16.MT88.4 R28, [R175+0xa800] ;  /* 0x00a80000af1c783b */ /* 0x000fe80000004200 */
[----:B------:R-:W3:Y:S04]  /*6040*/  LDSM.16.MT88.4 R12, [R172+0x800] ;  /* 0x00080000ac0c783b */ /* 0x000ee80000004200 */
[----:B------:R-:W4:Y:S04]  /*6050*/  LDSM.16.MT88.4 R32, [R175+0xc800] ;  /* 0x00c80000af20783b */ /* 0x000f280000004200 */
[----:B------:R-:W4:Y:S04]  /*6060*/  LDSM.16.MT88.4 R100, [R104+0x800] ;  /* 0x000800006864783b */ /* 0x000f280000004200 */
[----:B------:R-:W-:Y:S01]  /*6070*/  LDSM.16.MT88.4 R16, [R172+0x1000] ;  /* 0x00100000ac10783b */ /* 0x000fe20000004200 */
[-C--:B-1----:R-:W-:Y:S06]  /*6080*/  HMMA.16816.F32.BF16 R68, R4, R8.reuse, R68 ;  /* 0x000000080444723c */ /* 0x082fec0000041844 */
[C---:B------:R-:W-:Y:S06]  /*6090*/  HMMA.16816.F32.BF16 R72, R20.reuse, R8, R72 ;  /* 0x000000081448723c */ /* 0x040fec0000041848 */
[-C--:B------:R-:W-:Y:S06]  /*60a0*/  HMMA.16816.F32.BF16 R76, R20, R10.reuse, R76 ;  /* 0x0000000a144c723c */ /* 0x080fec000004184c */
[C---:B------:R-:W-:Y:S01]  /*60b0*/  HMMA.16816.F32.BF16 R80, R4.reuse, R10, R80 ;  /* 0x0000000a0450723c */ /* 0x040fe20000041850 */
[----:B------:R-:W1:Y:S05]  /*60c0*/  LDSM.16.MT88.4 R8, [R175+0xb000] ;  /* 0x00b00000af08783b */ /* 0x000e6a0000004200 */
[-C--:B--2---:R-:W-:Y:S06]  /*60d0*/  HMMA.16816.F32.BF16 R84, R4, R24.reuse, R84 ;  /* 0x000000180454723c */ /* 0x084fec0000041854 */
[C---:B------:R-:W-:Y:S06]  /*60e0*/  HMMA.16816.F32.BF16 R88, R20.reuse, R24, R88 ;  /* 0x000000181458723c */ /* 0x040fec0000041858 */
[-C--:B------:R-:W-:Y:S01]  /*60f0*/  HMMA.16816.F32.BF16 R92, R20, R26.reuse, R92 ;  /* 0x0000001a145c723c */ /* 0x080fe2000004185c */
[----:B------:R-:W2:Y:S05]  /*6100*/  LDSM.16.MT88.4 R20, [R175+0xd000] ;  /* 0x00d00000af14783b */ /* 0x000eaa0000004200 */
[----:B------:R-:W-:Y:S01]  /*6110*/  HMMA.16816.F32.BF16 R96, R4, R26, R96 ;  /* 0x0000001a0460723c */ /* 0x000fe20000041860 */
[----:B------:R-:W2:Y:S04]  /*6120*/  LDSM.16.MT88.4 R4, [R104+0x1000] ;  /* 0x001000006804783b */ /* 0x000ea80000004200 */
[----:B------:R-:W-:Y:S01]  /*6130*/  LDSM.16.MT88.4 R24, [R172+0x1800] ;  /* 0x00180000ac18783b */ /* 0x000fe20000004200 */
        /* <DEDUP_REMOVED lines=12> */
[C---:B--2---:R-:W-:Y:S06]  /*6200*/  HMMA.16816.F32.BF16 R72, R20.reuse, R16, R72 ;  /* 0x000000101448723c */ /* 0x044fec0000041848 */
        /* <DEDUP_REMOVED lines=109> */
[C---:B--2---:R-:W-:Y:S01]  /*68e0*/  @P0 IMAD R24, R0.reuse, R3, RZ ;  /* 0x0000000300180224 */ /* 0x044fe200078e02ff */
[----:B------:R-:W-:Y:S01]  /*68f0*/  SHF.R.S32.HI R9, RZ, 0x1f, R197 ;  /* 0x0000001fff097819 */ /* 0x000fe200000114c5 */
[----:B------:R1:W-:Y:S01]  /*6900*/  STS [R213+0x2000], R92 ;  /* 0x0020005cd5007388 */ /* 0x0003e20000000800 */
[----:B------:R-:W-:-:S03]  /*6910*/  @P0 IMAD.WIDE.U32 R26, R0, R2, RZ ;  /* 0x00000002001a0225 */ /* 0x000fc600078e00ff */
[----:B------:R1:W-:Y:S01]  /*6920*/  STS [R213+0x2400], R94 ;  /* 0x0024005ed5007388 */ /* 0x0003e20000000800 */
[C---:B---3--:R-:W-:Y:S01]  /*6930*/  @P0 IMAD R0, R228.reuse, R5, RZ ;  /* 0x00000005e4000224 */ /* 0x048fe200078e02ff */
[----:B------:R-:W-:Y:S01]  /*6940*/  @P0 IADD3 R24, R27, R24, RZ ;  /* 0x000000181b180210 */ /* 0x000fe20007ffe0ff */
[----:B------:R-:W-:Y:S01]  /*6950*/  @P0 IMAD.WIDE.U32 R30, R228, R4, RZ ;  /* 0x00000004e41e0225 */ /* 0x000fe200078e00ff */
[----:B------:R1:W-:Y:S04]  /*6960*/  STS [R202+0x4000], R37 ;  /* 0x00400025ca007388 */ /* 0x0003e80000000800 */
        /* <DEDUP_REMOVED lines=28> */
.L_x_232:
        /* <DEDUP_REMOVED lines=12> */
.L_x_233:
[----:B------:R-:W-:Y:S01]  /*6bf0*/  BAR.SYNC.DEFER_BLOCKING 0x0 ;  /* 0x0000000000007b1d */ /* 0x000fe20000010000 */
[--C-:B------:R-:W-:Y:S01]  /*6c00*/  SHF.R.S32.HI R35, RZ, 0x1f, R188.reuse ;  /* 0x0000001fff237819 */ /* 0x100fe200000114bc */
[----:B------:R-:W-:Y:S01]  /*6c10*/  IMAD.MOV.U32 R34, RZ, RZ, R188 ;  /* 0x000000ffff227224 */ /* 0x000fe200078e00bc */
[----:B------:R-:W-:Y:S01]  /*6c20*/  SHF.R.S32.HI R29, RZ, 0x1f, R28 ;  /* 0x0000001fff1d7819 */ /* 0x000fe2000001141c */
[----:B------:R-:W-:Y:S01]  /*6c30*/  IMAD R226, R199, -0x80, R226 ;  /* 0xffffff80c7e27824 */ /* 0x000fe200078e02e2 */
[----:B------:R-:W-:Y:S01]  /*6c40*/  IADD3 R25, R187, 0x40, RZ ;  /* 0x00000040bb197810 */ /* 0x000fe20007ffe0ff */
[-C--:B------:R-:W-:Y:S01]  /*6c50*/  IMAD.WIDE.U32 R32, R28, R2.reuse, R34 ;  /* 0x000000021c207225 */ /* 0x080fe200078e0022 */
[----:B------:R-:W-:Y:S01]  /*6c60*/  ULDC UR4, c[0x0][0x2d0] ;  /* 0x0000b40000047ab9 */ /* 0x000fe20000000800 */
[----:B------:R-:W-:Y:S01]  /*6c70*/  SHF.R.S32.HI R6, RZ, 0x1f, R200 ;  /* 0x0000001fff067819 */ /* 0x000fe200000114c8 */
[----:B------:R-:W-:Y:S01]  /*6c80*/  BSSY B0, `(.L_x_234) ;  /* 0x0000022000007945 */ /* 0x000fe20003800000 */
[----:B------:R-:W-:Y:S01]  /*6c90*/  IMAD R7, R29, R2, RZ ;  /* 0x000000021d077224 */ /* 0x000fe200078e02ff */
[----:B------:R-:W-:Y:S01]  /*6ca0*/  IADD3 R36, P0, R26, R32, RZ ;  /* 0x000000201a247210 */ /* 0x000fe20007f1e0ff */
[----:B------:R-:W-:Y:S01]  /*6cb0*/  VIADD R27, R187, 0x20 ;  /* 0x00000020bb1b7836 */ /* 0x000fe20000000000 */
[----:B------:R-:W-:Y:S01]  /*6cc0*/  ISETP.GE.AND P4, PT, R188, UR4, PT ;  /* 0x00000004bc007c0c */ /* 0x000fe2000bf86270 */
[----:B------:R-:W-:Y:S01]  /*6cd0*/  IMAD R7, R28, R3, R7 ;  /* 0x000000031c077224 */ /* 0x000fe200078e0207 */
[----:B------:R-:W-:-:S02]  /*6ce0*/  ULDC.64 UR4, c[0x0][0x468] ;  /* 0x00011a0000047ab9 */ /* 0x000fc40000000a00 */
[-C--:B------:R-:W-:Y:S01]  /*6cf0*/  ISETP.GE.OR P3, PT, R27, R226.reuse, P4 ;  /* 0x000000e21b00720c */ /* 0x080fe20002766670 */
[----:B------:R-:W-:Y:S01]  /*6d00*/  IMAD R31, R6, UR4, RZ ;  /* 0x00000004061f7c24 */ /* 0x000fe2000f8e02ff */
[----:B-1----:R-:W-:Y:S01]  /*6d10*/  IADD3.X R37, R24, R33, R7, P0, !PT ;  /* 0x0000002118257210 */ /* 0x002fe200007fe407 */
[----:B------:R-:W-:Y:S01]  /*6d20*/  VIADD R7, R187, 0x60 ;  /* 0x00000060bb077836 */ /* 0x000fe20000000000 */
[-C--:B------:R-:W-:Y:S01]  /*6d30*/  ISETP.GE.OR P2, PT, R25, R226.reuse, P4 ;  /* 0x000000e21900720c */ /* 0x080fe20002746670 */
[C---:B------:R-:W-:Y:S01]  /*6d40*/  IMAD R31, R200.reuse, UR5, R31 ;  /* 0x00000005c81f7c24 */ /* 0x040fe2000f8e021f */
[----:B------:R1:W2:Y:S02]  /*6d50*/  LDS.128 R20, [R115+0x7000] ;  /* 0x0070000073147984 */ /* 0x0002a40000000c00 */
[-C--:B------:R-:W-:Y:S01]  /*6d60*/  ISETP.GE.OR P1, PT, R7, R226.reuse, P4 ;  /* 0x000000e20700720c */ /* 0x080fe20002726670 */
[----:B------:R-:W-:Y:S01]  /*6d70*/  IMAD.WIDE.U32 R36, R200, UR4, R36 ;  /* 0x00000004c8247c25 */ /* 0x000fe2000f8e0024 */
[----:B------:R-:W-:Y:S01]  /*6d80*/  ISETP.GE.OR P4, PT, R187, R226, P4 ;  /* 0x000000e2bb00720c */ /* 0x000fe20002786670 */
[----:B------:R1:W3:Y:S01]  /*6d90*/  LDS.128 R16, [R115+0xb000] ;  /* 0x00b0000073107984 */ /* 0x0002e20000000c00 */
[----:B------:R-:W-:-:S02]  /*6da0*/  SHF.R.S32.HI R7, RZ, 0x1f, R187 ;  /* 0x0000001fff077819 */ /* 0x000fc400000114bb */
[----:B------:R-:W-:Y:S01]  /*6db0*/  IADD3 R31, R37, R31, RZ ;  /* 0x0000001f251f7210 */ /* 0x000fe20007ffe0ff */
[----:B------:R1:W4:Y:S04]  /*6dc0*/  LDS.128 R12, [R115+0xc000] ;  /* 0x00c00000730c7984 */ /* 0x0003280000000c00 */
[----:B------:R1:W1:Y:S04]  /*6dd0*/  LDS.128 R8, [R115+0xd000] ;  /* 0x00d0000073087984 */ /* 0x0002680000000c00 */
        /* <DEDUP_REMOVED lines=12> */
.L_x_235:
[----:B------:R-:W-:Y:S05]  /*6ea0*/  BSYNC B0 ;  /* 0x0000000000007941 */ /* 0x000fea0003800000 */
.L_x_234:
        /* <DEDUP_REMOVED lines=13> */
[----:B------:R2:W-:Y:S02]  /*6f80*/  STG.E.128 desc[UR16][R24.64], R20 ;  /* 0x0000001418007986 */ /* 0x0005e4000c101d10 */
.L_x_237:
[----:B------:R-:W-:Y:S05]  /*6f90*/  BSYNC B0 ;  /* 0x0000000000007941 */ /* 0x000fea0003800000 */
.L_x_236:
        /* <DEDUP_REMOVED lines=15> */
.L_x_239:
[----:B------:R-:W-:Y:S05]  /*7090*/  BSYNC B0 ;  /* 0x0000000000007941 */ /* 0x000fea0003800000 */
.L_x_238:
        /* <DEDUP_REMOVED lines=15> */
.L_x_241:
[----:B------:R-:W-:Y:S05]  /*7190*/  BSYNC B0 ;  /* 0x0000000000007941 */ /* 0x000fea0003800000 */
.L_x_240:
        /* <DEDUP_REMOVED lines=21> */
[----:B-1----:R1:W-:Y:S02]  /*72f0*/  STG.E.128 desc[UR16][R28.64], R20 ;  /* 0x000000141c007986 */ /* 0x0023e4000c101d10 */
.L_x_243:
[----:B------:R-:W-:Y:S05]  /*7300*/  BSYNC B0 ;  /* 0x0000000000007941 */ /* 0x000fea0003800000 */
.L_x_242:
        /* <DEDUP_REMOVED lines=13> */
.L_x_245:
[----:B------:R-:W-:Y:S05]  /*73e0*/  BSYNC B0 ;  /* 0x0000000000007941 */ /* 0x000fea0003800000 */
.L_x_244:
[----:B------:R-:W-:Y:S04]  /*73f0*/  BSSY B0, `(.L_x_246) ;  /* 0x000000d000007945 */ /* 0x000fe80003800000 */
[----:B------:R-:W-:Y:S05]  /*7400*/  @P2 BRA `(.L_x_247) ;  /* 0x00000000002c2947 */ /* 0x000fea0003800000 */
[----:B------:R-:W-:Y:S01]  /*7410*/  IADD3 R0, P0, R187, 0x40, RZ ;  /* 0x00000040bb007810 */ /* 0x000fe20007f1e0ff */
[----:B------:R-:W-:Y:S01]  /*7420*/  ULDC.64 UR4, c[0x0][0x3f8] ;  /* 0x0000fe0000047ab9 */ /* 0x000fe20000000a00 */
[----:B------:R-:W-:Y:S02]  /*7430*/  MOV R2, R24 ;  /* 0x0000001800027202 */ /* 0x000fe40000000f00 */
[----:B-1-3--:R-:W-:-:S03]  /*7440*/  IADD3.X R17, RZ, R7, RZ, P0, !PT ;  /* 0x00000007ff117210 */ /* 0x00afc600007fe4ff */
[----:B------:R-:W-:-:S04]  /*7450*/  IMAD.WIDE.U32 R18, R0, R4, R2 ;  /* 0x0000000400127225 */ /* 0x000fc800078e0002 */
[----:B------:R-:W-:Y:S01]  /*7460*/  IMAD R17, R17, R4, RZ ;  /* 0x0000000411117224 */ /* 0x000fe200078e02ff */
[----:B------:R-:W-:-:S03]  /*7470*/  LEA R16, P0, R18, UR4, 0x1 ;  /* 0x0000000412107c11 */ /* 0x000fc6000f8008ff */
[----:B------:R-:W-:-:S05]  /*7480*/  IMAD R17, R0, R5, R17 ;  /* 0x0000000500117224 */ /* 0x000fca00078e0211 */
[----:B------:R-:W-:-:S04]  /*7490*/  IADD3 R17, R19, R17, RZ ;  /* 0x0000001113117210 */ /* 0x000fc80007ffe0ff */
[----:B------:R-:W-:-:S05]  /*74a0*/  LEA.HI.X R17, R18, UR5, R17, 0x1, P0 ;  /* 0x0000000512117c11 */ /* 0x000fca00080f0c11 */
[----:B----4-:R1:W-:Y:S02]  /*74b0*/  STG.E.128 desc[UR16][R16.64], R12 ;  /* 0x0000000c10007986 */ /* 0x0103e4000c101d10 */
.L_x_247:
[----:B------:R-:W-:Y:S05]  /*74c0*/  BSYNC B0 ;  /* 0x0000000000007941 */ /* 0x000fea0003800000 */
.L_x_246:
[----:B------:R-:W-:Y:S05]  /*74d0*/  @P1 BRA `(.L_x_248) ;  /* 0x0000000800f81947 */ /* 0x000fea0003800000 */
[----:B------:R-:W-:Y:S01]  /*74e0*/  IADD3 R0, P0, R187, 0x60, RZ ;  /* 0x00000060bb007810 */ /* 0x000fe20007f1e0ff */
        /* <DEDUP_REMOVED lines=9> */
[----:B------:R1:W-:Y:S01]  /*7580*/  STG.E.128 desc[UR16][R4.64], R8 ;  /* 0x0000000804007986 */ /* 0x0003e2000c101d10 */
[----:B------:R-:W-:Y:S05]  /*7590*/  BRA `(.L_x_248) ;  /* 0x0000000800c87947 */ /* 0x000fea0003800000 */
.L_x_204:
[----:B------:R-:W-:Y:S01]  /*75a0*/  ISETP.NE.AND P0, PT, R228, -0x1, PT ;  /* 0xffffffffe400780c */ /* 0x000fe20003f05270 */
[----:B------:R-:W-:-:S12]  /*75b0*/  IMAD.SHL.U32 R11, R199, 0x80, RZ ;  /* 0x00000080c70b7824 */ /* 0x000fd800078e00ff */
        /* <DEDUP_REMOVED lines=10> */
[----:B------:R-:W-:Y:S01]  /*7660*/  @P0 IMAD.IADD R0, R9, 0x1, R0 ;  /* 0x0000000109000824 */ /* 0x000fe200078e0200 */
[----:B------:R-:W-:Y:S01]  /*7670*/  SHF.R.S32.HI R9, RZ, 0x1f, R11 ;  /* 0x0000001fff097819 */ /* 0x000fe2000001140b */
        /* <DEDUP_REMOVED lines=13> */
.L_x_249:
        /* <DEDUP_REMOVED lines=13> */
.L_x_250:
[-C--:B------:R-:W-:Y:S01]  /*7820*/  IMAD R6, R9, R4.reuse, RZ ;  /* 0x0000000409067224 */ /* 0x080fe200078e02ff */
[----:B------:R-:W-:Y:S01]  /*7830*/  ULDC UR4, c[0x0][0x2d0] ;  /* 0x0000b40000047ab9 */ /* 0x000fe20000000800 */
[C---:B------:R-:W-:Y:S01]  /*7840*/  IMAD.WIDE.U32 R14, R11.reuse, R4, R188 ;  /* 0x000000040b0e7225 */ /* 0x040fe200078e00bc */
[----:B------:R-:W-:Y:S01]  /*7850*/  ISETP.GE.AND P4, PT, R188, UR4, PT ;  /* 0x00000004bc007c0c */ /* 0x000fe2000bf86270 */
[----:B------:R-:W-:Y:S01]  /*7860*/  ULDC.64 UR4, c[0x0][0x468] ;  /* 0x00011a0000047ab9 */ /* 0x000fe20000000a00 */
[----:B------:R-:W-:Y:S01]  /*7870*/  BSSY B0, `(.L_x_251) ;  /* 0x000001c000007945 */ /* 0x000fe20003800000 */
[----:B------:R-:W-:Y:S01]  /*7880*/  IMAD R7, R11, R5, R6 ;  /* 0x000000050b077224 */ /* 0x000fe200078e0206 */
[----:B------:R-:W-:Y:S01]  /*7890*/  IADD3 R16, P0, R12, R14, RZ ;  /* 0x0000000e0c107210 */ /* 0x000fe20007f1e0ff */
[----:B------:R-:W-:Y:S01]  /*78a0*/  IMAD R226, R199, -0x80, R226 ;  /* 0xffffff80c7e27824 */ /* 0x000fe200078e02e2 */
[----:B------:R-:W-:Y:S01]  /*78b0*/  SHF.R.S32.HI R6, RZ, 0x1f, R200 ;  /* 0x0000001fff067819 */ /* 0x000fe200000114c8 */
[C---:B------:R-:W-:Y:S01]  /*78c0*/  VIADD R13, R187.reuse, 0x40 ;  /* 0x00000040bb0d7836 */ /* 0x040fe20000000000 */
[----:B------:R-:W-:Y:S01]  /*78d0*/  IADD3.X R17, R10, R15, R7, P0, !PT ;  /* 0x0000000f0a117210 */ /* 0x000fe200007fe407 */
[C---:B------:R-:W-:Y:S01]  /*78e0*/  VIADD R15, R187.reuse, 0x20 ;  /* 0x00000020bb0f7836 */ /* 0x040fe20000000000 */
[----:B------:R-:W-:-:S02]  /*78f0*/  IADD3 R7, R187, 0x60, RZ ;  /* 0x00000060bb077810 */ /* 0x000fc40007ffe0ff */
[-C--:B------:R-:W-:Y:S01]  /*7900*/  ISETP.GE.OR P2, PT, R13, R226.reuse, P4 ;  /* 0x000000e20d00720c */ /* 0x080fe20002746670 */
[----:B------:R-:W-:Y:S01]  /*7910*/  IMAD.WIDE.U32 R16, R200, UR4, R16 ;  /* 0x00000004c8107c25 */ /* 0x000fe2000f8e0010 */
[-C--:B------:R-:W-:Y:S02]  /*7920*/  ISETP.GE.OR P3, PT, R15, R226.reuse, P4 ;  /* 0x000000e20f00720c */ /* 0x080fe40002766670 */
[-C--:B------:R-:W-:Y:S01]  /*7930*/  ISETP.GE.OR P1, PT, R7, R226.reuse, P4 ;  /* 0x000000e20700720c */ /* 0x080fe20002726670 */
[----:B------:R-:W-:Y:S01]  /*7940*/  IMAD R15, R6, UR4, RZ ;  /* 0x00000004060f7c24 */ /* 0x000fe2000f8e02ff */
[----:B------:R-:W-:Y:S02]  /*7950*/  ISETP.GE.OR P4, PT, R187, R226, P4 ;  /* 0x000000e2bb00720c */ /* 0x000fe40002786670 */
[----:B------:R-:W-:Y:S01]  /*7960*/  SHF.R.S32.HI R7, RZ, 0x1f, R187 ;  /* 0x0000001fff077819 */ /* 0x000fe200000114bb */
[----:B------:R-:W-:-:S04]  /*7970*/  IMAD R15, R200, UR5, R15 ;  /* 0x00000005c80f7c24 */ /* 0x000fc8000f8e020f */
[----:B------:R-:W-:-:S06]  /*7980*/  IMAD.IADD R15, R15, 0x1, R17 ;  /* 0x000000010f0f7824 */ /* 0x000fcc00078e0211 */
        /* <DEDUP_REMOVED lines=10> */
.L_x_252:
[----:B------:R-:W-:Y:S05]  /*7a30*/  BSYNC B0 ;  /* 0x0000000000007941 */ /* 0x000fea0003800000 */
.L_x_251:
        /* <DEDUP_REMOVED lines=13> */
.L_x_254:
[----:B------:R-:W-:Y:S05]  /*7b10*/  BSYNC B0 ;  /* 0x0000000000007941 */ /* 0x000fea0003800000 */
.L_x_253:
        /* <DEDUP_REMOVED lines=13> */
.L_x_256:
[----:B------:R-:W-:Y:S05]  /*7bf0*/  BSYNC B0 ;  /* 0x0000000000007941 */ /* 0x000fea0003800000 */
.L_x_255:
        /* <DEDUP_REMOVED lines=13> */
.L_x_258:
[----:B------:R-:W-:Y:S05]  /*7cd0*/  BSYNC B0 ;  /* 0x0000000000007941 */ /* 0x000fea0003800000 */
.L_x_257:
[-C--:B--23--:R-:W-:Y:S01]  /*7ce0*/  IMAD.WIDE.U32 R12, R11, R2.reuse, R188 ;  /* 0x000000020b0c7225 */ /* 0x08cfe200078e00bc */
[----:B------:R-:W-:Y:S01]  /*7cf0*/  ULDC.64 UR4, c[0x0][0x470] ;  /* 0x00011c0000047ab9 */ /* 0x000fe20000000a00 */
[----:B------:R-:W-:Y:S02]  /*7d00*/  BSSY B0, `(.L_x_259) ;  /* 0x0000013000007945 */ /* 0x000fe40003800000 */
[----:B----4-:R-:W-:Y:S01]  /*7d10*/  IMAD R4, R9, R2, RZ ;  /* 0x0000000209047224 */ /* 0x010fe200078e02ff */
[----:B------:R-:W-:Y:S01]  /*7d20*/  IADD3 R12, P0, R8, R12, RZ ;  /* 0x0000000c080c7210 */ /* 0x000fe20007f1e0ff */
[----:B------:R-:W-:Y:S02]  /*7d30*/  IMAD R5, R6, UR4, RZ ;  /* 0x0000000406057c24 */ /* 0x000fe4000f8e02ff */
[----:B------:R-:W-:Y:S02]  /*7d40*/  IMAD R11, R11, R3, R4 ;  /* 0x000000030b0b7224 */ /* 0x000fe400078e0204 */
[----:B------:R-:W-:-:S03]  /*7d50*/  IMAD R5, R200, UR5, R5 ;  /* 0x00000005c8057c24 */ /* 0x000fc6000f8e0205 */
[----:B------:R-:W-:-:S03]  /*7d60*/  IADD3.X R13, R0, R13, R11, P0, !PT ;  /* 0x0000000d000d7210 */ /* 0x000fc600007fe40b */
        /* <DEDUP_REMOVED lines=12> */
.L_x_260:
[----:B------:R-:W-:Y:S05]  /*7e30*/  BSYNC B0 ;  /* 0x0000000000007941 */ /* 0x000fea0003800000 */
.L_x_259:
        /* <DEDUP_REMOVED lines=13> */
.L_x_262:
[----:B------:R-:W-:Y:S05]  /*7f10*/  BSYNC B0 ;  /* 0x0000000000007941 */ /* 0x000fea0003800000 */
.L_x_261:
        /* <DEDUP_REMOVED lines=13> */
.L_x_264:
[----:B------:R-:W-:Y:S05]  /*7ff0*/  BSYNC B0 ;  /* 0x0000000000007941 */ /* 0x000fea0003800000 */
.L_x_263:
        /* <DEDUP_REMOVED lines=12> */
.L_x_248:
[----:B------:R-:W-:Y:S05]  /*80c0*/  BSYNC B1 ;  /* 0x0000000000017941 */ /* 0x000fea0003800000 */
.L_x_199:
[----:B------:R-:W2:Y:S02]  /*80d0*/  LDC R0, c[0x0][0xc] ;  /* 0x00000300ff007b82 */ /* 0x000ea40000000800 */
[----:B--2---:R-:W-:-:S04]  /*80e0*/  IADD3 R199, R0, R199, RZ ;  /* 0x000000c700c77210 */ /* 0x004fc80007ffe0ff */
[----:B------:R-:W-:-:S13]  /*80f0*/  ISETP.GE.AND P0, PT, R199, UR7, PT ;  /* 0x00000007c7007c0c */ /* 0x000fda000bf06270 */
[----:B------:R-:W-:Y:S05]  /*8100*/  @P0 BRA `(.L_x_265) ;  /* 0x0000000000040947 */ /* 0x000fea0003800000 */
[----:B------:R-:W-:Y:S05]  /*8110*/  BRA `(.L_x_266) ;  /* 0xffffff8800187947 */ /* 0x000fea000383ffff */
.L_x_265:
[----:B------:R-:W-:Y:S05]  /*8120*/  EXIT ;  /* 0x000000000000794d */ /* 0x000fea0003800000 */
.L_x_267:
        /* <DEDUP_REMOVED lines=13> */
.L_x_2459:


//--------------------- .text._ZN5flash44flash_bwd_dq_dk_dv_loop_seqk_parallel_kernelI23Flash_bwd_kernel_traitsILi64ELi64ELi128ELi8ELi2ELi4ELi4ELb1ELb0EN7cutlass10bfloat16_tE19Flash_kernel_traitsILi64ELi64ELi128ELi8ES3_EELb0ELb0ELb1ELb0ELb0ELb1ELb0EEEvNS_16Flash_bwd_paramsE --------------------------
	.section	.text._ZN5flash44flash_bwd_dq_dk_dv_loop_seqk_parallel_kernelI23Flash_bwd_kernel_traitsILi64ELi64ELi128ELi8ELi2ELi4ELi4ELb1ELb0EN7cutlass10bfloat16_tE19Flash_kernel_traitsILi64ELi64ELi128ELi8ES3_EELb0ELb0ELb1ELb0ELb0ELb1ELb0EEEvNS_16Flash_bwd_paramsE,"ax",@progbits
	.align	128
        .global         _ZN5flash44flash_bwd_dq_dk_dv_loop_seqk_parallel_kernelI23Flash_bwd_kernel_traitsILi64ELi64ELi128ELi8ELi2ELi4ELi4ELb1ELb0EN7cutlass10bfloat16_tE19Flash_kernel_traitsILi64ELi64ELi128ELi8ES3_EELb0ELb0ELb1ELb0ELb0ELb1ELb0EEEvNS_16Flash_bwd_paramsE
        .type           _ZN5flash44flash_bwd_dq_dk_dv_loop_seqk_parallel_kernelI23Flash_bwd_kernel_traitsILi64ELi64ELi128ELi8ELi2ELi4ELi4ELb1ELb0EN7cutlass10bfloat16_tE19Flash_kernel_traitsILi64ELi64ELi128ELi8ES3_EELb0ELb0ELb1ELb0ELb0ELb1ELb0EEEvNS_16Flash_bwd_paramsE,@function
        .size           _ZN5flash44flash_bwd_dq_dk_dv_loop_seqk_parallel_kernelI23Flash_bwd_kernel_traitsILi64ELi64ELi128ELi8ELi2ELi4ELi4ELb1ELb0EN7cutlass10bfloat16_tE19Flash_kernel_traitsILi64ELi64ELi128ELi8ES3_EELb0ELb0ELb1ELb0ELb0ELb1ELb0EEEvNS_16Flash_bwd_paramsE,(.L_x_2460 - _ZN5flash44flash_bwd_dq_dk_dv_loop_seqk_parallel_kernelI23Flash_bwd_kernel_traitsILi64ELi64ELi128ELi8ELi2ELi4ELi4ELb1ELb0EN7cutlass10bfloat16_tE19Flash_kernel_traitsILi64ELi64ELi128ELi8ES3_EELb0ELb0ELb1ELb0ELb0ELb1ELb0EEEvNS_16Flash_bwd_paramsE)
        .other          _ZN5flash44flash_bwd_dq_dk_dv_loop_seqk_parallel_kernelI23Flash_bwd_kernel_traitsILi64ELi64ELi128ELi8ELi2ELi4ELi4ELb1ELb0EN7cutlass10bfloat16_tE19Flash_kernel_traitsILi64ELi64ELi128ELi8ES3_EELb0ELb0ELb1ELb0ELb0ELb1ELb0EEEvNS_16Flash_bwd_paramsE,@"STO_CUDA_ENTRY STV_DEFAULT"
_ZN5flash44flash_bwd_dq_dk_dv_loop_seqk_parallel_kernelI23Flash_bwd_kernel_traitsILi64ELi64ELi128ELi8ELi2ELi4ELi4ELb1ELb0EN7cutlass10bfloat16_tE19Flash_kernel_traitsILi64ELi64ELi128ELi8ES3_EELb0ELb0ELb1ELb0ELb0ELb1ELb0EEEvNS_16Flash_bwd_paramsE:
.text._ZN5flash44flash_bwd_dq_dk_dv_loop_seqk_parallel_kernelI23Flash_bwd_kernel_traitsILi64ELi64ELi128ELi8ELi2ELi4ELi4ELb1ELb0EN7cutlass10bfloat16_tE19Flash_kernel_traitsILi64ELi64ELi128ELi8ES3_EELb0ELb0ELb1ELb0ELb0ELb1ELb0EEEvNS_16Flash_bwd_paramsE:
        /* <DEDUP_REMOVED lines=20> */
[CC--:B------:R-:W-:Y:S02]  /*0140*/  LEA.HI R4, R16.reuse, R11.reuse, RZ, 0x5 ;  /* 0x0000000b10047211 */ /* 0x0c0fe400078f28ff */
        /* <DEDUP_REMOVED lines=11> */
[----:B------:R-:W-:Y:S01]  /*0200*/  SHF.R.S32.HI R9, RZ, 0x2, R18 ;  /* 0x00000002ff097819 */ /* 0x000fe20000011412 */
        /* <DEDUP_REMOVED lines=17> */
[----:B------:R-:W-:Y:S01]  /*0320*/  IMAD.IADD R0, R11, 0x1, -R0 ;  /* 0x000000010b007824 */ /* 0x000fe200078e0a00 */
[----:B------:R-:W-:Y:S02]  /*0330*/  LEA.HI R235, R5, R2, RZ, 0x2 ;  /* 0x0000000205eb7211 */ /* 0x000fe400078f10ff */
[----:B------:R-:W-:Y:S01]  /*0340*/  LOP3.LUT R2, R3, 0x1c0, RZ, 0xc0, !PT ;  /* 0x000001c003027812 */ /* 0x000fe200078ec0ff */
[C---:B------:R-:W-:Y:S01]  /*0350*/  IMAD.SHL.U32 R242, R0.reuse, 0x8, RZ ;  /* 0x0000000800f27824 */ /* 0x040fe200078e00ff */
[----:B------:R-:W-:Y:S01]  /*0360*/  LOP3.LUT P4, RZ, R0, 0x2, RZ, 0xc0, !PT ;  /* 0x0000000200ff7812 */ /* 0x000fe2000788c0ff */
[----:B------:R-:W-:Y:S01]  /*0370*/  IMAD.IADD R4, R11, 0x1, -R4 ;  /* 0x000000010b047824 */ /* 0x000fe200078e0a04 */
[----:B------:R-:W-:-:S02]  /*0380*/  SHF.R.U32.HI R3, RZ, 0x3, R2 ;  /* 0x00000003ff037819 */ /* 0x000fc40000011602 */
[C---:B------:R-:W-:Y:S01]  /*0390*/  LOP3.LUT P3, RZ, R0.reuse, 0x4, RZ, 0xc0, !PT ;  /* 0x0000000400ff7812 */ /* 0x040fe2000786c0ff */
[----:B------:R-:W-:Y:S01]  /*03a0*/  IMAD.SHL.U32 R0, R0, 0x40, RZ ;  /* 0x0000004000007824 */ /* 0x000fe200078e00ff */
[----:B------:R-:W-:Y:S02]  /*03b0*/  LOP3.LUT R2, R2, 0x38, R242, 0xf8, !PT ;  /* 0x0000003802027812 */ /* 0x000fe400078ef8f2 */
[----:B------:R-:W-:Y:S02]  /*03c0*/  SHF.R.S32.HI R5, RZ, 0x1f, R4 ;  /* 0x0000001fff057819 */ /* 0x000fe40000011404 */
[----:B------:R-:W-:Y:S01]  /*03d0*/  LOP3.LUT R10, R2, R3, RZ, 0x3c, !PT ;  /* 0x00000003020a7212 */ /* 0x000fe200078e3cff */
[----:B------:R-:W-:Y:S01]  /*03e0*/  IMAD.SHL.U32 R2, R14, 0x10, RZ ;  /* 0x000000100e027824 */ /* 0x000fe200078e00ff */
[----:B------:R-:W-:Y:S01]  /*03f0*/  LEA.HI R6, R16, R11, RZ, 0x6 ;  /* 0x0000000b10067211 */ /* 0x000fe200078f30ff */
[----:B------:R-:W-:Y:S01]  /*0400*/  IMAD.SHL.U32 R3, R12, 0x200, RZ ;  /* 0x000002000c037824 */ /* 0x000fe200078e00ff */
[----:B------:R-:W-:-:S02]  /*0410*/  LOP3.LUT R0, R0, 0x1c0, RZ, 0xc0, !PT ;  /* 0x000001c000007812 */ /* 0x000fc400078ec0ff */
[----:B------:R-:W-:Y:S02]  /*0420*/  LEA.HI R13, R5, R4, RZ, 0x3 ;  /* 0x00000004050d7211 */ /* 0x000fe400078f18ff */
[----:B------:R-:W-:Y:S02]  /*0430*/  SHF.R.S32.HI R5, RZ, 0x6, R6 ;  /* 0x00000006ff057819 */ /* 0x000fe40000011406 */
[C---:B------:R-:W-:Y:S02]  /*0440*/  LOP3.LUT R178, R0.reuse, 0x8, R17, 0xf8, !PT ;  /* 0x0000000800b27812 */ /* 0x040fe400078ef811 */
[----:B------:R-:W-:Y:S01]  /*0450*/  LOP3.LUT R7, R13, 0xfffffff8, RZ, 0xc0, !PT ;  /* 0xfffffff80d077812 */ /* 0x000fe200078ec0ff */
[C---:B------:R-:W-:Y:S01]  /*0460*/  IMAD R249, R5.reuse, 0x200, R10 ;  /* 0x0000020005f97824 */ /* 0x040fe200078e020a */
[----:B------:R-:W-:Y:S01]  /*0470*/  LOP3.LUT R8, R0, 0x30, R2, 0xf8, !PT ;  /* 0x0000003000087812 */ /* 0x000fe200078ef802 */
[----:B------:R-:W-:Y:S01]  /*0480*/  IMAD R2, R5, 0x800, R3 ;  /* 0x0000080005027824 */ /* 0x000fe200078e0203 */
[----:B------:R-:W-:Y:S01]  /*0490*/  LOP3.LUT R6, R9, 0x1, RZ, 0xc0, !PT ;  /* 0x0000000109067812 */ /* 0x000fe200078ec0ff */
[----:B------:R-:W-:Y:S01]  /*04a0*/  IMAD.IADD R7, R4, 0x1, -R7 ;  /* 0x0000000104077824 */ /* 0x000fe200078e0a07 */
[----:B------:R-:W-:Y:S01]  /*04b0*/  SHF.R.U32.HI R0, RZ, 0x3, R0 ;  /* 0x00000003ff007819 */ /* 0x000fe20000011600 */
[----:B------:R-:W-:Y:S01]  /*04c0*/  IMAD R215, R249, 0x2, R177 ;  /* 0x00000002f9d77824 */ /* 0x000fe200078e02b1 */
[----:B------:R-:W-:-:S02]  /*04d0*/  ISETP.NE.U32.AND P0, PT, R6, 0x1, PT ;  /* 0x000000010600780c */ /* 0x000fc40003f05070 */
[----:B------:R-:W-:Y:S02]  /*04e0*/  LOP3.LUT R178, R178, R0, RZ, 0x3c, !PT ;  /* 0x00000000b2b27212 */ /* 0x000fe400078e3cff */
        /* <DEDUP_REMOVED lines=10> */
[----:B------:R-:W-:Y:S01]  /*0590*/  SHF.R.S32.HI R235, RZ, 0x2, R235 ;  /* 0x00000002ffeb7819 */ /* 0x000fe200000114eb */
[----:B------:R-:W-:Y:S01]  /*05a0*/  IMAD.SHL.U32 R10, R0, 0x2, RZ ;  /* 0x00000002000a7824 */ /* 0x000fe200078e00ff */
[----:B------:R-:W-:Y:S01]  /*05b0*/  LOP3.LUT R0, R6, 0x1c0, RZ, 0xc0, !PT ;  /* 0x000001c006007812 */ /* 0x000fe200078ec0ff */
[----:B------:R-:W-:Y:S01]  /*05c0*/  IMAD.SHL.U32 R5, R2, 0x8, RZ ;  /* 0x0000000802057824 */ /* 0x000fe200078e00ff */
[----:B------:R-:W-:Y:S01]  /*05d0*/  LOP3.LUT R239, R4, 0x6, R239, 0xf8, !PT ;  /* 0x0000000604ef7812 */ /* 0x000fe200078ef8ef */
[----:B------:R-:W-:Y:S01]  /*05e0*/  IMAD R6, R2, 0x1000, R10 ;  /* 0x0000100002067824 */ /* 0x000fe200078e020a */
[----:B------:R-:W-:Y:S01]  /*05f0*/  SEL R171, R245, 0xffffffe0, !P4 ;  /* 0xffffffe0f5ab7807 */ /* 0x000fe20006000000 */
        /* <DEDUP_REMOVED lines=17> */
[----:B------:R-:W-:Y:S02]  /*0710*/  LOP3.LUT R5, R2, 0x8, R5, 0xf8, !PT ;  /* 0x0000000802057812 */ /* 0x000fe400078ef805 */
[----:B------:R-:W-:Y:S01]  /*0720*/  LOP3.LUT R4, R4, 0xfffffe00, RZ, 0xc0, !PT ;  /* 0xfffffe0004047812 */ /* 0x000fe200078ec0ff */
[----:B------:R-:W-:Y:S01]  /*0730*/  IMAD R193, R9, 0x2, R177 ;  /* 0x0000000209c17824 */ /* 0x000fe200078e02b1 */
[----:B------:R-:W-:-:S02]  /*0740*/  LOP3.LUT R7, R0, R11, R2, 0x1e, !PT ;  /* 0x0000000b00077212 */ /* 0x000fc400078e1e02 */
[----:B------:R-:W-:Y:S01]  /*0750*/  LOP3.LUT R0, R5, R0, RZ, 0x3c, !PT ;  /* 0x0000000005007212 */ /* 0x000fe200078e3cff */
[----:B------:R-:W-:Y:S01]  /*0760*/  IMAD R2, R15, 0x400, R4 ;  /* 0x000004000f027824 */ /* 0x000fe200078e0204 */
[----:B------:R-:W-:Y:S01]  /*0770*/  LOP3.LUT R251, R7, R4, RZ, 0xfc, !PT ;  /* 0x0000000407fb7212 */ /* 0x000fe200078efcff */
[C---:B------:R-:W-:Y:S01]  /*0780*/  IMAD R5, R14.reuse, 0x400, R10 ;  /* 0x000004000e057824 */ /* 0x040fe200078e020a */
[----:B------:R-:W-:Y:S01]  /*0790*/  SEL R245, R245, 0xffffffe0, !P1 ;  /* 0xffffffe0f5f57807 */ /* 0x000fe20004800000 */
[----:B------:R-:W-:Y:S01]  /*07a0*/  IMAD R6, R14, 0x400, R4 ;  /* 0x000004000e067824 */ /* 0x000fe200078e0204 */
[----:B------:R-:W-:Y:S01]  /*07b0*/  SEL R194, R194, 0x10, !P0 ;  /* 0x00000010c2c27807 */ /* 0x000fe20004000000 */
[----:B------:R-:W-:Y:S01]  /*07c0*/  IMAD.IADD R175, R2, 0x1, R0 ;  /* 0x0000000102af7824 */ /* 0x000fe200078e0200 */
[----:B------:R-:W-:Y:S01]  /*07d0*/  SHF.R.S32.HI R252, RZ, 0x1f, R235 ;  /* 0x0000001ffffc7819 */ /* 0x000fe200000114eb */
[----:B------:R-:W-:Y:S02]  /*07e0*/  IMAD.IADD R5, R5, 0x1, R8 ;  /* 0x0000000105057824 */ /* 0x000fe400078e0208 */
[----:B------:R-:W-:-:S02]  /*07f0*/  IMAD.IADD R0, R0, 0x1, R6 ;  /* 0x0000000100007824 */ /* 0x000fc400078e0206 */
[----:B------:R-:W-:Y:S02]  /*0800*/  VIADD R2, R177, 0xa000 ;  /* 0x0000a000b1027836 */ /* 0x000fe40000000000 */
[----:B------:R-:W-:Y:S02]  /*0810*/  VIADD R4, R235, 0xffffffc0 ;  /* 0xffffffc0eb047836 */ /* 0x000fe40000000000 */
[----:B------:R-:W-:Y:S02]  /*0820*/  IMAD R169, R0, 0x2, R2 ;  /* 0x0000000200a97824 */ /* 0x000fe400078e0202 */
[----:B------:R-:W-:Y:S01]  /*0830*/  IMAD R241, R5, 0x2, R176 ;  /* 0x0000000205f17824 */ /* 0x000fe200078e02b0 */
[----:B------:R-:W-:Y:S01]  /*0840*/  SHF.R.S32.HI R238, RZ, 0x1f, R4 ;  /* 0x0000001fffee7819 */ /* 0x000fe20000011404 */
[----:B------:R-:W-:Y:S02]  /*0850*/  IMAD R0, R178, 0x2, R2 ;  /* 0x00000002b2007824 */ /* 0x000fe400078e0202 */
[----:B------:R-:W-:Y:S01]  /*0860*/  VIADD R244, R241, 0x40 ;  /* 0x00000040f1f47836 */ /* 0x000fe20000000000 */
[----:B------:R-:W-:Y:S01]  /*0870*/  SHF.L.U64.HI R238, R4, 0x2, R238 ;  /* 0x0000000204ee7819 */ /* 0x000fe200000102ee */
[----:B------:R-:W-:-:S02]  /*0880*/  IMAD.SHL.U32 R164, R251, 0x2, RZ ;  /* 0x00000002fba47824 */ /* 0x000fc400078e00ff */
[C---:B------:R-:W-:Y:S02]  /*0890*/  IMAD.IADD R170, R0.reuse, 0x1, R170 ;  /* 0x0000000100aa7824 */ /* 0x040fe400078e02aa */
[----:B------:R-:W-:Y:S02]  /*08a0*/  IMAD.IADD R192, R193, 0x1, R245 ;  /* 0x00000001c1c07824 */ /* 0x000fe400078e02f5 */
[C---:B------:R-:W-:Y:S02]  /*08b0*/  @P2 VIADD R244, R241.reuse, 0xffffffc0 ;  /* 0xffffffc0f1f42836 */ /* 0x040fe40000000000 */
[----:B------:R-:W-:Y:S02]  /*08c0*/  IMAD.IADD R172, R0, 0x1, R171 ;  /* 0x0000000100ac7824 */ /* 0x000fe400078e02ab */
[----:B------:R-:W-:Y:S02]  /*08d0*/  VIADD R250, R241, 0x420 ;  /* 0x00000420f1fa7836 */ /* 0x000fe40000000000 */
[----:B------:R-:W-:-:S02]  /*08e0*/  IMAD.IADD R195, R193, 0x1, R194 ;  /* 0x00000001c1c37824 */ /* 0x000fc400078e02c2 */
[----:B------:R-:W-:Y:S02]  /*08f0*/  IMAD.IADD R246, R245, 0x1, R241 ;  /* 0x00000001f5f67824 */ /* 0x000fe400078e02f1 */
[----:B------:R-:W-:Y:S01]  /*0900*/  IMAD.IADD R176, R176, 0x1, R164 ;  /* 0x00000001b0b07824 */ /* 0x000fe200078e02a4 */
[----:B------:R-:W-:Y:S01]  /*0910*/  IADD3 R164, R164, 0x4000, R177 ;  /* 0x00004000a4a47810 */ /* 0x000fe20007ffe0b1 */
[----:B------:R-:W-:Y:S02]  /*0920*/  IMAD.SHL.U32 R237, R4, 0x4, RZ ;  /* 0x0000000404ed7824 */ /* 0x000fe400078e00ff */
[----:B------:R-:W-:Y:S02]  /*0930*/  IMAD.IADD R171, R171, 0x1, R170 ;  /* 0x00000001abab7824 */ /* 0x000fe400078e02aa */
[----:B------:R-:W-:Y:S02]  /*0940*/  @P1 VIADD R250, R241, 0x3e0 ;  /* 0x000003e0f1fa1836 */ /* 0x000fe40000000000 */
[----:B------:R-:W-:-:S02]  /*0950*/  IMAD.IADD R194, R194, 0x1, R192 ;  /* 0x00000001c2c27824 */ /* 0x000fc400078e02c0 */
[----:B---3--:R-:W-:-:S07]  /*0960*/  IMAD.IADD R245, R245, 0x1, R244 ;  /* 0x00000001f5f57824 */ /* 0x008fce00078e02f4 */
.L_x_314:
[----:B-1-3--:R-:W1:Y:S01]  /*0970*/  LDC.64 R4, c[0x0][0x2f0] ;  /* 0x0000bc00ff047b82 */ /* 0x00ae620000000a00 */
[C---:B------:R-:W-:Y:S01]  /*0980*/  IMAD.SHL.U32 R14, R248.reuse, 0x4, RZ ;  /* 0x00000004f80e7824 */ /* 0x040fe200078e00ff */
[----:B------:R-:W-:Y:S01]  /*0990*/  ISETP.NE.U32.AND P3, PT, RZ, UR8, PT ;  /* 0x00000008ff007c0c */ /* 0x000fe2000bf65070 */
[----:B------:R-:W-:Y:S01]  /*09a0*/  IMAD.MOV.U32 R0, RZ, RZ, -0x1 ;  /* 0xffffffffff007424 */ /* 0x000fe200078e00ff */
[----:B------:R-:W-:Y:S02]  /*09b0*/  SHF.R.S32.HI R40, RZ, 0x1f, R248 ;  /* 0x0000001fff287819 */ /* 0x000fe400000114f8 */
[----:B------:R-:W-:Y:S02]  /*09c0*/  ISETP.NE.AND.EX P3, PT, RZ, UR9, PT, P3 ;  /* 0x00000009ff007c0c */ /* 0x000fe4000bf65330 */
[----:B------:R-:W2:Y:S01]  /*09d0*/  LDC.64 R10, c[0x0][0x308] ;  /* 0x0000c200ff0a7b82 */ /* 0x000ea20000000a00 */
[----:B------:R-:W-:-:S07]  /*09e0*/  SHF.L.U64.HI R13, R248, 0x2, R40 ;  /* 0x00000002f80d7819 */ /* 0x000fce0000010228 */
[----:B------:R-:W3:Y:S01]  /*09f0*/  LDC.U8 R15, c[0x0][0x3c2] ;  /* 0x0000f080ff0f7b82 */ /* 0x000ee20000000000 */
[----:B-1----:R-:W-:-:S07]  /*0a00*/  ISETP.NE.U32.AND P5, PT, R4, RZ, PT ;  /* 0x000000ff0400720c */ /* 0x002fce0003fa5070 */
[----:B------:R-:W1:Y:S01]  /*0a10*/  LDC.64 R6, c[0x0][0x2f8] ;  /* 0x0000be00ff067b82 */ /* 0x000e620000000a00 */
[----:B------:R-:W-:Y:S02]  /*0a20*/  IADD3 R4, P0, R14, R4, RZ ;  /* 0x000000040e047210 */ /* 0x000fe40007f1e0ff */
[----:B------:R-:W-:-:S03]  /*0a30*/  ISETP.NE.AND.EX P5, PT, R5, RZ, PT, P5 ;  /* 0x000000ff0500720c */ /* 0x000fc60003fa5350 */
[----:B------:R-:W-:Y:S01]  /*0a40*/  IMAD.X R5, R13, 0x1, R5, P0 ;  /* 0x000000010d057824 */ /* 0x000fe200000e0605 */
[----:B--2---:R-:W-:-:S04]  /*0a50*/  ISETP.NE.U32.AND P2, PT, R10, RZ, PT ;  /* 0x000000ff0a00720c */ /* 0x004fc80003f45070 */
[----:B------:R-:W-:Y:S02]  /*0a60*/  ISETP.NE.AND.EX P2, PT, R11, RZ, PT, P2 ;  /* 0x000000ff0b00720c */ /* 0x000fe40003f45320 */
[----:B----4-:R-:W-:-:S03]  /*0a70*/  @P3 IADD3 R8, P1, R14, UR8, RZ ;  /* 0x000000080e083c10 */ /* 0x010fc6000ff3e0ff */
[----:B------:R-:W2:Y:S04]  /*0a80*/  @P5 LDG.E R0, desc[UR12][R4.64] ;  /* 0x0000000c04005981 */ /* 0x000ea8000c1e1900 */
[----:B------:R4:W2:Y:S01]  /*0a90*/  @P5 LDG.E R12, desc[UR12][R4.64+0x4] ;  /* 0x0000040c040c5981 */ /* 0x0008a2000c1e1900 */
[----:B------:R-:W-:Y:S01]  /*0aa0*/  IMAD.MOV.U32 R230, RZ, RZ, RZ ;  /* 0x000000ffffe67224 */ /* 0x000fe200078e00ff */
        /* <DEDUP_REMOVED lines=27> */
.L_x_268:
        /* <DEDUP_REMOVED lines=45> */
[----:B------:R-:W4:Y:S03]  /*0f30*/  @P2 LDC R34, c[0x0][0x2e4] ;  /* 0x0000b900ff222b82 */ /* 0x000f260000000800 */
        /* <DEDUP_REMOVED lines=13> */
[----:B------:R-:W-:Y:S01]  /*1010*/  LEA.HI R5, R10, R5, RZ, 0x6 ;  /* 0x000000050a057211 */ /* 0x000fe200078f30ff */
[----:B------:R-:W-:Y:S01]  /*1020*/  IMAD R10, R27, R16, RZ ;  /* 0x000000101b0a7224 */ /* 0x000fe200078e02ff */
[----:B------:R-:W-:Y:S01]  /*1030*/  ISETP.GE.U32.AND P6, PT, R4, R15, PT ;  /* 0x0000000f0400720c */ /* 0x000fe20003fc6070 */
[----:B------:R-:W-:Y:S01]  /*1040*/  IMAD R4, R40, R42, R8 ;  /* 0x0000002a28047224 */ /* 0x000fe200078e0208 */
[----:B------:R-:W-:Y:S02]  /*1050*/  SHF.R.S32.HI R8, RZ, 0x6, R14 ;  /* 0x00000006ff087819 */ /* 0x000fe4000001140e */
[----:B------:R-:W2:Y:S01]  /*1060*/  @!P1 LDC.64 R14, c[0x0][0x418] ;  /* 0x00010600ff0e9b82 */ /* 0x000ea20000000a00 */
[----:B------:R-:W-:Y:S01]  /*1070*/  IMAD.IADD R4, R17, 0x1, R4 ;  /* 0x0000000111047824 */ /* 0x000fe200078e0204 */
[----:B------:R-:W-:-:S02]  /*1080*/  ISETP.NE.AND P4, PT, R18, RZ, PT ;  /* 0x000000ff1200720c */ /* 0x000fc40003f85270 */
[----:B------:R-:W-:Y:S01]  /*1090*/  SHF.R.S32.HI R5, RZ, 0x6, R5 ;  /* 0x00000006ff057819 */ /* 0x000fe20000011405 */
[----:B------:R-:W-:Y:S01]  /*10a0*/  IMAD R10, R26, R4, R10 ;  /* 0x000000041a0a7224 */ /* 0x000fe200078e020a */
[----:B------:R-:W-:Y:S02]  /*10b0*/  @P0 IADD3 R4, R230, R240, RZ ;  /* 0x000000f0e6040210 */ /* 0x000fe40007ffe0ff */
[----:B------:R-:W-:Y:S01]  /*10c0*/  @P1 IADD3 R28, R7, R6, RZ ;  /* 0x00000006071c1210 */ /* 0x000fe20007ffe0ff */
[----:B------:R-:W-:Y:S01]  /*10d0*/  @P6 VIADD R2, R2, 0x1 ;  /* 0x0000000102026836 */ /* 0x000fe20000000000 */
[----:B------:R-:W-:Y:S01]  /*10e0*/  VIMNMX R187, R8, R5, PT ;  /* 0x0000000508bb7248 */ /* 0x000fe20003fe0100 */
[C---:B---3--:R-:W-:Y:S01]  /*10f0*/  @P0 IMAD R11, R4.reuse, R13, RZ ;  /* 0x0000000d040b0224 */ /* 0x048fe200078e02ff */
[----:B-----5:R-:W-:Y:S01]  /*1100*/  ISETP.NE.AND P6, PT, R37, RZ, PT ;  /* 0x000000ff2500720c */ /* 0x020fe20003fc5270 */
        /* <DEDUP_REMOVED lines=8> */
[----:B------:R-:W-:Y:S01]  /*1190*/  IMAD.WIDE.U32 R4, R26, R0, RZ ;  /* 0x000000001a047225 */ /* 0x000fe200078e00ff */
[----:B------:R-:W-:-:S03]  /*11a0*/  SHF.R.S32.HI R11, RZ, 0x1f, R8 ;  /* 0x0000001fff0b7819 */ /* 0x000fc60000011408 */
[----:B------:R-:W-:Y:S01]  /*11b0*/  @!P3 IMAD.MOV R20, RZ, RZ, -R20 ;  /* 0x000000ffff14b224 */ /* 0x000fe200078e0a14 */
[----:B------:R-:W-:Y:S01]  /*11c0*/  @!P4 LOP3.LUT R20, RZ, R18, RZ, 0x33, !PT ;  /* 0x00000012ff14c212 */ /* 0x000fe200078e33ff */
[----:B------:R-:W-:Y:S01]  /*11d0*/  IMAD.IADD R25, R7, 0x1, R10 ;  /* 0x0000000107197824 */ /* 0x000fe200078e020a */
[----:B------:R-:W5:Y:S01]  /*11e0*/  @P0 LDC.64 R18, c[0x0][0x248] ;  /* 0x00009200ff120b82 */ /* 0x000f620000000a00 */
        /* <DEDUP_REMOVED lines=10> */
[----:B------:R-:W-:Y:S01]  /*1290*/  @P2 SEL R9, R9, R0, !P1 ;  /* 0x0000000009092207 */ /* 0x000fe20004800000 */
[----:B------:R-:W-:Y:S02]  /*12a0*/  @P1 IMAD R24, R0, R23, R7 ;  /* 0x0000001700181224 */ /* 0x000fe400078e0207 */
[C---:B------:R-:W-:Y:S02]  /*12b0*/  @!P1 IMAD R10, R248.reuse, R15, R4 ;  /* 0x0000000ff80a9224 */ /* 0x040fe400078e0204 */
[----:B------:R-:W-:Y:S02]  /*12c0*/  IMAD.X R7, R11, 0x1, R5, P3 ;  /* 0x000000010b077824 */ /* 0x000fe400018e0605 */
[----:B------:R-:W-:Y:S02]  /*12d0*/  IMAD R21, R27, R2, RZ ;  /* 0x000000021b157224 */ /* 0x000fe400078e02ff */
[----:B------:R-:W-:-:S04]  /*12e0*/  @!P1 IMAD.WIDE.U32 R4, R248, R14, RZ ;  /* 0x0000000ef8049225 */ /* 0x000fc800078e00ff */
[C---:B------:R-:W-:Y:S01]  /*12f0*/  IMAD R22, R26.reuse, R7, R21 ;  /* 0x000000071a167224 */ /* 0x040fe200078e0215 */
[----:B------:R-:W-:Y:S01]  /*1300*/  @P1 MOV R21, R6 ;  /* 0x0000000600151202 */ /* 0x000fe20000000f00 */
[----:B------:R-:W-:Y:S01]  /*1310*/  IMAD.WIDE.U32 R14, R26, R2, RZ ;  /* 0x000000021a0e7225 */ /* 0x000fe200078e00ff */
[----:B------:R-:W-:-:S03]  /*1320*/  @!P1 MOV R21, R4 ;  /* 0x0000000400159202 */ /* 0x000fc60000000f00 */
[----:B------:R-:W-:Y:S02]  /*1330*/  @!P1 IMAD.IADD R24, R5, 0x1, R10 ;  /* 0x0000000105189824 */ /* 0x000fe400078e020a */
[----:B------:R-:W-:Y:S02]  /*1340*/  @!P2 IMAD R2, R248, R224, R44 ;  /* 0x000000e0f802a224 */ /* 0x000fe400078e022c */
[----:B---3--:R-:W-:-:S04]  /*1350*/  IMAD.WIDE.U32 R4, R36, R16, RZ ;  /* 0x0000001024047225 */ /* 0x008fc800078e00ff */
[----:B------:R-:W-:Y:S01]  /*1360*/  @P0 IMAD.IADD R6, R230, 0x1, R240 ;  /* 0x00000001e6060824 */ /* 0x000fe200078e02f0 */
[----:B------:R-:W-:Y:S01]  /*1370*/  SEL R10, R4, RZ, P6 ;  /* 0x000000ff040a7207 */ /* 0x000fe20003000000 */
[----:B------:R-:W-:Y:S01]  /*1380*/  @P2 IMAD R9, R44, R34, R9 ;  /* 0x000000222c092224 */ /* 0x000fe200078e0209 */
[----:B------:R-:W-:Y:S01]  /*1390*/  SHF.R.S32.HI R34, RZ, 0x1f, R217 ;  /* 0x0000001fff227819 */ /* 0x000fe200000114d9 */
[----:B------:R-:W-:Y:S02]  /*13a0*/  @!P2 IMAD R9, R2, R35, RZ ;  /* 0x000000230209a224 */ /* 0x000fe400078e02ff */
[----:B------:R-:W-:Y:S02]  /*13b0*/  IMAD R5, R36, R17, R5 ;  /* 0x0000001124057224 */ /* 0x000fe400078e0205 */
[----:B-----5:R-:W-:Y:S02]  /*13c0*/  @P0 IMAD R2, R6, R19, RZ ;  /* 0x0000001306020224 */ /* 0x020fe400078e02ff */
[----:B------:R-:W-:Y:S01]  /*13d0*/  IMAD R17, R44, R39, RZ ;  /* 0x000000272c117224 */ /* 0x000fe200078e02ff */
[----:B------:R-:W-:Y:S01]  /*13e0*/  SEL R26, R5, RZ, P6 ;  /* 0x000000ff051a7207 */ /* 0x000fe20003000000 */
[----:B------:R-:W-:-:S03]  /*13f0*/  @P0 IMAD.WIDE.U32 R6, R6, R18, RZ ;  /* 0x0000001206060225 */ /* 0x000fc600078e00ff */
        /* <DEDUP_REMOVED lines=16> */
.L_x_270:
        /* <DEDUP_REMOVED lines=13> */
.L_x_271:
        /* <DEDUP_REMOVED lines=10> */
.L_x_272:
[----:B------:R-:W-:-:S04]  /*1670*/  IMAD R2, R248, R224, R44 ;  /* 0x000000e0f8027224 */ /* 0x000fc800078e022c */
[----:B------:R-:W-:-:S07]  /*1680*/  IMAD R2, R2, R42, RZ ;  /* 0x0000002a02027224 */ /* 0x000fce00078e02ff */
.L_x_273:
[----:B------:R-:W1:Y:S01]  /*1690*/  S2R R42, SR_TID.X ;  /* 0x00000000002a7919 */ /* 0x000e620000002100 */
[----:B------:R-:W2:Y:S01]  /*16a0*/  LDC.64 R22, c[0x0][0x420] ;  /* 0x00010800ff167b82 */ /* 0x000ea20000000a00 */
[----:B------:R-:W-:Y:S01]  /*16b0*/  IMAD R224, R39, R224, RZ ;  /* 0x000000e027e07224 */ /* 0x000fe200078e02ff */
[----:B------:R-:W-:Y:S01]  /*16c0*/  IADD3 R0, P3, R218, R8, RZ ;  /* 0x00000008da007210 */ /* 0x000fe20007f7e0ff */
[----:B------:R-:W-:Y:S01]  /*16d0*/  ULDC.64 UR4, c[0x0][0x258] ;  /* 0x0000960000047ab9 */ /* 0x000fe20000000a00 */
[----:B------:R-:W-:Y:S01]  /*16e0*/  SHF.R.S32.HI R39, RZ, 0x1f, R218 ;  /* 0x0000001fff277819 */ /* 0x000fe200000114da */
[----:B------:R-:W-:Y:S01]  /*16f0*/  IMAD.SHL.U32 R223, R224, 0x40, RZ ;  /* 0x00000040e0df7824 */ /* 0x000fe200078e00ff */
[----:B------:R-:W-:Y:S01]  /*1700*/  SHF.R.S32.HI R243, RZ, 0x1f, R242 ;  /* 0x0000001ffff37819 */ /* 0x000fe200000114f2 */
[----:B------:R-:W-:Y:S01]  /*1710*/  ULDC UR10, c[0x0][0x398] ;  /* 0x0000e600000a7ab9 */ /* 0x000fe20000000800 */
[----:B------:R-:W-:Y:S01]  /*1720*/  IADD3 R16, R8, R9, RZ ;  /* 0x0000000908107210 */ /* 0x000fe20007ffe0ff */
[----:B------:R-:W-:Y:S01]  /*1730*/  ULDC.64 UR6, c[0x0][0x3e0] ;  /* 0x0000f80000067ab9 */ /* 0x000fe20000000a00 */
[----:B------:R-:W-:Y:S01]  /*1740*/  IADD3 R6, P2, P1, R14, R223, R17 ;  /* 0x000000df0e067210 */ /* 0x000fe2000795e011 */
[----:B------:R-:W-:Y:S01]  /*1750*/  IMAD.IADD R17, R8, 0x1, R2 ;  /* 0x0000000108117824 */ /* 0x000fe200078e0202 */
[----:B------:R-:W-:Y:S01]  /*1760*/  SHF.R.S32.HI R4, RZ, 0x1f, R223 ;  /* 0x0000001fff047819 */ /* 0x000fe200000114df */
[----:B------:R-:W-:Y:S03]  /*1770*/  BSSY B1, `(.L_x_269) ;  /* 0x0000610000017945 */ /* 0x000fe60003800000 */
[----:B------:R-:W-:Y:S01]  /*1780*/  IADD3.X R14, R5, R4, R27, P2, P1 ;  /* 0x00000004050e7210 */ /* 0x000fe200017e241b */
[----:B------:R-:W-:Y:S01]  /*1790*/  IMAD.X R5, R39, 0x1, R11, P3 ;  /* 0x0000000127057824 */ /* 0x000fe200018e060b */
[----:B------:R-:W-:Y:S01]  /*17a0*/  IADD3 R15, P2, P1, R10, R6, R29 ;  /* 0x000000060a0f7210 */ /* 0x000fe2000795e01d */
[----:B------:R-:W-:Y:S01]  /*17b0*/  IMAD.WIDE.U32 R6, R0, R32, R242 ;  /* 0x0000002000067225 */ /* 0x000fe200078e00f2 */
[----:B------:R-:W-:-:S02]  /*17c0*/  IADD3 R4, P3, R242, R21, RZ ;  /* 0x00000015f2047210 */ /* 0x000fc40007f7e0ff */
[----:B------:R-:W-:Y:S01]  /*17d0*/  IADD3.X R14, R26, R14, R25, P2, P1 ;  /* 0x0000000e1a0e7210 */ /* 0x000fe200017e2419 */
[----:B------:R-:W-:Y:S01]  /*17e0*/  IMAD R2, R5, R32, RZ ;  /* 0x0000002005027224 */ /* 0x000fe200078e02ff */
[----:B------:R-:W3:Y:S01]  /*17f0*/  LDC.64 R26, c[0x0][0x478] ;  /* 0x00011e00ff1a7b82 */ /* 0x000ee20000000a00 */
[----:B------:R-:W-:Y:S01]  /*1800*/  IMAD.X R5, R243, 0x1, R24, P3 ;  /* 0x00000001f3057824 */ /* 0x000fe200018e0618 */
[----:B------:R-:W-:Y:S01]  /*1810*/  IADD3 R6, P3, R38, R6, RZ ;  /* 0x0000000626067210 */ /* 0x000fe20007f7e0ff */
[----:B------:R-:W-:Y:S02]  /*1820*/  IMAD R10, R0, R33, R2 ;  /* 0x00000021000a7224 */ /* 0x000fe400078e0202 */
[-C--:B--2---:R-:W-:Y:S01]  /*1830*/  IMAD R0, R11, R22.reuse, RZ ;  /* 0x000000160b007224 */ /* 0x084fe200078e02ff */
[----:B-1----:R-:W-:Y:S01]  /*1840*/  SHF.R.S32.HI R43, RZ, 0x1f, R42 ;  /* 0x0000001fff2b7819 */ /* 0x002fe2000001142a */
[----:B------:R-:W-:Y:S01]  /*1850*/  IMAD.WIDE.U32 R4, R8, R22, R4 ;  /* 0x0000001608047225 */ /* 0x000fe200078e0004 */
[----:B------:R-:W-:Y:S01]  /*1860*/  IADD3.X R7, R28, R7, R10, P3, !PT ;  /* 0x000000071c077210 */ /* 0x000fe20001ffe40a */
[----:B------:R-:W1:Y:S01]  /*1870*/  LDC.64 R24, c[0x0][0x2b0] ;  /* 0x0000ac00ff187b82 */ /* 0x000e620000000a00 */
[----:B------:R-:W-:Y:S01]  /*1880*/  LEA.HI R11, R43, R42, RZ, 0x5 ;  /* 0x0000002a2b0b7211 */ /* 0x000fe200078f28ff */
[----:B------:R-:W-:-:S02]  /*1890*/  IMAD R9, R8, R23, R0 ;  /* 0x0000001708097224 */ /* 0x000fc400078e0200 */
[----:B------:R-:W-:Y:S01]  /*18a0*/  IMAD.WIDE.U32 R6, R44, UR4, R6 ;  /* 0x000000042c067c25 */ /* 0x000fe2000f8e0006 */
[----:B------:R-:W-:Y:S02]  /*18b0*/  LOP3.LUT R2, R11, 0xffffffe0, RZ, 0xc0, !PT ;  /* 0xffffffe00b027812 */ /* 0x000fe400078ec0ff */
[----:B------:R-:W-:Y:S01]  /*18c0*/  SHF.R.S32.HI R0, RZ, 0x5, R11 ;  /* 0x00000005ff007819 */ /* 0x000fe2000001140b */
[----:B------:R-:W-:Y:S02]  /*18d0*/  IMAD R11, R41, UR4, RZ ;  /* 0x00000004290b7c24 */ /* 0x000fe4000f8e02ff */
[----:B------:R-:W-:Y:S01]  /*18e0*/  IMAD.IADD R8, R42, 0x1, -R2 ;  /* 0x000000012a087824 */ /* 0x000fe200078e0a02 */
[----:B------:R-:W-:Y:S01]  /*18f0*/  IADD3 R2, -R186, R209, R217 ;  /* 0x000000d1ba027210 */ /* 0x000fe20007ffe1d9 */
[----:B------:R-:W-:Y:S01]  /*1900*/  IMAD R11, R44, UR5, R11 ;  /* 0x000000052c0b7c24 */ /* 0x000fe2000f8e020b */
[----:B------:R-:W-:Y:S01]  /*1910*/  ULDC.64 UR4, c[0x0][0x428] ;  /* 0x00010a0000047ab9 */ /* 0x000fe20000000a00 */
[----:B------:R-:W-:-:S02]  /*1920*/  IMAD.IADD R5, R5, 0x1, R9 ;  /* 0x0000000105057824 */ /* 0x000fc400078e0209 */
[----:B------:R-:W-:Y:S01]  /*1930*/  VIADD R2, R2, -UR10 ;  /* 0x8000000a02027c36 */ /* 0x000fe20008000000 */
[----:B------:R-:W-:Y:S01]  /*1940*/  IADD3 R11, R7, R11, RZ ;  /* 0x0000000b070b7210 */ /* 0x000fe20007ffe0ff */
[----:B------:R-:W-:Y:S02]  /*1950*/  IMAD R9, R41, UR4, RZ ;  /* 0x0000000429097c24 */ /* 0x000fe4000f8e02ff */
[----:B------:R-:W-:Y:S01]  /*1960*/  IMAD.WIDE.U32 R4, R44, UR4, R4 ;  /* 0x000000042c047c25 */ /* 0x000fe2000f8e0004 */
[----:B------:R-:W-:-:S03]  /*1970*/  SHF.R.S32.HI R10, RZ, 0x1f, R2 ;  /* 0x0000001fff0a7819 */ /* 0x000fc60000011402 */
[----:B------:R-:W-:Y:S01]  /*1980*/  IMAD R9, R44, UR5, R9 ;  /* 0x000000052c097c24 */ /* 0x000fe2000f8e0209 */
[----:B------:R-:W-:Y:S01]  /*1990*/  ULDC.64 UR4, c[0x0][0x210] ;  /* 0x0000840000047ab9 */ /* 0x000fe20000000a00 */
[----:B------:R-:W-:Y:S01]  /*19a0*/  IMAD R8, R0, R224, R8 ;  /* 0x000000e000087224 */ /* 0x000fe200078e0208 */
[----:B------:R-:W-:Y:S01]  /*19b0*/  LEA R190, P2, R6, UR4, 0x1 ;  /* 0x0000000406be7c11 */ /* 0x000fe2000f8408ff */
[----:B------:R-:W-:Y:S01]  /*19c0*/  IMAD.IADD R5, R5, 0x1, R9 ;  /* 0x0000000105057824 */ /* 0x000fe200078e0209 */
[----:B------:R-:W-:Y:S01]  /*19d0*/  LEA.HI R7, R10, R2, RZ, 0x6 ;  /* 0x000000020a077211 */ /* 0x000fe200078f30ff */
[-C--:B------:R-:W-:Y:S01]  /*19e0*/  IMAD R2, R39, R22.reuse, RZ ;  /* 0x0000001627027224 */ /* 0x080fe200078e02ff */
[----:B------:R-:W-:Y:S01]  /*19f0*/  IADD3 R0, P1, R8, R15, RZ ;  /* 0x0000000f08007210 */ /* 0x000fe20007f3e0ff */
[----:B------:R-:W-:Y:S01]  /*1a00*/  IMAD.WIDE.U32 R4, R218, R22, R4 ;  /* 0x00000016da047225 */ /* 0x000fe200078e0004 */
[----:B------:R-:W-:Y:S01]  /*1a10*/  LEA.HI.X R191, R6, UR5, R11, 0x1, P2 ;  /* 0x0000000506bf7c11 */ /* 0x000fe200090f0c0b */
[----:B------:R-:W-:Y:S01]  /*1a20*/  ULDC.64 UR4, c[0x0][0x400] ;  /* 0x0001000000047ab9 */ /* 0x000fe20000000a00 */
[----:B------:R-:W-:Y:S01]  /*1a30*/  SHF.R.S32.HI R6, RZ, 0x6, R7 ;  /* 0x00000006ff067819 */ /* 0x000fe20000011407 */
[----:B------:R-:W-:Y:S01]  /*1a40*/  IMAD R2, R218, R23, R2 ;  /* 0x00000017da027224 */ /* 0x000fe200078e0202 */
[----:B------:R-:W-:Y:S01]  /*1a50*/  LEA.HI.X.SX32 R8, R8, R14, 0x1, P1 ;  /* 0x0000000e08087211 */ /* 0x000fe200008f0eff */
[----:B-1----:R-:W-:Y:S01]  /*1a60*/  IMAD.WIDE R10, R16, 0x4, R24 ;  /* 0x00000004100a7825 */ /* 0x002fe200078e0218 */
[----:B------:R-:W-:-:S02]  /*1a70*/  LEA R184, P1, R0, UR4, 0x2 ;  /* 0x0000000400b87c11 */ /* 0x000fc4000f8210ff */
[----:B------:R-:W-:Y:S01]  /*1a80*/  VIMNMX R229, RZ, R6, !PT ;  /* 0x00000006ffe57248 */ /* 0x000fe20007fe0100 */
[----:B------:R-:W-:Y:S01]  /*1a90*/  IMAD.IADD R2, R5, 0x1, R2 ;  /* 0x0000000105027824 */ /* 0x000fe200078e0202 */
[----:B------:R-:W-:Y:S01]  /*1aa0*/  LEA.HI.X R183, R0, UR5, R8, 0x2, P1 ;  /* 0x0000000500b77c11 */ /* 0x000fe200088f1408 */
[----:B---3--:R-:W-:Y:S01]  /*1ab0*/  IMAD.WIDE R6, R17, 0x4, R26 ;  /* 0x0000000411067825 */ /* 0x008fe200078e021a */
[C---:B------:R-:W-:Y:S02]  /*1ac0*/  ISETP.GT.AND P1, PT, R187.reuse, R229, PT ;  /* 0x000000e5bb00720c */ /* 0x040fe40003f24270 */
[C---:B------:R-:W-:Y:S01]  /*1ad0*/  LEA R188, P2, R4.reuse, UR6, 0x1 ;  /* 0x0000000604bc7c11 */ /* 0x040fe2000f8408ff */
[----:B------:R-:W-:Y:S01]  /*1ae0*/  IMAD.MOV.U32 R210, RZ, RZ, R11 ;  /* 0x000000ffffd27224 */ /* 0x000fe200078e000b */
[----:B------:R-:W-:Y:S01]  /*1af0*/  MOV R211, R10 ;  /* 0x0000000a00d37202 */ /* 0x000fe20000000f00 */
[----:B------:R-:W-:Y:S01]  /*1b00*/  IMAD.MOV.U32 R213, RZ, RZ, R6 ;  /* 0x000000ffffd57224 */ /* 0x000fe200078e0006 */
[----:B------:R-:W-:Y:S01]  /*1b10*/  LEA.HI.X R189, R4, UR7, R2, 0x1, P2 ;  /* 0x0000000704bd7c11 */ /* 0x000fe200090f0c02 */
[----:B------:R-:W-:Y:S01]  /*1b20*/  VIADD R187, R187, 0xffffffff ;  /* 0xffffffffbbbb7836 */ /* 0x000fe20000000000 */
[----:B------:R-:W-:-:S05]  /*1b30*/  MOV R212, R7 ;  /* 0x0000000700d47202 */ /* 0x000fca0000000f00 */
[----:B------:R-:W-:Y:S05]  /*1b40*/  @P1 BRA `(.L_x_274) ;  /* 0x0000000800d01947 */ /* 0x000fea0003800000 */
[----:B------:R-:W1:Y:S01]  /*1b50*/  @P0 LDC.64 R4, c[0x0][0x450] ;  /* 0x00011400ff040b82 */ /* 0x000e620000000a00 */
[CC--:B------:R-:W-:Y:S02]  /*1b60*/  @P0 IADD3 R8, R230.reuse, R240.reuse, RZ ;  /* 0x000000f0e6080210 */ /* 0x0c0fe40007ffe0ff */
[----:B------:R-:W-:Y:S02]  /*1b70*/  @P0 IADD3 R0, R230, R240, RZ ;  /* 0x000000f0e6000210 */ /* 0x000fe40007ffe0ff */
[----:B------:R-:W-:-:S03]  /*1b80*/  IADD3 R16, R218, 0x20, RZ ;  /* 0x00000020da107810 */ /* 0x000fc60007ffe0ff */
[----:B------:R-:W2:Y:S01]  /*1b90*/  @P0 LDC.64 R12, c[0x0][0x458] ;  /* 0x00011600ff0c0b82 */ /* 0x000ea20000000a00 */
[C---:B-1----:R-:W-:Y:S02]  /*1ba0*/  @P0 IMAD R10, R8.reuse, R5, RZ ;  /* 0x00000005080a0224 */ /* 0x042fe400078e02ff */
[----:B------:R-:W-:-:S05]  /*1bb0*/  @P0 IMAD.WIDE.U32 R8, R8, R4, RZ ;  /* 0x0000000408080225 */ /* 0x000fca00078e00ff */
[----:B------:R-:W-:Y:S01]  /*1bc0*/  @P0 IADD3 R11, R9, R10, RZ ;  /* 0x0000000a090b0210 */ /* 0x000fe20007ffe0ff */
[C---:B--2---:R-:W-:Y:S01]  /*1bd0*/  @P0 IMAD R2, R0.reuse, R13, RZ ;  /* 0x0000000d00020224 */ /* 0x044fe200078e02ff */
[----:B------:R-:W-:Y:S01]  /*1be0*/  @P0 MOV R10, R8 ;  /* 0x00000008000a0202 */ /* 0x000fe20000000f00 */
[----:B------:R-:W-:-:S04]  /*1bf0*/  @P0 IMAD.WIDE.U32 R6, R0, R12, RZ ;  /* 0x0000000c00060225 */ /* 0x000fc800078e00ff */
[----:B------:R-:W-:Y:S01]  /*1c00*/  IMAD R0, R231, -0x80, R186 ;  /* 0xffffff80e7007824 */ /* 0x000fe200078e02ba */
        /* <DEDUP_REMOVED lines=15> */
.L_x_275:
        /* <DEDUP_REMOVED lines=13> */
.L_x_276:
[----:B------:R-:W-:Y:S01]  /*1dd0*/  IMAD R2, R34, R4, RZ ;  /* 0x0000000422027224 */ /* 0x000fe200078e02ff */
[C---:B------:R-:W-:Y:S01]  /*1de0*/  ISETP.GE.AND P3, PT, R218.reuse, R0, PT ;  /* 0x00000000da00720c */ /* 0x040fe20003f66270 */
[C---:B------:R-:W-:Y:S01]  /*1df0*/  IMAD.WIDE.U32 R6, R217.reuse, R4, R242 ;  /* 0x00000004d9067225 */ /* 0x040fe200078e00f2 */
[----:B------:R-:W-:Y:S01]  /*1e00*/  ULDC.64 UR4, c[0x0][0x468] ;  /* 0x00011a0000047ab9 */ /* 0x000fe20000000a00 */
[----:B------:R-:W-:Y:S01]  /*1e10*/  IADD3 R9, R218, 0x40, RZ ;  /* 0x00000040da097810 */ /* 0x000fe20007ffe0ff */
[----:B------:R-:W-:Y:S01]  /*1e20*/  BSSY B0, `(.L_x_277) ;  /* 0x0000017000007945 */ /* 0x000fe20003800000 */
[----:B------:R-:W-:Y:S01]  /*1e30*/  IMAD R2, R217, R5, R2 ;  /* 0x00000005d9027224 */ /* 0x000fe200078e0202 */
[----:B------:R-:W-:Y:S02]  /*1e40*/  IADD3 R6, P0, R10, R6, RZ ;  /* 0x000000060a067210 */ /* 0x000fe40007f1e0ff */
[----:B------:R-:W-:Y:S02]  /*1e50*/  IADD3 R8, R218, 0x60, RZ ;  /* 0x00000060da087810 */ /* 0x000fe40007ffe0ff */
[----:B------:R-:W-:Y:S01]  /*1e60*/  IADD3.X R7, R11, R7, R2, P0, !PT ;  /* 0x000000070b077210 */ /* 0x000fe200007fe402 */
[----:B------:R-:W-:Y:S01]  /*1e70*/  IMAD R2, R41, UR4, RZ ;  /* 0x0000000429027c24 */ /* 0x000fe2000f8e02ff */
[----:B------:R-:W-:-:S02]  /*1e80*/  ISETP.GE.AND P2, PT, R16, R0, PT ;  /* 0x000000001000720c */ /* 0x000fc40003f46270 */
[-C--:B------:R-:W-:Y:S01]  /*1e90*/  ISETP.GE.AND P1, PT, R9, R0.reuse, PT ;  /* 0x000000000900720c */ /* 0x080fe20003f26270 */
[----:B------:R-:W-:Y:S01]  /*1ea0*/  IMAD.WIDE.U32 R6, R44, UR4, R6 ;  /* 0x000000042c067c25 */ /* 0x000fe2000f8e0006 */
[----:B------:R-:W-:-:S03]  /*1eb0*/  ISETP.GE.AND P0, PT, R8, R0, PT ;  /* 0x000000000800720c */ /* 0x000fc60003f06270 */
        /* <DEDUP_REMOVED lines=13> */
.L_x_278:
[----:B------:R-:W-:Y:S05]  /*1f90*/  BSYNC B0 ;  /* 0x0000000000007941 */ /* 0x000fea0003800000 */
.L_x_277:
        /* <DEDUP_REMOVED lines=14> */
.L_x_280:
[----:B------:R-:W-:Y:S05]  /*2080*/  BSYNC B0 ;  /* 0x0000000000007941 */ /* 0x000fea0003800000 */
.L_x_279:
        /* <DEDUP_REMOVED lines=14> */
.L_x_282:
[----:B------:R-:W-:Y:S05]  /*2170*/  BSYNC B0 ;  /* 0x0000000000007941 */ /* 0x000fea0003800000 */
.L_x_281:
        /* <DEDUP_REMOVED lines=13> */
.L_x_284:
[----:B------:R-:W-:Y:S05]  /*2250*/  BSYNC B0 ;  /* 0x0000000000007941 */ /* 0x000fea0003800000 */
.L_x_283:
        /* <DEDUP_REMOVED lines=22> */
.L_x_286:
[----:B------:R-:W-:Y:S05]  /*23c0*/  BSYNC B0 ;  /* 0x0000000000007941 */ /* 0x000fea0003800000 */
.L_x_285:
        /* <DEDUP_REMOVED lines=14> */
.L_x_288:
[----:B------:R-:W-:Y:S05]  /*24b0*/  BSYNC B0 ;  /* 0x0000000000007941 */ /* 0x000fea0003800000 */
.L_x_287:
        /* <DEDUP_REMOVED lines=14> */
.L_x_290:
[----:B------:R-:W-:Y:S05]  /*25a0*/  BSYNC B0 ;  /* 0x0000000000007941 */ /* 0x000fea0003800000 */
.L_x_289:
        /* <DEDUP_REMOVED lines=14> */
.L_x_274:
[----:B------:R-:W-:Y:S01]  /*2690*/  IMAD R0, R231, -0x80, R186 ;  /* 0xffffff80e7007824 */ /* 0x000fe200078e02ba */
[----:B------:R-:W-:Y:S01]  /*26a0*/  ULDC.64 UR4, c[0x0][0x268] ;  /* 0x00009a0000047ab9 */ /* 0x000fe20000000a00 */
[C---:B------:R-:W-:Y:S02]  /*26b0*/  VIADD R8, R218.reuse, 0x20 ;  /* 0x00000020da087836 */ /* 0x040fe40000000000 */
[C---:B------:R-:W-:Y:S01]  /*26c0*/  VIADD R6, R218.reuse, 0x40 ;  /* 0x00000040da067836 */ /* 0x040fe20000000000 */
[----:B------:R-:W-:Y:S01]  /*26d0*/  ISETP.GE.AND P5, PT, R218, R0, PT ;  /* 0x00000000da00720c */ /* 0x000fe20003fa6270 */
[----:B------:R-:W-:Y:S01]  /*26e0*/  IMAD R2, R34, R12, RZ ;  /* 0x0000000c22027224 */ /* 0x000fe200078e02ff */
[----:B------:R-:W-:Y:S01]  /*26f0*/  ISETP.GE.AND P4, PT, R8, R0, PT ;  /* 0x000000000800720c */ /* 0x000fe20003f86270 */
[C---:B------:R-:W-:Y:S01]  /*2700*/  IMAD.WIDE.U32 R4, R217.reuse, R12, R242 ;  /* 0x0000000cd9047225 */ /* 0x040fe200078e00f2 */
[----:B------:R-:W-:Y:S01]  /*2710*/  ISETP.GE.AND P3, PT, R6, R0, PT ;  /* 0x000000000600720c */ /* 0x000fe20003f66270 */
[----:B------:R-:W-:Y:S02]  /*2720*/  @P6 BAR.SYNC.DEFER_BLOCKING 0x0 ;  /* 0x0000000000006b1d */ /* 0x000fe40000010000 */
[----:B------:R-:W-:Y:S01]  /*2730*/  VIADD R7, R218, 0x60 ;  /* 0x00000060da077836 */ /* 0x000fe20000000000 */
[----:B------:R-:W-:Y:S01]  /*2740*/  IADD3 R4, P0, R30, R4, RZ ;  /* 0x000000041e047210 */ /* 0x000fe20007f1e0ff */
[----:B------:R-:W-:-:S02]  /*2750*/  IMAD R2, R217, R13, R2 ;  /* 0x0000000dd9027224 */ /* 0x000fc400078e0202 */
[----:B------:R-:W-:Y:S01]  /*2760*/  IMAD R30, R187, -0x40, R209 ;  /* 0xffffffc0bb1e7824 */ /* 0x000fe200078e02d1 */
[----:B------:R-:W-:Y:S01]  /*2770*/  ISETP.GE.AND P1, PT, R7, R0, PT ;  /* 0x000000000700720c */ /* 0x000fe20003f26270 */
[----:B------:R-:W1:Y:S01]  /*2780*/  @!P5 LDC.64 R16, c[0x0][0x220] ;  /* 0x00008800ff10db82 */ /* 0x000e620000000a00 */
[----:B------:R-:W-:Y:S01]  /*2790*/  IADD3.X R5, R31, R5, R2, P0, !PT ;  /* 0x000000051f057210 */ /* 0x000fe200007fe402 */
[----:B------:R-:W-:Y:S01]  /*27a0*/  IMAD R2, R35, UR4, RZ ;  /* 0x0000000423027c24 */ /* 0x000fe2000f8e02ff */
[----:B------:R-:W-:Y:S01]  /*27b0*/  @!P4 IADD3 R0, P2, R218, 0x20, RZ ;  /* 0x00000020da00c810 */ /* 0x000fe20007f5e0ff */
[----:B------:R-:W-:Y:S01]  /*27c0*/  IMAD.SHL.U32 R23, R23, 0x40, RZ ;  /* 0x0000004017177824 */ /* 0x000fe200078e00ff */
[-C--:B------:R-:W-:Y:S01]  /*27d0*/  ISETP.GE.AND P0, PT, R8, R30.reuse, PT ;  /* 0x0000001e0800720c */ /* 0x080fe20003f06270 */
[----:B------:R-:W-:Y:S01]  /*27e0*/  IMAD R9, R20, UR5, R2 ;  /* 0x0000000514097c24 */ /* 0x000fe2000f8e0202 */
[C---:B------:R-:W-:Y:S01]  /*27f0*/  ISETP.GE.AND P6, PT, R218.reuse, R30, PT ;  /* 0x0000001eda00720c */ /* 0x040fe20003fc6270 */
[----:B------:R-:W2:Y:S01]  /*2800*/  @!P4 LDC.64 R24, c[0x0][0x220] ;  /* 0x00008800ff18cb82 */ /* 0x000ea20000000a00 */
[----:B------:R-:W-:Y:S01]  /*2810*/  @!P4 IMAD.X R6, RZ, RZ, R39, P2 ;  /* 0x000000ffff06c224 */ /* 0x000fe200010e0627 */
[----:B------:R-:W-:Y:S01]  /*2820*/  @!P3 IADD3 R2, P2, R218, 0x40, RZ ;  /* 0x00000040da02b810 */ /* 0x000fe20007f5e0ff */
[----:B------:R-:W-:Y:S01]  /*2830*/  IMAD.WIDE.U32 R4, R20, UR4, R4 ;  /* 0x0000000414047c25 */ /* 0x000fe2000f8e0004 */
[----:B------:R-:W-:-:S03]  /*2840*/  ULDC.64 UR4, c[0x0][0x260] ;  /* 0x0000980000047ab9 */ /* 0x000fc60000000a00 */
[-C--:B------:R-:W-:Y:S01]  /*2850*/  @!P5 IMAD R8, R39, R12.reuse, RZ ;  /* 0x0000000c2708d224 */ /* 0x080fe200078e02ff */
[----:B------:R-:W3:Y:S01]  /*2860*/  @!P3 LDC.64 R26, c[0x0][0x220] ;  /* 0x00008800ff1abb82 */ /* 0x000ee20000000a00 */
[----:B------:R-:W-:Y:S01]  /*2870*/  IMAD.IADD R5, R5, 0x1, R9 ;  /* 0x0000000105057824 */ /* 0x000fe200078e0209 */
[----:B------:R4:W-:Y:S01]  /*2880*/  @P5 STS.128 [R215+0xa000], RZ ;  /* 0x00a000ffd7005388 */ /* 0x0009e20000000c00 */
[----:B------:R-:W-:Y:S01]  /*2890*/  @!P3 IMAD.X R7, RZ, RZ, R39, P2 ;  /* 0x000000ffff07b224 */ /* 0x000fe200010e0627 */
[----:B------:R-:W-:Y:S01]  /*28a0*/  @!P1 IADD3 R15, P2, R218, 0x60, RZ ;  /* 0x00000060da0f9810 */ /* 0x000fe20007f5e0ff */
[-C--:B------:R-:W-:Y:S01]  /*28b0*/  @!P4 IMAD R6, R6, R12.reuse, RZ ;  /* 0x0000000c0606c224 */ /* 0x080fe200078e02ff */
[----:B------:R-:W-:Y:S01]  /*28c0*/  @!P4 MOV R11, R5 ;  /* 0x00000005000bc202 */ /* 0x000fe20000000f00 */
[----:B------:R-:W-:Y:S01]  /*28d0*/  @!P5 IMAD R9, R218, R13, R8 ;  /* 0x0000000dda09d224 */ /* 0x000fe200078e0208 */
[----:B------:R-:W4:Y:S01]  /*28e0*/  @!P1 LDC.64 R28, c[0x0][0x220] ;  /* 0x00008800ff1c9b82 */ /* 0x000f220000000a00 */
[----:B------:R-:W-:-:S02]  /*28f0*/  @!P3 IMAD R8, R7, R12, RZ ;  /* 0x0000000c0708b224 */ /* 0x000fc400078e02ff */
[----:B------:R-:W-:Y:S02]  /*2900*/  @!P4 IMAD R14, R0, R13, R6 ;  /* 0x0000000d000ec224 */ /* 0x000fe400078e0206 */
[----:B------:R-:W-:-:S04]  /*2910*/  @!P5 IMAD.WIDE.U32 R6, R218, R12, R4 ;  /* 0x0000000cda06d225 */ /* 0x000fc800078e0004 */
[----:B------:R-:W-:Y:S02]  /*2920*/  @!P4 IMAD.MOV.U32 R10, RZ, RZ, R4 ;  /* 0x000000ffff0ac224 */ /* 0x000fe400078e0004 */
[----:B------:R-:W-:Y:S02]  /*2930*/  @!P3 IMAD R21, R2, R13, R8 ;  /* 0x0000000d0215b224 */ /* 0x000fe400078e0208 */
[----:B------:R-:W-:-:S04]  /*2940*/  @!P4 IMAD.WIDE.U32 R10, R0, R12, R10 ;  /* 0x0000000c000ac225 */ /* 0x000fc800078e000a */
[----:B------:R-:W-:Y:S02]  /*2950*/  @!P5 IMAD.IADD R7, R7, 0x1, R9 ;  /* 0x000000010707d824 */ /* 0x000fe400078e0209 */
[----:B------:R-:W-:Y:S01]  /*2960*/  @!P1 IMAD.X R0, RZ, RZ, R39, P2 ;  /* 0x000000ffff009224 */ /* 0x000fe200010e0627 */
[C---:B-1----:R-:W-:Y:S01]  /*2970*/  @!P5 LEA R16, P2, R6.reuse, R16, 0x1 ;  /* 0x000000100610d211 */ /* 0x042fe200078408ff */
[----:B------:R-:W-:Y:S02]  /*2980*/  @!P3 IMAD.MOV.U32 R8, RZ, RZ, R4 ;  /* 0x000000ffff08b224 */ /* 0x000fe400078e0004 */
[----:B------:R-:W-:Y:S01]  /*2990*/  @!P3 IMAD.MOV.U32 R9, RZ, RZ, R5 ;  /* 0x000000ffff09b224 */ /* 0x000fe200078e0005 */
[----:B------:R-:W-:Y:S01]  /*29a0*/  @!P5 LEA.HI.X R17, R6, R17, R7, 0x1, P2 ;  /* 0x000000110611d211 */ /* 0x000fe200010f0c07 */
[-C--:B------:R-:W-:Y:S02]  /*29b0*/  @!P1 IMAD R0, R0, R12.reuse, RZ ;  /* 0x0000000c00009224 */ /* 0x080fe400078e02ff */
[----:B------:R-:W-:-:S02]  /*29c0*/  @!P3 IMAD.WIDE.U32 R8, R2, R12, R8 ;  /* 0x0000000c0208b225 */ /* 0x000fc400078e0008 */
[----:B------:R-:W-:Y:S01]  /*29d0*/  @!PT LDS RZ, [RZ] ;  /* 0x00000000fffff984 */ /* 0x000fe20000000800 */
[----:B------:R-:W-:Y:S01]  /*29e0*/  @!PT LDS RZ, [RZ] ;  /* 0x00000000fffff984 */ /* 0x000fe20000000800 */
[----:B------:R-:W-:Y:S01]  /*29f0*/  @!PT LDS RZ, [RZ] ;  /* 0x00000000fffff984 */ /* 0x000fe20000000800 */
[----:B------:R1:W-:Y:S02]  /*2a00*/  @!P5 LDGSTS.E.BYPASS.LTC128B.128 [R215+0xa000], desc[UR12][R16.64] ;  /* 0x0a00000010d7dfae */ /* 0x0003e4000b901d4c */
[----:B------:R-:W-:Y:S01]  /*2a10*/  @!P4 IMAD.IADD R2, R11, 0x1, R14 ;  /* 0x000000010b02c824 */ /* 0x000fe200078e020e */
[C---:B--2---:R-:W-:Y:S01]  /*2a20*/  @!P4 LEA R14, P2, R10.reuse, R24, 0x1 ;  /* 0x000000180a0ec211 */ /* 0x044fe200078408ff */
[C---:B------:R-:W-:Y:S01]  /*2a30*/  @!P1 IMAD R6, R15.reuse, R13, R0 ;  /* 0x0000000d0f069224 */ /* 0x040fe200078e0200 */
[----:B------:R2:W-:Y:S01]  /*2a40*/  @P4 STS.128 [R215+0xb000], RZ ;  /* 0x00b000ffd7004388 */ /* 0x0005e20000000c00 */
[----:B------:R-:W-:Y:S01]  /*2a50*/  @!P1 IMAD.WIDE.U32 R4, R15, R12, R4 ;  /* 0x0000000c0f049225 */ /* 0x000fe200078e0004 */
[----:B------:R-:W-:Y:S02]  /*2a60*/  @!P4 LEA.HI.X R15, R10, R25, R2, 0x1, P2 ;  /* 0x000000190a0fc211 */ /* 0x000fe400010f0c02 */
[----:B---3--:R-:W-:Y:S01]  /*2a70*/  @!P3 LEA R12, P2, R8, R26, 0x1 ;  /* 0x0000001a080cb211 */ /* 0x008fe200078408ff */
[----:B------:R-:W-:-:S02]  /*2a80*/  @!P3 IMAD.IADD R0, R9, 0x1, R21 ;  /* 0x000000010900b824 */ /* 0x000fc400078e0215 */
[----:B------:R-:W-:Y:S01]  /*2a90*/  IMAD.SHL.U32 R2, R33, 0x40, RZ ;  /* 0x0000004021027824 */ /* 0x000fe200078e00ff */
[----:B------:R-:W-:Y:S01]  /*2aa0*/  @!PT LDS RZ, [RZ] ;  /* 0x00000000fffff984 */ /* 0x000fe20000000800 */
[----:B------:R-:W-:Y:S01]  /*2ab0*/  @!PT LDS RZ, [RZ] ;  /* 0x00000000fffff984 */ /* 0x000fe20000000800 */
[----:B------:R-:W-:Y:S01]  /*2ac0*/  @!PT LDS RZ, [RZ] ;  /* 0x00000000fffff984 */ /* 0x000fe20000000800 */
[----:B------:R3:W-:Y:S01]  /*2ad0*/  @!P4 LDGSTS.E.BYPASS.LTC128B.128 [R215+0xb000], desc[UR12][R14.64] ;  /* 0x0b0000000ed7cfae */ /* 0x0007e2000b901d4c */
[----:B------:R-:W-:Y:S01]  /*2ae0*/  IMAD.MOV.U32 R206, RZ, RZ, 0x7f800000 ;  /* 0x7f800000ffce7424 */ /* 0x000fe200078e00ff */
[----:B------:R-:W-:Y:S01]  /*2af0*/  @!P3 LEA.HI.X R13, R8, R27, R0, 0x1, P2 ;  /* 0x0000001b080db211 */ /* 0x000fe200010f0c00 */
[----:B------:R-:W-:Y:S01]  /*2b00*/  IMAD.WIDE.U32 R8, R22, 0x40, RZ ;  /* 0x0000004016087825 */ /* 0x000fe200078e00ff */
[----:B------:R-:W-:Y:S01]  /*2b10*/  @!P1 IADD3 R0, R5, R6, RZ ;  /* 0x0000000605009210 */ /* 0x000fe20007ffe0ff */
[----:B------:R2:W-:Y:S01]  /*2b20*/  @P3 STS.128 [R215+0xc000], RZ ;  /* 0x00c000ffd7003388 */ /* 0x0005e20000000c00 */
[----:B----4-:R-:W-:Y:S01]  /*2b30*/  @!P1 LEA R10, P2, R4, R28, 0x1 ;  /* 0x0000001c040a9211 */ /* 0x010fe200078408ff */
[----:B------:R-:W-:Y:S02]  /*2b40*/  IMAD.WIDE.U32 R6, R32, 0x40, RZ ;  /* 0x0000004020067825 */ /* 0x000fe400078e00ff */
[----:B------:R-:W-:Y:S01]  /*2b50*/  @!PT LDS RZ, [RZ] ;  /* 0x00000000fffff984 */ /* 0x000fe20000000800 */
[----:B------:R-:W-:Y:S01]  /*2b60*/  @!PT LDS RZ, [RZ] ;  /* 0x00000000fffff984 */ /* 0x000fe20000000800 */
[----:B------:R-:W-:Y:S01]  /*2b70*/  @!PT LDS RZ, [RZ] ;  /* 0x00000000fffff984 */ /* 0x000fe20000000800 */
[----:B------:R-:W-:Y:S01]  /*2b80*/  @!P3 LDGSTS.E.BYPASS.LTC128B.128 [R215+0xc000], desc[UR12][R12.64] ;  /* 0x0c0000000cd7bfae */ /* 0x000fe2000b901d4c */
[----:B------:R-:W-:Y:S01]  /*2b90*/  @!P1 LEA.HI.X R11, R4, R29, R0, 0x1, P2 ;  /* 0x0000001d040b9211 */ /* 0x000fe200010f0c00 */
[----:B------:R-:W-:Y:S01]  /*2ba0*/  IMAD.WIDE.U32 R4, R217, R18, R242 ;  /* 0x00000012d9047225 */ /* 0x000fe200078e00f2 */
[----:B------:R-:W-:Y:S01]  /*2bb0*/  @!P0 IADD3 R8, P2, R188, R8, RZ ;  /* 0x00000008bc088210 */ /* 0x000fe20007f5e0ff */
[----:B------:R2:W-:Y:S01]  /*2bc0*/  @P1 STS.128 [R215+0xd000], RZ ;  /* 0x00d000ffd7001388 */ /* 0x0005e20000000c00 */
[----:B-1----:R-:W1:Y:S01]  /*2bd0*/  @!P4 LDC.64 R16, c[0x0][0x218] ;  /* 0x00008600ff10cb82 */ /* 0x002e620000000a00 */
[----:B------:R-:W-:Y:S01]  /*2be0*/  IMAD R0, R34, R18, RZ ;  /* 0x0000001222007224 */ /* 0x000fe200078e02ff */
[----:B------:R-:W-:Y:S01]  /*2bf0*/  @!P0 IADD3.X R9, R189, R9, R23, P2, !PT ;  /* 0x00000009bd098210 */ /* 0x000fe200017fe417 */
[----:B------:R-:W-:Y:S01]  /*2c00*/  @!PT LDS RZ, [RZ] ;  /* 0x00000000fffff984 */ /* 0x000fe20000000800 */
[----:B------:R-:W-:Y:S01]  /*2c10*/  @!PT LDS RZ, [RZ] ;  /* 0x00000000fffff984 */ /* 0x000fe20000000800 */
[----:B------:R-:W-:Y:S01]  /*2c20*/  @!PT LDS RZ, [RZ] ;  /* 0x00000000fffff984 */ /* 0x000fe20000000800 */
[----:B------:R-:W-:Y:S01]  /*2c30*/  @!P1 LDGSTS.E.BYPASS.LTC128B.128 [R215+0xd000], desc[UR12][R10.64] ;  /* 0x0d0000000ad79fae */ /* 0x000fe2000b901d4c */
[----:B------:R-:W-:Y:S01]  /*2c40*/  @!P0 IADD3 R6, P2, R190, R6, RZ ;  /* 0x00000006be068210 */ /* 0x000fe20007f5e0ff */
[----:B------:R-:W-:-:S02]  /*2c50*/  IMAD R0, R217, R19, R0 ;  /* 0x00000013d9007224 */ /* 0x000fc400078e0200 */
[----:B------:R-:W0:Y:S01]  /*2c60*/  LDGDEPBAR ;  /* 0x00000000000079af */ /* 0x000e220000000000 */
[----:B------:R-:W-:Y:S01]  /*2c70*/  @!P0 IADD3.X R7, R191, R7, R2, P2, !PT ;  /* 0x00000007bf078210 */ /* 0x000fe200017fe402 */
[----:B------:R-:W4:Y:S01]  /*2c80*/  @!P1 LDC.64 R22, c[0x0][0x218] ;  /* 0x00008600ff169b82 */ /* 0x000f220000000a00 */
[----:B------:R-:W-:Y:S01]  /*2c90*/  LEA.HI R2, R187, R187, RZ, 0x1 ;  /* 0x000000bbbb027211 */ /* 0x000fe200078f08ff */
[----:B------:R2:W-:Y:S01]  /*2ca0*/  @P6 STS.128 [R215+0x4000], RZ ;  /* 0x004000ffd7006388 */ /* 0x0005e20000000c00 */
[----:B------:R-:W-:Y:S01]  /*2cb0*/  IADD3 R4, P2, R36, R4, RZ ;  /* 0x0000000424047210 */ /* 0x000fe20007f5e0ff */
[----:B------:R-:W-:Y:S01]  /*2cc0*/  IMAD.MOV.U32 R207, RZ, RZ, 0x7f800000 ;  /* 0x7f800000ffcf7424 */ /* 0x000fe200078e00ff */
[----:B------:R-:W-:Y:S01]  /*2cd0*/  LOP3.LUT R2, R2, 0xfffffffe, RZ, 0xc0, !PT ;  /* 0xfffffffe02027812 */ /* 0x000fe200078ec0ff */
[----:B------:R-:W-:Y:S01]  /*2ce0*/  @!PT LDS RZ, [RZ] ;  /* 0x00000000fffff984 */ /* 0x000fe20000000800 */
[----:B------:R-:W-:Y:S01]  /*2cf0*/  @!PT LDS RZ, [RZ] ;  /* 0x00000000fffff984 */ /* 0x000fe20000000800 */
[----:B------:R-:W-:Y:S01]  /*2d00*/  @!PT LDS RZ, [RZ] ;  /* 0x00000000fffff984 */ /* 0x000fe20000000800 */
[----:B------:R-:W-:Y:S01]  /*2d10*/  @!P6 LDGSTS.E.BYPASS.LTC128B.128 [R215+0x4000], desc[UR12][R188.64] ;  /* 0x04000000bcd7efae */ /* 0x000fe2000b901d4c */
[----:B------:R-:W-:Y:S01]  /*2d20*/  IADD3.X R5, R37, R5, R0, P2, !PT ;  /* 0x0000000525057210 */ /* 0x000fe200017fe400 */
[----:B------:R-:W-:Y:S01]  /*2d30*/  IMAD R0, R35, UR4, RZ ;  /* 0x0000000423007c24 */ /* 0x000fe2000f8e02ff */
[----:B---3--:R-:W3:Y:S01]  /*2d40*/  @!P5 LDC.64 R14, c[0x0][0x218] ;  /* 0x00008600ff0edb82 */ /* 0x008ee20000000a00 */
[----:B------:R-:W-:Y:S01]  /*2d50*/  IMAD.IADD R2, R187, 0x1, -R2 ;  /* 0x00000001bb027824 */ /* 0x000fe200078e0a02 */
[----:B------:R2:W-:Y:S01]  /*2d60*/  @P0 STS.128 [R215+0x5000], RZ ;  /* 0x005000ffd7000388 */ /* 0x0005e20000000c00 */
[----:B------:R-:W-:-:S02]  /*2d70*/  IMAD R21, R20, UR5, R0 ;  /* 0x0000000514157c24 */ /* 0x000fc4000f8e0200 */
[----:B------:R-:W-:Y:S01]  /*2d80*/  IMAD.MOV.U32 R204, RZ, RZ, 0x7f800000 ;  /* 0x7f800000ffcc7424 */ /* 0x000fe200078e00ff */
[----:B------:R-:W-:Y:S01]  /*2d90*/  ISETP.NE.AND P2, PT, R2, 0x1, PT ;  /* 0x000000010200780c */ /* 0x000fe20003f45270 */
[----:B------:R-:W-:Y:S01]  /*2da0*/  VIADD R0, R249, 0x1000 ;  /* 0x00001000f9007836 */ /* 0x000fe20000000000 */
[----:B------:R-:W-:Y:S01]  /*2db0*/  @!PT LDS RZ, [RZ] ;  /* 0x00000000fffff984 */ /* 0x000fe20000000800 */
[----:B------:R-:W-:Y:S01]  /*2dc0*/  @!PT LDS RZ, [RZ] ;  /* 0x00000000fffff984 */ /* 0x000fe20000000800 */
[----:B------:R-:W-:Y:S01]  /*2dd0*/  @!PT LDS RZ, [RZ] ;  /* 0x00000000fffff984 */ /* 0x000fe20000000800 */
[----:B------:R2:W-:Y:S01]  /*2de0*/  @!P0 LDGSTS.E.BYPASS.LTC128B.128 [R215+0x5000], desc[UR12][R8.64] ;  /* 0x0500000008d78fae */ /* 0x0005e2000b901d4c */
[----:B------:R-:W-:-:S04]  /*2df0*/  IMAD.WIDE.U32 R4, R20, UR4, R4 ;  /* 0x0000000414047c25 */ /* 0x000fc8000f8e0004 */
[----:B------:R-:W-:Y:S01]  /*2e00*/  IMAD.MOV.U32 R205, RZ, RZ, 0x7f800000 ;  /* 0x7f800000ffcd7424 */ /* 0x000fe200078e00ff */
[----:B------:R-:W-:Y:S01]  /*2e10*/  SEL R0, R0, R249, !P2 ;  /* 0x000000f900007207 */ /* 0x000fe20005000000 */
[----:B------:R-:W-:Y:S02]  /*2e20*/  IMAD.IADD R5, R5, 0x1, R21 ;  /* 0x0000000105057824 */ /* 0x000fe400078e0215 */
[--C-:B------:R-:W-:Y:S01]  /*2e30*/  IMAD R136, R178, 0x2, R177.reuse ;  /* 0x00000002b2887824 */ /* 0x100fe200078e02b1 */
[----:B------:R-:W4:Y:S01]  /*2e40*/  @!P3 LDC.64 R20, c[0x0][0x218] ;  /* 0x00008600ff14bb82 */ /* 0x000f220000000a00 */
[----:B------:R-:W-:Y:S02]  /*2e50*/  IMAD R196, R0, 0x2, R177 ;  /* 0x0000000200c47824 */ /* 0x000fe400078e02b1 */
[C---:B------:R-:W-:Y:S02]  /*2e60*/  IMAD.SHL.U32 R216, R224.reuse, 0x10, RZ ;  /* 0x00000010e0d87824 */ /* 0x040fe400078e00ff */
[C---:B------:R-:W-:Y:S01]  /*2e70*/  IMAD.SHL.U32 R214, R224.reuse, 0x8, RZ ;  /* 0x00000008e0d67824 */ /* 0x040fe200078e00ff */
[----:B------:R1:W-:Y:S02]  /*2e80*/  @P6 STS [R196], RZ ;  /* 0x000000ffc4006388 */ /* 0x0003e40000000800 */
[----:B------:R-:W1:Y:S01]  /*2e90*/  LDC R208, c[0x0][0x394] ;  /* 0x0000e500ffd07b82 */ /* 0x000e620000000800 */
[----:B------:R-:W-:Y:S01]  /*2ea0*/  VIADD R167, R175, 0x1000 ;  /* 0x00001000afa77836 */ /* 0x000fe20000000000 */
[----:B------:R1:W-:Y:S01]  /*2eb0*/  @P6 STS [R196+0x4], RZ ;  /* 0x000004ffc4006388 */ /* 0x0003e20000000800 */
[----:B------:R-:W-:Y:S01]  /*2ec0*/  IMAD.MOV.U32 R173, RZ, RZ, 0x20 ;  /* 0x00000020ffad7424 */ /* 0x000fe200078e00ff */
[----:B------:R-:W-:Y:S01]  /*2ed0*/  IADD3 R166, R251, 0x1000, RZ ;  /* 0x00001000fba67810 */ /* 0x000fe20007ffe0ff */
[----:B------:R-:W-:Y:S01]  /*2ee0*/  IMAD.MOV.U32 R165, RZ, RZ, 0x40 ;  /* 0x00000040ffa57424 */ /* 0x000fe200078e00ff */
[----:B------:R1:W-:Y:S01]  /*2ef0*/  @P6 STS [R196+0x8], RZ ;  /* 0x000008ffc4006388 */ /* 0x0003e20000000800 */
[C---:B------:R-:W-:Y:S01]  /*2f00*/  IMAD R228, R224.reuse, 0x18, RZ ;  /* 0x00000018e0e47824 */ /* 0x040fe200078e02ff */
[C---:B------:R-:W-:Y:S01]  /*2f10*/  SHF.L.U64.HI R234, R235.reuse, 0x2, R252 ;  /* 0x00000002ebea7819 */ /* 0x040fe200000102fc */
[C---:B--2---:R-:W-:Y:S01]  /*2f20*/  VIADD R8, R235.reuse, 0x8 ;  /* 0x00000008eb087836 */ /* 0x044fe20000000000 */
[----:B------:R2:W-:Y:S01]  /*2f30*/  @P6 STS [R196+0xc], RZ ;  /* 0x00000cffc4006388 */ /* 0x0005e20000000800 */
[----:B------:R-:W-:Y:S01]  /*2f40*/  IMAD.SHL.U32 R227, R224, 0x20, RZ ;  /* 0x00000020e0e37824 */ /* 0x000fe200078e00ff */
[----:B------:R-:W-:Y:S01]  /*2f50*/  LEA R174, R178, R177, 0x1 ;  /* 0x000000b1b2ae7211 */ /* 0x000fe200078e08ff */
[----:B------:R-:W-:Y:S01]  /*2f60*/  IMAD R226, R224, 0x28, RZ ;  /* 0x00000028e0e27824 */ /* 0x000fe200078e02ff */
[----:B------:R-:W-:Y:S01]  /*2f70*/  @!PT LDS RZ, [RZ] ;  /* 0x00000000fffff984 */ /* 0x000fe20000000800 */
[----:B------:R-:W-:Y:S01]  /*2f80*/  @!PT LDS RZ, [RZ] ;  /* 0x00000000fffff984 */ /* 0x000fe20000000800 */
[----:B------:R-:W-:Y:S01]  /*2f90*/  @!PT LDS RZ, [RZ] ;  /* 0x00000000fffff984 */ /* 0x000fe20000000800 */
[----:B------:R-:W-:Y:S01]  /*2fa0*/  @!P6 LDGSTS.E.BYPASS.LTC128B.128 [R196], desc[UR12][R190.64] ;  /* 0x00000000bec4efae */ /* 0x000fe2000b901d4c */
[----:B------:R-:W-:Y:S01]  /*2fb0*/  @!P4 IADD3 R0, P6, R218, 0x20, RZ ;  /* 0x00000020da00c810 */ /* 0x000fe20007fde0ff */
[----:B------:R-:W-:Y:S01]  /*2fc0*/  IMAD R225, R224, 0x30, RZ ;  /* 0x00000030e0e17824 */ /* 0x000fe200078e02ff */
[----:B------:R-:W-:Y:S01]  /*2fd0*/  CS2R R94, SRZ ;  /* 0x00000000005e7805 */ /* 0x000fe2000001ff00 */
[----:B------:R2:W-:Y:S01]  /*2fe0*/  @P0 STS [R196+0x1000], RZ ;  /* 0x001000ffc4000388 */ /* 0x0005e20000000800 */
[----:B------:R-:W-:Y:S01]  /*2ff0*/  @!P4 IADD3.X R11, RZ, R39, RZ, P6, !PT ;  /* 0x00000027ff0bc210 */ /* 0x000fe200037fe4ff */
[----:B------:R-:W-:Y:S01]  /*3000*/  IMAD.MOV R223, RZ, RZ, -R223 ;  /* 0x000000ffffdf7224 */ /* 0x000fe200078e0adf */
[----:B------:R-:W-:Y:S01]  /*3010*/  ISETP.GE.AND P6, PT, R8, R30, PT ;  /* 0x0000001e0800720c */ /* 0x000fe20003fc6270 */
[----:B------:R2:W-:Y:S01]  /*3020*/  @P0 STS [R196+0x1004], RZ ;  /* 0x001004ffc4000388 */ /* 0x0005e20000000800 */
[----:B------:R-:W-:Y:S01]  /*3030*/  IMAD.SHL.U32 R233, R235, 0x4, RZ ;  /* 0x00000004ebe97824 */ /* 0x000fe200078e00ff */
[----:B------:R-:W-:Y:S01]  /*3040*/  CS2R R92, SRZ ;  /* 0x00000000005c7805 */ /* 0x000fe2000001ff00 */
[----:B------:R-:W-:Y:S01]  /*3050*/  @!P4 IMAD R12, R11, R18, RZ ;  /* 0x000000120b0cc224 */ /* 0x000fe200078e02ff */
[----:B------:R2:W-:Y:S01]  /*3060*/  @P0 STS [R196+0x1008], RZ ;  /* 0x001008ffc4000388 */ /* 0x0005e20000000800 */
[----:B------:R-:W-:-:S02]  /*3070*/  CS2R R98, SRZ ;  /* 0x0000000000627805 */ /* 0x000fc4000001ff00 */
[----:B------:R-:W-:Y:S02]  /*3080*/  CS2R R96, SRZ ;  /* 0x0000000000607805 */ /* 0x000fe4000001ff00 */
[----:B------:R-:W-:Y:S01]  /*3090*/  CS2R R90, SRZ ;  /* 0x00000000005a7805 */ /* 0x000fe2000001ff00 */
[----:B------:R2:W-:Y:S01]  /*30a0*/  @P0 STS [R196+0x100c], RZ ;  /* 0x00100cffc4000388 */ /* 0x0005e20000000800 */
[----:B------:R-:W-:Y:S02]  /*30b0*/  CS2R R88, SRZ ;  /* 0x0000000000587805 */ /* 0x000fe4000001ff00 */
[----:B------:R-:W-:Y:S02]  /*30c0*/  CS2R R86, SRZ ;  /* 0x0000000000567805 */ /* 0x000fe4000001ff00 */
[----:B------:R-:W-:Y:S01]  /*30d0*/  CS2R R84, SRZ ;  /* 0x0000000000547805 */ /* 0x000fe2000001ff00 */
[----:B------:R-:W-:Y:S01]  /*30e0*/  @!PT LDS RZ, [RZ] ;  /* 0x00000000fffff984 */ /* 0x000fe20000000800 */
[----:B------:R-:W-:Y:S01]  /*30f0*/  @!PT LDS RZ, [RZ] ;  /* 0x00000000fffff984 */ /* 0x000fe20000000800 */
[----:B------:R-:W-:Y:S01]  /*3100*/  @!PT LDS RZ, [RZ] ;  /* 0x00000000fffff984 */ /* 0x000fe20000000800 */
[----:B------:R3:W-:Y:S01]  /*3110*/  @!P0 LDGSTS.E.BYPASS.LTC128B.128 [R196+0x1000], desc[UR12][R6.64] ;  /* 0x0100000006c48fae */ /* 0x0007e2000b901d4c */
[----:B------:R-:W-:-:S02]  /*3120*/  @!P3 IADD3 R2, P0, R218, 0x40, RZ ;  /* 0x00000040da02b810 */ /* 0x000fc40007f1e0ff */
[----:B------:R-:W-:Y:S02]  /*3130*/  CS2R R78, SRZ ;  /* 0x00000000004e7805 */ /* 0x000fe4000001ff00 */
[----:B------:R-:W-:Y:S01]  /*3140*/  CS2R R76, SRZ ;  /* 0x00000000004c7805 */ /* 0x000fe2000001ff00 */
[----:B------:R2:W-:Y:S01]  /*3150*/  @P5 STS.128 [R215+0x6000], RZ ;  /* 0x006000ffd7005388 */ /* 0x0005e20000000c00 */
[----:B------:R-:W-:Y:S01]  /*3160*/  CS2R R82, SRZ ;  /* 0x0000000000527805 */ /* 0x000fe2000001ff00 */
[--C-:B------:R-:W-:Y:S01]  /*3170*/  @!P3 IMAD.X R10, RZ, RZ, R39.reuse, P0 ;  /* 0x000000ffff0ab224 */ /* 0x100fe200000e0627 */
[----:B------:R-:W-:Y:S02]  /*3180*/  @!P1 IADD3 R13, P0, R218, 0x60, RZ ;  /* 0x00000060da0d9810 */ /* 0x000fe40007f1e0ff */
[----:B------:R-:W-:Y:S02]  /*3190*/  CS2R R80, SRZ ;  /* 0x0000000000507805 */ /* 0x000fe4000001ff00 */
[----:B------:R-:W-:Y:S01]  /*31a0*/  CS2R R74, SRZ ;  /* 0x00000000004a7805 */ /* 0x000fe2000001ff00 */
[----:B------:R-:W-:Y:S01]  /*31b0*/  @!P3 IMAD R11, R10, R18, RZ ;  /* 0x000000120a0bb224 */ /* 0x000fe200078e02ff */
[----:B------:R-:W-:Y:S01]  /*31c0*/  CS2R R72, SRZ ;  /* 0x0000000000487805 */ /* 0x000fe2000001ff00 */
[----:B------:R-:W-:Y:S01]  /*31d0*/  @!P1 IMAD.X R8, RZ, RZ, R39, P0 ;  /* 0x000000ffff089224 */ /* 0x000fe200000e0627 */
[----:B------:R-:W-:-:S02]  /*31e0*/  CS2R R70, SRZ ;  /* 0x0000000000467805 */ /* 0x000fc4000001ff00 */
[----:B------:R-:W-:Y:S02]  /*31f0*/  CS2R R68, SRZ ;  /* 0x0000000000447805 */ /* 0x000fe4000001ff00 */
[----:B------:R-:W-:Y:S01]  /*3200*/  CS2R R62, SRZ ;  /* 0x00000000003e7805 */ /* 0x000fe2000001ff00 */
[----:B------:R-:W-:Y:S01]  /*3210*/  @!P1 IMAD R8, R8, R18, RZ ;  /* 0x0000001208089224 */ /* 0x000fe200078e02ff */
        /* <DEDUP_REMOVED lines=9> */
[----:B------:R-:W-:Y:S01]  /*32b0*/  CS2R R50, SRZ ;  /* 0x0000000000327805 */ /* 0x000fe2000001ff00 */
[----:B---3--:R-:W-:Y:S01]  /*32c0*/  @!P5 IMAD R6, R39, R18, RZ ;  /* 0x000000122706d224 */ /* 0x008fe200078e02ff */
[----:B------:R-:W-:-:S02]  /*32d0*/  CS2R R48, SRZ ;  /* 0x0000000000307805 */ /* 0x000fc4000001ff00 */
[----:B------:R-:W-:Y:S02]  /*32e0*/  CS2R R40, SRZ ;  /* 0x0000000000287805 */ /* 0x000fe4000001ff00 */
[----:B------:R-:W-:Y:S01]  /*32f0*/  CS2R R36, SRZ ;  /* 0x0000000000247805 */ /* 0x000fe2000001ff00 */
[C---:B------:R-:W-:Y:S01]  /*3300*/  @!P5 IMAD R9, R218.reuse, R19, R6 ;  /* 0x00000013da09d224 */ /* 0x040fe200078e0206 */
[----:B------:R-:W-:Y:S01]  /*3310*/  ULDC UR4, c[0x0][0x398] ;  /* 0x0000e60000047ab9 */ /* 0x000fe20000000800 */
[----:B------:R-:W-:Y:S01]  /*3320*/  @!P5 IMAD.WIDE.U32 R6, R218, R18, R4 ;  /* 0x00000012da06d225 */ /* 0x000fe200078e0004 */
[----:B------:R-:W-:-:S03]  /*3330*/  ULDC UR5, c[0x0][0x2ec] ;  /* 0x0000bb0000057ab9 */ /* 0x000fc60000000800 */
[----:B------:R-:W-:Y:S01]  /*3340*/  @!P5 IMAD.IADD R9, R7, 0x1, R9 ;  /* 0x000000010709d824 */ /* 0x000fe200078e0209 */
[----:B------:R-:W-:Y:S01]  /*3350*/  @!P5 LEA R10, P0, R6, R14, 0x1 ;  /* 0x0000000e060ad211 */ /* 0x000fe200078008ff */
[-C--:B------:R-:W-:Y:S02]  /*3360*/  @!P4 IMAD R14, R0, R19.reuse, R12 ;  /* 0x00000013000ec224 */ /* 0x080fe400078e020c */
[----:B------:R-:W-:Y:S01]  /*3370*/  @!P3 IMAD R12, R2, R19, R11 ;  /* 0x00000013020cb224 */ /* 0x000fe200078e020b */
[----:B------:R-:W-:Y:S01]  /*3380*/  @!P5 LEA.HI.X R11, R6, R15, R9, 0x1, P0 ;  /* 0x0000000f060bd211 */ /* 0x000fe200000f0c09 */
[----:B------:R-:W-:Y:S01]  /*3390*/  @!P1 IMAD R19, R13, R19, R8 ;  /* 0x000000130d139224 */ /* 0x000fe200078e0208 */
[----:B------:R-:W-:Y:S01]  /*33a0*/  @!P3 MOV R6, R4 ;  /* 0x000000040006b202 */ /* 0x000fe20000000f00 */
[--C-:B------:R-:W-:Y:S02]  /*33b0*/  @!P3 IMAD.MOV.U32 R7, RZ, RZ, R5.reuse ;  /* 0x000000ffff07b224 */ /* 0x100fe400078e0005 */
[----:B------:R-:W-:Y:S01]  /*33c0*/  @!P4 IMAD.MOV.U32 R8, RZ, RZ, R4 ;  /* 0x000000ffff08c224 */ /* 0x000fe200078e0004 */
[----:B------:R-:W-:Y:S01]  /*33d0*/  @!PT LDS RZ, [RZ] ;  /* 0x00000000fffff984 */ /* 0x000fe20000000800 */
[----:B------:R-:W-:Y:S01]  /*33e0*/  @!PT LDS RZ, [RZ] ;  /* 0x00000000fffff984 */ /* 0x000fe20000000800 */
[----:B------:R-:W-:Y:S01]  /*33f0*/  @!PT LDS RZ, [RZ] ;  /* 0x00000000fffff984 */ /* 0x000fe20000000800 */
[----:B------:R4:W-:Y:S01]  /*3400*/  @!P5 LDGSTS.E.BYPASS.LTC128B.128 [R215+0x6000], desc[UR12][R10.64] ;  /* 0x060000000ad7dfae */ /* 0x0009e2000b901d4c */
[----:B------:R-:W-:-:S02]  /*3410*/  @!P4 IMAD.MOV.U32 R9, RZ, RZ, R5 ;  /* 0x000000ffff09c224 */ /* 0x000fc400078e0005 */
[-C--:B------:R-:W-:Y:S01]  /*3420*/  @!P3 IMAD.WIDE.U32 R6, R2, R18.reuse, R6 ;  /* 0x000000120206b225 */ /* 0x080fe200078e0006 */
[----:B------:R2:W-:Y:S03]  /*3430*/  @P4 STS.128 [R215+0x7000], RZ ;  /* 0x007000ffd7004388 */ /* 0x0005e60000000c00 */
[----:B------:R-:W-:-:S04]  /*3440*/  @!P4 IMAD.WIDE.U32 R8, R0, R18, R8 ;  /* 0x000000120008c225 */ /* 0x000fc800078e0008 */
[----:B------:R-:W-:Y:S01]  /*3450*/  @!P3 IMAD.IADD R2, R7, 0x1, R12 ;  /* 0x000000010702b824 */ /* 0x000fe200078e020c */
[----:B-1----:R-:W-:Y:S01]  /*3460*/  @!P4 LEA R12, P5, R8, R16, 0x1 ;  /* 0x00000010080cc211 */ /* 0x002fe200078a08ff */
[----:B------:R-:W-:Y:S02]  /*3470*/  @!P4 IMAD.IADD R0, R9, 0x1, R14 ;  /* 0x000000010900c824 */ /* 0x000fe400078e020e */
[----:B------:R-:W-:-:S03]  /*3480*/  @!P1 IMAD.WIDE.U32 R4, R13, R18, R4 ;  /* 0x000000120d049225 */ /* 0x000fc600078e0004 */
[----:B------:R-:W-:Y:S01]  /*3490*/  @!P4 LEA.HI.X R13, R8, R17, R0, 0x1, P5 ;  /* 0x00000011080dc211 */ /* 0x000fe200028f0c00 */
[----:B------:R-:W-:Y:S02]  /*34a0*/  @!P1 IMAD.IADD R5, R5, 0x1, R19 ;  /* 0x0000000105059824 */ /* 0x000fe400078e0213 */
[----:B------:R-:W-:Y:S02]  /*34b0*/  VIADD R0, R235, 0x28 ;  /* 0x00000028eb007836 */ /* 0x000fe40000000000 */
[----:B------:R-:W-:Y:S01]  /*34c0*/  @!PT LDS RZ, [RZ] ;  /* 0x00000000fffff984 */ /* 0x000fe20000000800 */
[----:B------:R-:W-:Y:S01]  /*34d0*/  @!PT LDS RZ, [RZ] ;  /* 0x00000000fffff984 */ /* 0x000fe20000000800 */
[----:B------:R-:W-:Y:S01]  /*34e0*/  @!PT LDS RZ, [RZ] ;  /* 0x00000000fffff984 */ /* 0x000fe20000000800 */
[----:B------:R-:W-:Y:S03]  /*34f0*/  @!P4 LDGSTS.E.BYPASS.LTC128B.128 [R215+0x7000], desc[UR12][R12.64] ;  /* 0x070000000cd7cfae */ /* 0x000fe6000b901d4c */
[----:B------:R-:W-:Y:S01]  /*3500*/  ISETP.GE.AND P4, PT, R0, R30, PT ;  /* 0x0000001e0000720c */ /* 0x000fe20003f86270 */
[----:B------:R2:W-:Y:S01]  /*3510*/  @P3 STS.128 [R215+0x8000], RZ ;  /* 0x008000ffd7003388 */ /* 0x0005e20000000c00 */
[----:B----4-:R-:W-:-:S04]  /*3520*/  @!P3 LEA R10, P0, R6, R20, 0x1 ;  /* 0x00000014060ab211 */ /* 0x010fc800078008ff */
[----:B------:R-:W-:Y:S01]  /*3530*/  @!P3 LEA.HI.X R11, R6, R21, R2, 0x1, P0 ;  /* 0x00000015060bb211 */ /* 0x000fe200000f0c02 */
[----:B------:R-:W-:Y:S01]  /*3540*/  VIADD R2, R235, 0x20 ;  /* 0x00000020eb027836 */ /* 0x000fe20000000000 */
[----:B------:R-:W-:-:S03]  /*3550*/  @!P1 LEA R6, P0, R4, R22, 0x1 ;  /* 0x0000001604069211 */ /* 0x000fc600078008ff */
[----:B------:R-:W-:Y:S01]  /*3560*/  @!PT LDS RZ, [RZ] ;  /* 0x00000000fffff984 */ /* 0x000fe20000000800 */
[----:B------:R-:W-:Y:S01]  /*3570*/  @!PT LDS RZ, [RZ] ;  /* 0x00000000fffff984 */ /* 0x000fe20000000800 */
[----:B------:R-:W-:Y:S01]  /*3580*/  @!PT LDS RZ, [RZ] ;  /* 0x00000000fffff984 */ /* 0x000fe20000000800 */
[----:B------:R-:W-:Y:S01]  /*3590*/  @!P3 LDGSTS.E.BYPASS.LTC128B.128 [R215+0x8000], desc[UR12][R10.64] ;  /* 0x080000000ad7bfae */ /* 0x000fe2000b901d4c */
[----:B------:R-:W-:Y:S02]  /*35a0*/  @!P1 LEA.HI.X R7, R4, R23, R5, 0x1, P0 ;  /* 0x0000001704079211 */ /* 0x000fe400000f0c05 */
[C---:B------:R-:W-:Y:S01]  /*35b0*/  SHF.L.U32 R4, R235.reuse, 0x2, RZ ;  /* 0x00000002eb047819 */ /* 0x040fe200000006ff */
[----:B------:R2:W-:Y:S01]  /*35c0*/  @P1 STS.128 [R215+0x9000], RZ ;  /* 0x009000ffd7001388 */ /* 0x0005e20000000c00 */
[-C--:B------:R-:W-:Y:S02]  /*35d0*/  ISETP.GE.AND P5, PT, R2, R30.reuse, PT ;  /* 0x0000001e0200720c */ /* 0x080fe40003fa6270 */
[C---:B------:R-:W-:Y:S01]  /*35e0*/  ISETP.GE.AND P0, PT, R235.reuse, R30, PT ;  /* 0x0000001eeb00720c */ /* 0x040fe20003f06270 */
[----:B------:R-:W-:Y:S01]  /*35f0*/  @!PT LDS RZ, [RZ] ;  /* 0x00000000fffff984 */ /* 0x000fe20000000800 */
[----:B------:R-:W-:Y:S01]  /*3600*/  @!PT LDS RZ, [RZ] ;  /* 0x00000000fffff984 */ /* 0x000fe20000000800 */
[----:B------:R-:W-:Y:S01]  /*3610*/  @!PT LDS RZ, [RZ] ;  /* 0x00000000fffff984 */ /* 0x000fe20000000800 */
[----:B------:R1:W-:Y:S01]  /*3620*/  @!P1 LDGSTS.E.BYPASS.LTC128B.128 [R215+0x9000], desc[UR12][R6.64] ;  /* 0x0900000006d79fae */ /* 0x0003e2000b901d4c */
[----:B------:R-:W-:Y:S02]  /*3630*/  SHF.L.U64.HI R5, R235, 0x2, R252 ;  /* 0x00000002eb057819 */ /* 0x000fe400000102fc */
[----:B------:R-:W-:Y:S01]  /*3640*/  IADD3 R4, P3, R4, R211, RZ ;  /* 0x000000d304047210 */ /* 0x000fe20007f7e0ff */
[----:B------:R-:W0:Y:S01]  /*3650*/  LDGDEPBAR ;  /* 0x00000000000079af */ /* 0x000e220000000000 */
[----:B------:R-:W-:-:S03]  /*3660*/  SHF.R.S32.HI R2, RZ, 0x1f, R0 ;  /* 0x0000001fff027819 */ /* 0x000fc60000011400 */
[----:B------:R-:W-:-:S05]  /*3670*/  IMAD.X R5, R5, 0x1, R210, P3 ;  /* 0x0000000105057824 */ /* 0x000fca00018e06d2 */
[----:B------:R2:W5:Y:S04]  /*3680*/  @!P0 LDG.E R206, desc[UR12][R4.64] ;  /* 0x0000000c04ce8981 */ /* 0x000568000c1e1900 */
[----:B------:R2:W5:Y:S04]  /*3690*/  @!P6 LDG.E R207, desc[UR12][R4.64+0x20] ;  /* 0x0000200c04cfe981 */ /* 0x000568000c1e1900 */
[----:B------:R2:W5:Y:S01]  /*36a0*/  @!P5 LDG.E R204, desc[UR12][R4.64+0x80] ;  /* 0x0000800c04ccd981 */ /* 0x000562000c1e1900 */
[----:B-1----:R-:W-:Y:S01]  /*36b0*/  @!P4 LEA R6, P1, R0, R211, 0x2 ;  /* 0x000000d30006c211 */ /* 0x002fe200078210ff */
[----:B------:R-:W-:-:S04]  /*36c0*/  DEPBAR.LE SB0, 0x1 ;  /* 0x000080400000791a */ /* 0x000fc80000000000 */
[----:B------:R-:W-:-:S05]  /*36d0*/  @!P4 LEA.HI.X R7, R0, R210, R2, 0x2, P1 ;  /* 0x000000d20007c211 */ /* 0x000fca00008f1402 */
[----:B------:R2:W5:Y:S01]  /*36e0*/  @!P4 LDG.E R205, desc[UR12][R6.64] ;  /* 0x0000000c06cdc981 */ /* 0x000562000c1e1900 */
[----:B------:R-:W-:Y:S01]  /*36f0*/  BAR.SYNC.DEFER_BLOCKING 0x0 ;  /* 0x0000000000007b1d */ /* 0x000fe20000010000 */
[----:B------:R-:W-:-:S04]  /*3700*/  LEA.HI R0, R43, R42, RZ, 0x4 ;  /* 0x0000002a2b007211 */ /* 0x000fc800078f20ff */
[----:B------:R-:W-:-:S05]  /*3710*/  LOP3.LUT R0, R0, 0xfffffff0, RZ, 0xc0, !PT ;  /* 0xfffffff000007812 */ /* 0x000fca00078ec0ff */
[----:B------:R-:W-:Y:S01]  /*3720*/  IMAD.IADD R0, R42, 0x1, -R0 ;  /* 0x000000012a007824 */ /* 0x000fe200078e0a00 */
[----:B------:R2:W1:Y:S04]  /*3730*/  LDSM.16.M88.4 R132, [R136+0xa000] ;  /* 0x00a000008884783b */ /* 0x0004680000000200 */
[----:B------:R-:W3:Y:S04]  /*3740*/  LDSM.16.M88.4 R136, [R136+0xa800] ;  /* 0x00a800008888783b */ /* 0x000ee80000000200 */
[----:B------:R2:W4:Y:S04]  /*3750*/  LDSM.16.M88.4 R140, [R172] ;  /* 0x00000000ac8c783b */ /* 0x0005280000000200 */
[----:B------:R2:W1:Y:S04]  /*3760*/  LDSM.16.M88.4 R144, [R172+0x800] ;  /* 0x00080000ac90783b */ /* 0x0004680000000200 */
[----:B------:R2:W1:Y:S04]  /*3770*/  LDSM.16.M88.4 R148, [R170] ;  /* 0x00000000aa94783b */ /* 0x0004680000000200 */
[----:B------:R2:W1:Y:S04]  /*3780*/  LDSM.16.M88.4 R152, [R170+0x800] ;  /* 0x00080000aa98783b */ /* 0x0004680000000200 */
[----:B------:R2:W1:Y:S04]  /*3790*/  LDSM.16.M88.4 R156, [R171] ;  /* 0x00000000ab9c783b */ /* 0x0004680000000200 */
[----:B------:R2:W1:Y:S01]  /*37a0*/  LDSM.16.M88.4 R160, [R171+0x800] ;  /* 0x00080000aba0783b */ /* 0x0004620000000200 */
[----:B------:R-:W-:Y:S01]  /*37b0*/  SHF.R.S32.HI R2, RZ, 0x1f, R0 ;  /* 0x0000001fff027819 */ /* 0x000fe20000011400 */
[----:B------:R-:W-:-:S03]  /*37c0*/  VIADD R236, R216, 0x20 ;  /* 0x00000020d8ec7836 */ /* 0x000fc60000000000 */
[----:B------:R-:W-:Y:S01]  /*37d0*/  LEA.HI R2, R2, R0, RZ, 0x3 ;  /* 0x0000000002027211 */ /* 0x000fe200078f18ff */
[----:B------:R-:W-:-:S03]  /*37e0*/  IMAD.IADD R247, R214, 0x1, R236 ;  /* 0x00000001d6f77824 */ /* 0x000fc600078e02ec */
[----:B------:R-:W-:Y:S01]  /*37f0*/  LOP3.LUT R2, R2, 0xfffffff8, RZ, 0xc0, !PT ;  /* 0xfffffff802027812 */ /* 0x000fe200078ec0ff */
[----:B------:R-:W-:-:S03]  /*3800*/  IMAD.IADD R221, R214, 0x1, R247 ;  /* 0x00000001d6dd7824 */ /* 0x000fc600078e02f7 */
[----:B------:R-:W-:Y:S01]  /*3810*/  IADD3 R0, R0, -R2, RZ ;  /* 0x8000000200007210 */ /* 0x000fe20007ffe0ff */
[----:B------:R-:W-:-:S03]  /*3820*/  IMAD.IADD R220, R214, 0x1, R221 ;  /* 0x00000001d6dc7824 */ /* 0x000fc600078e02dd */
[C---:B------:R-:W-:Y:S02]  /*3830*/  LOP3.LUT P0, RZ, R0.reuse, 0x2, RZ, 0xc0, !PT ;  /* 0x0000000200ff7812 */ /* 0x040fe4000780c0ff */
[----:B------:R-:W-:Y:S01]  /*3840*/  LOP3.LUT P1, RZ, R0, 0x4, RZ, 0xc0, !PT ;  /* 0x0000000400ff7812 */ /* 0x000fe2000782c0ff */
[----:B------:R-:W-:Y:S01]  /*3850*/  IMAD.IADD R0, R217, 0x1, R209 ;  /* 0x00000001d9007824 */ /* 0x000fe200078e02d1 */
[----:B------:R-:W-:Y:S02]  /*3860*/  SEL R167, R167, R175, !P2 ;  /* 0x000000afa7a77207 */ /* 0x000fe40005000000 */
[----:B------:R-:W-:Y:S02]  /*3870*/  SEL R166, R166, R251, !P2 ;  /* 0x000000fba6a67207 */ /* 0x000fe40005000000 */
[----:B------:R-:W-:Y:S02]  /*3880*/  IADD3 R0, -R186, 0x80, R0 ;  /* 0x00000080ba007810 */ /* 0x000fe40007ffe100 */
[----:B------:R-:W-:-:S02]  /*3890*/  IADD3 R219, R214, R220, RZ ;  /* 0x000000dcd6db7210 */ /* 0x000fc40007ffe0ff */
[----:B------:R-:W-:Y:S01]  /*38a0*/  SEL R173, R173, 0xffffffe0, !P0 ;  /* 0xffffffe0adad7807 */ /* 0x000fe20004000000 */
[----:B------:R-:W-:Y:S01]  /*38b0*/  IMAD R224, R224, 0x38, RZ ;  /* 0x00000038e0e07824 */ /* 0x000fe200078e02ff */
[----:B------:R-:W-:Y:S02]  /*38c0*/  CS2R R42, SRZ ;  /* 0x00000000002a7805 */ /* 0x000fe4000001ff00 */
[----:B------:R-:W-:Y:S01]  /*38d0*/  CS2R R38, SRZ ;  /* 0x0000000000267805 */ /* 0x000fe2000001ff00 */
[----:B------:R-:W-:Y:S01]  /*38e0*/  VIADD R232, R0, -UR10 ;  /* 0x8000000a00e87c36 */ /* 0x000fe20008000000 */
[----:B------:R-:W-:Y:S01]  /*38f0*/  SEL R165, R165, 0xffffffc0, !P1 ;  /* 0xffffffc0a5a57807 */ /* 0x000fe20004800000 */
[--C-:B------:R-:W-:Y:S02]  /*3900*/  IMAD R167, R167, 0x2, R177.reuse ;  /* 0x00000002a7a77824 */ /* 0x100fe400078e02b1 */
[----:B------:R-:W-:Y:S02]  /*3910*/  IMAD R166, R166, 0x2, R177 ;  /* 0x00000002a6a67824 */ /* 0x000fe400078e02b1 */
[----:B------:R-:W-:-:S02]  /*3920*/  IMAD.IADD R222, R214, 0x1, R219 ;  /* 0x00000001d6de7824 */ /* 0x000fc400078e02db */
[----:B-1234-:R-:W-:-:S07]  /*3930*/  IMAD.IADD R168, R169, 0x1, R173 ;  /* 0x00000001a9a87824 */ /* 0x01efce00078e02ad */
.L_x_296:
[----:B------:R-:W0:Y:S01]  /*3940*/  LDGDEPBAR ;  /* 0x00000000000079af */ /* 0x000e220000000000 */
[----:B------:R-:W-:Y:S01]  /*3950*/  IADD3 R4, P0, R233, R213, RZ ;  /* 0x000000d5e9047210 */ /* 0x000fe20007f1e0ff */
[C---:B------:R-:W-:Y:S01]  /*3960*/  IMAD.IADD R0, R167.reuse, 0x1, R173 ;  /* 0x00000001a7007824 */ /* 0x040fe200078e02ad */
[----:B------:R-:W-:Y:S01]  /*3970*/  IADD3 R124, R167, R165, RZ ;  /* 0x000000a5a77c7210 */ /* 0x000fe20007ffe0ff */
[----:B------:R-:W-:Y:S02]  /*3980*/  IMAD.MOV.U32 R185, RZ, RZ, R183 ;  /* 0x000000ffffb97224 */ /* 0x000fe400078e00b7 */
        /* <DEDUP_REMOVED lines=10> */
[----:B------:R-:W3:Y:S04]  /*3a30*/  LDSM.16.M88.4 R100, [R174+0x6800] ;  /* 0x00680000ae64783b */ /* 0x000ee80000000200 */
[----:B------:R-:W-:Y:S04]  /*3a40*/  LDSM.16.M88.4 R104, [R0] ;  /* 0x000000000068783b */ /* 0x000fe80000000200 */
[----:B------:R-:W4:Y:S04]  /*3a50*/  LDSM.16.M88.4 R108, [R172+-0x4000] ;  /* 0xffc00000ac6c783b */ /* 0x000f280000000200 */
[----:B------:R2:W4:Y:S04]  /*3a60*/  LDSM.16.M88.4 R112, [R0+0x1000] ;  /* 0x001000000070783b */ /* 0x0005280000000200 */
[----:B------:R-:W4:Y:S04]  /*3a70*/  LDSM.16.M88.4 R116, [R172+-0x3800] ;  /* 0xffc80000ac74783b */ /* 0x000f280000000200 */
[----:B------:R-:W-:Y:S04]  /*3a80*/  LDSM.16.M88.4 R120, [R170+-0x4000] ;  /* 0xffc00000aa78783b */ /* 0x000fe80000000200 */
[----:B------:R-:W-:Y:S01]  /*3a90*/  LDSM.16.M88.4 R128, [R170+-0x3800] ;  /* 0xffc80000aa80783b */ /* 0x000fe20000000200 */
[-C--:B-1----:R-:W-:Y:S03]  /*3aa0*/  HMMA.16816.F32.BF16 R4, R32, R16.reuse, RZ ;  /* 0x000000102004723c */ /* 0x082fe600000418ff */
[----:B--2---:R-:W-:Y:S03]  /*3ab0*/  IMAD.IADD R0, R0, 0x1, R165 ;  /* 0x0000000100007824 */ /* 0x004fe600078e02a5 */
[C---:B------:R-:W-:Y:S06]  /*3ac0*/  HMMA.16816.F32.BF16 R8, R28.reuse, R16, RZ ;  /* 0x000000101c08723c */ /* 0x040fec00000418ff */
[-C--:B------:R-:W-:Y:S06]  /*3ad0*/  HMMA.16816.F32.BF16 R12, R28, R18.reuse, RZ ;  /* 0x000000121c0c723c */ /* 0x080fec00000418ff */
[C---:B------:R-:W-:Y:S06]  /*3ae0*/  HMMA.16816.F32.BF16 R16, R32.reuse, R18, RZ ;  /* 0x000000122010723c */ /* 0x040fec00000418ff */
[-C--:B---3--:R-:W-:Y:S06]  /*3af0*/  HMMA.16816.F32.BF16 R20, R32, R100.reuse, RZ ;  /* 0x000000642014723c */ /* 0x088fec00000418ff */
[C---:B------:R-:W-:Y:S06]  /*3b00*/  HMMA.16816.F32.BF16 R24, R28.reuse, R100, RZ ;  /* 0x000000641c18723c */ /* 0x040fec00000418ff */
[-C--:B------:R-:W-:Y:S06]  /*3b10*/  HMMA.16816.F32.BF16 R28, R28, R102.reuse, RZ ;  /* 0x000000661c1c723c */ /* 0x080fec00000418ff */
[----:B------:R-:W-:Y:S01]  /*3b20*/  HMMA.16816.F32.BF16 R32, R32, R102, RZ ;  /* 0x000000662020723c */ /* 0x000fe200000418ff */
[----:B------:R-:W1:Y:S04]  /*3b30*/  LDSM.16.M88.4 R100, [R124] ;  /* 0x000000007c64783b */ /* 0x000e680000000200 */
[----:B------:R-:W2:Y:S01]  /*3b40*/  LDSM.16.M88.4 R124, [R124+0x1000] ;  /* 0x001000007c7c783b */ /* 0x000ea20000000200 */
[-C--:B----4-:R-:W-:Y:S06]  /*3b50*/  HMMA.16816.F32.BF16 R4, R104, R108.reuse, R4 ;  /* 0x0000006c6804723c */ /* 0x090fec0000041804 */
        /* <DEDUP_REMOVED lines=19> */
[-C--:B---3--:R-:W-:Y:S05]  /*3c90*/  HMMA.16816.F32.BF16 R4, R104, R108.reuse, R4 ;  /* 0x0000006c6804723c */ /* 0x088fea0000041804 */
[----:B------:R-:W-:Y:S01]  /*3ca0*/  SHF.L.U32 R100, R187, 0x6, RZ ;  /* 0x00000006bb647819 */ /* 0x000fe200000006ff */
        /* <DEDUP_REMOVED lines=21> */
.L_x_292:
[--C-:B------:R-:W-:Y:S01]  /*3e00*/  IADD3 R102, R186, 0x1, -R209.reuse ;  /* 0x00000001ba667810 */ /* 0x100fe20007ffe8d1 */
[----:B------:R-:W-:Y:S01]  /*3e10*/  IMAD.IADD R100, R235, 0x1, R100 ;  /* 0x00000001eb647824 */ /* 0x000fe200078e0264 */
[----:B-1----:R-:W-:Y:S01]  /*3e20*/  IADD3 R111, -R112, R186, -R209 ;  /* 0x000000ba706f7210 */ /* 0x002fe20007ffe9d1 */
[----:B------:R-:W-:Y:S02]  /*3e30*/  IMAD R0, R231, 0x80, R239 ;  /* 0x00000080e7007824 */ /* 0x000fe400078e02ef */
[----:B------:R-:W-:Y:S01]  /*3e40*/  VIADD R102, R102, UR4 ;  /* 0x0000000466667c36 */ /* 0x000fe20008000000 */
[----:B------:R-:W-:Y:S01]  /*3e50*/  VIADDMNMX R2, R111, R100, RZ, !PT ;  /* 0x000000646f027246 */ /* 0x000fe200078001ff */
[C---:B------:R-:W-:Y:S02]  /*3e60*/  VIADD R110, R0.reuse, 0x1 ;  /* 0x00000001006e7836 */ /* 0x040fe40000000000 */
[C---:B------:R-:W-:Y:S01]  /*3e70*/  VIADD R109, R0.reuse, 0x8 ;  /* 0x00000008006d7836 */ /* 0x040fe20000000000 */
[C---:B------:R-:W-:Y:S01]  /*3e80*/  ISETP.GE.AND P2, PT, R0.reuse, R2, PT ;  /* 0x000000020000720c */ /* 0x040fe20003f46270 */
[----:B------:R-:W-:Y:S01]  /*3e90*/  VIADD R108, R0, 0x9 ;  /* 0x00000009006c7836 */ /* 0x000fe20000000000 */
[----:B------:R-:W-:Y:S01]  /*3ea0*/  VIADDMNMX R101, R102, R100, R186, PT ;  /* 0x0000006466657246 */ /* 0x000fe200038001ba */
[----:B------:R-:W-:Y:S01]  /*3eb0*/  VIADD R107, R0, 0x10 ;  /* 0x00000010006b7836 */ /* 0x000fe20000000000 */
[-C--:B------:R-:W-:Y:S01]  /*3ec0*/  ISETP.GE.AND P0, PT, R110, R2.reuse, PT ;  /* 0x000000026e00720c */ /* 0x080fe20003f06270 */
[C---:B------:R-:W-:Y:S01]  /*3ed0*/  VIADD R106, R0.reuse, 0x11 ;  /* 0x00000011006a7836 */ /* 0x040fe20000000000 */
[CC--:B------:R-:W-:Y:S01]  /*3ee0*/  ISETP.GE.OR P2, PT, R0.reuse, R101.reuse, !P2 ;  /* 0x000000650000720c */ /* 0x0c0fe20005746670 */
[----:B------:R-:W-:Y:S01]  /*3ef0*/  VIADD R105, R0, 0x18 ;  /* 0x0000001800697836 */ /* 0x000fe20000000000 */
[-C--:B------:R-:W-:Y:S01]  /*3f00*/  ISETP.GE.OR P0, PT, R110, R101.reuse, !P0 ;  /* 0x000000656e00720c */ /* 0x080fe20004706670 */
[----:B------:R-:W-:Y:S01]  /*3f10*/  VIADD R104, R0, 0x19 ;  /* 0x0000001900687836 */ /* 0x000fe20000000000 */
[----:B------:R-:W-:Y:S01]  /*3f20*/  FSEL R4, R4, -INF , !P2 ;  /* 0xff80000004047808 */ /* 0x000fe20005000000 */
[C---:B------:R-:W-:Y:S01]  /*3f30*/  VIADD R103, R100.reuse, 0x20 ;  /* 0x0000002064677836 */ /* 0x040fe20000000000 */
[----:B------:R-:W-:Y:S01]  /*3f40*/  FSEL R5, R5, -INF , !P0 ;  /* 0xff80000005057808 */ /* 0x000fe20004000000 */
[----:B------:R-:W-:Y:S01]  /*3f50*/  VIADD R113, R100, 0x28 ;  /* 0x0000002864717836 */ /* 0x000fe20000000000 */
[-C--:B------:R-:W-:Y:S01]  /*3f60*/  ISETP.GE.AND P6, PT, R109, R2.reuse, PT ;  /* 0x000000026d00720c */ /* 0x080fe20003fc6270 */
[----:B------:R-:W-:Y:S01]  /*3f70*/  IMAD.MOV.U32 R208, RZ, RZ, R112 ;  /* 0x000000ffffd07224 */ /* 0x000fe200078e0070 */
[-C--:B------:R-:W-:Y:S02]  /*3f80*/  ISETP.GE.AND P5, PT, R108, R2.reuse, PT ;  /* 0x000000026c00720c */ /* 0x080fe40003fa6270 */
[-C--:B------:R-:W-:Y:S02]  /*3f90*/  ISETP.GE.AND P4, PT, R107, R2.reuse, PT ;  /* 0x000000026b00720c */ /* 0x080fe40003f86270 */
[-C--:B------:R-:W-:Y:S02]  /*3fa0*/  ISETP.GE.AND P3, PT, R106, R2.reuse, PT ;  /* 0x000000026a00720c */ /* 0x080fe40003f66270 */
[-C--:B------:R-:W-:Y:S02]  /*3fb0*/  ISETP.GE.AND P2, PT, R105, R2.reuse, PT ;  /* 0x000000026900720c */ /* 0x080fe40003f46270 */
[----:B------:R-:W-:Y:S01]  /*3fc0*/  ISETP.GE.AND P0, PT, R104, R2, PT ;  /* 0x000000026800720c */ /* 0x000fe20003f06270 */
[----:B------:R-:W-:Y:S01]  /*3fd0*/  VIADD R2, R100, 0x8 ;  /* 0x0000000864027836 */ /* 0x000fe20000000000 */
[C-C-:B------:R-:W-:Y:S02]  /*3fe0*/  IADD3 R115, R102.reuse, 0x8, R100.reuse ;  /* 0x0000000866737810 */ /* 0x140fe40007ffe064 */
[C-C-:B------:R-:W-:Y:S02]  /*3ff0*/  IADD3 R116, R102.reuse, 0x20, R100.reuse ;  /* 0x0000002066747810 */ /* 0x140fe40007ffe064 */
[----:B------:R-:W-:Y:S02]  /*4000*/  IADD3 R114, R102, 0x28, R100 ;  /* 0x0000002866727810 */ /* 0x000fe40007ffe064 */
[-C--:B------:R-:W-:Y:S02]  /*4010*/  ISETP.GE.OR P6, PT, R109, R101.reuse, !P6 ;  /* 0x000000656d00720c */ /* 0x080fe400077c6670 */
[-C--:B------:R-:W-:Y:S02]  /*4020*/  ISETP.GE.OR P5, PT, R108, R101.reuse, !P5 ;  /* 0x000000656c00720c */ /* 0x080fe40006fa6670 */
[----:B------:R-:W-:Y:S02]  /*4030*/  VIADDMNMX R100, R111, R2, RZ, !PT ;  /* 0x000000026f647246 */ /* 0x000fe400078001ff */
[----:B------:R-:W-:Y:S02]  /*4040*/  FSEL R16, R16, -INF , !P6 ;  /* 0xff80000010107808 */ /* 0x000fe40007000000 */
[----:B------:R-:W-:Y:S02]  /*4050*/  FSEL R17, R17, -INF , !P5 ;  /* 0xff80000011117808 */ /* 0x000fe40006800000 */
[-C--:B------:R-:W-:Y:S02]  /*4060*/  ISETP.GE.OR P4, PT, R107, R101.reuse, !P4 ;  /* 0x000000656b00720c */ /* 0x080fe40006786670 */
[-C--:B------:R-:W-:Y:S02]  /*4070*/  ISETP.GE.OR P3, PT, R106, R101.reuse, !P3 ;  /* 0x000000656a00720c */ /* 0x080fe40005f66670 */
[-C--:B------:R-:W-:Y:S02]  /*4080*/  ISETP.GE.OR P2, PT, R105, R101.reuse, !P2 ;  /* 0x000000656900720c */ /* 0x080fe40005746670 */
[----:B------:R-:W-:Y:S02]  /*4090*/  ISETP.GE.OR P0, PT, R104, R101, !P0 ;  /* 0x000000656800720c */ /* 0x000fe40004706670 */
[----:B------:R-:W-:Y:S02]  /*40a0*/  VIMNMX R2, R115, R186, PT ;  /* 0x000000ba73027248 */ /* 0x000fe40003fe0100 */
[-C--:B------:R-:W-:Y:S02]  /*40b0*/  ISETP.GE.AND P6, PT, R0, R100.reuse, PT ;  /* 0x000000640000720c */ /* 0x080fe40003fc6270 */
[----:B------:R-:W-:Y:S02]  /*40c0*/  ISETP.GE.AND P5, PT, R110, R100, PT ;  /* 0x000000646e00720c */ /* 0x000fe40003fa6270 */
[----:B------:R-:W-:Y:S02]  /*40d0*/  FSEL R20, R20, -INF , !P4 ;  /* 0xff80000014147808 */ /* 0x000fe40006000000 */
[----:B------:R-:W-:Y:S02]  /*40e0*/  FSEL R21, R21, -INF , !P3 ;  /* 0xff80000015157808 */ /* 0x000fe40005800000 */
[----:B------:R-:W-:Y:S02]  /*40f0*/  FSEL R32, R32, -INF , !P2 ;  /* 0xff80000020207808 */ /* 0x000fe40005000000 */
[-C--:B------:R-:W-:Y:S02]  /*4100*/  ISETP.GE.OR P6, PT, R0, R2.reuse, !P6 ;  /* 0x000000020000720c */ /* 0x080fe400077c6670 */
[----:B------:R-:W-:Y:S02]  /*4110*/  ISETP.GE.OR P5, PT, R110, R2, !P5 ;  /* 0x000000026e00720c */ /* 0x000fe40006fa6670 */
[----:B------:R-:W-:Y:S02]  /*4120*/  FSEL R33, R33, -INF , !P0 ;  /* 0xff80000021217808 */ /* 0x000fe40004000000 */
[-C--:B------:R-:W-:Y:S02]  /*4130*/  ISETP.GE.AND P4, PT, R109, R100.reuse, PT ;  /* 0x000000646d00720c */ /* 0x080fe40003f86270 */
[-C--:B------:R-:W-:Y:S02]  /*4140*/  ISETP.GE.AND P3, PT, R108, R100.reuse, PT ;  /* 0x000000646c00720c */ /* 0x080fe40003f66270 */
[-C--:B------:R-:W-:Y:S02]  /*4150*/  ISETP.GE.AND P2, PT, R107, R100.reuse, PT ;  /* 0x000000646b00720c */ /* 0x080fe40003f46270 */
[-C--:B------:R-:W-:Y:S02]  /*4160*/  ISETP.GE.AND P0, PT, R106, R100.reuse, PT ;  /* 0x000000646a00720c */ /* 0x080fe40003f06270 */
[----:B------:R-:W-:Y:S02]  /*4170*/  FSEL R6, R6, -INF , !P6 ;  /* 0xff80000006067808 */ /* 0x000fe40007000000 */
[----:B------:R-:W-:Y:S02]  /*4180*/  FSEL R7, R7, -INF , !P5 ;  /* 0xff80000007077808 */ /* 0x000fe40006800000 */
[-C--:B------:R-:W-:Y:S02]  /*4190*/  ISETP.GE.AND P6, PT, R105, R100.reuse, PT ;  /* 0x000000646900720c */ /* 0x080fe40003fc6270 */
[----:B------:R-:W-:Y:S02]  /*41a0*/  ISETP.GE.AND P5, PT, R104, R100, PT ;  /* 0x000000646800720c */ /* 0x000fe40003fa6270 */
[-C--:B------:R-:W-:Y:S02]  /*41b0*/  ISETP.GE.OR P4, PT, R109, R2.reuse, !P4 ;  /* 0x000000026d00720c */ /* 0x080fe40006786670 */
[-C--:B------:R-:W-:Y:S02]  /*41c0*/  ISETP.GE.OR P3, PT, R108, R2.reuse, !P3 ;  /* 0x000000026c00720c */ /* 0x080fe40005f66670 */
[-C--:B------:R-:W-:Y:S02]  /*41d0*/  ISETP.GE.OR P2, PT, R107, R2.reuse, !P2 ;  /* 0x000000026b00720c */ /* 0x080fe40005746670 */
[-C--:B------:R-:W-:Y:S02]  /*41e0*/  ISETP.GE.OR P0, PT, R106, R2.reuse, !P0 ;  /* 0x000000026a00720c */ /* 0x080fe40004706670 */
[C---:B------:R-:W-:Y:S02]  /*41f0*/  VIADDMNMX R103, R111.reuse, R103, RZ, !PT ;  /* 0x000000676f677246 */ /* 0x040fe400078001ff */
[----:B------:R-:W-:Y:S02]  /*4200*/  VIADDMNMX R102, R111, R113, RZ, !PT ;  /* 0x000000716f667246 */ /* 0x000fe400078001ff */
[-C--:B------:R-:W-:Y:S02]  /*4210*/  ISETP.GE.OR P6, PT, R105, R2.reuse, !P6 ;  /* 0x000000026900720c */ /* 0x080fe400077c6670 */
[----:B------:R-:W-:Y:S02]  /*4220*/  ISETP.GE.OR P5, PT, R104, R2, !P5 ;  /* 0x000000026800720c */ /* 0x000fe40006fa6670 */
[----:B------:R-:W-:Y:S02]  /*4230*/  FSEL R18, R18, -INF , !P4 ;  /* 0xff80000012127808 */ /* 0x000fe40006000000 */
[----:B------:R-:W-:Y:S02]  /*4240*/  FSEL R19, R19, -INF , !P3 ;  /* 0xff80000013137808 */ /* 0x000fe40005800000 */
[----:B------:R-:W-:Y:S02]  /*4250*/  FSEL R22, R22, -INF , !P2 ;  /* 0xff80000016167808 */ /* 0x000fe40005000000 */
[----:B------:R-:W-:Y:S02]  /*4260*/  FSEL R23, R23, -INF , !P0 ;  /* 0xff80000017177808 */ /* 0x000fe40004000000 */
[-C--:B------:R-:W-:Y:S02]  /*4270*/  VIMNMX R100, R116, R186.reuse, PT ;  /* 0x000000ba74647248 */ /* 0x080fe40003fe0100 */
[-C--:B------:R-:W-:Y:S02]  /*4280*/  ISETP.GE.AND P4, PT, R0, R103.reuse, PT ;  /* 0x000000670000720c */ /* 0x080fe40003f86270 */
[----:B------:R-:W-:Y:S02]  /*4290*/  VIMNMX R2, R114, R186, PT ;  /* 0x000000ba72027248 */ /* 0x000fe40003fe0100 */
[-C--:B------:R-:W-:Y:S02]  /*42a0*/  ISETP.GE.AND P3, PT, R0, R102.reuse, PT ;  /* 0x000000660000720c */ /* 0x080fe40003f66270 */
[CC--:B------:R-:W-:Y:S02]  /*42b0*/  ISETP.GE.AND P2, PT, R110.reuse, R103.reuse, PT ;  /* 0x000000676e00720c */ /* 0x0c0fe40003f46270 */
[----:B------:R-:W-:Y:S02]  /*42c0*/  ISETP.GE.AND P0, PT, R110, R102, PT ;  /* 0x000000666e00720c */ /* 0x000fe40003f06270 */
[C---:B------:R-:W-:Y:S02]  /*42d0*/  ISETP.GE.OR P4, PT, R0.reuse, R100, !P4 ;  /* 0x000000640000720c */ /* 0x040fe40006786670 */
[----:B------:R-:W-:Y:S02]  /*42e0*/  ISETP.GE.OR P3, PT, R0, R2, !P3 ;  /* 0x000000020000720c */ /* 0x000fe40005f66670 */
[C---:B------:R-:W-:Y:S02]  /*42f0*/  ISETP.GE.OR P2, PT, R110.reuse, R100, !P2 ;  /* 0x000000646e00720c */ /* 0x040fe40005746670 */
[----:B------:R-:W-:Y:S02]  /*4300*/  ISETP.GE.OR P0, PT, R110, R2, !P0 ;  /* 0x000000026e00720c */ /* 0x000fe40004706670 */
[----:B------:R-:W-:Y:S02]  /*4310*/  FSEL R34, R34, -INF , !P6 ;  /* 0xff80000022227808 */ /* 0x000fe40007000000 */
[----:B------:R-:W-:Y:S02]  /*4320*/  FSEL R35, R35, -INF , !P5 ;  /* 0xff80000023237808 */ /* 0x000fe40006800000 */
[----:B------:R-:W-:Y:S02]  /*4330*/  FSEL R8, R8, -INF , !P4 ;  /* 0xff80000008087808 */ /* 0x000fe40006000000 */
[----:B------:R-:W-:Y:S02]  /*4340*/  FSEL R10, R10, -INF , !P3 ;  /* 0xff8000000a0a7808 */ /* 0x000fe40005800000 */
[----:B------:R-:W-:Y:S02]  /*4350*/  FSEL R9, R9, -INF , !P2 ;  /* 0xff80000009097808 */ /* 0x000fe40005000000 */
[----:B------:R-:W-:Y:S02]  /*4360*/  FSEL R11, R11, -INF , !P0 ;  /* 0xff8000000b0b7808 */ /* 0x000fe40004000000 */
[CC--:B------:R-:W-:Y:S02]  /*4370*/  ISETP.GE.AND P6, PT, R109.reuse, R103.reuse, PT ;  /* 0x000000676d00720c */ /* 0x0c0fe40003fc6270 */
[-C--:B------:R-:W-:Y:S02]  /*4380*/  ISETP.GE.AND P5, PT, R109, R102.reuse, PT ;  /* 0x000000666d00720c */ /* 0x080fe40003fa6270 */
[CC--:B------:R-:W-:Y:S02]  /*4390*/  ISETP.GE.AND P4, PT, R108.reuse, R103.reuse, PT ;  /* 0x000000676c00720c */ /* 0x0c0fe40003f86270 */
[CC--:B------:R-:W-:Y:S02]  /*43a0*/  ISETP.GE.AND P3, PT, R108.reuse, R102.reuse, PT ;  /* 0x000000666c00720c */ /* 0x0c0fe40003f66270 */
[CC--:B------:R-:W-:Y:S02]  /*43b0*/  ISETP.GE.AND P2, PT, R107.reuse, R103.reuse, PT ;  /* 0x000000676b00720c */ /* 0x0c0fe40003f46270 */
[----:B------:R-:W-:Y:S02]  /*43c0*/  ISETP.GE.AND P0, PT, R107, R102, PT ;  /* 0x000000666b00720c */ /* 0x000fe40003f06270 */
[C---:B------:R-:W-:Y:S02]  /*43d0*/  ISETP.GE.OR P6, PT, R109.reuse, R100, !P6 ;  /* 0x000000646d00720c */ /* 0x040fe400077c6670 */
[----:B------:R-:W-:Y:S02]  /*43e0*/  ISETP.GE.OR P5, PT, R109, R2, !P5 ;  /* 0x000000026d00720c */ /* 0x000fe40006fa6670 */
        /* <DEDUP_REMOVED lines=28> */
.L_x_293:
[C---:B------:R-:W-:Y:S01]  /*45b0*/  FMUL.FTZ R100, R206.reuse, 1.4426950216293334961 ;  /* 0x3fb8aa3bce647820 */ /* 0x040fe20000410000 */
[----:B------:R-:W-:Y:S01]  /*45c0*/  FSETP.NEU.FTZ.AND P0, PT, R206, -INF , PT ;  /* 0xff800000ce00780b */ /* 0x000fe20003f1d000 */
[C---:B------:R-:W-:Y:S01]  /*45d0*/  FMUL.FTZ R0, R207.reuse, 1.4426950216293334961 ;  /* 0x3fb8aa3bcf007820 */ /* 0x040fe20000410000 */
[----:B------:R-:W-:Y:S01]  /*45e0*/  FMUL.FTZ R2, R204, 1.4426950216293334961 ;  /* 0x3fb8aa3bcc027820 */ /* 0x000fe20000410000 */
[----:B------:R-:W-:Y:S02]  /*45f0*/  MOV R165, 0x40 ;  /* 0x0000004000a57802 */ /* 0x000fe40000000f00 */
[----:B------:R-:W-:Y:S02]  /*4600*/  FSEL R100, R100, RZ, P0 ;  /* 0x000000ff64647208 */ /* 0x000fe40000000000 */
[----:B------:R-:W-:Y:S02]  /*4610*/  FSETP.NEU.FTZ.AND P0, PT, R207, -INF , PT ;  /* 0xff800000cf00780b */ /* 0x000fe40003f1d000 */
[----:B------:R-:W-:Y:S01]  /*4620*/  SEL R165, R165, 0xffffffc0, !P1 ;  /* 0xffffffc0a5a57807 */ /* 0x000fe20004800000 */
        /* <DEDUP_REMOVED lines=9> */
[----:B------:R-:W-:Y:S05]  /*46c0*/  ISETP.GT.AND P6, PT, R187, R229, PT ;  /* 0x000000e5bb00720c */ /* 0x000fea0003fc4270 */
        /* <DEDUP_REMOVED lines=142> */
[----:B------:R-:W-:Y:S01]  /*4fb0*/  FADD.FTZ R14, -R179, R14 ;  /* 0x0000000eb30e7221 */ /* 0x000fe20000010100 */
[C---:B------:R-:W-:Y:S01]  /*4fc0*/  FADD.FTZ R6, -R181.reuse, R6 ;  /* 0x00000006b5067221 */ /* 0x040fe20000010100 */
[----:B------:R-:W-:Y:S03]  /*4fd0*/  FADD.FTZ R7, -R181, R7 ;  /* 0x00000007b5077221 */ /* 0x000fe60000010100 */
        /* <DEDUP_REMOVED lines=19> */
[----:B------:R-:W-:Y:S01]  /*5110*/  FADD.FTZ R15, -R179, R15 ;  /* 0x0000000fb30f7221 */ /* 0x000fe20000010100 */
        /* <DEDUP_REMOVED lines=8> */
[----:B------:R-:W-:Y:S01]  /*51a0*/  F2FP.BF16.F32.PACK_AB R110, R7, R6 ;  /* 0x00000006076e723e */ /* 0x000fe200000010ff */
[C---:B------:R-:W-:Y:S01]  /*51b0*/  FADD.FTZ R26, -R179.reuse, R26 ;  /* 0x0000001ab31a7221 */ /* 0x040fe20000010100 */
[----:B------:R-:W-:Y:S01]  /*51c0*/  FADD.FTZ R27, -R179, R27 ;  /* 0x0000001bb31b7221 */ /* 0x000fe20000010100 */
        /* <DEDUP_REMOVED lines=50> */
[C---:B-1----:R-:W-:Y:S05]  /*54f0*/  IMAD.U32 R4, R17.reuse, -0x40, RZ ;  /* 0xffffffc011047824 */ /* 0x042fea00078e00ff */
[C---:B------:R-:W-:Y:S04]  /*5500*/  LEA R5, P0, R4.reuse, R190, 0x1 ;  /* 0x000000be04057211 */ /* 0x040fe800078008ff */
[----:B------:R-:W-:Y:S01]  /*5510*/  LEA.HI.X.SX32 R4, R4, R191, 0x1, P0 ;  /* 0x000000bf04047211 */ /* 0x000fe200000f0eff */
[----:B------:R-:W-:Y:S04]  /*5520*/  IMAD.MOV.U32 R190, RZ, RZ, R5 ;  /* 0x000000ffffbe7224 */ /* 0x000fe800078e0005 */
[----:B------:R-:W-:Y:S01]  /*5530*/  IMAD.MOV.U32 R191, RZ, RZ, R4 ;  /* 0x000000ffffbf7224 */ /* 0x000fe200078e0004 */
[C---:B------:R-:W-:Y:S04]  /*5540*/  LEA R4, P0, R17.reuse, R190, 0x6 ;  /* 0x000000be11047211 */ /* 0x040fe800078030ff */
[----:B------:R-:W-:Y:S01]  /*5550*/  @!PT LDS RZ, [RZ] ;  /* 0x00000000fffff984 */ /* 0x000fe20000000800 */
[----:B------:R-:W-:Y:S01]  /*5560*/  @!PT LDS RZ, [RZ] ;  /* 0x00000000fffff984 */ /* 0x000fe20000000800 */
[----:B------:R-:W-:Y:S01]  /*5570*/  @!PT LDS RZ, [RZ] ;  /* 0x00000000fffff984 */ /* 0x000fe20000000800 */
[----:B------:R1:W-:Y:S01]  /*5580*/  LDGSTS.E.BYPASS.LTC128B.128 [R196], desc[UR12][R190.64] ;  /* 0x00000000bec47fae */ /* 0x0003e2000b901d4c */
[----:B--2---:R-:W-:Y:S05]  /*5590*/  LEA.HI.X R5, R17, R191, R18, 0x6, P0 ;  /* 0x000000bf11057211 */ /* 0x004fea00000f3412 */
[----:B------:R1:W-:Y:S04]  /*55a0*/  LDGSTS.E.BYPASS.LTC128B.128 [R196+0x1000], desc[UR12][R4.64] ;  /* 0x0100000004c47fae */ /* 0x0003e8000b901d4c */
[----:B------:R-:W0:Y:S02]  /*55b0*/  LDGDEPBAR ;  /* 0x00000000000079af */ /* 0x000e240000000000 */
.L_x_294:
        /* <DEDUP_REMOVED lines=10> */
[----:B------:R2:W-:Y:S04]  /*5660*/  STS [R194+0xa000], R0 ;  /* 0x00a00000c2007388 */ /* 0x0005e80000000800 */
[----:B------:R-:W-:Y:S04]  /*5670*/  STS [R194+0xa400], R8 ;  /* 0x00a40008c2007388 */ /* 0x000fe80000000800 */
[----:B------:R-:W-:Y:S04]  /*5680*/  STS [R192+0xb000], R10 ;  /* 0x00b0000ac0007388 */ /* 0x000fe80000000800 */
[----:B------:R-:W-:Y:S04]  /*5690*/  STS [R192+0xb400], R9 ;  /* 0x00b40009c0007388 */ /* 0x000fe80000000800 */
[----:B------:R-:W-:Y:S04]  /*56a0*/  STS [R194+0xb000], R7 ;  /* 0x00b00007c2007388 */ /* 0x000fe80000000800 */
[----:B------:R-:W-:Y:S01]  /*56b0*/  STS [R194+0xb400], R6 ;  /* 0x00b40006c2007388 */ /* 0x000fe20000000800 */
[----:B------:R-:W-:Y:S01]  /*56c0*/  BAR.SYNC.DEFER_BLOCKING 0x0 ;  /* 0x0000000000007b1d */ /* 0x000fe20000010000 */
[C---:B--2---:R-:W-:Y:S02]  /*56d0*/  IADD3 R0, R164.reuse, 0x40, RZ ;  /* 0x00000040a4007810 */ /* 0x044fe40007ffe0ff */
[----:B------:R-:W-:Y:S03]  /*56e0*/  @P1 IADD3 R0, R164, -0x40, RZ ;  /* 0xffffffc0a4001810 */ /* 0x000fe60007ffe0ff */
[----:B-1----:R-:W-:Y:S04]  /*56f0*/  LDSM.16.MT88.4 R4, [R3+0xe000] ;  /* 0x00e000000304783b */ /* 0x002fe80000004200 */
        /* <DEDUP_REMOVED lines=62> */
[----:B------:R1:W-:Y:S01]  /*5ae0*/  LDGSTS.E.BYPASS.LTC128B.128 [R215+0x4000], desc[UR12][R188.64] ;  /* 0x04000000bcd77fae */ /* 0x0003e2000b901d4c */
[----:B--2---:R-:W-:Y:S05]  /*5af0*/  LEA.HI.X R5, R5, R189, R6, 0x6, P0 ;  /* 0x000000bd05057211 */ /* 0x004fea00000f3406 */
[----:B------:R1:W-:Y:S04]  /*5b00*/  LDGSTS.E.BYPASS.LTC128B.128 [R215+0x5000], desc[UR12][R4.64] ;  /* 0x0500000004d77fae */ /* 0x0003e8000b901d4c */
[----:B------:R-:W0:Y:S02]  /*5b10*/  LDGDEPBAR ;  /* 0x00000000000079af */ /* 0x000e240000000000 */
.L_x_295:
[----:B------:R-:W-:Y:S01]  /*5b20*/  LDSM.16.M88.4 R16, [R169] ;  /* 0x00000000a910783b */ /* 0x000fe20000000200 */
[--C-:B------:R-:W-:Y:S01]  /*5b30*/  IMAD.IADD R0, R176, 0x1, R165.reuse ;  /* 0x00000001b0007824 */ /* 0x100fe200078e02a5 */
[----:B------:R-:W-:Y:S01]  /*5b40*/  LEA R184, P0, R223, R184, 0x2 ;  /* 0x000000b8dfb87211 */ /* 0x000fe200078010ff */
[----:B------:R-:W-:Y:S01]  /*5b50*/  IMAD.IADD R2, R169, 0x1, R165 ;  /* 0x00000001a9027824 */ /* 0x000fe200078e02a5 */
[----:B------:R-:W1:Y:S01]  /*5b60*/  LDSM.16.MT88.4 R8, [R164+0x2000] ;  /* 0x00200000a408783b */ /* 0x000e620000004200 */
[----:B------:R-:W-:Y:S01]  /*5b70*/  IMAD.IADD R116, R165, 0x1, R168 ;  /* 0x00000001a5747824 */ /* 0x000fe200078e02a8 */
[----:B------:R-:W-:Y:S02]  /*5b80*/  LEA.HI.X.SX32 R183, R223, R185, 0x2, P0 ;  /* 0x000000b9dfb77211 */ /* 0x000fe400000f16ff */
[----:B------:R-:W2:Y:S04]  /*5b90*/  LDSM.16.MT88.4 R20, [R0] ;  /* 0x000000000014783b */ /* 0x000ea80000004200 */
[----:B------:R-:W-:Y:S04]  /*5ba0*/  LDSM.16.M88.4 R24, [R168] ;  /* 0x00000000a818783b */ /* 0x000fe80000000200 */
[----:B------:R-:W3:Y:S04]  /*5bb0*/  LDSM.16.MT88.4 R28, [R164+0x2800] ;  /* 0x00280000a41c783b */ /* 0x000ee80000004200 */
[----:B------:R-:W4:Y:S04]  /*5bc0*/  LDSM.16.MT88.4 R32, [R0+0x800] ;  /* 0x000800000020783b */ /* 0x000f280000004200 */
[----:B------:R-:W-:Y:S04]  /*5bd0*/  LDSM.16.MT88.4 R104, [R164+0x3000] ;  /* 0x00300000a468783b */ /* 0x000fe80000004200 */
[----:B------:R-:W4:Y:S04]  /*5be0*/  LDSM.16.M88.4 R100, [R2] ;  /* 0x000000000264783b */ /* 0x000f280000000200 */
[----:B------:R-:W-:Y:S04]  /*5bf0*/  LDSM.16.MT88.4 R112, [R164+0x3800] ;  /* 0x00380000a470783b */ /* 0x000fe80000004200 */
[----:B------:R-:W-:Y:S01]  /*5c00*/  LDSM.16.M88.4 R108, [R116] ;  /* 0x00000000746c783b */ /* 0x000fe20000000200 */
        /* <DEDUP_REMOVED lines=55> */
[CC--:B------:R-:W-:Y:S01]  /*5f80*/  LEA R24, P2, R214.reuse, R20.reuse, 0x2 ;  /* 0x00000014d6187211 */ /* 0x0c0fe200078410ff */
[----:B------:R-:W5:Y:S01]  /*5f90*/  @P6 LDG.E R204, desc[UR12][R22.64+0x80] ;  /* 0x0000800c16cc6981 */ /* 0x000f62000c1e1900 */
[----:B------:R-:W-:Y:S03]  /*5fa0*/  IMAD.IADD R0, R165, 0x1, R166 ;  /* 0x00000001a5007824 */ /* 0x000fe600078e02a6 */
[----:B------:R1:W5:Y:S01]  /*5fb0*/  @P6 LDG.E R205, desc[UR12][R22.64+0xa0] ;  /* 0x0000a00c16cd6981 */ /* 0x000362000c1e1900 */
[-C--:B------:R-:W-:Y:S03]  /*5fc0*/  LEA.HI.X.SX32 R25, R214, R21.reuse, 0x2, P2 ;  /* 0x00000015d6197211 */ /* 0x080fe600010f16ff */
[----:B------:R2:W-:Y:S04]  /*5fd0*/  REDG.E.ADD.F32.FTZ.RN.STRONG.GPU desc[UR12][R20.64], R4 ;  /* 0x00000004140079a6 */ /* 0x0005e8000c10f38c */
[----:B------:R3:W-:Y:S04]  /*5fe0*/  REDG.E.ADD.F32.FTZ.RN.STRONG.GPU desc[UR12][R24.64], R5 ;  /* 0x00000005180079a6 */ /* 0x0007e8000c10f38c */
[----:B------:R-:W-:Y:S01]  /*5ff0*/  LDSM.16.MT88.4 R28, [R3+0xa800] ;  /* 0x00a80000031c783b */ /* 0x000fe20000004200 */
[CC--:B-1----:R-:W-:Y:S04]  /*6000*/  LEA R22, P0, R216.reuse, R20.reuse, 0x2 ;  /* 0x00000014d8167211 */ /* 0x0c2fe800078010ff */
[-C--:B------:R-:W-:Y:S02]  /*6010*/  LEA.HI.X.SX32 R23, R216, R21.reuse, 0x2, P0 ;  /* 0x00000015d8177211 */ /* 0x080fe400000f16ff */
[CC--:B--2---:R-:W-:Y:S02]  /*6020*/  LEA R4, P2, R228.reuse, R20.reuse, 0x2 ;  /* 0x00000014e4047211 */ /* 0x0c4fe400078410ff */
[CC--:B------:R-:W-:Y:S01]  /*6030*/  LEA R26, P0, R227.reuse, R20.reuse, 0x2 ;  /* 0x00000014e31a7211 */ /* 0x0c0fe200078010ff */
[----:B------:R1:W-:Y:S01]  /*6040*/  REDG.E.ADD.F32.FTZ.RN.STRONG.GPU desc[UR12][R22.64], R6 ;  /* 0x00000006160079a6 */ /* 0x0003e2000c10f38c */
[-C--:B---3--:R-:W-:Y:S02]  /*6050*/  LEA.HI.X.SX32 R5, R228, R21.reuse, 0x2, P2 ;  /* 0x00000015e4057211 */ /* 0x088fe400010f16ff */
[-C--:B------:R-:W-:Y:S03]  /*6060*/  LEA.HI.X.SX32 R27, R227, R21.reuse, 0x2, P0 ;  /* 0x00000015e31b7211 */ /* 0x080fe600000f16ff */
        /* <DEDUP_REMOVED lines=9> */
[-C--:B---3--:R-:W-:Y:S01]  /*6100*/  LEA R26, P0, R236, R20.reuse, 0x2 ;  /* 0x00000014ec1a7211 */ /* 0x088fe200078010ff */
[----:B------:R2:W-:Y:S01]  /*6110*/  REDG.E.ADD.F32.FTZ.RN.STRONG.GPU desc[UR12][R6.64], R10 ;  /* 0x0000000a060079a6 */ /* 0x0005e2000c10f38c */
[-C--:B------:R-:W-:Y:S02]  /*6120*/  LEA R8, P3, R220, R20.reuse, 0x2 ;  /* 0x00000014dc087211 */ /* 0x080fe400078610ff */
        /* <DEDUP_REMOVED lines=201> */
.L_x_297:
        /* <DEDUP_REMOVED lines=13> */
.L_x_298:
[----:B------:R1:W-:Y:S01]  /*6e90*/  STS [R245+0x6000], R60 ;  /* 0x0060003cf5007388 */ /* 0x0003e20000000800 */
[--C-:B------:R-:W-:Y:S01]  /*6ea0*/  SHF.R.S32.HI R9, RZ, 0x1f, R242.reuse ;  /* 0x0000001fff097819 */ /* 0x100fe200000114f2 */
[----:B------:R-:W-:Y:S01]  /*6eb0*/  IMAD.MOV.U32 R8, RZ, RZ, R242 ;  /* 0x000000ffff087224 */ /* 0x000fe200078e00f2 */
[----:B------:R-:W-:Y:S01]  /*6ec0*/  SHF.R.S32.HI R24, RZ, 0x1f, R217 ;  /* 0x0000001fff187819 */ /* 0x000fe200000114d9 */
[----:B------:R1:W-:Y:S01]  /*6ed0*/  STS [R245+0x6400], R62 ;  /* 0x0064003ef5007388 */ /* 0x0003e20000000800 */
[----:B------:R-:W-:Y:S01]  /*6ee0*/  IMAD R0, R231, -0x80, R186 ;  /* 0xffffff80e7007824 */ /* 0x000fe200078e02ba */
[----:B------:R-:W-:Y:S01]  /*6ef0*/  ULDC.64 UR4, c[0x0][0x468] ;  /* 0x00011a0000047ab9 */ /* 0x000fe20000000a00 */
[CC--:B------:R-:W-:Y:S01]  /*6f00*/  IMAD.WIDE.U32 R6, R217.reuse, R4.reuse, R8 ;  /* 0x00000004d9067225 */ /* 0x0c0fe200078e0008 */
[----:B------:R-:W-:Y:S01]  /*6f10*/  BAR.SYNC.DEFER_BLOCKING 0x0 ;  /* 0x0000000000007b1d */ /* 0x000fe20000010000 */
[----:B------:R-:W-:Y:S02]  /*6f20*/  SHF.R.S32.HI R27, RZ, 0x1f, R218 ;  /* 0x0000001fff1b7819 */ /* 0x000fe400000114da */
[----:B------:R-:W-:Y:S01]  /*6f30*/  IMAD R2, R24, R4, RZ ;  /* 0x0000000418027224 */ /* 0x000fe200078e02ff */
[C---:B------:R-:W-:Y:S01]  /*6f40*/  ISETP.GE.AND P4, PT, R218.reuse, R0, PT ;  /* 0x00000000da00720c */ /* 0x040fe20003f86270 */
[----:B------:R-:W-:Y:S01]  /*6f50*/  VIADD R12, R218, 0x20 ;  /* 0x00000020da0c7836 */ /* 0x000fe20000000000 */
[----:B------:R-:W-:Y:S01]  /*6f60*/  IADD3 R6, P0, R10, R6, RZ ;  /* 0x000000060a067210 */ /* 0x000fe20007f1e0ff */
[----:B------:R-:W-:Y:S01]  /*6f70*/  IMAD R2, R217, R5, R2 ;  /* 0x00000005d9027224 */ /* 0x000fe200078e0202 */
[----:B------:R-:W3:Y:S01]  /*6f80*/  S2R R41, SR_CTAID.Z ;  /* 0x0000000000297919 */ /* 0x000ee20000002700 */
[----:B------:R-:W-:Y:S01]  /*6f90*/  VIADD R10, R218, 0x60 ;  /* 0x00000060da0a7836 */ /* 0x000fe20000000000 */
[----:B------:R-:W-:Y:S01]  /*6fa0*/  ISETP.GE.AND P3, PT, R12, R0, PT ;  /* 0x000000000c00720c */ /* 0x000fe20003f66270 */
[----:B------:R-:W-:Y:S01]  /*6fb0*/  BSSY B0, `(.L_x_299) ;  /* 0x000001a000007945 */ /* 0x000fe20003800000 */
[----:B------:R-:W-:-:S02]  /*6fc0*/  IADD3 R12, R218, 0x40, RZ ;  /* 0x00000040da0c7810 */ /* 0x000fc40007ffe0ff */
[----:B------:R-:W-:Y:S02]  /*6fd0*/  IADD3.X R7, R11, R7, R2, P0, !PT ;  /* 0x000000070b077210 */ /* 0x000fe400007fe402 */
[-C--:B------:R-:W-:Y:S02]  /*6fe0*/  ISETP.GE.AND P2, PT, R12, R0.reuse, PT ;  /* 0x000000000c00720c */ /* 0x080fe40003f46270 */
[----:B------:R-:W-:Y:S01]  /*6ff0*/  ISETP.GE.AND P1, PT, R10, R0, PT ;  /* 0x000000000a00720c */ /* 0x000fe20003f26270 */
        /* <DEDUP_REMOVED lines=21> */
.L_x_300:
[----:B------:R-:W-:Y:S05]  /*7150*/  BSYNC B0 ;  /* 0x0000000000007941 */ /* 0x000fea0003800000 */
.L_x_299:
        /* <DEDUP_REMOVED lines=14> */
.L_x_302:
[----:B------:R-:W-:Y:S05]  /*7240*/  BSYNC B0 ;  /* 0x0000000000007941 */ /* 0x000fea0003800000 */
.L_x_301:
        /* <DEDUP_REMOVED lines=15> */
.L_x_304:
[----:B------:R-:W-:Y:S05]  /*7340*/  BSYNC B0 ;  /* 0x0000000000007941 */ /* 0x000fea0003800000 */
.L_x_303:
        /* <DEDUP_REMOVED lines=14> */
.L_x_306:
[----:B------:R-:W-:Y:S05]  /*7430*/  BSYNC B0 ;  /* 0x0000000000007941 */ /* 0x000fea0003800000 */
.L_x_305:
        /* <DEDUP_REMOVED lines=23> */
.L_x_308:
[----:B------:R-:W-:Y:S05]  /*75b0*/  BSYNC B0 ;  /* 0x0000000000007941 */ /* 0x000fea0003800000 */
.L_x_307:
        /* <DEDUP_REMOVED lines=14> */
.L_x_310:
[----:B------:R-:W-:Y:S05]  /*76a0*/  BSYNC B0 ;  /* 0x0000000000007941 */ /* 0x000fea0003800000 */
.L_x_309:
        /* <DEDUP_REMOVED lines=14> */
.L_x_312:
[----:B------:R-:W-:Y:S05]  /*7790*/  BSYNC B0 ;  /* 0x0000000000007941 */ /* 0x000fea0003800000 */
.L_x_311:
        /* <DEDUP_REMOVED lines=13> */
.L_x_291:
[----:B------:R-:W-:Y:S05]  /*7870*/  BSYNC B1 ;  /* 0x0000000000017941 */ /* 0x000fea0003800000 */
.L_x_269:
[----:B------:R-:W2:Y:S02]  /*7880*/  LDC R0, c[0x0][0xc] ;  /* 0x00000300ff007b82 */ /* 0x000ea40000000800 */
[----:B--2---:R-:W-:-:S04]  /*7890*/  IADD3 R231, R0, R231, RZ ;  /* 0x000000e700e77210 */ /* 0x004fc80007ffe0ff */
[----:B------:R-:W-:-:S13]  /*78a0*/  ISETP.GE.AND P0, PT, R231, UR11, PT ;  /* 0x0000000be7007c0c */ /* 0x000fda000bf06270 */
[----:B------:R-:W-:Y:S05]  /*78b0*/  @P0 BRA `(.L_x_313) ;  /* 0x0000000000040947 */ /* 0x000fea0003800000 */
[----:B------:R-:W-:Y:S05]  /*78c0*/  BRA `(.L_x_314) ;  /* 0xffffff9000287947 */ /* 0x000fea000383ffff */
.L_x_313:
[----:B------:R-:W-:Y:S05]  /*78d0*/  EXIT ;  /* 0x000000000000794d */ /* 0x000fea0003800000 */
.L_x_315:
        /* <DEDUP_REMOVED lines=10> */
.L_x_2460:


//--------------------- .text._ZN5flash44flash_bwd_dq_dk_dv_loop_seqk_parallel_kernelI23Flash_bwd_kernel_traitsILi64ELi64ELi128ELi8ELi2ELi4ELi4ELb1ELb0EN7cutlass10bfloat16_tE19Flash_kernel_traitsILi64ELi64ELi128ELi8ES3_EELb0ELb0ELb1ELb1ELb0ELb0ELb0EEEvNS_16Flash_bwd_paramsE --------------------------
	.section	.text._ZN5flash44flash_bwd_dq_dk_dv_loop_seqk_parallel_kernelI23Flash_bwd_kernel_traitsILi64ELi64ELi128ELi8ELi2ELi4ELi4ELb1ELb0EN7cutlass10bfloat16_tE19Flash_kernel_traitsILi64ELi64ELi128ELi8ES3_EELb0ELb0ELb1ELb1ELb0ELb0ELb0EEEvNS_16Flash_bwd_paramsE,"ax",@progbits
	.align	128
        .global         _ZN5flash44flash_bwd_dq_dk_dv_loop_seqk_parallel_kernelI23Flash_bwd_kernel_traitsILi64ELi64ELi128ELi8ELi2ELi4ELi4ELb1ELb0EN7cutlass10bfloat16_tE19Flash_kernel_traitsILi64ELi64ELi128ELi8ES3_EELb0ELb0ELb1ELb1ELb0ELb0ELb0EEEvNS_16Flash_bwd_paramsE
        .type           _ZN5flash44flash_bwd_dq_dk_dv_loop_seqk_parallel_kernelI23Flash_bwd_kernel_traitsILi64ELi64ELi128ELi8ELi2ELi4ELi4ELb1ELb0EN7cutlass10bfloat16_tE19Flash_kernel_traitsILi64ELi64ELi128ELi8ES3_EELb0ELb0ELb1ELb1ELb0ELb0ELb0EEEvNS_16Flash_bwd_paramsE,@function
        .size           _ZN5flash44flash_bwd_dq_dk_dv_loop_seqk_parallel_kernelI23Flash_bwd_kernel_traitsILi64ELi64ELi128ELi8ELi2ELi4ELi4ELb1ELb0EN7cutlass10bfloat16_tE19Flash_kernel_traitsILi64ELi64ELi128ELi8ES3_EELb0ELb0ELb1ELb1ELb0ELb0ELb0EEEvNS_16Flash_bwd_paramsE,(.L_x_2461 - _ZN5flash44flash_bwd_dq_dk_dv_loop_seqk_parallel_kernelI23Flash_bwd_kernel_traitsILi64ELi64ELi128ELi8ELi2ELi4ELi4ELb1ELb0EN7cutlass10bfloat16_tE19Flash_kernel_traitsILi64ELi64ELi128ELi8ES3_EELb0ELb0ELb1ELb1ELb0ELb0ELb0EEEvNS_16Flash_bwd_paramsE)
        .other          _ZN5flash44flash_bwd_dq_dk_dv_loop_seqk_parallel_kernelI23Flash_bwd_kernel_traitsILi64ELi64ELi128ELi8ELi2ELi4ELi4ELb1ELb0EN7cutlass10bfloat16_tE19Flash_kernel_traitsILi64ELi64ELi128ELi8ES3_EELb0ELb0ELb1ELb1ELb0ELb0ELb0EEEvNS_16Flash_bwd_paramsE,@"STO_CUDA_ENTRY STV_DEFAULT"
_ZN5flash44flash_bwd_dq_dk_dv_loop_seqk_parallel_kernelI23Flash_bwd_kernel_traitsILi64ELi64ELi128ELi8ELi2ELi4ELi4ELb1ELb0EN7cutlass10bfloat16_tE19Flash_kernel_traitsILi64ELi64ELi128ELi8ES3_EELb0ELb0ELb1ELb1ELb0ELb0ELb0EEEvNS_16Flash_bwd_paramsE:
.text._ZN5flash44flash_bwd_dq_dk_dv_loop_seqk_parallel_kernelI23Flash_bwd_kernel_traitsILi64ELi64ELi128ELi8ELi2ELi4ELi4ELb1ELb0EN7cutlass10bfloat16_tE19Flash_kernel_traitsILi64ELi64ELi128ELi8ES3_EELb0ELb0ELb1ELb1ELb0ELb0ELb0EEEvNS_16Flash_bwd_paramsE:
        /* <DEDUP_REMOVED lines=15> */
[----:B------:R-:W-:Y:S01]  /*00f0*/  IMAD.MOV.U32 R200, RZ, RZ, -0x10 ;  /* 0xfffffff0ffc87424 */ /* 0x000fe200078e00ff */
[----:B------:R-:W-:Y:S01]  /*0100*/  ULDC.64 UR8, c[0x0][0x300] ;  /* 0x0000c00000087ab9 */ /* 0x000fe20000000a00 */
[----:B------:R-:W3:Y:S01]  /*0110*/  S2R R252, SR_CTAID.Y ;  /* 0x0000000000fc7919 */ /* 0x000ee20000002600 */
[----:B------:R-:W4:Y:S01]  /*0120*/  S2R R234, SR_CTAID.Z ;  /* 0x0000000000ea7919 */ /* 0x000f220000002700 */
[----:B-1----:R-:W-:-:S04]  /*0130*/  SHF.R.S32.HI R16, RZ, 0x1f, R13 ;  /* 0x0000001fff107819 */ /* 0x002fc8000001140d */
        /* <DEDUP_REMOVED lines=51> */
[----:B------:R-:W-:Y:S01]  /*0470*/  IMAD.SHL.U32 R4, R12, 0x200, RZ ;  /* 0x000002000c047824 */ /* 0x000fe200078e00ff */
[----:B------:R-:W-:Y:S01]  /*0480*/  SHF.R.U32.HI R0, RZ, 0x3, R0 ;  /* 0x00000003ff007819 */ /* 0x000fe20000011600 */
[----:B------:R-:W-:Y:S01]  /*0490*/  IMAD.IADD R10, R2, 0x1, -R6 ;  /* 0x00000001020a7824 */ /* 0x000fe200078e0a06 */
[----:B------:R-:W-:Y:S01]  /*04a0*/  LOP3.LUT R5, R8, 0x1, RZ, 0xc0, !PT ;  /* 0x0000000108057812 */ /* 0x000fe200078ec0ff */
[C---:B------:R-:W-:Y:S01]  /*04b0*/  IMAD R2, R3.reuse, 0x800, R4 ;  /* 0x0000080003027824 */ /* 0x040fe200078e0204 */
[----:B------:R-:W-:Y:S01]  /*04c0*/  LOP3.LUT R182, R182, R0, RZ, 0x3c, !PT ;  /* 0x00000000b6b67212 */ /* 0x000fe200078e3cff */
[----:B------:R-:W-:Y:S01]  /*04d0*/  IMAD.SHL.U32 R3, R3, 0x20, RZ ;  /* 0x0000002003037824 */ /* 0x000fe200078e00ff */
[----:B------:R-:W-:-:S02]  /*04e0*/  LEA.HI R9, R16, R13, RZ, 0x7 ;  /* 0x0000000d10097211 */ /* 0x000fc400078f38ff */
[----:B------:R-:W-:Y:S01]  /*04f0*/  ISETP.NE.U32.AND P0, PT, R5, 0x1, PT ;  /* 0x000000010500780c */ /* 0x000fe20003f05070 */
[----:B------:R-:W-:Y:S01]  /*0500*/  IMAD.IADD R182, R2, 0x1, R182 ;  /* 0x0000000102b67824 */ /* 0x000fe200078e02b6 */
[----:B------:R-:W-:Y:S02]  /*0510*/  LOP3.LUT R5, R7, 0x8, R17, 0xf8, !PT ;  /* 0x0000000807057812 */ /* 0x000fe400078ef811 */
[----:B------:R-:W-:Y:S02]  /*0520*/  LOP3.LUT R6, R18, 0x7ffffffc, RZ, 0xc0, !PT ;  /* 0x7ffffffc12067812 */ /* 0x000fe400078ec0ff */
[----:B------:R-:W-:Y:S02]  /*0530*/  SHF.R.S32.HI R2, RZ, 0x7, R9 ;  /* 0x00000007ff027819 */ /* 0x000fe40000011409 */
[----:B------:R-:W-:Y:S01]  /*0540*/  LOP3.LUT R4, R4, R5, R0, 0xf6, !PT ;  /* 0x0000000504047212 */ /* 0x000fe200078ef600 */
[----:B------:R-:W-:Y:S01]  /*0550*/  IMAD.IADD R0, R13, 0x1, -R6 ;  /* 0x000000010d007824 */ /* 0x000fe200078e0a06 */
[C---:B------:R-:W-:Y:S01]  /*0560*/  R2P PR, R8.reuse, 0x6 ;  /* 0x0000000608007804 */ /* 0x040fe20000000000 */
[----:B------:R-:W-:Y:S01]  /*0570*/  IMAD.SHL.U32 R5, R8, 0x40, RZ ;  /* 0x0000004008057824 */ /* 0x000fe200078e00ff */
[----:B------:R-:W-:Y:S01]  /*0580*/  SHF.R.S32.HI R241, RZ, 0x2, R241 ;  /* 0x00000002fff17819 */ /* 0x000fe200000114f1 */
[----:B------:R-:W-:Y:S01]  /*0590*/  IMAD.SHL.U32 R6, R2, 0x8, RZ ;  /* 0x0000000802067824 */ /* 0x000fe200078e00ff */
[----:B------:R-:W-:Y:S01]  /*05a0*/  SEL R173, R173, 0xffffffc0, !P3 ;  /* 0xffffffc0adad7807 */ /* 0x000fe20005800000 */
[----:B------:R-:W-:Y:S01]  /*05b0*/  IMAD.SHL.U32 R13, R13, 0x2, RZ ;  /* 0x000000020d0d7824 */ /* 0x000fe200078e00ff */
[----:B------:R-:W-:Y:S01]  /*05c0*/  SEL R200, R200, 0x10, !P0 ;  /* 0x00000010c8c87807 */ /* 0x000fe20004000000 */
[----:B------:R-:W-:Y:S01]  /*05d0*/  IMAD.SHL.U32 R9, R0, 0x2, RZ ;  /* 0x0000000200097824 */ /* 0x000fe200078e00ff */
[----:B------:R-:W-:Y:S01]  /*05e0*/  LOP3.LUT R0, R5, 0x1c0, RZ, 0xc0, !PT ;  /* 0x000001c005007812 */ /* 0x000fe200078ec0ff */
[----:B------:R-:W-:Y:S01]  /*05f0*/  IMAD R241, R15, 0x10, R241 ;  /* 0x000000100ff17824 */ /* 0x000fe200078e02f1 */
[----:B------:R-:W-:Y:S01]  /*0600*/  LOP3.LUT R5, R6, 0x8, RZ, 0xc0, !PT ;  /* 0x0000000806057812 */ /* 0x000fe200078ec0ff */
[----:B------:R-:W-:Y:S01]  /*0610*/  IMAD R6, R2, 0x1000, R9 ;  /* 0x0000100002067824 */ /* 0x000fe200078e0209 */
[----:B------:R-:W-:-:S02]  /*0620*/  LOP3.LUT R7, R3, 0x6, R13, 0xf8, !PT ;  /* 0x0000000603077812 */ /* 0x000fc400078ef80d */
[----:B------:R-:W-:Y:S01]  /*0630*/  LOP3.LUT R3, R0, 0x20, R3, 0xf8, !PT ;  /* 0x0000002000037812 */ /* 0x000fe200078ef803 */
[----:B------:R-:W-:Y:S01]  /*0640*/  IMAD R8, R15, 0x400, R6 ;  /* 0x000004000f087824 */ /* 0x000fe200078e0206 */
[----:B------:R-:W-:Y:S01]  /*0650*/  SHF.R.U32.HI R2, RZ, 0x3, R0 ;  /* 0x00000003ff027819 */ /* 0x000fe20000011600 */
[----:B------:R-:W-:Y:S01]  /*0660*/  IMAD.SHL.U32 R6, R10, 0x40, RZ ;  /* 0x000000400a067824 */ /* 0x000fe200078e00ff */
[----:B------:R1:W-:Y:S02]  /*0670*/  STL [R1+0x4], R7 ;  /* 0x0000040701007387 */ /* 0x0003e40000100800 */
[----:B------:R-:W-:Y:S02]  /*0680*/  LOP3.LUT R3, R3, R2, RZ, 0x3c, !PT ;  /* 0x0000000203037212 */ /* 0x000fe400078e3cff */
[----:B------:R-:W-:Y:S01]  /*0690*/  LOP3.LUT R13, R2, R0, R5, 0x1e, !PT ;  /* 0x00000000020d7212 */ /* 0x000fe200078e1e05 */
[----:B------:R-:W-:Y:S01]  /*06a0*/  IMAD.SHL.U32 R0, R11, 0x40, RZ ;  /* 0x000000400b007824 */ /* 0x000fe200078e00ff */
[----:B------:R-:W-:Y:S01]  /*06b0*/  LOP3.LUT R2, R6, 0x1c0, RZ, 0xc0, !PT ;  /* 0x000001c006027812 */ /* 0x000fe200078ec0ff */
[----:B------:R-:W-:-:S02]  /*06c0*/  IMAD.IADD R199, R3, 0x1, R8 ;  /* 0x0000000103c77824 */ /* 0x000fc400078e0208 */
[----:B------:R-:W-:Y:S01]  /*06d0*/  IMAD.SHL.U32 R3, R12, 0x8, RZ ;  /* 0x000000080c037824 */ /* 0x000fe200078e00ff */
[----:B------:R-:W-:Y:S01]  /*06e0*/  LOP3.LUT R0, R0, 0xfffffe00, RZ, 0xc0, !PT ;  /* 0xfffffe0000007812 */ /* 0x000fe200078ec0ff */
[C---:B------:R-:W-:Y:S02]  /*06f0*/  IMAD R6, R14.reuse, 0x400, R9 ;  /* 0x000004000e067824 */ /* 0x040fe400078e0209 */
[----:B------:R-:W-:Y:S02]  /*0700*/  IMAD R199, R199, 0x2, R181 ;  /* 0x00000002c7c77824 */ /* 0x000fe400078e02b5 */
[----:B------:R-:W-:Y:S02]  /*0710*/  IMAD R8, R14, 0x400, R0 ;  /* 0x000004000e087824 */ /* 0x000fe400078e0200 */
[----:B------:R-:W-:Y:S02]  /*0720*/  IMAD.IADD R201, R199, 0x1, R200 ;  /* 0x00000001c7c97824 */ /* 0x000fe400078e02c8 */
[----:B-1----:R-:W-:-:S05]  /*0730*/  IMAD.SHL.U32 R7, R12, 0x10, RZ ;  /* 0x000000100c077824 */ /* 0x002fca00078e00ff */
[----:B------:R-:W-:Y:S02]  /*0740*/  LOP3.LUT R10, R5, 0x10, R7, 0xf8, !PT ;  /* 0x00000010050a7812 */ /* 0x000fe400078ef807 */
[----:B------:R-:W-:Y:S02]  /*0750*/  SHF.R.U32.HI R5, RZ, 0x3, R2 ;  /* 0x00000003ff057819 */ /* 0x000fe40000011602 */
[----:B------:R-:W-:Y:S01]  /*0760*/  LOP3.LUT R7, R2, 0x8, R3, 0xf8, !PT ;  /* 0x0000000802077812 */ /* 0x000fe200078ef803 */
[----:B------:R-:W-:Y:S01]  /*0770*/  IMAD R3, R15, 0x400, R0 ;  /* 0x000004000f037824 */ /* 0x000fe200078e0200 */
[----:B------:R-:W-:-:S04]  /*0780*/  LOP3.LUT R2, R5, R10, R2, 0x1e, !PT ;  /* 0x0000000a05027212 */ /* 0x000fc800078e1e02 */
[----:B------:R-:W-:Y:S02]  /*0790*/  LOP3.LUT R178, R2, R0, RZ, 0xfc, !PT ;  /* 0x0000000002b27212 */ /* 0x000fe400078efcff */
[----:B------:R-:W-:Y:S01]  /*07a0*/  LOP3.LUT R0, R7, R5, RZ, 0x3c, !PT ;  /* 0x0000000507007212 */ /* 0x000fe200078e3cff */
[----:B------:R-:W-:Y:S02]  /*07b0*/  IMAD.IADD R5, R6, 0x1, R13 ;  /* 0x0000000106057824 */ /* 0x000fe400078e020d */
[----:B------:R-:W-:Y:S02]  /*07c0*/  IMAD.SHL.U32 R2, R178, 0x2, RZ ;  /* 0x00000002b2027824 */ /* 0x000fe400078e00ff */
[----:B------:R-:W-:Y:S02]  /*07d0*/  IMAD R247, R5, 0x2, R180 ;  /* 0x0000000205f77824 */ /* 0x000fe400078e02b4 */
[----:B------:R-:W-:Y:S02]  /*07e0*/  IMAD.MOV.U32 R5, RZ, RZ, 0x20 ;  /* 0x00000020ff057424 */ /* 0x000fe400078e00ff */
[----:B------:R-:W-:-:S02]  /*07f0*/  VIADD R16, R247, 0x420 ;  /* 0x00000420f7107836 */ /* 0x000fc40000000000 */
[----:B------:R-:W-:Y:S01]  /*0800*/  @P1 VIADD R16, R247, 0x3e0 ;  /* 0x000003e0f7101836 */ /* 0x000fe20000000000 */
[----:B------:R-:W-:Y:S01]  /*0810*/  SEL R174, R5, 0xffffffe0, !P4 ;  /* 0xffffffe005ae7807 */ /* 0x000fe20006000000 */
[----:B------:R-:W-:Y:S01]  /*0820*/  IMAD.IADD R179, R3, 0x1, R0 ;  /* 0x0000000103b37824 */ /* 0x000fe200078e0200 */
[----:B------:R-:W-:Y:S01]  /*0830*/  SEL R5, R5, 0xffffffe0, !P1 ;  /* 0xffffffe005057807 */ /* 0x000fe20004800000 */
[----:B------:R-:W-:Y:S01]  /*0840*/  IMAD.IADD R180, R180, 0x1, R2 ;  /* 0x00000001b4b47824 */ /* 0x000fe200078e0202 */
[----:B------:R1:W-:Y:S01]  /*0850*/  STL [R1], R16 ;  /* 0x0000001001007387 */ /* 0x0003e20000100800 */
[----:B------:R-:W-:Y:S02]  /*0860*/  IMAD.IADD R0, R0, 0x1, R8 ;  /* 0x0000000100007824 */ /* 0x000fe400078e0208 */
[----:B------:R-:W-:Y:S02]  /*0870*/  VIADD R2, R181, 0xa000 ;  /* 0x0000a000b5027836 */ /* 0x000fe40000000000 */
[----:B------:R-:W-:-:S02]  /*0880*/  VIADD R3, R241, 0xffffffc0 ;  /* 0xffffffc0f1037836 */ /* 0x000fc40000000000 */
[--C-:B------:R-:W-:Y:S02]  /*0890*/  IMAD R172, R0, 0x2, R2.reuse ;  /* 0x0000000200ac7824 */ /* 0x100fe400078e0202 */
[----:B------:R-:W-:Y:S01]  /*08a0*/  IMAD R0, R182, 0x2, R2 ;  /* 0x00000002b6007824 */ /* 0x000fe200078e0202 */
[----:B------:R-:W-:Y:S01]  /*08b0*/  SHF.R.S32.HI R245, RZ, 0x1f, R3 ;  /* 0x0000001ffff57819 */ /* 0x000fe20000011403 */
[----:B------:R-:W-:Y:S02]  /*08c0*/  VIADD R248, R247, 0x40 ;  /* 0x00000040f7f87836 */ /* 0x000fe40000000000 */
[----:B------:R-:W-:Y:S01]  /*08d0*/  IMAD.IADD R173, R0, 0x1, R173 ;  /* 0x0000000100ad7824 */ /* 0x000fe200078e02ad */
[----:B------:R-:W-:Y:S01]  /*08e0*/  SHF.L.U64.HI R245, R3, 0x2, R245 ;  /* 0x0000000203f57819 */ /* 0x000fe200000102f5 */
[----:B------:R-:W-:Y:S02]  /*08f0*/  IMAD.IADD R198, R199, 0x1, R5 ;  /* 0x00000001c7c67824 */ /* 0x000fe400078e0205 */
[----:B------:R-:W-:-:S02]  /*0900*/  @P2 VIADD R248, R247, 0xffffffc0 ;  /* 0xffffffc0f7f82836 */ /* 0x000fc40000000000 */
[----:B------:R-:W-:Y:S02]  /*0910*/  IMAD.SHL.U32 R244, R3, 0x4, RZ ;  /* 0x0000000403f47824 */ /* 0x000fe400078e00ff */
[----:B------:R-:W-:Y:S02]  /*0920*/  IMAD.IADD R175, R0, 0x1, R174 ;  /* 0x0000000100af7824 */ /* 0x000fe400078e02ae */
[----:B------:R-:W-:Y:S02]  /*0930*/  IMAD R3, R4, 0x2, R181 ;  /* 0x0000000204037824 */ /* 0x000fe400078e02b5 */
[----:B------:R-:W-:Y:S02]  /*0940*/  IMAD.IADD R174, R174, 0x1, R173 ;  /* 0x00000001aeae7824 */ /* 0x000fe400078e02ad */
[----:B------:R-:W-:Y:S02]  /*0950*/  IMAD.IADD R250, R5, 0x1, R247 ;  /* 0x0000000105fa7824 */ /* 0x000fe400078e02f7 */
[----:B------:R-:W-:-:S02]  /*0960*/  IMAD.IADD R200, R200, 0x1, R198 ;  /* 0x00000001c8c87824 */ /* 0x000fc400078e02c6 */
[----:B-1-34-:R-:W-:-:S07]  /*0970*/  IMAD.IADD R249, R5, 0x1, R248 ;  /* 0x0000000105f97824 */ /* 0x01afce00078e02f8 */
.L_x_386:
[----:B-1----:R-:W1:Y:S01]  /*0980*/  LDC.64 R4, c[0x0][0x2f0] ;  /* 0x0000bc00ff047b82 */ /* 0x002e620000000a00 */
[C---:B------:R-:W-:Y:S01]  /*0990*/  IMAD.SHL.U32 R14, R252.reuse, 0x4, RZ ;  /* 0x00000004fc0e7824 */ /* 0x040fe200078e00ff */
[----:B------:R-:W-:Y:S01]  /*09a0*/  ISETP.NE.U32.AND P3, PT, RZ, UR8, PT ;  /* 0x00000008ff007c0c */ /* 0x000fe2000bf65070 */
[----:B------:R-:W-:Y:S01]  /*09b0*/  IMAD.MOV.U32 R0, RZ, RZ, -0x1 ;  /* 0xffffffffff007424 */ /* 0x000fe200078e00ff */
[----:B------:R-:W-:Y:S02]  /*09c0*/  SHF.R.S32.HI R40, RZ, 0x1f, R252 ;  /* 0x0000001fff287819 */ /* 0x000fe400000114fc */
[----:B------:R-:W-:Y:S02]  /*09d0*/  ISETP.NE.AND.EX P3, PT, RZ, UR9, PT, P3 ;  /* 0x00000009ff007c0c */ /* 0x000fe4000bf65330 */
[----:B--2---:R-:W2:Y:S01]  /*09e0*/  LDC.64 R10, c[0x0][0x308] ;  /* 0x0000c200ff0a7b82 */ /* 0x004ea20000000a00 */
        /* <DEDUP_REMOVED lines=40> */
.L_x_316:
[----:B------:R-:W-:Y:S01]  /*0c70*/  IMAD.SHL.U32 R25, R236, 0x80, RZ ;  /* 0x00000080ec197824 */ /* 0x000fe200078e00ff */
[----:B--2--5:R-:W-:-:S04]  /*0c80*/  @!P2 IADD3 R192, R6, R2, -R233 ;  /* 0x0000000206c0a210 */ /* 0x024fc80007ffe8e9 */
[----:B------:R-:W-:-:S13]  /*0c90*/  ISETP.GT.AND P0, PT, R192, R25, PT ;  /* 0x00000019c000720c */ /* 0x000fda0003f04270 */
[----:B------:R-:W-:Y:S05]  /*0ca0*/  @!P0 BRA `(.L_x_317) ;  /* 0x0000007800e08947 */ /* 0x000fea0003800000 */
[----:B------:R-:W2:Y:S01]  /*0cb0*/  LDC R18, c[0x0][0x278] ;  /* 0x00009e00ff127b82 */ /* 0x000ea20000000800 */
[----:B------:R-:W-:Y:S01]  /*0cc0*/  IABS R6, R234 ;  /* 0x000000ea00067213 */ /* 0x000fe20000000000 */
[----:B------:R-:W4:Y:S01]  /*0cd0*/  S2R R32, SR_CTAID.X ;  /* 0x0000000000207919 */ /* 0x000f220000002500 */
[----:B------:R-:W-:Y:S02]  /*0ce0*/  ISETP.NE.AND P0, PT, R246, -0x1, PT ;  /* 0xfffffffff600780c */ /* 0x000fe40003f05270 */
[----:B------:R-:W-:Y:S01]  /*0cf0*/  ISETP.NE.AND P2, PT, R0, -0x1, PT ;  /* 0xffffffff0000780c */ /* 0x000fe20003f45270 */
[----:B------:R-:W-:Y:S01]  /*0d00*/  IMAD.MOV.U32 R7, RZ, RZ, R6 ;  /* 0x000000ffff077224 */ /* 0x000fe200078e0006 */
[----:B------:R-:W-:Y:S01]  /*0d10*/  SHF.R.S32.HI R235, RZ, 0x1f, R234 ;  /* 0x0000001fffeb7819 */ /* 0x000fe200000114ea */
[----:B------:R-:W5:Y:S08]  /*0d20*/  LDC.64 R8, c[0x0][0x228] ;  /* 0x00008a00ff087b82 */ /* 0x000f700000000a00 */
[----:B------:R-:W4:Y:S01]  /*0d30*/  LDC.64 R34, c[0x0][0x240] ;  /* 0x00009000ff227b82 */ /* 0x000f220000000a00 */
[----:B--2---:R-:W-:-:S07]  /*0d40*/  IABS R13, R18 ;  /* 0x00000012000d7213 */ /* 0x004fce0000000000 */
[----:B------:R-:W2:Y:S01]  /*0d50*/  LDC R41, c[0x0][0x2d4] ;  /* 0x0000b500ff297b82 */ /* 0x000ea20000000800 */
[----:B---3--:R-:W3:Y:S01]  /*0d60*/  I2F.RP R4, R13 ;  /* 0x0000000d00047306 */ /* 0x008ee20000209400 */
[----:B-----5:R-:W-:-:S06]  /*0d70*/  IMAD R11, R40, R8, RZ ;  /* 0x00000008280b7224 */ /* 0x020fcc00078e02ff */
[----:B------:R-:W5:Y:S01]  /*0d80*/  LDC R10, c[0x0][0x394] ;  /* 0x0000e500ff0a7b82 */ /* 0x000f620000000800 */
[C---:B------:R-:W-:Y:S02]  /*0d90*/  IMAD R11, R252.reuse, R9, R11 ;  /* 0x00000009fc0b7224 */ /* 0x040fe400078e020b */
[----:B------:R-:W-:-:S05]  /*0da0*/  IMAD.WIDE.U32 R8, R252, R8, RZ ;  /* 0x00000008fc087225 */ /* 0x000fca00078e00ff */
[----:B------:R-:W1:Y:S01]  /*0db0*/  LDC R39, c[0x0][0x2dc] ;  /* 0x0000b700ff277b82 */ /* 0x000e620000000800 */
[----:B------:R-:W-:Y:S01]  /*0dc0*/  IMAD.IADD R31, R9, 0x1, R11 ;  /* 0x00000001091f7824 */ /* 0x000fe200078e020b */
[----:B---3--:R-:W3:Y:S06]  /*0dd0*/  MUFU.RCP R4, R4 ;  /* 0x0000000400047308 */ /* 0x008eec0000001000 */
[----:B------:R-:W1:Y:S01]  /*0de0*/  LDC R227, c[0x0][0x270] ;  /* 0x00009c00ffe37b82 */ /* 0x000e620000000800 */
[----:B--2---:R-:W-:-:S07]  /*0df0*/  SHF.R.S32.HI R16, RZ, 0x1f, R41 ;  /* 0x0000001fff107819 */ /* 0x004fce0000011429 */
[----:B------:R-:W2:Y:S01]  /*0e00*/  LDC.U8 R19, c[0x0][0x3d8] ;  /* 0x0000f600ff137b82 */ /* 0x000ea20000000000 */
[----:B---3--:R-:W-:-:S04]  /*0e10*/  IADD3 R4, R4, 0xffffffe, RZ ;  /* 0x0ffffffe04047810 */ /* 0x008fc80007ffe0ff */
[----:B------:R-:W3:Y:S03]  /*0e20*/  F2I.FTZ.U32.TRUNC.NTZ R5, R4 ;  /* 0x0000000400057305 */ /* 0x000ee6000021f000 */
[----:B------:R-:W5:Y:S01]  /*0e30*/  @P0 LDC.64 R14, c[0x0][0x250] ;  /* 0x00009400ff0e0b82 */ /* 0x000f620000000a00 */
[----:B-1----:R-:W-:-:S07]  /*0e40*/  IMAD.WIDE R28, R39, R227, RZ ;  /* 0x000000e3271c7225 */ /* 0x002fce00078e02ff */
[----:B------:R-:W1:Y:S01]  /*0e50*/  @P2 LDC.64 R20, c[0x0][0x420] ;  /* 0x00010800ff142b82 */ /* 0x000e620000000a00 */
[----:B---3--:R-:W-:Y:S01]  /*0e60*/  IMAD.MOV R2, RZ, RZ, -R5 ;  /* 0x000000ffff027224 */ /* 0x008fe200078e0a05 */
[----:B------:R-:W-:Y:S02]  /*0e70*/  MOV R4, RZ ;  /* 0x000000ff00047202 */ /* 0x000fe40000000f00 */
[----:B--2---:R-:W-:Y:S01]  /*0e80*/  ISETP.NE.AND P3, PT, R19, RZ, PT ;  /* 0x000000ff1300720c */ /* 0x004fe20003f65270 */
[----:B------:R-:W-:-:S03]  /*0e90*/  IMAD R2, R2, R13, RZ ;  /* 0x0000000d02027224 */ /* 0x000fc600078e02ff */
[----:B------:R-:W2:Y:S01]  /*0ea0*/  LDC R30, c[0x0][0x2c4] ;  /* 0x0000b100ff1e7b82 */ /* 0x000ea20000000800 */
[----:B------:R-:W-:Y:S01]  /*0eb0*/  IMAD.HI.U32 R2, R5, R2, R4 ;  /* 0x0000000205027227 */ /* 0x000fe200078e0004 */
[----:B------:R-:W-:-:S04]  /*0ec0*/  IADD3 R4, R214, 0x3f, RZ ;  /* 0x0000003fd6047810 */ /* 0x000fc80007ffe0ff */
[----:B------:R-:W-:Y:S01]  /*0ed0*/  SHF.R.S32.HI R6, RZ, 0x1f, R4 ;  /* 0x0000001fff067819 */ /* 0x000fe20000011404 */
[----:B------:R-:W-:Y:S01]  /*0ee0*/  IMAD.HI.U32 R2, R2, R7, RZ ;  /* 0x0000000702027227 */ /* 0x000fe200078e00ff */
[----:B------:R-:W3:Y:S02]  /*0ef0*/  LDC.U8 R42, c[0x0][0x480] ;  /* 0x00012000ff2a7b82 */ /* 0x000ee40000000000 */
[----:B------:R-:W-:Y:S01]  /*0f00*/  LEA.HI R12, R6, R4, RZ, 0x6 ;  /* 0x00000004060c7211 */ /* 0x000fe200078f30ff */
[----:B------:R-:W-:-:S03]  /*0f10*/  IMAD.MOV R5, RZ, RZ, -R2 ;  /* 0x000000ffff057224 */ /* 0x000fc600078e0a02 */
[----:B------:R-:W-:Y:S01]  /*0f20*/  SHF.R.S32.HI R9, RZ, 0x6, R12 ;  /* 0x00000006ff097819 */ /* 0x000fe2000001140c */
[C---:B------:R-:W-:Y:S01]  /*0f30*/  IMAD R4, R13.reuse, R5, R7 ;  /* 0x000000050d047224 */ /* 0x040fe200078e0207 */
[----:B------:R-:W-:Y:S01]  /*0f40*/  IADD3 R5, R214, 0x80, R25 ;  /* 0x00000080d6057810 */ /* 0x000fe20007ffe019 */
[----:B----4-:R-:W-:Y:S01]  /*0f50*/  IMAD.WIDE.U32 R6, R0, R34, RZ ;  /* 0x0000002200067225 */ /* 0x010fe200078e00ff */
[----:B------:R-:W4:Y:S02]  /*0f60*/  @P3 LDC R23, c[0x0][0x2e4] ;  /* 0x0000b900ff173b82 */ /* 0x000f240000000800 */
[----:B------:R-:W-:Y:S02]  /*0f70*/  ISETP.GT.U32.AND P4, PT, R13, R4, PT ;  /* 0x000000040d00720c */ /* 0x000fe40003f84070 */
[----:B-----5:R-:W-:Y:S02]  /*0f80*/  IADD3 R5, R5, R10, -R192 ;  /* 0x0000000a05057210 */ /* 0x020fe40007ffe8c0 */
[----:B------:R-:W-:Y:S01]  /*0f90*/  SEL R38, R8, R6, !P2 ;  /* 0x0000000608267207 */ /* 0x000fe20005000000 */
[----:B------:R-:W-:Y:S01]  /*0fa0*/  IMAD R8, R16, R252, RZ ;  /* 0x000000fc10087224 */ /* 0x000fe200078e02ff */
[----:B------:R-:W-:Y:S01]  /*0fb0*/  IADD3 R5, R5, 0x3f, RZ ;  /* 0x0000003f05057810 */ /* 0x000fe20007ffe0ff */
[----:B------:R-:W-:-:S03]  /*0fc0*/  IMAD.WIDE.U32 R16, R252, R41, RZ ;  /* 0x00000029fc107225 */ /* 0x000fc600078e00ff */
[----:B------:R-:W-:Y:S01]  /*0fd0*/  SHF.R.S32.HI R10, RZ, 0x1f, R5 ;  /* 0x0000001fff0a7819 */ /* 0x000fe20000011405 */
[----:B------:R-:W-:Y:S02]  /*0fe0*/  IMAD R6, R0, R35, RZ ;  /* 0x0000002300067224 */ /* 0x000fe400078e02ff */
[-C--:B------:R-:W-:Y:S01]  /*0ff0*/  @!P4 IADD3 R4, R4, -R13.reuse, RZ ;  /* 0x8000000d0404c210 */ /* 0x080fe20007ffe0ff */
[----:B------:R-:W-:Y:S01]  /*1000*/  @!P4 VIADD R2, R2, 0x1 ;  /* 0x000000010202c836 */ /* 0x000fe20000000000 */
[----:B------:R-:W-:Y:S02]  /*1010*/  ISETP.NE.AND P4, PT, R18, RZ, PT ;  /* 0x000000ff1200720c */ /* 0x000fe40003f85270 */
[----:B------:R-:W-:Y:S01]  /*1020*/  ISETP.GE.U32.AND P6, PT, R4, R13, PT ;  /* 0x0000000d0400720c */ /* 0x000fe20003fc6070 */
[----:B------:R-:W-:Y:S01]  /*1030*/  IMAD R4, R40, R41, R8 ;  /* 0x0000002928047224 */ /* 0x000fe200078e0208 */
[----:B------:R-:W-:Y:S01]  /*1040*/  LOP3.LUT R8, R234, R18, RZ, 0x3c, !PT ;  /* 0x00000012ea087212 */ /* 0x000fe200078e3cff */
[----:B------:R-:W5:Y:S01]  /*1050*/  @!P2 LDC.64 R12, c[0x0][0x418] ;  /* 0x00010600ff0cab82 */ /* 0x000f620000000a00 */
[----:B------:R-:W-:Y:S01]  /*1060*/  LEA.HI R5, R10, R5, RZ, 0x6 ;  /* 0x000000050a057211 */ /* 0x000fe200078f30ff */
[----:B------:R-:W-:Y:S01]  /*1070*/  IMAD.IADD R4, R17, 0x1, R4 ;  /* 0x0000000111047824 */ /* 0x000fe200078e0204 */
[----:B------:R-:W-:Y:S01]  /*1080*/  ISETP.GE.AND P1, PT, R8, RZ, PT ;  /* 0x000000ff0800720c */ /* 0x000fe20003f26270 */
[----:B------:R-:W-:Y:S01]  /*1090*/  IMAD R10, R29, R16, RZ ;  /* 0x000000101d0a7224 */ /* 0x000fe200078e02ff */
[----:B------:R-:W-:-:S02]  /*10a0*/  SHF.R.S32.HI R5, RZ, 0x6, R5 ;  /* 0x00000006ff057819 */ /* 0x000fc40000011405 */
[----:B------:R-:W-:Y:S01]  /*10b0*/  @P2 IADD3 R31, R7, R6, RZ ;  /* 0x00000006071f2210 */ /* 0x000fe20007ffe0ff */
[----:B------:R-:W-:Y:S01]  /*10c0*/  IMAD R10, R28, R4, R10 ;  /* 0x000000041c0a7224 */ /* 0x000fe200078e020a */
[----:B------:R-:W-:Y:S01]  /*10d0*/  @P0 IADD3 R4, R233, R246, RZ ;  /* 0x000000f6e9040210 */ /* 0x000fe20007ffe0ff */
[----:B------:R-:W-:Y:S01]  /*10e0*/  @P6 VIADD R2, R2, 0x1 ;  /* 0x0000000102026836 */ /* 0x000fe20000000000 */
[----:B------:R-:W-:Y:S01]  /*10f0*/  VIMNMX R193, R9, R5, PT ;  /* 0x0000000509c17248 */ /* 0x000fe20003fe0100 */
[----:B------:R-:W-:Y:S02]  /*1100*/  IMAD.WIDE.U32 R6, R28, R16, RZ ;  /* 0x000000101c067225 */ /* 0x000fe400078e00ff */
[----:B------:R-:W4:Y:S01]  /*1110*/  @P0 LDC.64 R16, c[0x0][0x248] ;  /* 0x00009200ff100b82 */ /* 0x000f220000000a00 */
[----:B------:R-:W-:Y:S01]  /*1120*/  MOV R22, R2 ;  /* 0x0000000200167202 */ /* 0x000fe20000000f00 */
[C---:B------:R-:W-:Y:S02]  /*1130*/  @P0 IMAD R11, R4.reuse, R15, RZ ;  /* 0x0000000f040b0224 */ /* 0x040fe400078e02ff */
[----:B------:R-:W-:-:S04]  /*1140*/  @P0 IMAD.WIDE.U32 R8, R4, R14, RZ ;  /* 0x0000000e04080225 */ /* 0x000fc800078e00ff */
[----:B------:R-:W-:Y:S01]  /*1150*/  @!P1 IMAD.MOV R22, RZ, RZ, -R22 ;  /* 0x000000ffff169224 */ /* 0x000fe200078e0a16 */
[----:B------:R-:W-:Y:S01]  /*1160*/  @!P4 LOP3.LUT R22, RZ, R18, RZ, 0x33, !PT ;  /* 0x00000012ff16c212 */ /* 0x000fe200078e33ff */
[-C--:B------:R-:W-:Y:S01]  /*1170*/  IMAD R2, R29, R0.reuse, RZ ;  /* 0x000000001d027224 */ /* 0x080fe200078e02ff */
[----:B------:R-:W4:Y:S01]  /*1180*/  LDC.64 R18, c[0x0][0x488] ;  /* 0x00012200ff127b82 */ /* 0x000f220000000a00 */
[----:B------:R-:W-:Y:S01]  /*1190*/  IMAD.WIDE.U32 R4, R28, R0, RZ ;  /* 0x000000001c047225 */ /* 0x000fe200078e00ff */
[----:B------:R-:W-:Y:S02]  /*11a0*/  @P0 MOV R33, R8 ;  /* 0x0000000800210202 */ /* 0x000fe40000000f00 */
[----:B------:R-:W-:Y:S01]  /*11b0*/  LEA R8, R193, 0xffffffc0, 0x6 ;  /* 0xffffffc0c1087811 */ /* 0x000fe200078e30ff */
[----:B------:R-:W-:Y:S01]  /*11c0*/  IMAD.IADD R27, R7, 0x1, R10 ;  /* 0x00000001071b7824 */ /* 0x000fe200078e020a */
[----:B------:R-:W-:Y:S01]  /*11d0*/  SEL R36, R6, R4, !P2 ;  /* 0x0000000406247207 */ /* 0x000fe20005000000 */
[----:B------:R-:W-:Y:S01]  /*11e0*/  @P2 IMAD.IADD R27, R5, 0x1, R2 ;  /* 0x00000001051b2824 */ /* 0x000fe200078e0202 */
[----:B------:R-:W-:Y:S01]  /*11f0*/  SHF.L.U32 R2, R252, 0x7, RZ ;  /* 0x00000007fc027819 */ /* 0x000fe200000006ff */
[----:B-1----:R-:W-:Y:S01]  /*1200*/  @P2 IMAD.WIDE.U32 R6, R0, R20, RZ ;  /* 0x0000001400062225 */ /* 0x002fe200078e00ff */
[----:B------:R-:W-:-:S02]  /*1210*/  SHF.L.U64.HI R5, R252, 0x7, R40 ;  /* 0x00000007fc057819 */ /* 0x000fc40000010228 */
[----:B------:R-:W-:Y:S01]  /*1220*/  SEL R2, R2, RZ, P5 ;  /* 0x000000ff02027207 */ /* 0x000fe20002800000 */
[----:B-----5:R-:W-:Y:S01]  /*1230*/  @!P2 IMAD R4, R40, R12, RZ ;  /* 0x0000000c2804a224 */ /* 0x020fe200078e02ff */
[----:B------:R-:W-:Y:S01]  /*1240*/  SEL R5, R5, RZ, P5 ;  /* 0x000000ff05057207 */ /* 0x000fe20002800000 */
[----:B------:R-:W-:Y:S01]  /*1250*/  @P2 IMAD R24, R0, R21, R7 ;  /* 0x0000001500182224 */ /* 0x000fe200078e0207 */
[----:B------:R-:W-:Y:S01]  /*1260*/  IADD3 R2, P1, R8, R2, RZ ;  /* 0x0000000208027210 */ /* 0x000fe20007f3e0ff */
[C---:B------:R-:W-:Y:S01]  /*1270*/  @!P2 IMAD R10, R252.reuse, R13, R4 ;  /* 0x0000000dfc0aa224 */ /* 0x040fe200078e0204 */
[----:B------:R-:W-:Y:S02]  /*1280*/  SHF.R.S32.HI R20, RZ, 0x1f, R8 ;  /* 0x0000001fff147819 */ /* 0x000fe40000011408 */
[----:B------:R-:W-:Y:S01]  /*1290*/  @P0 IADD3 R37, R9, R11, RZ ;  /* 0x0000000b09250210 */ /* 0x000fe20007ffe0ff */
[----:B--2---:R-:W-:Y:S01]  /*12a0*/  @P3 IMAD R9, R252, R30, RZ ;  /* 0x0000001efc093224 */ /* 0x004fe200078e02ff */
[----:B------:R-:W-:Y:S01]  /*12b0*/  @P2 MOV R21, R6 ;  /* 0x0000000600152202 */ /* 0x000fe20000000f00 */
[----:B------:R-:W-:Y:S01]  /*12c0*/  IMAD.X R7, R20, 0x1, R5, P1 ;  /* 0x0000000114077824 */ /* 0x000fe200008e0605 */
[----:B---3--:R-:W-:Y:S01]  /*12d0*/  ISETP.NE.AND P1, PT, R42, RZ, PT ;  /* 0x000000ff2a00720c */ /* 0x008fe20003f25270 */
[----:B------:R-:W-:Y:S01]  /*12e0*/  @!P2 IMAD.WIDE.U32 R4, R252, R12, RZ ;  /* 0x0000000cfc04a225 */ /* 0x000fe200078e00ff */
[----:B------:R-:W-:-:S03]  /*12f0*/  @P3 SEL R9, R9, R0, !P2 ;  /* 0x0000000009093207 */ /* 0x000fc60005000000 */
[----:B------:R-:W-:Y:S01]  /*1300*/  IMAD R11, R29, R2, RZ ;  /* 0x000000021d0b7224 */ /* 0x000fe200078e02ff */
[----:B------:R-:W-:Y:S01]  /*1310*/  @!P2 MOV R21, R4 ;  /* 0x000000040015a202 */ /* 0x000fe20000000f00 */
[----:B------:R-:W-:Y:S01]  /*1320*/  IMAD.WIDE.U32 R12, R28, R2, RZ ;  /* 0x000000021c0c7225 */ /* 0x000fe200078e00ff */
[----:B------:R-:W-:-:S03]  /*1330*/  SHF.R.S32.HI R29, RZ, 0x1f, R25 ;  /* 0x0000001fff1d7819 */ /* 0x000fc60000011419 */
[----:B------:R-:W-:Y:S02]  /*1340*/  @!P3 IMAD R2, R252, R227, R234 ;  /* 0x000000e3fc02b224 */ /* 0x000fe400078e02ea */
[----:B------:R-:W-:Y:S02]  /*1350*/  @!P2 IMAD.IADD R24, R5, 0x1, R10 ;  /* 0x000000010518a824 */ /* 0x000fe400078e020a */
[----:B------:R-:W-:Y:S02]  /*1360*/  @P0 IMAD.IADD R6, R233, 0x1, R246 ;  /* 0x00000001e9060824 */ /* 0x000fe400078e02f6 */
[----:B----4-:R-:W-:-:S04]  /*1370*/  IMAD.WIDE.U32 R4, R32, R18, RZ ;  /* 0x0000001220047225 */ /* 0x010fc800078e00ff */
[----:B------:R-:W-:Y:S01]  /*1380*/  @P3 IMAD R23, R234, R23, R9 ;  /* 0x00000017ea173224 */ /* 0x000fe200078e0209 */
[----:B------:R-:W-:Y:S01]  /*1390*/  SEL R10, R4, RZ, P1 ;  /* 0x000000ff040a7207 */ /* 0x000fe20000800000 */
[----:B------:R-:W-:Y:S02]  /*13a0*/  @!P3 IMAD R23, R2, R30, RZ ;  /* 0x0000001e0217b224 */ /* 0x000fe400078e02ff */
[----:B------:R-:W-:Y:S02]  /*13b0*/  IMAD R26, R28, R7, R11 ;  /* 0x000000071c1a7224 */ /* 0x000fe400078e020b */
[----:B------:R-:W-:Y:S02]  /*13c0*/  @P0 IMAD R2, R6, R17, RZ ;  /* 0x0000001106020224 */ /* 0x000fe400078e02ff */
[----:B------:R-:W-:Y:S02]  /*13d0*/  IMAD R5, R32, R19, R5 ;  /* 0x0000001320057224 */ /* 0x000fe400078e0205 */
[----:B------:R-:W-:-:S02]  /*13e0*/  IMAD R9, R234, R39, RZ ;  /* 0x00000027ea097224 */ /* 0x000fc400078e02ff */
[----:B------:R-:W-:Y:S01]  /*13f0*/  @P0 IMAD.WIDE.U32 R6, R6, R16, RZ ;  /* 0x0000001006060225 */ /* 0x000fe200078e00ff */
[----:B------:R-:W-:Y:S02]  /*1400*/  SEL R30, R5, RZ, P1 ;  /* 0x000000ff051e7207 */ /* 0x000fe40000800000 */
[----:B------:R-:W-:Y:S02]  /*1410*/  SHF.R.S32.HI R11, RZ, 0x1f, R9 ;  /* 0x0000001fff0b7819 */ /* 0x000fe40000011409 */
        /* <DEDUP_REMOVED lines=15> */
.L_x_318:
        /* <DEDUP_REMOVED lines=13> */
.L_x_319:
        /* <DEDUP_REMOVED lines=10> */
.L_x_320:
[----:B------:R-:W-:-:S04]  /*1680*/  IMAD R2, R252, R227, R234 ;  /* 0x000000e3fc027224 */ /* 0x000fc800078e02ea */
[----:B------:R-:W-:-:S07]  /*1690*/  IMAD R2, R2, R41, RZ ;  /* 0x0000002902027224 */ /* 0x000fce00078e02ff */
.L_x_321:
[----:B------:R-:W1:Y:S01]  /*16a0*/  S2R R41, SR_TID.X ;  /* 0x0000000000297919 */ /* 0x000e620000002100 */
[----:B------:R-:W-:Y:S01]  /*16b0*/  IMAD R227, R39, R227, RZ ;  /* 0x000000e327e37224 */ /* 0x000fe200078e02ff */
[----:B------:R-:W2:Y:S01]  /*16c0*/  LDC.64 R18, c[0x0][0x420] ;  /* 0x00010800ff127b82 */ /* 0x000ea20000000a00 */
[----:B------:R-:W-:Y:S01]  /*16d0*/  SHF.R.S32.HI R39, RZ, 0x1f, R221 ;  /* 0x0000001fff277819 */ /* 0x000fe200000114dd */
[----:B------:R-:W-:Y:S01]  /*16e0*/  ULDC.64 UR4, c[0x0][0x258] ;  /* 0x0000960000047ab9 */ /* 0x000fe20000000a00 */
[----:B------:R-:W-:Y:S01]  /*16f0*/  IMAD.SHL.U32 R226, R227, 0x40, RZ ;  /* 0x00000040e3e27824 */ /* 0x000fe200078e00ff */
[----:B------:R-:W-:Y:S01]  /*1700*/  IADD3 R0, P4, R221, R8, RZ ;  /* 0x00000008dd007210 */ /* 0x000fe20007f9e0ff */
[----:B------:R-:W-:Y:S01]  /*1710*/  ULDC UR10, c[0x0][0x398] ;  /* 0x0000e600000a7ab9 */ /* 0x000fe20000000800 */
[----:B------:R-:W-:Y:S01]  /*1720*/  SHF.R.S32.HI R213, RZ, 0x1f, R212 ;  /* 0x0000001fffd57819 */ /* 0x000fe200000114d4 */
[----:B------:R-:W-:Y:S01]  /*1730*/  ULDC.64 UR6, c[0x0][0x3e0] ;  /* 0x0000f80000067ab9 */ /* 0x000fe20000000a00 */
[----:B------:R-:W-:Y:S01]  /*1740*/  IADD3 R6, P3, P2, R12, R226, R9 ;  /* 0x000000e20c067210 */ /* 0x000fe20007a7e009 */
[----:B------:R-:W3:Y:S01]  /*1750*/  LDC.64 R42, c[0x0][0x478] ;  /* 0x00011e00ff2a7b82 */ /* 0x000ee20000000a00 */
[----:B------:R-:W-:Y:S01]  /*1760*/  SHF.R.S32.HI R4, RZ, 0x1f, R226 ;  /* 0x0000001fff047819 */ /* 0x000fe200000114e2 */
[----:B------:R-:W-:Y:S01]  /*1770*/  BSSY B1, `(.L_x_317) ;  /* 0x000070b000017945 */ /* 0x000fe20003800000 */
[----:B------:R-:W-:-:S02]  /*1780*/  IADD3 R23, R8, R23, RZ ;  /* 0x0000001708177210 */ /* 0x000fc40007ffe0ff */
[----:B------:R-:W-:Y:S01]  /*1790*/  IADD3.X R11, R5, R4, R11, P3, P2 ;  /* 0x00000004050b7210 */ /* 0x000fe20001fe440b */
[----:B------:R-:W-:Y:S01]  /*17a0*/  IMAD.X R5, R39, 0x1, R20, P4 ;  /* 0x0000000127057824 */ /* 0x000fe200020e0614 */
[----:B------:R-:W-:Y:S01]  /*17b0*/  IADD3 R4, P4, R212, R21, RZ ;  /* 0x00000015d4047210 */ /* 0x000fe20007f9e0ff */
[----:B------:R-:W-:Y:S01]  /*17c0*/  IMAD.IADD R21, R8, 0x1, R2 ;  /* 0x0000000108157824 */ /* 0x000fe200078e0202 */
[----:B------:R-:W-:Y:S01]  /*17d0*/  IADD3 R13, P3, P2, R10, R6, R36 ;  /* 0x000000060a0d7210 */ /* 0x000fe20007a7e024 */
[-C--:B------:R-:W-:Y:S02]  /*17e0*/  IMAD R2, R5, R34.reuse, RZ ;  /* 0x0000002205027224 */ /* 0x080fe400078e02ff */
[----:B------:R-:W-:Y:S02]  /*17f0*/  IMAD.X R5, R213, 0x1, R24, P4 ;  /* 0x00000001d5057824 */ /* 0x000fe400020e0618 */
[C---:B------:R-:W-:Y:S02]  /*1800*/  IMAD R10, R0.reuse, R35, R2 ;  /* 0x00000023000a7224 */ /* 0x040fe400078e0202 */
[----:B------:R-:W-:-:S04]  /*1810*/  IMAD.WIDE.U32 R6, R0, R34, R212 ;  /* 0x0000002200067225 */ /* 0x000fc800078e00d4 */
[-C--:B--2---:R-:W-:Y:S01]  /*1820*/  IMAD R0, R20, R18.reuse, RZ ;  /* 0x0000001214007224 */ /* 0x084fe200078e02ff */
[----:B-1----:R-:W-:Y:S01]  /*1830*/  SHF.R.S32.HI R24, RZ, 0x1f, R41 ;  /* 0x0000001fff187819 */ /* 0x002fe20000011429 */
[----:B------:R-:W-:Y:S01]  /*1840*/  IMAD.WIDE.U32 R4, R8, R18, R4 ;  /* 0x0000001208047225 */ /* 0x000fe200078e0004 */
[----:B------:R-:W-:Y:S02]  /*1850*/  IADD3 R6, P4, R38, R6, RZ ;  /* 0x0000000626067210 */ /* 0x000fe40007f9e0ff */
[----:B------:R-:W-:Y:S01]  /*1860*/  LEA.HI R12, R24, R41, RZ, 0x5 ;  /* 0x00000029180c7211 */ /* 0x000fe200078f28ff */
[----:B------:R-:W-:Y:S01]  /*1870*/  IMAD R9, R8, R19, R0 ;  /* 0x0000001308097224 */ /* 0x000fe200078e0200 */
[----:B------:R-:W-:Y:S02]  /*1880*/  IADD3.X R7, R31, R7, R10, P4, !PT ;  /* 0x000000071f077210 */ /* 0x000fe400027fe40a */
[----:B------:R-:W-:Y:S01]  /*1890*/  LOP3.LUT R2, R12, 0xffffffe0, RZ, 0xc0, !PT ;  /* 0xffffffe00c027812 */ /* 0x000fe200078ec0ff */
[----:B------:R-:W-:Y:S01]  /*18a0*/  IMAD.IADD R5, R5, 0x1, R9 ;  /* 0x0000000105057824 */ /* 0x000fe200078e0209 */
[----:B------:R-:W-:Y:S01]  /*18b0*/  SHF.R.S32.HI R0, RZ, 0x5, R12 ;  /* 0x00000005ff007819 */ /* 0x000fe2000001140c */
[----:B------:R-:W-:Y:S01]  /*18c0*/  IMAD R9, R235, UR4, RZ ;  /* 0x00000004eb097c24 */ /* 0x000fe2000f8e02ff */
[----:B------:R-:W-:Y:S01]  /*18d0*/  IADD3.X R12, R30, R11, R27, P3, P2 ;  /* 0x0000000b1e0c7210 */ /* 0x000fe20001fe441b */
[----:B------:R-:W-:Y:S01]  /*18e0*/  IMAD.IADD R2, R41, 0x1, -R2 ;  /* 0x0000000129027824 */ /* 0x000fe200078e0a02 */
[----:B------:R-:W1:Y:S01]  /*18f0*/  LDC.64 R30, c[0x0][0x2b0] ;  /* 0x0000ac00ff1e7b82 */ /* 0x000e620000000a00 */
[----:B------:R-:W-:-:S02]  /*1900*/  IMAD R11, R234, UR5, R9 ;  /* 0x00000005ea0b7c24 */ /* 0x000fc4000f8e0209 */
[----:B------:R-:W-:Y:S01]  /*1910*/  IMAD R8, R0, R227, R2 ;  /* 0x000000e300087224 */ /* 0x000fe200078e0202 */
[----:B------:R-:W-:Y:S01]  /*1920*/  IADD3 R0, -R192, R214, R25 ;  /* 0x000000d6c0007210 */ /* 0x000fe20007ffe119 */
[----:B------:R-:W-:Y:S01]  /*1930*/  IMAD.WIDE.U32 R6, R234, UR4, R6 ;  /* 0x00000004ea067c25 */ /* 0x000fe2000f8e0006 */
[----:B------:R-:W-:-:S03]  /*1940*/  ULDC.64 UR4, c[0x0][0x428] ;  /* 0x00010a0000047ab9 */ /* 0x000fc60000000a00 */
[----:B------:R-:W-:Y:S01]  /*1950*/  VIADD R0, R0, -UR10 ;  /* 0x8000000a00007c36 */ /* 0x000fe20008000000 */
[----:B------:R-:W-:Y:S01]  /*1960*/  IADD3 R11, R7, R11, RZ ;  /* 0x0000000b070b7210 */ /* 0x000fe20007ffe0ff */
[----:B------:R-:W-:Y:S02]  /*1970*/  IMAD R2, R235, UR4, RZ ;  /* 0x00000004eb027c24 */ /* 0x000fe4000f8e02ff */
[----:B------:R-:W-:Y:S01]  /*1980*/  IMAD.WIDE.U32 R4, R234, UR4, R4 ;  /* 0x00000004ea047c25 */ /* 0x000fe2000f8e0004 */
[----:B------:R-:W-:-:S03]  /*1990*/  SHF.R.S32.HI R10, RZ, 0x1f, R0 ;  /* 0x0000001fff0a7819 */ /* 0x000fc60000011400 */
[----:B------:R-:W-:Y:S01]  /*19a0*/  IMAD R9, R234, UR5, R2 ;  /* 0x00000005ea097c24 */ /* 0x000fe2000f8e0202 */
[----:B------:R-:W-:Y:S01]  /*19b0*/  ULDC.64 UR4, c[0x0][0x210] ;  /* 0x0000840000047ab9 */ /* 0x000fe20000000a00 */
[----:B------:R-:W-:Y:S01]  /*19c0*/  LEA.HI R7, R10, R0, RZ, 0x6 ;  /* 0x000000000a077211 */ /* 0x000fe200078f30ff */
[-C--:B------:R-:W-:Y:S01]  /*19d0*/  IMAD R0, R39, R18.reuse, RZ ;  /* 0x0000001227007224 */ /* 0x080fe200078e02ff */
[----:B------:R-:W-:Y:S01]  /*19e0*/  LEA R196, P3, R6, UR4, 0x1 ;  /* 0x0000000406c47c11 */ /* 0x000fe2000f8608ff */
[----:B------:R-:W-:Y:S01]  /*19f0*/  IMAD.IADD R5, R5, 0x1, R9 ;  /* 0x0000000105057824 */ /* 0x000fe200078e0209 */
[----:B------:R-:W-:Y:S01]  /*1a00*/  IADD3 R2, P2, R8, R13, RZ ;  /* 0x0000000d08027210 */ /* 0x000fe20007f5e0ff */
[C---:B------:R-:W-:Y:S01]  /*1a10*/  IMAD R0, R221.reuse, R19, R0 ;  /* 0x00000013dd007224 */ /* 0x040fe200078e0200 */
[----:B------:R-:W-:Y:S01]  /*1a20*/  LEA.HI.X R197, R6, UR5, R11, 0x1, P3 ;  /* 0x0000000506c57c11 */ /* 0x000fe200098f0c0b */
[----:B------:R-:W-:Y:S01]  /*1a30*/  ULDC.64 UR4, c[0x0][0x400] ;  /* 0x0001000000047ab9 */ /* 0x000fe20000000a00 */
[----:B------:R-:W-:Y:S01]  /*1a40*/  SHF.R.S32.HI R6, RZ, 0x6, R7 ;  /* 0x00000006ff067819 */ /* 0x000fe20000011407 */
[----:B------:R-:W-:Y:S01]  /*1a50*/  IMAD.WIDE.U32 R4, R221, R18, R4 ;  /* 0x00000012dd047225 */ /* 0x000fe200078e0004 */
[----:B------:R-:W-:-:S02]  /*1a60*/  LEA.HI.X.SX32 R8, R8, R12, 0x1, P2 ;  /* 0x0000000c08087211 */ /* 0x000fc400010f0eff */
[C---:B------:R-:W-:Y:S01]  /*1a70*/  LEA R191, P2, R2.reuse, UR4, 0x2 ;  /* 0x0000000402bf7c11 */ /* 0x040fe2000f8410ff */
[----:B------:R-:W-:Y:S01]  /*1a80*/  IMAD.IADD R0, R5, 0x1, R0 ;  /* 0x0000000105007824 */ /* 0x000fe200078e0200 */
[----:B------:R-:W-:Y:S01]  /*1a90*/  VIMNMX R232, RZ, R6, !PT ;  /* 0x00000006ffe87248 */ /* 0x000fe20007fe0100 */
[----:B-1----:R-:W-:Y:S01]  /*1aa0*/  IMAD.WIDE R10, R23, 0x4, R30 ;  /* 0x00000004170a7825 */ /* 0x002fe200078e021e */
[----:B------:R-:W-:Y:S02]  /*1ab0*/  LEA.HI.X R190, R2, UR5, R8, 0x2, P2 ;  /* 0x0000000502be7c11 */ /* 0x000fe400090f1408 */
[----:B------:R-:W-:Y:S01]  /*1ac0*/  ISETP.GT.AND P2, PT, R193, R232, PT ;  /* 0x000000e8c100720c */ /* 0x000fe20003f44270 */
[----:B---3--:R-:W-:Y:S01]  /*1ad0*/  IMAD.WIDE R6, R21, 0x4, R42 ;  /* 0x0000000415067825 */ /* 0x008fe200078e022a */
[C---:B------:R-:W-:Y:S02]  /*1ae0*/  LEA R194, P3, R4.reuse, UR6, 0x1 ;  /* 0x0000000604c27c11 */ /* 0x040fe4000f8608ff */
[----:B------:R-:W-:Y:S01]  /*1af0*/  MOV R216, R10 ;  /* 0x0000000a00d87202 */ /* 0x000fe20000000f00 */
[----:B------:R-:W-:Y:S01]  /*1b00*/  IMAD.MOV.U32 R215, RZ, RZ, R11 ;  /* 0x000000ffffd77224 */ /* 0x000fe200078e000b */
[----:B------:R-:W-:Y:S01]  /*1b10*/  LEA.HI.X R195, R4, UR7, R0, 0x1, P3 ;  /* 0x0000000704c37c11 */ /* 0x000fe200098f0c00 */
[----:B------:R-:W-:Y:S01]  /*1b20*/  IMAD.MOV.U32 R218, RZ, RZ, R6 ;  /* 0x000000ffffda7224 */ /* 0x000fe200078e0006 */
[----:B------:R-:W-:Y:S01]  /*1b30*/  MOV R217, R7 ;  /* 0x0000000700d97202 */ /* 0x000fe20000000f00 */
[----:B------:R-:W-:-:S04]  /*1b40*/  VIADD R193, R193, 0xffffffff ;  /* 0xffffffffc1c17836 */ /* 0x000fc80000000000 */
        /* <DEDUP_REMOVED lines=26> */
.L_x_323:
        /* <DEDUP_REMOVED lines=13> */
.L_x_324:
        /* <DEDUP_REMOVED lines=8> */
[----:B------:R-:W-:Y:S02]  /*1e40*/  IMAD R0, R236, -0x80, R192 ;  /* 0xffffff80ec007824 */ /* 0x000fe400078e02c0 */
[C---:B------:R-:W-:Y:S01]  /*1e50*/  VIADD R2, R221.reuse, 0x20 ;  /* 0x00000020dd027836 */ /* 0x040fe20000000000 */
[----:B------:R-:W-:Y:S01]  /*1e60*/  IADD3.X R7, R10, R7, R8, P0, !PT ;  /* 0x000000070a077210 */ /* 0x000fe200007fe408 */
[C---:B------:R-:W-:Y:S01]  /*1e70*/  VIADD R9, R221.reuse, 0x40 ;  /* 0x00000040dd097836 */ /* 0x040fe20000000000 */
[----:B------:R-:W-:-:S02]  /*1e80*/  IADD3 R8, R221, 0x60, RZ ;  /* 0x00000060dd087810 */ /* 0x000fc40007ffe0ff */
[-C--:B------:R-:W-:Y:S01]  /*1e90*/  ISETP.GE.OR P2, PT, R2, R0.reuse, P3 ;  /* 0x000000000200720c */ /* 0x080fe20001f46670 */
[----:B------:R-:W-:Y:S01]  /*1ea0*/  IMAD R2, R235, UR4, RZ ;  /* 0x00000004eb027c24 */ /* 0x000fe2000f8e02ff */
[-C--:B------:R-:W-:Y:S01]  /*1eb0*/  ISETP.GE.OR P1, PT, R9, R0.reuse, P3 ;  /* 0x000000000900720c */ /* 0x080fe20001f26670 */
[----:B------:R-:W-:Y:S01]  /*1ec0*/  IMAD.WIDE.U32 R6, R234, UR4, R6 ;  /* 0x00000004ea067c25 */ /* 0x000fe2000f8e0006 */
[-C--:B------:R-:W-:Y:S02]  /*1ed0*/  ISETP.GE.OR P0, PT, R8, R0.reuse, P3 ;  /* 0x000000000800720c */ /* 0x080fe40001f06670 */
[----:B------:R-:W-:Y:S01]  /*1ee0*/  ISETP.GE.OR P3, PT, R221, R0, P3 ;  /* 0x00000000dd00720c */ /* 0x000fe20001f66670 */
[----:B------:R-:W-:-:S05]  /*1ef0*/  IMAD R0, R234, UR5, R2 ;  /* 0x00000005ea007c24 */ /* 0x000fca000f8e0202 */
[----:B------:R-:W-:-:S07]  /*1f00*/  IADD3 R0, R7, R0, RZ ;  /* 0x0000000007007210 */ /* 0x000fce0007ffe0ff */
        /* <DEDUP_REMOVED lines=11> */
.L_x_326:
[----:B------:R-:W-:Y:S05]  /*1fc0*/  BSYNC B0 ;  /* 0x0000000000007941 */ /* 0x000fea0003800000 */
.L_x_325:
        /* <DEDUP_REMOVED lines=14> */
.L_x_328:
[----:B------:R-:W-:Y:S05]  /*20b0*/  BSYNC B0 ;  /* 0x0000000000007941 */ /* 0x000fea0003800000 */
.L_x_327:
        /* <DEDUP_REMOVED lines=14> */
.L_x_330:
[----:B------:R-:W-:Y:S05]  /*21a0*/  BSYNC B0 ;  /* 0x0000000000007941 */ /* 0x000fea0003800000 */
.L_x_329:
        /* <DEDUP_REMOVED lines=13> */
.L_x_332:
[----:B------:R-:W-:Y:S05]  /*2280*/  BSYNC B0 ;  /* 0x0000000000007941 */ /* 0x000fea0003800000 */
.L_x_331:
[-C--:B----4-:R-:W-:Y:S01]  /*2290*/  IMAD.WIDE.U32 R4, R25, R12.reuse, R212 ;  /* 0x0000000c19047225 */ /* 0x090fe200078e00d4 */
[----:B------:R-:W-:Y:S01]  /*22a0*/  ULDC.64 UR4, c[0x0][0x470] ;  /* 0x00011c0000047ab9 */ /* 0x000fe20000000a00 */
[----:B------:R-:W-:Y:S02]  /*22b0*/  BSSY B0, `(.L_x_333) ;  /* 0x0000014000007945 */ /* 0x000fe40003800000 */
[----:B------:R-:W-:Y:S01]  /*22c0*/  IMAD R0, R29, R12, RZ ;  /* 0x0000000c1d007224 */ /* 0x000fe200078e02ff */
[----:B------:R-:W-:-:S03]  /*22d0*/  IADD3 R4, P4, R14, R4, RZ ;  /* 0x000000040e047210 */ /* 0x000fc60007f9e0ff */
[----:B------:R-:W-:Y:S02]  /*22e0*/  IMAD R2, R25, R13, R0 ;  /* 0x0000000d19027224 */ /* 0x000fe400078e0200 */
[----:B------:R-:W-:-:S03]  /*22f0*/  IMAD R0, R235, UR4, RZ ;  /* 0x00000004eb007c24 */ /* 0x000fc6000f8e02ff */
        /* <DEDUP_REMOVED lines=15> */
.L_x_334:
[----:B------:R-:W-:Y:S05]  /*23f0*/  BSYNC B0 ;  /* 0x0000000000007941 */ /* 0x000fea0003800000 */
.L_x_333:
        /* <DEDUP_REMOVED lines=14> */
.L_x_336:
[----:B------:R-:W-:Y:S05]  /*24e0*/  BSYNC B0 ;  /* 0x0000000000007941 */ /* 0x000fea0003800000 */
.L_x_335:
        /* <DEDUP_REMOVED lines=14> */
.L_x_338:
[----:B------:R-:W-:Y:S05]  /*25d0*/  BSYNC B0 ;  /* 0x0000000000007941 */ /* 0x000fea0003800000 */
.L_x_337:
        /* <DEDUP_REMOVED lines=14> */
.L_x_322:
[----:B------:R-:W-:Y:S01]  /*26c0*/  IMAD R0, R236, -0x80, R192 ;  /* 0xffffff80ec007824 */ /* 0x000fe200078e02c0 */
[----:B------:R-:W-:Y:S01]  /*26d0*/  @P1 BAR.SYNC.DEFER_BLOCKING 0x0 ;  /* 0x0000000000001b1d */ /* 0x000fe20000010000 */
[----:B------:R-:W-:Y:S01]  /*26e0*/  VIADD R6, R221, 0x60 ;  /* 0x00000060dd067836 */ /* 0x000fe20000000000 */
[----:B------:R-:W-:Y:S01]  /*26f0*/  LEA.HI R10, R193, R193, RZ, 0x1 ;  /* 0x000000c1c10a7211 */ /* 0x000fe200078f08ff */
[C---:B------:R-:W-:Y:S01]  /*2700*/  VIADD R4, R221.reuse, 0x40 ;  /* 0x00000040dd047836 */ /* 0x040fe20000000000 */
[----:B------:R-:W-:Y:S01]  /*2710*/  ISETP.GE.AND P3, PT, R221, R0, PT ;  /* 0x00000000dd00720c */ /* 0x000fe20003f66270 */
[----:B------:R-:W-:Y:S01]  /*2720*/  IMAD R2, R29, R14, RZ ;  /* 0x0000000e1d027224 */ /* 0x000fe200078e02ff */
[-C--:B------:R-:W-:Y:S01]  /*2730*/  ISETP.GE.AND P4, PT, R6, R0.reuse, PT ;  /* 0x000000000600720c */ /* 0x080fe20003f86270 */
[----:B------:R-:W-:Y:S01]  /*2740*/  IMAD R11, R193, -0x40, R214 ;  /* 0xffffffc0c10b7824 */ /* 0x000fe200078e02d6 */
[----:B------:R-:W-:Y:S01]  /*2750*/  P2R R20, PR, RZ, 0x8 ;  /* 0x00000008ff147803 */ /* 0x000fe20000000000 */
[----:B------:R-:W-:Y:S01]  /*2760*/  IMAD R2, R25, R15, R2 ;  /* 0x0000000f19027224 */ /* 0x000fe200078e0202 */
[----:B------:R-:W-:Y:S01]  /*2770*/  IADD3 R6, R221, 0x20, RZ ;  /* 0x00000020dd067810 */ /* 0x000fe20007ffe0ff */
[----:B------:R-:W-:Y:S01]  /*2780*/  ULDC.64 UR4, c[0x0][0x268] ;  /* 0x00009a0000047ab9 */ /* 0x000fe20000000a00 */
[----:B------:R-:W-:Y:S01]  /*2790*/  ISETP.NE.AND P1, PT, R20, RZ, PT ;  /* 0x000000ff1400720c */ /* 0x000fe20003f25270 */
[----:B------:R-:W-:Y:S01]  /*27a0*/  IMAD R8, R26, UR4, RZ ;  /* 0x000000041a087c24 */ /* 0x000fe2000f8e02ff */
[----:B------:R-:W-:Y:S01]  /*27b0*/  ISETP.GE.AND P5, PT, R4, R0, PT ;  /* 0x000000000400720c */ /* 0x000fe20003fa6270 */
[----:B------:R-:W-:Y:S01]  /*27c0*/  IMAD.WIDE.U32 R4, R25, R14, R212 ;  /* 0x0000000e19047225 */ /* 0x000fe200078e00d4 */
[C---:B------:R-:W-:Y:S01]  /*27d0*/  ISETP.GE.AND P6, PT, R6.reuse, R0, PT ;  /* 0x000000000600720c */ /* 0x040fe20003fc6270 */
[----:B------:R-:W-:Y:S01]  /*27e0*/  BSSY B0, `(.L_x_340) ;  /* 0x0000022000007945 */ /* 0x000fe20003800000 */
[-C--:B------:R-:W-:Y:S01]  /*27f0*/  ISETP.GE.AND P2, PT, R6, R11.reuse, PT ;  /* 0x0000000b0600720c */ /* 0x080fe20003f46270 */
[----:B------:R-:W-:Y:S01]  /*2800*/  IMAD R0, R243, 0x2, R181 ;  /* 0x00000002f3007824 */ /* 0x000fe200078e02b5 */
[----:B------:R-:W-:Y:S01]  /*2810*/  IADD3 R4, P0, R33, R4, RZ ;  /* 0x0000000421047210 */ /* 0x000fe20007f1e0ff */
[----:B------:R-:W-:Y:S01]  /*2820*/  IMAD.WIDE.U32 R6, R25, R16, R212 ;  /* 0x0000001019067225 */ /* 0x000fe200078e00d4 */
[----:B------:R-:W-:-:S02]  /*2830*/  ISETP.GE.AND P3, PT, R221, R11, PT ;  /* 0x0000000bdd00720c */ /* 0x000fc40003f66270 */
[----:B------:R-:W-:Y:S01]  /*2840*/  IADD3.X R5, R37, R5, R2, P0, !PT ;  /* 0x0000000525057210 */ /* 0x000fe200007fe402 */
[----:B------:R1:W-:Y:S01]  /*2850*/  @P1 STS.128 [R0+0xa000], RZ ;  /* 0x00a000ff00001388 */ /* 0x0003e20000000c00 */
[----:B------:R-:W-:Y:S01]  /*2860*/  IMAD R2, R29, R16, RZ ;  /* 0x000000101d027224 */ /* 0x000fe200078e02ff */
[----:B------:R-:W-:Y:S01]  /*2870*/  IADD3 R12, P0, R28, R6, RZ ;  /* 0x000000061c0c7210 */ /* 0x000fe20007f1e0ff */
[----:B------:R-:W-:Y:S01]  /*2880*/  IMAD.WIDE.U32 R4, R22, UR4, R4 ;  /* 0x0000000416047c25 */ /* 0x000fe2000f8e0004 */
[----:B------:R-:W-:-:S03]  /*2890*/  LOP3.LUT R10, R10, 0xfffffffe, RZ, 0xc0, !PT ;  /* 0xfffffffe0a0a7812 */ /* 0x000fc600078ec0ff */
[----:B------:R-:W-:Y:S02]  /*28a0*/  IMAD R9, R25, R17, R2 ;  /* 0x0000001119097224 */ /* 0x000fe400078e0202 */
[----:B------:R-:W-:-:S03]  /*28b0*/  IMAD R2, R22, UR5, R8 ;  /* 0x0000000516027c24 */ /* 0x000fc6000f8e0208 */
[----:B------:R-:W-:Y:S02]  /*28c0*/  IADD3.X R13, R32, R7, R9, P0, !PT ;  /* 0x00000007200d7210 */ /* 0x000fe400007fe409 */
        /* <DEDUP_REMOVED lines=19> */
.L_x_341:
[----:B------:R-:W-:Y:S05]  /*2a00*/  BSYNC B0 ;  /* 0x0000000000007941 */ /* 0x000fea0003800000 */
.L_x_340:
        /* <DEDUP_REMOVED lines=22> */
.L_x_343:
[----:B------:R-:W-:Y:S05]  /*2b70*/  BSYNC B0 ;  /* 0x0000000000007941 */ /* 0x000fea0003800000 */
.L_x_342:
        /* <DEDUP_REMOVED lines=22> */
.L_x_345:
[----:B------:R-:W-:Y:S05]  /*2ce0*/  BSYNC B0 ;  /* 0x0000000000007941 */ /* 0x000fea0003800000 */
.L_x_344:
        /* <DEDUP_REMOVED lines=22> */
.L_x_347:
[----:B------:R-:W-:Y:S05]  /*2e50*/  BSYNC B0 ;  /* 0x0000000000007941 */ /* 0x000fea0003800000 */
.L_x_346:
        /* <DEDUP_REMOVED lines=13> */
.L_x_349:
[----:B------:R-:W-:Y:S05]  /*2f30*/  BSYNC B0 ;  /* 0x0000000000007941 */ /* 0x000fea0003800000 */
.L_x_348:
[----:B------:R1:W-:Y:S01]  /*2f40*/  @P2 STS.128 [R0+0x5000], RZ ;  /* 0x005000ff00002388 */ /* 0x0003e20000000c00 */
[----:B------:R-:W-:Y:S01]  /*2f50*/  ISETP.NE.AND P1, PT, R2, 0x1, PT ;  /* 0x000000010200780c */ /* 0x000fe20003f25270 */
[----:B------:R-:W-:Y:S01]  /*2f60*/  VIADD R2, R243, 0x1000 ;  /* 0x00001000f3027836 */ /* 0x000fe20000000000 */
[----:B------:R-:W-:Y:S04]  /*2f70*/  BSSY B0, `(.L_x_350) ;  /* 0x000000e000007945 */ /* 0x000fe80003800000 */
[----:B------:R-:W-:-:S05]  /*2f80*/  SEL R2, R2, R243, !P1 ;  /* 0x000000f302027207 */ /* 0x000fca0004800000 */
[----:B------:R-:W-:Y:S01]  /*2f90*/  IMAD R189, R2, 0x2, R181 ;  /* 0x0000000202bd7824 */ /* 0x000fe200078e02b5 */
[----:B------:R-:W-:Y:S05]  /*2fa0*/  @P2 BRA `(.L_x_351) ;  /* 0x0000000000282947 */ /* 0x000fea0003800000 */
        /* <DEDUP_REMOVED lines=10> */
.L_x_351:
[----:B------:R-:W-:Y:S05]  /*3050*/  BSYNC B0 ;  /* 0x0000000000007941 */ /* 0x000fea0003800000 */
.L_x_350:
        /* <DEDUP_REMOVED lines=17> */
.L_x_353:
[----:B------:R-:W-:Y:S05]  /*3170*/  BSYNC B0 ;  /* 0x0000000000007941 */ /* 0x000fea0003800000 */
.L_x_352:
        /* <DEDUP_REMOVED lines=13> */
[----:B---3--:R-:W-:-:S04]  /*3250*/  LEA R4, P0, R34, R196, 0x6 ;  /* 0x000000c422047211 */ /* 0x008fc800078030ff */
[----:B------:R-:W-:-:S05]  /*3260*/  LEA.HI.X R5, R34, R197, R35, 0x6, P0 ;  /* 0x000000c522057211 */ /* 0x000fca00000f3423 */
[----:B------:R-:W-:Y:S01]  /*3270*/  @!PT LDS RZ, [RZ] ;  /* 0x00000000fffff984 */ /* 0x000fe20000000800 */
[----:B------:R-:W-:Y:S01]  /*3280*/  @!PT LDS RZ, [RZ] ;  /* 0x00000000fffff984 */ /* 0x000fe20000000800 */
[----:B------:R-:W-:Y:S01]  /*3290*/  @!PT LDS RZ, [RZ] ;  /* 0x00000000fffff984 */ /* 0x000fe20000000800 */
[----:B------:R3:W-:Y:S04]  /*32a0*/  LDGSTS.E.BYPASS.LTC128B.128 [R189+0x1000], desc[UR12][R4.64] ;  /* 0x0100000004bd7fae */ /* 0x0007e8000b901d4c */
.L_x_355:
[----:B------:R-:W-:Y:S05]  /*32b0*/  BSYNC B0 ;  /* 0x0000000000007941 */ /* 0x000fea0003800000 */
.L_x_354:
[----:B------:R-:W-:Y:S01]  /*32c0*/  ISETP.NE.AND P0, PT, R20, RZ, PT ;  /* 0x000000ff1400720c */ /* 0x000fe20003f05270 */
[----:B------:R-:W-:Y:S01]  /*32d0*/  ULDC.64 UR4, c[0x0][0x260] ;  /* 0x0000980000047ab9 */ /* 0x000fe20000000a00 */
[----:B------:R-:W-:Y:S01]  /*32e0*/  BSSY B0, `(.L_x_356) ;  /* 0x0000018000007945 */ /* 0x000fe20003800000 */
[----:B------:R-:W-:Y:S02]  /*32f0*/  IMAD R2, R26, UR4, RZ ;  /* 0x000000041a027c24 */ /* 0x000fe4000f8e02ff */
[----:B---3--:R-:W-:-:S04]  /*3300*/  IMAD.WIDE.U32 R4, R22, UR4, R12 ;  /* 0x0000000416047c25 */ /* 0x008fc8000f8e000c */
[----:B------:R-:W-:-:S04]  /*3310*/  IMAD R2, R22, UR5, R2 ;  /* 0x0000000516027c24 */ /* 0x000fc8000f8e0202 */
        /* <DEDUP_REMOVED lines=20> */
.L_x_357:
[----:B------:R-:W-:Y:S05]  /*3460*/  BSYNC B0 ;  /* 0x0000000000007941 */ /* 0x000fea0003800000 */
.L_x_356:
[----:B------:R1:W-:Y:S01]  /*3470*/  @P6 STS.128 [R0+0x7000], RZ ;  /* 0x007000ff00006388 */ /* 0x0003e20000000c00 */
[----:B------:R-:W-:Y:S04]  /*3480*/  BSSY B0, `(.L_x_358) ;  /* 0x0000015000007945 */ /* 0x000fe80003800000 */
[----:B------:R-:W-:Y:S05]  /*3490*/  @P6 BRA `(.L_x_359) ;  /* 0x00000000004c6947 */ /* 0x000fea0003800000 */
[----:B------:R-:W-:Y:S02]  /*34a0*/  ULDC UR4, c[0x0][0x2d0] ;  /* 0x0000b40000047ab9 */ /* 0x000fe40000000800 */
[----:B------:R-:W-:-:S13]  /*34b0*/  ISETP.GE.AND P0, PT, R212, UR4, PT ;  /* 0x00000004d4007c0c */ /* 0x000fda000bf06270 */
[----:B------:R1:W-:Y:S01]  /*34c0*/  @P0 STS.128 [R0+0x7000], RZ ;  /* 0x007000ff00000388 */ /* 0x0003e20000000c00 */
[----:B------:R-:W-:Y:S05]  /*34d0*/  @P0 BRA `(.L_x_359) ;  /* 0x00000000003c0947 */ /* 0x000fea0003800000 */
[----:B-1----:R-:W-:Y:S01]  /*34e0*/  IADD3 R8, P0, R221, 0x20, RZ ;  /* 0x00000020dd087810 */ /* 0x002fe20007f1e0ff */
        /* <DEDUP_REMOVED lines=14> */
.L_x_359:
[----:B------:R-:W-:Y:S05]  /*35d0*/  BSYNC B0 ;  /* 0x0000000000007941 */ /* 0x000fea0003800000 */
.L_x_358:
        /* <DEDUP_REMOVED lines=22> */
.L_x_361:
[----:B------:R-:W-:Y:S05]  /*3740*/  BSYNC B0 ;  /* 0x0000000000007941 */ /* 0x000fea0003800000 */
.L_x_360:
        /* <DEDUP_REMOVED lines=22> */
.L_x_363:
[----:B------:R-:W-:Y:S05]  /*38b0*/  BSYNC B0 ;  /* 0x0000000000007941 */ /* 0x000fea0003800000 */
.L_x_362:
[----:B------:R-:W-:Y:S01]  /*38c0*/  ULDC.64 UR4, c[0x0][0x3c8] ;  /* 0x0000f20000047ab9 */ /* 0x000fe20000000a00 */
[C---:B-1234-:R-:W-:Y:S01]  /*38d0*/  VIADD R0, R241.reuse, 0x28 ;  /* 0x00000028f1007836 */ /* 0x05efe20000000000 */
[----:B------:R-:W-:Y:S01]  /*38e0*/  ISETP.NE.U32.AND P3, PT, RZ, UR4, PT ;  /* 0x00000004ff007c0c */ /* 0x000fe2000bf65070 */
[----:B------:R-:W0:Y:S01]  /*38f0*/  LDGDEPBAR ;  /* 0x00000000000079af */ /* 0x000e220000000000 */
[C---:B------:R-:W-:Y:S02]  /*3900*/  VIADD R2, R241.reuse, 0x8 ;  /* 0x00000008f1027836 */ /* 0x040fe40000000000 */
[C---:B------:R-:W-:Y:S01]  /*3910*/  VIADD R4, R241.reuse, 0x20 ;  /* 0x00000020f1047836 */ /* 0x040fe20000000000 */
[----:B------:R-:W-:Y:S01]  /*3920*/  ISETP.NE.AND.EX P3, PT, RZ, UR5, PT, P3 ;  /* 0x00000005ff007c0c */ /* 0x000fe2000bf65330 */
[----:B------:R-:W2:Y:S01]  /*3930*/  LDL R13, [R1+0x4] ;  /* 0x00000400010d7983 */ /* 0x000ea20000100800 */
[-C--:B------:R-:W-:Y:S01]  /*3940*/  ISETP.GE.AND P2, PT, R0, R11.reuse, PT ;  /* 0x0000000b0000720c */ /* 0x080fe20003f46270 */
[----:B------:R-:W-:Y:S01]  /*3950*/  IMAD.MOV.U32 R209, RZ, RZ, 0x7f800000 ;  /* 0x7f800000ffd17424 */ /* 0x000fe200078e00ff */
[-C--:B------:R-:W-:Y:S01]  /*3960*/  ISETP.GE.AND P5, PT, R2, R11.reuse, PT ;  /* 0x0000000b0200720c */ /* 0x080fe20003fa6270 */
[----:B------:R-:W-:Y:S01]  /*3970*/  IMAD.MOV.U32 R210, RZ, RZ, 0x7f800000 ;  /* 0x7f800000ffd27424 */ /* 0x000fe200078e00ff */
[-C--:B------:R-:W-:Y:S01]  /*3980*/  ISETP.GE.AND P4, PT, R4, R11.reuse, PT ;  /* 0x0000000b0400720c */ /* 0x080fe20003f86270 */
[C---:B------:R-:W-:Y:S01]  /*3990*/  IMAD.SHL.U32 R4, R241.reuse, 0x4, RZ ;  /* 0x00000004f1047824 */ /* 0x040fe200078e00ff */
[----:B------:R-:W-:Y:S01]  /*39a0*/  SHF.R.S32.HI R2, RZ, 0x1f, R0 ;  /* 0x0000001fff027819 */ /* 0x000fe20000011400 */
[----:B------:R-:W-:Y:S01]  /*39b0*/  IMAD.MOV.U32 R208, RZ, RZ, 0x7f800000 ;  /* 0x7f800000ffd07424 */ /* 0x000fe200078e00ff */
[----:B------:R-:W-:Y:S01]  /*39c0*/  SHF.R.S32.HI R12, RZ, 0x1f, R241 ;  /* 0x0000001fff0c7819 */ /* 0x000fe200000114f1 */
[----:B------:R-:W-:Y:S01]  /*39d0*/  IMAD.MOV.U32 R207, RZ, RZ, 0x7f800000 ;  /* 0x7f800000ffcf7424 */ /* 0x000fe200078e00ff */
[----:B------:R-:W-:Y:S01]  /*39e0*/  ISETP.GE.AND P6, PT, R241, R11, PT ;  /* 0x0000000bf100720c */ /* 0x000fe20003fc6270 */
[----:B------:R-:W1:Y:S01]  /*39f0*/  @P3 LDC.64 R8, c[0x0][0x3d0] ;  /* 0x0000f400ff083b82 */ /* 0x000e620000000a00 */
[----:B------:R-:W-:Y:S01]  /*3a00*/  IMAD R140, R182, 0x2, R181 ;  /* 0x00000002b68c7824 */ /* 0x000fe200078e02b5 */
[----:B------:R-:W-:Y:S01]  /*3a10*/  @!P2 LEA R10, P0, R0, R216, 0x2 ;  /* 0x000000d8000aa211 */ /* 0x000fe200078010ff */
[----:B------:R-:W-:-:S02]  /*3a20*/  IMAD.SHL.U32 R220, R227, 0x10, RZ ;  /* 0x00000010e3dc7824 */ /* 0x000fc400078e00ff */
[----:B------:R-:W-:Y:S01]  /*3a30*/  IMAD.SHL.U32 R219, R227, 0x8, RZ ;  /* 0x00000008e3db7824 */ /* 0x000fe200078e00ff */
[----:B------:R-:W-:Y:S01]  /*3a40*/  @!P2 LEA.HI.X R11, R0, R215, R2, 0x2, P0 ;  /* 0x000000d7000ba211 */ /* 0x000fe200000f1402 */
[----:B------:R-:W-:-:S04]  /*3a50*/  DEPBAR.LE SB0, 0x1 ;  /* 0x000080400000791a */ /* 0x000fc80000000000 */
[----:B------:R-:W-:Y:S01]  /*3a60*/  IADD3 R4, P0, R4, R216, RZ ;  /* 0x000000d804047210 */ /* 0x000fe20007f1e0ff */
[----:B------:R-:W5:Y:S01]  /*3a70*/  @!P2 LDG.E R208, desc[UR12][R10.64] ;  /* 0x0000000c0ad0a981 */ /* 0x000f62000c1e1900 */
[----:B------:R-:W-:Y:S01]  /*3a80*/  SHF.L.U64.HI R2, R241, 0x2, R12 ;  /* 0x00000002f1027819 */ /* 0x000fe2000001020c */
[----:B------:R-:W3:Y:S01]  /*3a90*/  LDC R211, c[0x0][0x394] ;  /* 0x0000e500ffd37b82 */ /* 0x000ee20000000800 */
[----:B------:R-:W-:Y:S02]  /*3aa0*/  IMAD.IADD R25, R25, 0x1, R214 ;  /* 0x0000000119197824 */ /* 0x000fe400078e02d6 */
[----:B------:R-:W-:Y:S02]  /*3ab0*/  VIADD R169, R178, 0x1000 ;  /* 0x00001000b2a97836 */ /* 0x000fe40000000000 */
[----:B------:R-:W-:Y:S02]  /*3ac0*/  VIADD R170, R179, 0x1000 ;  /* 0x00001000b3aa7836 */ /* 0x000fe40000000000 */
[----:B------:R-:W-:-:S02]  /*3ad0*/  IMAD.MOV.U32 R176, RZ, RZ, 0x20 ;  /* 0x00000020ffb07424 */ /* 0x000fc400078e00ff */
[----:B------:R-:W-:Y:S01]  /*3ae0*/  IMAD.MOV.U32 R168, RZ, RZ, 0x40 ;  /* 0x00000040ffa87424 */ /* 0x000fe200078e00ff */
[----:B------:R-:W-:Y:S01]  /*3af0*/  CS2R R94, SRZ ;  /* 0x00000000005e7805 */ /* 0x000fe2000001ff00 */
[----:B------:R-:W-:Y:S01]  /*3b00*/  IMAD.X R5, R2, 0x1, R215, P0 ;  /* 0x0000000102057824 */ /* 0x000fe200000e06d7 */
[----:B------:R-:W-:Y:S01]  /*3b10*/  CS2R R92, SRZ ;  /* 0x00000000005c7805 */ /* 0x000fe2000001ff00 */
[-C--:B-1----:R-:W-:Y:S01]  /*3b20*/  @P3 IMAD R0, R40, R8.reuse, RZ ;  /* 0x0000000828003224 */ /* 0x082fe200078e02ff */
[----:B------:R-:W-:Y:S01]  /*3b30*/  CS2R R98, SRZ ;  /* 0x0000000000627805 */ /* 0x000fe2000001ff00 */
[C---:B------:R-:W-:Y:S01]  /*3b40*/  @P3 IMAD.WIDE.U32 R6, R252.reuse, R8, R234 ;  /* 0x00000008fc063225 */ /* 0x040fe200078e00ea */
[----:B------:R-:W5:Y:S01]  /*3b50*/  @!P6 LDG.E R209, desc[UR12][R4.64] ;  /* 0x0000000c04d1e981 */ /* 0x000f62000c1e1900 */
[----:B------:R-:W-:Y:S02]  /*3b60*/  CS2R R96, SRZ ;  /* 0x0000000000607805 */ /* 0x000fe4000001ff00 */
[----:B------:R-:W-:Y:S01]  /*3b70*/  CS2R R90, SRZ ;  /* 0x00000000005a7805 */ /* 0x000fe2000001ff00 */
[----:B------:R-:W-:Y:S01]  /*3b80*/  @P3 IMAD R9, R252, R9, R0 ;  /* 0x00000009fc093224 */ /* 0x000fe200078e0200 */
[----:B------:R-:W5:Y:S01]  /*3b90*/  @!P5 LDG.E R210, desc[UR12][R4.64+0x20] ;  /* 0x0000200c04d2d981 */ /* 0x000f62000c1e1900 */
[----:B------:R-:W-:Y:S01]  /*3ba0*/  IMAD.MOV.U32 R183, RZ, RZ, RZ ;  /* 0x000000ffffb77224 */ /* 0x000fe200078e00ff */
[----:B------:R-:W-:Y:S01]  /*3bb0*/  CS2R R88, SRZ ;  /* 0x0000000000587805 */ /* 0x000fe2000001ff00 */
[C---:B------:R-:W-:Y:S01]  /*3bc0*/  IMAD R231, R227.reuse, 0x18, RZ ;  /* 0x00000018e3e77824 */ /* 0x040fe200078e02ff */
[----:B------:R1:W5:Y:S01]  /*3bd0*/  @!P4 LDG.E R207, desc[UR12][R4.64+0x80] ;  /* 0x0000800c04cfc981 */ /* 0x000362000c1e1900 */
[C---:B------:R-:W-:Y:S01]  /*3be0*/  IMAD.SHL.U32 R230, R227.reuse, 0x20, RZ ;  /* 0x00000020e3e67824 */ /* 0x040fe200078e00ff */
[----:B------:R-:W-:Y:S01]  /*3bf0*/  CS2R R86, SRZ ;  /* 0x0000000000567805 */ /* 0x000fe2000001ff00 */
[----:B------:R-:W-:Y:S01]  /*3c00*/  IMAD R229, R227, 0x28, RZ ;  /* 0x00000028e3e57824 */ /* 0x000fe200078e02ff */
[----:B------:R-:W-:Y:S01]  /*3c10*/  BAR.SYNC.DEFER_BLOCKING 0x0 ;  /* 0x0000000000007b1d */ /* 0x000fe20000010000 */
[----:B------:R-:W-:Y:S01]  /*3c20*/  @P3 IMAD.IADD R9, R7, 0x1, R9 ;  /* 0x0000000107093824 */ /* 0x000fe200078e0209 */
[----:B------:R-:W-:-:S04]  /*3c30*/  @P3 LEA R8, P0, R6, UR4, 0x2 ;  /* 0x0000000406083c11 */ /* 0x000fc8000f8010ff */
[----:B------:R-:W-:Y:S01]  /*3c40*/  @P3 LEA.HI.X R9, R6, UR5, R9, 0x2, P0 ;  /* 0x0000000506093c11 */ /* 0x000fe200080f1409 */
[----:B------:R-:W-:Y:S01]  /*3c50*/  VIADD R242, R220, 0x20 ;  /* 0x00000020dcf27836 */ /* 0x000fe20000000000 */
[----:B------:R-:W-:Y:S01]  /*3c60*/  LEA.HI R0, R24, R41, RZ, 0x4 ;  /* 0x0000002918007211 */ /* 0x000fe200078f20ff */
[----:B------:R-:W-:Y:S01]  /*3c70*/  IMAD R228, R227, 0x30, RZ ;  /* 0x00000030e3e47824 */ /* 0x000fe200078e02ff */
[----:B------:R-:W-:Y:S01]  /*3c80*/  IADD3 R25, -R192, 0x80, R25 ;  /* 0x00000080c0197810 */ /* 0x000fe20007ffe119 */
[----:B------:R-:W-:Y:S01]  /*3c90*/  IMAD.MOV R226, RZ, RZ, -R226 ;  /* 0x000000ffffe27224 */ /* 0x000fe200078e0ae2 */
[----:B------:R-:W-:Y:S01]  /*3ca0*/  SEL R169, R169, R178, !P1 ;  /* 0x000000b2a9a97207 */ /* 0x000fe20004800000 */
[----:B------:R-:W-:Y:S01]  /*3cb0*/  IMAD.SHL.U32 R240, R241, 0x4, RZ ;  /* 0x00000004f1f07824 */ /* 0x000fe200078e00ff */
[----:B------:R-:W-:Y:S01]  /*3cc0*/  SEL R170, R170, R179, !P1 ;  /* 0x000000b3aaaa7207 */ /* 0x000fe20004800000 */
[----:B------:R-:W-:Y:S01]  /*3cd0*/  IMAD R177, R182, 0x2, R181 ;  /* 0x00000002b6b17824 */ /* 0x000fe200078e02b5 */
[----:B------:R-:W-:-:S02]  /*3ce0*/  CS2R R84, SRZ ;  /* 0x0000000000547805 */ /* 0x000fc4000001ff00 */
[----:B------:R-:W-:Y:S02]  /*3cf0*/  CS2R R78, SRZ ;  /* 0x00000000004e7805 */ /* 0x000fe4000001ff00 */
[----:B------:R-:W-:Y:S02]  /*3d00*/  CS2R R76, SRZ ;  /* 0x00000000004c7805 */ /* 0x000fe4000001ff00 */
[----:B------:R-:W-:Y:S02]  /*3d10*/  CS2R R82, SRZ ;  /* 0x0000000000527805 */ /* 0x000fe4000001ff00 */
[----:B------:R-:W-:Y:S01]  /*3d20*/  CS2R R80, SRZ ;  /* 0x0000000000507805 */ /* 0x000fe2000001ff00 */
[----:B-1----:R-:W1:Y:S01]  /*3d30*/  @P3 LDC R4, c[0x0][0x2e8] ;  /* 0x0000ba00ff043b82 */ /* 0x002e620000000800 */
[----:B------:R-:W-:Y:S02]  /*3d40*/  CS2R R74, SRZ ;  /* 0x00000000004a7805 */ /* 0x000fe4000001ff00 */
[----:B------:R-:W-:Y:S01]  /*3d50*/  CS2R R72, SRZ ;  /* 0x0000000000487805 */ /* 0x000fe2000001ff00 */
[----:B------:R-:W4:Y:S01]  /*3d60*/  @P3 LDG.E R8, desc[UR12][R8.64] ;  /* 0x0000000c08083981 */ /* 0x000f22000c1e1900 */
[----:B------:R-:W-:-:S02]  /*3d70*/  LOP3.LUT R0, R0, 0xfffffff0, RZ, 0xc0, !PT ;  /* 0xfffffff000007812 */ /* 0x000fc400078ec0ff */
[----:B------:R-:W-:Y:S02]  /*3d80*/  CS2R R70, SRZ ;  /* 0x0000000000467805 */ /* 0x000fe4000001ff00 */
[----:B------:R-:W-:Y:S01]  /*3d90*/  CS2R R68, SRZ ;  /* 0x0000000000447805 */ /* 0x000fe2000001ff00 */
[----:B------:R1:W1:Y:S01]  /*3da0*/  LDSM.16.M88.4 R136, [R140+0xa000] ;  /* 0x00a000008c88783b */ /* 0x0002620000000200 */
[----:B------:R-:W-:Y:S02]  /*3db0*/  CS2R R62, SRZ ;  /* 0x00000000003e7805 */ /* 0x000fe4000001ff00 */
[----:B------:R-:W-:Y:S02]  /*3dc0*/  CS2R R60, SRZ ;  /* 0x00000000003c7805 */ /* 0x000fe4000001ff00 */
[----:B------:R-:W-:Y:S01]  /*3dd0*/  CS2R R66, SRZ ;  /* 0x0000000000427805 */ /* 0x000fe2000001ff00 */
[----:B------:R-:W1:Y:S01]  /*3de0*/  LDSM.16.M88.4 R140, [R140+0xa800] ;  /* 0x00a800008c8c783b */ /* 0x000e620000000200 */
[----:B------:R-:W-:-:S02]  /*3df0*/  CS2R R64, SRZ ;  /* 0x0000000000407805 */ /* 0x000fc4000001ff00 */
[----:B------:R-:W-:Y:S02]  /*3e00*/  CS2R R58, SRZ ;  /* 0x00000000003a7805 */ /* 0x000fe4000001ff00 */
[----:B------:R-:W-:Y:S01]  /*3e10*/  CS2R R56, SRZ ;  /* 0x0000000000387805 */ /* 0x000fe2000001ff00 */
[----:B------:R1:W2:Y:S01]  /*3e20*/  LDSM.16.M88.4 R144, [R175] ;  /* 0x00000000af90783b */ /* 0x0002a20000000200 */
[----:B------:R-:W-:Y:S02]  /*3e30*/  CS2R R54, SRZ ;  /* 0x0000000000367805 */ /* 0x000fe4000001ff00 */
[----:B------:R-:W-:Y:S02]  /*3e40*/  CS2R R52, SRZ ;  /* 0x0000000000347805 */ /* 0x000fe4000001ff00 */
[----:B------:R-:W-:Y:S01]  /*3e50*/  CS2R R46, SRZ ;  /* 0x00000000002e7805 */ /* 0x000fe2000001ff00 */
[----:B------:R1:W2:Y:S01]  /*3e60*/  LDSM.16.M88.4 R148, [R175+0x800] ;  /* 0x00080000af94783b */ /* 0x0002a20000000200 */
        /* <DEDUP_REMOVED lines=8> */
[----:B------:R-:W-:Y:S01]  /*3ef0*/  IMAD.MOV.U32 R202, RZ, RZ, R189 ;  /* 0x000000ffffca7224 */ /* 0x000fe200078e00bd */
[----:B------:R-:W-:Y:S01]  /*3f00*/  SHF.L.U64.HI R239, R241, 0x2, R12 ;  /* 0x00000002f1ef7819 */ /* 0x000fe2000001020c */
[----:B------:R-:W-:Y:S01]  /*3f10*/  ULDC UR6, c[0x0][0x2ec] ;  /* 0x0000bb0000067ab9 */ /* 0x000fe20000000800 */
[----:B------:R2:W2:Y:S04]  /*3f20*/  LDSM.16.M88.4 R160, [R174] ;  /* 0x00000000aea0783b */ /* 0x0004a80000000200 */
[----:B------:R2:W2:Y:S01]  /*3f30*/  LDSM.16.M88.4 R164, [R174+0x800] ;  /* 0x00080000aea4783b */ /* 0x0004a20000000200 */
[----:B------:R-:W-:Y:S01]  /*3f40*/  IMAD.IADD R0, R41, 0x1, -R0 ;  /* 0x0000000129007824 */ /* 0x000fe200078e0a00 */
[----:B------:R-:W-:Y:S01]  /*3f50*/  ULDC UR4, c[0x0][0x2d0] ;  /* 0x0000b40000047ab9 */ /* 0x000fe20000000800 */
[----:B------:R-:W-:-:S03]  /*3f60*/  ULDC UR5, c[0x0][0x398] ;  /* 0x0000e60000057ab9 */ /* 0x000fc60000000800 */
[----:B------:R-:W-:-:S04]  /*3f70*/  SHF.R.S32.HI R2, RZ, 0x1f, R0 ;  /* 0x0000001fff027819 */ /* 0x000fc80000011400 */
[----:B------:R-:W-:Y:S01]  /*3f80*/  LEA.HI R2, R2, R0, RZ, 0x3 ;  /* 0x0000000002027211 */ /* 0x000fe200078f18ff */
[----:B-1----:R-:W4:Y:S03]  /*3f90*/  @P3 MUFU.RCP R4, R4 ;  /* 0x0000000400043308 */ /* 0x002f260000001000 */
[----:B------:R-:W-:Y:S01]  /*3fa0*/  LOP3.LUT R2, R2, 0xfffffff8, RZ, 0xc0, !PT ;  /* 0xfffffff802027812 */ /* 0x000fe200078ec0ff */
[----:B------:R-:W-:-:S04]  /*3fb0*/  IMAD.IADD R251, R219, 0x1, R242 ;  /* 0x00000001dbfb7824 */ /* 0x000fc800078e02f2 */
[----:B------:R-:W-:Y:S02]  /*3fc0*/  IMAD.IADD R0, R0, 0x1, -R2 ;  /* 0x0000000100007824 */ /* 0x000fe400078e0a02 */
[----:B------:R-:W-:-:S03]  /*3fd0*/  IMAD.IADD R224, R219, 0x1, R251 ;  /* 0x00000001dbe07824 */ /* 0x000fc600078e02fb */
[C---:B------:R-:W-:Y:S01]  /*3fe0*/  LOP3.LUT P0, RZ, R0.reuse, 0x2, RZ, 0xc0, !PT ;  /* 0x0000000200ff7812 */ /* 0x040fe2000780c0ff */
[C---:B------:R-:W-:Y:S01]  /*3ff0*/  IMAD.IADD R223, R219.reuse, 0x1, R224 ;  /* 0x00000001dbdf7824 */ /* 0x040fe200078e02e0 */
[----:B------:R-:W-:Y:S02]  /*4000*/  LOP3.LUT P2, RZ, R0, 0x4, RZ, 0xc0, !PT ;  /* 0x0000000400ff7812 */ /* 0x000fe4000784c0ff */
[----:B------:R-:W-:Y:S01]  /*4010*/  SEL R176, R176, 0xffffffe0, !P0 ;  /* 0xffffffe0b0b07807 */ /* 0x000fe20004000000 */
[----:B------:R-:W-:Y:S01]  /*4020*/  IMAD.IADD R222, R219, 0x1, R223 ;  /* 0x00000001dbde7824 */ /* 0x000fe200078e02df */
[----:B------:R-:W-:Y:S01]  /*4030*/  CS2R R40, SRZ ;  /* 0x0000000000287805 */ /* 0x000fe2000001ff00 */
[----:B------:R-:W-:Y:S01]  /*4040*/  IMAD R227, R227, 0x38, RZ ;  /* 0x00000038e3e37824 */ /* 0x000fe200078e02ff */
[----:B------:R-:W-:Y:S01]  /*4050*/  SEL R168, R168, 0xffffffc0, !P2 ;  /* 0xffffffc0a8a87807 */ /* 0x000fe20005000000 */
[----:B------:R-:W-:Y:S02]  /*4060*/  VIADD R238, R25, -UR10 ;  /* 0x8000000a19ee7c36 */ /* 0x000fe40008000000 */
[----:B------:R-:W-:-:S02]  /*4070*/  IMAD R169, R169, 0x2, R181 ;  /* 0x00000002a9a97824 */ /* 0x000fc400078e02b5 */
[----:B------:R-:W-:Y:S02]  /*4080*/  IMAD R170, R170, 0x2, R181 ;  /* 0x00000002aaaa7824 */ /* 0x000fe400078e02b5 */
[----:B------:R-:W-:Y:S02]  /*4090*/  IMAD.IADD R225, R219, 0x1, R222 ;  /* 0x00000001dbe17824 */ /* 0x000fe400078e02de */
[----:B------:R-:W-:Y:S02]  /*40a0*/  IMAD.IADD R171, R172, 0x1, R176 ;  /* 0x00000001acab7824 */ /* 0x000fe400078e02b0 */
[----:B--2---:R-:W-:-:S05]  /*40b0*/  IMAD R188, R236, 0x80, R13 ;  /* 0x00000080ecbc7824 */ /* 0x004fca00078e020d */
[----:B------:R-:W-:-:S05]  /*40c0*/  IADD3 R0, -R214, R241, -R188 ;  /* 0x000000f1d6007210 */ /* 0x000fca0007ffe9bc */
[----:B------:R-:W-:Y:S02]  /*40d0*/  IMAD.IADD R237, R0, 0x1, R192 ;  /* 0x0000000100ed7824 */ /* 0x000fe400078e02c0 */
[----:B---34-:R-:W-:-:S07]  /*40e0*/  @P3 FMUL.FTZ R183, R8, R4 ;  /* 0x0000000408b73220 */ /* 0x018fce0000410000 */
.L_x_368:
[----:B------:R-:W0:Y:S01]  /*40f0*/  LDGDEPBAR ;  /* 0x00000000000079af */ /* 0x000e220000000000 */
[----:B------:R-:W-:Y:S01]  /*4100*/  IADD3 R4, P0, R240, R218, RZ ;  /* 0x000000daf0047210 */ /* 0x000fe20007f1e0ff */
[C---:B------:R-:W-:Y:S02]  /*4110*/  IMAD.IADD R0, R170.reuse, 0x1, R176 ;  /* 0x00000001aa007824 */ /* 0x040fe400078e02b0 */
[--C-:B------:R-:W-:Y:S02]  /*4120*/  IMAD.IADD R128, R170, 0x1, R168.reuse ;  /* 0x00000001aa807824 */ /* 0x100fe400078e02a8 */
[----:B------:R-:W-:Y:S01]  /*4130*/  IMAD.X R5, R239, 0x1, R217, P0 ;  /* 0x00000001ef057824 */ /* 0x000fe200000e06d9 */
[----:B------:R-:W-:Y:S04]  /*4140*/  DEPBAR.LE SB0, 0x0 ;  /* 0x000080000000791a */ /* 0x000fe80000000000 */
[----:B------:R-:W-:Y:S06]  /*4150*/  BAR.SYNC.DEFER_BLOCKING 0x0 ;  /* 0x0000000000007b1d */ /* 0x000fec0000010000 */
[----:B-----5:R-:W5:Y:S04]  /*4160*/  LDG.E R186, desc[UR12][R4.64] ;  /* 0x0000000c04ba7981 */ /* 0x020f68000c1e1900 */
[----:B------:R-:W5:Y:S04]  /*4170*/  LDG.E R187, desc[UR12][R4.64+0x20] ;  /* 0x0000200c04bb7981 */ /* 0x000f68000c1e1900 */
[----:B------:R-:W5:Y:S04]  /*4180*/  LDG.E R185, desc[UR12][R4.64+0x80] ;  /* 0x0000800c04b97981 */ /* 0x000f68000c1e1900 */
[----:B------:R1:W5:Y:S04]  /*4190*/  LDG.E R184, desc[UR12][R4.64+0xa0] ;  /* 0x0000a00c04b87981 */ /* 0x000368000c1e1900 */
        /* <DEDUP_REMOVED lines=16> */
[----:B------:R-:W3:Y:S05]  /*42a0*/  LDSM.16.M88.4 R128, [R128+0x1000] ;  /* 0x001000008080783b */ /* 0x000eea0000000200 */
[-C--:B------:R-:W-:Y:S03]  /*42b0*/  HMMA.16816.F32.BF16 R28, R28, R102.reuse, RZ ;  /* 0x000000661c1c723c */ /* 0x080fe600000418ff */
[----:B------:R-:W3:Y:S03]  /*42c0*/  LDSM.16.M88.4 R132, [R173+-0x3800] ;  /* 0xffc80000ad84783b */ /* 0x000ee60000000200 */
[----:B------:R-:W-:Y:S06]  /*42d0*/  HMMA.16816.F32.BF16 R32, R32, R102, RZ ;  /* 0x000000662020723c */ /* 0x000fec00000418ff */
[-C--:B----4-:R-:W-:Y:S06]  /*42e0*/  HMMA.16816.F32.BF16 R4, R104, R108.reuse, R4 ;  /* 0x0000006c6804723c */ /* 0x090fec0000041804 */
[C---:B-1----:R-:W-:Y:S06]  /*42f0*/  HMMA.16816.F32.BF16 R8, R112.reuse, R108, R8 ;  /* 0x0000006c7008723c */ /* 0x042fec0000041808 */
[-C--:B------:R-:W-:Y:S05]  /*4300*/  HMMA.16816.F32.BF16 R12, R112, R110.reuse, R12 ;  /* 0x0000006e700c723c */ /* 0x080fea000004180c */
[----:B------:R-:W-:Y:S01]  /*4310*/  IMAD.IADD R108, R0, 0x1, R168 ;  /* 0x00000001006c7824 */ /* 0x000fe200078e02a8 */
[C---:B------:R-:W-:Y:S04]  /*4320*/  HMMA.16816.F32.BF16 R16, R104.reuse, R110, R16 ;  /* 0x0000006e6810723c */ /* 0x040fe80000041810 */
[----:B------:R-:W-:Y:S02]  /*4330*/  LDSM.16.M88.4 R100, [R108] ;  /* 0x000000006c64783b */ /* 0x000fe40000000200 */
[-C--:B--2---:R-:W-:Y:S06]  /*4340*/  HMMA.16816.F32.BF16 R20, R104, R116.reuse, R20 ;  /* 0x000000746814723c */ /* 0x084fec0000041814 */
[C---:B------:R-:W-:Y:S01]  /*4350*/  HMMA.16816.F32.BF16 R24, R112.reuse, R116, R24 ;  /* 0x000000747018723c */ /* 0x040fe20000041818 */
[----:B------:R-:W-:Y:S05]  /*4360*/  LDSM.16.M88.4 R108, [R108+0x1000] ;  /* 0x001000006c6c783b */ /* 0x000fea0000000200 */
[-C--:B------:R-:W-:Y:S03]  /*4370*/  HMMA.16816.F32.BF16 R28, R112, R118.reuse, R28 ;  /* 0x00000076701c723c */ /* 0x080fe6000004181c */
[----:B------:R-:W-:Y:S03]  /*4380*/  LDSM.16.M88.4 R112, [R174+-0x3800] ;  /* 0xffc80000ae70783b */ /* 0x000fe60000000200 */
[----:B------:R-:W-:Y:S05]  /*4390*/  HMMA.16816.F32.BF16 R32, R104, R118, R32 ;  /* 0x000000766820723c */ /* 0x000fea0000041820 */
[----:B------:R-:W1:Y:S01]  /*43a0*/  LDSM.16.M88.4 R104, [R174+-0x4000] ;  /* 0xffc00000ae68783b */ /* 0x000e620000000200 */
[-C--:B------:R-:W-:Y:S06]  /*43b0*/  HMMA.16816.F32.BF16 R4, R120, R124.reuse, R4 ;  /* 0x0000007c7804723c */ /* 0x080fec0000041804 */
[C---:B---3--:R-:W-:Y:S06]  /*43c0*/  HMMA.16816.F32.BF16 R8, R128.reuse, R124, R8 ;  /* 0x0000007c8008723c */ /* 0x048fec0000041808 */
[-C--:B------:R-:W-:Y:S05]  /*43d0*/  HMMA.16816.F32.BF16 R12, R128, R126.reuse, R12 ;  /* 0x0000007e800c723c */ /* 0x080fea000004180c */
[----:B------:R-:W-:Y:S01]  /*43e0*/  IMAD.SHL.U32 R124, R193, 0x40, RZ ;  /* 0x00000040c17c7824 */ /* 0x000fe200078e00ff */
[C---:B------:R-:W-:Y:S05]  /*43f0*/  HMMA.16816.F32.BF16 R16, R120.reuse, R126, R16 ;  /* 0x0000007e7810723c */ /* 0x040fea0000041810 */
[----:B------:R-:W-:Y:S01]  /*4400*/  IMAD.IADD R2, R237, 0x1, R124 ;  /* 0x00000001ed027824 */ /* 0x000fe200078e027c */
[-C--:B------:R-:W-:Y:S05]  /*4410*/  HMMA.16816.F32.BF16 R20, R120, R132.reuse, R20 ;  /* 0x000000847814723c */ /* 0x080fea0000041814 */
[----:B------:R-:W-:Y:S01]  /*4420*/  VIADD R0, R2, 0x27 ;  /* 0x0000002702007836 */ /* 0x000fe20000000000 */
[C---:B------:R-:W-:Y:S04]  /*4430*/  HMMA.16816.F32.BF16 R24, R128.reuse, R132, R24 ;  /* 0x000000848018723c */ /* 0x040fe80000041818 */
[----:B------:R-:W-:Y:S01]  /*4440*/  ISETP.GE.AND P0, PT, R0, RZ, PT ;  /* 0x000000ff0000720c */ /* 0x000fe20003f06270 */
[C---:B------:R-:W-:Y:S01]  /*4450*/  VIADD R119, R2.reuse, 0xffffffff ;  /* 0xffffffff02777836 */ /* 0x040fe20000000000 */
[-C--:B------:R-:W-:Y:S04]  /*4460*/  HMMA.16816.F32.BF16 R28, R128, R134.reuse, R28 ;  /* 0x00000086801c723c */ /* 0x080fe8000004181c */
[----:B------:R-:W-:Y:S01]  /*4470*/  ISETP.GE.AND P5, PT, R119, RZ, PT ;  /* 0x000000ff7700720c */ /* 0x000fe20003fa6270 */
[----:B------:R-:W-:Y:S01]  /*4480*/  VIADD R118, R2, 0x8 ;  /* 0x0000000802767836 */ /* 0x000fe20000000000 */
[----:B------:R-:W-:Y:S04]  /*4490*/  HMMA.16816.F32.BF16 R32, R120, R134, R32 ;  /* 0x000000867820723c */ /* 0x000fe80000041820 */
[----:B------:R-:W-:Y:S01]  /*44a0*/  ISETP.GE.AND P4, PT, R118, RZ, PT ;  /* 0x000000ff7600720c */ /* 0x000fe20003f86270 */
[C---:B------:R-:W-:Y:S01]  /*44b0*/  VIADD R117, R2.reuse, 0x7 ;  /* 0x0000000702757836 */ /* 0x040fe20000000000 */
[C---:B------:R-:W-:Y:S01]  /*44c0*/  @!P0 IADD3 R0, -R2.reuse, -0x27, RZ ;  /* 0xffffffd902008810 */ /* 0x040fe20007ffe1ff */
[-C--:B-1----:R-:W-:Y:S05]  /*44d0*/  HMMA.16816.F32.BF16 R4, R100, R104.reuse, R4 ;  /* 0x000000686404723c */ /* 0x082fea0000041804 */
[----:B------:R-:W-:Y:S01]  /*44e0*/  ISETP.GE.AND P3, PT, R117, RZ, PT ;  /* 0x000000ff7500720c */ /* 0x000fe20003f66270 */
[C---:B------:R-:W-:Y:S05]  /*44f0*/  HMMA.16816.F32.BF16 R8, R108.reuse, R104, R8 ;  /* 0x000000686c08723c */ /* 0x040fea0000041808 */
[C---:B------:R-:W-:Y:S01]  /*4500*/  IADD3 R120, R2.reuse, 0x1f, RZ ;  /* 0x0000001f02787810 */ /* 0x040fe20007ffe0ff */
[C---:B------:R-:W-:Y:S01]  /*4510*/  VIADD R116, R2.reuse, 0x28 ;  /* 0x0000002802747836 */ /* 0x040fe20000000000 */
[----:B------:R-:W-:Y:S01]  /*4520*/  @!P5 IADD3 R119, -R2, 0x1, RZ ;  /* 0x000000010277d810 */ /* 0x000fe20007ffe1ff */
[-C--:B------:R-:W-:Y:S03]  /*4530*/  HMMA.16816.F32.BF16 R12, R108, R106.reuse, R12 ;  /* 0x0000006a6c0c723c */ /* 0x080fe6000004180c */
[----:B------:R-:W-:Y:S01]  /*4540*/  ISETP.GE.AND P1, PT, R116, RZ, PT ;  /* 0x000000ff7400720c */ /* 0x000fe20003f26270 */
[C---:B------:R-:W-:Y:S01]  /*4550*/  VIADD R125, R2.reuse, 0xfffffff7 ;  /* 0xfffffff7027d7836 */ /* 0x040fe20000000000 */
[C---:B------:R-:W-:Y:S01]  /*4560*/  @!P4 IADD3 R118, -R2.reuse, -0x8, RZ ;  /* 0xfffffff80276c810 */ /* 0x040fe20007ffe1ff */
[C---:B------:R-:W-:Y:S04]  /*4570*/  HMMA.16816.F32.BF16 R16, R100.reuse, R106, R16 ;  /* 0x0000006a6410723c */ /* 0x040fe80000041810 */
[----:B------:R-:W-:Y:S01]  /*4580*/  ISETP.GE.AND P0, PT, R125, RZ, PT ;  /* 0x000000ff7d00720c */ /* 0x000fe20003f06270 */
[C---:B------:R-:W-:Y:S01]  /*4590*/  VIADD R121, R2.reuse, 0x20 ;  /* 0x0000002002797836 */ /* 0x040fe20000000000 */
[C---:B------:R-:W-:Y:S01]  /*45a0*/  @!P3 IADD3 R117, -R2.reuse, -0x7, RZ ;  /* 0xfffffff90275b810 */ /* 0x040fe20007ffe1ff */
[----:B------:R-:W-:Y:S01]  /*45b0*/  VIADD R123, R2, 0x18 ;  /* 0x00000018027b7836 */ /* 0x000fe20000000000 */
[----:B------:R-:W-:Y:S01]  /*45c0*/  ISETP.GE.AND P5, PT, R120, RZ, PT ;  /* 0x000000ff7800720c */ /* 0x000fe20003fa6270 */
[-C--:B------:R-:W-:Y:S03]  /*45d0*/  HMMA.16816.F32.BF16 R20, R100, R112.reuse, R20 ;  /* 0x000000706414723c */ /* 0x080fe60000041814 */
[C---:B------:R-:W-:Y:S01]  /*45e0*/  @!P1 IADD3 R116, -R2.reuse, -0x28, RZ ;  /* 0xffffffd802749810 */ /* 0x040fe20007ffe1ff */
[C---:B------:R-:W-:Y:S01]  /*45f0*/  VIADD R122, R2.reuse, 0x17 ;  /* 0x00000017027a7836 */ /* 0x040fe20000000000 */
[----:B------:R-:W-:Y:S01]  /*4600*/  ISETP.GE.AND P6, PT, R121, RZ, PT ;  /* 0x000000ff7900720c */ /* 0x000fe20003fc6270 */
[----:B------:R-:W-:Y:S01]  /*4610*/  VIADD R126, R2, 0xfffffff8 ;  /* 0xfffffff8027e7836 */ /* 0x000fe20000000000 */
[----:B------:R-:W-:Y:S01]  /*4620*/  ISETP.GE.AND P4, PT, R123, RZ, PT ;  /* 0x000000ff7b00720c */ /* 0x000fe20003f86270 */
[C---:B------:R-:W-:Y:S04]  /*4630*/  HMMA.16816.F32.BF16 R24, R108.reuse, R112, R24 ;  /* 0x000000706c18723c */ /* 0x040fe80000041818 */
[----:B------:R-:W-:Y:S01]  /*4640*/  ISETP.GE.AND P3, PT, R122, RZ, PT ;  /* 0x000000ff7a00720c */ /* 0x000fe20003f66270 */
[----:B------:R-:W-:Y:S01]  /*4650*/  VIADD R131, R2, 0xffffffe7 ;  /* 0xffffffe702837836 */ /* 0x000fe20000000000 */
[----:B------:R-:W-:Y:S01]  /*4660*/  ISETP.GE.AND P1, PT, R126, RZ, PT ;  /* 0x000000ff7e00720c */ /* 0x000fe20003f26270 */
[C---:B------:R-:W-:Y:S01]  /*4670*/  VIADD R127, R2.reuse, 0xfffffff0 ;  /* 0xfffffff0027f7836 */ /* 0x040fe20000000000 */
[C---:B------:R-:W-:Y:S01]  /*4680*/  @!P0 IADD3 R125, -R2.reuse, 0x9, RZ ;  /* 0x00000009027d8810 */ /* 0x040fe20007ffe1ff */
[-C--:B------:R-:W-:Y:S03]  /*4690*/  HMMA.16816.F32.BF16 R28, R108, R114.reuse, R28 ;  /* 0x000000726c1c723c */ /* 0x080fe6000004181c */
[C---:B------:R-:W-:Y:S01]  /*46a0*/  IADD3 R129, R2.reuse, 0x10, RZ ;  /* 0x0000001002817810 */ /* 0x040fe20007ffe0ff */
[C---:B------:R-:W-:Y:S01]  /*46b0*/  VIADD R128, R2.reuse, 0xffffffef ;  /* 0xffffffef02807836 */ /* 0x040fe20000000000 */
[----:B------:R-:W-:Y:S01]  /*46c0*/  ISETP.GE.AND P0, PT, R131, RZ, PT ;  /* 0x000000ff8300720c */ /* 0x000fe20003f06270 */
[C---:B------:R-:W-:Y:S01]  /*46d0*/  VIADD R130, R2.reuse, 0xf ;  /* 0x0000000f02827836 */ /* 0x040fe20000000000 */
[C---:B------:R-:W-:Y:S01]  /*46e0*/  @!P6 IADD3 R121, -R2.reuse, -0x20, RZ ;  /* 0xffffffe00279e810 */ /* 0x040fe20007ffe1ff */
[C---:B------:R-:W-:Y:S01]  /*46f0*/  VIADD R132, R2.reuse, 0xffffffe8 ;  /* 0xffffffe802847836 */ /* 0x040fe20000000000 */
[----:B------:R-:W-:Y:S01]  /*4700*/  ISETP.GE.AND P6, PT, R127, RZ, PT ;  /* 0x000000ff7f00720c */ /* 0x000fe20003fc6270 */
[----:B------:R-:W-:Y:S01]  /*4710*/  HMMA.16816.F32.BF16 R32, R100, R114, R32 ;  /* 0x000000726420723c */ /* 0x000fe20000041820 */
[----:B------:R-:W1:Y:S03]  /*4720*/  LDC R103, c[0x0][0x394] ;  /* 0x0000e500ff677b82 */ /* 0x000e660000000800 */
[C---:B------:R-:W-:Y:S02]  /*4730*/  @!P5 IADD3 R120, -R2.reuse, -0x1f, RZ ;  /* 0xffffffe10278d810 */ /* 0x040fe40007ffe1ff */
[C---:B------:R-:W-:Y:S02]  /*4740*/  @!P4 IADD3 R123, -R2.reuse, -0x18, RZ ;  /* 0xffffffe8027bc810 */ /* 0x040fe40007ffe1ff */
[----:B------:R-:W-:Y:S02]  /*4750*/  @!P3 IADD3 R122, -R2, -0x17, RZ ;  /* 0xffffffe9027ab810 */ /* 0x000fe40007ffe1ff */
[----:B------:R-:W-:Y:S02]  /*4760*/  ISETP.GE.AND P5, PT, R128, RZ, PT ;  /* 0x000000ff8000720c */ /* 0x000fe40003fa6270 */
[----:B------:R-:W-:Y:S02]  /*4770*/  @!P1 IADD3 R126, -R2, 0x8, RZ ;  /* 0x00000008027e9810 */ /* 0x000fe40007ffe1ff */
[----:B------:R-:W-:Y:S02]  /*4780*/  ISETP.GE.AND P4, PT, R129, RZ, PT ;  /* 0x000000ff8100720c */ /* 0x000fe40003f86270 */
[----:B------:R-:W-:Y:S02]  /*4790*/  ISETP.GE.AND P3, PT, R130, RZ, PT ;  /* 0x000000ff8200720c */ /* 0x000fe40003f66270 */
[----:B------:R-:W-:Y:S02]  /*47a0*/  ISETP.GE.AND P1, PT, R132, RZ, PT ;  /* 0x000000ff8400720c */ /* 0x000fe40003f26270 */
[----:B------:R-:W-:Y:S02]  /*47b0*/  @!P0 IADD3 R131, -R2, 0x19, RZ ;  /* 0x0000001902838810 */ /* 0x000fe40007ffe1ff */
[----:B------:R-:W-:Y:S02]  /*47c0*/  IABS R104, R2 ;  /* 0x0000000200687213 */ /* 0x000fe40000000000 */
[----:B------:R-:W-:Y:S02]  /*47d0*/  ISETP.GE.AND P0, PT, R124, R238, PT ;  /* 0x000000ee7c00720c */ /* 0x000fe40003f06270 */
[C---:B------:R-:W-:Y:S02]  /*47e0*/  @!P6 IADD3 R127, -R2.reuse, 0x10, RZ ;  /* 0x00000010027fe810 */ /* 0x040fe40007ffe1ff */
[C---:B------:R-:W-:Y:S02]  /*47f0*/  @!P5 IADD3 R128, -R2.reuse, 0x11, RZ ;  /* 0x000000110280d810 */ /* 0x040fe40007ffe1ff */
[C---:B------:R-:W-:Y:S02]  /*4800*/  @!P4 IADD3 R129, -R2.reuse, -0x10, RZ ;  /* 0xfffffff00281c810 */ /* 0x040fe40007ffe1ff */
[C---:B------:R-:W-:Y:S02]  /*4810*/  @!P3 IADD3 R130, -R2.reuse, -0xf, RZ ;  /* 0xfffffff10282b810 */ /* 0x040fe40007ffe1ff */
[----:B------:R-:W-:Y:S02]  /*4820*/  @!P1 IADD3 R132, -R2, 0x18, RZ ;  /* 0x0000001802849810 */ /* 0x000fe40007ffe1ff */
[----:B------:R-:W-:Y:S02]  /*4830*/  I2FP.F32.S32 R2, R104 ;  /* 0x0000006800027245 */ /* 0x000fe40000201400 */
[----:B------:R-:W-:Y:S02]  /*4840*/  I2FP.F32.S32 R0, R0 ;  /* 0x0000000000007245 */ /* 0x000fe40000201400 */
[----:B------:R-:W-:Y:S01]  /*4850*/  I2FP.F32.S32 R121, R121 ;  /* 0x0000007900797245 */ /* 0x000fe20000201400 */
[-C--:B------:R-:W-:Y:S01]  /*4860*/  FFMA.FTZ R4, R2, -R183.reuse, R4 ;  /* 0x800000b702047223 */ /* 0x080fe20000010004 */
[----:B------:R-:W-:Y:S01]  /*4870*/  I2FP.F32.S32 R120, R120 ;  /* 0x0000007800787245 */ /* 0x000fe20000201400 */
[-C--:B------:R-:W-:Y:S01]  /*4880*/  FFMA.FTZ R11, R0, -R183.reuse, R11 ;  /* 0x800000b7000b7223 */ /* 0x080fe2000001000b */
[----:B------:R-:W-:Y:S01]  /*4890*/  FFMA.FTZ R18, R2, -R183, R18 ;  /* 0x800000b702127223 */ /* 0x000fe20000010012 */
[----:B------:R-:W-:Y:S01]  /*48a0*/  I2FP.F32.S32 R119, R119 ;  /* 0x0000007700777245 */ /* 0x000fe20000201400 */
[CC--:B------:R-:W-:Y:S01]  /*48b0*/  FFMA.FTZ R8, R121.reuse, -R183.reuse, R8 ;  /* 0x800000b779087223 */ /* 0x0c0fe20000010008 */
[----:B------:R-:W-:Y:S01]  /*48c0*/  I2FP.F32.S32 R118, R118 ;  /* 0x0000007600767245 */ /* 0x000fe20000201400 */
[C---:B------:R-:W-:Y:S01]  /*48d0*/  FFMA.FTZ R9, R120.reuse, -R183, R9 ;  /* 0x800000b778097223 */ /* 0x040fe20000010009 */
[----:B------:R-:W-:Y:S01]  /*48e0*/  I2FP.F32.S32 R117, R117 ;  /* 0x0000007500757245 */ /* 0x000fe20000201400 */
[-C--:B------:R-:W-:Y:S01]  /*48f0*/  FFMA.FTZ R14, R121, -R183.reuse, R14 ;  /* 0x800000b7790e7223 */ /* 0x080fe2000001000e */
[----:B------:R-:W-:Y:S01]  /*4900*/  I2FP.F32.S32 R116, R116 ;  /* 0x0000007400747245 */ /* 0x000fe20000201400 */
[----:B------:R-:W-:Y:S01]  /*4910*/  FFMA.FTZ R15, R120, -R183, R15 ;  /* 0x800000b7780f7223 */ /* 0x000fe2000001000f */
[----:B------:R-:W-:Y:S01]  /*4920*/  I2FP.F32.S32 R123, R123 ;  /* 0x0000007b007b7245 */ /* 0x000fe20000201400 */
[-C--:B------:R-:W-:Y:S01]  /*4930*/  FFMA.FTZ R5, R119, -R183.reuse, R5 ;  /* 0x800000b777057223 */ /* 0x080fe20000010005 */
[----:B------:R-:W-:Y:S01]  /*4940*/  I2FP.F32.S32 R122, R122 ;  /* 0x0000007a007a7245 */ /* 0x000fe20000201400 */
[-C--:B------:R-:W-:Y:S01]  /*4950*/  FFMA.FTZ R6, R118, -R183.reuse, R6 ;  /* 0x800000b776067223 */ /* 0x080fe20000010006 */
[----:B------:R-:W-:Y:S01]  /*4960*/  I2FP.F32.S32 R126, R126 ;  /* 0x0000007e007e7245 */ /* 0x000fe20000201400 */
[----:B------:R-:W-:Y:S01]  /*4970*/  FFMA.FTZ R7, R117, -R183, R7 ;  /* 0x800000b775077223 */ /* 0x000fe20000010007 */
[----:B------:R-:W-:Y:S01]  /*4980*/  I2FP.F32.S32 R125, R125 ;  /* 0x0000007d007d7245 */ /* 0x000fe20000201400 */
[----:B------:R-:W-:Y:S01]  /*4990*/  FFMA.FTZ R10, R116, -R183, R10 ;  /* 0x800000b7740a7223 */ /* 0x000fe2000001000a */
[----:B------:R-:W-:Y:S01]  /*49a0*/  I2FP.F32.S32 R100, R127 ;  /* 0x0000007f00647245 */ /* 0x000fe20000201400 */
[-C--:B------:R-:W-:Y:S01]  /*49b0*/  FFMA.FTZ R12, R123, -R183.reuse, R12 ;  /* 0x800000b77b0c7223 */ /* 0x080fe2000001000c */
[----:B------:R-:W-:Y:S01]  /*49c0*/  I2FP.F32.S32 R101, R128 ;  /* 0x0000008000657245 */ /* 0x000fe20000201400 */
[----:B------:R-:W-:Y:S01]  /*49d0*/  FFMA.FTZ R13, R122, -R183, R13 ;  /* 0x800000b77a0d7223 */ /* 0x000fe2000001000d */
[----:B------:R-:W-:Y:S01]  /*49e0*/  I2FP.F32.S32 R0, R129 ;  /* 0x0000008100007245 */ /* 0x000fe20000201400 */
[-C--:B------:R-:W-:Y:S01]  /*49f0*/  FFMA.FTZ R19, R119, -R183.reuse, R19 ;  /* 0x800000b777137223 */ /* 0x080fe20000010013 */
[----:B------:R-:W-:Y:S01]  /*4a00*/  I2FP.F32.S32 R2, R130 ;  /* 0x0000008200027245 */ /* 0x000fe20000201400 */
[CC--:B------:R-:W-:Y:S01]  /*4a10*/  FFMA.FTZ R16, R126.reuse, -R183.reuse, R16 ;  /* 0x800000b77e107223 */ /* 0x0c0fe20000010010 */
[----:B------:R-:W-:Y:S01]  /*4a20*/  I2FP.F32.S32 R132, R132 ;  /* 0x0000008400847245 */ /* 0x000fe20000201400 */
[C---:B------:R-:W-:Y:S01]  /*4a30*/  FFMA.FTZ R17, R125.reuse, -R183, R17 ;  /* 0x800000b77d117223 */ /* 0x040fe20000010011 */
[----:B------:R-:W-:Y:S01]  /*4a40*/  I2FP.F32.S32 R131, R131 ;  /* 0x0000008300837245 */ /* 0x000fe20000201400 */
[-C--:B------:R-:W-:Y:S01]  /*4a50*/  FFMA.FTZ R22, R126, -R183.reuse, R22 ;  /* 0x800000b77e167223 */ /* 0x080fe20000010016 */
        /* <DEDUP_REMOVED lines=12> */
[----:B------:R-:W-:Y:S02]  /*4b20*/  IMAD.MOV.U32 R120, RZ, RZ, R191 ;  /* 0x000000ffff787224 */ /* 0x000fe400078e00bf */
[-C--:B------:R-:W-:Y:S01]  /*4b30*/  FFMA.FTZ R35, R101, -R183.reuse, R35 ;  /* 0x800000b765237223 */ /* 0x080fe20000010023 */
[-C--:B------:R-:W-:Y:S01]  /*4b40*/  FFMA.FTZ R32, R132, -R183.reuse, R32 ;  /* 0x800000b784207223 */ /* 0x080fe20000010020 */
[----:B------:R-:W-:Y:S02]  /*4b50*/  IMAD.MOV.U32 R121, RZ, RZ, R190 ;  /* 0x000000ffff797224 */ /* 0x000fe400078e00be */
[----:B------:R-:W-:Y:S01]  /*4b60*/  FFMA.FTZ R33, R131, -R183, R33 ;  /* 0x800000b783217223 */ /* 0x000fe20000010021 */
[----:B-1----:R-:W-:Y:S06]  /*4b70*/  @!P0 BRA `(.L_x_364) ;  /* 0x0000000000288947 */ /* 0x002fec0003800000 */
[----:B------:R-:W-:Y:S01]  /*4b80*/  IADD3 R101, R124, 0x40, RZ ;  /* 0x000000407c657810 */ /* 0x000fe20007ffe0ff */
[----:B------:R-:W-:Y:S01]  /*4b90*/  IMAD.SHL.U32 R0, R236, 0x80, RZ ;  /* 0x00000080ec007824 */ /* 0x000fe200078e00ff */
[----:B------:R-:W-:Y:S03]  /*4ba0*/  MOV R103, R211 ;  /* 0x000000d300677202 */ /* 0x000fe60000000f00 */
[C---:B------:R-:W-:Y:S02]  /*4bb0*/  IMAD.IADD R2, R0.reuse, 0x1, R214 ;  /* 0x0000000100027824 */ /* 0x040fe400078e02d6 */
[----:B------:R-:W-:Y:S03]  /*4bc0*/  VIADD R100, R0, 0x80 ;  /* 0x0000008000647836 */ /* 0x000fe60000000000 */
[----:B------:R-:W-:Y:S02]  /*4bd0*/  IADD3 R0, R211, R2, -R192 ;  /* 0x00000002d3007210 */ /* 0x000fe40007ffe8c0 */
[----:B------:R-:W-:Y:S02]  /*4be0*/  ISETP.LT.AND P0, PT, R100, R192, PT ;  /* 0x000000c06400720c */ /* 0x000fe40003f01270 */
[----:B------:R-:W-:Y:S11]  /*4bf0*/  ISETP.GE.AND P1, PT, R101, R0, PT ;  /* 0x000000006500720c */ /* 0x000ff60003f26270 */
[----:B------:R-:W-:Y:S02]  /*4c00*/  @!UPT UIADD3 URZ, URZ, URZ, URZ ;  /* 0x0000003f3f3ff290 */ /* 0x000fe4000fffe03f */
[----:B------:R-:W-:Y:S05]  /*4c10*/  @!P1 BRA P0, `(.L_x_365) ;  /* 0x0000000400e89947 */ /* 0x000fea0000000000 */
.L_x_364:
[----:B------:R-:W-:Y:S01]  /*4c20*/  IADD3 R100, R192, 0x1, -R214 ;  /* 0x00000001c0647810 */ /* 0x000fe20007ffe8d6 */
[----:B------:R-:W-:Y:S01]  /*4c30*/  IMAD.IADD R2, R241, 0x1, R124 ;  /* 0x00000001f1027824 */ /* 0x000fe200078e027c */
[----:B------:R-:W-:Y:S01]  /*4c40*/  IADD3 R102, -R103, R192, -R214 ;  /* 0x000000c067667210 */ /* 0x000fe20007ffe9d6 */
[----:B------:R-:W-:Y:S02]  /*4c50*/  VIADD R110, R188, 0x1 ;  /* 0x00000001bc6e7836 */ /* 0x000fe40000000000 */
        /* <DEDUP_REMOVED lines=15> */
[----:B------:R-:W-:Y:S01]  /*4d50*/  VIADD R112, R2, 0x28 ;  /* 0x0000002802707836 */ /* 0x000fe20000000000 */
[----:B------:R-:W-:Y:S01]  /*4d60*/  FSEL R5, R5, -INF , !P6 ;  /* 0xff80000005057808 */ /* 0x000fe20007000000 */
[----:B------:R-:W-:Y:S01]  /*4d70*/  IMAD.MOV.U32 R211, RZ, RZ, R103 ;  /* 0x000000ffffd37224 */ /* 0x000fe200078e0067 */
[-C--:B------:R-:W-:Y:S02]  /*4d80*/  ISETP.GE.AND P5, PT, R109, R0.reuse, PT ;  /* 0x000000006d00720c */ /* 0x080fe40003fa6270 */
        /* <DEDUP_REMOVED lines=12> */
[-C--:B------:R-:W-:Y:S02]  /*4e50*/  ISETP.GE.OR P3, PT, R107, R101.reuse, !P3 ;  /* 0x000000656b00720c */ /* 0x080fe40005f66670 */
[-C--:B------:R-:W-:Y:S02]  /*4e60*/  ISETP.GE.OR P1, PT, R106, R101.reuse, !P1 ;  /* 0x000000656a00720c */ /* 0x080fe40004f26670 */
[-C--:B------:R-:W-:Y:S02]  /*4e70*/  ISETP.GE.OR P0, PT, R105, R101.reuse, !P0 ;  /* 0x000000656900720c */ /* 0x080fe40004706670 */
[----:B------:R-:W-:Y:S02]  /*4e80*/  ISETP.GE.OR P6, PT, R104, R101, !P6 ;  /* 0x000000656800720c */ /* 0x000fe400077c6670 */
[----:B------:R-:W-:Y:S02]  /*4e90*/  FSEL R16, R16, -INF , !P5 ;  /* 0xff80000010107808 */ /* 0x000fe40006800000 */
[----:B------:R-:W-:Y:S02]  /*4ea0*/  FSEL R17, R17, -INF , !P4 ;  /* 0xff80000011117808 */ /* 0x000fe40006000000 */
[----:B------:R-:W-:Y:S02]  /*4eb0*/  VIMNMX R0, R114, R192, PT ;  /* 0x000000c072007248 */ /* 0x000fe40003fe0100 */
[-C--:B------:R-:W-:Y:S02]  /*4ec0*/  ISETP.GE.AND P5, PT, R188, R2.reuse, PT ;  /* 0x00000002bc00720c */ /* 0x080fe40003fa6270 */
[-C--:B------:R-:W-:Y:S02]  /*4ed0*/  ISETP.GE.AND P4, PT, R110, R2.reuse, PT ;  /* 0x000000026e00720c */ /* 0x080fe40003f86270 */
[----:B------:R-:W-:Y:S02]  /*4ee0*/  FSEL R20, R20, -INF , !P3 ;  /* 0xff80000014147808 */ /* 0x000fe40005800000 */
[----:B------:R-:W-:Y:S02]  /*4ef0*/  FSEL R21, R21, -INF , !P1 ;  /* 0xff80000015157808 */ /* 0x000fe40004800000 */
[----:B------:R-:W-:Y:S02]  /*4f00*/  FSEL R32, R32, -INF , !P0 ;  /* 0xff80000020207808 */ /* 0x000fe40004000000 */
[----:B------:R-:W-:Y:S02]  /*4f10*/  FSEL R33, R33, -INF , !P6 ;  /* 0xff80000021217808 */ /* 0x000fe40007000000 */
[-C--:B------:R-:W-:Y:S02]  /*4f20*/  ISETP.GE.AND P3, PT, R109, R2.reuse, PT ;  /* 0x000000026d00720c */ /* 0x080fe40003f66270 */
[-C--:B------:R-:W-:Y:S02]  /*4f30*/  ISETP.GE.AND P1, PT, R108, R2.reuse, PT ;  /* 0x000000026c00720c */ /* 0x080fe40003f26270 */
[-C--:B------:R-:W-:Y:S02]  /*4f40*/  ISETP.GE.AND P0, PT, R107, R2.reuse, PT ;  /* 0x000000026b00720c */ /* 0x080fe40003f06270 */
[----:B------:R-:W-:Y:S02]  /*4f50*/  ISETP.GE.AND P6, PT, R106, R2, PT ;  /* 0x000000026a00720c */ /* 0x000fe40003fc6270 */
[-C--:B------:R-:W-:Y:S02]  /*4f60*/  ISETP.GE.OR P5, PT, R188, R0.reuse, !P5 ;  /* 0x00000000bc00720c */ /* 0x080fe40006fa6670 */
[-C--:B------:R-:W-:Y:S02]  /*4f70*/  ISETP.GE.OR P4, PT, R110, R0.reuse, !P4 ;  /* 0x000000006e00720c */ /* 0x080fe40006786670 */
[-C--:B------:R-:W-:Y:S02]  /*4f80*/  ISETP.GE.OR P3, PT, R109, R0.reuse, !P3 ;  /* 0x000000006d00720c */ /* 0x080fe40005f66670 */
[-C--:B------:R-:W-:Y:S02]  /*4f90*/  ISETP.GE.OR P1, PT, R108, R0.reuse, !P1 ;  /* 0x000000006c00720c */ /* 0x080fe40004f26670 */
[-C--:B------:R-:W-:Y:S02]  /*4fa0*/  ISETP.GE.OR P0, PT, R107, R0.reuse, !P0 ;  /* 0x000000006b00720c */ /* 0x080fe40004706670 */
[----:B------:R-:W-:Y:S02]  /*4fb0*/  ISETP.GE.OR P6, PT, R106, R0, !P6 ;  /* 0x000000006a00720c */ /* 0x000fe400077c6670 */
[----:B------:R-:W-:Y:S02]  /*4fc0*/  VIADDMNMX R100, R102, R111, RZ, !PT ;  /* 0x0000006f66647246 */ /* 0x000fe400078001ff */
[----:B------:R-:W-:Y:S02]  /*4fd0*/  FSEL R6, R6, -INF , !P5 ;  /* 0xff80000006067808 */ /* 0x000fe40006800000 */
[----:B------:R-:W-:Y:S02]  /*4fe0*/  FSEL R7, R7, -INF , !P4 ;  /* 0xff80000007077808 */ /* 0x000fe40006000000 */
[-C--:B------:R-:W-:Y:S02]  /*4ff0*/  ISETP.GE.AND P5, PT, R105, R2.reuse, PT ;  /* 0x000000026900720c */ /* 0x080fe40003fa6270 */
[----:B------:R-:W-:Y:S02]  /*5000*/  ISETP.GE.AND P4, PT, R104, R2, PT ;  /* 0x000000026800720c */ /* 0x000fe40003f86270 */
[----:B------:R-:W-:Y:S02]  /*5010*/  FSEL R18, R18, -INF , !P3 ;  /* 0xff80000012127808 */ /* 0x000fe40005800000 */
[----:B------:R-:W-:Y:S02]  /*5020*/  FSEL R19, R19, -INF , !P1 ;  /* 0xff80000013137808 */ /* 0x000fe40004800000 */
[----:B------:R-:W-:Y:S02]  /*5030*/  FSEL R22, R22, -INF , !P0 ;  /* 0xff80000016167808 */ /* 0x000fe40004000000 */
[----:B------:R-:W-:Y:S02]  /*5040*/  FSEL R23, R23, -INF , !P6 ;  /* 0xff80000017177808 */ /* 0x000fe40007000000 */
[----:B------:R-:W-:Y:S02]  /*5050*/  VIMNMX R2, R115, R192, PT ;  /* 0x000000c073027248 */ /* 0x000fe40003fe0100 */
[-C--:B------:R-:W-:Y:S02]  /*5060*/  ISETP.GE.AND P3, PT, R188, R100.reuse, PT ;  /* 0x00000064bc00720c */ /* 0x080fe40003f66270 */
[-C--:B------:R-:W-:Y:S02]  /*5070*/  ISETP.GE.AND P1, PT, R110, R100.reuse, PT ;  /* 0x000000646e00720c */ /* 0x080fe40003f26270 */
[-C--:B------:R-:W-:Y:S02]  /*5080*/  ISETP.GE.AND P0, PT, R109, R100.reuse, PT ;  /* 0x000000646d00720c */ /* 0x080fe40003f06270 */
[----:B------:R-:W-:Y:S02]  /*5090*/  ISETP.GE.AND P6, PT, R108, R100, PT ;  /* 0x000000646c00720c */ /* 0x000fe40003fc6270 */
[-C--:B------:R-:W-:Y:S02]  /*50a0*/  ISETP.GE.OR P5, PT, R105, R0.reuse, !P5 ;  /* 0x000000006900720c */ /* 0x080fe40006fa6670 */
[----:B------:R-:W-:Y:S02]  /*50b0*/  ISETP.GE.OR P4, PT, R104, R0, !P4 ;  /* 0x000000006800720c */ /* 0x000fe40006786670 */
[-C--:B------:R-:W-:Y:S02]  /*50c0*/  ISETP.GE.OR P3, PT, R188, R2.reuse, !P3 ;  /* 0x00000002bc00720c */ /* 0x080fe40005f66670 */
[-C--:B------:R-:W-:Y:S02]  /*50d0*/  ISETP.GE.OR P1, PT, R110, R2.reuse, !P1 ;  /* 0x000000026e00720c */ /* 0x080fe40004f26670 */
[-C--:B------:R-:W-:Y:S02]  /*50e0*/  ISETP.GE.OR P0, PT, R109, R2.reuse, !P0 ;  /* 0x000000026d00720c */ /* 0x080fe40004706670 */
[----:B------:R-:W-:Y:S02]  /*50f0*/  ISETP.GE.OR P6, PT, R108, R2, !P6 ;  /* 0x000000026c00720c */ /* 0x000fe400077c6670 */
[----:B------:R-:W-:Y:S02]  /*5100*/  VIADDMNMX R102, R102, R112, RZ, !PT ;  /* 0x0000007066667246 */ /* 0x000fe400078001ff */
[----:B------:R-:W-:Y:S02]  /*5110*/  FSEL R34, R34, -INF , !P5 ;  /* 0xff80000022227808 */ /* 0x000fe40006800000 */
[----:B------:R-:W-:Y:S02]  /*5120*/  FSEL R35, R35, -INF , !P4 ;  /* 0xff80000023237808 */ /* 0x000fe40006000000 */
        /* <DEDUP_REMOVED lines=8> */
[----:B------:R-:W-:Y:S02]  /*51b0*/  VIMNMX R0, R113, R192, PT ;  /* 0x000000c071007248 */ /* 0x000fe40003fe0100 */
[-C--:B------:R-:W-:Y:S02]  /*51c0*/  ISETP.GE.AND P0, PT, R110, R102.reuse, PT ;  /* 0x000000666e00720c */ /* 0x080fe40003f06270 */
[----:B------:R-:W-:Y:S02]  /*51d0*/  ISETP.GE.AND P6, PT, R109, R102, PT ;  /* 0x000000666d00720c */ /* 0x000fe40003fc6270 */
[-C--:B------:R-:W-:Y:S02]  /*51e0*/  ISETP.GE.OR P5, PT, R107, R2.reuse, !P5 ;  /* 0x000000026b00720c */ /* 0x080fe40006fa6670 */
[-C--:B------:R-:W-:Y:S02]  /*51f0*/  ISETP.GE.OR P4, PT, R106, R2.reuse, !P4 ;  /* 0x000000026a00720c */ /* 0x080fe40006786670 */
[-C--:B------:R-:W-:Y:S02]  /*5200*/  ISETP.GE.OR P3, PT, R105, R2.reuse, !P3 ;  /* 0x000000026900720c */ /* 0x080fe40005f66670 */
[----:B------:R-:W-:Y:S02]  /*5210*/  ISETP.GE.OR P1, PT, R104, R2, !P1 ;  /* 0x000000026800720c */ /* 0x000fe40004f26670 */
[-C--:B------:R-:W-:Y:S02]  /*5220*/  ISETP.GE.OR P0, PT, R110, R0.reuse, !P0 ;  /* 0x000000006e00720c */ /* 0x080fe40004706670 */
        /* <DEDUP_REMOVED lines=25> */
.L_x_365:
[C---:B------:R-:W-:Y:S01]  /*53c0*/  FMUL.FTZ R100, R209.reuse, 1.4426950216293334961 ;  /* 0x3fb8aa3bd1647820 */ /* 0x040fe20000410000 */
[----:B------:R-:W-:Y:S01]  /*53d0*/  FSETP.NEU.FTZ.AND P0, PT, R209, -INF , PT ;  /* 0xff800000d100780b */ /* 0x000fe20003f1d000 */
[----:B------:R-:W-:Y:S01]  /*53e0*/  FMUL.FTZ R0, R210, 1.4426950216293334961 ;  /* 0x3fb8aa3bd2007820 */ /* 0x000fe20000410000 */
        /* <DEDUP_REMOVED lines=156> */
[----:B------:R-:W-:Y:S01]  /*5db0*/  FADD.FTZ R9, -R185, R9 ;  /* 0x00000009b9097221 */ /* 0x000fe20000010100 */
        /* <DEDUP_REMOVED lines=29> */
[----:B------:R-:W-:Y:S01]  /*5f90*/  FADD.FTZ R25, -R185, R25 ;  /* 0x00000019b9197221 */ /* 0x000fe20000010100 */
[C---:B------:R-:W-:Y:S01]  /*5fa0*/  FADD.FTZ R26, -R184.reuse, R26 ;  /* 0x0000001ab81a7221 */ /* 0x040fe20000010100 */
[----:B------:R-:W-:Y:S01]  /*5fb0*/  F2FP.BF16.F32.PACK_AB R110, R7, R6 ;  /* 0x00000006076e723e */ /* 0x000fe200000010ff */
[C---:B------:R-:W-:Y:S01]  /*5fc0*/  FADD.FTZ R27, -R184.reuse, R27 ;  /* 0x0000001bb81b7221 */ /* 0x040fe20000010100 */
[----:B------:R-:W-:Y:S01]  /*5fd0*/  FADD.FTZ R28, -R185, R28 ;  /* 0x0000001cb91c7221 */ /* 0x000fe20000010100 */
[----:B------:R-:W-:Y:S01]  /*5fe0*/  F2FP.BF16.F32.PACK_AB R108, R9, R8 ;  /* 0x00000008096c723e */ /* 0x000fe200000010ff */
[----:B------:R-:W-:Y:S01]  /*5ff0*/  FADD.FTZ R29, -R185, R29 ;  /* 0x0000001db91d7221 */ /* 0x000fe20000010100 */
[C---:B------:R-:W-:Y:S01]  /*6000*/  FADD.FTZ R30, -R184.reuse, R30 ;  /* 0x0000001eb81e7221 */ /* 0x040fe20000010100 */
        /* <DEDUP_REMOVED lines=73> */
.L_x_366:
[----:B------:R-:W-:Y:S01]  /*64a0*/  STS [R199+0xa000], R111 ;  /* 0x00a0006fc7007388 */ /* 0x000fe20000000800 */
[----:B------:R-:W-:Y:S01]  /*64b0*/  IMAD.SHL.U32 R0, R178, 0x2, RZ ;  /* 0x00000002b2007824 */ /* 0x000fe200078e00ff */
[----:B------:R-:W-:Y:S02]  /*64c0*/  LEA R118, R243, R181, 0x1 ;  /* 0x000000b5f3767211 */ /* 0x000fe400078e08ff */
[----:B------:R-:W-:Y:S02]  /*64d0*/  STS [R199+0xa400], R110 ;  /* 0x00a4006ec7007388 */ /* 0x000fe40000000800 */
[----:B------:R-:W-:Y:S02]  /*64e0*/  IADD3 R0, R0, 0x4000, R181 ;  /* 0x0000400000007810 */ /* 0x000fe40007ffe0b5 */
        /* <DEDUP_REMOVED lines=15> */
[C---:B-1----:R-:W-:Y:S01]  /*65e0*/  VIADD R2, R0.reuse, 0x40 ;  /* 0x0000004000027836 */ /* 0x042fe20000000000 */
[----:B------:R-:W-:Y:S04]  /*65f0*/  @P2 IADD3 R2, R0, -0x40, RZ ;  /* 0xffffffc000022810 */ /* 0x000fe80007ffe0ff */
        /* <DEDUP_REMOVED lines=74> */
.L_x_367:
        /* <DEDUP_REMOVED lines=43> */
[----:B------:R3:W-:Y:S05]  /*6d50*/  LDSM.16.MT88.4 R32, [R0+0x5800] ;  /* 0x005800000020783b */ /* 0x0007ea0000004200 */
[C---:B-1----:R-:W-:Y:S06]  /*6d60*/  HMMA.16816.F32.BF16 R12, R28.reuse, R20, R12 ;  /* 0x000000141c0c723c */ /* 0x042fec000004180c */
[----:B------:R-:W-:Y:S01]  /*6d70*/  HMMA.16816.F32.BF16 R16, R28, R22, R16 ;  /* 0x000000161c10723c */ /* 0x000fe20000041810 */
[----:B------:R-:W1:Y:S04]  /*6d80*/  LDSM.16.MT88.4 R20, [R2+0x3000] ;  /* 0x003000000214783b */ /* 0x000e680000004200 */
[----:B------:R-:W1:Y:S01]  /*6d90*/  LDSM.16.M88.4 R28, [R117+0x2000] ;  /* 0x00200000751c783b */ /* 0x000e620000000200 */
[C---:B----4-:R-:W-:Y:S06]  /*6da0*/  HMMA.16816.F32.BF16 R4, R100.reuse, R104, R4 ;  /* 0x000000686404723c */ /* 0x050fec0000041804 */
[C---:B------:R-:W-:Y:S05]  /*6db0*/  HMMA.16816.F32.BF16 R8, R100.reuse, R106, R8 ;  /* 0x0000006a6408723c */ /* 0x040fea0000041808 */
[----:B---3--:R-:W-:Y:S01]  /*6dc0*/  IMAD.IADD R0, R168, 0x1, R169 ;  /* 0x00000001a8007824 */ /* 0x008fe200078e02a9 */
        /* <DEDUP_REMOVED lines=9> */
[C---:B------:R-:W-:Y:S05]  /*6e60*/  HMMA.16816.F32.BF16 R4, R28.reuse, R32, R4 ;  /* 0x000000201c04723c */ /* 0x040fea0000041804 */
        /* <DEDUP_REMOVED lines=11> */
[----:B------:R-:W-:Y:S03]  /*6f20*/  VIADD R2, R193, 0xffffffff ;  /* 0xffffffffc1027836 */ /* 0x000fe60000000000 */
        /* <DEDUP_REMOVED lines=32> */
[CC--:B--2---:R-:W-:Y:S02]  /*7130*/  LEA R10, P4, R224.reuse, R20.reuse, 0x2 ;  /* 0x00000014e00a7211 */ /* 0x0c4fe400078810ff */
        /* <DEDUP_REMOVED lines=69> */
[----:B------:R-:W2:Y:S01]  /*7590*/  LDL R119, [R1] ;  /* 0x0000000001777983 */ /* 0x000ea20000100800 */
[----:B------:R-:W-:Y:S01]  /*75a0*/  ULDC UR4, c[0x0][0x390] ;  /* 0x0000e40000047ab9 */ /* 0x000fe20000000800 */
[----:B------:R-:W-:Y:S01]  /*75b0*/  ISETP.NE.AND P0, PT, R246, -0x1, PT ;  /* 0xfffffffff600780c */ /* 0x000fe20003f05270 */
        /* <DEDUP_REMOVED lines=21> */
[----:B------:R-:W-:Y:S01]  /*7710*/  BAR.SYNC.DEFER_BLOCKING 0x0 ;  /* 0x0000000000007b1d */ /* 0x000fe20000010000 */
[----:B------:R-:W-:Y:S01]  /*7720*/  F2FP.BF16.F32.PACK_AB R16, R16, R70 ;  /* 0x000000461010723e */ /* 0x000fe200000010ff */
        /* <DEDUP_REMOVED lines=16> */
[----:B------:R-:W-:-:S02]  /*7830*/  F2FP.BF16.F32.PACK_AB R11, R11, R76 ;  /* 0x0000004c0b0b723e */ /* 0x000fc400000010ff */
[----:B------:R-:W-:Y:S02]  /*7840*/  F2FP.BF16.F32.PACK_AB R10, R10, R78 ;  /* 0x0000004e0a0a723e */ /* 0x000fe400000010ff */
[----:B------:R-:W-:Y:S02]  /*7850*/  F2FP.BF16.F32.PACK_AB R9, R9, R84 ;  /* 0x000000540909723e */ /* 0x000fe400000010ff */
[----:B------:R-:W-:Y:S01]  /*7860*/  F2FP.BF16.F32.PACK_AB R8, R8, R86 ;  /* 0x000000560808723e */ /* 0x000fe200000010ff */
[----:B------:R-:W-:Y:S01]  /*7870*/  STS [R247], R17 ;  /* 0x00000011f7007388 */ /* 0x000fe20000000800 */
[----:B------:R-:W-:Y:S02]  /*7880*/  F2FP.BF16.F32.PACK_AB R5, R5, R96 ;  /* 0x000000600505723e */ /* 0x000fe400000010ff */
[----:B------:R-:W-:Y:S01]  /*7890*/  F2FP.BF16.F32.PACK_AB R4, R4, R98 ;  /* 0x000000620404723e */ /* 0x000fe200000010ff */
[----:B------:R-:W-:Y:S01]  /*78a0*/  STS [R247+0x400], R16 ;  /* 0x00040010f7007388 */ /* 0x000fe20000000800 */
[----:B------:R-:W-:-:S02]  /*78b0*/  F2FP.BF16.F32.PACK_AB R7, R7, R88 ;  /* 0x000000580707723e */ /* 0x000fc400000010ff */
[----:B------:R-:W-:Y:S01]  /*78c0*/  F2FP.BF16.F32.PACK_AB R6, R6, R90 ;  /* 0x0000005a0606723e */ /* 0x000fe200000010ff */
[----:B------:R-:W-:Y:S01]  /*78d0*/  STS [R250], R13 ;  /* 0x0000000dfa007388 */ /* 0x000fe20000000800 */
[----:B------:R-:W-:Y:S02]  /*78e0*/  F2FP.BF16.F32.PACK_AB R2, R2, R92 ;  /* 0x0000005c0202723e */ /* 0x000fe400000010ff */
[----:B------:R-:W-:Y:S02]  /*78f0*/  F2FP.BF16.F32.PACK_AB R0, R0, R94 ;  /* 0x0000005e0000723e */ /* 0x000fe400000010ff */
[----:B------:R-:W-:Y:S02]  /*7900*/  F2FP.BF16.F32.PACK_AB R36, R37, R36 ;  /* 0x000000242524723e */ /* 0x000fe400000010ff */
[----:B------:R-:W-:Y:S02]  /*7910*/  F2FP.BF16.F32.PACK_AB R38, R39, R38 ;  /* 0x000000262726723e */ /* 0x000fe400000010ff */
[----:B------:R-:W-:-:S02]  /*7920*/  F2FP.BF16.F32.PACK_AB R48, R49, R48 ;  /* 0x000000303130723e */ /* 0x000fc400000010ff */
[----:B------:R-:W-:Y:S02]  /*7930*/  F2FP.BF16.F32.PACK_AB R50, R51, R50 ;  /* 0x000000323332723e */ /* 0x000fe400000010ff */
        /* <DEDUP_REMOVED lines=12> */
[----:B------:R-:W-:Y:S01]  /*7a00*/  SHF.L.U32 R20, R236, 0x7, RZ ;  /* 0x00000007ec147819 */ /* 0x000fe200000006ff */
[----:B--2---:R-:W-:Y:S04]  /*7a10*/  STS [R119], R12 ;  /* 0x0000000c77007388 */ /* 0x004fe80000000800 */
[----:B------:R-:W-:Y:S04]  /*7a20*/  STS [R247+0x2000], R15 ;  /* 0x0020000ff7007388 */ /* 0x000fe80000000800 */
[----:B------:R1:W-:Y:S04]  /*7a30*/  STS [R247+0x2400], R14 ;  /* 0x0024000ef7007388 */ /* 0x0003e80000000800 */
[----:B------:R2:W-:Y:S04]  /*7a40*/  STS [R250+0x2000], R11 ;  /* 0x0020000bfa007388 */ /* 0x0005e80000000800 */
[----:B------:R-:W-:Y:S04]  /*7a50*/  STS [R250+0x2400], R10 ;  /* 0x0024000afa007388 */ /* 0x000fe80000000800 */
[----:B------:R-:W-:Y:S04]  /*7a60*/  STS [R248], R9 ;  /* 0x00000009f8007388 */ /* 0x000fe80000000800 */
[----:B------:R-:W-:Y:S04]  /*7a70*/  STS [R248+0x400], R8 ;  /* 0x00040008f8007388 */ /* 0x000fe80000000800 */
[----:B------:R-:W-:Y:S04]  /*7a80*/  STS [R249], R5 ;  /* 0x00000005f9007388 */ /* 0x000fe80000000800 */
[----:B------:R3:W-:Y:S01]  /*7a90*/  STS [R249+0x400], R4 ;  /* 0x00040004f9007388 */ /* 0x0007e20000000800 */
[----:B-1----:R-:W1:Y:S03]  /*7aa0*/  @P0 LDC.64 R14, c[0x0][0x458] ;  /* 0x00011600ff0e0b82 */ /* 0x002e660000000a00 */
[----:B------:R-:W-:Y:S01]  /*7ab0*/  STS [R248+0x2000], R7 ;  /* 0x00200007f8007388 */ /* 0x000fe20000000800 */
[----:B--2---:R-:W-:-:S03]  /*7ac0*/  SHF.R.S32.HI R11, RZ, 0x1f, R252 ;  /* 0x0000001fff0b7819 */ /* 0x004fc600000114fc */
[----:B------:R2:W-:Y:S04]  /*7ad0*/  STS [R248+0x2400], R6 ;  /* 0x00240006f8007388 */ /* 0x0005e80000000800 */
[----:B------:R-:W-:Y:S04]  /*7ae0*/  STS [R249+0x2000], R2 ;  /* 0x00200002f9007388 */ /* 0x000fe80000000800 */
[----:B------:R4:W-:Y:S04]  /*7af0*/  STS [R249+0x2400], R0 ;  /* 0x00240000f9007388 */ /* 0x0009e80000000800 */
[----:B------:R1:W-:Y:S04]  /*7b00*/  STS [R247+0x4000], R36 ;  /* 0x00400024f7007388 */ /* 0x0003e80000000800 */
[----:B------:R1:W-:Y:S01]  /*7b10*/  STS [R247+0x4400], R38 ;  /* 0x00440026f7007388 */ /* 0x0003e20000000800 */
[----:B---3--:R-:W3:Y:S03]  /*7b20*/  @P0 LDC.64 R4, c[0x0][0x450] ;  /* 0x00011400ff040b82 */ /* 0x008ee60000000a00 */
[----:B------:R1:W-:Y:S04]  /*7b30*/  STS [R250+0x4000], R48 ;  /* 0x00400030fa007388 */ /* 0x0003e80000000800 */
[----:B------:R1:W-:Y:S01]  /*7b40*/  STS [R119+0x4000], R50 ;  /* 0x0040003277007388 */ /* 0x0003e20000000800 */
[----:B--2---:R-:W-:-:S03]  /*7b50*/  @P0 IADD3 R6, R233, R246, RZ ;  /* 0x000000f6e9060210 */ /* 0x004fc60007ffe0ff */
[----:B------:R2:W-:Y:S04]  /*7b60*/  STS [R247+0x6000], R40 ;  /* 0x00600028f7007388 */ /* 0x0005e80000000800 */
[----:B------:R2:W-:Y:S01]  /*7b70*/  STS [R247+0x6400], R42 ;  /* 0x0064002af7007388 */ /* 0x0005e20000000800 */
[----:B----4-:R-:W-:-:S03]  /*7b80*/  @P0 IADD3 R0, R233, R246, RZ ;  /* 0x000000f6e9000210 */ /* 0x010fc60007ffe0ff */
[----:B------:R2:W-:Y:S04]  /*7b90*/  STS [R250+0x6000], R44 ;  /* 0x0060002cfa007388 */ /* 0x0005e80000000800 */
[----:B------:R2:W-:Y:S01]  /*7ba0*/  STS [R250+0x6400], R46 ;  /* 0x0064002efa007388 */ /* 0x0005e20000000800 */
[C---:B---3--:R-:W-:Y:S02]  /*7bb0*/  @P0 IMAD R2, R0.reuse, R5, RZ ;  /* 0x0000000500020224 */ /* 0x048fe400078e02ff */
[----:B------:R-:W-:Y:S01]  /*7bc0*/  @P0 IMAD.WIDE.U32 R8, R0, R4, RZ ;  /* 0x0000000400080225 */ /* 0x000fe200078e00ff */
[----:B------:R2:W-:Y:S03]  /*7bd0*/  STS [R248+0x4000], R52 ;  /* 0x00400034f8007388 */ /* 0x0005e60000000800 */
[C---:B-1----:R-:W-:Y:S01]  /*7be0*/  @P0 IMAD R0, R6.reuse, R15, RZ ;  /* 0x0000000f06000224 */ /* 0x042fe200078e02ff */
[----:B------:R2:W-:Y:S01]  /*7bf0*/  STS [R248+0x4400], R54 ;  /* 0x00440036f8007388 */ /* 0x0005e20000000800 */
[----:B------:R-:W-:-:S03]  /*7c00*/  @P0 IMAD.WIDE.U32 R6, R6, R14, RZ ;  /* 0x0000000e06060225 */ /* 0x000fc600078e00ff */
[----:B------:R2:W-:Y:S01]  /*7c10*/  STS [R249+0x4000], R64 ;  /* 0x00400040f9007388 */ /* 0x0005e20000000800 */
[----:B------:R-:W-:Y:S01]  /*7c20*/  @P0 IMAD.IADD R10, R9, 0x1, R2 ;  /* 0x00000001090a0824 */ /* 0x000fe200078e0202 */
[----:B------:R-:W-:Y:S01]  /*7c30*/  @P0 MOV R2, R8 ;  /* 0x0000000800020202 */ /* 0x000fe20000000f00 */
[----:B------:R-:W-:Y:S01]  /*7c40*/  @P0 IMAD.IADD R28, R7, 0x1, R0 ;  /* 0x00000001071c0824 */ /* 0x000fe200078e0200 */
[----:B------:R2:W-:Y:S01]  /*7c50*/  STS [R249+0x4400], R66 ;  /* 0x00440042f9007388 */ /* 0x0005e20000000800 */
[----:B------:R-:W-:-:S03]  /*7c60*/  @P0 MOV R23, R6 ;  /* 0x0000000600170202 */ /* 0x000fc60000000f00 */
[----:B------:R2:W-:Y:S04]  /*7c70*/  STS [R248+0x6000], R56 ;  /* 0x00600038f8007388 */ /* 0x0005e80000000800 */
[----:B------:R2:W-:Y:S04]  /*7c80*/  STS [R248+0x6400], R58 ;  /* 0x0064003af8007388 */ /* 0x0005e80000000800 */
[----:B------:R2:W-:Y:S04]  /*7c90*/  STS [R249+0x6000], R60 ;  /* 0x0060003cf9007388 */ /* 0x0005e80000000800 */
[----:B------:R2:W-:Y:S01]  /*7ca0*/  STS [R249+0x6400], R62 ;  /* 0x0064003ef9007388 */ /* 0x0005e20000000800 */
[----:B------:R-:W-:Y:S05]  /*7cb0*/  @P0 BRA `(.L_x_369) ;  /* 0x0000000000300947 */ /* 0x000fea0003800000 */
[----:B------:R-:W1:Y:S01]  /*7cc0*/  LDC.64 R4, c[0x0][0x450] ;  /* 0x00011400ff047b82 */ /* 0x000e620000000a00 */
[----:B------:R-:W-:-:S07]  /*7cd0*/  SHF.R.S32.HI R0, RZ, 0x1f, R233 ;  /* 0x0000001fff007819 */ /* 0x000fce00000114e9 */
[----:B------:R-:W3:Y:S01]  /*7ce0*/  LDC.64 R8, c[0x0][0x438] ;  /* 0x00010e00ff087b82 */ /* 0x000ee20000000a00 */
[-C--:B-1----:R-:W-:Y:S02]  /*7cf0*/  IMAD R0, R0, R4.reuse, RZ ;  /* 0x0000000400007224 */ /* 0x082fe400078e02ff */
[----:B------:R-:W-:-:S04]  /*7d00*/  IMAD.WIDE.U32 R6, R233, R4, RZ ;  /* 0x00000004e9067225 */ /* 0x000fc800078e00ff */
[----:B------:R-:W-:Y:S02]  /*7d10*/  IMAD R0, R233, R5, R0 ;  /* 0x00000005e9007224 */ /* 0x000fe400078e0200 */
[----:B---3--:R-:W-:-:S03]  /*7d20*/  IMAD R2, R11, R8, RZ ;  /* 0x000000080b027224 */ /* 0x008fc600078e02ff */
[----:B------:R-:W-:Y:S01]  /*7d30*/  IADD3 R7, R7, R0, RZ ;  /* 0x0000000007077210 */ /* 0x000fe20007ffe0ff */
[C---:B------:R-:W-:Y:S02]  /*7d40*/  IMAD R9, R252.reuse, R9, R2 ;  /* 0x00000009fc097224 */ /* 0x040fe400078e0202 */
[----:B------:R-:W-:-:S05]  /*7d50*/  IMAD.WIDE.U32 R6, R252, R8, R6 ;  /* 0x00000008fc067225 */ /* 0x000fca00078e0006 */
[----:B------:R-:W-:Y:S02]  /*7d60*/  IADD3 R10, R7, R9, RZ ;  /* 0x00000009070a7210 */ /* 0x000fe40007ffe0ff */
[----:B------:R-:W-:Y:S02]  /*7d70*/  MOV R2, R6 ;  /* 0x0000000600027202 */ /* 0x000fe40000000f00 */
.L_x_369:
        /* <DEDUP_REMOVED lines=13> */
.L_x_370:
[----:B------:R-:W-:Y:S01]  /*7e50*/  BAR.SYNC.DEFER_BLOCKING 0x0 ;  /* 0x0000000000007b1d */ /* 0x000fe20000010000 */
[--C-:B------:R-:W-:Y:S01]  /*7e60*/  SHF.R.S32.HI R9, RZ, 0x1f, R212.reuse ;  /* 0x0000001fff097819 */ /* 0x100fe200000114d4 */
[----:B------:R-:W-:Y:S01]  /*7e70*/  IMAD.MOV.U32 R8, RZ, RZ, R212 ;  /* 0x000000ffff087224 */ /* 0x000fe200078e00d4 */
[----:B------:R-:W-:Y:S02]  /*7e80*/  SHF.R.S32.HI R21, RZ, 0x1f, R20 ;  /* 0x0000001fff157819 */ /* 0x000fe40000011414 */
        /* <DEDUP_REMOVED lines=10> */
[----:B------:R-:W-:Y:S01]  /*7f30*/  ULDC.64 UR4, c[0x0][0x468] ;  /* 0x00011a0000047ab9 */ /* 0x000fe20000000a00 */
[----:B------:R-:W-:-:S03]  /*7f40*/  SHF.R.S32.HI R29, RZ, 0x1f, R221 ;  /* 0x0000001fff1d7819 */ /* 0x000fc600000114dd */
[----:B------:R-:W-:Y:S01]  /*7f50*/  IADD3.X R7, R10, R7, R0, P0, !PT ;  /* 0x000000070a077210 */ /* 0x000fe200007fe400 */
[----:B------:R-:W-:Y:S02]  /*7f60*/  IMAD R0, R236, -0x80, R192 ;  /* 0xffffff80ec007824 */ /* 0x000fe400078e02c0 */
[----:B------:R-:W-:Y:S01]  /*7f70*/  VIADD R10, R221, 0x60 ;  /* 0x00000060dd0a7836 */ /* 0x000fe20000000000 */
[----:B------:R1:W3:Y:S02]  /*7f80*/  LDS.128 R24, [R118+0x7000] ;  /* 0x0070000076187984 */ /* 0x0002e40000000c00 */
[-C--:B------:R-:W-:Y:S01]  /*7f90*/  ISETP.GE.OR P3, PT, R2, R0.reuse, P4 ;  /* 0x000000000200720c */ /* 0x080fe20002766670 */
[----:B------:R-:W-:Y:S01]  /*7fa0*/  IMAD R2, R22, UR4, RZ ;  /* 0x0000000416027c24 */ /* 0x000fe2000f8e02ff */
[-C--:B------:R-:W-:Y:S01]  /*7fb0*/  ISETP.GE.OR P2, PT, R11, R0.reuse, P4 ;  /* 0x000000000b00720c */ /* 0x080fe20002746670 */
[----:B------:R1:W4:Y:S01]  /*7fc0*/  LDS.128 R32, [R118+0xb000] ;  /* 0x00b0000076207984 */ /* 0x0003220000000c00 */
[-C--:B------:R-:W-:Y:S01]  /*7fd0*/  ISETP.GE.OR P1, PT, R10, R0.reuse, P4 ;  /* 0x000000000a00720c */ /* 0x080fe20002726670 */
[C---:B------:R-:W-:Y:S01]  /*7fe0*/  IMAD.WIDE.U32 R6, R234.reuse, UR4, R6 ;  /* 0x00000004ea067c25 */ /* 0x040fe2000f8e0006 */
[----:B------:R-:W-:Y:S01]  /*7ff0*/  ISETP.GE.OR P4, PT, R221, R0, P4 ;  /* 0x00000000dd00720c */ /* 0x000fe20002786670 */
[----:B------:R1:W1:Y:S02]  /*8000*/  LDS.128 R36, [R118+0xc000] ;  /* 0x00c0000076247984 */ /* 0x0002640000000c00 */
[----:B------:R-:W-:-:S02]  /*8010*/  IMAD R0, R234, UR5, R2 ;  /* 0x00000005ea007c24 */ /* 0x000fc4000f8e0202 */
[----:B--2---:R2:W1:Y:S03]  /*8020*/  LDS.128 R40, [R118+0xd000] ;  /* 0x00d0000076287984 */ /* 0x0044660000000c00 */
[----:B------:R-:W-:-:S05]  /*8030*/  IADD3 R0, R0, R7, RZ ;  /* 0x0000000700007210 */ /* 0x000fca0007ffe0ff */
[----:B------:R-:W-:Y:S05]  /*8040*/  @P4 BRA `(.L_x_372) ;  /* 0x00000000002c4947 */ /* 0x000fea0003800000 */
[----:B------:R-:W2:Y:S01]  /*8050*/  LDS.128 R16, [R118+0x6000] ;  /* 0x0060000076107984 */ /* 0x000ea20000000c00 */
        /* <DEDUP_REMOVED lines=10> */
.L_x_372:
[----:B------:R-:W-:Y:S05]  /*8100*/  BSYNC B0 ;  /* 0x0000000000007941 */ /* 0x000fea0003800000 */
.L_x_371:
        /* <DEDUP_REMOVED lines=13> */
[----:B---3--:R2:W-:Y:S02]  /*81e0*/  STG.E.128 desc[UR12][R12.64], R24 ;  /* 0x000000180c007986 */ /* 0x0085e4000c101d0c */
.L_x_374:
[----:B------:R-:W-:Y:S05]  /*81f0*/  BSYNC B0 ;  /* 0x0000000000007941 */ /* 0x000fea0003800000 */
.L_x_373:
[----:B--2---:R2:W1:Y:S01]  /*8200*/  LDS.128 R16, [R118+0x8000] ;  /* 0x0080000076107984 */ /* 0x0044620000000c00 */
[----:B------:R-:W-:Y:S04]  /*8210*/  BSSY B0, `(.L_x_375) ;  /* 0x000000e000007945 */ /* 0x000fe80003800000 */
[----:B------:R-:W-:Y:S05]  /*8220*/  @P2 BRA `(.L_x_376) ;  /* 0x0000000000302947 */ /* 0x000fea0003800000 */
[----:B------:R-:W-:Y:S01]  /*8230*/  IADD3 R2, P0, R221, 0x40, RZ ;  /* 0x00000040dd027810 */ /* 0x000fe20007f1e0ff */
[----:B------:R-:W-:Y:S01]  /*8240*/  ULDC.64 UR4, c[0x0][0x3f0] ;  /* 0x0000fc0000047ab9 */ /* 0x000fe20000000a00 */
[----:B------:R-:W-:-:S03]  /*8250*/  MOV R11, R0 ;  /* 0x00000000000b7202 */ /* 0x000fc60000000f00 */
        /* <DEDUP_REMOVED lines=8> */
[----:B-1----:R1:W-:Y:S02]  /*82e0*/  STG.E.128 desc[UR12][R12.64], R16 ;  /* 0x000000100c007986 */ /* 0x0023e4000c101d0c */
.L_x_376:
[----:B------:R-:W-:Y:S05]  /*82f0*/  BSYNC B0 ;  /* 0x0000000000007941 */ /* 0x000fea0003800000 */
.L_x_375:
        /* <DEDUP_REMOVED lines=14> */
.L_x_378:
[----:B------:R-:W-:Y:S05]  /*83e0*/  BSYNC B0 ;  /* 0x0000000000007941 */ /* 0x000fea0003800000 */
.L_x_377:
[----:B-12---:R-:W1:Y:S01]  /*83f0*/  LDS.128 R116, [R118+0xa000] ;  /* 0x00a0000076747984 */ /* 0x006e620000000c00 */
        /* <DEDUP_REMOVED lines=22> */
.L_x_380:
[----:B------:R-:W-:Y:S05]  /*8560*/  BSYNC B0 ;  /* 0x0000000000007941 */ /* 0x000fea0003800000 */
.L_x_379:
        /* <DEDUP_REMOVED lines=13> */
[----:B----4-:R2:W-:Y:S02]  /*8640*/  STG.E.128 desc[UR12][R8.64], R32 ;  /* 0x0000002008007986 */ /* 0x0105e4000c101d0c */
.L_x_382:
[----:B------:R-:W-:Y:S05]  /*8650*/  BSYNC B0 ;  /* 0x0000000000007941 */ /* 0x000fea0003800000 */
.L_x_381:
        /* <DEDUP_REMOVED lines=13> */
[----:B------:R2:W-:Y:S02]  /*8730*/  STG.E.128 desc[UR12][R8.64], R36 ;  /* 0x0000002408007986 */ /* 0x0005e4000c101d0c */
.L_x_384:
[----:B------:R-:W-:Y:S05]  /*8740*/  BSYNC B0 ;  /* 0x0000000000007941 */ /* 0x000fea0003800000 */
.L_x_383:
        /* <DEDUP_REMOVED lines=13> */
.L_x_339:
[----:B------:R-:W-:Y:S05]  /*8820*/  BSYNC B1 ;  /* 0x0000000000017941 */ /* 0x000fea0003800000 */
.L_x_317:
[----:B------:R-:W3:Y:S02]  /*8830*/  LDC R0, c[0x0][0xc] ;  /* 0x00000300ff007b82 */ /* 0x000ee40000000800 */
[----:B---3--:R-:W-:-:S04]  /*8840*/  IADD3 R236, R0, R236, RZ ;  /* 0x000000ec00ec7210 */ /* 0x008fc80007ffe0ff */
[----:B------:R-:W-:-:S13]  /*8850*/  ISETP.GE.AND P0, PT, R236, UR11, PT ;  /* 0x0000000bec007c0c */ /* 0x000fda000bf06270 */
[----:B------:R-:W-:Y:S05]  /*8860*/  @P0 BRA `(.L_x_385) ;  /* 0x0000000000040947 */ /* 0x000fea0003800000 */
[----:B------:R-:W-:Y:S05]  /*8870*/  BRA `(.L_x_386) ;  /* 0xffffff8000407947 */ /* 0x000fea000383ffff */
.L_x_385:
[----:B------:R-:W-:Y:S05]  /*8880*/  EXIT ;  /* 0x000000000000794d */ /* 0x000fea0003800000 */
.L_x_387:
        /* <DEDUP_REMOVED lines=15> */
.L_x_2461:


//--------------------- .text._ZN5flash44flash_bwd_dq_dk_dv_loop_seqk_parallel_kernelI23Flash_bwd_kernel_traitsILi64ELi128ELi128ELi8ELi4ELi4ELi4ELb0ELb0EN7cutlass10bfloat16_tE19Flash_kernel_traitsILi64ELi128ELi128ELi8ES3_EELb0ELb0ELb0ELb0ELb0ELb1ELb0EEEvNS_16Flash_bwd_paramsE --------------------------
	.section	.text._ZN5flash44flash_bwd_dq_dk_dv_loop_seqk_parallel_kernelI23Flash_bwd_kernel_traitsILi64ELi128ELi128ELi8ELi4ELi4ELi4ELb0ELb0EN7cutlass10bfloat16_tE19Flash_kernel_traitsILi64ELi128ELi128ELi8ES3_EELb0ELb0ELb0ELb0ELb0ELb1ELb0EEEvNS_16Flash_bwd_paramsE,"ax",@progbits
	.align	128
        .global         _ZN5flash44flash_bwd_dq_dk_dv_loop_seqk_parallel_kernelI23Flash_bwd_kernel_traitsILi64ELi128ELi128ELi8ELi4ELi4ELi4ELb0ELb0EN7cutlass10bfloat16_tE19Flash_kernel_traitsILi64ELi128ELi128ELi8ES3_EELb0ELb0ELb0ELb0ELb0ELb1ELb0EEEvNS_16Flash_bwd_paramsE
        .type           _ZN5flash44flash_bwd_dq_dk_dv_loop_seqk_parallel_kernelI23Flash_bwd_kernel_traitsILi64ELi128ELi128ELi8ELi4ELi4ELi4ELb0ELb0EN7cutlass10bfloat16_tE19Flash_kernel_traitsILi64ELi128ELi128ELi8ES3_EELb0ELb0ELb0ELb0ELb0ELb1ELb0EEEvNS_16Flash_bwd_paramsE,@function
        .size           _ZN5flash44flash_bwd_dq_dk_dv_loop_seqk_parallel_kernelI23Flash_bwd_kernel_traitsILi64ELi128ELi128ELi8ELi4ELi4ELi4ELb0ELb0EN7cutlass10bfloat16_tE19Flash_kernel_traitsILi64ELi128ELi128ELi8ES3_EELb0ELb0ELb0ELb0ELb0ELb1ELb0EEEvNS_16Flash_bwd_paramsE,(.L_x_2462 - _ZN5flash44flash_bwd_dq_dk_dv_loop_seqk_parallel_kernelI23Flash_bwd_kernel_traitsILi64ELi128ELi128ELi8ELi4ELi4ELi4ELb0ELb0EN7cutlass10bfloat16_tE19Flash_kernel_traitsILi64ELi128ELi128ELi8ES3_EELb0ELb0ELb0ELb0ELb0ELb1ELb0EEEvNS_16Flash_bwd_paramsE)
        .other          _ZN5flash44flash_bwd_dq_dk_dv_loop_seqk_parallel_kernelI23Flash_bwd_kernel_traitsILi64ELi128ELi128ELi8ELi4ELi4ELi4ELb0ELb0EN7cutlass10bfloat16_tE19Flash_kernel_traitsILi64ELi128ELi128ELi8ES3_EELb0ELb0ELb0ELb0ELb0ELb1ELb0EEEvNS_16Flash_bwd_paramsE,@"STO_CUDA_ENTRY STV_DEFAULT"
_ZN5flash44flash_bwd_dq_dk_dv_loop_seqk_parallel_kernelI23Flash_bwd_kernel_traitsILi64ELi128ELi128ELi8ELi4ELi4ELi4ELb0ELb0EN7cutlass10bfloat16_tE19Flash_kernel_traitsILi64ELi128ELi128ELi8ES3_EELb0ELb0ELb0ELb0ELb0ELb1ELb0EEEvNS_16Flash_bwd_paramsE:
.text._ZN5flash44flash_bwd_dq_dk_dv_loop_seqk_parallel_kernelI23Flash_bwd_kernel_traitsILi64ELi128ELi128ELi8ELi4ELi4ELi4ELb0ELb0EN7cutlass10bfloat16_tE19Flash_kernel_traitsILi64ELi128ELi128ELi8ES3_EELb0ELb0ELb0ELb0ELb0ELb1ELb0EEEvNS_16Flash_bwd_paramsE:
[----:B------:R-:W1:Y:S08]  /*0000*/  LDC R1, c[0x0][0x28] ;  /* 0x00000a00ff017b82 */ /* 0x000e700000000800 */
[----:B------:R-:W2:Y:S01]  /*0010*/  S2UR UR23, SR_CTAID.X ;  /* 0x00000000001779c3 */ /* 0x000ea20000002500 */
[----:B------:R-:W-:Y:S01]  /*0020*/  ULDC UR4, c[0x0][0x2c8] ;  /* 0x0000b20000047ab9 */ /* 0x000fe20000000800 */
[----:B-1----:R-:W-:Y:S01]  /*0030*/  IADD3 R1, R1, -0x38, RZ ;  /* 0xffffffc801017810 */ /* 0x002fe20007ffe0ff */
[----:B------:R-:W-:-:S04]  /*0040*/  UIADD3 UR5, UR4, 0x7f, URZ ;  /* 0x0000007f04057890 */ /* 0x000fc8000fffe03f */
[----:B------:R-:W-:-:S04]  /*0050*/  USHF.R.S32.HI UR4, URZ, 0x1f, UR5 ;  /* 0x0000001f3f047899 */ /* 0x000fc80008011405 */
[----:B------:R-:W-:-:S04]  /*0060*/  ULEA.HI UR4, UR4, UR5, URZ, 0x7 ;  /* 0x0000000504047291 */ /* 0x000fc8000f8f383f */
[----:B------:R-:W-:-:S04]  /*0070*/  USHF.R.S32.HI UR4, URZ, 0x7, UR4 ;  /* 0x000000073f047899 */ /* 0x000fc80008011404 */
[----:B--2---:R-:W-:-:S06]  /*0080*/  UISETP.GE.AND UP0, UPT, UR23, UR4, UPT ;  /* 0x000000041700728c */ /* 0x004fcc000bf06270 */
[----:B------:R-:W-:-:S13]  /*0090*/  PLOP3.LUT P0, PT, PT, PT, UP0, 0x80, 0x0 ;  /* 0x000000000000781c */ /* 0x000fda0003f0f008 */
[----:B------:R-:W-:Y:S05]  /*00a0*/  @P0 EXIT ;  /* 0x000000000000094d */ /* 0x000fea0003800000 */
[----:B------:R-:W1:Y:S01]  /*00b0*/  S2R R14, SR_TID.X ;  /* 0x00000000000e7919 */ /* 0x000e620000002100 */
[----:B------:R-:W2:Y:S01]  /*00c0*/  S2UR UR4, SR_CgaCtaId ;  /* 0x00000000000479c3 */ /* 0x000ea20000008800 */
[----:B------:R-:W-:Y:S01]  /*00d0*/  UMOV UR5, 0x400 ;  /* 0x0000040000057882 */ /* 0x000fe20000000000 */
[----:B------:R-:W-:Y:S01]  /*00e0*/  IMAD.MOV.U32 R218, RZ, RZ, 0x20 ;  /* 0x00000020ffda7424 */ /* 0x000fe200078e00ff */
[----:B------:R-:W-:Y:S01]  /*00f0*/  ULDC.64 UR8, c[0x0][0x208] ;  /* 0x0000820000087ab9 */ /* 0x000fe20000000a00 */
[----:B------:R-:W-:Y:S01]  /*0100*/  IMAD.MOV.U32 R216, RZ, RZ, -0x10 ;  /* 0xfffffff0ffd87424 */ /* 0x000fe200078e00ff */
[----:B------:R-:W-:-:S03]  /*0110*/  UMOV UR60, 0xffffc000 ;  /* 0xffffc000003c7882 */ /* 0x000fc60000000000 */
[----:B------:R-:W3:Y:S08]  /*0120*/  S2UR UR43, SR_CTAID.Y ;  /* 0x00000000002b79c3 */ /* 0x000ef00000002600 */
[----:B------:R-:W4:Y:S01]  /*0130*/  S2UR UR56, SR_CTAID.Z ;  /* 0x00000000003879c3 */ /* 0x000f220000002700 */
[----:B--2---:R-:W-:Y:S01]  /*0140*/  ULEA UR4, UR4, UR5, 0x18 ;  /* 0x0000000504047291 */ /* 0x004fe2000f8ec03f */
[----:B-1----:R-:W-:Y:S01]  /*0150*/  SHF.R.S32.HI R13, RZ, 0x1f, R14 ;  /* 0x0000001fff0d7819 */ /* 0x002fe2000001140e */
[----:B------:R-:W-:Y:S01]  /*0160*/  IMAD.SHL.U32 R251, R14, 0x2, RZ ;  /* 0x000000020efb7824 */ /* 0x000fe200078e00ff */
[----:B---3--:R-:W-:-:S02]  /*0170*/  USHF.L.U32 UR5, UR43, 0x7, URZ ;  /* 0x000000072b057899 */ /* 0x008fc4000800063f */
[CC--:B------:R-:W-:Y:S02]  /*0180*/  LEA.HI R3, R13.reuse, R14.reuse, RZ, 0x5 ;  /* 0x0000000e0d037211 */ /* 0x0c0fe400078f28ff */
[----:B------:R-:W-:Y:S02]  /*0190*/  LEA.HI R7, R13, R14, RZ, 0x4 ;  /* 0x0000000e0d077211 */ /* 0x000fe400078f20ff */
[--C-:B------:R-:W-:Y:S01]  /*01a0*/  SHF.R.S32.HI R4, RZ, 0x5, R3.reuse ;  /* 0x00000005ff047819 */ /* 0x100fe20000011403 */
[----:B----4-:R-:W-:Y:S01]  /*01b0*/  USHF.R.S32.HI UR6, URZ, 0x1f, UR56 ;  /* 0x0000001f3f067899 */ /* 0x010fe20008011438 */
[----:B------:R-:W-:Y:S02]  /*01c0*/  SHF.R.S32.HI R0, RZ, 0x1f, R3 ;  /* 0x0000001fff007819 */ /* 0x000fe40000011403 */
[----:B------:R-:W-:Y:S02]  /*01d0*/  SHF.R.S32.HI R8, RZ, 0x4, R7 ;  /* 0x00000004ff087819 */ /* 0x000fe40000011407 */
[----:B------:R-:W-:-:S02]  /*01e0*/  LOP3.LUT R3, R3, 0xffffffe0, RZ, 0xc0, !PT ;  /* 0xffffffe003037812 */ /* 0x000fc400078ec0ff */
[----:B------:R-:W-:Y:S02]  /*01f0*/  LEA.HI R2, R0, R4, RZ, 0x2 ;  /* 0x0000000400027211 */ /* 0x000fe400078f10ff */
[----:B------:R-:W-:Y:S01]  /*0200*/  LEA.HI R6, R7, R8, RZ, 0x1 ;  /* 0x0000000807067211 */ /* 0x000fe200078f08ff */
[----:B------:R-:W-:Y:S01]  /*0210*/  IMAD.IADD R0, R14, 0x1, -R3 ;  /* 0x000000010e007824 */ /* 0x000fe200078e0a03 */
[----:B------:R-:W-:Y:S02]  /*0220*/  LOP3.LUT R3, R2, 0xfffffffc, RZ, 0xc0, !PT ;  /* 0xfffffffc02037812 */ /* 0x000fe400078ec0ff */
[----:B------:R-:W-:Y:S02]  /*0230*/  LOP3.LUT R2, R6, 0xfffffffe, RZ, 0xc0, !PT ;  /* 0xfffffffe06027812 */ /* 0x000fe400078ec0ff */
[----:B------:R-:W-:Y:S01]  /*0240*/  SHF.R.S32.HI R5, RZ, 0x1f, R0 ;  /* 0x0000001fff057819 */ /* 0x000fe20000011400 */
[----:B------:R-:W-:Y:S01]  /*0250*/  IMAD.IADD R10, R4, 0x1, -R3 ;  /* 0x00000001040a7824 */ /* 0x000fe200078e0a03 */
[CC--:B------:R-:W-:Y:S01]  /*0260*/  LEA.HI R16, R13.reuse, R14.reuse, RZ, 0x2 ;  /* 0x0000000e0d107211 */ /* 0x0c0fe200078f10ff */
[----:B------:R-:W-:Y:S01]  /*0270*/  IMAD.IADD R11, R8, 0x1, -R2 ;  /* 0x00000001080b7824 */ /* 0x000fe200078e0a02 */
[----:B------:R-:W-:-:S02]  /*0280*/  LEA.HI R15, R13, R14, RZ, 0x3 ;  /* 0x0000000e0d0f7211 */ /* 0x000fc400078f18ff */
[----:B------:R-:W-:Y:S01]  /*0290*/  LOP3.LUT R2, R7, 0xfffffff0, RZ, 0xc0, !PT ;  /* 0xfffffff007027812 */ /* 0x000fe200078ec0ff */
[----:B------:R-:W-:Y:S01]  /*02a0*/  IMAD.SHL.U32 R180, R11, 0x200, RZ ;  /* 0x000002000bb47824 */ /* 0x000fe200078e00ff */
[----:B------:R-:W-:Y:S02]  /*02b0*/  LEA.HI R9, R5, R0, RZ, 0x2 ;  /* 0x0000000005097211 */ /* 0x000fe400078f10ff */
[----:B------:R-:W-:Y:S01]  /*02c0*/  SHF.R.S32.HI R8, RZ, 0x2, R16 ;  /* 0x00000002ff087819 */ /* 0x000fe20000011410 */
[----:B------:R-:W-:Y:S01]  /*02d0*/  IMAD.IADD R2, R14, 0x1, -R2 ;  /* 0x000000010e027824 */ /* 0x000fe200078e0a02 */
[----:B------:R-:W-:Y:S02]  /*02e0*/  SHF.R.S32.HI R0, RZ, 0x1f, R16 ;  /* 0x0000001fff007819 */ /* 0x000fe40000011410 */
[----:B------:R-:W-:Y:S02]  /*02f0*/  SHF.R.S32.HI R3, RZ, 0x3, R15 ;  /* 0x00000003ff037819 */ /* 0x000fe4000001140f */
[----:B------:R-:W-:-:S02]  /*0300*/  LOP3.LUT R5, R15, 0xfffffff8, RZ, 0xc0, !PT ;  /* 0xfffffff80f057812 */ /* 0x000fc400078ec0ff */
[----:B------:R-:W-:Y:S01]  /*0310*/  LEA.HI R4, R0, R8, RZ, 0x3 ;  /* 0x0000000800047211 */ /* 0x000fe200078f18ff */
[----:B------:R-:W-:Y:S01]  /*0320*/  IMAD.SHL.U32 R3, R3, 0x40, RZ ;  /* 0x0000004003037824 */ /* 0x000fe200078e00ff */
[----:B------:R-:W-:Y:S01]  /*0330*/  SHF.R.S32.HI R6, RZ, 0x1f, R2 ;  /* 0x0000001fff067819 */ /* 0x000fe20000011402 */
[----:B------:R-:W-:Y:S01]  /*0340*/  IMAD.IADD R0, R14, 0x1, -R5 ;  /* 0x000000010e007824 */ /* 0x000fe200078e0a05 */
[----:B------:R-:W-:Y:S02]  /*0350*/  LOP3.LUT R4, R4, 0xfffffff8, RZ, 0xc0, !PT ;  /* 0xfffffff804047812 */ /* 0x000fe400078ec0ff */
[----:B------:R-:W-:Y:S01]  /*0360*/  LOP3.LUT R3, R3, 0x1c0, RZ, 0xc0, !PT ;  /* 0x000001c003037812 */ /* 0x000fe200078ec0ff */
[----:B------:R-:W-:Y:S01]  /*0370*/  IMAD.SHL.U32 R5, R0, 0x8, RZ ;  /* 0x0000000800057824 */ /* 0x000fe200078e00ff */
[----:B------:R-:W-:Y:S01]  /*0380*/  LEA.HI R12, R6, R2, RZ, 0x3 ;  /* 0x00000002060c7211 */ /* 0x000fe200078f18ff */
[----:B------:R-:W-:Y:S01]  /*0390*/  IMAD.IADD R7, R8, 0x1, -R4 ;  /* 0x0000000108077824 */ /* 0x000fe200078e0a04 */
[----:B------:R-:W-:-:S02]  /*03a0*/  SHF.R.U32.HI R4, RZ, 0x3, R3 ;  /* 0x00000003ff047819 */ /* 0x000fc40000011603 */
[----:B------:R-:W-:Y:S02]  /*03b0*/  LOP3.LUT R5, R3, 0x38, R5, 0xf8, !PT ;  /* 0x0000003803057812 */ /* 0x000fe400078ef805 */
[----:B------:R-:W-:Y:S02]  /*03c0*/  LOP3.LUT R3, R12, 0xfffffff8, RZ, 0xc0, !PT ;  /* 0xfffffff80c037812 */ /* 0x000fe400078ec0ff */
[C---:B------:R-:W-:Y:S02]  /*03d0*/  LOP3.LUT P4, RZ, R0.reuse, 0x2, RZ, 0xc0, !PT ;  /* 0x0000000200ff7812 */ /* 0x040fe4000788c0ff */
[C---:B------:R-:W-:Y:S01]  /*03e0*/  LOP3.LUT P3, RZ, R0.reuse, 0x4, RZ, 0xc0, !PT ;  /* 0x0000000400ff7812 */ /* 0x040fe2000786c0ff */
[----:B------:R-:W-:Y:S01]  /*03f0*/  IMAD.SHL.U32 R0, R0, 0x40, RZ ;  /* 0x0000004000007824 */ /* 0x000fe200078e00ff */
[----:B------:R-:W-:Y:S01]  /*0400*/  LOP3.LUT R8, R5, R4, RZ, 0x3c, !PT ;  /* 0x0000000405087212 */ /* 0x000fe200078e3cff */
[----:B------:R-:W-:Y:S01]  /*0410*/  IMAD.IADD R17, R2, 0x1, -R3 ;  /* 0x0000000102117824 */ /* 0x000fe200078e0a03 */
[----:B------:R-:W-:Y:S01]  /*0420*/  LEA.HI R5, R13, R14, RZ, 0x7 ;  /* 0x0000000e0d057211 */ /* 0x000fe200078f38ff */
[----:B------:R-:W-:Y:S01]  /*0430*/  IMAD.SHL.U32 R2, R10, 0x10, RZ ;  /* 0x000000100a027824 */ /* 0x000fe200078e00ff */
[----:B------:R-:W-:-:S02]  /*0440*/  LOP3.LUT R0, R0, 0x1c0, RZ, 0xc0, !PT ;  /* 0x000001c000007812 */ /* 0x000fc400078ec0ff */
[----:B------:R-:W-:Y:S01]  /*0450*/  LEA.HI R3, R13, R14, RZ, 0x6 ;  /* 0x0000000e0d037211 */ /* 0x000fe200078f30ff */
[----:B------:R-:W-:Y:S01]  /*0460*/  STL [R1+0x4], R17 ;  /* 0x0000041101007387 */ /* 0x000fe20000100800 */
[C---:B------:R-:W-:Y:S02]  /*0470*/  LOP3.LUT R184, R0.reuse, 0x8, R15, 0xf8, !PT ;  /* 0x0000000800b87812 */ /* 0x040fe400078ef80f */
[----:B------:R-:W-:Y:S01]  /*0480*/  LOP3.LUT R4, R0, 0x30, R2, 0xf8, !PT ;  /* 0x0000003000047812 */ /* 0x000fe200078ef802 */
[----:B------:R-:W-:Y:S01]  /*0490*/  IMAD.SHL.U32 R3, R3, 0x8, RZ ;  /* 0x0000000803037824 */ /* 0x000fe200078e00ff */
[----:B------:R-:W-:Y:S02]  /*04a0*/  SHF.R.S32.HI R5, RZ, 0x7, R5 ;  /* 0x00000007ff057819 */ /* 0x000fe40000011405 */
[----:B------:R-:W-:Y:S02]  /*04b0*/  SHF.R.U32.HI R0, RZ, 0x3, R0 ;  /* 0x00000003ff007819 */ /* 0x000fe40000011600 */
[----:B------:R-:W-:Y:S01]  /*04c0*/  LEA.HI.SX32 R252, R9, R2, 0x1e ;  /* 0x0000000209fc7211 */ /* 0x000fe200078ff2ff */
[----:B------:R-:W-:Y:S01]  /*04d0*/  IMAD R2, R5, 0x1000, R180 ;  /* 0x0000100005027824 */ /* 0x000fe200078e02b4 */
[----:B------:R-:W-:-:S02]  /*04e0*/  LOP3.LUT R184, R184, R0, RZ, 0x3c, !PT ;  /* 0x00000000b8b87212 */ /* 0x000fc400078e3cff */
[----:B------:R-:W-:Y:S02]  /*04f0*/  LOP3.LUT R250, R8, 0xfffffe00, R3, 0xf8, !PT ;  /* 0xfffffe0008fa7812 */ /* 0x000fe400078ef803 */
[----:B------:R-:W-:Y:S01]  /*0500*/  LOP3.LUT R3, R4, 0x8, R15, 0xf8, !PT ;  /* 0x0000000804037812 */ /* 0x000fe200078ef80f */
[----:B------:R-:W-:Y:S01]  /*0510*/  IMAD.IADD R184, R2, 0x1, R184 ;  /* 0x0000000102b87824 */ /* 0x000fe200078e02b8 */
[----:B------:R-:W-:Y:S02]  /*0520*/  LOP3.LUT R2, R16, 0x7ffffffc, RZ, 0xc0, !PT ;  /* 0x7ffffffc10027812 */ /* 0x000fe400078ec0ff */
[----:B------:R-:W-:Y:S01]  /*0530*/  LOP3.LUT R180, R180, R3, R0, 0xf6, !PT ;  /* 0x00000003b4b47212 */ /* 0x000fe200078ef600 */
[C---:B------:R-:W-:Y:S01]  /*0540*/  IMAD.SHL.U32 R0, R7.reuse, 0x40, RZ ;  /* 0x0000004007007824 */ /* 0x040fe200078e00ff */
[----:B------:R-:W-:Y:S01]  /*0550*/  LOP3.LUT R6, R7, 0x1, RZ, 0xc0, !PT ;  /* 0x0000000107067812 */ /* 0x000fe200078ec0ff */
[----:B------:R-:W-:Y:S01]  /*0560*/  IMAD.IADD R4, R14, 0x1, -R2 ;  /* 0x000000010e047824 */ /* 0x000fe200078e0a02 */
[----:B------:R-:W-:Y:S01]  /*0570*/  LOP3.LUT R251, R251, 0x6, RZ, 0xc0, !PT ;  /* 0x00000006fbfb7812 */ /* 0x000fe200078ec0ff */
[----:B------:R-:W-:Y:S01]  /*0580*/  IMAD.SHL.U32 R2, R5, 0x8, RZ ;  /* 0x0000000805027824 */ /* 0x000fe200078e00ff */
[----:B------:R-:W-:Y:S01]  /*0590*/  LOP3.LUT R0, R0, 0x1c0, RZ, 0xc0, !PT ;  /* 0x000001c000007812 */ /* 0x000fe200078ec0ff */
[----:B------:R-:W-:Y:S01]  /*05a0*/  IMAD.SHL.U32 R4, R4, 0x2, RZ ;  /* 0x0000000204047824 */ /* 0x000fe200078e00ff */
[----:B------:R-:W-:Y:S01]  /*05b0*/  ISETP.NE.U32.AND P0, PT, R6, 0x1, PT ;  /* 0x000000010600780c */ /* 0x000fe20003f05070 */
[----:B------:R-:W-:Y:S01]  /*05c0*/  IMAD.SHL.U32 R6, R11, 0x10, RZ ;  /* 0x000000100b067824 */ /* 0x000fe200078e00ff */
[----:B------:R-:W-:Y:S01]  /*05d0*/  LOP3.LUT R2, R2, 0x8, RZ, 0xc0, !PT ;  /* 0x0000000802027812 */ /* 0x000fe200078ec0ff */
[C---:B------:R-:W-:Y:S01]  /*05e0*/  IMAD R251, R5.reuse, 0x40, R251 ;  /* 0x0000004005fb7824 */ /* 0x040fe200078e02fb */
[----:B------:R-:W-:Y:S01]  /*05f0*/  SHF.R.U32.HI R3, RZ, 0x3, R0 ;  /* 0x00000003ff037819 */ /* 0x000fe20000011600 */
[----:B------:R-:W-:Y:S01]  /*0600*/  IMAD R5, R5, 0x2000, R4 ;  /* 0x0000200005057824 */ /* 0x000fe200078e0204 */
[----:B------:R-:W-:Y:S01]  /*0610*/  LOP3.LUT R9, R2, 0x10, R6, 0xf8, !PT ;  /* 0x0000001002097812 */ /* 0x000fe200078ef806 */
[----:B------:R-:W-:Y:S01]  /*0620*/  IMAD.SHL.U32 R184, R184, 0x2, RZ ;  /* 0x00000002b8b87824 */ /* 0x000fe200078e00ff */
[-C--:B------:R-:W-:Y:S01]  /*0630*/  LOP3.LUT R8, R3, R0.reuse, R2, 0x1e, !PT ;  /* 0x0000000003087212 */ /* 0x080fe200078e1e02 */
[----:B------:R-:W-:Y:S01]  /*0640*/  IMAD.SHL.U32 R2, R17, 0x40, RZ ;  /* 0x0000004011027824 */ /* 0x000fe200078e00ff */
[----:B------:R-:W-:Y:S01]  /*0650*/  LOP3.LUT R6, R3, R0, RZ, 0xfc, !PT ;  /* 0x0000000003067212 */ /* 0x000fe200078efcff */
[----:B------:R-:W-:Y:S01]  /*0660*/  IMAD R0, R10, 0x400, R4 ;  /* 0x000004000a007824 */ /* 0x000fe200078e0204 */
[----:B------:R-:W-:Y:S01]  /*0670*/  R2P PR, R7, 0x6 ;  /* 0x0000000607007804 */ /* 0x000fe20000000000 */
[----:B------:R-:W-:Y:S01]  /*0680*/  IMAD.SHL.U32 R7, R12, 0x40, RZ ;  /* 0x000000400c077824 */ /* 0x000fe200078e00ff */
[----:B------:R-:W-:Y:S01]  /*0690*/  LOP3.LUT R2, R2, 0x1c0, RZ, 0xc0, !PT ;  /* 0x000001c002027812 */ /* 0x000fe200078ec0ff */
[----:B------:R-:W-:Y:S01]  /*06a0*/  IMAD R3, R10, 0x400, R5 ;  /* 0x000004000a037824 */ /* 0x000fe200078e0205 */
[----:B------:R-:W-:Y:S01]  /*06b0*/  SEL R185, R218, 0xffffffe0, !P4 ;  /* 0xffffffe0dab97807 */ /* 0x000fe20006000000 */
[----:B------:R-:W-:Y:S01]  /*06c0*/  IMAD.SHL.U32 R4, R11, 0x8, RZ ;  /* 0x000000080b047824 */ /* 0x000fe200078e00ff */
[----:B------:R-:W-:Y:S01]  /*06d0*/  SHF.R.U32.HI R5, RZ, 0x3, R2 ;  /* 0x00000003ff057819 */ /* 0x000fe20000011602 */
[----:B------:R-:W-:Y:S01]  /*06e0*/  IMAD.IADD R6, R6, 0x1, R3 ;  /* 0x0000000106067824 */ /* 0x000fe200078e0203 */
[----:B------:R-:W-:Y:S01]  /*06f0*/  SEL R218, R218, 0xffffffe0, !P1 ;  /* 0xffffffe0dada7807 */ /* 0x000fe20004800000 */
[----:B------:R-:W-:Y:S01]  /*0700*/  IMAD.IADD R8, R0, 0x1, R8 ;  /* 0x0000000100087824 */ /* 0x000fe200078e0208 */
[----:B------:R-:W-:-:S02]  /*0710*/  LOP3.LUT R0, R7, 0xfffffe00, RZ, 0xc0, !PT ;  /* 0xfffffe0007007812 */ /* 0x000fc400078ec0ff */
[----:B------:R-:W-:Y:S02]  /*0720*/  LOP3.LUT R3, R2, 0x8, R4, 0xf8, !PT ;  /* 0x0000000802037812 */ /* 0x000fe400078ef804 */
[----:B------:R-:W-:Y:S01]  /*0730*/  LOP3.LUT R2, R5, R9, R2, 0x1e, !PT ;  /* 0x0000000905027212 */ /* 0x000fe200078e1e02 */
[----:B------:R-:W-:Y:S01]  /*0740*/  IMAD R4, R10, 0x400, R0 ;  /* 0x000004000a047824 */ /* 0x000fe200078e0200 */
[----:B------:R-:W-:Y:S02]  /*0750*/  LOP3.LUT R3, R3, R5, RZ, 0x3c, !PT ;  /* 0x0000000503037212 */ /* 0x000fe400078e3cff */
[----:B------:R-:W-:Y:S01]  /*0760*/  LOP3.LUT R190, R2, R0, RZ, 0xfc, !PT ;  /* 0x0000000002be7212 */ /* 0x000fe200078efcff */
[----:B------:R-:W-:Y:S01]  /*0770*/  IMAD.U32 R0, RZ, RZ, UR5 ;  /* 0x00000005ff007e24 */ /* 0x000fe2000f8e00ff */
[----:B------:R-:W-:Y:S01]  /*0780*/  USHF.R.S32.HI UR5, URZ, 0x1f, UR56 ;  /* 0x0000001f3f057899 */ /* 0x000fe20008011438 */
[----:B------:R-:W-:Y:S01]  /*0790*/  IMAD.IADD R189, R4, 0x1, R3 ;  /* 0x0000000104bd7824 */ /* 0x000fe200078e0203 */
[----:B------:R-:W-:Y:S01]  /*07a0*/  LEA R215, R6, UR4, 0x1 ;  /* 0x0000000406d77c11 */ /* 0x000fe2000f8e08ff */
[----:B------:R-:W-:Y:S01]  /*07b0*/  IMAD.U32 R3, RZ, RZ, UR6 ;  /* 0x00000006ff037e24 */ /* 0x000fe2000f8e00ff */
[----:B------:R-:W-:Y:S01]  /*07c0*/  USHF.R.S32.HI UR6, URZ, 0x1f, UR43 ;  /* 0x0000001f3f067899 */ /* 0x000fe2000801142b */
[----:B------:R-:W-:Y:S01]  /*07d0*/  SEL R216, R216, 0x10, !P0 ;  /* 0x00000010d8d87807 */ /* 0x000fe20004000000 */
[----:B------:R-:W-:Y:S01]  /*07e0*/  IMAD.U32 R2, RZ, RZ, UR5 ;  /* 0x00000005ff027e24 */ /* 0x000fe2000f8e00ff */
[----:B------:R-:W-:Y:S01]  /*07f0*/  LEA R180, R180, UR4, 0x1 ;  /* 0x00000004b4b47c11 */ /* 0x000fe2000f8e08ff */
[----:B------:R-:W-:Y:S01]  /*0800*/  IMAD.U32 R3, RZ, RZ, UR5 ;  /* 0x00000005ff037e24 */ /* 0x000fe2000f8e00ff */
[----:B------:R-:W-:Y:S01]  /*0810*/  UIADD3 UR5, UR4, 0xc000, URZ ;  /* 0x0000c00004057890 */ /* 0x000fe2000fffe03f */
[----:B------:R-:W-:Y:S01]  /*0820*/  MOV R0, UR6 ;  /* 0x0000000600007c02 */ /* 0x000fe20008000f00 */
[----:B------:R-:W-:Y:S01]  /*0830*/  IMAD.U32 R2, RZ, RZ, UR6 ;  /* 0x00000006ff027e24 */ /* 0x000fe2000f8e00ff */
[----:B------:R-:W-:Y:S01]  /*0840*/  UIADD3 UR6, UR4, 0xc000, URZ ;  /* 0x0000c00004067890 */ /* 0x000fe2000fffe03f */
[----:B------:R-:W-:-:S02]  /*0850*/  IMAD.MOV.U32 R0, RZ, RZ, 0x40 ;  /* 0x00000040ff007424 */ /* 0x000fc400078e00ff */
[----:B------:R-:W-:Y:S02]  /*0860*/  IMAD.MOV.U32 R2, RZ, RZ, 0x440 ;  /* 0x00000440ff027424 */ /* 0x000fe400078e00ff */
[C---:B------:R-:W-:Y:S01]  /*0870*/  IMAD.IADD R217, R215.reuse, 0x1, R216 ;  /* 0x00000001d7d97824 */ /* 0x040fe200078e02d8 */
[----:B------:R-:W-:Y:S01]  /*0880*/  SEL R183, R0, 0xffffffc0, !P3 ;  /* 0xffffffc000b77807 */ /* 0x000fe20005800000 */
[----:B------:R-:W-:Y:S01]  /*0890*/  VIADD R186, R184, UR6 ;  /* 0x00000006b8ba7c36 */ /* 0x000fe20008000000 */
[----:B------:R-:W-:Y:S01]  /*08a0*/  SEL R0, R0, 0xffffffc0, !P2 ;  /* 0xffffffc000007807 */ /* 0x000fe20005000000 */
[C---:B------:R-:W-:Y:S01]  /*08b0*/  IMAD.IADD R221, R215.reuse, 0x1, R218 ;  /* 0x00000001d7dd7824 */ /* 0x040fe200078e02da */
[----:B------:R-:W-:Y:S01]  /*08c0*/  LEA R7, R8, UR6, 0x1 ;  /* 0x0000000608077c11 */ /* 0x000fe2000f8e08ff */
[----:B------:R-:W-:Y:S01]  /*08d0*/  IMAD.IADD R183, R186, 0x1, R183 ;  /* 0x00000001bab77824 */ /* 0x000fe200078e02b7 */
[----:B------:R-:W-:Y:S01]  /*08e0*/  SEL R2, R2, 0x3c0, !P2 ;  /* 0x000003c002027807 */ /* 0x000fe20005000000 */
[----:B------:R-:W-:Y:S01]  /*08f0*/  IMAD.IADD R214, R215, 0x1, R0 ;  /* 0x00000001d7d67824 */ /* 0x000fe200078e0200 */
[----:B------:R-:W-:Y:S01]  /*0900*/  IADD3 R6, R218, R7, RZ ;  /* 0x00000007da067210 */ /* 0x000fe20007ffe0ff */
[----:B------:R-:W-:Y:S01]  /*0910*/  IMAD.IADD R5, R0, 0x1, R7 ;  /* 0x0000000100057824 */ /* 0x000fe200078e0207 */
[----:B------:R-:W-:Y:S01]  /*0920*/  STL [R1], R7 ;  /* 0x0000000701007387 */ /* 0x000fe20000100800 */
[----:B------:R-:W-:-:S02]  /*0930*/  VIADD R10, R7, 0x420 ;  /* 0x00000420070a7836 */ /* 0x000fc40000000000 */
[C---:B------:R-:W-:Y:S01]  /*0940*/  IMAD.IADD R4, R7.reuse, 0x1, R2 ;  /* 0x0000000107047824 */ /* 0x040fe200078e0202 */
[----:B------:R-:W-:Y:S01]  /*0950*/  STL [R1+0x18], R5 ;  /* 0x0000180501007387 */ /* 0x000fe20000100800 */
[C---:B------:R-:W-:Y:S02]  /*0960*/  VIADD R3, R7.reuse, 0x2020 ;  /* 0x0000202007037836 */ /* 0x040fe40000000000 */
[C---:B------:R-:W-:Y:S01]  /*0970*/  @P1 VIADD R10, R7.reuse, 0x3e0 ;  /* 0x000003e0070a1836 */ /* 0x040fe20000000000 */
[----:B------:R1:W-:Y:S01]  /*0980*/  STL [R1+0x34], R6 ;  /* 0x0000340601007387 */ /* 0x0003e20000100800 */
[C---:B------:R-:W-:Y:S02]  /*0990*/  VIADD R9, R7.reuse, 0x2420 ;  /* 0x0000242007097836 */ /* 0x040fe40000000000 */
[C---:B------:R-:W-:Y:S01]  /*09a0*/  @P1 VIADD R3, R7.reuse, 0x1fe0 ;  /* 0x00001fe007031836 */ /* 0x040fe20000000000 */
[----:B------:R-:W-:Y:S01]  /*09b0*/  STL [R1+0x14], R4 ;  /* 0x0000140401007387 */ /* 0x000fe20000100800 */
[----:B------:R-:W-:-:S02]  /*09c0*/  VIADD R8, R7, 0x2040 ;  /* 0x0000204007087836 */ /* 0x000fc40000000000 */
[C---:B------:R-:W-:Y:S01]  /*09d0*/  @P1 VIADD R9, R7.reuse, 0x23e0 ;  /* 0x000023e007091836 */ /* 0x040fe20000000000 */
[----:B------:R-:W-:Y:S01]  /*09e0*/  STL [R1+0x20], R10 ;  /* 0x0000200a01007387 */ /* 0x000fe20000100800 */
[----:B------:R-:W-:Y:S02]  /*09f0*/  @P2 VIADD R8, R7, 0x1fc0 ;  /* 0x00001fc007082836 */ /* 0x000fe40000000000 */
[----:B------:R-:W-:Y:S01]  /*0a00*/  IMAD.IADD R216, R216, 0x1, R214 ;  /* 0x00000001d8d87824 */ /* 0x000fe200078e02d6 */
[----:B------:R-:W-:Y:S01]  /*0a10*/  STL [R1+0x8], R3 ;  /* 0x0000080301007387 */ /* 0x000fe20000100800 */
[----:B------:R-:W-:Y:S02]  /*0a20*/  IMAD.IADD R186, R186, 0x1, R185 ;  /* 0x00000001baba7824 */ /* 0x000fe400078e02b9 */
[----:B------:R-:W-:Y:S01]  /*0a30*/  IMAD.IADD R220, R217, 0x1, R218 ;  /* 0x00000001d9dc7824 */ /* 0x000fe200078e02da */
[----:B------:R-:W-:Y:S01]  /*0a40*/  STL [R1+0x1c], R9 ;  /* 0x00001c0901007387 */ /* 0x000fe20000100800 */
[----:B------:R-:W-:-:S02]  /*0a50*/  IMAD.IADD R219, R218, 0x1, R214 ;  /* 0x00000001dadb7824 */ /* 0x000fc400078e02d6 */
[----:B------:R-:W-:Y:S01]  /*0a60*/  IMAD.IADD R185, R185, 0x1, R183 ;  /* 0x00000001b9b97824 */ /* 0x000fe200078e02b7 */
[----:B------:R-:W-:Y:S01]  /*0a70*/  STL [R1+0x10], R8 ;  /* 0x0000100801007387 */ /* 0x000fe20000100800 */
[C---:B-1----:R-:W-:Y:S02]  /*0a80*/  VIADD R6, R7.reuse, 0x2440 ;  /* 0x0000244007067836 */ /* 0x042fe40000000000 */
[----:B------:R-:W-:-:S05]  /*0a90*/  @P2 VIADD R6, R7, 0x23c0 ;  /* 0x000023c007062836 */ /* 0x000fca0000000000 */
[----:B------:R1:W-:Y:S02]  /*0aa0*/  STL [R1+0xc], R6 ;  /* 0x00000c0601007387 */ /* 0x0003e40000100800 */
[C---:B-1----:R-:W-:Y:S02]  /*0ab0*/  IMAD.IADD R6, R218.reuse, 0x1, R5 ;  /* 0x00000001da067824 */ /* 0x042fe400078e0205 */
[----:B------:R-:W-:Y:S02]  /*0ac0*/  IMAD.IADD R5, R218, 0x1, R4 ;  /* 0x00000001da057824 */ /* 0x000fe400078e0204 */
[--C-:B------:R-:W-:Y:S01]  /*0ad0*/  IMAD.IADD R4, R0, 0x1, R3.reuse ;  /* 0x0000000100047824 */ /* 0x100fe200078e0203 */
[----:B------:R1:W-:Y:S01]  /*0ae0*/  STL [R1+0x30], R6 ;  /* 0x0000300601007387 */ /* 0x0003e20000100800 */
[----:B------:R-:W-:Y:S02]  /*0af0*/  IMAD.IADD R0, R2, 0x1, R3 ;  /* 0x0000000102007824 */ /* 0x000fe400078e0203 */
[----:B------:R-:W-:Y:S01]  /*0b00*/  IMAD.IADD R218, R218, 0x1, R216 ;  /* 0x00000001dada7824 */ /* 0x000fe200078e02d8 */
[----:B------:R1:W-:Y:S04]  /*0b10*/  STL [R1+0x2c], R5 ;  /* 0x00002c0501007387 */ /* 0x0003e80000100800 */
[----:B------:R1:W-:Y:S04]  /*0b20*/  STL [R1+0x28], R4 ;  /* 0x0000280401007387 */ /* 0x0003e80000100800 */
[----:B------:R1:W-:Y:S02]  /*0b30*/  STL [R1+0x24], R0 ;  /* 0x0000240001007387 */ /* 0x0003e40000100800 */
.L_x_432:
[----:B------:R-:W-:Y:S01]  /*0b40*/  ULDC.64 UR10, c[0x0][0x308] ;  /* 0x0000c200000a7ab9 */ /* 0x000fe20000000a00 */
[----:B------:R-:W-:Y:S01]  /*0b50*/  ULDC.64 UR12, c[0x0][0x300] ;  /* 0x0000c000000c7ab9 */ /* 0x000fe20000000a00 */
[----:B------:R-:W-:Y:S02]  /*0b60*/  UISETP.NE.U32.AND UP3, UPT, UR10, URZ, UPT ;  /* 0x0000003f0a00728c */ /* 0x000fe4000bf65070 */
[----:B------:R-:W-:Y:S02]  /*0b70*/  UISETP.NE.U32.AND UP4, UPT, UR12, URZ, UPT ;  /* 0x0000003f0c00728c */ /* 0x000fe4000bf85070 */
[----:B------:R-:W-:Y:S02]  /*0b80*/  UISETP.NE.AND.EX UP3, UPT, UR11, URZ, UPT, UP3 ;  /* 0x0000003f0b00728c */ /* 0x000fe4000bf65330 */
[----:B------:R-:W-:Y:S02]  /*0b90*/  UISETP.NE.AND.EX UP4, UPT, UR13, URZ, UPT, UP4 ;  /* 0x0000003f0d00728c */ /* 0x000fe4000bf85340 */
[----:B------:R-:W-:-:S02]  /*0ba0*/  USHF.R.S32.HI UR58, URZ, 0x1f, UR43 ;  /* 0x0000001f3f3a7899 */ /* 0x000fc4000801142b */
[----:B------:R-:W-:Y:S01]  /*0bb0*/  USHF.L.U32 UR17, UR43, 0x2, URZ ;  /* 0x000000022b117899 */ /* 0x000fe2000800063f */
[----:B------:R-:W-:Y:S01]  /*0bc0*/  PLOP3.LUT P0, PT, PT, PT, UP3, 0x80, 0x0 ;  /* 0x000000000000781c */ /* 0x000fe20003f0f038 */
[----:B------:R-:W-:Y:S01]  /*0bd0*/  USHF.L.U64.HI UR6, UR43, 0x2, UR58 ;  /* 0x000000022b067899 */ /* 0x000fe2000801023a */
[----:B------:R-:W-:Y:S01]  /*0be0*/  PLOP3.LUT P1, PT, PT, PT, UP4, 0x80, 0x0 ;  /* 0x000000000000781c */ /* 0x000fe20003f2f048 */
[----:B------:R-:W-:Y:S01]  /*0bf0*/  ULDC.64 UR14, c[0x0][0x2f0] ;  /* 0x0000bc00000e7ab9 */ /* 0x000fe20000000a00 */
[----:B------:R-:W-:Y:S02]  /*0c00*/  @UP3 UIADD3 UR10, UP0, UR17, UR10, URZ ;  /* 0x0000000a110a3290 */ /* 0x000fe4000ff1e03f */
[----:B------:R-:W-:Y:S02]  /*0c10*/  @UP4 UIADD3 UR12, UP1, UR17, UR12, URZ ;  /* 0x0000000c110c4290 */ /* 0x000fe4000ff3e03f */
[----:B------:R-:W-:Y:S02]  /*0c20*/  UIADD3 UR16, UP2, UR17, UR14, URZ ;  /* 0x0000000e11107290 */ /* 0x000fe4000ff5e03f */
[----:B------:R-:W-:Y:S01]  /*0c30*/  @UP3 UIADD3.X UR11, UR6, UR11, URZ, UP0, !UPT ;  /* 0x0000000b060b3290 */ /* 0x000fe200087fe43f */
[----:B-1--4-:R-:W-:Y:S01]  /*0c40*/  IMAD.U32 R2, RZ, RZ, UR10 ;  /* 0x0000000aff027e24 */ /* 0x012fe2000f8e00ff */
[----:B------:R-:W-:Y:S01]  /*0c50*/  UISETP.NE.U32.AND UP0, UPT, UR14, URZ, UPT ;  /* 0x0000003f0e00728c */ /* 0x000fe2000bf05070 */
[----:B-1----:R-:W-:Y:S01]  /*0c60*/  IMAD.U32 R4, RZ, RZ, UR12 ;  /* 0x0000000cff047e24 */ /* 0x002fe2000f8e00ff */
[----:B------:R-:W-:-:S02]  /*0c70*/  @UP4 UIADD3.X UR13, UR6, UR13, URZ, UP1, !UPT ;  /* 0x0000000d060d4290 */ /* 0x000fc40008ffe43f */
[----:B------:R-:W-:Y:S01]  /*0c80*/  UIADD3.X UR7, UR6, UR15, URZ, UP2, !UPT ;  /* 0x0000000f06077290 */ /* 0x000fe200097fe43f */
[----:B------:R-:W-:Y:S01]  /*0c90*/  IMAD.U32 R3, RZ, RZ, UR11 ;  /* 0x0000000bff037e24 */ /* 0x000fe2000f8e00ff */
[----:B------:R-:W-:Y:S01]  /*0ca0*/  UISETP.NE.AND.EX UP2, UPT, UR15, URZ, UPT, UP0 ;  /* 0x0000003f0f00728c */ /* 0x000fe2000bf45300 */
[----:B------:R-:W-:Y:S02]  /*0cb0*/  ULDC.U8 UR18, c[0x0][0x3c2] ;  /* 0x0000f08000127ab9 */ /* 0x000fe40000000000 */
[----:B------:R-:W-:Y:S01]  /*0cc0*/  ULDC.64 UR14, c[0x0][0x2f8] ;  /* 0x0000be00000e7ab9 */ /* 0x000fe20000000a00 */
[----:B------:R-:W-:Y:S01]  /*0cd0*/  UISETP.NE.AND UP1, UPT, UR18, URZ, UPT ;  /* 0x0000003f1200728c */ /* 0x000fe2000bf25270 */
[----:B------:R-:W-:Y:S01]  /*0ce0*/  IMAD.U32 R5, RZ, RZ, UR13 ;  /* 0x0000000dff057e24 */ /* 0x000fe2000f8e00ff */
[----:B------:R-:W-:Y:S01]  /*0cf0*/  UISETP.EQ.U32.AND UP4, UPT, UR14, URZ, UPT ;  /* 0x0000003f0e00728c */ /* 0x000fe2000bf82070 */
[----:B------:R-:W-:Y:S01]  /*0d00*/  PLOP3.LUT P3, PT, PT, PT, UP2, 0x80, 0x0 ;  /* 0x000000000000781c */ /* 0x000fe20003f6f028 */
[----:B------:R-:W-:-:S02]  /*0d10*/  @!UP3 ULDC.64 UR10, c[0x0][0x318] ;  /* 0x0000c600000abab9 */ /* 0x000fc40000000a00 */
[----:B------:R-:W-:Y:S01]  /*0d20*/  UISETP.EQ.OR.EX UP4, UPT, UR15, URZ, !UP1, UP4 ;  /* 0x0000003f0f00728c */ /* 0x000fe2000cf82740 */
[----:B--23--:R-:W2:Y:S05]  /*0d30*/  @P1 LDG.E R7, desc[UR8][R4.64] ;  /* 0x0000000804071981 */ /* 0x00ceaa000c1e1900 */
[----:B------:R-:W-:Y:S01]  /*0d40*/  PLOP3.LUT P2, PT, PT, PT, UP4, 0x80, 0x0 ;  /* 0x000000000000781c */ /* 0x000fe20003f4f048 */
[----:B------:R1:W3:Y:S02]  /*0d50*/  @P0 LDG.E R5, desc[UR8][R2.64] ;  /* 0x0000000802050981 */ /* 0x0002e4000c1e1900 */
[----:B-1----:R-:W-:Y:S01]  /*0d60*/  IMAD.U32 R3, RZ, RZ, UR7 ;  /* 0x00000007ff037e24 */ /* 0x002fe2000f8e00ff */
[----:B------:R-:W-:Y:S01]  /*0d70*/  UIADD3 UR7, UP0, UR17, UR14, URZ ;  /* 0x0000000e11077290 */ /* 0x000fe2000ff1e03f */
[----:B------:R-:W-:-:S03]  /*0d80*/  IMAD.U32 R2, RZ, RZ, UR16 ;  /* 0x00000010ff027e24 */ /* 0x000fc6000f8e00ff */
[----:B------:R-:W-:Y:S02]  /*0d90*/  UIADD3.X UR6, UR6, UR15, URZ, UP0, !UPT ;  /* 0x0000000f06067290 */ /* 0x000fe400087fe43f */
[----:B------:R-:W4:Y:S04]  /*0da0*/  @P3 LDG.E R6, desc[UR8][R2.64] ;  /* 0x0000000802063981 */ /* 0x000f28000c1e1900 */
[----:B-----5:R1:W5:Y:S02]  /*0db0*/  @P3 LDG.E R0, desc[UR8][R2.64+0x4] ;  /* 0x0000040802003981 */ /* 0x020364000c1e1900 */
[----:B-1----:R-:W-:Y:S02]  /*0dc0*/  IMAD.U32 R2, RZ, RZ, UR7 ;  /* 0x00000007ff027e24 */ /* 0x002fe4000f8e00ff */
[----:B------:R-:W-:Y:S01]  /*0dd0*/  IMAD.U32 R3, RZ, RZ, UR6 ;  /* 0x00000006ff037e24 */ /* 0x000fe2000f8e00ff */
[----:B------:R-:W-:Y:S01]  /*0de0*/  UMOV UR16, URZ ;  /* 0x0000003f00107c82 */ /* 0x000fe20008000000 */
[----:B------:R-:W-:Y:S01]  /*0df0*/  @!UP3 UISETP.NE.U32.AND UP0, UPT, UR10, URZ, UPT ;  /* 0x0000003f0a00b28c */ /* 0x000fe2000bf05070 */
[----:B------:R-:W-:-:S02]  /*0e00*/  @!UP3 ULDC UR6, c[0x0][0x2cc] ;  /* 0x0000b3000006bab9 */ /* 0x000fc40000000800 */
[----:B------:R-:W5:Y:S01]  /*0e10*/  @!P2 LDG.E R4, desc[UR8][R2.64] ;  /* 0x000000080204a981 */ /* 0x000f62000c1e1900 */
[----:B------:R-:W-:Y:S01]  /*0e20*/  @!UP3 UISETP.NE.AND.EX UP0, UPT, UR11, URZ, UPT, UP0 ;  /* 0x0000003f0b00b28c */ /* 0x000fe2000bf05300 */
[----:B------:R-:W-:Y:S01]  /*0e30*/  UMOV UR7, 0xffffffff ;  /* 0xffffffff00077882 */ /* 0x000fe20000000000 */
[----:B------:R-:W-:Y:S02]  /*0e40*/  UMOV UR24, 0xffffffff ;  /* 0xffffffff00187882 */ /* 0x000fe40000000000 */
[----:B------:R-:W-:Y:S02]  /*0e50*/  @!UP3 USEL UR11, UR6, URZ, UP0 ;  /* 0x0000003f060bb287 */ /* 0x000fe40008000000 */
[----:B------:R-:W-:Y:S01]  /*0e60*/  USHF.L.U32 UR34, UR23, 0x7, URZ ;  /* 0x0000000717227899 */ /* 0x000fe2000800063f */
[----:B------:R-:W-:Y:S01]  /*0e70*/  ULDC UR10, c[0x0][0x2c8] ;  /* 0x0000b200000a7ab9 */ /* 0x000fe20000000800 */
[----:B--2---:R-:W-:Y:S02]  /*0e80*/  @P1 R2UR UR16, R7 ;  /* 0x00000000071012ca */ /* 0x004fe400000e0000 */
[----:B---3--:R-:W-:-:S02]  /*0e90*/  @P0 R2UR UR12, R5 ;  /* 0x00000000050c02ca */ /* 0x008fc400000e0000 */
[----:B------:R-:W-:-:S04]  /*0ea0*/  ISETP.NE.U32.AND P0, PT, RZ, UR14, PT ;  /* 0x0000000eff007c0c */ /* 0x000fc8000bf05070 */
[----:B------:R-:W-:-:S07]  /*0eb0*/  ISETP.NE.AND.EX P0, PT, RZ, UR15, PT, P0 ;  /* 0x0000000fff007c0c */ /* 0x000fce000bf05300 */
[----:B------:R-:W-:Y:S01]  /*0ec0*/  @UP3 UIADD3 UR6, UR12, -UR16, URZ ;  /* 0x800000100c063290 */ /* 0x000fe2000fffe03f */
[----:B----4-:R-:W-:Y:S02]  /*0ed0*/  @P3 R2UR UR7, R6 ;  /* 0x00000000060732ca */ /* 0x010fe400000e0000 */
[----:B-----5:R-:W-:Y:S02]  /*0ee0*/  @P3 R2UR UR13, R0 ;  /* 0x00000000000d32ca */ /* 0x020fe400000e0000 */
[----:B------:R-:W-:Y:S01]  /*0ef0*/  @!P2 R2UR UR24, R4 ;  /* 0x000000000418a2ca */ /* 0x000fe200000e0000 */
[----:B------:R-:W-:-:S14]  /*0f00*/  @!P0 BRA `(.L_x_388) ;  /* 0x0000000000188947 */ /* 0x000fdc0003800000 */
[----:B------:R-:W-:-:S13]  /*0f10*/  PLOP3.LUT P0, PT, PT, PT, UP1, 0x80, 0x0 ;  /* 0x000000000000781c */ /* 0x000fda0003f0f018 */
[----:B------:R-:W2:Y:S04]  /*0f20*/  @P0 LDG.E R0, desc[UR8][R2.64+0x4] ;  /* 0x0000040802000981 */ /* 0x000ea8000c1e1900 */
[----:B------:R-:W3:Y:S01]  /*0f30*/  @!P0 LDG.E R2, desc[UR8][R2.64] ;  /* 0x0000000802028981 */ /* 0x000ee2000c1e1900 */
[----:B--2---:R-:W-:-:S13]  /*0f40*/  @P0 R2UR UR10, R0 ;  /* 0x00000000000a02ca */ /* 0x004fda00000e0000 */
[----:B------:R-:W-:-:S07]  /*0f50*/  @UP1 UIADD3 UR10, UR10, -UR24, URZ ;  /* 0x800000180a0a1290 */ /* 0x000fce000fffe03f */
[----:B---3--:R-:W-:-:S15]  /*0f60*/  @!P0 R2UR UR10, R2 ;  /* 0x00000000020a82ca */ /* 0x008fde00000e0000 */
.L_x_388:
[----:B------:R-:W-:Y:S02]  /*0f70*/  @!UP3 UIADD3 UR6, UR11, UR10, -UR16 ;  /* 0x0000000a0b06b290 */ /* 0x000fe4000fffe810 */
[----:B------:R-:W-:Y:S02]  /*0f80*/  @UP2 UIADD3 UR35, UR13, -UR7, URZ ;  /* 0x800000070d232290 */ /* 0x000fe4000fffe03f */
[----:B------:R-:W-:-:S05]  /*0f90*/  UISETP.GT.AND UP0, UPT, UR6, UR34, UPT ;  /* 0x000000220600728c */ /* 0x000fca000bf04270 */
[----:B------:R-:W-:Y:S01]  /*0fa0*/  @!UP2 ULDC UR35, c[0x0][0x2c4] ;  /* 0x0000b1000023aab9 */ /* 0x000fe20000000800 */
[----:B------:R-:W-:-:S13]  /*0fb0*/  PLOP3.LUT P0, PT, PT, PT, UP0, 0x80, 0x0 ;  /* 0x000000000000781c */ /* 0x000fda0003f0f008 */
[----:B------:R-:W-:Y:S05]  /*0fc0*/  @!P0 BRA `(.L_x_389) ;  /* 0x0000009400448947 */ /* 0x000fea0003800000 */
[----:B------:R-:W1:Y:S01]  /*0fd0*/  LDC R6, c[0x0][0x278] ;  /* 0x00009e00ff067b82 */ /* 0x000e620000000800 */
[----:B------:R-:W-:Y:S01]  /*0fe0*/  UISETP.NE.AND UP1, UPT, UR7, -0x1, UPT ;  /* 0xffffffff0700788c */ /* 0x000fe2000bf25270 */
[----:B------:R-:W-:Y:S01]  /*0ff0*/  IABS R4, UR56 ;  /* 0x0000003800047c13 */ /* 0x000fe20008000000 */
[----:B------:R-:W-:Y:S01]  /*1000*/  ULDC.64 UR10, c[0x0][0x228] ;  /* 0x00008a00000a7ab9 */ /* 0x000fe20000000a00 */
[----:B------:R-:W-:Y:S01]  /*1010*/  ULDC.64 UR12, c[0x0][0x488] ;  /* 0x00012200000c7ab9 */ /* 0x000fe20000000a00 */
[----:B------:R-:W-:Y:S02]  /*1020*/  UIMAD.WIDE.U32 UR20, UR43, UR10, URZ ;  /* 0x0000000a2b1472a5 */ /* 0x000fe4000f8e003f */
[----:B------:R-:W-:Y:S01]  /*1030*/  UIMAD UR10, UR58, UR10, URZ ;  /* 0x0000000a3a0a72a4 */ /* 0x000fe2000f8e023f */
[----:B------:R-:W2:Y:S01]  /*1040*/  S2UR UR14, SR_CTAID.X ;  /* 0x00000000000e79c3 */ /* 0x000ea20000002500 */
[----:B------:R-:W-:Y:S02]  /*1050*/  UISETP.NE.AND UP0, UPT, UR24, -0x1, UPT ;  /* 0xffffffff1800788c */ /* 0x000fe4000bf05270 */
[----:B------:R-:W-:Y:S01]  /*1060*/  UIMAD UR26, UR43, UR11, UR10 ;  /* 0x0000000b2b1a72a4 */ /* 0x000fe2000f8e020a */
[----:B------:R-:W-:-:S02]  /*1070*/  ULDC.64 UR28, c[0x0][0x240] ;  /* 0x00009000001c7ab9 */ /* 0x000fc40000000a00 */
[----:B------:R-:W-:Y:S01]  /*1080*/  @!UP1 ULDC.64 UR10, c[0x0][0x418] ;  /* 0x00010600000a9ab9 */ /* 0x000fe20000000a00 */
[----:B------:R-:W-:Y:S01]  /*1090*/  ULDC.U8 UR42, c[0x0][0x3d8] ;  /* 0x0000f600002a7ab9 */ /* 0x000fe20000000000 */
[----:B------:R-:W-:Y:S01]  /*10a0*/  ULDC UR59, c[0x0][0x2d4] ;  /* 0x0000b500003b7ab9 */ /* 0x000fe20000000800 */
[----:B------:R-:W-:Y:S02]  /*10b0*/  UIMAD.WIDE.U32 UR18, UR7, UR28, URZ ;  /* 0x0000001c071272a5 */ /* 0x000fe4000f8e003f */
[----:B------:R-:W-:Y:S02]  /*10c0*/  UISETP.NE.AND UP3, UPT, UR42, URZ, UPT ;  /* 0x0000003f2a00728c */ /* 0x000fe4000bf65270 */
[----:B------:R-:W-:Y:S02]  /*10d0*/  @UP0 UIADD3 UR17, UR16, UR24, URZ ;  /* 0x0000001810110290 */ /* 0x000fe4000fffe03f */
[----:B------:R-:W-:Y:S01]  /*10e0*/  USHF.R.S32.HI UR40, URZ, 0x1f, UR59 ;  /* 0x0000001f3f287899 */ /* 0x000fe2000801143b */
[----:B-1----:R-:W-:Y:S01]  /*10f0*/  IABS R5, R6 ;  /* 0x0000000600057213 */ /* 0x002fe20000000000 */
[----:B------:R-:W-:Y:S01]  /*1100*/  USEL UR57, UR20, UR18, !UP1 ;  /* 0x0000001214397287 */ /* 0x000fe2000c800000 */
[----:B------:R-:W-:Y:S01]  /*1110*/  ISETP.NE.AND P3, PT, R6, RZ, PT ;  /* 0x000000ff0600720c */ /* 0x000fe20003f65270 */
[----:B------:R-:W-:Y:S01]  /*1120*/  UIADD3 UR48, UR21, UR26, URZ ;  /* 0x0000001a15307290 */ /* 0x000fe2000fffe03f */
[----:B------:R-:W1:Y:S01]  /*1130*/  I2F.RP R2, R5 ;  /* 0x0000000500027306 */ /* 0x000e620000209400 */
[----:B------:R-:W-:Y:S01]  /*1140*/  ULDC UR45, c[0x0][0x2dc] ;  /* 0x0000b700002d7ab9 */ /* 0x000fe20000000800 */
[----:B------:R-:W-:Y:S01]  /*1150*/  ULDC UR61, c[0x0][0x270] ;  /* 0x00009c00003d7ab9 */ /* 0x000fe20000000800 */
[----:B------:R-:W-:-:S02]  /*1160*/  @!UP1 UIMAD.WIDE.U32 UR32, UR43, UR10, URZ ;  /* 0x0000000a2b2092a5 */ /* 0x000fc4000f8e003f */
[----:B--2---:R-:W-:Y:S02]  /*1170*/  UIMAD.WIDE.U32 UR30, UR14, UR12, URZ ;  /* 0x0000000c0e1e72a5 */ /* 0x004fe4000f8e003f */
[----:B------:R-:W-:Y:S02]  /*1180*/  UIMAD UR50, UR56, UR45, URZ ;  /* 0x0000002d383272a4 */ /* 0x000fe4000f8e023f */
[----:B------:R-:W-:Y:S02]  /*1190*/  UIMAD UR47, UR14, UR13, UR31 ;  /* 0x0000000d0e2f72a4 */ /* 0x000fe4000f8e021f */
[----:B------:R-:W-:Y:S01]  /*11a0*/  USHF.L.U32 UR14, UR43, 0x7, URZ ;  /* 0x000000072b0e7899 */ /* 0x000fe2000800063f */
[----:B------:R-:W-:Y:S01]  /*11b0*/  @UP1 ULDC.64 UR12, c[0x0][0x420] ;  /* 0x00010800000c1ab9 */ /* 0x000fe20000000a00 */
[----:B------:R-:W-:Y:S01]  /*11c0*/  UIMAD UR25, UR7, UR29, URZ ;  /* 0x0000001d071972a4 */ /* 0x000fe2000f8e023f */
[----:B-1----:R-:W1:Y:S01]  /*11d0*/  MUFU.RCP R2, R2 ;  /* 0x0000000200027308 */ /* 0x002e620000001000 */
[----:B------:R-:W-:-:S02]  /*11e0*/  @UP1 UIMAD.WIDE.U32 UR36, UR7, UR12, URZ ;  /* 0x0000000c072412a5 */ /* 0x000fc4000f8e003f */
[----:B------:R-:W-:Y:S02]  /*11f0*/  @!UP1 UIMAD UR12, UR58, UR10, URZ ;  /* 0x0000000a3a0c92a4 */ /* 0x000fe4000f8e023f */
[----:B------:R-:W-:Y:S02]  /*1200*/  @UP1 UIMAD UR49, UR7, UR13, UR37 ;  /* 0x0000000d073112a4 */ /* 0x000fe4000f8e0225 */
[----:B------:R-:W-:Y:S02]  /*1210*/  @!UP1 UIMAD UR31, UR43, UR11, UR12 ;  /* 0x0000000b2b1f92a4 */ /* 0x000fe4000f8e020c */
[----:B------:R-:W-:Y:S02]  /*1220*/  UIADD3 UR12, UR35, 0x7f, URZ ;  /* 0x0000007f230c7890 */ /* 0x000fe4000fffe03f */
[----:B------:R-:W-:Y:S02]  /*1230*/  USHF.L.U64.HI UR13, UR43, 0x7, UR58 ;  /* 0x000000072b0d7899 */ /* 0x000fe4000801023a */
[----:B------:R-:W-:-:S02]  /*1240*/  USHF.R.S32.HI UR22, URZ, 0x1f, UR12 ;  /* 0x0000001f3f167899 */ /* 0x000fc4000801140c */
[----:B------:R-:W-:Y:S01]  /*1250*/  USEL UR39, UR13, URZ, UP2 ;  /* 0x0000003f0d277287 */ /* 0x000fe20009000000 */
[----:B-1----:R-:W-:Y:S01]  /*1260*/  VIADD R2, R2, 0xffffffe ;  /* 0x0ffffffe02027836 */ /* 0x002fe20000000000 */
[----:B------:R-:W-:Y:S02]  /*1270*/  ULEA.HI UR42, UR22, UR12, URZ, 0x7 ;  /* 0x0000000c162a7291 */ /* 0x000fe4000f8f383f */
[----:B------:R-:W-:Y:S01]  /*1280*/  USEL UR38, UR14, URZ, UP2 ;  /* 0x0000003f0e267287 */ /* 0x000fe20009000000 */
[----:B------:R-:W1:Y:S01]  /*1290*/  F2I.FTZ.U32.TRUNC.NTZ R3, R2 ;  /* 0x0000000200037305 */ /* 0x000e62000021f000 */
[----:B------:R-:W-:Y:S01]  /*12a0*/  @UP0 ULDC.64 UR12, c[0x0][0x248] ;  /* 0x00009200000c0ab9 */ /* 0x000fe20000000a00 */
[----:B------:R-:W-:Y:S02]  /*12b0*/  UIMAD.WIDE UR10, UR45, UR61, URZ ;  /* 0x0000003d2d0a72a5 */ /* 0x000fe4000f8e023f */
[----:B------:R-:W-:Y:S02]  /*12c0*/  @UP0 UIMAD.WIDE.U32 UR20, UR17, UR12, URZ ;  /* 0x0000000c111402a5 */ /* 0x000fe4000f8e003f */
[----:B------:R-:W-:-:S02]  /*12d0*/  @UP0 UIMAD UR22, UR17, UR13, URZ ;  /* 0x0000000d111602a4 */ /* 0x000fc4000f8e023f */
[----:B------:R-:W-:Y:S02]  /*12e0*/  UIMAD UR17, UR40, UR43, URZ ;  /* 0x0000002b281172a4 */ /* 0x000fe4000f8e023f */
[----:B------:R-:W-:Y:S02]  /*12f0*/  UIMAD.WIDE.U32 UR14, UR43, UR59, URZ ;  /* 0x0000003b2b0e72a5 */ /* 0x000fe4000f8e003f */
[----:B------:R-:W-:Y:S01]  /*1300*/  UIMAD UR17, UR58, UR59, UR17 ;  /* 0x0000003b3a1172a4 */ /* 0x000fe2000f8e0211 */
[----:B------:R-:W-:Y:S01]  /*1310*/  @UP0 UMOV UR45, UR20 ;  /* 0x00000014002d0c82 */ /* 0x000fe20008000000 */
[----:B-1----:R-:W-:Y:S01]  /*1320*/  IMAD.MOV R0, RZ, RZ, -R3 ;  /* 0x000000ffff007224 */ /* 0x002fe200078e0a03 */
[----:B------:R-:W-:Y:S01]  /*1330*/  UIMAD UR20, UR11, UR14, URZ ;  /* 0x0000000e0b1472a4 */ /* 0x000fe2000f8e023f */
[----:B------:R-:W-:Y:S01]  /*1340*/  IMAD.MOV.U32 R2, RZ, RZ, RZ ;  /* 0x000000ffff027224 */ /* 0x000fe200078e00ff */
[----:B------:R-:W-:Y:S01]  /*1350*/  UIADD3 UR17, UR15, UR17, URZ ;  /* 0x000000110f117290 */ /* 0x000fe2000fffe03f */
[----:B------:R-:W-:Y:S01]  /*1360*/  IMAD R0, R0, R5, RZ ;  /* 0x0000000500007224 */ /* 0x000fe200078e02ff */
[----:B------:R-:W-:-:S02]  /*1370*/  @UP1 UIADD3 UR48, UR19, UR25, URZ ;  /* 0x0000001913301290 */ /* 0x000fc4000fffe03f */
[----:B------:R-:W-:Y:S01]  /*1380*/  UIMAD.WIDE.U32 UR18, UR10, UR14, URZ ;  /* 0x0000000e0a1272a5 */ /* 0x000fe2000f8e003f */
[----:B------:R-:W-:Y:S01]  /*1390*/  IMAD.HI.U32 R0, R3, R0, R2 ;  /* 0x0000000003007227 */ /* 0x000fe200078e0002 */
[----:B------:R-:W-:Y:S01]  /*13a0*/  MOV R2, R4 ;  /* 0x0000000400027202 */ /* 0x000fe20000000f00 */
[----:B------:R-:W-:Y:S01]  /*13b0*/  UIMAD UR17, UR10, UR17, UR20 ;  /* 0x000000110a1172a4 */ /* 0x000fe2000f8e0214 */
[----:B------:R-:W-:Y:S01]  /*13c0*/  ULDC.U8 UR44, c[0x0][0x480] ;  /* 0x00012000002c7ab9 */ /* 0x000fe20000000000 */
[----:B------:R-:W-:Y:S02]  /*13d0*/  ULDC UR41, c[0x0][0x2c4] ;  /* 0x0000b10000297ab9 */ /* 0x000fe40000000800 */
[----:B------:R-:W-:Y:S01]  /*13e0*/  IMAD.HI.U32 R0, R0, R2, RZ ;  /* 0x0000000200007227 */ /* 0x000fe200078e00ff */
[----:B------:R-:W-:Y:S02]  /*13f0*/  UISETP.NE.AND UP4, UPT, UR44, URZ, UPT ;  /* 0x0000003f2c00728c */ /* 0x000fe4000bf85270 */
[----:B------:R-:W-:Y:S01]  /*1400*/  UIMAD.WIDE.U32 UR14, UR10, UR7, URZ ;  /* 0x000000070a0e72a5 */ /* 0x000fe2000f8e003f */
[----:B------:R-:W-:Y:S01]  /*1410*/  IMAD.MOV R3, RZ, RZ, -R0 ;  /* 0x000000ffff037224 */ /* 0x000fe200078e0a00 */
[----:B------:R-:W-:-:S02]  /*1420*/  @UP3 UIMAD UR20, UR43, UR41, URZ ;  /* 0x000000292b1432a4 */ /* 0x000fc4000f8e023f */
[----:B------:R-:W-:Y:S01]  /*1430*/  UIADD3 UR44, UR19, UR17, URZ ;  /* 0x00000011132c7290 */ /* 0x000fe2000fffe03f */
[C---:B------:R-:W-:Y:S01]  /*1440*/  IMAD R2, R5.reuse, R3, R2 ;  /* 0x0000000305027224 */ /* 0x040fe200078e0202 */
[----:B------:R-:W-:Y:S02]  /*1450*/  ULOP3.LUT UR17, UR42, 0xffffff80, URZ, 0xc0, !UPT ;  /* 0xffffff802a117892 */ /* 0x000fe4000f8ec03f */
[----:B------:R-:W-:Y:S02]  /*1460*/  USEL UR55, UR18, UR14, !UP1 ;  /* 0x0000000e12377287 */ /* 0x000fe4000c800000 */
[----:B------:R-:W-:Y:S01]  /*1470*/  ISETP.GT.U32.AND P1, PT, R5, R2, PT ;  /* 0x000000020500720c */ /* 0x000fe20003f24070 */
[----:B------:R-:W-:Y:S02]  /*1480*/  @UP3 USEL UR14, UR20, UR7, !UP1 ;  /* 0x00000007140e3287 */ /* 0x000fe4000c800000 */
[----:B------:R-:W-:Y:S02]  /*1490*/  @UP0 UIADD3 UR46, UR21, UR22, URZ ;  /* 0x00000016152e0290 */ /* 0x000fe4000fffe03f */
[----:B------:R-:W-:Y:S01]  /*14a0*/  UIADD3 UR17, UR17, -0x80, URZ ;  /* 0xffffff8011117890 */ /* 0x000fe2000fffe03f */
[----:B------:R-:W-:Y:S01]  /*14b0*/  @UP3 ULDC UR21, c[0x0][0x2e4] ;  /* 0x0000b90000153ab9 */ /* 0x000fe20000000800 */
[----:B------:R-:W-:-:S02]  /*14c0*/  @!UP3 UIMAD UR19, UR43, UR61, UR56 ;  /* 0x0000003d2b13b2a4 */ /* 0x000fc4000f8e0238 */
[----:B------:R-:W-:Y:S02]  /*14d0*/  @UP3 UIMAD UR25, UR56, UR21, UR14 ;  /* 0x00000015381932a4 */ /* 0x000fe4000f8e020e */
[----:B------:R-:W-:Y:S02]  /*14e0*/  USHF.R.S32.HI UR21, URZ, 0x1f, UR17 ;  /* 0x0000001f3f157899 */ /* 0x000fe40008011411 */
[----:B------:R-:W-:Y:S01]  /*14f0*/  @!P1 IMAD.IADD R2, R2, 0x1, -R5 ;  /* 0x0000000102029824 */ /* 0x000fe200078e0a05 */
[----:B------:R-:W-:Y:S01]  /*1500*/  UIADD3 UR18, UP2, UR17, UR38, URZ ;  /* 0x0000002611127290 */ /* 0x000fe2000ff5e03f */
[----:B------:R-:W-:Y:S01]  /*1510*/  @!P1 IADD3 R0, R0, 0x1, RZ ;  /* 0x0000000100009810 */ /* 0x000fe20007ffe0ff */
[----:B------:R-:W-:Y:S01]  /*1520*/  UIMAD UR14, UR11, UR7, URZ ;  /* 0x000000070b0e72a4 */ /* 0x000fe2000f8e023f */
[----:B------:R-:W-:Y:S01]  /*1530*/  PLOP3.LUT P1, PT, PT, PT, UP0, 0x80, 0x0 ;  /* 0x000000000000781c */ /* 0x000fe20003f2f008 */
[----:B------:R-:W-:Y:S01]  /*1540*/  @!UP3 UIMAD UR25, UR19, UR41, URZ ;  /* 0x000000291319b2a4 */ /* 0x000fe2000f8e023f */
[----:B------:R-:W-:Y:S01]  /*1550*/  ISETP.GE.U32.AND P0, PT, R2, R5, PT ;  /* 0x000000050200720c */ /* 0x000fe20003f06070 */
[----:B------:R-:W-:Y:S01]  /*1560*/  UIADD3.X UR19, UR21, UR39, URZ, UP2, !UPT ;  /* 0x0000002715137290 */ /* 0x000fe200097fe43f */
[----:B------:R-:W-:Y:S01]  /*1570*/  LOP3.LUT R2, R6, UR56, RZ, 0x3c, !PT ;  /* 0x0000003806027c12 */ /* 0x000fe2000f8e3cff */
[----:B------:R-:W-:-:S02]  /*1580*/  UIMAD UR11, UR11, UR18, URZ ;  /* 0x000000120b0b72a4 */ /* 0x000fc4000f8e023f */
[----:B------:R-:W-:Y:S01]  /*1590*/  @UP0 UIADD3 UR27, UR16, UR24, URZ ;  /* 0x00000018101b0290 */ /* 0x000fe2000fffe03f */
[----:B------:R-:W-:Y:S01]  /*15a0*/  ISETP.GE.AND P2, PT, R2, RZ, PT ;  /* 0x000000ff0200720c */ /* 0x000fe20003f46270 */
[----:B------:R-:W-:Y:S02]  /*15b0*/  @UP1 UIADD3 UR44, UR15, UR14, URZ ;  /* 0x0000000e0f2c1290 */ /* 0x000fe4000fffe03f */
[----:B------:R-:W-:Y:S01]  /*15c0*/  UIMAD.WIDE.U32 UR38, UR10, UR18, URZ ;  /* 0x000000120a2672a5 */ /* 0x000fe2000f8e003f */
[----:B------:R-:W-:Y:S01]  /*15d0*/  @UP0 ULDC.64 UR14, c[0x0][0x250] ;  /* 0x00009400000e0ab9 */ /* 0x000fe20000000a00 */
[----:B------:R-:W-:Y:S02]  /*15e0*/  UIMAD UR18, UR10, UR19, UR11 ;  /* 0x000000130a1272a4 */ /* 0x000fe4000f8e020b */
[----:B------:R-:W-:Y:S01]  /*15f0*/  @P0 VIADD R0, R0, 0x1 ;  /* 0x0000000100000836 */ /* 0x000fe20000000000 */
[----:B------:R-:W-:Y:S01]  /*1600*/  @UP0 UIMAD.WIDE.U32 UR10, UR27, UR14, URZ ;  /* 0x0000000e1b0a02a5 */ /* 0x000fe2000f8e003f */
[----:B------:R-:W-:Y:S01]  /*1610*/  PLOP3.LUT P0, PT, PT, PT, UP3, 0x80, 0x0 ;  /* 0x000000000000781c */ /* 0x000fe20003f0f038 */
[----:B------:R-:W-:Y:S01]  /*1620*/  @UP0 UIMAD UR19, UR27, UR15, URZ ;  /* 0x0000000f1b1302a4 */ /* 0x000fe2000f8e023f */
[----:B------:R-:W-:Y:S01]  /*1630*/  IMAD.MOV.U32 R16, RZ, RZ, R0 ;  /* 0x000000ffff107224 */ /* 0x000fe200078e0000 */
[----:B------:R-:W-:-:S02]  /*1640*/  USEL UR53, UR47, URZ, UP4 ;  /* 0x0000003f2f357287 */ /* 0x000fc4000a000000 */
[----:B------:R-:W-:Y:S02]  /*1650*/  USHF.R.S32.HI UR51, URZ, 0x1f, UR34 ;  /* 0x0000001f3f337899 */ /* 0x000fe40008011422 */
[----:B------:R-:W-:Y:S01]  /*1660*/  @!UP1 UIADD3 UR49, UR33, UR31, URZ ;  /* 0x0000001f21319290 */ /* 0x000fe2000fffe03f */
[----:B------:R-:W-:Y:S01]  /*1670*/  @!P2 IADD3 R16, -R16, RZ, RZ ;  /* 0x000000ff1010a210 */ /* 0x000fe20007ffe1ff */
[----:B------:R-:W-:Y:S01]  /*1680*/  USHF.R.S32.HI UR54, URZ, 0x1f, UR50 ;  /* 0x0000001f3f367899 */ /* 0x000fe20008011432 */
[----:B------:R-:W-:Y:S01]  /*1690*/  @!P3 LOP3.LUT R16, RZ, R6, RZ, 0x33, !PT ;  /* 0x00000006ff10b212 */ /* 0x000fe200078e33ff */
[----:B------:R-:W-:Y:S02]  /*16a0*/  USEL UR52, UR30, URZ, UP4 ;  /* 0x0000003f1e347287 */ /* 0x000fe4000a000000 */
[----:B------:R-:W-:Y:S02]  /*16b0*/  @UP0 UIADD3 UR41, UR11, UR19, URZ ;  /* 0x000000130b290290 */ /* 0x000fe4000fffe03f */
[----:B------:R-:W-:Y:S01]  /*16c0*/  UIADD3 UR47, UR39, UR18, URZ ;  /* 0x00000012272f7290 */ /* 0x000fe2000fffe03f */
[----:B------:R-:W-:Y:S01]  /*16d0*/  @UP0 UMOV UR40, UR10 ;  /* 0x0000000a00280c82 */ /* 0x000fe20008000000 */
[----:B------:R-:W-:Y:S10]  /*16e0*/  @P1 BRA `(.L_x_390) ;  /* 0x0000000000301947 */ /* 0x000ff40003800000 */
[----:B------:R-:W-:Y:S01]  /*16f0*/  USHF.R.S32.HI UR10, URZ, 0x1f, UR16 ;  /* 0x0000001f3f0a7899 */ /* 0x000fe20008011410 */
[----:B------:R-:W-:-:S03]  /*1700*/  ULDC.64 UR12, c[0x0][0x248] ;  /* 0x00009200000c7ab9 */ /* 0x000fc60000000a00 */
[----:B------:R-:W-:Y:S02]  /*1710*/  UIMAD UR18, UR10, UR12, URZ ;  /* 0x0000000c0a1272a4 */ /* 0x000fe4000f8e023f */
[----:B------:R-:W-:Y:S02]  /*1720*/  UIMAD.WIDE.U32 UR10, UR16, UR12, URZ ;  /* 0x0000000c100a72a5 */ /* 0x000fe4000f8e003f */
[----:B------:R-:W-:-:S04]  /*1730*/  UIMAD UR18, UR16, UR13, UR18 ;  /* 0x0000000d101272a4 */ /* 0x000fc8000f8e0212 */
[----:B------:R-:W-:-:S03]  /*1740*/  UIADD3 UR11, UR11, UR18, URZ ;  /* 0x000000120b0b7290 */ /* 0x000fc6000fffe03f */
[----:B------:R-:W-:Y:S02]  /*1750*/  ULDC.64 UR18, c[0x0][0x230] ;  /* 0x00008c0000127ab9 */ /* 0x000fe40000000a00 */
[----:B------:R-:W-:Y:S02]  /*1760*/  UIMAD.WIDE.U32 UR10, UR43, UR18, UR10 ;  /* 0x000000122b0a72a5 */ /* 0x000fe4000f8e000a */
[----:B------:R-:W-:-:S04]  /*1770*/  UIMAD UR18, UR58, UR18, URZ ;  /* 0x000000123a1272a4 */ /* 0x000fc8000f8e023f */
[----:B------:R-:W-:Y:S01]  /*1780*/  UIMAD UR19, UR43, UR19, UR18 ;  /* 0x000000132b1372a4 */ /* 0x000fe2000f8e0212 */
[----:B------:R-:W-:-:S03]  /*1790*/  UMOV UR45, UR10 ;  /* 0x0000000a002d7c82 */ /* 0x000fc60008000000 */
[----:B------:R-:W-:-:S12]  /*17a0*/  UIADD3 UR46, UR11, UR19, URZ ;  /* 0x000000130b2e7290 */ /* 0x000fd8000fffe03f */
.L_x_390:
[----:B------:R-:W-:Y:S05]  /*17b0*/  @P1 BRA `(.L_x_391) ;  /* 0x0000000000301947 */ /* 0x000fea0003800000 */
[----:B------:R-:W-:Y:S01]  /*17c0*/  USHF.R.S32.HI UR10, URZ, 0x1f, UR16 ;  /* 0x0000001f3f0a7899 */ /* 0x000fe20008011410 */
[----:B------:R-:W-:-:S03]  /*17d0*/  ULDC.64 UR14, c[0x0][0x250] ;  /* 0x00009400000e7ab9 */ /* 0x000fc60000000a00 */
[----:B------:R-:W-:Y:S02]  /*17e0*/  UIMAD UR18, UR10, UR14, URZ ;  /* 0x0000000e0a1272a4 */ /* 0x000fe4000f8e023f */
[----:B------:R-:W-:Y:S02]  /*17f0*/  UIMAD.WIDE.U32 UR10, UR16, UR14, URZ ;  /* 0x0000000e100a72a5 */ /* 0x000fe4000f8e003f */
[----:B------:R-:W-:-:S04]  /*1800*/  UIMAD UR18, UR16, UR15, UR18 ;  /* 0x0000000f101272a4 */ /* 0x000fc8000f8e0212 */
[----:B------:R-:W-:-:S03]  /*1810*/  UIADD3 UR11, UR11, UR18, URZ ;  /* 0x000000120b0b7290 */ /* 0x000fc6000fffe03f */
[----:B------:R-:W-:Y:S02]  /*1820*/  ULDC.64 UR18, c[0x0][0x238] ;  /* 0x00008e0000127ab9 */ /* 0x000fe40000000a00 */
[----:B------:R-:W-:Y:S02]  /*1830*/  UIMAD UR20, UR58, UR18, URZ ;  /* 0x000000123a1472a4 */ /* 0x000fe4000f8e023f */
[----:B------:R-:W-:Y:S02]  /*1840*/  UIMAD.WIDE.U32 UR10, UR43, UR18, UR10 ;  /* 0x000000122b0a72a5 */ /* 0x000fe4000f8e000a */
[----:B------:R-:W-:-:S04]  /*1850*/  UIMAD UR19, UR43, UR19, UR20 ;  /* 0x000000132b1372a4 */ /* 0x000fc8000f8e0214 */
[----:B------:R-:W-:Y:S01]  /*1860*/  UIADD3 UR41, UR11, UR19, URZ ;  /* 0x000000130b297290 */ /* 0x000fe2000fffe03f */
[----:B------:R-:W-:-:S11]  /*1870*/  UMOV UR40, UR10 ;  /* 0x0000000a00287c82 */ /* 0x000fd60008000000 */
.L_x_391:
[----:B------:R-:W-:Y:S01]  /*1880*/  @UP1 UMOV UR18, UR36 ;  /* 0x0000002400121c82 */ /* 0x000fe20008000000 */
[----:B------:R-:W-:Y:S01]  /*1890*/  @!UP1 UMOV UR18, UR32 ;  /* 0x0000002000129c82 */ /* 0x000fe20008000000 */
[----:B------:R-:W-:Y:S01]  /*18a0*/  SHF.R.S32.HI R18, RZ, 0x1f, R16 ;  /* 0x0000001fff127819 */ /* 0x000fe20000011410 */
[----:B------:R-:W-:Y:S06]  /*18b0*/  @!P0 BRA `(.L_x_392) ;  /* 0x00000000001c8947 */ /* 0x000fec0003800000 */
[----:B------:R-:W-:Y:S01]  /*18c0*/  @!UP1 UIMAD UR7, UR43, UR59, URZ ;  /* 0x0000003b2b0792a4 */ /* 0x000fe2000f8e023f */
[----:B------:R-:W-:Y:S01]  /*18d0*/  ULDC UR11, c[0x0][0x2c0] ;  /* 0x0000b000000b7ab9 */ /* 0x000fe20000000800 */
[----:B------:R-:W-:Y:S02]  /*18e0*/  ULDC UR10, c[0x0][0x2e4] ;  /* 0x0000b900000a7ab9 */ /* 0x000fe40000000800 */
[----:B------:R-:W-:Y:S02]  /*18f0*/  ULEA UR7, UR43, UR7, 0x7 ;  /* 0x000000072b077291 */ /* 0x000fe4000f8e383f */
[----:B------:R-:W-:-:S04]  /*1900*/  ULEA UR10, UR11, UR10, 0x7 ;  /* 0x0000000a0b0a7291 */ /* 0x000fc8000f8e383f */
[----:B------:R-:W-:Y:S01]  /*1910*/  UIMAD UR7, UR10, UR56, UR7 ;  /* 0x000000380a0772a4 */ /* 0x000fe2000f8e0207 */
[----:B------:R-:W-:Y:S11]  /*1920*/  BRA `(.L_x_393) ;  /* 0x0000000000087947 */ /* 0x000ff60003800000 */
.L_x_392:
[----:B------:R-:W-:-:S04]  /*1930*/  UIMAD UR7, UR43, UR61, UR56 ;  /* 0x0000003d2b0772a4 */ /* 0x000fc8000f8e0238 */
[----:B------:R-:W-:-:S12]  /*1940*/  UIMAD UR7, UR7, UR59, URZ ;  /* 0x0000003b070772a4 */ /* 0x000fd8000f8e023f */
.L_x_393:
[----:B------:R-:W1:Y:S01]  /*1950*/  S2R R0, SR_TID.X ;  /* 0x0000000000007919 */ /* 0x000e620000002100 */
[----:B------:R-:W2:Y:S01]  /*1960*/  LDC.64 R6, c[0x0][0x420] ;  /* 0x00010800ff067b82 */ /* 0x000ea20000000a00 */
[----:B------:R-:W-:Y:S01]  /*1970*/  ULDC UR10, c[0x0][0x2dc] ;  /* 0x0000b700000a7ab9 */ /* 0x000fe20000000800 */
[----:B------:R-:W-:Y:S01]  /*1980*/  UIADD3 UR22, UR17, UR7, URZ ;  /* 0x0000000711167290 */ /* 0x000fe2000fffe03f */
[----:B------:R-:W-:Y:S01]  /*1990*/  BSSY B1, `(.L_x_389) ;  /* 0x00008b4000017945 */ /* 0x000fe20003800000 */
[----:B------:R-:W-:Y:S02]  /*19a0*/  UIMAD UR7, UR10, UR61, URZ ;  /* 0x0000003d0a0772a4 */ /* 0x000fe4000f8e023f */
[----:B------:R-:W-:Y:S01]  /*19b0*/  USHF.R.S32.HI UR61, URZ, 0x1f, UR56 ;  /* 0x0000001f3f3d7899 */ /* 0x000fe20008011438 */
[----:B------:R-:W-:Y:S01]  /*19c0*/  ULDC.64 UR10, c[0x0][0x428] ;  /* 0x00010a00000a7ab9 */ /* 0x000fe20000000a00 */
[----:B------:R-:W-:Y:S01]  /*19d0*/  UISETP.GE.AND UP2, UPT, UR35, 0x1, UPT ;  /* 0x000000012300788c */ /* 0x000fe2000bf46270 */
[----:B------:R-:W-:Y:S01]  /*19e0*/  IMAD.U32 R15, RZ, RZ, UR10 ;  /* 0x0000000aff0f7e24 */ /* 0x000fe2000f8e00ff */
[----:B------:R-:W-:-:S02]  /*19f0*/  UIMAD UR19, UR61, UR10, URZ ;  /* 0x0000000a3d1372a4 */ /* 0x000fc4000f8e023f */
[----:B------:R-:W-:Y:S02]  /*1a00*/  UIADD3 UR20, UR17, UR25, URZ ;  /* 0x0000001911147290 */ /* 0x000fe4000fffe03f */
[----:B------:R-:W-:Y:S01]  /*1a10*/  UIMAD UR19, UR56, UR11, UR19 ;  /* 0x0000000b381372a4 */ /* 0x000fe2000f8e0213 */
[----:B------:R-:W-:Y:S02]  /*1a20*/  ULDC.64 UR36, c[0x0][0x210] ;  /* 0x0000840000247ab9 */ /* 0x000fe40000000a00 */
[----:B------:R-:W-:Y:S01]  /*1a30*/  ULDC.64 UR10, c[0x0][0x258] ;  /* 0x00009600000a7ab9 */ /* 0x000fe20000000a00 */
[----:B------:R-:W-:Y:S01]  /*1a40*/  ULDC.64 UR32, c[0x0][0x3e0] ;  /* 0x0000f80000207ab9 */ /* 0x000fe20000000a00 */
[----:B------:R-:W-:Y:S01]  /*1a50*/  ULDC.64 UR26, c[0x0][0x400] ;  /* 0x00010000001a7ab9 */ /* 0x000fe20000000a00 */
[----:B------:R-:W-:Y:S01]  /*1a60*/  ULDC.64 UR30, c[0x0][0x2b0] ;  /* 0x0000ac00001e7ab9 */ /* 0x000fe20000000a00 */
[----:B------:R-:W-:Y:S01]  /*1a70*/  ULDC.64 UR58, c[0x0][0x478] ;  /* 0x00011e00003a7ab9 */ /* 0x000fe20000000a00 */
[----:B------:R-:W-:Y:S01]  /*1a80*/  UIMAD.WIDE UR30, UR20, 0x4, UR30 ;  /* 0x00000004141e78a5 */ /* 0x000fe2000f8e021e */
[----:B--2---:R-:W-:Y:S01]  /*1a90*/  IMAD R3, R6, UR21, RZ ;  /* 0x0000001506037c24 */ /* 0x004fe2000f8e02ff */
[----:B------:R-:W-:-:S03]  /*1aa0*/  ULEA.HI.SX32 UR25, UR42, 0xffffffff, 0x19 ;  /* 0xffffffff2a197891 */ /* 0x000fc6000f8fca3f */
[----:B------:R-:W-:Y:S01]  /*1ab0*/  IMAD R3, R7, UR17, R3 ;  /* 0x0000001107037c24 */ /* 0x000fe2000f8e0203 */
[----:B-1----:R-:W-:-:S04]  /*1ac0*/  SHF.R.S32.HI R12, RZ, 0x1f, R0 ;  /* 0x0000001fff0c7819 */ /* 0x002fc80000011400 */
[CC--:B------:R-:W-:Y:S02]  /*1ad0*/  LEA.HI R2, R12.reuse, R0.reuse, RZ, 0x3 ;  /* 0x000000000c027211 */ /* 0x0c0fe400078f18ff */
[----:B------:R-:W-:Y:S02]  /*1ae0*/  LEA.HI R12, R12, R0, RZ, 0x5 ;  /* 0x000000000c0c7211 */ /* 0x000fe400078f28ff */
[----:B------:R-:W-:Y:S02]  /*1af0*/  LOP3.LUT R4, R2, 0xfffffff8, RZ, 0xc0, !PT ;  /* 0xfffffff802047812 */ /* 0x000fe400078ec0ff */
[----:B------:R-:W-:Y:S02]  /*1b00*/  LOP3.LUT R14, R12, 0xffffffe0, RZ, 0xc0, !PT ;  /* 0xffffffe00c0e7812 */ /* 0x000fe400078ec0ff */
[----:B------:R-:W-:Y:S01]  /*1b10*/  SHF.R.S32.HI R2, RZ, 0x3, R2 ;  /* 0x00000003ff027819 */ /* 0x000fe20000011402 */
[C---:B------:R-:W-:Y:S01]  /*1b20*/  IMAD.IADD R4, R0.reuse, 0x1, -R4 ;  /* 0x0000000100047824 */ /* 0x040fe200078e0a04 */
[----:B------:R-:W-:Y:S01]  /*1b30*/  SHF.R.S32.HI R12, RZ, 0x5, R12 ;  /* 0x00000005ff0c7819 */ /* 0x000fe2000001140c */
[----:B------:R-:W-:Y:S01]  /*1b40*/  IMAD.IADD R14, R0, 0x1, -R14 ;  /* 0x00000001000e7824 */ /* 0x000fe200078e0a0e */
[----:B------:R-:W-:Y:S01]  /*1b50*/  SHF.R.S32.HI R36, RZ, 0x1f, R2 ;  /* 0x0000001fff247819 */ /* 0x000fe20000011402 */
[----:B------:R-:W-:Y:S01]  /*1b60*/  IMAD.SHL.U32 R4, R4, 0x8, RZ ;  /* 0x0000000804047824 */ /* 0x000fe200078e00ff */
[----:B------:R-:W-:Y:S01]  /*1b70*/  IADD3 R0, P1, R2, UR17, RZ ;  /* 0x0000001102007c10 */ /* 0x000fe2000ff3e0ff */
[----:B------:R-:W-:Y:S01]  /*1b80*/  IMAD R12, R12, UR7, R14 ;  /* 0x000000070c0c7c24 */ /* 0x000fe2000f8e020e */
[----:B------:R-:W-:-:S02]  /*1b90*/  USHF.L.U32 UR7, UR7, 0x7, URZ ;  /* 0x0000000707077899 */ /* 0x000fc4000800063f */
[--C-:B------:R-:W-:Y:S02]  /*1ba0*/  SHF.R.S32.HI R5, RZ, 0x1f, R4.reuse ;  /* 0x0000001fff057819 */ /* 0x100fe40000011404 */
[----:B------:R-:W-:Y:S01]  /*1bb0*/  IADD3 R8, P0, R4, UR18, RZ ;  /* 0x0000001204087c10 */ /* 0x000fe2000ff1e0ff */
[----:B------:R-:W-:Y:S01]  /*1bc0*/  UIADD3 UR18, UP1, UP0, UR38, UR7, UR50 ;  /* 0x0000000726127290 */ /* 0x000fe2000f83e032 */
[----:B------:R-:W-:Y:S01]  /*1bd0*/  IADD3.X R13, R36, UR21, RZ, P1, !PT ;  /* 0x00000015240d7c10 */ /* 0x000fe20008ffe4ff */
[----:B------:R-:W-:Y:S01]  /*1be0*/  IMAD.WIDE.U32 R10, R0, UR28, R4 ;  /* 0x0000001c000a7c25 */ /* 0x000fe2000f8e0004 */
[----:B------:R-:W-:Y:S01]  /*1bf0*/  IADD3.X R9, R5, UR49, RZ, P0, !PT ;  /* 0x0000003105097c10 */ /* 0x000fe200087fe4ff */
[----:B------:R-:W-:Y:S02]  /*1c00*/  USHF.R.S32.HI UR7, URZ, 0x1f, UR7 ;  /* 0x0000001f3f077899 */ /* 0x000fe40008011407 */
[----:B------:R-:W-:Y:S01]  /*1c10*/  IMAD R13, R13, UR28, RZ ;  /* 0x0000001c0d0d7c24 */ /* 0x000fe2000f8e02ff */
[----:B------:R-:W-:Y:S01]  /*1c20*/  IADD3 R10, P0, R10, UR57, RZ ;  /* 0x000000390a0a7c10 */ /* 0x000fe2000ff1e0ff */
[----:B------:R-:W-:Y:S01]  /*1c30*/  IMAD.WIDE.U32 R8, R6, UR17, R8 ;  /* 0x0000001106087c25 */ /* 0x000fe2000f8e0008 */
[----:B------:R-:W-:-:S02]  /*1c40*/  UIMAD UR17, UR61, UR10, URZ ;  /* 0x0000000a3d1172a4 */ /* 0x000fc4000f8e023f */
[----:B------:R-:W-:Y:S01]  /*1c50*/  UIADD3.X UR7, UR47, UR7, UR54, UP1, UP0 ;  /* 0x000000072f077290 */ /* 0x000fe20008fe0436 */
[----:B------:R-:W-:Y:S01]  /*1c60*/  IMAD R0, R0, UR29, R13 ;  /* 0x0000001d00007c24 */ /* 0x000fe2000f8e020d */
[----:B------:R-:W-:Y:S01]  /*1c70*/  UIMAD UR11, UR56, UR11, UR17 ;  /* 0x0000000b380b72a4 */ /* 0x000fe2000f8e0211 */
[----:B------:R-:W-:Y:S01]  /*1c80*/  IMAD.IADD R9, R9, 0x1, R3 ;  /* 0x0000000109097824 */ /* 0x000fe200078e0203 */
[----:B------:R-:W-:Y:S01]  /*1c90*/  UIMAD.WIDE UR20, UR22, 0x4, UR58 ;  /* 0x00000004161478a5 */ /* 0x000fe2000f8e023a */
[----:B------:R-:W-:Y:S01]  /*1ca0*/  IMAD R3, R36, R6, RZ ;  /* 0x0000000624037224 */ /* 0x000fe200078e02ff */
[----:B------:R-:W-:Y:S01]  /*1cb0*/  IADD3.X R11, R11, UR48, R0, P0, !PT ;  /* 0x000000300b0b7c10 */ /* 0x000fe200087fe400 */
[----:B------:R-:W-:Y:S01]  /*1cc0*/  IMAD.WIDE.U32 R8, R15, UR56, R8 ;  /* 0x000000380f087c25 */ /* 0x000fe2000f8e0008 */
[----:B------:R-:W-:-:S03]  /*1cd0*/  PLOP3.LUT P0, PT, PT, PT, UP2, 0x80, 0x0 ;  /* 0x000000000000781c */ /* 0x000fc60003f0f028 */
[----:B------:R-:W-:Y:S01]  /*1ce0*/  IMAD.U32 R0, RZ, RZ, UR10 ;  /* 0x0000000aff007e24 */ /* 0x000fe2000f8e00ff */
[----:B------:R-:W-:Y:S01]  /*1cf0*/  UIADD3 UR10, UP1, UP0, UR52, UR18, UR55 ;  /* 0x00000012340a7290 */ /* 0x000fe2000f83e037 */
[----:B------:R-:W-:Y:S02]  /*1d00*/  VIADD R9, R9, UR19 ;  /* 0x0000001309097c36 */ /* 0x000fe40008000000 */
[----:B------:R-:W-:Y:S01]  /*1d10*/  IMAD.WIDE.U32 R10, R0, UR56, R10 ;  /* 0x00000038000a7c25 */ /* 0x000fe2000f8e000a */
[----:B------:R-:W-:Y:S02]  /*1d20*/  UIADD3.X UR7, UR53, UR7, UR44, UP1, UP0 ;  /* 0x0000000735077290 */ /* 0x000fe40008fe042c */
[----:B------:R-:W-:Y:S01]  /*1d30*/  IADD3 R0, P1, R12, UR10, RZ ;  /* 0x0000000a0c007c10 */ /* 0x000fe2000ff3e0ff */
[----:B------:R-:W-:Y:S01]  /*1d40*/  IMAD.WIDE.U32 R8, R2, R6, R8 ;  /* 0x0000000602087225 */ /* 0x000fe200078e0008 */
[----:B------:R-:W-:Y:S02]  /*1d50*/  LEA R14, P3, R10, UR36, 0x1 ;  /* 0x000000240a0e7c11 */ /* 0x000fe4000f8608ff */
[----:B------:R-:W-:Y:S01]  /*1d60*/  LEA.HI.X.SX32 R12, R12, UR7, 0x1, P1 ;  /* 0x000000070c0c7c11 */ /* 0x000fe200088f0eff */
[----:B------:R-:W-:Y:S01]  /*1d70*/  IMAD R3, R2, R7, R3 ;  /* 0x0000000702037224 */ /* 0x000fe200078e0203 */
[----:B------:R-:W-:Y:S01]  /*1d80*/  LEA R222, P1, R0, UR26, 0x2 ;  /* 0x0000001a00de7c11 */ /* 0x000fe2000f8210ff */
[----:B------:R-:W-:Y:S01]  /*1d90*/  VIADD R11, R11, UR11 ;  /* 0x0000000b0b0b7c36 */ /* 0x000fe20008000000 */
[----:B------:R-:W-:Y:S01]  /*1da0*/  LEA R13, P2, R8, UR32, 0x1 ;  /* 0x00000020080d7c11 */ /* 0x000fe2000f8408ff */
[----:B------:R-:W-:Y:S01]  /*1db0*/  IMAD.IADD R3, R9, 0x1, R3 ;  /* 0x0000000109037824 */ /* 0x000fe200078e0203 */
[----:B------:R-:W-:-:S02]  /*1dc0*/  LEA.HI.X R33, R0, UR27, R12, 0x2, P1 ;  /* 0x0000001b00217c11 */ /* 0x000fc400088f140c */
[----:B------:R-:W-:Y:S02]  /*1dd0*/  LEA.HI.X R10, R10, UR37, R11, 0x1, P3 ;  /* 0x000000250a0a7c11 */ /* 0x000fe400098f0c0b */
[----:B------:R-:W-:Y:S01]  /*1de0*/  LEA.HI.X R8, R8, UR33, R3, 0x1, P2 ;  /* 0x0000002108087c11 */ /* 0x000fe200090f0c03 */
[----:B------:R-:W-:Y:S06]  /*1df0*/  @!P0 BRA `(.L_x_394) ;  /* 0x0000007800988947 */ /* 0x000fec0003800000 */
[----:B------:R-:W2:Y:S01]  /*1e00*/  LDL R37, [R1+0x4] ;  /* 0x0000040001257983 */ /* 0x000ea20000100800 */
[----:B------:R-:W-:Y:S01]  /*1e10*/  PLOP3.LUT P0, PT, PT, PT, UP4, 0x80, 0x0 ;  /* 0x000000000000781c */ /* 0x000fe20003f0f048 */
[----:B------:R-:W-:Y:S01]  /*1e20*/  UMOV UR10, UR25 ;  /* 0x00000019000a7c82 */ /* 0x000fe20008000000 */
[C---:B------:R-:W-:Y:S01]  /*1e30*/  VIADD R20, R2.reuse, 0x20 ;  /* 0x0000002002147836 */ /* 0x040fe20000000000 */
[----:B------:R-:W-:Y:S01]  /*1e40*/  UIMAD UR7, UR10, -0x80, UR35 ;  /* 0xffffff800a0778a4 */ /* 0x000fe2000f8e0223 */
[C---:B------:R-:W-:Y:S01]  /*1e50*/  VIADD R21, R2.reuse, 0x60 ;  /* 0x0000006002157836 */ /* 0x040fe20000000000 */
[----:B------:R-:W-:Y:S01]  /*1e60*/  USHF.L.U64.HI UR11, UR28, 0x5, UR29 ;  /* 0x000000051c0b7899 */ /* 0x000fe2000801021d */
[----:B------:R-:W-:Y:S01]  /*1e70*/  VIADD R19, R2, 0x40 ;  /* 0x0000004002137836 */ /* 0x000fe20000000000 */
[----:B------:R-:W-:Y:S01]  /*1e80*/  LEA R0, R250, UR4, 0x1 ;  /* 0x00000004fa007c11 */ /* 0x000fe2000f8e08ff */
[----:B------:R-:W-:Y:S01]  /*1e90*/  IMAD.MOV.U32 R244, RZ, RZ, R13 ;  /* 0x000000fffff47224 */ /* 0x000fe200078e000d */
[----:B------:R-:W-:Y:S01]  /*1ea0*/  ISETP.GE.AND P3, PT, R2, UR7, PT ;  /* 0x0000000702007c0c */ /* 0x000fe2000bf66270 */
[----:B------:R-:W-:Y:S01]  /*1eb0*/  IMAD.MOV.U32 R243, RZ, RZ, R8 ;  /* 0x000000fffff37224 */ /* 0x000fe200078e0008 */
[----:B------:R-:W-:Y:S01]  /*1ec0*/  ISETP.GE.AND P2, PT, R20, UR7, PT ;  /* 0x0000000714007c0c */ /* 0x000fe2000bf46270 */
[----:B------:R-:W-:Y:S01]  /*1ed0*/  ULEA.HI UR17, UR10, UR10, URZ, 0x1 ;  /* 0x0000000a0a117291 */ /* 0x000fe2000f8f083f */
[----:B------:R-:W-:Y:S01]  /*1ee0*/  @P0 BAR.SYNC.DEFER_BLOCKING 0x0 ;  /* 0x0000000000000b1d */ /* 0x000fe20000010000 */
[----:B------:R-:W-:Y:S01]  /*1ef0*/  ISETP.GE.AND P0, PT, R21, UR7, PT ;  /* 0x0000000715007c0c */ /* 0x000fe2000bf06270 */
[C---:B------:R-:W-:Y:S01]  /*1f00*/  IMAD.SHL.U32 R11, R6.reuse, 0x20, RZ ;  /* 0x00000020060b7824 */ /* 0x040fe200078e00ff */
[----:B------:R-:W-:Y:S01]  /*1f10*/  ISETP.GE.AND P6, PT, R19, UR7, PT ;  /* 0x0000000713007c0c */ /* 0x000fe2000bfc6270 */
[----:B------:R-:W-:Y:S01]  /*1f20*/  USHF.L.U32 UR18, UR28, 0x5, URZ ;  /* 0x000000051c127899 */ /* 0x000fe2000800063f */
[----:B------:R-:W-:Y:S01]  /*1f30*/  IMAD.U32 R15, RZ, RZ, UR11 ;  /* 0x0000000bff0f7e24 */ /* 0x000fe2000f8e00ff */
[----:B------:R-:W-:Y:S01]  /*1f40*/  ULOP3.LUT UR11, UR17, 0xfffffffe, URZ, 0xc0, !UPT ;  /* 0xfffffffe110b7892 */ /* 0x000fe2000f8ec03f */
[C---:B------:R-:W-:Y:S01]  /*1f50*/  SHF.L.U64.HI R13, R6.reuse, 0x5, R7 ;  /* 0x00000005060d7819 */ /* 0x040fe20000010207 */
[----:B------:R-:W-:Y:S01]  /*1f60*/  IMAD.MOV.U32 R241, RZ, RZ, R10 ;  /* 0x000000fffff17224 */ /* 0x000fe200078e000a */
[----:B------:R-:W-:Y:S01]  /*1f70*/  UIMAD UR17, UR51, UR12, URZ ;  /* 0x0000000c331172a4 */ /* 0x000fe2000f8e023f */
[----:B------:R-:W-:Y:S01]  /*1f80*/  @!P3 IMAD.MOV.U32 R8, RZ, RZ, R244 ;  /* 0x000000ffff08b224 */ /* 0x000fe200078e00f4 */
[CC--:B------:R-:W-:Y:S01]  /*1f90*/  @!P2 LEA R12, P5, R11.reuse, R244.reuse, 0x1 ;  /* 0x000000f40b0ca211 */ /* 0x0c0fe200078a08ff */
[----:B------:R-:W-:Y:S01]  /*1fa0*/  @!P3 IMAD.MOV.U32 R9, RZ, RZ, R243 ;  /* 0x000000ffff09b224 */ /* 0x000fe200078e00f3 */
[----:B------:R-:W-:Y:S01]  /*1fb0*/  UIADD3 UR11, UR10, -UR11, URZ ;  /* 0x8000000b0a0b7290 */ /* 0x000fe2000fffe03f */
[----:B------:R-:W-:Y:S01]  /*1fc0*/  IMAD.MOV.U32 R242, RZ, RZ, R14 ;  /* 0x000000fffff27224 */ /* 0x000fe200078e000e */
[-C--:B------:R-:W-:Y:S01]  /*1fd0*/  @!P2 LEA.HI.X R13, R11, R243.reuse, R13, 0x1, P5 ;  /* 0x000000f30b0da211 */ /* 0x080fe200028f0c0d */
[----:B------:R-:W-:Y:S01]  /*1fe0*/  IMAD.U32 R3, RZ, RZ, UR18 ;  /* 0x00000012ff037e24 */ /* 0x000fe2000f8e00ff */
[C---:B------:R-:W-:Y:S01]  /*1ff0*/  @!P6 LEA R10, P4, R6.reuse, R244, 0x7 ;  /* 0x000000f4060ae211 */ /* 0x040fe200078838ff */
[----:B------:R-:W-:Y:S01]  /*2000*/  @!P0 IMAD R17, R7, 0xc0, RZ ;  /* 0x000000c007118824 */ /* 0x000fe200078e02ff */
[----:B------:R-:W-:Y:S01]  /*2010*/  UISETP.NE.AND UP0, UPT, UR11, 0x1, UPT ;  /* 0x000000010b00788c */ /* 0x000fe2000bf05270 */
[----:B------:R-:W-:Y:S01]  /*2020*/  IMAD.MOV.U32 R239, RZ, RZ, 0x7f800000 ;  /* 0x7f800000ffef7424 */ /* 0x000fe200078e00ff */
[----:B------:R-:W-:Y:S01]  /*2030*/  @!P6 LEA.HI.X R11, R6, R243, R7, 0x7, P4 ;  /* 0x000000f3060be211 */ /* 0x000fe200020f3c07 */
[----:B------:R-:W-:Y:S01]  /*2040*/  UIMAD UR11, UR23, -0x80, UR6 ;  /* 0xffffff80170b78a4 */ /* 0x000fe2000f8e0206 */
[C---:B------:R-:W-:Y:S01]  /*2050*/  @!P2 LEA R14, P1, R3.reuse, R242, 0x1 ;  /* 0x000000f2030ea211 */ /* 0x040fe200078208ff */
[----:B------:R-:W-:Y:S01]  /*2060*/  @P3 STS.128 [R0+0x8000], RZ ;  /* 0x008000ff00003388 */ /* 0x000fe20000000c00 */
[----:B------:R-:W-:Y:S01]  /*2070*/  UIMAD UR17, UR34, UR13, UR17 ;  /* 0x0000000d221172a4 */ /* 0x000fe2000f8e0211 */
[----:B------:R-:W-:Y:S01]  /*2080*/  IMAD.MOV.U32 R240, RZ, RZ, 0x7f800000 ;  /* 0x7f800000fff07424 */ /* 0x000fe200078e00ff */
[----:B------:R-:W-:Y:S01]  /*2090*/  @!P2 LEA.HI.X R15, R3, R241, R15, 0x1, P1 ;  /* 0x000000f1030fa211 */ /* 0x000fe200008f0c0f */
[----:B------:R-:W-:Y:S01]  /*20a0*/  @!PT LDS RZ, [RZ] ;  /* 0x00000000fffff984 */ /* 0x000fe20000000800 */
[----:B------:R-:W-:Y:S01]  /*20b0*/  @!PT LDS RZ, [RZ] ;  /* 0x00000000fffff984 */ /* 0x000fe20000000800 */
[----:B------:R-:W-:Y:S01]  /*20c0*/  @!PT LDS RZ, [RZ] ;  /* 0x00000000fffff984 */ /* 0x000fe20000000800 */
[----:B------:R1:W-:Y:S01]  /*20d0*/  @!P3 LDGSTS.E.BYPASS.LTC128B.128 [R0+0x8000], desc[UR8][R8.64] ;  /* 0x080000000800bfae */ /* 0x0003e2000b901d48 */
[----:B------:R-:W-:Y:S01]  /*20e0*/  VIADD R3, R250, 0x2000 ;  /* 0x00002000fa037836 */ /* 0x000fe20000000000 */
[----:B------:R-:W-:Y:S01]  /*20f0*/  PLOP3.LUT P1, PT, PT, PT, UP0, 0x80, 0x0 ;  /* 0x000000000000781c */ /* 0x000fe20003f2f008 */
[----:B------:R-:W-:Y:S01]  /*2100*/  ULDC.64 UR18, c[0x0][0x260] ;  /* 0x0000980000127ab9 */ /* 0x000fe20000000a00 */
[----:B------:R-:W-:Y:S01]  /*2110*/  @P2 STS.128 [R0+0x9000], RZ ;  /* 0x009000ff00002388 */ /* 0x000fe20000000c00 */
[----:B------:R-:W-:Y:S01]  /*2120*/  ISETP.GE.AND P4, PT, R20, UR11, PT ;  /* 0x0000000b14007c0c */ /* 0x000fe2000bf86270 */
[----:B------:R-:W-:Y:S01]  /*2130*/  VOTEU.ALL UP0, P0 ;  /* 0x00000000003f7886 */ /* 0x000fe20000000000 */
[----:B------:R-:W-:Y:S01]  /*2140*/  SEL R3, R3, R250, !P1 ;  /* 0x000000fa03037207 */ /* 0x000fe20004800000 */
[----:B------:R-:W-:Y:S01]  /*2150*/  @!PT LDS RZ, [RZ] ;  /* 0x00000000fffff984 */ /* 0x000fe20000000800 */
[----:B------:R-:W-:Y:S01]  /*2160*/  @!PT LDS RZ, [RZ] ;  /* 0x00000000fffff984 */ /* 0x000fe20000000800 */
[----:B------:R-:W-:Y:S01]  /*2170*/  @!PT LDS RZ, [RZ] ;  /* 0x00000000fffff984 */ /* 0x000fe20000000800 */
[----:B------:R-:W-:Y:S01]  /*2180*/  @!P2 LDGSTS.E.BYPASS.LTC128B.128 [R0+0x9000], desc[UR8][R12.64] ;  /* 0x090000000c00afae */ /* 0x000fe2000b901d48 */
[----:B------:R-:W-:-:S02]  /*2190*/  IMAD.MOV.U32 R237, RZ, RZ, 0x7f800000 ;  /* 0x7f800000ffed7424 */ /* 0x000fc400078e00ff */
[----:B------:R-:W-:Y:S01]  /*21a0*/  LEA R213, R3, UR4, 0x1 ;  /* 0x0000000403d57c11 */ /* 0x000fe2000f8e08ff */
[----:B------:R-:W-:Y:S01]  /*21b0*/  @P6 STS.128 [R0+0xa000], RZ ;  /* 0x00a000ff00006388 */ /* 0x000fe20000000c00 */
[----:B------:R-:W-:Y:S01]  /*21c0*/  IMAD.U32 R3, RZ, RZ, UR17 ;  /* 0x00000011ff037e24 */ /* 0x000fe2000f8e00ff */
[----:B------:R-:W-:Y:S01]  /*21d0*/  @!UP0 UIMAD UR17, UR29, 0xc0, URZ ;  /* 0x000000c01d1188a4 */ /* 0x000fe2000f8e023f */
[----:B------:R-:W-:Y:S01]  /*21e0*/  IMAD.MOV.U32 R238, RZ, RZ, 0x7f800000 ;  /* 0x7f800000ffee7424 */ /* 0x000fe200078e00ff */
[----:B------:R-:W-:Y:S01]  /*21f0*/  @!PT LDS RZ, [RZ] ;  /* 0x00000000fffff984 */ /* 0x000fe20000000800 */
[----:B------:R-:W-:Y:S01]  /*2200*/  @!PT LDS RZ, [RZ] ;  /* 0x00000000fffff984 */ /* 0x000fe20000000800 */
[----:B------:R-:W-:Y:S01]  /*2210*/  @!PT LDS RZ, [RZ] ;  /* 0x00000000fffff984 */ /* 0x000fe20000000800 */
[----:B------:R3:W-:Y:S02]  /*2220*/  @!P6 LDGSTS.E.BYPASS.LTC128B.128 [R0+0xa000], desc[UR8][R10.64] ;  /* 0x0a0000000a00efae */ /* 0x0007e4000b901d48 */
[----:B------:R-:W4:Y:S02]  /*2230*/  @!P4 LDC.64 R22, c[0x0][0x218] ;  /* 0x00008600ff16cb82 */ /* 0x000f240000000a00 */
[----:B------:R-:W-:Y:S01]  /*2240*/  @P0 STS.128 [R0+0xb000], RZ ;  /* 0x00b000ff00000388 */ /* 0x000fe20000000c00 */
[----:B-1----:R-:W-:-:S02]  /*2250*/  @!P0 IMAD.MOV.U32 R8, RZ, RZ, R244 ;  /* 0x000000ffff088224 */ /* 0x002fc400078e00f4 */
[----:B------:R-:W-:Y:S02]  /*2260*/  @!P0 IMAD.MOV.U32 R9, RZ, RZ, R243 ;  /* 0x000000ffff098224 */ /* 0x000fe400078e00f3 */
[----:B------:R-:W-:-:S04]  /*2270*/  @!P0 IMAD.WIDE.U32 R8, R6, 0xc0, R8 ;  /* 0x000000c006088825 */ /* 0x000fc800078e0008 */
[----:B------:R-:W-:Y:S02]  /*2280*/  @!P0 IMAD.IADD R7, R9, 0x1, R17 ;  /* 0x0000000109078824 */ /* 0x000fe400078e0211 */
[----:B------:R-:W-:Y:S02]  /*2290*/  @!P0 IMAD.MOV.U32 R6, RZ, RZ, R8 ;  /* 0x000000ffff068224 */ /* 0x000fe400078e0008 */
[----:B------:R-:W-:Y:S02]  /*22a0*/  @!P3 IMAD.MOV.U32 R8, RZ, RZ, R242 ;  /* 0x000000ffff08b224 */ /* 0x000fe400078e00f2 */
[----:B------:R-:W-:Y:S01]  /*22b0*/  @!P3 IMAD.MOV.U32 R9, RZ, RZ, R241 ;  /* 0x000000ffff09b224 */ /* 0x000fe200078e00f1 */
[----:B------:R-:W-:Y:S01]  /*22c0*/  @!PT LDS RZ, [RZ] ;  /* 0x00000000fffff984 */ /* 0x000fe20000000800 */
[----:B------:R-:W-:Y:S01]  /*22d0*/  @!PT LDS RZ, [RZ] ;  /* 0x00000000fffff984 */ /* 0x000fe20000000800 */
[----:B------:R-:W-:Y:S01]  /*22e0*/  @!PT LDS RZ, [RZ] ;  /* 0x00000000fffff984 */ /* 0x000fe20000000800 */
[----:B------:R1:W-:Y:S01]  /*22f0*/  @!P0 LDGSTS.E.BYPASS.LTC128B.128 [R0+0xb000], desc[UR8][R6.64] ;  /* 0x0b00000006008fae */ /* 0x0003e2000b901d48 */
[----:B---3--:R-:W-:-:S03]  /*2300*/  IMAD.U32 R10, RZ, RZ, UR28 ;  /* 0x0000001cff0a7e24 */ /* 0x008fc6000f8e00ff */
[----:B------:R-:W-:Y:S04]  /*2310*/  @P3 STS [R213], RZ ;  /* 0x000000ffd5003388 */ /* 0x000fe80000000800 */
[----:B------:R-:W-:Y:S04]  /*2320*/  @P3 STS [R213+0x4], RZ ;  /* 0x000004ffd5003388 */ /* 0x000fe80000000800 */
[----:B------:R-:W-:Y:S04]  /*2330*/  @P3 STS [R213+0x8], RZ ;  /* 0x000008ffd5003388 */ /* 0x000fe80000000800 */
[----:B------:R-:W-:Y:S04]  /*2340*/  @P3 STS [R213+0xc], RZ ;  /* 0x00000cffd5003388 */ /* 0x000fe80000000800 */
[----:B------:R-:W-:Y:S01]  /*2350*/  @!PT LDS RZ, [RZ] ;  /* 0x00000000fffff984 */ /* 0x000fe20000000800 */
[----:B------:R-:W-:Y:S01]  /*2360*/  @!PT LDS RZ, [RZ] ;  /* 0x00000000fffff984 */ /* 0x000fe20000000800 */
[----:B------:R-:W-:Y:S01]  /*2370*/  @!PT LDS RZ, [RZ] ;  /* 0x00000000fffff984 */ /* 0x000fe20000000800 */
[----:B------:R3:W-:Y:S01]  /*2380*/  @!P3 LDGSTS.E.BYPASS.LTC128B.128 [R213], desc[UR8][R8.64] ;  /* 0x0000000008d5bfae */ /* 0x0007e2000b901d48 */
[----:B------:R-:W-:-:S03]  /*2390*/  @!P6 LEA R12, P3, R10, R242, 0x7 ;  /* 0x000000f20a0ce211 */ /* 0x000fc600078638ff */
[----:B------:R-:W-:Y:S01]  /*23a0*/  @P2 STS [R213+0x1000], RZ ;  /* 0x001000ffd5002388 */ /* 0x000fe20000000800 */
[----:B-1----:R-:W-:-:S03]  /*23b0*/  IMAD.U32 R6, RZ, RZ, UR12 ;  /* 0x0000000cff067e24 */ /* 0x002fc6000f8e00ff */
[----:B------:R-:W-:Y:S01]  /*23c0*/  @P2 STS [R213+0x1004], RZ ;  /* 0x001004ffd5002388 */ /* 0x000fe20000000800 */
[----:B------:R-:W-:-:S03]  /*23d0*/  IMAD.WIDE.U32 R6, R6, UR34, R4 ;  /* 0x0000002206067c25 */ /* 0x000fc6000f8e0004 */
[----:B------:R-:W-:Y:S01]  /*23e0*/  @P2 STS [R213+0x1008], RZ ;  /* 0x001008ffd5002388 */ /* 0x000fe20000000800 */
[----:B------:R-:W-:-:S03]  /*23f0*/  IADD3 R6, P5, R6, UR45, RZ ;  /* 0x0000002d06067c10 */ /* 0x000fc6000ffbe0ff */
[----:B------:R-:W-:Y:S01]  /*2400*/  @P2 STS [R213+0x100c], RZ ;  /* 0x00100cffd5002388 */ /* 0x000fe20000000800 */
[----:B------:R-:W-:-:S03]  /*2410*/  IADD3.X R7, R7, UR46, R3, P5, !PT ;  /* 0x0000002e07077c10 */ /* 0x000fc6000affe403 */
[----:B------:R-:W-:Y:S01]  /*2420*/  @!PT LDS RZ, [RZ] ;  /* 0x00000000fffff984 */ /* 0x000fe20000000800 */
[----:B------:R-:W-:Y:S01]  /*2430*/  @!PT LDS RZ, [RZ] ;  /* 0x00000000fffff984 */ /* 0x000fe20000000800 */
[----:B------:R-:W-:Y:S01]  /*2440*/  @!PT LDS RZ, [RZ] ;  /* 0x00000000fffff984 */ /* 0x000fe20000000800 */
[----:B------:R1:W-:Y:S01]  /*2450*/  @!P2 LDGSTS.E.BYPASS.LTC128B.128 [R213+0x1000], desc[UR8][R14.64] ;  /* 0x010000000ed5afae */ /* 0x0003e2000b901d48 */
[C---:B------:R-:W-:Y:S02]  /*2460*/  ISETP.GE.AND P5, PT, R2.reuse, UR11, PT ;  /* 0x0000000b02007c0c */ /* 0x040fe4000bfa6270 */
[----:B------:R-:W-:Y:S01]  /*2470*/  @!P4 IADD3 R3, P2, R2, 0x20, RZ ;  /* 0x000000200203c810 */ /* 0x000fe20007f5e0ff */
[----:B------:R-:W-:Y:S01]  /*2480*/  IMAD.WIDE.U32 R6, R16, UR18, R6 ;  /* 0x0000001210067c25 */ /* 0x000fe2000f8e0006 */
[----:B------:R-:W-:Y:S03]  /*2490*/  @P6 STS [R213+0x2000], RZ ;  /* 0x002000ffd5006388 */ /* 0x000fe60000000800 */
[----:B---3--:R-:W-:Y:S01]  /*24a0*/  IMAD.U32 R8, RZ, RZ, UR29 ;  /* 0x0000001dff087e24 */ /* 0x008fe2000f8e00ff */
[----:B------:R-:W-:Y:S01]  /*24b0*/  @P6 STS [R213+0x2004], RZ ;  /* 0x002004ffd5006388 */ /* 0x000fe20000000800 */
[----:B------:R-:W-:-:S03]  /*24c0*/  @!P0 IMAD.MOV.U32 R9, RZ, RZ, R241 ;  /* 0x000000ffff098224 */ /* 0x000fc600078e00f1 */
[C---:B------:R-:W-:Y:S01]  /*24d0*/  @!P6 LEA.HI.X R13, R10.reuse, R241, R8, 0x7, P3 ;  /* 0x000000f10a0de211 */ /* 0x040fe200018f3c08 */
[----:B------:R-:W-:Y:S01]  /*24e0*/  @!P0 IMAD.MOV.U32 R8, RZ, RZ, R242 ;  /* 0x000000ffff088224 */ /* 0x000fe200078e00f2 */
[----:B------:R-:W-:Y:S01]  /*24f0*/  @P6 STS [R213+0x2008], RZ ;  /* 0x002008ffd5006388 */ /* 0x000fe20000000800 */
[----:B------:R-:W-:Y:S01]  /*2500*/  ISETP.GE.AND P3, PT, R19, UR11, PT ;  /* 0x0000000b13007c0c */ /* 0x000fe2000bf66270 */
[----:B------:R-:W3:Y:S01]  /*2510*/  @!P5 LDC.64 R30, c[0x0][0x220] ;  /* 0x00008800ff1edb82 */ /* 0x000ee20000000a00 */
[----:B------:R-:W-:Y:S01]  /*2520*/  @!P0 IMAD.WIDE.U32 R8, R10, 0xc0, R8 ;  /* 0x000000c00a088825 */ /* 0x000fe200078e0008 */
[----:B------:R-:W-:Y:S03]  /*2530*/  @P6 STS [R213+0x200c], RZ ;  /* 0x00200cffd5006388 */ /* 0x000fe60000000800 */
[----:B------:R-:W-:Y:S01]  /*2540*/  IMAD R10, R18, UR18, RZ ;  /* 0x00000012120a7c24 */ /* 0x000fe2000f8e02ff */
[----:B------:R-:W-:Y:S01]  /*2550*/  @!PT LDS RZ, [RZ] ;  /* 0x00000000fffff984 */ /* 0x000fe20000000800 */
[----:B------:R-:W-:Y:S01]  /*2560*/  @!PT LDS RZ, [RZ] ;  /* 0x00000000fffff984 */ /* 0x000fe20000000800 */
[----:B------:R-:W-:Y:S01]  /*2570*/  @!PT LDS RZ, [RZ] ;  /* 0x00000000fffff984 */ /* 0x000fe20000000800 */
[----:B------:R4:W-:Y:S01]  /*2580*/  @!P6 LDGSTS.E.BYPASS.LTC128B.128 [R213+0x2000], desc[UR8][R12.64] ;  /* 0x020000000cd5efae */ /* 0x0009e2000b901d48 */
[----:B------:R-:W-:-:S02]  /*2590*/  @!P0 VIADD R9, R9, UR17 ;  /* 0x0000001109098c36 */ /* 0x000fc40008000000 */
[----:B------:R-:W-:Y:S01]  /*25a0*/  VIADD R187, R189, 0x2000 ;  /* 0x00002000bdbb7836 */ /* 0x000fe20000000000 */
[----:B------:R-:W-:Y:S01]  /*25b0*/  @P0 STS [R213+0x3000], RZ ;  /* 0x003000ffd5000388 */ /* 0x000fe20000000800 */
[----:B-1----:R-:W-:Y:S01]  /*25c0*/  @!P4 IMAD.X R14, RZ, RZ, R36, P2 ;  /* 0x000000ffff0ec224 */ /* 0x002fe200010e0624 */
[----:B------:R-:W-:Y:S01]  /*25d0*/  ISETP.GE.AND P2, PT, R21, UR11, PT ;  /* 0x0000000b15007c0c */ /* 0x000fe2000bf46270 */
[----:B------:R-:W-:Y:S01]  /*25e0*/  IMAD R11, R16, UR19, R10 ;  /* 0x00000013100b7c24 */ /* 0x000fe2000f8e020a */
[----:B------:R-:W1:Y:S01]  /*25f0*/  @!P5 LDC.64 R20, c[0x0][0x218] ;  /* 0x00008600ff14db82 */ /* 0x000e620000000a00 */
[----:B------:R-:W-:Y:S01]  /*2600*/  IMAD.U32 R10, RZ, RZ, UR14 ;  /* 0x0000000eff0a7e24 */ /* 0x000fe2000f8e00ff */
[----:B------:R-:W-:Y:S01]  /*2610*/  @P0 STS [R213+0x3004], RZ ;  /* 0x003004ffd5000388 */ /* 0x000fe20000000800 */
[----:B------:R-:W-:Y:S01]  /*2620*/  @!P4 IMAD R14, R14, UR12, RZ ;  /* 0x0000000c0e0ecc24 */ /* 0x000fe2000f8e02ff */
[----:B------:R-:W-:Y:S01]  /*2630*/  UIMAD UR11, UR51, UR14, URZ ;  /* 0x0000000e330b72a4 */ /* 0x000fe2000f8e023f */
[----:B------:R-:W-:Y:S01]  /*2640*/  IMAD.IADD R7, R7, 0x1, R11 ;  /* 0x0000000107077824 */ /* 0x000fe200078e020b */
[----:B------:R-:W-:Y:S01]  /*2650*/  @P0 STS [R213+0x3008], RZ ;  /* 0x003008ffd5000388 */ /* 0x000fe20000000800 */
[----:B------:R-:W-:Y:S01]  /*2660*/  IMAD.WIDE.U32 R10, R10, UR34, R4 ;  /* 0x000000220a0a7c25 */ /* 0x000fe2000f8e0004 */
[----:B------:R-:W-:Y:S01]  /*2670*/  UIMAD UR11, UR34, UR15, UR11 ;  /* 0x0000000f220b72a4 */ /* 0x000fe2000f8e020b */
[----:B------:R-:W3:Y:S01]  /*2680*/  @!P3 LDC.64 R26, c[0x0][0x218] ;  /* 0x00008600ff1abb82 */ /* 0x000ee20000000a00 */
[----:B------:R-:W-:Y:S01]  /*2690*/  @P0 STS [R213+0x300c], RZ ;  /* 0x00300cffd5000388 */ /* 0x000fe20000000800 */
[C---:B------:R-:W-:Y:S01]  /*26a0*/  @!P4 IMAD R14, R3.reuse, UR13, R14 ;  /* 0x0000000d030ecc24 */ /* 0x040fe2000f8e020e */
[----:B------:R-:W-:Y:S01]  /*26b0*/  ULDC.64 UR18, c[0x0][0x268] ;  /* 0x00009a0000127ab9 */ /* 0x000fe20000000a00 */
[----:B------:R-:W-:Y:S01]  /*26c0*/  @!P4 IMAD.WIDE.U32 R4, R3, UR12, R6 ;  /* 0x0000000c0304cc25 */ /* 0x000fe2000f8e0006 */
[----:B------:R-:W-:Y:S01]  /*26d0*/  @!PT LDS RZ, [RZ] ;  /* 0x00000000fffff984 */ /* 0x000fe20000000800 */
[----:B------:R-:W-:Y:S01]  /*26e0*/  @!PT LDS RZ, [RZ] ;  /* 0x00000000fffff984 */ /* 0x000fe20000000800 */
[----:B------:R-:W-:Y:S01]  /*26f0*/  @!PT LDS RZ, [RZ] ;  /* 0x00000000fffff984 */ /* 0x000fe20000000800 */
[----:B------:R1:W-:Y:S03]  /*2700*/  @!P0 LDGSTS.E.BYPASS.LTC128B.128 [R213+0x3000], desc[UR8][R8.64] ;  /* 0x0300000008d58fae */ /* 0x0003e6000b901d48 */
[----:B------:R-:W-:Y:S01]  /*2710*/  VIADD R181, R190, 0x2000 ;  /* 0x00002000beb57836 */ /* 0x000fe20000000000 */
[----:B----4-:R-:W-:Y:S01]  /*2720*/  @!P4 LEA R22, P0, R4, R22, 0x1 ;  /* 0x000000160416c211 */ /* 0x010fe200078008ff */
[----:B------:R-:W-:Y:S01]  /*2730*/  @!P5 IMAD R3, R36, UR12, RZ ;  /* 0x0000000c2403dc24 */ /* 0x000fe2000f8e02ff */
[----:B------:R-:W4:Y:S01]  /*2740*/  @!P2 LDC.64 R34, c[0x0][0x218] ;  /* 0x00008600ff22ab82 */ /* 0x000f220000000a00 */
[----:B------:R-:W-:Y:S01]  /*2750*/  @!P4 IMAD.IADD R5, R5, 0x1, R14 ;  /* 0x000000010505c824 */ /* 0x000fe200078e020e */
[----:B------:R-:W-:Y:S01]  /*2760*/  @P5 STS.128 [R0+0xc000], RZ ;  /* 0x00c000ff00005388 */ /* 0x000fe20000000c00 */
[----:B------:R-:W-:-:S02]  /*2770*/  @!P5 IMAD R12, R2, UR13, R3 ;  /* 0x0000000d020cdc24 */ /* 0x000fc4000f8e0203 */
[----:B------:R-:W-:Y:S01]  /*2780*/  IMAD.MOV.U32 R188, RZ, RZ, 0x20 ;  /* 0x00000020ffbc7424 */ /* 0x000fe200078e00ff */
[----:B------:R-:W-:Y:S01]  /*2790*/  @!P4 LEA.HI.X R23, R4, R23, R5, 0x1, P0 ;  /* 0x000000170417c211 */ /* 0x000fe200000f0c05 */
[----:B------:R-:W-:Y:S01]  /*27a0*/  VIADD R3, R252, 0x8 ;  /* 0x00000008fc037836 */ /* 0x000fe20000000000 */
[----:B------:R-:W-:Y:S01]  /*27b0*/  IADD3 R4, P0, R10, UR40, RZ ;  /* 0x000000280a047c10 */ /* 0x000fe2000ff1e0ff */
[----:B------:R-:W-:Y:S01]  /*27c0*/  IMAD.U32 R5, RZ, RZ, UR11 ;  /* 0x0000000bff057e24 */ /* 0x000fe2000f8e00ff */
[----:B------:R-:W-:Y:S01]  /*27d0*/  UMOV UR11, UR31 ;  /* 0x0000001f000b7c82 */ /* 0x000fe20008000000 */
[----:B------:R-:W-:Y:S02]  /*27e0*/  IMAD.MOV.U32 R182, RZ, RZ, 0x40 ;  /* 0x00000040ffb67424 */ /* 0x000fe400078e00ff */
[----:B------:R-:W-:Y:S01]  /*27f0*/  IMAD.MOV.U32 R245, RZ, RZ, 0x40 ;  /* 0x00000040fff57424 */ /* 0x000fe200078e00ff */
[----:B------:R-:W-:Y:S01]  /*2800*/  IADD3.X R5, R11, UR41, R5, P0, !PT ;  /* 0x000000290b057c10 */ /* 0x000fe200087fe405 */
[----:B------:R-:W-:Y:S01]  /*2810*/  IMAD.SHL.U32 R249, R252, 0x4, RZ ;  /* 0x00000004fcf97824 */ /* 0x000fe200078e00ff */
[----:B------:R-:W-:-:S02]  /*2820*/  CS2R R126, SRZ ;  /* 0x00000000007e7805 */ /* 0x000fc4000001ff00 */
[----:B------:R-:W-:Y:S02]  /*2830*/  CS2R R124, SRZ ;  /* 0x00000000007c7805 */ /* 0x000fe4000001ff00 */
[----:B------:R-:W-:Y:S01]  /*2840*/  CS2R R130, SRZ ;  /* 0x0000000000827805 */ /* 0x000fe2000001ff00 */
[----:B------:R-:W-:Y:S01]  /*2850*/  IMAD.WIDE.U32 R4, R16, UR18, R4 ;  /* 0x0000001210047c25 */ /* 0x000fe2000f8e0004 */
[----:B------:R-:W-:Y:S02]  /*2860*/  CS2R R128, SRZ ;  /* 0x0000000000807805 */ /* 0x000fe4000001ff00 */
[----:B------:R-:W-:Y:S02]  /*2870*/  CS2R R122, SRZ ;  /* 0x00000000007a7805 */ /* 0x000fe4000001ff00 */
[----:B------:R-:W-:Y:S01]  /*2880*/  CS2R R120, SRZ ;  /* 0x0000000000787805 */ /* 0x000fe2000001ff00 */
[----:B-1----:R-:W-:Y:S01]  /*2890*/  @!P5 IMAD.MOV.U32 R8, RZ, RZ, R6 ;  /* 0x000000ffff08d224 */ /* 0x002fe200078e0006 */
[----:B------:R-:W-:Y:S01]  /*28a0*/  CS2R R118, SRZ ;  /* 0x0000000000767805 */ /* 0x000fe2000001ff00 */
[----:B------:R-:W-:Y:S01]  /*28b0*/  @!P5 IMAD.MOV.U32 R9, RZ, RZ, R7 ;  /* 0x000000ffff09d224 */ /* 0x000fe200078e0007 */
[----:B------:R-:W-:Y:S01]  /*28c0*/  CS2R R116, SRZ ;  /* 0x0000000000747805 */ /* 0x000fe2000001ff00 */
[----:B------:R-:W-:Y:S01]  /*28d0*/  @!P4 IMAD.MOV.U32 R14, RZ, RZ, R4 ;  /* 0x000000ffff0ec224 */ /* 0x000fe200078e0004 */
[----:B------:R-:W-:Y:S01]  /*28e0*/  CS2R R110, SRZ ;  /* 0x00000000006e7805 */ /* 0x000fe2000001ff00 */
[----:B------:R-:W-:Y:S01]  /*28f0*/  @!P5 IMAD.WIDE.U32 R8, R2, UR12, R8 ;  /* 0x0000000c0208dc25 */ /* 0x000fe2000f8e0008 */
[----:B------:R-:W-:-:S02]  /*2900*/  CS2R R108, SRZ ;  /* 0x00000000006c7805 */ /* 0x000fc4000001ff00 */
[----:B------:R-:W-:Y:S02]  /*2910*/  CS2R R114, SRZ ;  /* 0x0000000000727805 */ /* 0x000fe4000001ff00 */
[----:B------:R-:W-:Y:S01]  /*2920*/  CS2R R112, SRZ ;  /* 0x0000000000707805 */ /* 0x000fe2000001ff00 */
[----:B------:R-:W-:Y:S01]  /*2930*/  @!P5 IMAD.IADD R10, R9, 0x1, R12 ;  /* 0x00000001090ad824 */ /* 0x000fe200078e020c */
[----:B------:R-:W-:Y:S01]  /*2940*/  @!P5 LEA R20, P6, R8, R20, 0x1 ;  /* 0x000000140814d211 */ /* 0x000fe200078c08ff */
[----:B------:R-:W-:Y:S01]  /*2950*/  IMAD R9, R18, UR18, RZ ;  /* 0x0000001212097c24 */ /* 0x000fe2000f8e02ff */
[----:B------:R-:W-:Y:S01]  /*2960*/  CS2R R106, SRZ ;  /* 0x00000000006a7805 */ /* 0x000fe2000001ff00 */
[----:B------:R-:W-:Y:S01]  /*2970*/  @!P3 IMAD.MOV.U32 R18, RZ, RZ, R4 ;  /* 0x000000ffff12b224 */ /* 0x000fe200078e0004 */
[----:B------:R-:W-:Y:S01]  /*2980*/  @!P5 LEA.HI.X R21, R8, R21, R10, 0x1, P6 ;  /* 0x000000150815d211 */ /* 0x000fe200030f0c0a */
[----:B------:R-:W-:Y:S01]  /*2990*/  IMAD R10, R16, UR19, R9 ;  /* 0x00000013100a7c24 */ /* 0x000fe2000f8e0209 */
[----:B------:R-:W-:Y:S01]  /*29a0*/  ISETP.GE.AND P6, PT, R3, UR7, PT ;  /* 0x0000000703007c0c */ /* 0x000fe2000bfc6270 */
[----:B------:R-:W-:Y:S01]  /*29b0*/  @!P2 IMAD.MOV.U32 R8, RZ, RZ, R6 ;  /* 0x000000ffff08a224 */ /* 0x000fe200078e0006 */
[C---:B------:R-:W-:Y:S01]  /*29c0*/  @!P3 IADD3 R3, P0, R2.reuse, 0x40, RZ ;  /* 0x000000400203b810 */ /* 0x040fe20007f1e0ff */
[----:B------:R-:W-:Y:S01]  /*29d0*/  IMAD.IADD R5, R5, 0x1, R10 ;  /* 0x0000000105057824 */ /* 0x000fe200078e020a */
[----:B------:R-:W-:Y:S01]  /*29e0*/  @!PT LDS RZ, [RZ] ;  /* 0x00000000fffff984 */ /* 0x000fe20000000800 */
[----:B------:R-:W-:Y:S01]  /*29f0*/  @!PT LDS RZ, [RZ] ;  /* 0x00000000fffff984 */ /* 0x000fe20000000800 */
[----:B------:R-:W-:Y:S01]  /*2a00*/  @!PT LDS RZ, [RZ] ;  /* 0x00000000fffff984 */ /* 0x000fe20000000800 */
[----:B------:R1:W-:Y:S01]  /*2a10*/  @!P5 LDGSTS.E.BYPASS.LTC128B.128 [R0+0xc000], desc[UR8][R20.64] ;  /* 0x0c0000001400dfae */ /* 0x0003e2000b901d48 */
[--C-:B------:R-:W-:Y:S01]  /*2a20*/  @!P2 IMAD.MOV.U32 R9, RZ, RZ, R7.reuse ;  /* 0x000000ffff09a224 */ /* 0x100fe200078e0007 */
[----:B------:R-:W-:Y:S01]  /*2a30*/  @!P3 IADD3.X R13, RZ, R36, RZ, P0, !PT ;  /* 0x00000024ff0db210 */ /* 0x000fe200007fe4ff */
[----:B------:R-:W-:Y:S01]  /*2a40*/  @!P3 IMAD.WIDE.U32 R6, R3, UR12, R6 ;  /* 0x0000000c0306bc25 */ /* 0x000fe2000f8e0006 */
[C---:B------:R-:W-:Y:S01]  /*2a50*/  @!P2 IADD3 R11, P0, R2.reuse, 0x60, RZ ;  /* 0x00000060020ba810 */ /* 0x040fe20007f1e0ff */
[----:B------:R-:W-:Y:S01]  /*2a60*/  @P4 STS.128 [R0+0xd000], RZ ;  /* 0x00d000ff00004388 */ /* 0x000fe20000000c00 */
[----:B------:R-:W-:Y:S01]  /*2a70*/  CS2R R104, SRZ ;  /* 0x0000000000687805 */ /* 0x000fe2000001ff00 */
[----:B------:R-:W-:Y:S01]  /*2a80*/  @!P3 IMAD R10, R13, UR12, RZ ;  /* 0x0000000c0d0abc24 */ /* 0x000fe2000f8e02ff */
[----:B------:R-:W-:Y:S01]  /*2a90*/  CS2R R102, SRZ ;  /* 0x0000000000667805 */ /* 0x000fe2000001ff00 */
[----:B------:R-:W-:Y:S01]  /*2aa0*/  @!P2 IMAD.X R16, RZ, RZ, R36, P0 ;  /* 0x000000ffff10a224 */ /* 0x000fe200000e0624 */
[C---:B------:R-:W-:Y:S01]  /*2ab0*/  @!P4 IADD3 R12, P0, R2.reuse, 0x20, RZ ;  /* 0x00000020020cc810 */ /* 0x040fe20007f1e0ff */
[----:B------:R-:W-:Y:S01]  /*2ac0*/  @!P3 IMAD R17, R3, UR13, R10 ;  /* 0x0000000d0311bc24 */ /* 0x000fe2000f8e020a */
[----:B------:R-:W-:Y:S01]  /*2ad0*/  @!PT LDS RZ, [RZ] ;  /* 0x00000000fffff984 */ /* 0x000fe20000000800 */
[----:B------:R-:W-:Y:S01]  /*2ae0*/  @!PT LDS RZ, [RZ] ;  /* 0x00000000fffff984 */ /* 0x000fe20000000800 */
[----:B------:R-:W-:Y:S01]  /*2af0*/  @!PT LDS RZ, [RZ] ;  /* 0x00000000fffff984 */ /* 0x000fe20000000800 */
[----:B------:R-:W-:Y:S01]  /*2b00*/  @!P4 LDGSTS.E.BYPASS.LTC128B.128 [R0+0xd000], desc[UR8][R22.64] ;  /* 0x0d0000001600cfae */ /* 0x000fe2000b901d48 */
[----:B------:R-:W-:Y:S01]  /*2b10*/  @!P4 IMAD.MOV.U32 R15, RZ, RZ, R5 ;  /* 0x000000ffff0fc224 */ /* 0x000fe200078e0005 */
[----:B------:R-:W-:Y:S01]  /*2b20*/  CS2R R100, SRZ ;  /* 0x0000000000647805 */ /* 0x000fe2000001ff00 */
[--C-:B------:R-:W-:Y:S01]  /*2b30*/  @!P4 IMAD.X R13, RZ, RZ, R36.reuse, P0 ;  /* 0x000000ffff0dc224 */ /* 0x100fe200000e0624 */
[----:B------:R-:W-:Y:S01]  /*2b40*/  @!P3 IADD3 R10, P0, R2, 0x40, RZ ;  /* 0x00000040020ab810 */ /* 0x000fe20007f1e0ff */
[----:B------:R-:W-:Y:S01]  /*2b50*/  @!P2 IMAD R3, R16, UR12, RZ ;  /* 0x0000000c1003ac24 */ /* 0x000fe2000f8e02ff */
[----:B------:R-:W-:Y:S01]  /*2b60*/  @P3 STS.128 [R0+0xe000], RZ ;  /* 0x00e000ff00003388 */ /* 0x000fe20000000c00 */
[----:B------:R-:W-:Y:S01]  /*2b70*/  @!P4 IMAD R13, R13, UR14, RZ ;  /* 0x0000000e0d0dcc24 */ /* 0x000fe2000f8e02ff */
[----:B------:R-:W-:Y:S01]  /*2b80*/  CS2R R94, SRZ ;  /* 0x00000000005e7805 */ /* 0x000fe2000001ff00 */
[----:B------:R-:W-:Y:S01]  /*2b90*/  @!P3 IMAD.X R16, RZ, RZ, R36, P0 ;  /* 0x000000ffff10b224 */ /* 0x000fe200000e0624 */
[----:B------:R-:W-:Y:S01]  /*2ba0*/  CS2R R92, SRZ ;  /* 0x00000000005c7805 */ /* 0x000fe2000001ff00 */
[C---:B------:R-:W-:Y:S01]  /*2bb0*/  @!P4 IMAD R32, R12.reuse, UR15, R13 ;  /* 0x0000000f0c20cc24 */ /* 0x040fe2000f8e020d */
[----:B------:R-:W-:Y:S01]  /*2bc0*/  CS2R R98, SRZ ;  /* 0x0000000000627805 */ /* 0x000fe2000001ff00 */
[----:B------:R-:W-:Y:S01]  /*2bd0*/  @!P2 IMAD R24, R11, UR13, R3 ;  /* 0x0000000d0b18ac24 */ /* 0x000fe2000f8e0203 */
[----:B------:R-:W-:Y:S01]  /*2be0*/  CS2R R96, SRZ ;  /* 0x0000000000607805 */ /* 0x000fe2000001ff00 */
[----:B------:R-:W-:Y:S01]  /*2bf0*/  @!P4 IMAD.WIDE.U32 R12, R12, UR14, R14 ;  /* 0x0000000e0c0ccc25 */ /* 0x000fe2000f8e000e */
[----:B-1----:R-:W1:Y:S01]  /*2c00*/  @!P4 LDC.64 R20, c[0x0][0x220] ;  /* 0x00008800ff14cb82 */ /* 0x002e620000000a00 */
[----:B------:R-:W-:-:S02]  /*2c10*/  CS2R R90, SRZ ;  /* 0x00000000005a7805 */ /* 0x000fc4000001ff00 */
[----:B------:R-:W-:Y:S01]  /*2c20*/  CS2R R88, SRZ ;  /* 0x0000000000587805 */ /* 0x000fe2000001ff00 */
[----:B------:R-:W-:Y:S01]  /*2c30*/  @!P3 IMAD R3, R16, UR14, RZ ;  /* 0x0000000e1003bc24 */ /* 0x000fe2000f8e02ff */
[C---:B---3--:R-:W-:Y:S01]  /*2c40*/  @!P3 LEA R16, P0, R6.reuse, R26, 0x1 ;  /* 0x0000001a0610b211 */ /* 0x048fe200078008ff */
[----:B------:R-:W-:Y:S01]  /*2c50*/  @!P3 IMAD.IADD R14, R7, 0x1, R17 ;  /* 0x00000001070eb824 */ /* 0x000fe200078e0211 */
[----:B------:R-:W-:Y:S01]  /*2c60*/  CS2R R86, SRZ ;  /* 0x0000000000567805 */ /* 0x000fe2000001ff00 */
[----:B------:R-:W-:Y:S01]  /*2c70*/  @!P2 IMAD.WIDE.U32 R8, R11, UR12, R8 ;  /* 0x0000000c0b08ac25 */ /* 0x000fe2000f8e0008 */
[----:B------:R-:W-:Y:S01]  /*2c80*/  UMOV UR12, UR30 ;  /* 0x0000001e000c7c82 */ /* 0x000fe20008000000 */
[----:B------:R-:W-:Y:S02]  /*2c90*/  CS2R R84, SRZ ;  /* 0x0000000000547805 */ /* 0x000fe4000001ff00 */
[----:B------:R-:W-:Y:S01]  /*2ca0*/  @!P3 LEA.HI.X R17, R6, R27, R14, 0x1, P0 ;  /* 0x0000001b0611b211 */ /* 0x000fe200000f0c0e */
[----:B------:R-:W-:Y:S01]  /*2cb0*/  @!P5 IMAD R7, R36, UR14, RZ ;  /* 0x0000000e2407dc24 */ /* 0x000fe2000f8e02ff */
[----:B----4-:R-:W-:Y:S01]  /*2cc0*/  @!P2 LEA R14, P0, R8, R34, 0x1 ;  /* 0x00000022080ea211 */ /* 0x010fe200078008ff */
[----:B------:R-:W-:Y:S01]  /*2cd0*/  @!P3 IMAD R26, R10, UR15, R3 ;  /* 0x0000000f0a1abc24 */ /* 0x000fe2000f8e0203 */
[----:B------:R-:W-:Y:S01]  /*2ce0*/  CS2R R78, SRZ ;  /* 0x00000000004e7805 */ /* 0x000fe2000001ff00 */
[----:B------:R-:W-:Y:S01]  /*2cf0*/  @!P2 IMAD.IADD R3, R9, 0x1, R24 ;  /* 0x000000010903a824 */ /* 0x000fe200078e0218 */
[----:B------:R-:W-:Y:S01]  /*2d00*/  @!PT LDS RZ, [RZ] ;  /* 0x00000000fffff984 */ /* 0x000fe20000000800 */
[----:B------:R-:W-:Y:S01]  /*2d10*/  @!PT LDS RZ, [RZ] ;  /* 0x00000000fffff984 */ /* 0x000fe20000000800 */
[----:B------:R-:W-:Y:S01]  /*2d20*/  @!PT LDS RZ, [RZ] ;  /* 0x00000000fffff984 */ /* 0x000fe20000000800 */
[----:B------:R-:W-:Y:S01]  /*2d30*/  @!P3 LDGSTS.E.BYPASS.LTC128B.128 [R0+0xe000], desc[UR8][R16.64] ;  /* 0x0e0000001000bfae */ /* 0x000fe2000b901d48 */
[----:B------:R-:W-:Y:S01]  /*2d40*/  @!P3 IMAD.MOV.U32 R19, RZ, RZ, R5 ;  /* 0x000000ffff13b224 */ /* 0x000fe200078e0005 */
[----:B------:R-:W3:Y:S01]  /*2d50*/  @!P3 LDC.64 R24, c[0x0][0x220] ;  /* 0x00008800ff18bb82 */ /* 0x000ee20000000a00 */
[--C-:B------:R-:W-:Y:S01]  /*2d60*/  @!P2 IMAD.MOV.U32 R28, RZ, RZ, R4.reuse ;  /* 0x000000ffff1ca224 */ /* 0x100fe200078e0004 */
[----:B------:R-:W-:Y:S01]  /*2d70*/  @!P2 LEA.HI.X R15, R8, R35, R3, 0x1, P0 ;  /* 0x00000023080fa211 */ /* 0x000fe200000f0c03 */
[----:B------:R-:W-:Y:S01]  /*2d80*/  @!P2 IMAD.MOV.U32 R29, RZ, RZ, R5 ;  /* 0x000000ffff1da224 */ /* 0x000fe200078e0005 */
[----:B------:R-:W-:Y:S01]  /*2d90*/  @P2 STS.128 [R0+0xf000], RZ ;  /* 0x00f000ff00002388 */ /* 0x000fe20000000c00 */
[C---:B------:R-:W-:Y:S01]  /*2da0*/  @!P5 IMAD R7, R2.reuse, UR15, R7 ;  /* 0x0000000f0207dc24 */ /* 0x040fe2000f8e0207 */
[----:B------:R-:W-:Y:S01]  /*2db0*/  CS2R R76, SRZ ;  /* 0x00000000004c7805 */ /* 0x000fe2000001ff00 */
[----:B------:R-:W-:Y:S01]  /*2dc0*/  @!P5 IMAD.WIDE.U32 R4, R2, UR14, R4 ;  /* 0x0000000e0204dc25 */ /* 0x000fe2000f8e0004 */
[----:B------:R-:W-:Y:S01]  /*2dd0*/  @!PT LDS RZ, [RZ] ;  /* 0x00000000fffff984 */ /* 0x000fe20000000800 */
[----:B------:R-:W-:Y:S01]  /*2de0*/  @!PT LDS RZ, [RZ] ;  /* 0x00000000fffff984 */ /* 0x000fe20000000800 */
[----:B------:R-:W-:Y:S01]  /*2df0*/  @!PT LDS RZ, [RZ] ;  /* 0x00000000fffff984 */ /* 0x000fe20000000800 */
[----:B------:R1:W-:Y:S01]  /*2e00*/  @!P2 LDGSTS.E.BYPASS.LTC128B.128 [R0+0xf000], desc[UR8][R14.64] ;  /* 0x0f0000000e00afae */ /* 0x0003e2000b901d48 */
[----:B------:R-:W-:-:S02]  /*2e10*/  CS2R R82, SRZ ;  /* 0x0000000000527805 */ /* 0x000fc4000001ff00 */
[----:B------:R-:W-:Y:S01]  /*2e20*/  CS2R R80, SRZ ;  /* 0x0000000000507805 */ /* 0x000fe2000001ff00 */
[----:B------:R-:W-:Y:S01]  /*2e30*/  @!P3 IMAD.WIDE.U32 R10, R10, UR14, R18 ;  /* 0x0000000e0a0abc25 */ /* 0x000fe2000f8e0012 */
[----:B------:R-:W-:Y:S01]  /*2e40*/  @!P5 LEA R6, P0, R4, R30, 0x1 ;  /* 0x0000001e0406d211 */ /* 0x000fe200078008ff */
[----:B------:R-:W4:Y:S01]  /*2e50*/  @!P2 LDC.64 R18, c[0x0][0x220] ;  /* 0x00008800ff12ab82 */ /* 0x000f220000000a00 */
[----:B------:R-:W-:Y:S01]  /*2e60*/  @P5 STS.128 [R0+0x10000], RZ ;  /* 0x010000ff00005388 */ /* 0x000fe20000000c00 */
[----:B------:R-:W-:Y:S01]  /*2e70*/  @!P5 IMAD.IADD R3, R5, 0x1, R7 ;  /* 0x000000010503d824 */ /* 0x000fe200078e0207 */
[----:B------:R-:W-:Y:S01]  /*2e80*/  CS2R R74, SRZ ;  /* 0x00000000004a7805 */ /* 0x000fe2000001ff00 */
[----:B------:R-:W-:Y:S01]  /*2e90*/  @!P3 IMAD.IADD R5, R11, 0x1, R26 ;  /* 0x000000010b05b824 */ /* 0x000fe200078e021a */
[----:B------:R-:W-:Y:S02]  /*2ea0*/  CS2R R72, SRZ ;  /* 0x0000000000487805 */ /* 0x000fe4000001ff00 */
[----:B------:R-:W-:-:S02]  /*2eb0*/  CS2R R70, SRZ ;  /* 0x0000000000467805 */ /* 0x000fc4000001ff00 */
[----:B------:R-:W-:Y:S01]  /*2ec0*/  @!P5 LEA.HI.X R7, R4, R31, R3, 0x1, P0 ;  /* 0x0000001f0407d211 */ /* 0x000fe200000f0c03 */
[----:B------:R-:W-:Y:S01]  /*2ed0*/  @!P4 IMAD.IADD R4, R13, 0x1, R32 ;  /* 0x000000010d04c824 */ /* 0x000fe200078e0220 */
[----:B------:R-:W-:Y:S02]  /*2ee0*/  @!P2 IADD3 R2, P0, R2, 0x60, RZ ;  /* 0x000000600202a810 */ /* 0x000fe40007f1e0ff */
[----:B------:R-:W-:Y:S01]  /*2ef0*/  CS2R R68, SRZ ;  /* 0x0000000000447805 */ /* 0x000fe2000001ff00 */
[----:B------:R-:W-:Y:S01]  /*2f00*/  ULDC UR17, c[0x0][0x2dc] ;  /* 0x0000b70000117ab9 */ /* 0x000fe20000000800 */
[----:B------:R-:W-:Y:S01]  /*2f10*/  @!PT LDS RZ, [RZ] ;  /* 0x00000000fffff984 */ /* 0x000fe20000000800 */
[----:B------:R-:W-:Y:S01]  /*2f20*/  @!PT LDS RZ, [RZ] ;  /* 0x00000000fffff984 */ /* 0x000fe20000000800 */
[----:B------:R-:W-:Y:S01]  /*2f30*/  @!PT LDS RZ, [RZ] ;  /* 0x00000000fffff984 */ /* 0x000fe20000000800 */
[----:B------:R2:W-:Y:S01]  /*2f40*/  @!P5 LDGSTS.E.BYPASS.LTC128B.128 [R0+0x10000], desc[UR8][R6.64] ;  /* 0x100000000600dfae */ /* 0x0005e2000b901d48 */
[----:B------:R-:W-:Y:S01]  /*2f50*/  @!P2 IMAD.X R3, RZ, RZ, R36, P0 ;  /* 0x000000ffff03a224 */ /* 0x000fe200000e0624 */
[C---:B---3--:R-:W-:Y:S02]  /*2f60*/  @!P3 LEA R8, P0, R10.reuse, R24, 0x1 ;  /* 0x000000180a08b211 */ /* 0x048fe400078008ff */
[----:B------:R-:W-:Y:S01]  /*2f70*/  @P4 STS.128 [R0+0x11000], RZ ;  /* 0x011000ff00004388 */ /* 0x000fe20000000c00 */
[----:B------:R-:W-:Y:S01]  /*2f80*/  @!P2 IMAD R3, R3, UR14, RZ ;  /* 0x0000000e0303ac24 */ /* 0x000fe2000f8e02ff */
[----:B------:R-:W-:-:S02]  /*2f90*/  @!P3 LEA.HI.X R9, R10, R25, R5, 0x1, P0 ;  /* 0x000000190a09b211 */ /* 0x000fc400000f0c05 */
[----:B------:R-:W-:Y:S02]  /*2fa0*/  IADD3 R5, R252, 0x40, RZ ;  /* 0x00000040fc057810 */ /* 0x000fe40007ffe0ff */
[----:B-1----:R-:W-:-:S04]  /*2fb0*/  @!P4 LEA R14, P5, R12, R20, 0x1 ;  /* 0x000000140c0ec211 */ /* 0x002fc800078a08ff */
[----:B------:R-:W-:Y:S01]  /*2fc0*/  @!P4 LEA.HI.X R15, R12, R21, R4, 0x1, P5 ;  /* 0x000000150c0fc211 */ /* 0x000fe200028f0c04 */
[C---:B------:R-:W-:Y:S01]  /*2fd0*/  VIADD R4, R252.reuse, 0x48 ;  /* 0x00000048fc047836 */ /* 0x040fe20000000000 */
[----:B------:R-:W-:-:S03]  /*2fe0*/  ISETP.GE.AND P5, PT, R252, UR7, PT ;  /* 0x00000007fc007c0c */ /* 0x000fc6000bfa6270 */
[----:B------:R-:W-:Y:S01]  /*2ff0*/  @!PT LDS RZ, [RZ] ;  /* 0x00000000fffff984 */ /* 0x000fe20000000800 */
[----:B------:R-:W-:Y:S01]  /*3000*/  @!PT LDS RZ, [RZ] ;  /* 0x00000000fffff984 */ /* 0x000fe20000000800 */
[----:B------:R-:W-:Y:S01]  /*3010*/  @!PT LDS RZ, [RZ] ;  /* 0x00000000fffff984 */ /* 0x000fe20000000800 */
[----:B------:R-:W-:Y:S01]  /*3020*/  @!P4 LDGSTS.E.BYPASS.LTC128B.128 [R0+0x11000], desc[UR8][R14.64] ;  /* 0x110000000e00cfae */ /* 0x000fe2000b901d48 */
[----:B------:R-:W-:Y:S02]  /*3030*/  ISETP.GE.AND P4, PT, R5, UR7, PT ;  /* 0x0000000705007c0c */ /* 0x000fe4000bf86270 */
[----:B------:R-:W-:Y:S01]  /*3040*/  SHF.R.S32.HI R5, RZ, 0x1f, R252 ;  /* 0x0000001fff057819 */ /* 0x000fe200000114fc */
[----:B------:R-:W-:Y:S01]  /*3050*/  @P3 STS.128 [R0+0x12000], RZ ;  /* 0x012000ff00003388 */ /* 0x000fe20000000c00 */
[----:B--2---:R-:W-:-:S03]  /*3060*/  @!P2 IMAD R6, R2, UR15, R3 ;  /* 0x0000000f0206ac24 */ /* 0x004fc6000f8e0203 */
[----:B------:R-:W-:Y:S01]  /*3070*/  @!PT LDS RZ, [RZ] ;  /* 0x00000000fffff984 */ /* 0x000fe20000000800 */
[----:B------:R-:W-:Y:S01]  /*3080*/  @!PT LDS RZ, [RZ] ;  /* 0x00000000fffff984 */ /* 0x000fe20000000800 */
[----:B------:R-:W-:Y:S01]  /*3090*/  @!PT LDS RZ, [RZ] ;  /* 0x00000000fffff984 */ /* 0x000fe20000000800 */
[----:B------:R-:W-:Y:S01]  /*30a0*/  @!P3 LDGSTS.E.BYPASS.LTC128B.128 [R0+0x12000], desc[UR8][R8.64] ;  /* 0x120000000800bfae */ /* 0x000fe2000b901d48 */
[----:B------:R-:W-:-:S03]  /*30b0*/  @!P2 IMAD.WIDE.U32 R2, R2, UR14, R28 ;  /* 0x0000000e0202ac25 */ /* 0x000fc6000f8e001c */
[----:B------:R1:W-:Y:S01]  /*30c0*/  @P2 STS.128 [R0+0x13000], RZ ;  /* 0x013000ff00002388 */ /* 0x0003e20000000c00 */
[----:B------:R-:W-:Y:S01]  /*30d0*/  @!P2 IMAD.IADD R3, R3, 0x1, R6 ;  /* 0x000000010303a824 */ /* 0x000fe200078e0206 */
[----:B----4-:R-:W-:-:S04]  /*30e0*/  @!P2 LEA R6, P0, R2, R18, 0x1 ;  /* 0x000000120206a211 */ /* 0x010fc800078008ff */
[----:B------:R-:W-:Y:S01]  /*30f0*/  @!P2 LEA.HI.X R7, R2, R19, R3, 0x1, P0 ;  /* 0x000000130207a211 */ /* 0x000fe200000f0c03 */
[----:B------:R-:W-:Y:S01]  /*3100*/  IMAD.SHL.U32 R2, R252, 0x4, RZ ;  /* 0x00000004fc027824 */ /* 0x000fe200078e00ff */
[----:B------:R-:W-:Y:S02]  /*3110*/  ISETP.GE.AND P0, PT, R4, UR7, PT ;  /* 0x0000000704007c0c */ /* 0x000fe4000bf06270 */
[----:B------:R-:W-:Y:S01]  /*3120*/  SHF.L.U64.HI R3, R252, 0x2, R5 ;  /* 0x00000002fc037819 */ /* 0x000fe20000010205 */
[----:B------:R-:W-:Y:S01]  /*3130*/  @!PT LDS RZ, [RZ] ;  /* 0x00000000fffff984 */ /* 0x000fe20000000800 */
[----:B------:R-:W-:Y:S01]  /*3140*/  @!PT LDS RZ, [RZ] ;  /* 0x00000000fffff984 */ /* 0x000fe20000000800 */
[----:B------:R-:W-:Y:S01]  /*3150*/  @!PT LDS RZ, [RZ] ;  /* 0x00000000fffff984 */ /* 0x000fe20000000800 */
[----:B------:R1:W-:Y:S01]  /*3160*/  @!P2 LDGSTS.E.BYPASS.LTC128B.128 [R0+0x13000], desc[UR8][R6.64] ;  /* 0x130000000600afae */ /* 0x0003e2000b901d48 */
[----:B------:R-:W-:-:S03]  /*3170*/  IADD3 R2, P3, R2, UR12, RZ ;  /* 0x0000000c02027c10 */ /* 0x000fc6000ff7e0ff */
[----:B------:R-:W0:Y:S01]  /*3180*/  LDGDEPBAR ;  /* 0x00000000000079af */ /* 0x000e220000000000 */
[----:B------:R-:W-:Y:S01]  /*3190*/  IADD3.X R3, R3, UR11, RZ, P3, !PT ;  /* 0x0000000b03037c10 */ /* 0x000fe20009ffe4ff */
[----:B------:R-:W-:Y:S01]  /*31a0*/  UIADD3 UR7, UR34, 0x80, URZ ;  /* 0x0000008022077890 */ /* 0x000fe2000fffe03f */
[----:B------:R-:W-:Y:S02]  /*31b0*/  LOP3.LUT P3, RZ, R37, 0x4, RZ, 0xc0, !PT ;  /* 0x0000000425ff7812 */ /* 0x000fe4000786c0ff */
[----:B------:R-:W-:Y:S01]  /*31c0*/  SEL R187, R187, R189, !P1 ;  /* 0x000000bdbbbb7207 */ /* 0x000fe20004800000 */
[----:B------:R-:W5:Y:S01]  /*31d0*/  @!P5 LDG.E R239, desc[UR8][R2.64] ;  /* 0x0000000802efd981 */ /* 0x000f62000c1e1900 */
[----:B------:R-:W-:-:S03]  /*31e0*/  SEL R181, R181, R190, !P1 ;  /* 0x000000beb5b57207 */ /* 0x000fc60004800000 */
[----:B------:R-:W5:Y:S04]  /*31f0*/  @!P6 LDG.E R240, desc[UR8][R2.64+0x20] ;  /* 0x0000200802f0e981 */ /* 0x000f68000c1e1900 */
[----:B------:R2:W5:Y:S01]  /*3200*/  @!P4 LDG.E R237, desc[UR8][R2.64+0x100] ;  /* 0x0001000802edc981 */ /* 0x000562000c1e1900 */
[----:B-1----:R-:W-:Y:S02]  /*3210*/  SHF.R.S32.HI R0, RZ, 0x1f, R4 ;  /* 0x0000001fff007819 */ /* 0x002fe40000011404 */
[----:B------:R-:W-:-:S04]  /*3220*/  @!P0 LEA R6, P2, R4, UR12, 0x2 ;  /* 0x0000000c04068c11 */ /* 0x000fc8000f8410ff */
[----:B------:R-:W-:Y:S01]  /*3230*/  @!P0 LEA.HI.X R7, R4, UR11, R0, 0x2, P2 ;  /* 0x0000000b04078c11 */ /* 0x000fe200090f1400 */
[----:B------:R-:W-:Y:S01]  /*3240*/  VIADD R0, R252, 0xffffff80 ;  /* 0xffffff80fc007836 */ /* 0x000fe20000000000 */
[----:B------:R-:W-:-:S03]  /*3250*/  LOP3.LUT P2, RZ, R37, 0x4, RZ, 0xc0, !PT ;  /* 0x0000000425ff7812 */ /* 0x000fc6000784c0ff */
[----:B------:R1:W5:Y:S01]  /*3260*/  @!P0 LDG.E R238, desc[UR8][R6.64] ;  /* 0x0000000806ee8981 */ /* 0x000362000c1e1900 */
[----:B------:R-:W-:Y:S02]  /*3270*/  LOP3.LUT P0, RZ, R37, 0x2, RZ, 0xc0, !PT ;  /* 0x0000000225ff7812 */ /* 0x000fe4000780c0ff */
[----:B--2---:R-:W-:Y:S01]  /*3280*/  SHF.R.S32.HI R2, RZ, 0x1f, R0 ;  /* 0x0000001fff027819 */ /* 0x004fe20000011400 */
[----:B------:R-:W-:Y:S01]  /*3290*/  IMAD.MOV.U32 R3, RZ, RZ, R33 ;  /* 0x000000ffff037224 */ /* 0x000fe200078e0021 */
[----:B------:R-:W-:Y:S01]  /*32a0*/  SEL R188, R188, 0xffffffe0, !P0 ;  /* 0xffffffe0bcbc7807 */ /* 0x000fe20004000000 */
[----:B------:R-:W-:Y:S01]  /*32b0*/  IMAD.SHL.U32 R246, R0, 0x4, RZ ;  /* 0x0000000400f67824 */ /* 0x000fe200078e00ff */
[----:B------:R-:W-:Y:S02]  /*32c0*/  SEL R182, R182, 0xffffffc0, !P3 ;  /* 0xffffffc0b6b67807 */ /* 0x000fe40005800000 */
[----:B------:R-:W-:Y:S02]  /*32d0*/  SHF.L.U64.HI R248, R252, 0x2, R5 ;  /* 0x00000002fcf87819 */ /* 0x000fe40000010205 */
[----:B------:R-:W-:-:S02]  /*32e0*/  SHF.L.U64.HI R247, R0, 0x2, R2 ;  /* 0x0000000200f77819 */ /* 0x000fc40000010202 */
[----:B------:R-:W-:Y:S02]  /*32f0*/  SEL R245, R245, 0xffffffc0, !P2 ;  /* 0xffffffc0f5f57807 */ /* 0x000fe40005000000 */
[----:B------:R-:W-:Y:S02]  /*3300*/  LEA R187, R187, UR4, 0x1 ;  /* 0x00000004bbbb7c11 */ /* 0x000fe4000f8e08ff */
[----:B------:R-:W-:Y:S01]  /*3310*/  LEA R181, R181, UR4, 0x1 ;  /* 0x00000004b5b57c11 */ /* 0x000fe2000f8e08ff */
[----:B------:R-:W-:Y:S01]  /*3320*/  UISETP.GE.AND UP0, UPT, UR7, UR6, UPT ;  /* 0x000000060700728c */ /* 0x000fe2000bf06270 */
[----:B------:R-:W-:Y:S01]  /*3330*/  UMOV UR14, UR20 ;  /* 0x00000014000e7c82 */ /* 0x000fe20008000000 */
[----:B------:R-:W-:Y:S01]  /*3340*/  UMOV UR13, UR21 ;  /* 0x00000015000d7c82 */ /* 0x000fe20008000000 */
[----:B------:R-:W-:-:S08]  /*3350*/  ULDC UR7, c[0x0][0x2ec] ;  /* 0x0000bb0000077ab9 */ /* 0x000fd00000000800 */
.L_x_397:
[----:B------:R-:W0:Y:S01]  /*3360*/  LDGDEPBAR ;  /* 0x00000000000079af */ /* 0x000e220000000000 */
[C---:B------:R-:W-:Y:S01]  /*3370*/  IMAD.IADD R0, R187.reuse, 0x1, R188 ;  /* 0x00000001bb007824 */ /* 0x040fe200078e02bc */
[----:B------:R-:W-:Y:S01]  /*3380*/  PLOP3.LUT P0, PT, PT, PT, UP0, 0x80, 0x0 ;  /* 0x000000000000781c */ /* 0x000fe20003f0f008 */
[--C-:B------:R-:W-:Y:S01]  /*3390*/  IMAD.IADD R160, R187, 0x1, R182.reuse ;  /* 0x00000001bba07824 */ /* 0x100fe200078e02b6 */
[----:B------:R-:W-:Y:S01]  /*33a0*/  PLOP3.LUT P4, PT, PT, PT, UP0, 0x80, 0x0 ;  /* 0x000000000000781c */ /* 0x000fe20003f8f008 */
[----:B-----5:R-:W-:Y:S01]  /*33b0*/  FMUL.FTZ R2, R237, 1.4426950216293334961 ;  /* 0x3fb8aa3bed027820 */ /* 0x020fe20000410000 */
[----:B------:R-:W-:Y:S01]  /*33c0*/  PLOP3.LUT P2, PT, PT, PT, UP0, 0x80, 0x0 ;  /* 0x000000000000781c */ /* 0x000fe20003f4f008 */
[----:B------:R-:W-:Y:S01]  /*33d0*/  UISETP.GE.AND UP3, UPT, UR10, 0x1, UPT ;  /* 0x000000010a00788c */ /* 0x000fe2000bf66270 */
[----:B------:R-:W-:Y:S02]  /*33e0*/  PLOP3.LUT P1, PT, PT, PT, UP0, 0x80, 0x0 ;  /* 0x000000000000781c */ /* 0x000fe40003f2f008 */
[----:B------:R-:W-:Y:S02]  /*33f0*/  PLOP3.LUT P6, PT, PT, PT, UP0, 0x80, 0x0 ;  /* 0x000000000000781c */ /* 0x000fe40003fcf008 */
[----:B------:R-:W-:Y:S02]  /*3400*/  FSETP.NEU.FTZ.AND P3, PT, R239, -INF , PT ;  /* 0xff800000ef00780b */ /* 0x000fe40003f7d000 */
[----:B------:R-:W-:Y:S01]  /*3410*/  PLOP3.LUT P5, PT, PT, PT, UP0, 0x80, 0x0 ;  /* 0x000000000000781c */ /* 0x000fe20003faf008 */
[----:B------:R-:W-:Y:S04]  /*3420*/  DEPBAR.LE SB0, 0x0 ;  /* 0x000080000000791a */ /* 0x000fe80000000000 */
[----:B------:R-:W-:Y:S06]  /*3430*/  BAR.SYNC.DEFER_BLOCKING 0x0 ;  /* 0x0000000000007b1d */ /* 0x000fec0000010000 */
[----:B------:R-:W-:Y:S08]  /*3440*/  LDSM.16.M88.4 R64, [R187] ;  /* 0x00000000bb40783b */ /* 0x000ff00000000200 */
[----:B------:R-:W1:Y:S08]  /*3450*/  LDSM.16.M88.4 R16, [R184+UR4+0xc000] ;  /* 0x00c00004b810783b */ /* 0x000e700008000200 */
[----:B------:R-:W2:Y:S08]  /*3460*/  LDSM.16.M88.4 R60, [R187+0x2000] ;  /* 0x00200000bb3c783b */ /* 0x000eb00000000200 */
[----:B------:R-:W3:Y:S08]  /*3470*/  LDSM.16.M88.4 R32, [R184+UR4+0xc800] ;  /* 0x00c80004b820783b */ /* 0x000ef00008000200 */
[----:B------:R-:W4:Y:S08]  /*3480*/  LDSM.16.M88.4 R48, [R184+UR4+0xd000] ;  /* 0x00d00004b830783b */ /* 0x000f300008000200 */
[----:B------:R-:W4:Y:S01]  /*3490*/  LDSM.16.M88.4 R132, [R184+UR4+0xd800] ;  /* 0x00d80004b884783b */ /* 0x000f220008000200 */
[-C--:B-1----:R-:W-:Y:S07]  /*34a0*/  HMMA.16816.F32.BF16 R4, R64, R16.reuse, RZ ;  /* 0x000000104004723c */ /* 0x082fee00000418ff */
[----:B------:R-:W-:Y:S01]  /*34b0*/  LDSM.16.M88.4 R136, [R0] ;  /* 0x000000000088783b */ /* 0x000fe20000000200 */
[C---:B--2---:R-:W-:Y:S07]  /*34c0*/  HMMA.16816.F32.BF16 R8, R60.reuse, R16, RZ ;  /* 0x000000103c08723c */ /* 0x044fee00000418ff */
[----:B------:R-:W1:Y:S01]  /*34d0*/  LDSM.16.M88.4 R140, [R186] ;  /* 0x00000000ba8c783b */ /* 0x000e620000000200 */
[-C--:B------:R-:W-:Y:S07]  /*34e0*/  HMMA.16816.F32.BF16 R12, R60, R18.reuse, RZ ;  /* 0x000000123c0c723c */ /* 0x080fee00000418ff */
[----:B------:R2:W1:Y:S01]  /*34f0*/  LDSM.16.M88.4 R144, [R0+0x2000] ;  /* 0x002000000090783b */ /* 0x0004620000000200 */
[C---:B------:R-:W-:Y:S07]  /*3500*/  HMMA.16816.F32.BF16 R16, R64.reuse, R18, RZ ;  /* 0x000000124010723c */ /* 0x040fee00000418ff */
[----:B------:R-:W1:Y:S01]  /*3510*/  LDSM.16.M88.4 R148, [R186+0x800] ;  /* 0x00080000ba94783b */ /* 0x000e620000000200 */
[-C--:B---3--:R-:W-:Y:S06]  /*3520*/  HMMA.16816.F32.BF16 R20, R64, R32.reuse, RZ ;  /* 0x000000204014723c */ /* 0x088fec00000418ff */
[C---:B------:R-:W-:Y:S01]  /*3530*/  HMMA.16816.F32.BF16 R24, R60.reuse, R32, RZ ;  /* 0x000000203c18723c */ /* 0x040fe200000418ff */
[----:B------:R-:W3:Y:S05]  /*3540*/  LDSM.16.M88.4 R152, [R186+0x1000] ;  /* 0x00100000ba98783b */ /* 0x000eea0000000200 */
[-C--:B------:R-:W-:Y:S01]  /*3550*/  HMMA.16816.F32.BF16 R28, R60, R34.reuse, RZ ;  /* 0x000000223c1c723c */ /* 0x080fe200000418ff */
[----:B--2---:R-:W-:Y:S02]  /*3560*/  IMAD.IADD R0, R0, 0x1, R182 ;  /* 0x0000000100007824 */ /* 0x004fe400078e02b6 */
[----:B------:R-:W-:Y:S03]  /*3570*/  LDSM.16.M88.4 R156, [R183] ;  /* 0x00000000b79c783b */ /* 0x000fe60000000200 */
[C---:B------:R-:W-:Y:S05]  /*3580*/  HMMA.16816.F32.BF16 R32, R64.reuse, R34, RZ ;  /* 0x000000224020723c */ /* 0x040fea00000418ff */
[----:B------:R-:W-:Y:S01]  /*3590*/  LDSM.16.M88.4 R164, [R183+0x800] ;  /* 0x00080000b7a4783b */ /* 0x000fe20000000200 */
[-C--:B----4-:R-:W-:Y:S06]  /*35a0*/  HMMA.16816.F32.BF16 R36, R64, R48.reuse, RZ ;  /* 0x000000304024723c */ /* 0x090fec00000418ff */
[C---:B------:R-:W-:Y:S01]  /*35b0*/  HMMA.16816.F32.BF16 R40, R60.reuse, R48, RZ ;  /* 0x000000303c28723c */ /* 0x040fe200000418ff */
[----:B------:R-:W-:Y:S05]  /*35c0*/  LDSM.16.M88.4 R168, [R183+0x1000] ;  /* 0x00100000b7a8783b */ /* 0x000fea0000000200 */
[-C--:B------:R-:W-:Y:S03]  /*35d0*/  HMMA.16816.F32.BF16 R44, R60, R50.reuse, RZ ;  /* 0x000000323c2c723c */ /* 0x080fe600000418ff */
[----:B------:R-:W-:Y:S03]  /*35e0*/  LDSM.16.M88.4 R172, [R0] ;  /* 0x0000000000ac783b */ /* 0x000fe60000000200 */
[C---:B------:R-:W-:Y:S05]  /*35f0*/  HMMA.16816.F32.BF16 R48, R64.reuse, R50, RZ ;  /* 0x000000324030723c */ /* 0x040fea00000418ff */
[----:B------:R-:W-:Y:S01]  /*3600*/  LDSM.16.M88.4 R176, [R185] ;  /* 0x00000000b9b0783b */ /* 0x000fe20000000200 */
[-C--:B------:R-:W-:Y:S06]  /*3610*/  HMMA.16816.F32.BF16 R52, R64, R132.reuse, RZ ;  /* 0x000000844034723c */ /* 0x080fec00000418ff */
[C---:B------:R-:W-:Y:S06]  /*3620*/  HMMA.16816.F32.BF16 R56, R60.reuse, R132, RZ ;  /* 0x000000843c38723c */ /* 0x040fec00000418ff */
[-C--:B------:R-:W-:Y:S06]  /*3630*/  HMMA.16816.F32.BF16 R60, R60, R134.reuse, RZ ;  /* 0x000000863c3c723c */ /* 0x080fec00000418ff */
[----:B------:R-:W-:Y:S01]  /*3640*/  HMMA.16816.F32.BF16 R64, R64, R134, RZ ;  /* 0x000000864040723c */ /* 0x000fe200000418ff */
[----:B------:R-:W2:Y:S05]  /*3650*/  LDSM.16.M88.4 R132, [R186+0x1800] ;  /* 0x00180000ba84783b */ /* 0x000eaa0000000200 */
[-C--:B-1----:R-:W-:Y:S06]  /*3660*/  HMMA.16816.F32.BF16 R4, R136, R140.reuse, R4 ;  /* 0x0000008c8804723c */ /* 0x082fec0000041804 */
[C---:B------:R-:W-:Y:S06]  /*3670*/  HMMA.16816.F32.BF16 R8, R144.reuse, R140, R8 ;  /* 0x0000008c9008723c */ /* 0x040fec0000041808 */
[-C--:B------:R-:W-:Y:S06]  /*3680*/  HMMA.16816.F32.BF16 R12, R144, R142.reuse, R12 ;  /* 0x0000008e900c723c */ /* 0x080fec000004180c */
[C---:B------:R-:W-:Y:S01]  /*3690*/  HMMA.16816.F32.BF16 R16, R136.reuse, R142, R16 ;  /* 0x0000008e8810723c */ /* 0x040fe20000041810 */
[----:B------:R-:W1:Y:S05]  /*36a0*/  LDSM.16.M88.4 R140, [R160] ;  /* 0x00000000a08c783b */ /* 0x000e6a0000000200 */
[-C--:B------:R-:W-:Y:S03]  /*36b0*/  HMMA.16816.F32.BF16 R20, R136, R148.reuse, R20 ;  /* 0x000000948814723c */ /* 0x080fe60000041814 */
[----:B------:R-:W4:Y:S03]  /*36c0*/  LDSM.16.M88.4 R160, [R160+0x2000] ;  /* 0x00200000a0a0783b */ /* 0x000f260000000200 */
[C---:B------:R-:W-:Y:S06]  /*36d0*/  HMMA.16816.F32.BF16 R24, R144.reuse, R148, R24 ;  /* 0x000000949018723c */ /* 0x040fec0000041818 */
[-C--:B------:R-:W-:Y:S06]  /*36e0*/  HMMA.16816.F32.BF16 R28, R144, R150.reuse, R28 ;  /* 0x00000096901c723c */ /* 0x080fec000004181c */
[C---:B------:R-:W-:Y:S01]  /*36f0*/  HMMA.16816.F32.BF16 R32, R136.reuse, R150, R32 ;  /* 0x000000968820723c */ /* 0x040fe20000041820 */
[----:B------:R-:W4:Y:S05]  /*3700*/  LDSM.16.M88.4 R148, [R183+0x1800] ;  /* 0x00180000b794783b */ /* 0x000f2a0000000200 */
[-C--:B---3--:R-:W-:Y:S06]  /*3710*/  HMMA.16816.F32.BF16 R36, R136, R152.reuse, R36 ;  /* 0x000000988824723c */ /* 0x088fec0000041824 */
[C---:B------:R-:W-:Y:S06]  /*3720*/  HMMA.16816.F32.BF16 R40, R144.reuse, R152, R40 ;  /* 0x000000989028723c */ /* 0x040fec0000041828 */
[-C--:B------:R-:W-:Y:S06]  /*3730*/  HMMA.16816.F32.BF16 R44, R144, R154.reuse, R44 ;  /* 0x0000009a902c723c */ /* 0x080fec000004182c */
[C---:B------:R-:W-:Y:S06]  /*3740*/  HMMA.16816.F32.BF16 R48, R136.reuse, R154, R48 ;  /* 0x0000009a8830723c */ /* 0x040fec0000041830 */
[-C--:B--2---:R-:W-:Y:S06]  /*3750*/  HMMA.16816.F32.BF16 R52, R136, R132.reuse, R52 ;  /* 0x000000848834723c */ /* 0x084fec0000041834 */
[C---:B------:R-:W-:Y:S06]  /*3760*/  HMMA.16816.F32.BF16 R56, R144.reuse, R132, R56 ;  /* 0x000000849038723c */ /* 0x040fec0000041838 */
[-C--:B------:R-:W-:Y:S06]  /*3770*/  HMMA.16816.F32.BF16 R60, R144, R134.reuse, R60 ;  /* 0x00000086903c723c */ /* 0x080fec000004183c */
[----:B------:R-:W-:Y:S01]  /*3780*/  HMMA.16816.F32.BF16 R64, R136, R134, R64 ;  /* 0x000000868840723c */ /* 0x000fe20000041840 */
[----:B------:R2:W3:Y:S05]  /*3790*/  LDSM.16.M88.4 R132, [R0+0x2000] ;  /* 0x002000000084783b */ /* 0x0004ea0000000200 */
[-C--:B-1----:R-:W-:Y:S01]  /*37a0*/  HMMA.16816.F32.BF16 R4, R140, R156.reuse, R4 ;  /* 0x0000009c8c04723c */ /* 0x082fe20000041804 */
[----:B------:R-:W-:Y:S04]  /*37b0*/  IMAD.U32 R137, RZ, RZ, UR23 ;  /* 0x00000017ff897e24 */ /* 0x000fe8000f8e00ff */
[----:B------:R-:W-:Y:S01]  /*37c0*/  @P0 IMAD R137, R137, 0x80, R251 ;  /* 0x0000008089890824 */ /* 0x000fe200078e02fb */
[C---:B----4-:R-:W-:Y:S01]  /*37d0*/  HMMA.16816.F32.BF16 R8, R160.reuse, R156, R8 ;  /* 0x0000009ca008723c */ /* 0x050fe20000041808 */
[----:B------:R-:W-:Y:S03]  /*37e0*/  PLOP3.LUT P0, PT, PT, PT, UP0, 0x80, 0x0 ;  /* 0x000000000000781c */ /* 0x000fe60003f0f008 */
[----:B------:R-:W-:Y:S01]  /*37f0*/  @P4 ISETP.GE.AND P4, PT, R137, UR6, PT ;  /* 0x0000000689004c0c */ /* 0x000fe2000bf86270 */
[----:B------:R-:W-:Y:S01]  /*3800*/  FMUL.FTZ R138, R239, 1.4426950216293334961 ;  /* 0x3fb8aa3bef8a7820 */ /* 0x000fe20000410000 */
[-C--:B------:R-:W-:Y:S05]  /*3810*/  HMMA.16816.F32.BF16 R12, R160, R158.reuse, R12 ;  /* 0x0000009ea00c723c */ /* 0x080fea000004180c */
[----:B------:R-:W-:Y:S01]  /*3820*/  FSEL R138, R138, RZ, P3 ;  /* 0x000000ff8a8a7208 */ /* 0x000fe20001800000 */
[C---:B------:R-:W-:Y:S04]  /*3830*/  HMMA.16816.F32.BF16 R16, R140.reuse, R158, R16 ;  /* 0x0000009e8c10723c */ /* 0x040fe80000041810 */
[----:B------:R-:W-:Y:S01]  /*3840*/  FSETP.NEU.FTZ.AND P3, PT, R238, -INF , PT ;  /* 0xff800000ee00780b */ /* 0x000fe20003f7d000 */
[----:B--2---:R-:W-:Y:S01]  /*3850*/  @P2 VIADD R0, R137, 0x1 ;  /* 0x0000000189002836 */ /* 0x004fe20000000000 */
[-C--:B------:R-:W-:Y:S03]  /*3860*/  HMMA.16816.F32.BF16 R20, R140, R164.reuse, R20 ;  /* 0x000000a48c14723c */ /* 0x080fe60000041814 */
[----:B------:R-:W-:Y:S02]  /*3870*/  FSETP.NEU.FTZ.AND P2, PT, R240, -INF , PT ;  /* 0xff800000f000780b */ /* 0x000fe40003f5d000 */
[----:B------:R-:W-:Y:S01]  /*3880*/  @P6 ISETP.GE.AND P6, PT, R0, UR6, PT ;  /* 0x0000000600006c0c */ /* 0x000fe2000bfc6270 */
[C---:B------:R-:W-:Y:S05]  /*3890*/  HMMA.16816.F32.BF16 R24, R160.reuse, R164, R24 ;  /* 0x000000a4a018723c */ /* 0x040fea0000041818 */
[----:B------:R-:W-:Y:S01]  /*38a0*/  FMUL.FTZ R136, R240, 1.4426950216293334961 ;  /* 0x3fb8aa3bf0887820 */ /* 0x000fe20000410000 */
[-C--:B------:R-:W-:Y:S05]  /*38b0*/  HMMA.16816.F32.BF16 R28, R160, R166.reuse, R28 ;  /* 0x000000a6a01c723c */ /* 0x080fea000004181c */
[----:B------:R-:W-:Y:S01]  /*38c0*/  FSEL R136, R136, RZ, P2 ;  /* 0x000000ff88887208 */ /* 0x000fe20001000000 */
[C---:B------:R-:W-:Y:S04]  /*38d0*/  HMMA.16816.F32.BF16 R32, R140.reuse, R166, R32 ;  /* 0x000000a68c20723c */ /* 0x040fe80000041820 */
[----:B------:R-:W-:Y:S01]  /*38e0*/  FSETP.NEU.FTZ.AND P2, PT, R237, -INF , PT ;  /* 0xff800000ed00780b */ /* 0x000fe20003f5d000 */
[----:B------:R-:W-:Y:S01]  /*38f0*/  FMUL.FTZ R0, R238, 1.4426950216293334961 ;  /* 0x3fb8aa3bee007820 */ /* 0x000fe20000410000 */
[-C--:B------:R-:W-:Y:S05]  /*3900*/  HMMA.16816.F32.BF16 R36, R140, R168.reuse, R36 ;  /* 0x000000a88c24723c */ /* 0x080fea0000041824 */
[----:B------:R-:W-:Y:S01]  /*3910*/  FSEL R2, R2, RZ, P2 ;  /* 0x000000ff02027208 */ /* 0x000fe20001000000 */
[C---:B------:R-:W-:Y:S01]  /*3920*/  HMMA.16816.F32.BF16 R40, R160.reuse, R168, R40 ;  /* 0x000000a8a028723c */ /* 0x040fe20000041828 */
[----:B------:R-:W-:Y:S04]  /*3930*/  PLOP3.LUT P2, PT, PT, PT, UP0, 0x80, 0x0 ;  /* 0x000000000000781c */ /* 0x000fe80003f4f008 */
[----:B------:R-:W-:Y:S01]  /*3940*/  FSEL R0, R0, RZ, P3 ;  /* 0x000000ff00007208 */ /* 0x000fe20001800000 */
[-C--:B------:R-:W-:Y:S01]  /*3950*/  HMMA.16816.F32.BF16 R44, R160, R170.reuse, R44 ;  /* 0x000000aaa02c723c */ /* 0x080fe2000004182c */
[----:B------:R-:W-:Y:S05]  /*3960*/  PLOP3.LUT P3, PT, PT, PT, UP0, 0x80, 0x0 ;  /* 0x000000000000781c */ /* 0x000fea0003f6f008 */
        /* <DEDUP_REMOVED lines=9> */
[----:B------:R-:W-:Y:S02]  /*3a00*/  @P1 FSEL R4, R4, -INF , !P4 ;  /* 0xff80000004041808 */ /* 0x000fe40006000000 */
[----:B------:R-:W-:Y:S03]  /*3a10*/  PLOP3.LUT P1, PT, PT, PT, UP0, 0x80, 0x0 ;  /* 0x000000000000781c */ /* 0x000fe60003f2f008 */
[----:B------:R-:W-:Y:S01]  /*3a20*/  @P0 FSEL R5, R5, -INF , !P6 ;  /* 0xff80000005050808 */ /* 0x000fe20007000000 */
[--C-:B------:R-:W-:Y:S01]  /*3a30*/  FFMA.FTZ R4, R4, UR7, -R138.reuse ;  /* 0x0000000704047c23 */ /* 0x100fe2000801088a */
[----:B------:R-:W-:Y:S02]  /*3a40*/  PLOP3.LUT P0, PT, PT, PT, UP0, 0x80, 0x0 ;  /* 0x000000000000781c */ /* 0x000fe40003f0f008 */
[----:B------:R-:W-:Y:S01]  /*3a50*/  @P2 FSEL R10, R10, -INF , !P4 ;  /* 0xff8000000a0a2808 */ /* 0x000fe20006000000 */
[----:B------:R-:W-:Y:S01]  /*3a60*/  MUFU.EX2 R150, R4 ;  /* 0x0000000400967308 */ /* 0x000fe20000000800 */
[----:B------:R-:W-:Y:S01]  /*3a70*/  FFMA.FTZ R5, R5, UR7, -R138 ;  /* 0x0000000705057c23 */ /* 0x000fe2000801088a */
[----:B------:R-:W-:Y:S02]  /*3a80*/  PLOP3.LUT P2, PT, PT, PT, UP0, 0x80, 0x0 ;  /* 0x000000000000781c */ /* 0x000fe40003f4f008 */
[----:B------:R-:W-:Y:S01]  /*3a90*/  FFMA.FTZ R10, R10, UR7, -R0 ;  /* 0x000000070a0a7c23 */ /* 0x000fe20008010800 */
[----:B------:R-:W-:Y:S02]  /*3aa0*/  @P1 FSEL R6, R6, -INF , !P4 ;  /* 0xff80000006061808 */ /* 0x000fe40006000000 */
[----:B------:R-:W-:Y:S03]  /*3ab0*/  PLOP3.LUT P1, PT, PT, PT, UP0, 0x80, 0x0 ;  /* 0x000000000000781c */ /* 0x000fe60003f2f008 */
[----:B------:R-:W1:Y:S01]  /*3ac0*/  MUFU.EX2 R232, R5 ;  /* 0x0000000500e87308 */ /* 0x000e620000000800 */
[----:B------:R-:W-:Y:S01]  /*3ad0*/  @P0 FSEL R7, R7, -INF , !P6 ;  /* 0xff80000007070808 */ /* 0x000fe20007000000 */
[--C-:B------:R-:W-:Y:S01]  /*3ae0*/  FFMA.FTZ R6, R6, UR7, -R136.reuse ;  /* 0x0000000706067c23 */ /* 0x100fe20008010888 */
[----:B------:R-:W-:Y:S03]  /*3af0*/  PLOP3.LUT P0, PT, PT, PT, UP0, 0x80, 0x0 ;  /* 0x000000000000781c */ /* 0x000fe60003f0f008 */
[----:B------:R-:W-:Y:S04]  /*3b00*/  FFMA.FTZ R7, R7, UR7, -R136 ;  /* 0x0000000707077c23 */ /* 0x000fe80008010888 */
[----:B------:R-:W-:Y:S01]  /*3b10*/  MUFU.EX2 R231, R6 ;  /* 0x0000000600e77308 */ /* 0x000fe20000000800 */
[----:B------:R-:W-:Y:S02]  /*3b20*/  @P1 FSEL R8, R8, -INF , !P4 ;  /* 0xff80000008081808 */ /* 0x000fe40006000000 */
[----:B------:R-:W-:Y:S07]  /*3b30*/  PLOP3.LUT P1, PT, PT, PT, UP0, 0x80, 0x0 ;  /* 0x000000000000781c */ /* 0x000fee0003f2f008 */
[----:B------:R2:W-:Y:S01]  /*3b40*/  MUFU.EX2 R200, R7 ;  /* 0x0000000700c87308 */ /* 0x0005e20000000800 */
[--C-:B------:R-:W-:Y:S01]  /*3b50*/  FFMA.FTZ R8, R8, UR7, -R2.reuse ;  /* 0x0000000708087c23 */ /* 0x100fe20008010802 */
[----:B------:R-:W-:Y:S02]  /*3b60*/  @P0 FSEL R9, R9, -INF , !P6 ;  /* 0xff80000009090808 */ /* 0x000fe40007000000 */
[----:B------:R-:W-:Y:S02]  /*3b70*/  PLOP3.LUT P0, PT, PT, PT, UP0, 0x80, 0x0 ;  /* 0x000000000000781c */ /* 0x000fe40003f0f008 */
[----:B------:R-:W-:Y:S01]  /*3b80*/  PLOP3.LUT P4, PT, PT, PT, UP0, 0x80, 0x0 ;  /* 0x000000000000781c */ /* 0x000fe20003f8f008 */
[----:B------:R-:W-:Y:S03]  /*3b90*/  FFMA.FTZ R9, R9, UR7, -R2 ;  /* 0x0000000709097c23 */ /* 0x000fe60008010802 */
[----:B------:R3:W-:Y:S10]  /*3ba0*/  MUFU.EX2 R208, R8 ;  /* 0x0000000800d07308 */ /* 0x0007f40000000800 */
[----:B------:R-:W-:Y:S01]  /*3bb0*/  MUFU.EX2 R207, R9 ;  /* 0x0000000900cf7308 */ /* 0x000fe20000000800 */
[----:B--2---:R-:W2:Y:S01]  /*3bc0*/  LDSM.16.M88.4 R4, [R185+0x800] ;  /* 0x00080000b904783b */ /* 0x004ea20000000200 */
[----:B------:R-:W-:Y:S02]  /*3bd0*/  @P0 FSEL R11, R11, -INF , !P6 ;  /* 0xff8000000b0b0808 */ /* 0x000fe40007000000 */
[----:B------:R-:W-:Y:S02]  /*3be0*/  PLOP3.LUT P0, PT, PT, PT, UP0, 0x80, 0x0 ;  /* 0x000000000000781c */ /* 0x000fe40003f0f008 */
[----:B------:R-:W-:Y:S01]  /*3bf0*/  PLOP3.LUT P6, PT, PT, PT, UP0, 0x80, 0x0 ;  /* 0x000000000000781c */ /* 0x000fe20003fcf008 */
[----:B------:R-:W-:Y:S03]  /*3c00*/  FFMA.FTZ R11, R11, UR7, -R0 ;  /* 0x000000070b0b7c23 */ /* 0x000fe60008010800 */
[----:B------:R-:W-:Y:S01]  /*3c10*/  MUFU.EX2 R212, R10 ;  /* 0x0000000a00d47308 */ /* 0x000fe20000000800 */
[C---:B---3--:R-:W-:Y:S01]  /*3c20*/  @P5 VIADD R8, R137.reuse, 0x8 ;  /* 0x0000000889085836 */ /* 0x048fe20000000000 */
[----:B------:R-:W-:Y:S04]  /*3c30*/  PLOP3.LUT P5, PT, PT, PT, UP0, 0x80, 0x0 ;  /* 0x000000000000781c */ /* 0x000fe80003faf008 */
[----:B------:R-:W-:Y:S01]  /*3c40*/  @P1 ISETP.GE.AND P1, PT, R8, UR6, PT ;  /* 0x0000000608001c0c */ /* 0x000fe2000bf26270 */
[----:B------:R-:W-:Y:S03]  /*3c50*/  @P3 VIADD R8, R137, 0x9 ;  /* 0x0000000989083836 */ /* 0x000fe60000000000 */
[----:B------:R3:W4:Y:S01]  /*3c60*/  MUFU.EX2 R211, R11 ;  /* 0x0000000b00d37308 */ /* 0x0007220000000800 */
[----:B------:R-:W-:Y:S02]  /*3c70*/  PLOP3.LUT P3, PT, PT, PT, UP0, 0x80, 0x0 ;  /* 0x000000000000781c */ /* 0x000fe40003f6f008 */
[----:B------:R-:W-:Y:S02]  /*3c80*/  @P2 FSEL R12, R12, -INF , !P1 ;  /* 0xff8000000c0c2808 */ /* 0x000fe40004800000 */
[----:B------:R-:W-:Y:S02]  /*3c90*/  PLOP3.LUT P2, PT, PT, PT, UP0, 0x80, 0x0 ;  /* 0x000000000000781c */ /* 0x000fe40003f4f008 */
[----:B------:R-:W-:Y:S01]  /*3ca0*/  @P4 ISETP.GE.AND P4, PT, R8, UR6, PT ;  /* 0x0000000608004c0c */ /* 0x000fe2000bf86270 */
[--C-:B------:R-:W-:Y:S03]  /*3cb0*/  FFMA.FTZ R12, R12, UR7, -R2.reuse ;  /* 0x000000070c0c7c23 */ /* 0x100fe60008010802 */
[----:B------:R-:W-:Y:S01]  /*3cc0*/  @P0 FSEL R13, R13, -INF , !P4 ;  /* 0xff8000000d0d0808 */ /* 0x000fe20006000000 */
[----:B------:R-:W-:Y:S01]  /*3cd0*/  MUFU.EX2 R206, R12 ;  /* 0x0000000c00ce7308 */ /* 0x000fe20000000800 */
[----:B------:R-:W-:Y:S02]  /*3ce0*/  PLOP3.LUT P0, PT, PT, PT, UP0, 0x80, 0x0 ;  /* 0x000000000000781c */ /* 0x000fe40003f0f008 */
[----:B------:R-:W-:Y:S01]  /*3cf0*/  @P3 FSEL R14, R14, -INF , !P1 ;  /* 0xff8000000e0e3808 */ /* 0x000fe20004800000 */
[----:B------:R-:W-:Y:S01]  /*3d00*/  FFMA.FTZ R13, R13, UR7, -R2 ;  /* 0x000000070d0d7c23 */ /* 0x000fe20008010802 */
[----:B------:R-:W-:Y:S02]  /*3d10*/  PLOP3.LUT P3, PT, PT, PT, UP0, 0x80, 0x0 ;  /* 0x000000000000781c */ /* 0x000fe40003f6f008 */
[----:B------:R-:W-:Y:S03]  /*3d20*/  @P2 FSEL R15, R15, -INF , !P4 ;  /* 0xff8000000f0f2808 */ /* 0x000fe60006000000 */
[----:B------:R-:W-:Y:S01]  /*3d30*/  MUFU.EX2 R204, R13 ;  /* 0x0000000d00cc7308 */ /* 0x000fe20000000800 */
[----:B------:R-:W-:Y:S01]  /*3d40*/  PLOP3.LUT P2, PT, PT, PT, UP0, 0x80, 0x0 ;  /* 0x000000000000781c */ /* 0x000fe20003f4f008 */
[--C-:B------:R-:W-:Y:S01]  /*3d50*/  FFMA.FTZ R14, R14, UR7, -R0.reuse ;  /* 0x000000070e0e7c23 */ /* 0x100fe20008010800 */
[----:B------:R-:W-:Y:S01]  /*3d60*/  FFMA.FTZ R15, R15, UR7, -R0 ;  /* 0x000000070f0f7c23 */ /* 0x000fe20008010800 */
[-C--:B--2---:R-:W-:Y:S03]  /*3d70*/  HMMA.16816.F32.BF16 R20, R172, R4.reuse, R20 ;  /* 0x00000004ac14723c */ /* 0x084fe60000041814 */
[----:B------:R-:W-:Y:S03]  /*3d80*/  @P0 FSEL R16, R16, -INF , !P1 ;  /* 0xff80000010100808 */ /* 0x000fe60004800000 */
[----:B------:R-:W-:Y:S01]  /*3d90*/  MUFU.EX2 R210, R14 ;  /* 0x0000000e00d27308 */ /* 0x000fe20000000800 */
[----:B------:R-:W-:Y:S01]  /*3da0*/  @P3 FSEL R17, R17, -INF , !P4 ;  /* 0xff80000011113808 */ /* 0x000fe20006000000 */
[C---:B------:R-:W-:Y:S01]  /*3db0*/  HMMA.16816.F32.BF16 R24, R132.reuse, R4, R24 ;  /* 0x000000048418723c */ /* 0x040fe20000041818 */
[----:B------:R-:W-:Y:S02]  /*3dc0*/  PLOP3.LUT P3, PT, PT, PT, UP0, 0x80, 0x0 ;  /* 0x000000000000781c */ /* 0x000fe40003f6f008 */
[----:B------:R-:W-:Y:S02]  /*3dd0*/  PLOP3.LUT P0, PT, PT, PT, UP0, 0x80, 0x0 ;  /* 0x000000000000781c */ /* 0x000fe40003f0f008 */
[----:B------:R-:W-:Y:S01]  /*3de0*/  @P2 FSEL R18, R18, -INF , !P1 ;  /* 0xff80000012122808 */ /* 0x000fe20004800000 */
[-C--:B------:R-:W-:Y:S01]  /*3df0*/  HMMA.16816.F32.BF16 R28, R132, R6.reuse, R28 ;  /* 0x00000006841c723c */ /* 0x080fe2000004181c */
[----:B------:R-:W-:Y:S01]  /*3e00*/  PLOP3.LUT P2, PT, PT, PT, UP0, 0x80, 0x0 ;  /* 0x000000000000781c */ /* 0x000fe20003f4f008 */
[----:B------:R-:W-:Y:S01]  /*3e10*/  MUFU.EX2 R209, R15 ;  /* 0x0000000f00d17308 */ /* 0x000fe20000000800 */
[----:B------:R-:W-:Y:S02]  /*3e20*/  PLOP3.LUT P1, PT, PT, PT, UP0, 0x80, 0x0 ;  /* 0x000000000000781c */ /* 0x000fe40003f2f008 */
[--C-:B------:R-:W-:Y:S01]  /*3e30*/  FFMA.FTZ R16, R16, UR7, -R138.reuse ;  /* 0x0000000710107c23 */ /* 0x100fe2000801088a */
[C---:B------:R-:W-:Y:S06]  /*3e40*/  HMMA.16816.F32.BF16 R32, R172.reuse, R6, R32 ;  /* 0x00000006ac20723c */ /* 0x040fec0000041820 */
[----:B------:R-:W-:Y:S01]  /*3e50*/  MUFU.EX2 R236, R16 ;  /* 0x0000001000ec7308 */ /* 0x000fe20000000800 */
[----:B------:R-:W-:Y:S01]  /*3e60*/  @P3 VIADD R8, R137, 0x10 ;  /* 0x0000001089083836 */ /* 0x000fe20000000000 */
[----:B------:R-:W-:Y:S03]  /*3e70*/  @P0 FSEL R19, R19, -INF , !P4 ;  /* 0xff80000013130808 */ /* 0x000fe60006000000 */
[----:B------:R-:W-:Y:S01]  /*3e80*/  FFMA.FTZ R17, R17, UR7, -R138 ;  /* 0x0000000711117c23 */ /* 0x000fe2000801088a */
[----:B------:R-:W-:Y:S02]  /*3e90*/  PLOP3.LUT P0, PT, PT, PT, UP0, 0x80, 0x0 ;  /* 0x000000000000781c */ /* 0x000fe40003f0f008 */
[----:B------:R-:W-:Y:S01]  /*3ea0*/  @P6 ISETP.GE.AND P6, PT, R8, UR6, PT ;  /* 0x0000000608006c0c */ /* 0x000fe2000bfc6270 */
[----:B------:R-:W-:Y:S01]  /*3eb0*/  @P2 VIADD R8, R137, 0x11 ;  /* 0x0000001189082836 */ /* 0x000fe20000000000 */
[----:B------:R-:W-:Y:S01]  /*3ec0*/  PLOP3.LUT P4, PT, PT, PT, UP0, 0x80, 0x0 ;  /* 0x000000000000781c */ /* 0x000fe20003f8f008 */
[----:B------:R-:W2:Y:S01]  /*3ed0*/  MUFU.EX2 R235, R17 ;  /* 0x0000001100eb7308 */ /* 0x000ea20000000800 */
[----:B------:R-:W-:Y:S01]  /*3ee0*/  @P1 FSEL R20, R20, -INF , !P6 ;  /* 0xff80000014141808 */ /* 0x000fe20007000000 */
[--C-:B------:R-:W-:Y:S01]  /*3ef0*/  FFMA.FTZ R18, R18, UR7, -R136.reuse ;  /* 0x0000000712127c23 */ /* 0x100fe20008010888 */
[----:B------:R-:W-:Y:S01]  /*3f00*/  PLOP3.LUT P1, PT, PT, PT, UP0, 0x80, 0x0 ;  /* 0x000000000000781c */ /* 0x000fe20003f2f008 */
[----:B------:R-:W-:Y:S01]  /*3f10*/  FFMA.FTZ R19, R19, UR7, -R136 ;  /* 0x0000000713137c23 */ /* 0x000fe20008010888 */
[----:B------:R-:W-:Y:S01]  /*3f20*/  @P5 ISETP.GE.AND P5, PT, R8, UR6, PT ;  /* 0x0000000608005c0c */ /* 0x000fe2000bfa6270 */
[--C-:B------:R-:W-:Y:S01]  /*3f30*/  FFMA.FTZ R20, R20, UR7, -R138.reuse ;  /* 0x0000000714147c23 */ /* 0x100fe2000801088a */
[----:B------:R-:W-:Y:S01]  /*3f40*/  PLOP3.LUT P2, PT, PT, PT, UP0, 0x80, 0x0 ;  /* 0x000000000000781c */ /* 0x000fe20003f4f008 */
[----:B---3--:R-:W3:Y:S01]  /*3f50*/  LDSM.16.M88.4 R8, [R185+0x1000] ;  /* 0x00100000b908783b */ /* 0x008ee20000000200 */
[----:B------:R-:W-:Y:S01]  /*3f60*/  @P0 FSEL R21, R21, -INF , !P5 ;  /* 0xff80000015150808 */ /* 0x000fe20006800000 */
[----:B------:R-:W-:Y:S01]  /*3f70*/  MUFU.EX2 R193, R18 ;  /* 0x0000001200c17308 */ /* 0x000fe20000000800 */
[----:B------:R-:W-:Y:S01]  /*3f80*/  PLOP3.LUT P0, PT, PT, PT, UP0, 0x80, 0x0 ;  /* 0x000000000000781c */ /* 0x000fe20003f0f008 */
[----:B------:R-:W-:Y:S01]  /*3f90*/  @P4 VIADD R4, R137, 0x18 ;  /* 0x0000001889044836 */ /* 0x000fe20000000000 */
[----:B------:R-:W-:Y:S01]  /*3fa0*/  PLOP3.LUT P3, PT, PT, PT, UP0, 0x80, 0x0 ;  /* 0x000000000000781c */ /* 0x000fe20003f6f008 */
[----:B------:R-:W-:Y:S01]  /*3fb0*/  FFMA.FTZ R21, R21, UR7, -R138 ;  /* 0x0000000715157c23 */ /* 0x000fe2000801088a */
[----:B------:R-:W-:Y:S02]  /*3fc0*/  PLOP3.LUT P4, PT, PT, PT, UP0, 0x80, 0x0 ;  /* 0x000000000000781c */ /* 0x000fe40003f8f008 */
[----:B------:R-:W-:Y:S03]  /*3fd0*/  @P1 FSEL R22, R22, -INF , !P6 ;  /* 0xff80000016161808 */ /* 0x000fe60007000000 */
[----:B------:R-:W2:Y:S01]  /*3fe0*/  MUFU.EX2 R192, R19 ;  /* 0x0000001300c07308 */ /* 0x000ea20000000800 */
[----:B------:R-:W-:Y:S02]  /*3ff0*/  PLOP3.LUT P1, PT, PT, PT, UP0, 0x80, 0x0 ;  /* 0x000000000000781c */ /* 0x000fe40003f2f008 */
[----:B------:R-:W-:Y:S01]  /*4000*/  @P2 FSEL R26, R26, -INF , !P6 ;  /* 0xff8000001a1a2808 */ /* 0x000fe20007000000 */
[----:B------:R-:W-:Y:S01]  /*4010*/  FFMA.FTZ R22, R22, UR7, -R136 ;  /* 0x0000000716167c23 */ /* 0x000fe20008010888 */
[----:B------:R-:W-:Y:S02]  /*4020*/  PLOP3.LUT P2, PT, PT, PT, UP0, 0x80, 0x0 ;  /* 0x000000000000781c */ /* 0x000fe40003f4f008 */
[----:B------:R-:W-:Y:S03]  /*4030*/  @P0 FSEL R23, R23, -INF , !P5 ;  /* 0xff80000017170808 */ /* 0x000fe60006800000 */
[----:B------:R-:W-:Y:S01]  /*4040*/  MUFU.EX2 R234, R20 ;  /* 0x0000001400ea7308 */ /* 0x000fe20000000800 */
[----:B------:R-:W-:Y:S01]  /*4050*/  PLOP3.LUT P0, PT, PT, PT, UP0, 0x80, 0x0 ;  /* 0x000000000000781c */ /* 0x000fe20003f0f008 */
[----:B------:R-:W-:Y:S01]  /*4060*/  FFMA.FTZ R26, R26, UR7, -R0 ;  /* 0x000000071a1a7c23 */ /* 0x000fe20008010800 */
[----:B------:R-:W-:Y:S01]  /*4070*/  FFMA.FTZ R23, R23, UR7, -R136 ;  /* 0x0000000717177c23 */ /* 0x000fe20008010888 */
[----:B------:R-:W-:Y:S02]  /*4080*/  @P1 FSEL R24, R24, -INF , !P6 ;  /* 0xff80000018181808 */ /* 0x000fe40007000000 */
[----:B------:R-:W-:Y:S04]  /*4090*/  PLOP3.LUT P1, PT, PT, PT, UP0, 0x80, 0x0 ;  /* 0x000000000000781c */ /* 0x000fe80003f2f008 */
[----:B------:R-:W2:Y:S01]  /*40a0*/  MUFU.EX2 R233, R21 ;  /* 0x0000001500e97308 */ /* 0x000ea20000000800 */
[----:B------:R-:W-:Y:S01]  /*40b0*/  PLOP3.LUT P6, PT, PT, PT, UP0, 0x80, 0x0 ;  /* 0x000000000000781c */ /* 0x000fe20003fcf008 */
[--C-:B------:R-:W-:Y:S02]  /*40c0*/  FFMA.FTZ R24, R24, UR7, -R2.reuse ;  /* 0x0000000718187c23 */ /* 0x100fe40008010802 */
[----:B------:R-:W-:Y:S02]  /*40d0*/  @P0 FSEL R25, R25, -INF , !P5 ;  /* 0xff80000019190808 */ /* 0x000fe40006800000 */
[----:B------:R-:W-:Y:S04]  /*40e0*/  PLOP3.LUT P0, PT, PT, PT, UP0, 0x80, 0x0 ;  /* 0x000000000000781c */ /* 0x000fe80003f0f008 */
[----:B------:R-:W-:Y:S01]  /*40f0*/  MUFU.EX2 R178, R22 ;  /* 0x0000001600b27308 */ /* 0x000fe20000000800 */
[----:B------:R-:W-:Y:S01]  /*4100*/  FFMA.FTZ R25, R25, UR7, -R2 ;  /* 0x0000000719197c23 */ /* 0x000fe20008010802 */
[----:B------:R-:W-:Y:S01]  /*4110*/  @P1 ISETP.GE.AND P1, PT, R4, UR6, PT ;  /* 0x0000000604001c0c */ /* 0x000fe2000bf26270 */
[-C--:B---3--:R-:W-:Y:S03]  /*4120*/  HMMA.16816.F32.BF16 R36, R172, R8.reuse, R36 ;  /* 0x00000008ac24723c */ /* 0x088fe60000041824 */
[----:B------:R-:W-:Y:S01]  /*4130*/  @P3 VIADD R4, R137, 0x19 ;  /* 0x0000001989043836 */ /* 0x000fe20000000000 */
[----:B------:R-:W-:Y:S03]  /*4140*/  PLOP3.LUT P3, PT, PT, PT, UP0, 0x80, 0x0 ;  /* 0x000000000000781c */ /* 0x000fe60003f6f008 */
[----:B------:R-:W-:Y:S01]  /*4150*/  MUFU.EX2 R177, R23 ;  /* 0x0000001700b17308 */ /* 0x000fe20000000800 */
[C---:B------:R-:W-:Y:S04]  /*4160*/  HMMA.16816.F32.BF16 R40, R132.reuse, R8, R40 ;  /* 0x000000088428723c */ /* 0x040fe80000041828 */
[----:B------:R-:W-:Y:S02]  /*4170*/  @P6 ISETP.GE.AND P6, PT, R4, UR6, PT ;  /* 0x0000000604006c0c */ /* 0x000fe4000bfc6270 */
[-C--:B------:R-:W-:Y:S03]  /*4180*/  HMMA.16816.F32.BF16 R44, R132, R10.reuse, R44 ;  /* 0x0000000a842c723c */ /* 0x080fe6000004182c */
[----:B------:R-:W-:Y:S02]  /*4190*/  MUFU.EX2 R205, R26 ;  /* 0x0000001a00cd7308 */ /* 0x000fe40000000800 */
[----:B------:R-:W-:Y:S01]  /*41a0*/  @P0 FSEL R27, R27, -INF , !P5 ;  /* 0xff8000001b1b0808 */ /* 0x000fe20006800000 */
[C---:B------:R-:W-:Y:S01]  /*41b0*/  HMMA.16816.F32.BF16 R48, R172.reuse, R10, R48 ;  /* 0x0000000aac30723c */ /* 0x040fe20000041830 */
[----:B------:R-:W-:Y:S02]  /*41c0*/  PLOP3.LUT P0, PT, PT, PT, UP0, 0x80, 0x0 ;  /* 0x000000000000781c */ /* 0x000fe40003f0f008 */
[----:B------:R-:W-:Y:S04]  /*41d0*/  PLOP3.LUT P5, PT, PT, PT, UP0, 0x80, 0x0 ;  /* 0x000000000000781c */ /* 0x000fe80003faf008 */
[----:B------:R-:W-:Y:S01]  /*41e0*/  MUFU.EX2 R199, R24 ;  /* 0x0000001800c77308 */ /* 0x000fe20000000800 */
[----:B------:R-:W-:Y:S03]  /*41f0*/  @P2 FSEL R28, R28, -INF , !P1 ;  /* 0xff8000001c1c2808 */ /* 0x000fe60004800000 */
[----:B------:R-:W-:Y:S01]  /*4200*/  FFMA.FTZ R27, R27, UR7, -R0 ;  /* 0x000000071b1b7c23 */ /* 0x000fe20008010800 */
[----:B------:R-:W-:Y:S02]  /*4210*/  PLOP3.LUT P2, PT, PT, PT, UP0, 0x80, 0x0 ;  /* 0x000000000000781c */ /* 0x000fe40003f4f008 */
[----:B------:R-:W-:Y:S01]  /*4220*/  @P3 FSEL R30, R30, -INF , !P1 ;  /* 0xff8000001e1e3808 */ /* 0x000fe20004800000 */
[----:B------:R-:W-:Y:S01]  /*4230*/  FFMA.FTZ R28, R28, UR7, -R2 ;  /* 0x000000071c1c7c23 */ /* 0x000fe20008010802 */
[----:B------:R-:W-:Y:S01]  /*4240*/  PLOP3.LUT P3, PT, PT, PT, UP0, 0x80, 0x0 ;  /* 0x000000000000781c */ /* 0x000fe20003f6f008 */
[----:B------:R-:W-:Y:S01]  /*4250*/  MUFU.EX2 R203, R27 ;  /* 0x0000001b00cb7308 */ /* 0x000fe20000000800 */
[----:B------:R-:W-:Y:S01]  /*4260*/  @P0 FSEL R29, R29, -INF , !P6 ;  /* 0xff8000001d1d0808 */ /* 0x000fe20007000000 */
[----:B------:R-:W-:Y:S01]  /*4270*/  FFMA.FTZ R30, R30, UR7, -R0 ;  /* 0x000000071e1e7c23 */ /* 0x000fe20008010800 */
[----:B------:R-:W-:Y:S05]  /*4280*/  PLOP3.LUT P0, PT, PT, PT, UP0, 0x80, 0x0 ;  /* 0x000000000000781c */ /* 0x000fea0003f0f008 */
[----:B------:R-:W-:Y:S01]  /*4290*/  @P2 FSEL R31, R31, -INF , !P6 ;  /* 0xff8000001f1f2808 */ /* 0x000fe20007000000 */
[----:B------:R-:W-:Y:S01]  /*42a0*/  FFMA.FTZ R29, R29, UR7, -R2 ;  /* 0x000000071d1d7c23 */ /* 0x000fe20008010802 */
[----:B------:R-:W-:Y:S01]  /*42b0*/  PLOP3.LUT P2, PT, PT, PT, UP0, 0x80, 0x0 ;  /* 0x000000000000781c */ /* 0x000fe20003f4f008 */
[----:B------:R-:W-:Y:S02]  /*42c0*/  MUFU.EX2 R198, R25 ;  /* 0x0000001900c67308 */ /* 0x000fe40000000800 */
[----:B------:R-:W-:Y:S01]  /*42d0*/  FFMA.FTZ R31, R31, UR7, -R0 ;  /* 0x000000071f1f7c23 */ /* 0x000fe20008010800 */
[----:B------:R-:W-:Y:S02]  /*42e0*/  @P3 FSEL R33, R33, -INF , !P6 ;  /* 0xff80000021213808 */ /* 0x000fe40007000000 */
[----:B------:R-:W-:Y:S02]  /*42f0*/  PLOP3.LUT P3, PT, PT, PT, UP0, 0x80, 0x0 ;  /* 0x000000000000781c */ /* 0x000fe40003f6f008 */
[----:B------:R-:W-:Y:S01]  /*4300*/  @P0 FSEL R32, R32, -INF , !P1 ;  /* 0xff80000020200808 */ /* 0x000fe20004800000 */
[--C-:B------:R-:W-:Y:S01]  /*4310*/  FFMA.FTZ R33, R33, UR7, -R138.reuse ;  /* 0x0000000721217c23 */ /* 0x100fe2000801088a */
[----:B------:R-:W-:Y:S01]  /*4320*/  PLOP3.LUT P0, PT, PT, PT, UP0, 0x80, 0x0 ;  /* 0x000000000000781c */ /* 0x000fe20003f0f008 */
[----:B------:R-:W-:Y:S02]  /*4330*/  MUFU.EX2 R195, R28 ;  /* 0x0000001c00c37308 */ /* 0x000fe40000000800 */
[----:B------:R-:W-:Y:S01]  /*4340*/  @P2 FSEL R34, R34, -INF , !P1 ;  /* 0xff80000022222808 */ /* 0x000fe20004800000 */
[----:B------:R-:W-:Y:S01]  /*4350*/  FFMA.FTZ R32, R32, UR7, -R138 ;  /* 0x0000000720207c23 */ /* 0x000fe2000801088a */
[----:B------:R-:W-:Y:S02]  /*4360*/  PLOP3.LUT P1, PT, PT, PT, UP0, 0x80, 0x0 ;  /* 0x000000000000781c */ /* 0x000fe40003f2f008 */
[----:B------:R-:W-:Y:S01]  /*4370*/  PLOP3.LUT P2, PT, PT, PT, UP0, 0x80, 0x0 ;  /* 0x000000000000781c */ /* 0x000fe20003f4f008 */
[--C-:B------:R-:W-:Y:S01]  /*4380*/  FFMA.FTZ R34, R34, UR7, -R136.reuse ;  /* 0x0000000722227c23 */ /* 0x100fe20008010888 */
[----:B------:R-:W-:Y:S01]  /*4390*/  @P3 VIADD R4, R137, 0x20 ;  /* 0x0000002089043836 */ /* 0x000fe20000000000 */
[----:B------:R-:W-:Y:S01]  /*43a0*/  PLOP3.LUT P3, PT, PT, PT, UP0, 0x80, 0x0 ;  /* 0x000000000000781c */ /* 0x000fe20003f6f008 */
[----:B------:R-:W-:Y:S02]  /*43b0*/  MUFU.EX2 R230, R32 ;  /* 0x0000002000e67308 */ /* 0x000fe40000000800 */
[----:B------:R-:W-:Y:S02]  /*43c0*/  @P0 FSEL R35, R35, -INF , !P6 ;  /* 0xff80000023230808 */ /* 0x000fe40007000000 */
[----:B------:R-:W-:Y:S02]  /*43d0*/  @P4 ISETP.GE.AND P4, PT, R4, UR6, PT ;  /* 0x0000000604004c0c */ /* 0x000fe4000bf86270 */
[----:B------:R-:W-:Y:S01]  /*43e0*/  PLOP3.LUT P0, PT, PT, PT, UP0, 0x80, 0x0 ;  /* 0x000000000000781c */ /* 0x000fe20003f0f008 */
[----:B------:R-:W-:Y:S01]  /*43f0*/  FFMA.FTZ R35, R35, UR7, -R136 ;  /* 0x0000000723237c23 */ /* 0x000fe20008010888 */
[----:B------:R-:W-:Y:S01]  /*4400*/  @P1 FSEL R36, R36, -INF , !P4 ;  /* 0xff80000024241808 */ /* 0x000fe20006000000 */
[C---:B------:R-:W-:Y:S01]  /*4410*/  @P2 VIADD R4, R137.reuse, 0x21 ;  /* 0x0000002189042836 */ /* 0x040fe20000000000 */
[----:B------:R-:W-:Y:S01]  /*4420*/  PLOP3.LUT P1, PT, PT, PT, UP0, 0x80, 0x0 ;  /* 0x000000000000781c */ /* 0x000fe20003f2f008 */
[----:B------:R-:W-:Y:S01]  /*4430*/  MUFU.EX2 R168, R34 ;  /* 0x0000002200a87308 */ /* 0x000fe20000000800 */
[----:B------:R-:W-:Y:S01]  /*4440*/  PLOP3.LUT P6, PT, PT, PT, UP0, 0x80, 0x0 ;  /* 0x000000000000781c */ /* 0x000fe20003fcf008 */
[--C-:B------:R-:W-:Y:S01]  /*4450*/  FFMA.FTZ R36, R36, UR7, -R138.reuse ;  /* 0x0000000724247c23 */ /* 0x100fe2000801088a */
[----:B------:R-:W-:Y:S01]  /*4460*/  @P5 ISETP.GE.AND P5, PT, R4, UR6, PT ;  /* 0x0000000604005c0c */ /* 0x000fe2000bfa6270 */
[----:B------:R-:W-:Y:S01]  /*4470*/  @P3 VIADD R4, R137, 0x28 ;  /* 0x0000002889043836 */ /* 0x000fe20000000000 */
[----:B------:R-:W-:Y:S02]  /*4480*/  PLOP3.LUT P2, PT, PT, PT, UP0, 0x80, 0x0 ;  /* 0x000000000000781c */ /* 0x000fe40003f4f008 */
[----:B------:R-:W-:Y:S03]  /*4490*/  PLOP3.LUT P3, PT, PT, PT, UP0, 0x80, 0x0 ;  /* 0x000000000000781c */ /* 0x000fe60003f6f008 */
[----:B------:R-:W-:Y:S01]  /*44a0*/  MUFU.EX2 R167, R35 ;  /* 0x0000002300a77308 */ /* 0x000fe20000000800 */
[----:B------:R-:W-:Y:S02]  /*44b0*/  @P0 FSEL R37, R37, -INF , !P5 ;  /* 0xff80000025250808 */ /* 0x000fe40006800000 */
[----:B------:R-:W-:Y:S02]  /*44c0*/  PLOP3.LUT P0, PT, PT, PT, UP0, 0x80, 0x0 ;  /* 0x000000000000781c */ /* 0x000fe40003f0f008 */
[----:B------:R-:W-:Y:S01]  /*44d0*/  @P1 FSEL R38, R38, -INF , !P4 ;  /* 0xff80000026261808 */ /* 0x000fe20006000000 */
[----:B------:R-:W-:Y:S01]  /*44e0*/  FFMA.FTZ R37, R37, UR7, -R138 ;  /* 0x0000000725257c23 */ /* 0x000fe2000801088a */
[----:B------:R-:W-:Y:S03]  /*44f0*/  PLOP3.LUT P1, PT, PT, PT, UP0, 0x80, 0x0 ;  /* 0x000000000000781c */ /* 0x000fe60003f2f008 */
[----:B------:R-:W3:Y:S01]  /*4500*/  MUFU.EX2 R229, R33 ;  /* 0x0000002100e57308 */ /* 0x000ee20000000800 */
[----:B------:R-:W-:Y:S01]  /*4510*/  @P6 ISETP.GE.AND P6, PT, R4, UR6, PT ;  /* 0x0000000604006c0c */ /* 0x000fe2000bfc6270 */
[----:B------:R-:W-:Y:S01]  /*4520*/  @P2 VIADD R8, R137, 0x29 ;  /* 0x0000002989082836 */ /* 0x000fe20000000000 */
[----:B------:R-:W1:Y:S01]  /*4530*/  LDSM.16.M88.4 R4, [R185+0x1800] ;  /* 0x00180000b904783b */ /* 0x000e620000000200 */
[----:B------:R-:W-:Y:S01]  /*4540*/  PLOP3.LUT P2, PT, PT, PT, UP0, 0x80, 0x0 ;  /* 0x000000000000781c */ /* 0x000fe20003f4f008 */
[--C-:B------:R-:W-:Y:S01]  /*4550*/  FFMA.FTZ R38, R38, UR7, -R136.reuse ;  /* 0x0000000726267c23 */ /* 0x100fe20008010888 */
[----:B------:R-:W-:Y:S04]  /*4560*/  @P0 FSEL R39, R39, -INF , !P5 ;  /* 0xff80000027270808 */ /* 0x000fe80006800000 */
[----:B------:R-:W-:Y:S01]  /*4570*/  MUFU.EX2 R194, R29 ;  /* 0x0000001d00c27308 */ /* 0x000fe20000000800 */
[----:B------:R-:W-:Y:S02]  /*4580*/  PLOP3.LUT P0, PT, PT, PT, UP0, 0x80, 0x0 ;  /* 0x000000000000781c */ /* 0x000fe40003f0f008 */
[----:B------:R-:W-:Y:S01]  /*4590*/  @P1 FSEL R40, R40, -INF , !P4 ;  /* 0xff80000028281808 */ /* 0x000fe20006000000 */
[----:B------:R-:W-:Y:S01]  /*45a0*/  FFMA.FTZ R39, R39, UR7, -R136 ;  /* 0x0000000727277c23 */ /* 0x000fe20008010888 */
[----:B------:R-:W-:Y:S03]  /*45b0*/  PLOP3.LUT P1, PT, PT, PT, UP0, 0x80, 0x0 ;  /* 0x000000000000781c */ /* 0x000fe60003f2f008 */
[--C-:B------:R-:W-:Y:S02]  /*45c0*/  FFMA.FTZ R40, R40, UR7, -R2.reuse ;  /* 0x0000000728287c23 */ /* 0x100fe40008010802 */
[----:B------:R-:W-:Y:S04]  /*45d0*/  MUFU.EX2 R202, R30 ;  /* 0x0000001e00ca7308 */ /* 0x000fe80000000800 */
[----:B------:R-:W-:Y:S02]  /*45e0*/  @P0 FSEL R41, R41, -INF , !P5 ;  /* 0xff80000029290808 */ /* 0x000fe40006800000 */
[----:B------:R-:W-:Y:S04]  /*45f0*/  PLOP3.LUT P0, PT, PT, PT, UP0, 0x80, 0x0 ;  /* 0x000000000000781c */ /* 0x000fe80003f0f008 */
[----:B------:R-:W-:Y:S01]  /*4600*/  MUFU.EX2 R201, R31 ;  /* 0x0000001f00c97308 */ /* 0x000fe20000000800 */
[----:B------:R-:W-:Y:S01]  /*4610*/  @P1 FSEL R42, R42, -INF , !P4 ;  /* 0xff8000002a2a1808 */ /* 0x000fe20006000000 */
[----:B------:R-:W-:Y:S01]  /*4620*/  FFMA.FTZ R41, R41, UR7, -R2 ;  /* 0x0000000729297c23 */ /* 0x000fe20008010802 */
[----:B------:R-:W-:Y:S02]  /*4630*/  PLOP3.LUT P1, PT, PT, PT, UP0, 0x80, 0x0 ;  /* 0x000000000000781c */ /* 0x000fe40003f2f008 */
[----:B------:R-:W-:Y:S01]  /*4640*/  PLOP3.LUT P4, PT, PT, PT, UP0, 0x80, 0x0 ;  /* 0x000000000000781c */ /* 0x000fe20003f8f008 */
[----:B------:R-:W-:Y:S04]  /*4650*/  FFMA.FTZ R42, R42, UR7, -R0 ;  /* 0x000000072a2a7c23 */ /* 0x000fe80008010800 */
[----:B------:R-:W-:Y:S01]  /*4660*/  MUFU.EX2 R228, R36 ;  /* 0x0000002400e47308 */ /* 0x000fe20000000800 */
[----:B------:R-:W-:Y:S02]  /*4670*/  @P0 FSEL R43, R43, -INF , !P5 ;  /* 0xff8000002b2b0808 */ /* 0x000fe40006800000 */
[----:B------:R-:W-:Y:S03]  /*4680*/  PLOP3.LUT P0, PT, PT, PT, UP0, 0x80, 0x0 ;  /* 0x000000000000781c */ /* 0x000fe60003f0f008 */
[----:B------:R-:W-:Y:S01]  /*4690*/  @P1 FSEL R44, R44, -INF , !P6 ;  /* 0xff8000002c2c1808 */ /* 0x000fe20007000000 */
[-C--:B-1----:R-:W-:Y:S01]  /*46a0*/  HMMA.16816.F32.BF16 R52, R172, R4.reuse, R52 ;  /* 0x00000004ac34723c */ /* 0x082fe20000041834 */
[----:B------:R-:W-:Y:S02]  /*46b0*/  PLOP3.LUT P1, PT, PT, PT, UP0, 0x80, 0x0 ;  /* 0x000000000000781c */ /* 0x000fe40003f2f008 */
[----:B------:R-:W-:Y:S01]  /*46c0*/  MUFU.EX2 R227, R37 ;  /* 0x0000002500e37308 */ /* 0x000fe20000000800 */
[----:B------:R-:W-:Y:S01]  /*46d0*/  @P4 ISETP.GE.AND P4, PT, R8, UR6, PT ;  /* 0x0000000608004c0c */ /* 0x000fe2000bf86270 */
[----:B------:R-:W-:Y:S02]  /*46e0*/  @P3 VIADD R8, R137, 0x31 ;  /* 0x0000003189083836 */ /* 0x000fe40000000000 */
[--C-:B------:R-:W-:Y:S01]  /*46f0*/  FFMA.FTZ R44, R44, UR7, -R2.reuse ;  /* 0x000000072c2c7c23 */ /* 0x100fe20008010802 */
[C---:B------:R-:W-:Y:S01]  /*4700*/  HMMA.16816.F32.BF16 R56, R132.reuse, R4, R56 ;  /* 0x000000048438723c */ /* 0x040fe20000041838 */
[----:B------:R-:W-:Y:S02]  /*4710*/  PLOP3.LUT P5, PT, PT, PT, UP0, 0x80, 0x0 ;  /* 0x000000000000781c */ /* 0x000fe40003faf008 */
[----:B------:R-:W-:Y:S02]  /*4720*/  PLOP3.LUT P3, PT, PT, PT, UP0, 0x80, 0x0 ;  /* 0x000000000000781c */ /* 0x000fe40003f6f008 */
[----:B------:R-:W-:Y:S01]  /*4730*/  MUFU.EX2 R165, R38 ;  /* 0x0000002600a57308 */ /* 0x000fe20000000800 */
[----:B------:R-:W-:Y:S01]  /*4740*/  @P0 FSEL R45, R45, -INF , !P4 ;  /* 0xff8000002d2d0808 */ /* 0x000fe20006000000 */
[-C--:B------:R-:W-:Y:S01]  /*4750*/  HMMA.16816.F32.BF16 R60, R132, R6.reuse, R60 ;  /* 0x00000006843c723c */ /* 0x080fe2000004183c */
[----:B------:R-:W-:Y:S03]  /*4760*/  PLOP3.LUT P0, PT, PT, PT, UP0, 0x80, 0x0 ;  /* 0x000000000000781c */ /* 0x000fe60003f0f008 */
[----:B------:R-:W-:Y:S02]  /*4770*/  @P1 FSEL R46, R46, -INF , !P6 ;  /* 0xff8000002e2e1808 */ /* 0x000fe40007000000 */
[----:B------:R-:W-:Y:S01]  /*4780*/  HMMA.16816.F32.BF16 R64, R172, R6, R64 ;  /* 0x00000006ac40723c */ /* 0x000fe20000041840 */
[----:B------:R-:W-:Y:S01]  /*4790*/  PLOP3.LUT P1, PT, PT, PT, UP0, 0x80, 0x0 ;  /* 0x000000000000781c */ /* 0x000fe20003f2f008 */
[----:B------:R-:W-:Y:S03]  /*47a0*/  MUFU.EX2 R164, R39 ;  /* 0x0000002700a47308 */ /* 0x000fe60000000800 */
[----:B------:R-:W-:Y:S01]  /*47b0*/  @P2 FSEL R49, R49, -INF , !P4 ;  /* 0xff80000031312808 */ /* 0x000fe20006000000 */
[----:B------:R-:W-:Y:S01]  /*47c0*/  FFMA.FTZ R45, R45, UR7, -R2 ;  /* 0x000000072d2d7c23 */ /* 0x000fe20008010802 */
[----:B------:R-:W-:Y:S01]  /*47d0*/  PLOP3.LUT P2, PT, PT, PT, UP0, 0x80, 0x0 ;  /* 0x000000000000781c */ /* 0x000fe20003f4f008 */
[----:B------:R-:W-:Y:S04]  /*47e0*/  FFMA.FTZ R43, R43, UR7, -R0 ;  /* 0x000000072b2b7c23 */ /* 0x000fe80008010800 */
[----:B------:R-:W-:Y:S01]  /*47f0*/  MUFU.EX2 R176, R40 ;  /* 0x0000002800b07308 */ /* 0x000fe20000000800 */
[----:B------:R-:W-:Y:S01]  /*4800*/  @P0 FSEL R47, R47, -INF , !P4 ;  /* 0xff8000002f2f0808 */ /* 0x000fe20006000000 */
[----:B------:R-:W-:Y:S01]  /*4810*/  FFMA.FTZ R49, R49, UR7, -R138 ;  /* 0x0000000731317c23 */ /* 0x000fe2000801088a */
[----:B------:R-:W-:Y:S01]  /*4820*/  PLOP3.LUT P0, PT, PT, PT, UP0, 0x80, 0x0 ;  /* 0x000000000000781c */ /* 0x000fe20003f0f008 */
[--C-:B------:R-:W-:Y:S01]  /*4830*/  FFMA.FTZ R46, R46, UR7, -R0.reuse ;  /* 0x000000072e2e7c23 */ /* 0x100fe20008010800 */
[----:B------:R-:W-:Y:S01]  /*4840*/  @P1 FSEL R48, R48, -INF , !P6 ;  /* 0xff80000030301808 */ /* 0x000fe20007000000 */
[----:B------:R-:W-:Y:S01]  /*4850*/  FFMA.FTZ R47, R47, UR7, -R0 ;  /* 0x000000072f2f7c23 */ /* 0x000fe20008010800 */
[----:B------:R-:W-:Y:S03]  /*4860*/  PLOP3.LUT P1, PT, PT, PT, UP0, 0x80, 0x0 ;  /* 0x000000000000781c */ /* 0x000fe60003f2f008 */
[----:B------:R-:W-:Y:S01]  /*4870*/  MUFU.EX2 R225, R49 ;  /* 0x0000003100e17308 */ /* 0x000fe20000000800 */
[----:B------:R-:W-:Y:S01]  /*4880*/  F2FP.BF16.F32.PACK_AB R4, R232, R150 ;  /* 0x00000096e804723e */ /* 0x000fe200000010ff */
[----:B------:R-:W-:Y:S01]  /*4890*/  FFMA.FTZ R48, R48, UR7, -R138 ;  /* 0x0000000730307c23 */ /* 0x000fe2000801088a */
[----:B------:R-:W-:Y:S02]  /*48a0*/  @P2 FSEL R51, R51, -INF , !P4 ;  /* 0xff80000033332808 */ /* 0x000fe40006000000 */
[----:B------:R-:W-:Y:S01]  /*48b0*/  PLOP3.LUT P2, PT, PT, PT, UP0, 0x80, 0x0 ;  /* 0x000000000000781c */ /* 0x000fe20003f4f008 */
[----:B------:R1:W-:Y:S01]  /*48c0*/  STS [R215+0x1c000], R4 ;  /* 0x01c00004d7007388 */ /* 0x0003e20000000800 */
[----:B------:R-:W-:Y:S03]  /*48d0*/  PLOP3.LUT P4, PT, PT, PT, UP0, 0x80, 0x0 ;  /* 0x000000000000781c */ /* 0x000fe60003f8f008 */
[----:B------:R-:W-:Y:S01]  /*48e0*/  MUFU.EX2 R226, R48 ;  /* 0x0000003000e27308 */ /* 0x000fe20000000800 */
[----:B------:R-:W-:Y:S01]  /*48f0*/  @P0 FSEL R50, R50, -INF , !P6 ;  /* 0xff80000032320808 */ /* 0x000fe20007000000 */
[--C-:B------:R-:W-:Y:S01]  /*4900*/  FFMA.FTZ R51, R51, UR7, -R136.reuse ;  /* 0x0000000733337c23 */ /* 0x100fe20008010888 */
[----:B------:R-:W-:Y:S01]  /*4910*/  PLOP3.LUT P6, PT, PT, PT, UP0, 0x80, 0x0 ;  /* 0x000000000000781c */ /* 0x000fe20003fcf008 */
[----:B------:R-:W-:Y:S01]  /*4920*/  @P1 VIADD R9, R137, 0x30 ;  /* 0x0000003089091836 */ /* 0x000fe20000000000 */
[----:B------:R-:W-:Y:S01]  /*4930*/  PLOP3.LUT P1, PT, PT, PT, UP0, 0x80, 0x0 ;  /* 0x000000000000781c */ /* 0x000fe20003f2f008 */
[--C-:B------:R-:W-:Y:S01]  /*4940*/  FFMA.FTZ R50, R50, UR7, -R136.reuse ;  /* 0x0000000732327c23 */ /* 0x100fe20008010888 */
[----:B------:R-:W-:Y:S03]  /*4950*/  PLOP3.LUT P0, PT, PT, PT, UP0, 0x80, 0x0 ;  /* 0x000000000000781c */ /* 0x000fe60003f0f008 */
[----:B------:R-:W-:Y:S01]  /*4960*/  MUFU.EX2 R156, R51 ;  /* 0x00000033009c7308 */ /* 0x000fe20000000800 */
[----:B------:R-:W-:Y:S02]  /*4970*/  @P5 ISETP.GE.AND P5, PT, R9, UR6, PT ;  /* 0x0000000609005c0c */ /* 0x000fe4000bfa6270 */
[----:B----4-:R-:W-:Y:S02]  /*4980*/  F2FP.BF16.F32.PACK_AB R6, R211, R212 ;  /* 0x000000d4d306723e */ /* 0x010fe400000010ff */
[----:B------:R-:W-:Y:S02]  /*4990*/  @P2 FSEL R54, R54, -INF , !P5 ;  /* 0xff80000036362808 */ /* 0x000fe40006800000 */
[----:B------:R-:W-:Y:S03]  /*49a0*/  PLOP3.LUT P2, PT, PT, PT, UP0, 0x80, 0x0 ;  /* 0x000000000000781c */ /* 0x000fe60003f4f008 */
[----:B------:R-:W4:Y:S01]  /*49b0*/  MUFU.EX2 R158, R50 ;  /* 0x00000032009e7308 */ /* 0x000f220000000800 */
[----:B------:R-:W-:Y:S01]  /*49c0*/  @P6 ISETP.GE.AND P6, PT, R8, UR6, PT ;  /* 0x0000000608006c0c */ /* 0x000fe2000bfc6270 */
[----:B------:R-:W-:Y:S01]  /*49d0*/  FFMA.FTZ R54, R54, UR7, -R136 ;  /* 0x0000000736367c23 */ /* 0x000fe20008010888 */
[----:B------:R-:W-:Y:S02]  /*49e0*/  @P3 FSEL R56, R56, -INF , !P5 ;  /* 0xff80000038383808 */ /* 0x000fe40006800000 */
[----:B------:R-:W-:Y:S02]  /*49f0*/  @P1 FSEL R53, R53, -INF , !P6 ;  /* 0xff80000035351808 */ /* 0x000fe40007000000 */
[----:B------:R-:W-:Y:S01]  /*4a00*/  PLOP3.LUT P1, PT, PT, PT, UP0, 0x80, 0x0 ;  /* 0x000000000000781c */ /* 0x000fe20003f2f008 */
[----:B------:R-:W-:Y:S01]  /*4a10*/  FFMA.FTZ R56, R56, UR7, -R2 ;  /* 0x0000000738387c23 */ /* 0x000fe20008010802 */
[----:B-1----:R-:W-:Y:S01]  /*4a20*/  F2FP.BF16.F32.PACK_AB R4, R200, R231 ;  /* 0x000000e7c804723e */ /* 0x002fe200000010ff */
[----:B------:R-:W-:Y:S01]  /*4a30*/  MUFU.EX2 R171, R41 ;  /* 0x0000002900ab7308 */ /* 0x000fe20000000800 */
[----:B------:R-:W-:Y:S01]  /*4a40*/  @P0 FSEL R52, R52, -INF , !P5 ;  /* 0xff80000034340808 */ /* 0x000fe20006800000 */
[--C-:B------:R-:W-:Y:S01]  /*4a50*/  FFMA.FTZ R53, R53, UR7, -R138.reuse ;  /* 0x0000000735357c23 */ /* 0x100fe2000801088a */
[----:B------:R-:W-:Y:S01]  /*4a60*/  PLOP3.LUT P0, PT, PT, PT, UP0, 0x80, 0x0 ;  /* 0x000000000000781c */ /* 0x000fe20003f0f008 */
[----:B------:R1:W-:Y:S01]  /*4a70*/  STS [R215+0x1c400], R4 ;  /* 0x01c40004d7007388 */ /* 0x0003e20000000800 */
[----:B------:R-:W-:Y:S01]  /*4a80*/  PLOP3.LUT P3, PT, PT, PT, UP0, 0x80, 0x0 ;  /* 0x000000000000781c */ /* 0x000fe20003f6f008 */
[----:B------:R-:W-:Y:S04]  /*4a90*/  FFMA.FTZ R52, R52, UR7, -R138 ;  /* 0x0000000734347c23 */ /* 0x000fe8000801088a */
[----:B------:R-:W-:Y:S01]  /*4aa0*/  MUFU.EX2 R197, R42 ;  /* 0x0000002a00c57308 */ /* 0x000fe20000000800 */
[C---:B------:R-:W-:Y:S01]  /*4ab0*/  @P1 VIADD R5, R137.reuse, 0x38 ;  /* 0x0000003889051836 */ /* 0x040fe20000000000 */
[----:B------:R-:W-:Y:S01]  /*4ac0*/  PLOP3.LUT P1, PT, PT, PT, UP0, 0x80, 0x0 ;  /* 0x000000000000781c */ /* 0x000fe20003f2f008 */
[----:B------:R-:W-:Y:S01]  /*4ad0*/  @P4 VIADD R137, R137, 0x39 ;  /* 0x0000003989894836 */ /* 0x000fe20000000000 */
[----:B------:R-:W-:Y:S02]  /*4ae0*/  PLOP3.LUT P4, PT, PT, PT, UP0, 0x80, 0x0 ;  /* 0x000000000000781c */ /* 0x000fe40003f8f008 */
[----:B------:R-:W-:Y:S04]  /*4af0*/  @P2 ISETP.GE.AND P2, PT, R5, UR6, PT ;  /* 0x0000000605002c0c */ /* 0x000fe8000bf46270 */
[----:B------:R-:W-:Y:S01]  /*4b00*/  MUFU.EX2 R196, R43 ;  /* 0x0000002b00c47308 */ /* 0x000fe20000000800 */
[----:B--2---:R-:W-:Y:S02]  /*4b10*/  F2FP.BF16.F32.PACK_AB R5, R235, R236 ;  /* 0x000000eceb05723e */ /* 0x004fe400000010ff */
[----:B------:R-:W-:Y:S02]  /*4b20*/  @P0 FSEL R55, R55, -INF , !P6 ;  /* 0xff80000037370808 */ /* 0x000fe40007000000 */
[----:B------:R-:W-:Y:S01]  /*4b30*/  PLOP3.LUT P0, PT, PT, PT, UP0, 0x80, 0x0 ;  /* 0x000000000000781c */ /* 0x000fe20003f0f008 */
[----:B------:R2:W-:Y:S01]  /*4b40*/  STS [R217+0x1c000], R5 ;  /* 0x01c00005d9007388 */ /* 0x0005e20000000800 */
[----:B------:R-:W-:Y:S03]  /*4b50*/  @P3 ISETP.GE.AND P3, PT, R137, UR6, PT ;  /* 0x0000000689003c0c */ /* 0x000fe6000bf66270 */
[----:B------:R-:W-:Y:S01]  /*4b60*/  MUFU.EX2 R170, R44 ;  /* 0x0000002c00aa7308 */ /* 0x000fe20000000800 */
[----:B------:R-:W-:Y:S01]  /*4b70*/  @P1 FSEL R58, R58, -INF , !P5 ;  /* 0xff8000003a3a1808 */ /* 0x000fe20006800000 */
[----:B------:R-:W-:Y:S01]  /*4b80*/  FFMA.FTZ R55, R55, UR7, -R136 ;  /* 0x0000000737377c23 */ /* 0x000fe20008010888 */
[----:B------:R-:W-:Y:S02]  /*4b90*/  PLOP3.LUT P1, PT, PT, PT, UP0, 0x80, 0x0 ;  /* 0x000000000000781c */ /* 0x000fe40003f2f008 */
[----:B-1----:R-:W-:Y:S01]  /*4ba0*/  F2FP.BF16.F32.PACK_AB R4, R192, R193 ;  /* 0x000000c1c004723e */ /* 0x002fe200000010ff */
[----:B------:R-:W-:Y:S01]  /*4bb0*/  FFMA.FTZ R58, R58, UR7, -R0 ;  /* 0x000000073a3a7c23 */ /* 0x000fe20008010800 */
[----:B------:R-:W-:Y:S03]  /*4bc0*/  @P4 FSEL R66, R66, -INF , !P2 ;  /* 0xff80000042424808 */ /* 0x000fe60005000000 */
[----:B------:R-:W-:Y:S01]  /*4bd0*/  MUFU.EX2 R169, R45 ;  /* 0x0000002d00a97308 */ /* 0x000fe20000000800 */
[----:B------:R-:W-:Y:S01]  /*4be0*/  PLOP3.LUT P4, PT, PT, PT, UP0, 0x80, 0x0 ;  /* 0x000000000000781c */ /* 0x000fe20003f8f008 */
[----:B------:R1:W-:Y:S01]  /*4bf0*/  STS [R217+0x1c400], R4 ;  /* 0x01c40004d9007388 */ /* 0x0003e20000000800 */
[----:B------:R-:W-:Y:S01]  /*4c00*/  @P0 FSEL R57, R57, -INF , !P6 ;  /* 0xff80000039390808 */ /* 0x000fe20007000000 */
[----:B------:R-:W-:Y:S01]  /*4c10*/  FFMA.FTZ R66, R66, UR7, -R136 ;  /* 0x0000000742427c23 */ /* 0x000fe20008010888 */
[----:B------:R-:W-:Y:S01]  /*4c20*/  PLOP3.LUT P0, PT, PT, PT, UP0, 0x80, 0x0 ;  /* 0x000000000000781c */ /* 0x000fe20003f0f008 */
[----:B------:R3:W-:Y:S01]  /*4c30*/  STS [R215+0x1e400], R6 ;  /* 0x01e40006d7007388 */ /* 0x0007e20000000800 */
[----:B------:R-:W-:Y:S01]  /*4c40*/  @P1 FSEL R60, R60, -INF , !P2 ;  /* 0xff8000003c3c1808 */ /* 0x000fe20005000000 */
[--C-:B------:R-:W-:Y:S01]  /*4c50*/  FFMA.FTZ R57, R57, UR7, -R2.reuse ;  /* 0x0000000739397c23 */ /* 0x100fe20008010802 */
[----:B------:R-:W-:Y:S01]  /*4c60*/  PLOP3.LUT P1, PT, PT, PT, UP0, 0x80, 0x0 ;  /* 0x000000000000781c */ /* 0x000fe20003f2f008 */
[----:B------:R-:W-:Y:S02]  /*4c70*/  MUFU.EX2 R191, R46 ;  /* 0x0000002e00bf7308 */ /* 0x000fe40000000800 */
[----:B------:R-:W-:Y:S02]  /*4c80*/  FFMA.FTZ R60, R60, UR7, -R2 ;  /* 0x000000073c3c7c23 */ /* 0x000fe40008010802 */
[----:B------:R-:W-:Y:S02]  /*4c90*/  @P4 FSEL R62, R62, -INF , !P2 ;  /* 0xff8000003e3e4808 */ /* 0x000fe40005000000 */
[----:B--2---:R-:W-:Y:S02]  /*4ca0*/  F2FP.BF16.F32.PACK_AB R5, R207, R208 ;  /* 0x000000d0cf05723e */ /* 0x004fe400000010ff */
[----:B------:R-:W-:Y:S02]  /*4cb0*/  @P0 FSEL R59, R59, -INF , !P6 ;  /* 0xff8000003b3b0808 */ /* 0x000fe40007000000 */
[----:B------:R-:W-:Y:S01]  /*4cc0*/  MUFU.EX2 R179, R47 ;  /* 0x0000002f00b37308 */ /* 0x000fe20000000800 */
[----:B------:R-:W-:Y:S01]  /*4cd0*/  PLOP3.LUT P0, PT, PT, PT, UP0, 0x80, 0x0 ;  /* 0x000000000000781c */ /* 0x000fe20003f0f008 */
[----:B------:R2:W-:Y:S01]  /*4ce0*/  STS [R215+0x1e000], R5 ;  /* 0x01e00005d7007388 */ /* 0x0005e20000000800 */
[--C-:B------:R-:W-:Y:S01]  /*4cf0*/  FFMA.FTZ R62, R62, UR7, -R0.reuse ;  /* 0x000000073e3e7c23 */ /* 0x100fe20008010800 */
[----:B------:R-:W-:Y:S01]  /*4d00*/  @P1 FSEL R64, R64, -INF , !P2 ;  /* 0xff80000040401808 */ /* 0x000fe20005000000 */
[----:B------:R-:W-:Y:S01]  /*4d10*/  FFMA.FTZ R59, R59, UR7, -R0 ;  /* 0x000000073b3b7c23 */ /* 0x000fe20008010800 */
[----:B------:R-:W-:Y:S02]  /*4d20*/  PLOP3.LUT P1, PT, PT, PT, UP0, 0x80, 0x0 ;  /* 0x000000000000781c */ /* 0x000fe40003f2f008 */
[----:B-1----:R-:W-:Y:S01]  /*4d30*/  F2FP.BF16.F32.PACK_AB R4, R209, R210 ;  /* 0x000000d2d104723e */ /* 0x002fe200000010ff */
[----:B------:R-:W-:Y:S01]  /*4d40*/  FFMA.FTZ R64, R64, UR7, -R138 ;  /* 0x0000000740407c23 */ /* 0x000fe2000801088a */
[----:B------:R-:W-:Y:S01]  /*4d50*/  MUFU.EX2 R224, R52 ;  /* 0x0000003400e07308 */ /* 0x000fe20000000800 */
[----:B---3--:R-:W-:Y:S02]  /*4d60*/  F2FP.BF16.F32.PACK_AB R6, R233, R234 ;  /* 0x000000eae906723e */ /* 0x008fe400000010ff */
[----:B------:R1:W-:Y:S01]  /*4d70*/  STS [R217+0x1e400], R4 ;  /* 0x01e40004d9007388 */ /* 0x0003e20000000800 */
[----:B------:R-:W-:Y:S02]  /*4d80*/  @P0 FSEL R61, R61, -INF , !P3 ;  /* 0xff8000003d3d0808 */ /* 0x000fe40005800000 */
[----:B------:R-:W-:Y:S04]  /*4d90*/  PLOP3.LUT P0, PT, PT, PT, UP0, 0x80, 0x0 ;  /* 0x000000000000781c */ /* 0x000fe80003f0f008 */
[----:B------:R-:W-:Y:S01]  /*4da0*/  MUFU.EX2 R223, R53 ;  /* 0x0000003500df7308 */ /* 0x000fe20000000800 */
[----:B------:R-:W-:Y:S01]  /*4db0*/  FFMA.FTZ R2, R61, UR7, -R2 ;  /* 0x000000073d027c23 */ /* 0x000fe20008010802 */
[----:B------:R-:W-:Y:S05]  /*4dc0*/  @P1 FSEL R67, R67, -INF , !P3 ;  /* 0xff80000043431808 */ /* 0x000fea0005800000 */
[----:B------:R-:W-:Y:S03]  /*4dd0*/  FFMA.FTZ R136, R67, UR7, -R136 ;  /* 0x0000000743887c23 */ /* 0x000fe60008010888 */
[----:B------:R3:W-:Y:S01]  /*4de0*/  MUFU.EX2 R155, R2 ;  /* 0x00000002009b7308 */ /* 0x0007e20000000800 */
[----:B--2---:R-:W-:Y:S02]  /*4df0*/  F2FP.BF16.F32.PACK_AB R5, R204, R206 ;  /* 0x000000cecc05723e */ /* 0x004fe400000010ff */
[----:B------:R-:W-:Y:S02]  /*4e00*/  @P0 FSEL R65, R65, -INF , !P3 ;  /* 0xff80000041410808 */ /* 0x000fe40005800000 */
[----:B------:R-:W-:Y:S01]  /*4e10*/  PLOP3.LUT P0, PT, PT, PT, UP0, 0x80, 0x0 ;  /* 0x000000000000781c */ /* 0x000fe20003f0f008 */
[----:B------:R2:W-:Y:S02]  /*4e20*/  STS [R217+0x1e000], R5 ;  /* 0x01e00005d9007388 */ /* 0x0005e40000000800 */
[----:B------:R-:W-:Y:S02]  /*4e30*/  FFMA.FTZ R138, R65, UR7, -R138 ;  /* 0x00000007418a7c23 */ /* 0x000fe4000801088a */
[----:B------:R-:W-:Y:S01]  /*4e40*/  MUFU.EX2 R154, R54 ;  /* 0x00000036009a7308 */ /* 0x000fe20000000800 */
[----:B------:R4:W-:Y:S01]  /*4e50*/  STS [R221+0x1c000], R6 ;  /* 0x01c00006dd007388 */ /* 0x0009e20000000800 */
[----:B-1----:R-:W-:Y:S02]  /*4e60*/  F2FP.BF16.F32.PACK_AB R4, R229, R230 ;  /* 0x000000e6e504723e */ /* 0x002fe400000010ff */
[----:B---3--:R-:W-:Y:S06]  /*4e70*/  F2FP.BF16.F32.PACK_AB R2, R167, R168 ;  /* 0x000000a8a702723e */ /* 0x008fec00000010ff */
[----:B------:R-:W-:Y:S01]  /*4e80*/  MUFU.EX2 R153, R55 ;  /* 0x0000003700997308 */ /* 0x000fe20000000800 */
[----:B------:R-:W-:Y:S02]  /*4e90*/  @P0 FSEL R63, R63, -INF , !P3 ;  /* 0xff8000003f3f0808 */ /* 0x000fe40005800000 */
[----:B------:R-:W-:Y:S03]  /*4ea0*/  IADD3 R148, P0, R249, UR14, RZ ;  /* 0x0000000ef9947c10 */ /* 0x000fe6000ff1e0ff */
[----:B------:R-:W-:Y:S01]  /*4eb0*/  FFMA.FTZ R0, R63, UR7, -R0 ;  /* 0x000000073f007c23 */ /* 0x000fe20008010800 */
[----:B------:R-:W-:Y:S03]  /*4ec0*/  IADD3.X R149, R248, UR13, RZ, P0, !PT ;  /* 0x0000000df8957c10 */ /* 0x000fe600087fe4ff */
[----:B------:R-:W-:Y:S01]  /*4ed0*/  MUFU.EX2 R173, R64 ;  /* 0x0000004000ad7308 */ /* 0x000fe20000000800 */
[----:B------:R-:W-:Y:S01]  /*4ee0*/  PLOP3.LUT P0, PT, PT, PT, UP3, 0x80, 0x0 ;  /* 0x000000000000781c */ /* 0x000fe20003f0f038 */
[----:B------:R-:W3:Y:S01]  /*4ef0*/  LDG.E R144, desc[UR8][R148.64+0x20] ;  /* 0x0000200894907981 */ /* 0x000ee2000c1e1900 */
[----:B--2---:R-:W-:Y:S07]  /*4f00*/  F2FP.BF16.F32.PACK_AB R5, R177, R178 ;  /* 0x000000b2b105723e */ /* 0x004fee00000010ff */
[----:B------:R-:W-:Y:S01]  /*4f10*/  MUFU.EX2 R172, R138 ;  /* 0x0000008a00ac7308 */ /* 0x000fe20000000800 */
[----:B----4-:R-:W-:Y:S01]  /*4f20*/  F2FP.BF16.F32.PACK_AB R6, R156, R158 ;  /* 0x0000009e9c06723e */ /* 0x010fe200000010ff */
[----:B------:R1:W-:Y:S04]  /*4f30*/  STS [R221+0x1c400], R5 ;  /* 0x01c40005dd007388 */ /* 0x0003e80000000800 */
[----:B------:R2:W-:Y:S04]  /*4f40*/  STS [R220+0x1c400], R2 ;  /* 0x01c40002dc007388 */ /* 0x0005e80000000800 */
[----:B------:R-:W-:Y:S01]  /*4f50*/  MUFU.EX2 R152, R66 ;  /* 0x0000004200987308 */ /* 0x000fe20000000800 */
[----:B------:R4:W-:Y:S04]  /*4f60*/  STS [R220+0x1c000], R4 ;  /* 0x01c00004dc007388 */ /* 0x0009e80000000800 */
[----:B------:R-:W3:Y:S05]  /*4f70*/  LDG.E R147, desc[UR8][R148.64] ;  /* 0x0000000894937981 */ /* 0x000eea000c1e1900 */
[----:B------:R-:W4:Y:S10]  /*4f80*/  MUFU.EX2 R151, R136 ;  /* 0x0000008800977308 */ /* 0x000f340000000800 */
[----:B------:R4:W-:Y:S01]  /*4f90*/  MUFU.EX2 R159, R0 ;  /* 0x00000000009f7308 */ /* 0x0009e20000000800 */
[----:B-1----:R-:W-:Y:S02]  /*4fa0*/  F2FP.BF16.F32.PACK_AB R5, R198, R199 ;  /* 0x000000c7c605723e */ /* 0x002fe400000010ff */
[----:B--2---:R-:W-:Y:S03]  /*4fb0*/  F2FP.BF16.F32.PACK_AB R2, R203, R205 ;  /* 0x000000cdcb02723e */ /* 0x004fe600000010ff */
[----:B------:R1:W-:Y:S04]  /*4fc0*/  STS [R221+0x1e000], R5 ;  /* 0x01e00005dd007388 */ /* 0x0003e80000000800 */
[----:B------:R-:W-:Y:S01]  /*4fd0*/  MUFU.EX2 R162, R56 ;  /* 0x0000003800a27308 */ /* 0x000fe20000000800 */
[----:B----4-:R-:W-:Y:S01]  /*4fe0*/  F2FP.BF16.F32.PACK_AB R4, R194, R195 ;  /* 0x000000c3c204723e */ /* 0x010fe200000010ff */
[----:B------:R2:W-:Y:S04]  /*4ff0*/  STS [R221+0x1e400], R2 ;  /* 0x01e40002dd007388 */ /* 0x0005e80000000800 */
[----:B------:R4:W-:Y:S01]  /*5000*/  STS [R220+0x1e000], R4 ;  /* 0x01e00004dc007388 */ /* 0x0009e20000000800 */
[----:B------:R-:W-:Y:S03]  /*5010*/  F2FP.BF16.F32.PACK_AB R0, R151, R152 ;  /* 0x000000989700723e */ /* 0x000fe600000010ff */
[----:B------:R-:W4:Y:S10]  /*5020*/  MUFU.EX2 R161, R57 ;  /* 0x0000003900a17308 */ /* 0x000f340000000800 */
[----:B------:R-:W-:Y:S01]  /*5030*/  MUFU.EX2 R166, R58 ;  /* 0x0000003a00a67308 */ /* 0x000fe20000000800 */
[----:B-1----:R-:W-:Y:S09]  /*5040*/  F2FP.BF16.F32.PACK_AB R5, R227, R228 ;  /* 0x000000e4e305723e */ /* 0x002ff200000010ff */
[----:B------:R-:W1:Y:S01]  /*5050*/  MUFU.EX2 R163, R59 ;  /* 0x0000003b00a37308 */ /* 0x000e620000000800 */
[----:B--2---:R-:W-:Y:S02]  /*5060*/  F2FP.BF16.F32.PACK_AB R2, R201, R202 ;  /* 0x000000cac902723e */ /* 0x004fe400000010ff */
[----:B----4-:R-:W-:Y:S03]  /*5070*/  F2FP.BF16.F32.PACK_AB R4, R164, R165 ;  /* 0x000000a5a404723e */ /* 0x010fe600000010ff */
[----:B------:R2:W-:Y:S04]  /*5080*/  STS [R220+0x1e400], R2 ;  /* 0x01e40002dc007388 */ /* 0x0005e80000000800 */
[----:B------:R-:W4:Y:S01]  /*5090*/  MUFU.EX2 R157, R60 ;  /* 0x0000003c009d7308 */ /* 0x000f220000000800 */
[----:B------:R1:W-:Y:S04]  /*50a0*/  STS [R214+0x1c000], R5 ;  /* 0x01c00005d6007388 */ /* 0x0003e80000000800 */
[----:B------:R4:W-:Y:S05]  /*50b0*/  STS [R214+0x1c400], R4 ;  /* 0x01c40004d6007388 */ /* 0x0009ea0000000800 */
[----:B------:R-:W4:Y:S01]  /*50c0*/  MUFU.EX2 R160, R62 ;  /* 0x0000003e00a07308 */ /* 0x000f220000000800 */
[----:B------:R4:W-:Y:S01]  /*50d0*/  STS [R216+0x1c400], R6 ;  /* 0x01c40006d8007388 */ /* 0x0009e20000000800 */
[----:B--2---:R-:W-:Y:S02]  /*50e0*/  F2FP.BF16.F32.PACK_AB R2, R225, R226 ;  /* 0x000000e2e102723e */ /* 0x004fe400000010ff */
[----:B-1----:R-:W-:Y:S03]  /*50f0*/  F2FP.BF16.F32.PACK_AB R5, R171, R176 ;  /* 0x000000b0ab05723e */ /* 0x002fe600000010ff */
[----:B------:R1:W-:Y:S01]  /*5100*/  STS [R216+0x1c000], R2 ;  /* 0x01c00002d8007388 */ /* 0x0003e20000000800 */
[----:B----4-:R-:W-:Y:S03]  /*5110*/  F2FP.BF16.F32.PACK_AB R4, R196, R197 ;  /* 0x000000c5c404723e */ /* 0x010fe600000010ff */
[----:B------:R2:W-:Y:S01]  /*5120*/  STS [R214+0x1e000], R5 ;  /* 0x01e00005d6007388 */ /* 0x0005e20000000800 */
[----:B------:R-:W-:Y:S03]  /*5130*/  F2FP.BF16.F32.PACK_AB R6, R179, R191 ;  /* 0x000000bfb306723e */ /* 0x000fe600000010ff */
[----:B------:R4:W-:Y:S04]  /*5140*/  STS [R214+0x1e400], R4 ;  /* 0x01e40004d6007388 */ /* 0x0009e80000000800 */
[----:B------:R4:W-:Y:S01]  /*5150*/  STS [R216+0x1e400], R6 ;  /* 0x01e40006d8007388 */ /* 0x0009e20000000800 */
[----:B-1----:R-:W-:Y:S02]  /*5160*/  F2FP.BF16.F32.PACK_AB R2, R169, R170 ;  /* 0x000000aaa902723e */ /* 0x002fe400000010ff */
[----:B--2---:R-:W-:Y:S03]  /*5170*/  F2FP.BF16.F32.PACK_AB R5, R223, R224 ;  /* 0x000000e0df05723e */ /* 0x004fe600000010ff */
        /* <DEDUP_REMOVED lines=10> */
[----:B------:R-:W-:Y:S01]  /*5220*/  STS [R219+0x1e000], R6 ;  /* 0x01e00006db007388 */ /* 0x000fe20000000800 */
[----:B------:R-:W-:Y:S03]  /*5230*/  LEA R0, R189, UR4, 0x1 ;  /* 0x00000004bd007c11 */ /* 0x000fe6000f8e08ff */
[----:B------:R-:W-:Y:S04]  /*5240*/  STS [R219+0x1e400], R5 ;  /* 0x01e40005db007388 */ /* 0x000fe80000000800 */
[----:B------:R-:W-:Y:S01]  /*5250*/  STS [R218+0x1e000], R4 ;  /* 0x01e00004da007388 */ /* 0x000fe20000000800 */
[--C-:B------:R-:W-:Y:S02]  /*5260*/  IMAD.IADD R146, R188, 0x1, R0.reuse ;  /* 0x00000001bc927824 */ /* 0x100fe400078e0200 */
[----:B------:R-:W-:Y:S01]  /*5270*/  IMAD.IADD R145, R182, 0x1, R0 ;  /* 0x00000001b6917824 */ /* 0x000fe200078e0200 */
[----:B-1----:R-:W-:Y:S05]  /*5280*/  F2FP.BF16.F32.PACK_AB R2, R159, R160 ;  /* 0x000000a09f02723e */ /* 0x002fea00000010ff */
[----:B------:R-:W-:Y:S04]  /*5290*/  STS [R218+0x1e400], R2 ;  /* 0x01e40002da007388 */ /* 0x000fe80000000800 */
[----:B------:R-:W-:Y:S08]  /*52a0*/  LDSM.16.M88.4 R64, [R0+0x8000] ;  /* 0x008000000040783b */ /* 0x000ff00000000200 */
[----:B------:R-:W1:Y:S08]  /*52b0*/  LDSM.16.M88.4 R16, [R184+UR4+0x10000] ;  /* 0x01000004b810783b */ /* 0x000e700008000200 */
[----:B------:R-:W2:Y:S08]  /*52c0*/  LDSM.16.M88.4 R60, [R0+0xa000] ;  /* 0x00a00000003c783b */ /* 0x000eb00000000200 */
[----:B------:R-:W4:Y:S08]  /*52d0*/  LDSM.16.M88.4 R32, [R184+UR4+0x10800] ;  /* 0x01080004b820783b */ /* 0x000f300008000200 */
[----:B------:R-:W4:Y:S08]  /*52e0*/  LDSM.16.M88.4 R48, [R184+UR4+0x11000] ;  /* 0x01100004b830783b */ /* 0x000f300008000200 */
[----:B------:R-:W3:Y:S01]  /*52f0*/  LDSM.16.M88.4 R132, [R184+UR4+0x11800] ;  /* 0x01180004b884783b */ /* 0x000ee20008000200 */
[-C--:B-1----:R-:W-:Y:S07]  /*5300*/  HMMA.16816.F32.BF16 R4, R64, R16.reuse, RZ ;  /* 0x000000104004723c */ /* 0x082fee00000418ff */
[----:B------:R-:W-:Y:S01]  /*5310*/  LDSM.16.M88.4 R136, [R146+0x8000] ;  /* 0x008000009288783b */ /* 0x000fe20000000200 */
[C---:B--2---:R-:W-:Y:S07]  /*5320*/  HMMA.16816.F32.BF16 R8, R60.reuse, R16, RZ ;  /* 0x000000103c08723c */ /* 0x044fee00000418ff */
[----:B------:R-:W1:Y:S01]  /*5330*/  LDSM.16.M88.4 R140, [R186+0x4000] ;  /* 0x00400000ba8c783b */ /* 0x000e620000000200 */
[-C--:B------:R-:W-:Y:S07]  /*5340*/  HMMA.16816.F32.BF16 R12, R60, R18.reuse, RZ ;  /* 0x000000123c0c723c */ /* 0x080fee00000418ff */
[----:B------:R-:W5:Y:S01]  /*5350*/  LDG.E R2, desc[UR8][R148.64+0x100] ;  /* 0x0001000894027981 */ /* 0x000f62000c1e1900 */
[C---:B------:R-:W-:Y:S03]  /*5360*/  HMMA.16816.F32.BF16 R16, R64.reuse, R18, RZ ;  /* 0x000000124010723c */ /* 0x040fe600000418ff */
[----:B------:R2:W5:Y:S03]  /*5370*/  LDG.E R0, desc[UR8][R148.64+0x120] ;  /* 0x0001200894007981 */ /* 0x000566000c1e1900 */
[-C--:B----4-:R-:W-:Y:S06]  /*5380*/  HMMA.16816.F32.BF16 R20, R64, R32.reuse, RZ ;  /* 0x000000204014723c */ /* 0x090fec00000418ff */
[C---:B------:R-:W-:Y:S06]  /*5390*/  HMMA.16816.F32.BF16 R24, R60.reuse, R32, RZ ;  /* 0x000000203c18723c */ /* 0x040fec00000418ff */
[-C--:B------:R-:W-:Y:S06]  /*53a0*/  HMMA.16816.F32.BF16 R28, R60, R34.reuse, RZ ;  /* 0x000000223c1c723c */ /* 0x080fec00000418ff */
[C---:B------:R-:W-:Y:S06]  /*53b0*/  HMMA.16816.F32.BF16 R32, R64.reuse, R34, RZ ;  /* 0x000000224020723c */ /* 0x040fec00000418ff */
[-C--:B------:R-:W-:Y:S06]  /*53c0*/  HMMA.16816.F32.BF16 R36, R64, R48.reuse, RZ ;  /* 0x000000304024723c */ /* 0x080fec00000418ff */
[C---:B------:R-:W-:Y:S06]  /*53d0*/  HMMA.16816.F32.BF16 R40, R60.reuse, R48, RZ ;  /* 0x000000303c28723c */ /* 0x040fec00000418ff */
[-C--:B------:R-:W-:Y:S06]  /*53e0*/  HMMA.16816.F32.BF16 R44, R60, R50.reuse, RZ ;  /* 0x000000323c2c723c */ /* 0x080fec00000418ff */
[C---:B------:R-:W-:Y:S06]  /*53f0*/  HMMA.16816.F32.BF16 R48, R64.reuse, R50, RZ ;  /* 0x000000324030723c */ /* 0x040fec00000418ff */
[-C--:B---3--:R-:W-:Y:S06]  /*5400*/  HMMA.16816.F32.BF16 R52, R64, R132.reuse, RZ ;  /* 0x000000844034723c */ /* 0x088fec00000418ff */
[C---:B------:R-:W-:Y:S06]  /*5410*/  HMMA.16816.F32.BF16 R56, R60.reuse, R132, RZ ;  /* 0x000000843c38723c */ /* 0x040fec00000418ff */
[-C--:B------:R-:W-:Y:S06]  /*5420*/  HMMA.16816.F32.BF16 R60, R60, R134.reuse, RZ ;  /* 0x000000863c3c723c */ /* 0x080fec00000418ff */
[----:B------:R-:W-:Y:S01]  /*5430*/  HMMA.16816.F32.BF16 R64, R64, R134, RZ ;  /* 0x000000864040723c */ /* 0x000fe200000418ff */
[----:B------:R-:W3:Y:S05]  /*5440*/  LDSM.16.M88.4 R132, [R146+0xa000] ;  /* 0x00a000009284783b */ /* 0x000eea0000000200 */
[-C--:B-1----:R-:W-:Y:S06]  /*5450*/  HMMA.16816.F32.BF16 R4, R136, R140.reuse, R4 ;  /* 0x0000008c8804723c */ /* 0x082fec0000041804 */
[C---:B---3--:R-:W-:Y:S06]  /*5460*/  HMMA.16816.F32.BF16 R8, R132.reuse, R140, R8 ;  /* 0x0000008c8408723c */ /* 0x048fec0000041808 */
[-C--:B------:R-:W-:Y:S06]  /*5470*/  HMMA.16816.F32.BF16 R12, R132, R142.reuse, R12 ;  /* 0x0000008e840c723c */ /* 0x080fec000004180c */
[C---:B------:R-:W-:Y:S01]  /*5480*/  HMMA.16816.F32.BF16 R16, R136.reuse, R142, R16 ;  /* 0x0000008e8810723c */ /* 0x040fe20000041810 */
[----:B------:R-:W1:Y:S05]  /*5490*/  LDSM.16.M88.4 R140, [R186+0x4800] ;  /* 0x00480000ba8c783b */ /* 0x000e6a0000000200 */
[-C--:B-1----:R-:W-:Y:S06]  /*54a0*/  HMMA.16816.F32.BF16 R20, R136, R140.reuse, R20 ;  /* 0x0000008c8814723c */ /* 0x082fec0000041814 */
[C---:B------:R-:W-:Y:S06]  /*54b0*/  HMMA.16816.F32.BF16 R24, R132.reuse, R140, R24 ;  /* 0x0000008c8418723c */ /* 0x040fec0000041818 */
        /* <DEDUP_REMOVED lines=10> */
[-C--:B------:R-:W-:Y:S01]  /*5560*/  HMMA.16816.F32.BF16 R60, R132, R142.reuse, R60 ;  /* 0x0000008e843c723c */ /* 0x080fe2000004183c */
[----:B------:R-:W-:Y:S05]  /*5570*/  LDSM.16.M88.4 R132, [R145+0x8000] ;  /* 0x008000009184783b */ /* 0x000fea0000000200 */
[----:B------:R-:W-:Y:S03]  /*5580*/  HMMA.16816.F32.BF16 R64, R136, R142, R64 ;  /* 0x0000008e8840723c */ /* 0x000fe60000041840 */
[----:B------:R-:W1:Y:S08]  /*5590*/  LDSM.16.M88.4 R136, [R183+0x4000] ;  /* 0x00400000b788783b */ /* 0x000e700000000200 */
[----:B------:R-:W3:Y:S01]  /*55a0*/  LDSM.16.M88.4 R140, [R145+0xa000] ;  /* 0x00a00000918c783b */ /* 0x000ee20000000200 */
        /* <DEDUP_REMOVED lines=18> */
[----:B------:R-:W-:Y:S01]  /*56d0*/  HMMA.16816.F32.BF16 R64, R132, R138, R64 ;  /* 0x0000008a8440723c */ /* 0x000fe20000041840 */
[----:B------:R-:W-:Y:S04]  /*56e0*/  LDSM.16.M88.4 R136, [R185+0x4000] ;  /* 0x00400000b988783b */ /* 0x000fe80000000200 */
[----:B------:R-:W-:Y:S05]  /*56f0*/  IMAD.IADD R140, R188, 0x1, R145 ;  /* 0x00000001bc8c7824 */ /* 0x000fea00078e0291 */
[----:B------:R-:W1:Y:S08]  /*5700*/  LDSM.16.M88.4 R132, [R140+0x8000] ;  /* 0x008000008c84783b */ /* 0x000e700000000200 */
[----:B------:R-:W3:Y:S01]  /*5710*/  LDSM.16.M88.4 R140, [R140+0xa000] ;  /* 0x00a000008c8c783b */ /* 0x000ee20000000200 */
[-C--:B-1----:R-:W-:Y:S06]  /*5720*/  HMMA.16816.F32.BF16 R4, R132, R136.reuse, R4 ;  /* 0x000000888404723c */ /* 0x082fec0000041804 */
[C---:B---3--:R-:W-:Y:S06]  /*5730*/  HMMA.16816.F32.BF16 R8, R140.reuse, R136, R8 ;  /* 0x000000888c08723c */ /* 0x048fec0000041808 */
[-C--:B------:R-:W-:Y:S06]  /*5740*/  HMMA.16816.F32.BF16 R12, R140, R138.reuse, R12 ;  /* 0x0000008a8c0c723c */ /* 0x080fec000004180c */
[C---:B------:R-:W-:Y:S01]  /*5750*/  HMMA.16816.F32.BF16 R16, R132.reuse, R138, R16 ;  /* 0x0000008a8410723c */ /* 0x040fe20000041810 */
[----:B------:R-:W1:Y:S05]  /*5760*/  LDSM.16.M88.4 R136, [R185+0x4800] ;  /* 0x00480000b988783b */ /* 0x000e6a0000000200 */
[----:B------:R-:W-:Y:S01]  /*5770*/  FADD.FTZ R6, -R144, R6 ;  /* 0x0000000690067221 */ /* 0x000fe20000010100 */
[C---:B------:R-:W-:Y:S01]  /*5780*/  FADD.FTZ R4, -R147.reuse, R4 ;  /* 0x0000000493047221 */ /* 0x040fe20000010100 */
[----:B------:R-:W-:Y:S03]  /*5790*/  FADD.FTZ R5, -R147, R5 ;  /* 0x0000000593057221 */ /* 0x000fe60000010100 */
[----:B--2---:R-:W-:Y:S01]  /*57a0*/  FMUL.FTZ R148, R231, R6 ;  /* 0x00000006e7947220 */ /* 0x004fe20000410000 */
[----:B------:R-:W-:Y:S01]  /*57b0*/  FMUL.FTZ R150, R150, R4 ;  /* 0x0000000496967220 */ /* 0x000fe20000410000 */
[----:B------:R-:W-:Y:S11]  /*57c0*/  FMUL.FTZ R149, R232, R5 ;  /* 0x00000005e8957220 */ /* 0x000ff60000410000 */
[C---:B------:R-:W-:Y:S01]  /*57d0*/  FADD.FTZ R5, -R147.reuse, R16 ;  /* 0x0000001093057221 */ /* 0x040fe20000010100 */
[----:B------:R-:W-:Y:S03]  /*57e0*/  FADD.FTZ R4, -R147, R17 ;  /* 0x0000001193047221 */ /* 0x000fe60000010100 */
[----:B------:R-:W-:Y:S01]  /*57f0*/  FMUL.FTZ R5, R236, R5 ;  /* 0x00000005ec057220 */ /* 0x000fe20000410000 */
[----:B------:R-:W-:Y:S01]  /*5800*/  FMUL.FTZ R4, R235, R4 ;  /* 0x00000004eb047220 */ /* 0x000fe20000410000 */
[-C--:B-1----:R-:W-:Y:S06]  /*5810*/  HMMA.16816.F32.BF16 R20, R132, R136.reuse, R20 ;  /* 0x000000888414723c */ /* 0x082fec0000041814 */
[C---:B------:R-:W-:Y:S06]  /*5820*/  HMMA.16816.F32.BF16 R24, R140.reuse, R136, R24 ;  /* 0x000000888c18723c */ /* 0x040fec0000041818 */
[-C--:B------:R-:W-:Y:S06]  /*5830*/  HMMA.16816.F32.BF16 R28, R140, R138.reuse, R28 ;  /* 0x0000008a8c1c723c */ /* 0x080fec000004181c */
[C---:B------:R-:W-:Y:S01]  /*5840*/  HMMA.16816.F32.BF16 R32, R132.reuse, R138, R32 ;  /* 0x0000008a8420723c */ /* 0x040fe20000041820 */
[----:B------:R-:W1:Y:S05]  /*5850*/  LDSM.16.M88.4 R136, [R185+0x5000] ;  /* 0x00500000b988783b */ /* 0x000e6a0000000200 */
[C---:B------:R-:W-:Y:S01]  /*5860*/  FADD.FTZ R6, -R147.reuse, R20 ;  /* 0x0000001493067221 */ /* 0x040fe20000010100 */
[C---:B------:R-:W-:Y:S04]  /*5870*/  FADD.FTZ R21, -R147.reuse, R21 ;  /* 0x0000001593157221 */ /* 0x040fe80000010100 */
[----:B------:R-:W-:Y:S11]  /*5880*/  FMUL.FTZ R6, R234, R6 ;  /* 0x00000006ea067220 */ /* 0x000ff60000410000 */
[----:B------:R-:W-:Y:S02]  /*5890*/  @!UPT UIADD3 URZ, URZ, URZ, URZ ;  /* 0x0000003f3f3ff290 */ /* 0x000fe4000fffe03f */
[C---:B------:R-:W-:Y:S01]  /*58a0*/  FADD.FTZ R20, -R147.reuse, R32 ;  /* 0x0000002093147221 */ /* 0x040fe20000010100 */
[----:B------:R-:W-:Y:S01]  /*58b0*/  F2FP.BF16.F32.PACK_AB R32, R4, R5 ;  /* 0x000000050420723e */ /* 0x000fe200000010ff */
[----:B------:R-:W-:Y:S01]  /*58c0*/  FADD.FTZ R17, -R147, R33 ;  /* 0x0000002193117221 */ /* 0x000fe20000010100 */
[----:B------:R-:W-:Y:S01]  /*58d0*/  FADD.FTZ R33, -R144, R7 ;  /* 0x0000000790217221 */ /* 0x000fe20000010100 */
[----:B------:R-:W-:Y:S02]  /*58e0*/  FMUL.FTZ R20, R230, R20 ;  /* 0x00000014e6147220 */ /* 0x000fe40000410000 */
[----:B------:R-:W-:Y:S01]  /*58f0*/  FMUL.FTZ R17, R229, R17 ;  /* 0x00000011e5117220 */ /* 0x000fe20000410000 */
[-C--:B-1----:R-:W-:Y:S06]  /*5900*/  HMMA.16816.F32.BF16 R36, R132, R136.reuse, R36 ;  /* 0x000000888424723c */ /* 0x082fec0000041824 */
[C---:B------:R-:W-:Y:S06]  /*5910*/  HMMA.16816.F32.BF16 R40, R140.reuse, R136, R40 ;  /* 0x000000888c28723c */ /* 0x040fec0000041828 */
[-C--:B------:R-:W-:Y:S06]  /*5920*/  HMMA.16816.F32.BF16 R44, R140, R138.reuse, R44 ;  /* 0x0000008a8c2c723c */ /* 0x080fec000004182c */
[C---:B------:R-:W-:Y:S01]  /*5930*/  HMMA.16816.F32.BF16 R48, R132.reuse, R138, R48 ;  /* 0x0000008a8430723c */ /* 0x040fe20000041830 */
[----:B------:R-:W1:Y:S05]  /*5940*/  LDSM.16.M88.4 R136, [R185+0x5800] ;  /* 0x00580000b988783b */ /* 0x000e6a0000000200 */
[----:B------:R-:W-:Y:S05]  /*5950*/  FADD.FTZ R37, -R147, R37 ;  /* 0x0000002593257221 */ /* 0x000fea0000010100 */
[----:B------:R-:W-:Y:S11]  /*5960*/  FMUL.FTZ R37, R227, R37 ;  /* 0x00000025e3257220 */ /* 0x000ff60000410000 */
[----:B------:R-:W-:Y:S02]  /*5970*/  @!UPT UIADD3 URZ, URZ, URZ, URZ ;  /* 0x0000003f3f3ff290 */ /* 0x000fe4000fffe03f */
[----:B------:R-:W-:Y:S01]  /*5980*/  FADD.FTZ R16, -R147, R48 ;  /* 0x0000003093107221 */ /* 0x000fe20000010100 */
[----:B------:R-:W-:Y:S03]  /*5990*/  F2FP.BF16.F32.PACK_AB R48, R17, R20 ;  /* 0x000000141130723e */ /* 0x000fe600000010ff */
[----:B------:R-:W-:Y:S01]  /*59a0*/  FMUL.FTZ R16, R226, R16 ;  /* 0x00000010e2107220 */ /* 0x000fe20000410000 */
[-C--:B-1----:R-:W-:Y:S06]  /*59b0*/  HMMA.16816.F32.BF16 R52, R132, R136.reuse, R52 ;  /* 0x000000888434723c */ /* 0x082fec0000041834 */
[C---:B------:R-:W-:Y:S06]  /*59c0*/  HMMA.16816.F32.BF16 R56, R140.reuse, R136, R56 ;  /* 0x000000888c38723c */ /* 0x040fec0000041838 */
[-C--:B------:R-:W-:Y:S06]  /*59d0*/  HMMA.16816.F32.BF16 R60, R140, R138.reuse, R60 ;  /* 0x0000008a8c3c723c */ /* 0x080fec000004183c */
[----:B------:R-:W-:Y:S06]  /*59e0*/  HMMA.16816.F32.BF16 R64, R132, R138, R64 ;  /* 0x0000008a8440723c */ /* 0x000fec0000041840 */
[----:B------:R-:W-:Y:S01]  /*59f0*/  FADD.FTZ R5, -R147, R52 ;  /* 0x0000003493057221 */ /* 0x000fe20000010100 */
[----:B------:R-:W-:Y:S01]  /*5a00*/  FMUL.FTZ R133, R233, R21 ;  /* 0x00000015e9857220 */ /* 0x000fe20000410000 */
[----:B------:R-:W-:Y:S03]  /*5a10*/  F2FP.BF16.F32.PACK_AB R132, R149, R150 ;  /* 0x000000969584723e */ /* 0x000fe600000010ff */
[----:B------:R-:W-:Y:S01]  /*5a20*/  FADD.FTZ R52, -R147, R53 ;  /* 0x0000003593347221 */ /* 0x000fe20000010100 */
[----:B------:R-:W-:Y:S01]  /*5a30*/  F2FP.BF16.F32.PACK_AB R133, R133, R6 ;  /* 0x000000068585723e */ /* 0x000fe200000010ff */
[C---:B------:R-:W-:Y:S01]  /*5a40*/  FADD.FTZ R6, -R147.reuse, R36 ;  /* 0x0000002493067221 */ /* 0x040fe20000010100 */
[----:B------:R-:W-:Y:S01]  /*5a50*/  FADD.FTZ R36, -R147, R49 ;  /* 0x0000003193247221 */ /* 0x000fe20000010100 */
[----:B------:R-:W-:Y:S01]  /*5a60*/  FMUL.FTZ R5, R224, R5 ;  /* 0x00000005e0057220 */ /* 0x000fe20000410000 */
[----:B------:R-:W-:Y:S01]  /*5a70*/  FMUL.FTZ R52, R223, R52 ;  /* 0x00000034df347220 */ /* 0x000fe20000410000 */
[----:B------:R-:W-:Y:S01]  /*5a80*/  FMUL.FTZ R6, R228, R6 ;  /* 0x00000006e4067220 */ /* 0x000fe20000410000 */
[----:B------:R-:W-:Y:S03]  /*5a90*/  FMUL.FTZ R36, R225, R36 ;  /* 0x00000024e1247220 */ /* 0x000fe60000410000 */
[----:B------:R-:W-:Y:S02]  /*5aa0*/  F2FP.BF16.F32.PACK_AB R52, R52, R5 ;  /* 0x000000053434723e */ /* 0x000fe400000010ff */
[----:B------:R-:W-:Y:S01]  /*5ab0*/  F2FP.BF16.F32.PACK_AB R37, R37, R6 ;  /* 0x000000062525723e */ /* 0x000fe200000010ff */
[C---:B------:R-:W-:Y:S01]  /*5ac0*/  FADD.FTZ R4, -R147.reuse, R64 ;  /* 0x0000004093047221 */ /* 0x040fe20000010100 */
[----:B------:R-:W-:Y:S01]  /*5ad0*/  F2FP.BF16.F32.PACK_AB R36, R36, R16 ;  /* 0x000000102424723e */ /* 0x000fe200000010ff */
[----:B------:R-:W-:Y:S02]  /*5ae0*/  FADD.FTZ R49, -R147, R65 ;  /* 0x0000004193317221 */ /* 0x000fe40000010100 */
[----:B------:R-:W-:Y:S02]  /*5af0*/  FMUL.FTZ R4, R173, R4 ;  /* 0x00000004ad047220 */ /* 0x000fe40000410000 */
[----:B------:R-:W-:Y:S05]  /*5b00*/  FMUL.FTZ R49, R172, R49 ;  /* 0x00000031ac317220 */ /* 0x000fea0000410000 */
[----:B------:R-:W-:Y:S01]  /*5b10*/  F2FP.BF16.F32.PACK_AB R49, R49, R4 ;  /* 0x000000043131723e */ /* 0x000fe200000010ff */
[----:B------:R-:W-:Y:S06]  /*5b20*/  @!P0 BRA `(.L_x_395) ;  /* 0x0000000000788947 */ /* 0x000fec0003800000 */
[----:B------:R-:W1:Y:S01]  /*5b30*/  LDC R21, c[0x0][0x240] ;  /* 0x00009000ff157b82 */ /* 0x000e620000000800 */
[----:B------:R-:W-:Y:S01]  /*5b40*/  IMAD.MOV.U32 R4, RZ, RZ, R242 ;  /* 0x000000ffff047224 */ /* 0x000fe200078e00f2 */
[----:B------:R-:W-:Y:S01]  /*5b50*/  ULOP3.LUT UR15, UR10, 0x1, URZ, 0xc0, !UPT ;  /* 0x000000010a0f7892 */ /* 0x000fe2000f8ec03f */
[----:B------:R-:W-:Y:S03]  /*5b60*/  MOV R5, R241 ;  /* 0x000000f100057202 */ /* 0x000fe60000000f00 */
[----:B------:R-:W-:Y:S02]  /*5b70*/  UISETP.NE.U32.AND UP1, UPT, UR15, 0x1, UPT ;  /* 0x000000010f00788c */ /* 0x000fe4000bf25070 */
[----:B------:R-:W2:Y:S02]  /*5b80*/  LDC R7, c[0x0][0x244] ;  /* 0x00009100ff077b82 */ /* 0x000ea40000000800 */
[----:B------:R-:W-:Y:S06]  /*5b90*/  USEL UR15, UR60, 0x4000, !UP1 ;  /* 0x000040003c0f7887 */ /* 0x000fec000c800000 */
[----:B------:R-:W-:Y:S01]  /*5ba0*/  VIADD R213, R213, UR15 ;  /* 0x0000000fd5d57c36 */ /* 0x000fe20008000000 */
[----:B------:R-:W-:Y:S01]  /*5bb0*/  IADD3 R187, R187, UR15, RZ ;  /* 0x0000000fbbbb7c10 */ /* 0x000fe2000fffe0ff */
[C---:B-1----:R-:W-:Y:S02]  /*5bc0*/  IMAD.U32 R6, R21.reuse, -0x80, RZ ;  /* 0xffffff8015067824 */ /* 0x042fe400078e00ff */
[C---:B------:R-:W-:Y:S03]  /*5bd0*/  IMAD.SHL.U32 R20, R21.reuse, 0x40, RZ ;  /* 0x0000004015147824 */ /* 0x040fe600078e00ff */
[C---:B------:R-:W-:Y:S02]  /*5be0*/  LEA R242, P1, R6.reuse, R4, 0x1 ;  /* 0x0000000406f27211 */ /* 0x040fe400078208ff */
[----:B--2---:R-:W-:Y:S03]  /*5bf0*/  SHF.L.U64.HI R21, R21, 0x6, R7 ;  /* 0x0000000615157819 */ /* 0x004fe60000010207 */
[----:B------:R-:W-:Y:S01]  /*5c00*/  IMAD.MOV.U32 R16, RZ, RZ, R242 ;  /* 0x000000ffff107224 */ /* 0x000fe200078e00f2 */
[----:B------:R-:W-:Y:S04]  /*5c10*/  LEA.HI.X.SX32 R241, R6, R5, 0x1, P1 ;  /* 0x0000000506f17211 */ /* 0x000fe800008f0eff */
[----:B------:R-:W-:Y:S02]  /*5c20*/  MOV R17, R241 ;  /* 0x000000f100117202 */ /* 0x000fe40000000f00 */
[-C--:B------:R-:W-:Y:S03]  /*5c30*/  IADD3 R6, P1, R16, R20.reuse, RZ ;  /* 0x0000001410067210 */ /* 0x080fe60007f3e0ff */
[----:B------:R-:W-:Y:S01]  /*5c40*/  @!PT LDS RZ, [RZ] ;  /* 0x00000000fffff984 */ /* 0x000fe20000000800 */
[----:B------:R-:W-:Y:S01]  /*5c50*/  @!PT LDS RZ, [RZ] ;  /* 0x00000000fffff984 */ /* 0x000fe20000000800 */
[----:B------:R-:W-:Y:S01]  /*5c60*/  @!PT LDS RZ, [RZ] ;  /* 0x00000000fffff984 */ /* 0x000fe20000000800 */
[----:B------:R1:W-:Y:S01]  /*5c70*/  LDGSTS.E.BYPASS.LTC128B.128 [R213], desc[UR8][R16.64] ;  /* 0x0000000010d57fae */ /* 0x0003e2000b901d48 */
[-C--:B------:R-:W-:Y:S01]  /*5c80*/  IADD3 R4, P2, R6, R20.reuse, RZ ;  /* 0x0000001406047210 */ /* 0x080fe20007f5e0ff */
[--C-:B------:R-:W-:Y:S03]  /*5c90*/  IMAD.X R7, R17, 0x1, R21.reuse, P1 ;  /* 0x0000000111077824 */ /* 0x100fe600008e0615 */
[----:B------:R-:W-:Y:S02]  /*5ca0*/  IADD3 R20, P1, R4, R20, RZ ;  /* 0x0000001404147210 */ /* 0x000fe40007f3e0ff */
[----:B------:R1:W-:Y:S01]  /*5cb0*/  LDGSTS.E.BYPASS.LTC128B.128 [R213+0x1000], desc[UR8][R6.64] ;  /* 0x0100000006d57fae */ /* 0x0003e2000b901d48 */
[----:B------:R-:W-:Y:S05]  /*5cc0*/  IADD3.X R5, R7, R21, RZ, P2, !PT ;  /* 0x0000001507057210 */ /* 0x000fea00017fe4ff */
[----:B------:R1:W-:Y:S01]  /*5cd0*/  LDGSTS.E.BYPASS.LTC128B.128 [R213+0x2000], desc[UR8][R4.64] ;  /* 0x0200000004d57fae */ /* 0x0003e2000b901d48 */
[----:B------:R-:W-:Y:S05]  /*5ce0*/  IMAD.X R21, R5, 0x1, R21, P1 ;  /* 0x0000000105157824 */ /* 0x000fea00008e0615 */
[----:B------:R1:W-:Y:S04]  /*5cf0*/  LDGSTS.E.BYPASS.LTC128B.128 [R213+0x3000], desc[UR8][R20.64] ;  /* 0x0300000014d57fae */ /* 0x0003e8000b901d48 */
[----:B------:R-:W0:Y:S02]  /*5d00*/  LDGDEPBAR ;  /* 0x00000000000079af */ /* 0x000e240000000000 */
.L_x_395:
[----:B-1----:R-:W-:Y:S01]  /*5d10*/  FMUL.FTZ R5, R200, R33 ;  /* 0x00000021c8057220 */ /* 0x002fe20000410000 */
[C---:B------:R-:W-:Y:S01]  /*5d20*/  FADD.FTZ R19, -R144.reuse, R19 ;  /* 0x0000001390137221 */ /* 0x040fe20000010100 */
[C---:B------:R-:W-:Y:S01]  /*5d30*/  FADD.FTZ R18, -R144.reuse, R18 ;  /* 0x0000001290127221 */ /* 0x040fe20000010100 */
[----:B------:R-:W-:Y:S01]  /*5d40*/  STS [R215+0x14000], R132 ;  /* 0x01400084d7007388 */ /* 0x000fe20000000800 */
[----:B------:R-:W-:Y:S01]  /*5d50*/  FADD.FTZ R17, -R144, R54 ;  /* 0x0000003690117221 */ /* 0x000fe20000010100 */
[----:B------:R-:W-:Y:S01]  /*5d60*/  FMUL.FTZ R4, R192, R19 ;  /* 0x00000013c0047220 */ /* 0x000fe20000410000 */
[----:B------:R-:W-:Y:S01]  /*5d70*/  FMUL.FTZ R18, R193, R18 ;  /* 0x00000012c1127220 */ /* 0x000fe20000410000 */
[----:B------:R-:W-:Y:S01]  /*5d80*/  F2FP.BF16.F32.PACK_AB R5, R5, R148 ;  /* 0x000000940505723e */ /* 0x000fe200000010ff */
[----:B------:R-:W-:Y:S01]  /*5d90*/  FADD.FTZ R16, -R144, R55 ;  /* 0x0000003790107221 */ /* 0x000fe20000010100 */
[----:B------:R-:W-:Y:S01]  /*5da0*/  FMUL.FTZ R17, R154, R17 ;  /* 0x000000119a117220 */ /* 0x000fe20000410000 */
[----:B-----5:R-:W-:Y:S01]  /*5db0*/  FADD.FTZ R8, -R2, R8 ;  /* 0x0000000802087221 */ /* 0x020fe20000010100 */
[----:B------:R-:W-:Y:S01]  /*5dc0*/  F2FP.BF16.F32.PACK_AB R4, R4, R18 ;  /* 0x000000120404723e */ /* 0x000fe200000010ff */
[----:B------:R-:W-:Y:S01]  /*5dd0*/  STS [R215+0x14400], R5 ;  /* 0x01440005d7007388 */ /* 0x000fe20000000800 */
[----:B------:R-:W-:Y:S01]  /*5de0*/  FMUL.FTZ R16, R153, R16 ;  /* 0x0000001099107220 */ /* 0x000fe20000410000 */
[----:B------:R-:W-:Y:S01]  /*5df0*/  FADD.FTZ R9, -R2, R9 ;  /* 0x0000000902097221 */ /* 0x000fe20000010100 */
[----:B------:R-:W-:Y:S01]  /*5e00*/  FMUL.FTZ R8, R208, R8 ;  /* 0x00000008d0087220 */ /* 0x000fe20000410000 */
[----:B------:R1:W-:Y:S01]  /*5e10*/  STS [R217+0x14400], R4 ;  /* 0x01440004d9007388 */ /* 0x0003e20000000800 */
[----:B------:R-:W-:Y:S01]  /*5e20*/  FADD.FTZ R56, -R2, R56 ;  /* 0x0000003802387221 */ /* 0x000fe20000010100 */
[----:B------:R-:W-:Y:S01]  /*5e30*/  F2FP.BF16.F32.PACK_AB R21, R16, R17 ;  /* 0x000000111015723e */ /* 0x000fe200000010ff */
[----:B------:R-:W-:Y:S01]  /*5e40*/  FMUL.FTZ R9, R207, R9 ;  /* 0x00000009cf097220 */ /* 0x000fe20000410000 */
[C---:B------:R-:W-:Y:S01]  /*5e50*/  FADD.FTZ R16, -R2.reuse, R57 ;  /* 0x0000003902107221 */ /* 0x040fe20000010100 */
        /* <DEDUP_REMOVED lines=11> */
[----:B------:R-:W-:Y:S01]  /*5f10*/  FADD.FTZ R61, -R2, R61 ;  /* 0x0000003d023d7221 */ /* 0x000fe20000010100 */
[----:B------:R-:W-:Y:S01]  /*5f20*/  FMUL.FTZ R2, R162, R56 ;  /* 0x00000038a2027220 */ /* 0x000fe20000410000 */
[----:B------:R-:W-:Y:S01]  /*5f30*/  FMUL.FTZ R16, R161, R16 ;  /* 0x00000010a1107220 */ /* 0x000fe20000410000 */
[----:B------:R-:W-:Y:S01]  /*5f40*/  STS [R217+0x14000], R32 ;  /* 0x01400020d9007388 */ /* 0x000fe20000000800 */
[C---:B------:R-:W-:Y:S01]  /*5f50*/  FADD.FTZ R11, -R0.reuse, R11 ;  /* 0x0000000b000b7221 */ /* 0x040fe20000010100 */
[C---:B------:R-:W-:Y:S01]  /*5f60*/  FADD.FTZ R15, -R0.reuse, R15 ;  /* 0x0000000f000f7221 */ /* 0x040fe20000010100 */
[----:B------:R-:W-:Y:S01]  /*5f70*/  FADD.FTZ R14, -R0, R14 ;  /* 0x0000000e000e7221 */ /* 0x000fe20000010100 */
[----:B------:R-:W-:Y:S01]  /*5f80*/  F2FP.BF16.F32.PACK_AB R16, R16, R2 ;  /* 0x000000021010723e */ /* 0x000fe200000010ff */
[----:B------:R-:W-:Y:S01]  /*5f90*/  FADD.FTZ R2, -R0, R10 ;  /* 0x0000000a00027221 */ /* 0x000fe20000010100 */
[----:B-1----:R-:W-:Y:S01]  /*5fa0*/  F2FP.BF16.F32.PACK_AB R4, R9, R8 ;  /* 0x000000080904723e */ /* 0x002fe200000010ff */
[----:B------:R-:W-:Y:S01]  /*5fb0*/  FMUL.FTZ R9, R211, R11 ;  /* 0x0000000bd3097220 */ /* 0x000fe20000410000 */
[----:B------:R-:W-:Y:S01]  /*5fc0*/  FADD.FTZ R22, -R144, R22 ;  /* 0x0000001690167221 */ /* 0x000fe20000010100 */
[----:B------:R-:W-:Y:S01]  /*5fd0*/  FMUL.FTZ R2, R212, R2 ;  /* 0x00000002d4027220 */ /* 0x000fe20000410000 */
[----:B------:R-:W-:Y:S01]  /*5fe0*/  FADD.FTZ R23, -R144, R23 ;  /* 0x0000001790177221 */ /* 0x000fe20000010100 */
[----:B------:R1:W-:Y:S01]  /*5ff0*/  STS [R215+0x16000], R4 ;  /* 0x01600004d7007388 */ /* 0x0003e20000000800 */
        /* <DEDUP_REMOVED lines=12> */
[----:B------:R-:W-:Y:S01]  /*60c0*/  STS [R215+0x16400], R9 ;  /* 0x01640009d7007388 */ /* 0x000fe20000000800 */
[----:B------:R-:W-:Y:S01]  /*60d0*/  F2FP.BF16.F32.PACK_AB R8, R8, R14 ;  /* 0x0000000e0808723e */ /* 0x000fe200000010ff */
[----:B------:R-:W-:Y:S01]  /*60e0*/  FMUL.FTZ R7, R152, R7 ;  /* 0x0000000798077220 */ /* 0x000fe20000410000 */
[----:B------:R-:W-:Y:S01]  /*60f0*/  FMUL.FTZ R6, R151, R6 ;  /* 0x0000000697067220 */ /* 0x000fe20000410000 */
[----:B------:R-:W-:Y:S01]  /*6100*/  F2FP.BF16.F32.PACK_AB R23, R23, R22 ;  /* 0x000000161717723e */ /* 0x000fe200000010ff */
[----:B------:R-:W-:Y:S01]  /*6110*/  FMUL.FTZ R34, R168, R34 ;  /* 0x00000022a8227220 */ /* 0x000fe20000410000 */
[----:B------:R-:W-:Y:S01]  /*6120*/  FMUL.FTZ R22, R167, R35 ;  /* 0x00000023a7167220 */ /* 0x000fe20000410000 */
[C---:B------:R-:W-:Y:S01]  /*6130*/  FADD.FTZ R27, -R0.reuse, R27 ;  /* 0x0000001b001b7221 */ /* 0x040fe20000010100 */
[----:B------:R-:W-:Y:S01]  /*6140*/  FADD.FTZ R26, -R0, R26 ;  /* 0x0000001a001a7221 */ /* 0x000fe20000010100 */
[----:B------:R-:W-:Y:S01]  /*6150*/  STS [R217+0x16000], R19 ;  /* 0x01600013d9007388 */ /* 0x000fe20000000800 */
[----:B------:R-:W-:Y:S01]  /*6160*/  F2FP.BF16.F32.PACK_AB R20, R6, R7 ;  /* 0x000000070614723e */ /* 0x000fe200000010ff */
[----:B------:R-:W-:Y:S01]  /*6170*/  FMUL.FTZ R24, R199, R24 ;  /* 0x00000018c7187220 */ /* 0x000fe20000410000 */
[----:B------:R-:W-:Y:S01]  /*6180*/  FMUL.FTZ R18, R198, R25 ;  /* 0x00000019c6127220 */ /* 0x000fe20000410000 */
[----:B------:R-:W-:Y:S01]  /*6190*/  STS [R217+0x16400], R8 ;  /* 0x01640008d9007388 */ /* 0x000fe20000000800 */
[----:B------:R-:W-:Y:S01]  /*61a0*/  FMUL.FTZ R26, R205, R26 ;  /* 0x0000001acd1a7220 */ /* 0x000fe20000410000 */
[----:B------:R-:W-:Y:S01]  /*61b0*/  FMUL.FTZ R7, R203, R27 ;  /* 0x0000001bcb077220 */ /* 0x000fe20000410000 */
        /* <DEDUP_REMOVED lines=8> */
[----:B-1----:R-:W-:Y:S01]  /*6240*/  FMUL.FTZ R4, R201, R31 ;  /* 0x0000001fc9047220 */ /* 0x002fe20000410000 */
[C---:B------:R-:W-:Y:S01]  /*6250*/  FADD.FTZ R38, -R144.reuse, R38 ;  /* 0x0000002690267221 */ /* 0x040fe20000010100 */
[----:B------:R-:W-:Y:S01]  /*6260*/  FADD.FTZ R39, -R144, R39 ;  /* 0x0000002790277221 */ /* 0x000fe20000010100 */
[----:B------:R-:W-:Y:S01]  /*6270*/  F2FP.BF16.F32.PACK_AB R18, R18, R24 ;  /* 0x000000181212723e */ /* 0x000fe200000010ff */
[----:B------:R-:W-:Y:S01]  /*6280*/  STS [R220+0x14000], R48 ;  /* 0x01400030dc007388 */ /* 0x000fe20000000800 */
[----:B------:R-:W-:Y:S01]  /*6290*/  F2FP.BF16.F32.PACK_AB R7, R7, R26 ;  /* 0x0000001a0707723e */ /* 0x000fe200000010ff */
[----:B------:R-:W-:Y:S01]  /*62a0*/  FMUL.FTZ R38, R165, R38 ;  /* 0x00000026a5267220 */ /* 0x000fe20000410000 */
[----:B------:R-:W-:Y:S01]  /*62b0*/  FMUL.FTZ R39, R164, R39 ;  /* 0x00000027a4277220 */ /* 0x000fe20000410000 */
[----:B------:R-:W-:Y:S01]  /*62c0*/  STS [R220+0x14400], R22 ;  /* 0x01440016dc007388 */ /* 0x000fe20000000800 */
[C---:B------:R-:W-:Y:S01]  /*62d0*/  FADD.FTZ R50, -R144.reuse, R50 ;  /* 0x0000003290327221 */ /* 0x040fe20000010100 */
[----:B------:R-:W-:Y:S01]  /*62e0*/  FADD.FTZ R51, -R144, R51 ;  /* 0x0000003390337221 */ /* 0x000fe20000010100 */
[----:B------:R-:W-:Y:S01]  /*62f0*/  F2FP.BF16.F32.PACK_AB R17, R17, R28 ;  /* 0x0000001c1111723e */ /* 0x000fe200000010ff */
[----:B------:R-:W-:Y:S01]  /*6300*/  STS [R221+0x16000], R18 ;  /* 0x01600012dd007388 */ /* 0x000fe20000000800 */
[----:B------:R-:W-:Y:S01]  /*6310*/  F2FP.BF16.F32.PACK_AB R4, R4, R30 ;  /* 0x0000001e0404723e */ /* 0x000fe200000010ff */
[C---:B------:R-:W-:Y:S01]  /*6320*/  FADD.FTZ R42, -R0.reuse, R42 ;  /* 0x0000002a002a7221 */ /* 0x040fe20000010100 */
[----:B------:R-:W-:Y:S01]  /*6330*/  FADD.FTZ R43, -R0, R43 ;  /* 0x0000002b002b7221 */ /* 0x000fe20000010100 */
[----:B------:R-:W-:Y:S01]  /*6340*/  STS [R221+0x16400], R7 ;  /* 0x01640007dd007388 */ /* 0x000fe20000000800 */
[----:B------:R-:W-:Y:S01]  /*6350*/  FMUL.FTZ R50, R158, R50 ;  /* 0x000000329e327220 */ /* 0x000fe20000410000 */
[----:B------:R-:W-:Y:S01]  /*6360*/  FMUL.FTZ R51, R156, R51 ;  /* 0x000000339c337220 */ /* 0x000fe20000410000 */
[----:B------:R-:W-:Y:S01]  /*6370*/  F2FP.BF16.F32.PACK_AB R38, R39, R38 ;  /* 0x000000262726723e */ /* 0x000fe200000010ff */
        /* <DEDUP_REMOVED lines=18> */
[----:B------:R1:W-:Y:S01]  /*64a0*/  STS [R216+0x14000], R36 ;  /* 0x01400024d8007388 */ /* 0x0003e20000000800 */
[C---:B------:R-:W-:Y:S01]  /*64b0*/  FADD.FTZ R59, -R0.reuse, R59 ;  /* 0x0000003b003b7221 */ /* 0x040fe20000010100 */
        /* <DEDUP_REMOVED lines=8> */
[----:B------:R-:W-:Y:S01]  /*6540*/  FMUL.FTZ R60, R157, R60 ;  /* 0x0000003c9d3c7220 */ /* 0x000fe20000410000 */
[----:B------:R-:W-:Y:S01]  /*6550*/  FMUL.FTZ R61, R155, R61 ;  /* 0x0000003d9b3d7220 */ /* 0x000fe20000410000 */
[----:B------:R2:W-:Y:S01]  /*6560*/  STS [R214+0x16400], R2 ;  /* 0x01640002d6007388 */ /* 0x0005e20000000800 */
[----:B------:R-:W-:Y:S01]  /*6570*/  FMUL.FTZ R62, R160, R62 ;  /* 0x0000003ea03e7220 */ /* 0x000fe20000410000 */
[----:B------:R-:W-:Y:S01]  /*6580*/  FMUL.FTZ R6, R159, R63 ;  /* 0x0000003f9f067220 */ /* 0x000fe20000410000 */
[----:B------:R-:W-:Y:S01]  /*6590*/  F2FP.BF16.F32.PACK_AB R5, R5, R58 ;  /* 0x0000003a0505723e */ /* 0x000fe200000010ff */
[----:B------:R-:W-:Y:S01]  /*65a0*/  STS [R216+0x16000], R12 ;  /* 0x0160000cd8007388 */ /* 0x000fe20000000800 */
[----:B------:R-:W-:Y:S02]  /*65b0*/  F2FP.BF16.F32.PACK_AB R10, R61, R60 ;  /* 0x0000003c3d0a723e */ /* 0x000fe400000010ff */
[----:B------:R-:W-:Y:S01]  /*65c0*/  F2FP.BF16.F32.PACK_AB R6, R6, R62 ;  /* 0x0000003e0606723e */ /* 0x000fe200000010ff */
[----:B------:R3:W-:Y:S01]  /*65d0*/  STS [R216+0x16400], R0 ;  /* 0x01640000d8007388 */ /* 0x0007e20000000800 */
[----:B------:R-:W-:Y:S02]  /*65e0*/  LEA R147, R250, UR4, 0x1 ;  /* 0x00000004fa937c11 */ /* 0x000fe4000f8e08ff */
[----:B------:R-:W-:Y:S01]  /*65f0*/  MOV R148, R222 ;  /* 0x000000de00947202 */ /* 0x000fe20000000f00 */
[----:B------:R-:W-:Y:S01]  /*6600*/  STS [R219+0x14000], R52 ;  /* 0x01400034db007388 */ /* 0x000fe20000000800 */
[----:B-1----:R-:W-:Y:S02]  /*6610*/  SHF.L.U32 R36, R190, 0x1, RZ ;  /* 0x00000001be247819 */ /* 0x002fe400000006ff */
[----:B------:R-:W-:Y:S01]  /*6620*/  MOV R149, R3 ;  /* 0x0000000300957202 */ /* 0x000fe20000000f00 */
[----:B------:R-:W-:Y:S04]  /*6630*/  STS [R219+0x14400], R21 ;  /* 0x01440015db007388 */ /* 0x000fe80000000800 */
[----:B------:R-:W-:Y:S04]  /*6640*/  STS [R218+0x14000], R49 ;  /* 0x01400031da007388 */ /* 0x000fe80000000800 */
[----:B------:R-:W-:Y:S01]  /*6650*/  STS [R218+0x14400], R20 ;  /* 0x01440014da007388 */ /* 0x000fe20000000800 */
[----:B--2---:R-:W-:Y:S03]  /*6660*/  MOV R2, UR4 ;  /* 0x0000000400027c02 */ /* 0x004fe60008000f00 */
[----:B------:R-:W-:Y:S01]  /*6670*/  STS [R219+0x16000], R16 ;  /* 0x01600010db007388 */ /* 0x000fe20000000800 */
[----:B------:R-:W-:Y:S03]  /*6680*/  IADD3 R2, R36, 0x8000, R2 ;  /* 0x0000800024027810 */ /* 0x000fe60007ffe002 */
[----:B------:R-:W-:Y:S01]  /*6690*/  STS [R219+0x16400], R5 ;  /* 0x01640005db007388 */ /* 0x000fe20000000800 */
[----:B---3--:R-:W-:Y:S03]  /*66a0*/  IADD3 R0, R2, R182, RZ ;  /* 0x000000b602007210 */ /* 0x008fe60007ffe0ff */
        /* <DEDUP_REMOVED lines=35> */
[-C--:B-1----:R-:W-:Y:S06]  /*68e0*/  HMMA.16816.F32.BF16 R68, R4, R8.reuse, R68 ;  /* 0x000000080444723c */ /* 0x082fec0000041844 */
[C---:B------:R-:W-:Y:S06]  /*68f0*/  HMMA.16816.F32.BF16 R72, R12.reuse, R8, R72 ;  /* 0x000000080c48723c */ /* 0x040fec0000041848 */
[-C--:B------:R-:W-:Y:S06]  /*6900*/  HMMA.16816.F32.BF16 R76, R12, R10.reuse, R76 ;  /* 0x0000000a0c4c723c */ /* 0x080fec000004184c */
[C---:B------:R-:W-:Y:S01]  /*6910*/  HMMA.16816.F32.BF16 R80, R4.reuse, R10, R80 ;  /* 0x0000000a0450723c */ /* 0x040fe20000041850 */
[----:B------:R-:W-:Y:S05]  /*6920*/  LDSM.16.MT88.4 R8, [R2+0x2000] ;  /* 0x002000000208783b */ /* 0x000fea0000004200 */
[-C--:B--2---:R-:W-:Y:S06]  /*6930*/  HMMA.16816.F32.BF16 R84, R4, R16.reuse, R84 ;  /* 0x000000100454723c */ /* 0x084fec0000041854 */
[C---:B------:R-:W-:Y:S06]  /*6940*/  HMMA.16816.F32.BF16 R88, R12.reuse, R16, R88 ;  /* 0x000000100c58723c */ /* 0x040fec0000041858 */
[-C--:B------:R-:W-:Y:S01]  /*6950*/  HMMA.16816.F32.BF16 R92, R12, R18.reuse, R92 ;  /* 0x000000120c5c723c */ /* 0x080fe2000004185c */
[----:B------:R-:W-:Y:S05]  /*6960*/  LDSM.16.MT88.4 R12, [R180+0x22000] ;  /* 0x02200000b40c783b */ /* 0x000fea0000004200 */
[----:B------:R-:W-:Y:S01]  /*6970*/  HMMA.16816.F32.BF16 R96, R4, R18, R96 ;  /* 0x000000120460723c */ /* 0x000fe20000041860 */
[----:B------:R-:W1:Y:S04]  /*6980*/  LDSM.16.MT88.4 R4, [R180+0x1e000] ;  /* 0x01e00000b404783b */ /* 0x000e680000004200 */
[----:B------:R-:W2:Y:S01]  /*6990*/  LDSM.16.MT88.4 R16, [R0+0x2000] ;  /* 0x002000000010783b */ /* 0x000ea20000004200 */
[-C--:B---3--:R-:W-:Y:S06]  /*69a0*/  HMMA.16816.F32.BF16 R68, R20, R24.reuse, R68 ;  /* 0x000000181444723c */ /* 0x088fec0000041844 */
[C---:B------:R-:W-:Y:S06]  /*69b0*/  HMMA.16816.F32.BF16 R72, R28.reuse, R24, R72 ;  /* 0x000000181c48723c */ /* 0x040fec0000041848 */
[-C--:B------:R-:W-:Y:S06]  /*69c0*/  HMMA.16816.F32.BF16 R76, R28, R26.reuse, R76 ;  /* 0x0000001a1c4c723c */ /* 0x080fec000004184c */
[C---:B------:R-:W-:Y:S01]  /*69d0*/  HMMA.16816.F32.BF16 R80, R20.reuse, R26, R80 ;  /* 0x0000001a1450723c */ /* 0x040fe20000041850 */
[----:B------:R-:W-:Y:S05]  /*69e0*/  LDSM.16.MT88.4 R24, [R2+0x2800] ;  /* 0x002800000218783b */ /* 0x000fea0000004200 */
[-C--:B----4-:R-:W-:Y:S06]  /*69f0*/  HMMA.16816.F32.BF16 R84, R20, R32.reuse, R84 ;  /* 0x000000201454723c */ /* 0x090fec0000041854 */
        /* <DEDUP_REMOVED lines=51> */
[----:B------:R-:W-:Y:S02]  /*6d30*/  IMAD.MOV.U32 R4, RZ, RZ, R244 ;  /* 0x000000ffff047224 */ /* 0x000fe400078e00f4 */
[----:B------:R-:W-:Y:S05]  /*6d40*/  IMAD.MOV.U32 R5, RZ, RZ, R243 ;  /* 0x000000ffff057224 */ /* 0x000fea00078e00f3 */
[----:B------:R-:W2:Y:S01]  /*6d50*/  LDC R7, c[0x0][0x424] ;  /* 0x00010900ff077b82 */ /* 0x000ea20000000800 */
[C---:B-1----:R-:W-:Y:S01]  /*6d60*/  IMAD.U32 R0, R3.reuse, -0x80, RZ ;  /* 0xffffff8003007824 */ /* 0x042fe200078e00ff */
[C---:B------:R-:W-:Y:S04]  /*6d70*/  SHF.L.U32 R10, R3.reuse, 0x6, RZ ;  /* 0x00000006030a7819 */ /* 0x040fe800000006ff */
[C---:B------:R-:W-:Y:S04]  /*6d80*/  LEA R244, P1, R0.reuse, R4, 0x1 ;  /* 0x0000000400f47211 */ /* 0x040fe800078208ff */
[----:B------:R-:W-:Y:S01]  /*6d90*/  LEA.HI.X.SX32 R243, R0, R5, 0x1, P1 ;  /* 0x0000000500f37211 */ /* 0x000fe200008f0eff */
[----:B------:R-:W-:Y:S01]  /*6da0*/  IMAD.MOV.U32 R8, RZ, RZ, R244 ;  /* 0x000000ffff087224 */ /* 0x000fe200078e00f4 */
[----:B--2---:R-:W-:Y:S03]  /*6db0*/  SHF.L.U64.HI R0, R3, 0x6, R7 ;  /* 0x0000000603007819 */ /* 0x004fe60000010207 */
[----:B------:R-:W-:Y:S01]  /*6dc0*/  IMAD.MOV.U32 R9, RZ, RZ, R243 ;  /* 0x000000ffff097224 */ /* 0x000fe200078e00f3 */
[-C--:B------:R-:W-:Y:S04]  /*6dd0*/  IADD3 R6, P1, R8, R10.reuse, RZ ;  /* 0x0000000a08067210 */ /* 0x080fe80007f3e0ff */
[----:B------:R-:W-:Y:S01]  /*6de0*/  @!PT LDS RZ, [RZ] ;  /* 0x00000000fffff984 */ /* 0x000fe20000000800 */
[----:B------:R-:W-:Y:S01]  /*6df0*/  @!PT LDS RZ, [RZ] ;  /* 0x00000000fffff984 */ /* 0x000fe20000000800 */
[----:B------:R-:W-:Y:S01]  /*6e00*/  @!PT LDS RZ, [RZ] ;  /* 0x00000000fffff984 */ /* 0x000fe20000000800 */
[----:B------:R1:W-:Y:S01]  /*6e10*/  LDGSTS.E.BYPASS.LTC128B.128 [R147+0x8000], desc[UR8][R8.64] ;  /* 0x0800000008937fae */ /* 0x0003e2000b901d48 */
[----:B------:R-:W-:Y:S02]  /*6e20*/  IADD3 R4, P2, R6, R10, RZ ;  /* 0x0000000a06047210 */ /* 0x000fe40007f5e0ff */
[----:B------:R-:W-:Y:S02]  /*6e30*/  IADD3.X R7, R9, R0, RZ, P1, !PT ;  /* 0x0000000009077210 */ /* 0x000fe40000ffe4ff */
[----:B------:R-:W-:Y:S03]  /*6e40*/  IADD3 R10, P1, R4, R10, RZ ;  /* 0x0000000a040a7210 */ /* 0x000fe60007f3e0ff */
[----:B------:R1:W-:Y:S01]  /*6e50*/  LDGSTS.E.BYPASS.LTC128B.128 [R147+0x9000], desc[UR8][R6.64] ;  /* 0x0900000006937fae */ /* 0x0003e2000b901d48 */
[----:B------:R-:W-:Y:S05]  /*6e60*/  IMAD.X R5, R7, 0x1, R0, P2 ;  /* 0x0000000107057824 */ /* 0x000fea00010e0600 */
[----:B------:R1:W-:Y:S01]  /*6e70*/  LDGSTS.E.BYPASS.LTC128B.128 [R147+0xa000], desc[UR8][R4.64] ;  /* 0x0a00000004937fae */ /* 0x0003e2000b901d48 */
[----:B------:R-:W-:Y:S05]  /*6e80*/  IADD3.X R11, R5, R0, RZ, P1, !PT ;  /* 0x00000000050b7210 */ /* 0x000fea0000ffe4ff */
[----:B------:R1:W-:Y:S04]  /*6e90*/  LDGSTS.E.BYPASS.LTC128B.128 [R147+0xb000], desc[UR8][R10.64] ;  /* 0x0b0000000a937fae */ /* 0x0003e8000b901d48 */
[----:B------:R-:W0:Y:S02]  /*6ea0*/  LDGDEPBAR ;  /* 0x00000000000079af */ /* 0x000e240000000000 */
.L_x_396:
[----:B------:R-:W-:Y:S01]  /*6eb0*/  LEA R3, R189, UR4, 0x1 ;  /* 0x00000004bd037c11 */ /* 0x000fe2000f8e08ff */
[----:B------:R-:W-:Y:S01]  /*6ec0*/  LDSM.16.MT88.4 R16, [R2+0x4000] ;  /* 0x004000000210783b */ /* 0x000fe20000004200 */
[----:B------:R-:W-:Y:S01]  /*6ed0*/  VIADD R0, R36, UR5 ;  /* 0x0000000524007c36 */ /* 0x000fe20008000000 */
[----:B------:R-:W-:Y:S01]  /*6ee0*/  ULOP3.LUT UR15, UR10, 0x1, URZ, 0xc0, !UPT ;  /* 0x000000010a0f7892 */ /* 0x000fe2000f8ec03f */
[----:B------:R-:W-:Y:S01]  /*6ef0*/  IMAD.IADD R144, R182, 0x1, R146 ;  /* 0x00000001b6907824 */ /* 0x000fe200078e0292 */
[----:B------:R-:W1:Y:S01]  /*6f00*/  LDSM.16.M88.4 R32, [R3+0x14000] ;  /* 0x014000000320783b */ /* 0x000e620000000200 */
[----:B------:R-:W-:Y:S01]  /*6f10*/  IMAD.IADD R0, R0, 0x1, R182 ;  /* 0x0000000100007824 */ /* 0x000fe200078e02b6 */
[----:B------:R-:W-:Y:S01]  /*6f20*/  UISETP.NE.U32.AND UP1, UPT, UR15, 0x1, UPT ;  /* 0x000000010f00788c */ /* 0x000fe2000bf25070 */
[----:B------:R-:W-:Y:S01]  /*6f30*/  IMAD.MOV.U32 R182, RZ, RZ, R245 ;  /* 0x000000ffffb67224 */ /* 0x000fe200078e00f5 */
[----:B------:R-:W2:Y:S01]  /*6f40*/  LDSM.16.M88.4 R28, [R3+0x16000] ;  /* 0x01600000031c783b */ /* 0x000ea20000000200 */
[----:B------:R-:W-:Y:S03]  /*6f50*/  UIADD3 UR15, UR10, -0x1, URZ ;  /* 0xffffffff0a0f7890 */ /* 0x000fe6000fffe03f */
[----:B------:R-:W3:Y:S04]  /*6f60*/  LDSM.16.MT88.4 R36, [R0] ;  /* 0x000000000024783b */ /* 0x000ee80000004200 */
[----:B------:R-:W-:Y:S04]  /*6f70*/  LDSM.16.M88.4 R40, [R146+0x14000] ;  /* 0x014000009228783b */ /* 0x000fe80000000200 */
[----:B------:R-:W4:Y:S04]  /*6f80*/  LDSM.16.MT88.4 R44, [R2+0x4800] ;  /* 0x00480000022c783b */ /* 0x000f280000004200 */
[----:B------:R-:W4:Y:S04]  /*6f90*/  LDSM.16.M88.4 R48, [R146+0x16000] ;  /* 0x016000009230783b */ /* 0x000f280000000200 */
[----:B------:R-:W4:Y:S04]  /*6fa0*/  LDSM.16.MT88.4 R52, [R0+0x800] ;  /* 0x000800000034783b */ /* 0x000f280000004200 */
[----:B------:R-:W-:Y:S04]  /*6fb0*/  LDSM.16.M88.4 R56, [R145+0x14000] ;  /* 0x014000009138783b */ /* 0x000fe80000000200 */
[----:B------:R-:W4:Y:S04]  /*6fc0*/  LDSM.16.MT88.4 R60, [R2+0x5000] ;  /* 0x00500000023c783b */ /* 0x000f280000004200 */
[----:B------:R-:W4:Y:S01]  /*6fd0*/  LDSM.16.M88.4 R64, [R145+0x16000] ;  /* 0x016000009140783b */ /* 0x000f220000000200 */
[-C--:B-1----:R-:W-:Y:S03]  /*6fe0*/  HMMA.16816.F32.BF16 R4, R32, R16.reuse, RZ ;  /* 0x000000102004723c */ /* 0x082fe600000418ff */
[----:B------:R-:W1:Y:S04]  /*6ff0*/  LDSM.16.MT88.4 R132, [R0+0x1000] ;  /* 0x001000000084783b */ /* 0x000e680000004200 */
[----:B------:R-:W-:Y:S01]  /*7000*/  LDSM.16.M88.4 R136, [R144+0x16000] ;  /* 0x016000009088783b */ /* 0x000fe20000000200 */
[C---:B--2---:R-:W-:Y:S03]  /*7010*/  HMMA.16816.F32.BF16 R8, R28.reuse, R16, RZ ;  /* 0x000000101c08723c */ /* 0x044fe600000418ff */
[----:B------:R-:W-:Y:S03]  /*7020*/  LDSM.16.MT88.4 R140, [R0+0x1800] ;  /* 0x00180000008c783b */ /* 0x000fe60000004200 */
[-C--:B------:R-:W-:Y:S06]  /*7030*/  HMMA.16816.F32.BF16 R12, R28, R18.reuse, RZ ;  /* 0x000000121c0c723c */ /* 0x080fec00000418ff */
[C---:B------:R-:W-:Y:S06]  /*7040*/  HMMA.16816.F32.BF16 R16, R32.reuse, R18, RZ ;  /* 0x000000122010723c */ /* 0x040fec00000418ff */
[-C--:B---3--:R-:W-:Y:S06]  /*7050*/  HMMA.16816.F32.BF16 R20, R32, R36.reuse, RZ ;  /* 0x000000242014723c */ /* 0x088fec00000418ff */
[C---:B------:R-:W-:Y:S06]  /*7060*/  HMMA.16816.F32.BF16 R24, R28.reuse, R36, RZ ;  /* 0x000000241c18723c */ /* 0x040fec00000418ff */
[-C--:B------:R-:W-:Y:S06]  /*7070*/  HMMA.16816.F32.BF16 R28, R28, R38.reuse, RZ ;  /* 0x000000261c1c723c */ /* 0x080fec00000418ff */
[----:B------:R-:W-:Y:S01]  /*7080*/  HMMA.16816.F32.BF16 R32, R32, R38, RZ ;  /* 0x000000262020723c */ /* 0x000fe200000418ff */
[----:B------:R-:W-:Y:S05]  /*7090*/  LDSM.16.M88.4 R36, [R144+0x14000] ;  /* 0x014000009024783b */ /* 0x000fea0000000200 */
[-C--:B----4-:R-:W-:Y:S06]  /*70a0*/  HMMA.16816.F32.BF16 R4, R40, R44.reuse, R4 ;  /* 0x0000002c2804723c */ /* 0x090fec0000041804 */
[C---:B------:R-:W-:Y:S06]  /*70b0*/  HMMA.16816.F32.BF16 R8, R48.reuse, R44, R8 ;  /* 0x0000002c3008723c */ /* 0x040fec0000041808 */
[-C--:B------:R-:W-:Y:S06]  /*70c0*/  HMMA.16816.F32.BF16 R12, R48, R46.reuse, R12 ;  /* 0x0000002e300c723c */ /* 0x080fec000004180c */
[C---:B------:R-:W-:Y:S01]  /*70d0*/  HMMA.16816.F32.BF16 R16, R40.reuse, R46, R16 ;  /* 0x0000002e2810723c */ /* 0x040fe20000041810 */
[----:B------:R-:W2:Y:S05]  /*70e0*/  LDSM.16.MT88.4 R44, [R2+0x5800] ;  /* 0x00580000022c783b */ /* 0x000eaa0000004200 */
[-C--:B------:R-:W-:Y:S06]  /*70f0*/  HMMA.16816.F32.BF16 R20, R40, R52.reuse, R20 ;  /* 0x000000342814723c */ /* 0x080fec0000041814 */
[C---:B------:R-:W-:Y:S06]  /*7100*/  HMMA.16816.F32.BF16 R24, R48.reuse, R52, R24 ;  /* 0x000000343018723c */ /* 0x040fec0000041818 */
[-C--:B------:R-:W-:Y:S01]  /*7110*/  HMMA.16816.F32.BF16 R28, R48, R54.reuse, R28 ;  /* 0x00000036301c723c */ /* 0x080fe2000004181c */
[----:B------:R-:W-:Y:S05]  /*7120*/  LDSM.16.MT88.4 R48, [R2+0x6000] ;  /* 0x006000000230783b */ /* 0x000fea0000004200 */
[----:B------:R-:W-:Y:S01]  /*7130*/  HMMA.16816.F32.BF16 R32, R40, R54, R32 ;  /* 0x000000362820723c */ /* 0x000fe20000041820 */
[----:B------:R-:W3:Y:S04]  /*7140*/  LDSM.16.M88.4 R40, [R3+0x18000] ;  /* 0x018000000328783b */ /* 0x000ee80000000200 */
[----:B------:R-:W4:Y:S01]  /*7150*/  LDSM.16.M88.4 R52, [R3+0x1a000] ;  /* 0x01a000000334783b */ /* 0x000f220000000200 */
[-C--:B------:R-:W-:Y:S06]  /*7160*/  HMMA.16816.F32.BF16 R4, R56, R60.reuse, R4 ;  /* 0x0000003c3804723c */ /* 0x080fec0000041804 */
[C---:B------:R-:W-:Y:S06]  /*7170*/  HMMA.16816.F32.BF16 R8, R64.reuse, R60, R8 ;  /* 0x0000003c4008723c */ /* 0x040fec0000041808 */
[-C--:B------:R-:W-:Y:S06]  /*7180*/  HMMA.16816.F32.BF16 R12, R64, R62.reuse, R12 ;  /* 0x0000003e400c723c */ /* 0x080fec000004180c */
[C---:B------:R-:W-:Y:S01]  /*7190*/  HMMA.16816.F32.BF16 R16, R56.reuse, R62, R16 ;  /* 0x0000003e3810723c */ /* 0x040fe20000041810 */
[----:B------:R-:W4:Y:S05]  /*71a0*/  LDSM.16.MT88.4 R60, [R0+0x2000] ;  /* 0x00200000003c783b */ /* 0x000f2a0000004200 */
[-C--:B-1----:R-:W-:Y:S06]  /*71b0*/  HMMA.16816.F32.BF16 R20, R56, R132.reuse, R20 ;  /* 0x000000843814723c */ /* 0x082fec0000041814 */
[C---:B------:R-:W-:Y:S06]  /*71c0*/  HMMA.16816.F32.BF16 R24, R64.reuse, R132, R24 ;  /* 0x000000844018723c */ /* 0x040fec0000041818 */
[-C--:B------:R-:W-:Y:S01]  /*71d0*/  HMMA.16816.F32.BF16 R28, R64, R134.reuse, R28 ;  /* 0x00000086401c723c */ /* 0x080fe2000004181c */
[----:B------:R-:W-:Y:S05]  /*71e0*/  LDSM.16.M88.4 R64, [R146+0x1a000] ;  /* 0x01a000009240783b */ /* 0x000fea0000000200 */
[----:B------:R-:W-:Y:S01]  /*71f0*/  HMMA.16816.F32.BF16 R32, R56, R134, R32 ;  /* 0x000000863820723c */ /* 0x000fe20000041820 */
[----:B------:R-:W-:Y:S04]  /*7200*/  LDSM.16.MT88.4 R56, [R2+0x6800] ;  /* 0x006800000238783b */ /* 0x000fe80000004200 */
[----:B------:R-:W-:Y:S01]  /*7210*/  LDSM.16.MT88.4 R132, [R0+0x2800] ;  /* 0x002800000084783b */ /* 0x000fe20000004200 */
[-C--:B--2---:R-:W-:Y:S06]  /*7220*/  HMMA.16816.F32.BF16 R4, R36, R44.reuse, R4 ;  /* 0x0000002c2404723c */ /* 0x084fec0000041804 */
[C---:B------:R-:W-:Y:S06]  /*7230*/  HMMA.16816.F32.BF16 R8, R136.reuse, R44, R8 ;  /* 0x0000002c8808723c */ /* 0x040fec0000041808 */
[-C--:B------:R-:W-:Y:S06]  /*7240*/  HMMA.16816.F32.BF16 R12, R136, R46.reuse, R12 ;  /* 0x0000002e880c723c */ /* 0x080fec000004180c */
[C---:B------:R-:W-:Y:S01]  /*7250*/  HMMA.16816.F32.BF16 R16, R36.reuse, R46, R16 ;  /* 0x0000002e2410723c */ /* 0x040fe20000041810 */
[----:B------:R-:W1:Y:S05]  /*7260*/  LDSM.16.M88.4 R44, [R146+0x18000] ;  /* 0x01800000922c783b */ /* 0x000e6a0000000200 */
[-C--:B------:R-:W-:Y:S06]  /*7270*/  HMMA.16816.F32.BF16 R20, R36, R140.reuse, R20 ;  /* 0x0000008c2414723c */ /* 0x080fec0000041814 */
[C---:B------:R-:W-:Y:S06]  /*7280*/  HMMA.16816.F32.BF16 R24, R136.reuse, R140, R24 ;  /* 0x0000008c8818723c */ /* 0x040fec0000041818 */
[-C--:B------:R-:W-:Y:S01]  /*7290*/  HMMA.16816.F32.BF16 R28, R136, R142.reuse, R28 ;  /* 0x0000008e881c723c */ /* 0x080fe2000004181c */
[----:B------:R-:W-:Y:S05]  /*72a0*/  LDSM.16.M88.4 R136, [R145+0x1a000] ;  /* 0x01a000009188783b */ /* 0x000fea0000000200 */
[----:B------:R-:W-:Y:S01]  /*72b0*/  HMMA.16816.F32.BF16 R32, R36, R142, R32 ;  /* 0x0000008e2420723c */ /* 0x000fe20000041820 */
[----:B------:R-:W-:Y:S04]  /*72c0*/  LDSM.16.M88.4 R36, [R145+0x18000] ;  /* 0x018000009124783b */ /* 0x000fe80000000200 */
[----:B------:R-:W-:Y:S01]  /*72d0*/  LDSM.16.MT88.4 R140, [R0+0x3000] ;  /* 0x00300000008c783b */ /* 0x000fe20000004200 */
[-C--:B---3--:R-:W-:Y:S06]  /*72e0*/  HMMA.16816.F32.BF16 R4, R40, R48.reuse, R4 ;  /* 0x000000302804723c */ /* 0x088fec0000041804 */
[C---:B----4-:R-:W-:Y:S06]  /*72f0*/  HMMA.16816.F32.BF16 R8, R52.reuse, R48, R8 ;  /* 0x000000303408723c */ /* 0x050fec0000041808 */
        /* <DEDUP_REMOVED lines=8> */
[----:B------:R3:W-:Y:S04]  /*7380*/  LDSM.16.MT88.4 R60, [R0+0x3800] ;  /* 0x00380000003c783b */ /* 0x0007e80000004200 */
[----:B------:R-:W4:Y:S01]  /*7390*/  LDSM.16.M88.4 R40, [R144+0x18000] ;  /* 0x018000009028783b */ /* 0x000f220000000200 */
[-C--:B-1----:R-:W-:Y:S06]  /*73a0*/  HMMA.16816.F32.BF16 R4, R44, R56.reuse, R4 ;  /* 0x000000382c04723c */ /* 0x082fec0000041804 */
[C---:B------:R-:W-:Y:S06]  /*73b0*/  HMMA.16816.F32.BF16 R8, R64.reuse, R56, R8 ;  /* 0x000000384008723c */ /* 0x040fec0000041808 */
[-C--:B------:R-:W-:Y:S06]  /*73c0*/  HMMA.16816.F32.BF16 R12, R64, R58.reuse, R12 ;  /* 0x0000003a400c723c */ /* 0x080fec000004180c */
[C---:B------:R-:W-:Y:S01]  /*73d0*/  HMMA.16816.F32.BF16 R16, R44.reuse, R58, R16 ;  /* 0x0000003a2c10723c */ /* 0x040fe20000041810 */
[----:B------:R-:W1:Y:S01]  /*73e0*/  LDSM.16.M88.4 R56, [R144+0x1a000] ;  /* 0x01a000009038783b */ /* 0x000e620000000200 */
[----:B---3--:R-:W3:Y:S04]  /*73f0*/  LDC R0, c[0x0][0x270] ;  /* 0x00009c00ff007b82 */ /* 0x008ee80000000800 */
        /* <DEDUP_REMOVED lines=8> */
[-C--:B------:R-:W-:Y:S06]  /*7480*/  HMMA.16816.F32.BF16 R20, R36, R140.reuse, R20 ;  /* 0x0000008c2414723c */ /* 0x080fec0000041814 */
[C---:B------:R-:W-:Y:S06]  /*7490*/  HMMA.16816.F32.BF16 R24, R136.reuse, R140, R24 ;  /* 0x0000008c8818723c */ /* 0x040fec0000041818 */
[-C--:B------:R-:W-:Y:S06]  /*74a0*/  HMMA.16816.F32.BF16 R28, R136, R142.reuse, R28 ;  /* 0x0000008e881c723c */ /* 0x080fec000004181c */
[----:B------:R-:W-:Y:S06]  /*74b0*/  HMMA.16816.F32.BF16 R32, R36, R142, R32 ;  /* 0x0000008e2420723c */ /* 0x000fec0000041820 */
[-C--:B----4-:R-:W-:Y:S05]  /*74c0*/  HMMA.16816.F32.BF16 R4, R40, R52.reuse, R4 ;  /* 0x000000342804723c */ /* 0x090fea0000041804 */
[----:B---3--:R-:W-:Y:S01]  /*74d0*/  IMAD R38, R0, UR17, RZ ;  /* 0x0000001100267c24 */ /* 0x008fe2000f8e02ff */
[C---:B-1----:R-:W-:Y:S05]  /*74e0*/  HMMA.16816.F32.BF16 R8, R56.reuse, R52, R8 ;  /* 0x000000343808723c */ /* 0x042fea0000041808 */
[----:B------:R-:W-:Y:S01]  /*74f0*/  @P0 IADD3 R36, P1, R246, UR12, RZ ;  /* 0x0000000cf6240c10 */ /* 0x000fe2000ff3e0ff */
[-C--:B------:R-:W-:Y:S01]  /*7500*/  HMMA.16816.F32.BF16 R12, R56, R54.reuse, R12 ;  /* 0x00000036380c723c */ /* 0x080fe2000004180c */
[----:B------:R-:W-:Y:S04]  /*7510*/  @UP3 UIADD3 UR12, UP2, UR12, -0x200, URZ ;  /* 0xfffffe000c0c3890 */ /* 0x000fe8000ff5e03f */
[C---:B------:R-:W-:Y:S01]  /*7520*/  IMAD.U32 R3, R38.reuse, -0x80, RZ ;  /* 0xffffff8026037824 */ /* 0x040fe200078e00ff */
[C---:B------:R-:W-:Y:S05]  /*7530*/  HMMA.16816.F32.BF16 R16, R40.reuse, R54, R16 ;  /* 0x000000362810723c */ /* 0x040fea0000041810 */
[----:B------:R-:W-:Y:S01]  /*7540*/  @P0 IADD3.X R37, R247, UR11, RZ, P1, !PT ;  /* 0x0000000bf7250c10 */ /* 0x000fe20008ffe4ff */
[-C--:B------:R-:W-:Y:S01]  /*7550*/  HMMA.16816.F32.BF16 R20, R40, R60.reuse, R20 ;  /* 0x0000003c2814723c */ /* 0x080fe20000041814 */
[----:B------:R-:W-:Y:S03]  /*7560*/  @UP3 UIADD3.X UR11, UR11, -0x1, URZ, UP2, !UPT ;  /* 0xffffffff0b0b3890 */ /* 0x000fe600097fe43f */
[----:B------:R-:W5:Y:S01]  /*7570*/  @P0 LDG.E R239, desc[UR8][R36.64] ;  /* 0x0000000824ef0981 */ /* 0x000f62000c1e1900 */
[C---:B------:R-:W-:Y:S01]  /*7580*/  LEA R222, P1, R3.reuse, R148, 0x2 ;  /* 0x0000009403de7211 */ /* 0x040fe200078210ff */
[C---:B------:R-:W-:Y:S02]  /*7590*/  HMMA.16816.F32.BF16 R24, R56.reuse, R60, R24 ;  /* 0x0000003c3818723c */ /* 0x040fe40000041818 */
[----:B------:R-:W5:Y:S03]  /*75a0*/  @P0 LDG.E R240, desc[UR8][R36.64+0x20] ;  /* 0x0000200824f00981 */ /* 0x000f66000c1e1900 */
[----:B------:R-:W-:Y:S01]  /*75b0*/  IMAD.MOV.U32 R2, RZ, RZ, R222 ;  /* 0x000000ffff027224 */ /* 0x000fe200078e00de */
[-C--:B------:R-:W-:Y:S01]  /*75c0*/  HMMA.16816.F32.BF16 R28, R56, R62.reuse, R28 ;  /* 0x0000003e381c723c */ /* 0x080fe2000004181c */
[----:B------:R-:W5:Y:S04]  /*75d0*/  @P0 LDG.E R237, desc[UR8][R36.64+0x100] ;  /* 0x0001000824ed0981 */ /* 0x000f68000c1e1900 */
[C---:B------:R-:W-:Y:S01]  /*75e0*/  IMAD.SHL.U32 R0, R38.reuse, 0x8, RZ ;  /* 0x0000000826007824 */ /* 0x040fe200078e00ff */
[----:B------:R-:W-:Y:S01]  /*75f0*/  HMMA.16816.F32.BF16 R32, R40, R62, R32 ;  /* 0x0000003e2820723c */ /* 0x000fe20000041820 */
[----:B------:R1:W5:Y:S04]  /*7600*/  @P0 LDG.E R238, desc[UR8][R36.64+0x120] ;  /* 0x0001200824ee0981 */ /* 0x000368000c1e1900 */
[----:B------:R-:W-:Y:S01]  /*7610*/  LEA.HI.X.SX32 R3, R3, R149, 0x2, P1 ;  /* 0x0000009503037211 */ /* 0x000fe200008f16ff */
[----:B------:R-:W-:Y:S01]  /*7620*/  IMAD.SHL.U32 R44, R38, 0x10, RZ ;  /* 0x00000010262c7824 */ /* 0x000fe200078e00ff */
[-C--:B------:R-:W-:Y:S01]  /*7630*/  LEA R52, P1, R0, R2.reuse, 0x2 ;  /* 0x0000000200347211 */ /* 0x080fe200078210ff */
[----:B------:R-:W-:Y:S02]  /*7640*/  IMAD.SHL.U32 R43, R38, 0x20, RZ ;  /* 0x00000020262b7824 */ /* 0x000fe400078e00ff */
[----:B------:R2:W-:Y:S01]  /*7650*/  REDG.E.ADD.F32.FTZ.RN.STRONG.GPU desc[UR8][R2.64], R4 ;  /* 0x00000004020079a6 */ /* 0x0005e2000c10f388 */
[-C--:B------:R-:W-:Y:S01]  /*7660*/  LEA.HI.X.SX32 R53, R0, R3.reuse, 0x2, P1 ;  /* 0x0000000300357211 */ /* 0x080fe200008f16ff */
[C---:B------:R-:W-:Y:S02]  /*7670*/  IMAD R42, R38.reuse, 0x28, RZ ;  /* 0x00000028262a7824 */ /* 0x040fe400078e02ff */
[C---:B------:R-:W-:Y:S02]  /*7680*/  IMAD R39, R38.reuse, 0x30, RZ ;  /* 0x0000003026277824 */ /* 0x040fe400078e02ff */
[----:B------:R3:W-:Y:S01]  /*7690*/  REDG.E.ADD.F32.FTZ.RN.STRONG.GPU desc[UR8][R52.64], R5 ;  /* 0x00000005340079a6 */ /* 0x0007e2000c10f388 */
[----:B-1----:R-:W-:Y:S01]  /*76a0*/  IMAD R37, R38, 0x18, RZ ;  /* 0x0000001826257824 */ /* 0x002fe200078e02ff */
[-C--:B------:R-:W-:Y:S04]  /*76b0*/  LEA R36, P2, R43, R2.reuse, 0x2 ;  /* 0x000000022b247211 */ /* 0x080fe800078410ff */
[CC--:B------:R-:W-:Y:S04]  /*76c0*/  LEA R40, P0, R37.reuse, R2.reuse, 0x2 ;  /* 0x0000000225287211 */ /* 0x0c0fe800078010ff */
[-C--:B------:R-:W-:Y:S02]  /*76d0*/  LEA.HI.X.SX32 R41, R37, R3.reuse, 0x2, P0 ;  /* 0x0000000325297211 */ /* 0x080fe400000f16ff */
[CC--:B--2---:R-:W-:Y:S02]  /*76e0*/  LEA R4, P1, R44.reuse, R2.reuse, 0x2 ;  /* 0x000000022c047211 */ /* 0x0c4fe400078210ff */
[-C--:B------:R-:W-:Y:S02]  /*76f0*/  LEA.HI.X.SX32 R37, R43, R3.reuse, 0x2, P2 ;  /* 0x000000032b257211 */ /* 0x080fe400010f16ff */
[-C--:B---3--:R-:W-:Y:S05]  /*7700*/  LEA.HI.X.SX32 R5, R44, R3.reuse, 0x2, P1 ;  /* 0x000000032c057211 */ /* 0x088fea00008f16ff */
[----:B------:R1:W-:Y:S04]  /*7710*/  REDG.E.ADD.F32.FTZ.RN.STRONG.GPU desc[UR8][R4.64], R6 ;  /* 0x00000006040079a6 */ /* 0x0003e8000c10f388 */
[----:B------:R2:W-:Y:S04]  /*7720*/  REDG.E.ADD.F32.FTZ.RN.STRONG.GPU desc[UR8][R40.64], R7 ;  /* 0x00000007280079a6 */ /* 0x0005e8000c10f388 */
[----:B------:R3:W-:Y:S01]  /*7730*/  REDG.E.ADD.F32.FTZ.RN.STRONG.GPU desc[UR8][R36.64], R8 ;  /* 0x00000008240079a6 */ /* 0x0007e2000c10f388 */
[CC--:B-1----:R-:W-:Y:S02]  /*7740*/  LEA R6, P1, R42.reuse, R2.reuse, 0x2 ;  /* 0x000000022a067211 */ /* 0x0c2fe400078210ff */
[CC--:B------:R-:W-:Y:S02]  /*7750*/  LEA R4, P0, R39.reuse, R2.reuse, 0x2 ;  /* 0x0000000227047211 */ /* 0x0c0fe400078010ff */
[-C--:B--2---:R-:W-:Y:S02]  /*7760*/  LEA.HI.X.SX32 R7, R42, R3.reuse, 0x2, P1 ;  /* 0x000000032a077211 */ /* 0x084fe400008f16ff */
[-C--:B------:R-:W-:Y:S01]  /*7770*/  LEA.HI.X.SX32 R5, R39, R3.reuse, 0x2, P0 ;  /* 0x0000000327057211 */ /* 0x080fe200000f16ff */
[C---:B------:R-:W-:Y:S02]  /*7780*/  IMAD R39, R38.reuse, 0x58, RZ ;  /* 0x0000005826277824 */ /* 0x040fe400078e02ff */
[----:B------:R1:W-:Y:S01]  /*7790*/  REDG.E.ADD.F32.FTZ.RN.STRONG.GPU desc[UR8][R6.64], R9 ;  /* 0x00000009060079a6 */ /* 0x0003e2000c10f388 */
[C---:B---3--:R-:W-:Y:S03]  /*77a0*/  IMAD R8, R38.reuse, 0x38, RZ ;  /* 0x0000003826087824 */ /* 0x048fe600078e02ff */
[----:B------:R2:W-:Y:S01]  /*77b0*/  REDG.E.ADD.F32.FTZ.RN.STRONG.GPU desc[UR8][R4.64], R10 ;  /* 0x0000000a040079a6 */ /* 0x0005e2000c10f388 */
[C---:B-1----:R-:W-:Y:S02]  /*77c0*/  IMAD.SHL.U32 R7, R38.reuse, 0x40, RZ ;  /* 0x0000004026077824 */ /* 0x042fe400078e00ff */
[----:B------:R-:W-:Y:S01]  /*77d0*/  IMAD R6, R38, 0x48, RZ ;  /* 0x0000004826067824 */ /* 0x000fe200078e02ff */
[-C--:B--2---:R-:W-:Y:S01]  /*77e0*/  LEA R4, P0, R8, R2.reuse, 0x2 ;  /* 0x0000000208047211 */ /* 0x084fe200078010ff */
[----:B------:R-:W-:Y:S01]  /*77f0*/  IMAD R9, R38, 0x50, RZ ;  /* 0x0000005026097824 */ /* 0x000fe200078e02ff */
[CC--:B------:R-:W-:Y:S02]  /*7800*/  LEA R36, P2, R7.reuse, R2.reuse, 0x2 ;  /* 0x0000000207247211 */ /* 0x0c0fe400078410ff */
[-C--:B------:R-:W-:Y:S02]  /*7810*/  LEA.HI.X.SX32 R5, R8, R3.reuse, 0x2, P0 ;  /* 0x0000000308057211 */ /* 0x080fe400000f16ff */
[CC--:B------:R-:W-:Y:S02]  /*7820*/  LEA R10, P1, R6.reuse, R2.reuse, 0x2 ;  /* 0x00000002060a7211 */ /* 0x0c0fe400078210ff */
[-C--:B------:R-:W-:Y:S01]  /*7830*/  LEA.HI.X.SX32 R37, R7, R3.reuse, 0x2, P2 ;  /* 0x0000000307257211 */ /* 0x080fe200010f16ff */
[----:B------:R1:W-:Y:S01]  /*7840*/  REDG.E.ADD.F32.FTZ.RN.STRONG.GPU desc[UR8][R4.64], R11 ;  /* 0x0000000b040079a6 */ /* 0x0003e2000c10f388 */
[CC--:B------:R-:W-:Y:S03]  /*7850*/  LEA R8, P0, R9.reuse, R2.reuse, 0x2 ;  /* 0x0000000209087211 */ /* 0x0c0fe600078010ff */
[----:B------:R2:W-:Y:S01]  /*7860*/  REDG.E.ADD.F32.FTZ.RN.STRONG.GPU desc[UR8][R36.64], R16 ;  /* 0x00000010240079a6 */ /* 0x0005e2000c10f388 */
[-C--:B------:R-:W-:Y:S02]  /*7870*/  LEA.HI.X.SX32 R9, R9, R3.reuse, 0x2, P0 ;  /* 0x0000000309097211 */ /* 0x080fe400000f16ff */
[-C--:B-1----:R-:W-:Y:S01]  /*7880*/  LEA.HI.X.SX32 R11, R6, R3.reuse, 0x2, P1 ;  /* 0x00000003060b7211 */ /* 0x082fe200008f16ff */
[----:B------:R-:W-:Y:S01]  /*7890*/  IMAD R5, R38, 0x70, RZ ;  /* 0x0000007026057824 */ /* 0x000fe200078e02ff */
[CC--:B------:R-:W-:Y:S01]  /*78a0*/  LEA R6, P1, R39.reuse, R2.reuse, 0x2 ;  /* 0x0000000227067211 */ /* 0x0c0fe200078210ff */
[----:B------:R-:W-:Y:S02]  /*78b0*/  VIADD R4, R44, 0x20 ;  /* 0x000000202c047836 */ /* 0x000fe40000000000 */
[----:B------:R1:W-:Y:S01]  /*78c0*/  REDG.E.ADD.F32.FTZ.RN.STRONG.GPU desc[UR8][R10.64], R17 ;  /* 0x000000110a0079a6 */ /* 0x0003e2000c10f388 */
[-C--:B------:R-:W-:Y:S01]  /*78d0*/  LEA.HI.X.SX32 R7, R39, R3.reuse, 0x2, P1 ;  /* 0x0000000327077211 */ /* 0x080fe200008f16ff */
[----:B--2---:R-:W-:Y:S01]  /*78e0*/  IMAD.IADD R36, R0, 0x1, R4 ;  /* 0x0000000100247824 */ /* 0x004fe200078e0204 */
[CC--:B------:R-:W-:Y:S01]  /*78f0*/  LEA R16, P1, R5.reuse, R2.reuse, 0x2 ;  /* 0x0000000205107211 */ /* 0x0c0fe200078210ff */
[----:B------:R2:W-:Y:S04]  /*7900*/  REDG.E.ADD.F32.FTZ.RN.STRONG.GPU desc[UR8][R8.64], R18 ;  /* 0x00000012080079a6 */ /* 0x0005e8000c10f388 */
[----:B------:R3:W-:Y:S01]  /*7910*/  REDG.E.ADD.F32.FTZ.RN.STRONG.GPU desc[UR8][R6.64], R19 ;  /* 0x00000013060079a6 */ /* 0x0007e2000c10f388 */
[C---:B-1----:R-:W-:Y:S01]  /*7920*/  IMAD R11, R38.reuse, 0x60, RZ ;  /* 0x00000060260b7824 */ /* 0x042fe200078e02ff */
[-C--:B------:R-:W-:Y:S01]  /*7930*/  LEA.HI.X.SX32 R17, R5, R3.reuse, 0x2, P1 ;  /* 0x0000000305117211 */ /* 0x080fe200008f16ff */
[C---:B--2---:R-:W-:Y:S03]  /*7940*/  IMAD R9, R38.reuse, 0x68, RZ ;  /* 0x0000006826097824 */ /* 0x044fe600078e02ff */
[CC--:B------:R-:W-:Y:S01]  /*7950*/  LEA R10, P0, R11.reuse, R2.reuse, 0x2 ;  /* 0x000000020b0a7211 */ /* 0x0c0fe200078010ff */
[----:B------:R-:W-:Y:S02]  /*7960*/  IMAD R38, R38, 0x78, RZ ;  /* 0x0000007826267824 */ /* 0x000fe400078e02ff */
[C---:B---3--:R-:W-:Y:S01]  /*7970*/  IMAD.IADD R7, R0.reuse, 0x1, R36 ;  /* 0x0000000100077824 */ /* 0x048fe200078e0224 */
[-C--:B------:R-:W-:Y:S02]  /*7980*/  LEA.HI.X.SX32 R11, R11, R3.reuse, 0x2, P0 ;  /* 0x000000030b0b7211 */ /* 0x080fe400000f16ff */
[CC--:B------:R-:W-:Y:S01]  /*7990*/  LEA R8, P2, R9.reuse, R2.reuse, 0x2 ;  /* 0x0000000209087211 */ /* 0x0c0fe200078410ff */
[----:B------:R-:W-:Y:S01]  /*79a0*/  IMAD.IADD R6, R0, 0x1, R7 ;  /* 0x0000000100067824 */ /* 0x000fe200078e0207 */
[CC--:B------:R-:W-:Y:S01]  /*79b0*/  LEA R18, P0, R38.reuse, R2.reuse, 0x2 ;  /* 0x0000000226127211 */ /* 0x0c0fe200078010ff */
[----:B------:R1:W-:Y:S01]  /*79c0*/  REDG.E.ADD.F32.FTZ.RN.STRONG.GPU desc[UR8][R10.64], R12 ;  /* 0x0000000c0a0079a6 */ /* 0x0003e2000c10f388 */
[-C--:B------:R-:W-:Y:S02]  /*79d0*/  LEA.HI.X.SX32 R9, R9, R3.reuse, 0x2, P2 ;  /* 0x0000000309097211 */ /* 0x080fe400010f16ff */
[-C--:B------:R-:W-:Y:S02]  /*79e0*/  LEA.HI.X.SX32 R19, R38, R3.reuse, 0x2, P0 ;  /* 0x0000000326137211 */ /* 0x080fe400000f16ff */
[-C--:B------:R-:W-:Y:S01]  /*79f0*/  LEA R50, P0, R4, R2.reuse, 0x2 ;  /* 0x0000000204327211 */ /* 0x080fe200078010ff */
[----:B------:R2:W-:Y:S01]  /*7a00*/  REDG.E.ADD.F32.FTZ.RN.STRONG.GPU desc[UR8][R8.64], R13 ;  /* 0x0000000d080079a6 */ /* 0x0005e2000c10f388 */
[-C--:B------:R-:W-:Y:S02]  /*7a10*/  LEA R48, P2, R36, R2.reuse, 0x2 ;  /* 0x0000000224307211 */ /* 0x080fe400078410ff */
[-C--:B------:R-:W-:Y:S01]  /*7a20*/  LEA.HI.X.SX32 R51, R4, R3.reuse, 0x2, P0 ;  /* 0x0000000304337211 */ /* 0x080fe200000f16ff */
[----:B------:R-:W-:Y:S01]  /*7a30*/  REDG.E.ADD.F32.FTZ.RN.STRONG.GPU desc[UR8][R16.64], R14 ;  /* 0x0000000e100079a6 */ /* 0x000fe2000c10f388 */
[CC--:B------:R-:W-:Y:S02]  /*7a40*/  LEA R46, P1, R7.reuse, R2.reuse, 0x2 ;  /* 0x00000002072e7211 */ /* 0x0c0fe400078210ff */
[-C--:B------:R-:W-:Y:S01]  /*7a50*/  LEA.HI.X.SX32 R49, R36, R3.reuse, 0x2, P2 ;  /* 0x0000000324317211 */ /* 0x080fe200010f16ff */
[----:B------:R3:W-:Y:S01]  /*7a60*/  REDG.E.ADD.F32.FTZ.RN.STRONG.GPU desc[UR8][R18.64], R15 ;  /* 0x0000000f120079a6 */ /* 0x0007e2000c10f388 */
[CC--:B------:R-:W-:Y:S02]  /*7a70*/  LEA R44, P0, R6.reuse, R2.reuse, 0x2 ;  /* 0x00000002062c7211 */ /* 0x0c0fe400078010ff */
[-C--:B------:R-:W-:Y:S01]  /*7a80*/  LEA.HI.X.SX32 R47, R7, R3.reuse, 0x2, P1 ;  /* 0x00000003072f7211 */ /* 0x080fe200008f16ff */
[----:B------:R-:W-:Y:S01]  /*7a90*/  REDG.E.ADD.F32.FTZ.RN.STRONG.GPU desc[UR8][R2.64+0x80], R20 ;  /* 0x00008014020079a6 */ /* 0x000fe2000c10f388 */
[-C--:B------:R-:W-:Y:S03]  /*7aa0*/  LEA.HI.X.SX32 R45, R6, R3.reuse, 0x2, P0 ;  /* 0x00000003062d7211 */ /* 0x080fe600000f16ff */
[----:B------:R-:W-:Y:S04]  /*7ab0*/  REDG.E.ADD.F32.FTZ.RN.STRONG.GPU desc[UR8][R52.64+0x80], R21 ;  /* 0x00008015340079a6 */ /* 0x000fe8000c10f388 */
[----:B------:R-:W-:Y:S01]  /*7ac0*/  REDG.E.ADD.F32.FTZ.RN.STRONG.GPU desc[UR8][R50.64], R22 ;  /* 0x00000016320079a6 */ /* 0x000fe2000c10f388 */
[C---:B-1----:R-:W-:Y:S03]  /*7ad0*/  IMAD.IADD R11, R0.reuse, 0x1, R6 ;  /* 0x00000001000b7824 */ /* 0x042fe600078e0206 */
[----:B------:R-:W-:Y:S01]  /*7ae0*/  REDG.E.ADD.F32.FTZ.RN.STRONG.GPU desc[UR8][R48.64], R23 ;  /* 0x00000017300079a6 */ /* 0x000fe2000c10f388 */
[C---:B------:R-:W-:Y:S01]  /*7af0*/  IMAD.IADD R10, R0.reuse, 0x1, R11 ;  /* 0x00000001000a7824 */ /* 0x040fe200078e020b */
[CC--:B------:R-:W-:Y:S02]  /*7b00*/  LEA R42, P2, R11.reuse, R2.reuse, 0x2 ;  /* 0x000000020b2a7211 */ /* 0x0c0fe400078410ff */
[----:B------:R-:W-:Y:S01]  /*7b10*/  REDG.E.ADD.F32.FTZ.RN.STRONG.GPU desc[UR8][R46.64], R24 ;  /* 0x000000182e0079a6 */ /* 0x000fe2000c10f388 */
[----:B------:R-:W-:Y:S01]  /*7b20*/  IMAD.IADD R5, R0, 0x1, R10 ;  /* 0x0000000100057824 */ /* 0x000fe200078e020a */
[-C--:B------:R-:W-:Y:S02]  /*7b30*/  LEA R40, P1, R10, R2.reuse, 0x2 ;  /* 0x000000020a287211 */ /* 0x080fe400078210ff */
[-C--:B------:R-:W-:Y:S01]  /*7b40*/  LEA.HI.X.SX32 R43, R11, R3.reuse, 0x2, P2 ;  /* 0x000000030b2b7211 */ /* 0x080fe200010f16ff */
[----:B------:R-:W-:Y:S01]  /*7b50*/  REDG.E.ADD.F32.FTZ.RN.STRONG.GPU desc[UR8][R44.64], R25 ;  /* 0x000000192c0079a6 */ /* 0x000fe2000c10f388 */
[----:B--2---:R-:W-:Y:S01]  /*7b60*/  IMAD.IADD R9, R0, 0x1, R5 ;  /* 0x0000000100097824 */ /* 0x004fe200078e0205 */
[CC--:B------:R-:W-:Y:S02]  /*7b70*/  LEA R38, P0, R5.reuse, R2.reuse, 0x2 ;  /* 0x0000000205267211 */ /* 0x0c0fe400078010ff */
[-C--:B------:R-:W-:Y:S01]  /*7b80*/  LEA.HI.X.SX32 R41, R10, R3.reuse, 0x2, P1 ;  /* 0x000000030a297211 */ /* 0x080fe200008f16ff */
[----:B------:R-:W-:Y:S01]  /*7b90*/  REDG.E.ADD.F32.FTZ.RN.STRONG.GPU desc[UR8][R42.64], R26 ;  /* 0x0000001a2a0079a6 */ /* 0x000fe2000c10f388 */
[C---:B------:R-:W-:Y:S01]  /*7ba0*/  IMAD.IADD R8, R0.reuse, 0x1, R9 ;  /* 0x0000000100087824 */ /* 0x040fe200078e0209 */
[-C--:B------:R-:W-:Y:S02]  /*7bb0*/  LEA.HI.X.SX32 R39, R5, R3.reuse, 0x2, P0 ;  /* 0x0000000305277211 */ /* 0x080fe400000f16ff */
[CC--:B------:R-:W-:Y:S01]  /*7bc0*/  LEA R36, P2, R9.reuse, R2.reuse, 0x2 ;  /* 0x0000000209247211 */ /* 0x0c0fe200078410ff */
[----:B------:R-:W-:Y:S01]  /*7bd0*/  REDG.E.ADD.F32.FTZ.RN.STRONG.GPU desc[UR8][R40.64], R27 ;  /* 0x0000001b280079a6 */ /* 0x000fe2000c10f388 */
[----:B------:R-:W-:Y:S01]  /*7be0*/  IMAD.IADD R7, R0, 0x1, R8 ;  /* 0x0000000100077824 */ /* 0x000fe200078e0208 */
[-C--:B---3--:R-:W-:Y:S02]  /*7bf0*/  LEA R18, P1, R8, R2.reuse, 0x2 ;  /* 0x0000000208127211 */ /* 0x088fe400078210ff */
[-C--:B------:R-:W-:Y:S01]  /*7c00*/  LEA.HI.X.SX32 R37, R9, R3.reuse, 0x2, P2 ;  /* 0x0000000309257211 */ /* 0x080fe200010f16ff */
[----:B------:R-:W-:Y:S01]  /*7c10*/  REDG.E.ADD.F32.FTZ.RN.STRONG.GPU desc[UR8][R38.64], R32 ;  /* 0x00000020260079a6 */ /* 0x000fe2000c10f388 */
[----:B------:R-:W-:Y:S01]  /*7c20*/  IMAD.IADD R6, R0, 0x1, R7 ;  /* 0x0000000100067824 */ /* 0x000fe200078e0207 */
[CC--:B------:R-:W-:Y:S02]  /*7c30*/  LEA R16, P0, R7.reuse, R2.reuse, 0x2 ;  /* 0x0000000207107211 */ /* 0x0c0fe400078010ff */
[-C--:B------:R-:W-:Y:S01]  /*7c40*/  LEA.HI.X.SX32 R19, R8, R3.reuse, 0x2, P1 ;  /* 0x0000000308137211 */ /* 0x080fe200008f16ff */
[----:B------:R-:W-:Y:S01]  /*7c50*/  REDG.E.ADD.F32.FTZ.RN.STRONG.GPU desc[UR8][R36.64], R33 ;  /* 0x00000021240079a6 */ /* 0x000fe2000c10f388 */
[----:B------:R-:W-:Y:S01]  /*7c60*/  IMAD.IADD R5, R0, 0x1, R6 ;  /* 0x0000000100057824 */ /* 0x000fe200078e0206 */
[-C--:B------:R-:W-:Y:S02]  /*7c70*/  LEA.HI.X.SX32 R17, R7, R3.reuse, 0x2, P0 ;  /* 0x0000000307117211 */ /* 0x080fe400000f16ff */
[-C--:B------:R-:W-:Y:S01]  /*7c80*/  LEA R14, P3, R6, R2.reuse, 0x2 ;  /* 0x00000002060e7211 */ /* 0x080fe200078610ff */
[----:B------:R-:W-:Y:S01]  /*7c90*/  REDG.E.ADD.F32.FTZ.RN.STRONG.GPU desc[UR8][R18.64], R34 ;  /* 0x00000022120079a6 */ /* 0x000fe2000c10f388 */
[----:B------:R-:W-:Y:S01]  /*7ca0*/  IMAD.IADD R4, R0, 0x1, R5 ;  /* 0x0000000100047824 */ /* 0x000fe200078e0205 */
[CC--:B------:R-:W-:Y:S02]  /*7cb0*/  LEA R12, P2, R5.reuse, R2.reuse, 0x2 ;  /* 0x00000002050c7211 */ /* 0x0c0fe400078410ff */
[-C--:B------:R-:W-:Y:S01]  /*7cc0*/  LEA.HI.X.SX32 R15, R6, R3.reuse, 0x2, P3 ;  /* 0x00000003060f7211 */ /* 0x080fe200018f16ff */
[----:B------:R-:W-:Y:S01]  /*7cd0*/  REDG.E.ADD.F32.FTZ.RN.STRONG.GPU desc[UR8][R16.64], R35 ;  /* 0x00000023100079a6 */ /* 0x000fe2000c10f388 */
[----:B------:R-:W-:Y:S01]  /*7ce0*/  IMAD.IADD R0, R0, 0x1, R4 ;  /* 0x0000000100007824 */ /* 0x000fe200078e0204 */
[-C--:B------:R-:W-:Y:S02]  /*7cf0*/  LEA R10, P1, R4, R2.reuse, 0x2 ;  /* 0x00000002040a7211 */ /* 0x080fe400078210ff */
[-C--:B------:R-:W-:Y:S01]  /*7d00*/  LEA.HI.X.SX32 R13, R5, R3.reuse, 0x2, P2 ;  /* 0x00000003050d7211 */ /* 0x080fe200010f16ff */
[----:B------:R-:W-:Y:S01]  /*7d10*/  REDG.E.ADD.F32.FTZ.RN.STRONG.GPU desc[UR8][R14.64], R28 ;  /* 0x0000001c0e0079a6 */ /* 0x000fe2000c10f388 */
[----:B------:R-:W-:Y:S02]  /*7d20*/  LEA R8, P0, R0, R2, 0x2 ;  /* 0x0000000200087211 */ /* 0x000fe400078010ff */
[-C--:B------:R-:W-:Y:S01]  /*7d30*/  LEA.HI.X.SX32 R11, R4, R3.reuse, 0x2, P1 ;  /* 0x00000003040b7211 */ /* 0x080fe200008f16ff */
[----:B------:R-:W-:Y:S01]  /*7d40*/  REDG.E.ADD.F32.FTZ.RN.STRONG.GPU desc[UR8][R12.64], R29 ;  /* 0x0000001d0c0079a6 */ /* 0x000fe2000c10f388 */
[----:B------:R-:W-:Y:S01]  /*7d50*/  LEA.HI.X.SX32 R9, R0, R3, 0x2, P0 ;  /* 0x0000000300097211 */ /* 0x000fe200000f16ff */
[----:B------:R-:W-:Y:S01]  /*7d60*/  IMAD.IADD R0, R182, 0x1, R181 ;  /* 0x00000001b6007824 */ /* 0x000fe200078e02b5 */
[----:B------:R-:W-:Y:S01]  /*7d70*/  PLOP3.LUT P0, PT, PT, PT, UP1, 0x80, 0x0 ;  /* 0x000000000000781c */ /* 0x000fe20003f0f018 */
[----:B------:R-:W-:Y:S01]  /*7d80*/  REDG.E.ADD.F32.FTZ.RN.STRONG.GPU desc[UR8][R10.64], R30 ;  /* 0x0000001e0a0079a6 */ /* 0x000fe2000c10f388 */
[----:B------:R-:W-:Y:S01]  /*7d90*/  ISETP.LT.AND P1, PT, RZ, UR10, PT ;  /* 0x0000000aff007c0c */ /* 0x000fe2000bf21270 */
[----:B------:R-:W-:Y:S02]  /*7da0*/  @UP3 UIADD3 UR14, UP1, UR14, -0x200, URZ ;  /* 0xfffffe000e0e3890 */ /* 0x000fe4000ff3e03f */
[----:B------:R-:W-:Y:S01]  /*7db0*/  REDG.E.ADD.F32.FTZ.RN.STRONG.GPU desc[UR8][R8.64], R31 ;  /* 0x0000001f080079a6 */ /* 0x000fe2000c10f388 */
[----:B------:R-:W-:Y:S01]  /*7dc0*/  UMOV UR10, UR15 ;  /* 0x0000000f000a7c82 */ /* 0x000fe20008000000 */
[----:B------:R-:W-:Y:S02]  /*7dd0*/  @UP3 UIADD3.X UR13, UR13, -0x1, URZ, UP1, !UPT ;  /* 0xffffffff0d0d3890 */ /* 0x000fe40008ffe43f */
[----:B------:R-:W-:Y:S04]  /*7de0*/  LDSM.16.MT88.4 R4, [R180+0x14000] ;  /* 0x01400000b404783b */ /* 0x000fe80000004200 */
[----:B------:R-:W1:Y:S04]  /*7df0*/  LDSM.16.MT88.4 R8, [R181] ;  /* 0x00000000b508783b */ /* 0x000e680000004200 */
[----:B------:R-:W2:Y:S04]  /*7e00*/  LDSM.16.MT88.4 R12, [R180+0x18000] ;  /* 0x01800000b40c783b */ /* 0x000ea80000004200 */
[----:B------:R-:W3:Y:S04]  /*7e10*/  LDSM.16.MT88.4 R16, [R0] ;  /* 0x000000000010783b */ /* 0x000ee80000004200 */
[----:B------:R-:W-:Y:S04]  /*7e20*/  LDSM.16.MT88.4 R20, [R180+0x14800] ;  /* 0x01480000b414783b */ /* 0x000fe80000004200 */
[----:B------:R-:W4:Y:S04]  /*7e30*/  LDSM.16.MT88.4 R24, [R181+0x800] ;  /* 0x00080000b518783b */ /* 0x000f280000004200 */
        /* <DEDUP_REMOVED lines=9> */
[-C--:B---3--:R-:W-:Y:S06]  /*7ed0*/  HMMA.16816.F32.BF16 R116, R4, R16.reuse, R116 ;  /* 0x000000100474723c */ /* 0x088fec0000041874 */
[C---:B------:R-:W-:Y:S06]  /*7ee0*/  HMMA.16816.F32.BF16 R120, R12.reuse, R16, R120 ;  /* 0x000000100c78723c */ /* 0x040fec0000041878 */
[-C--:B------:R-:W-:Y:S01]  /*7ef0*/  HMMA.16816.F32.BF16 R124, R12, R18.reuse, R124 ;  /* 0x000000120c7c723c */ /* 0x080fe2000004187c */
[----:B------:R-:W2:Y:S05]  /*7f00*/  LDSM.16.MT88.4 R12, [R0+0x1000] ;  /* 0x00100000000c783b */ /* 0x000eaa0000004200 */
[----:B------:R-:W-:Y:S01]  /*7f10*/  HMMA.16816.F32.BF16 R128, R4, R18, R128 ;  /* 0x000000120480723c */ /* 0x000fe20000041880 */
[----:B------:R-:W-:Y:S04]  /*7f20*/  LDSM.16.MT88.4 R4, [R180+0x15800] ;  /* 0x01580000b404783b */ /* 0x000fe80000004200 */
[----:B------:R-:W3:Y:S01]  /*7f30*/  LDSM.16.MT88.4 R16, [R181+0x1800] ;  /* 0x00180000b510783b */ /* 0x000ee20000004200 */
[-C--:B----4-:R-:W-:Y:S06]  /*7f40*/  HMMA.16816.F32.BF16 R100, R20, R24.reuse, R100 ;  /* 0x000000181464723c */ /* 0x090fec0000041864 */
[C---:B------:R-:W-:Y:S06]  /*7f50*/  HMMA.16816.F32.BF16 R104, R32.reuse, R24, R104 ;  /* 0x000000182068723c */ /* 0x040fec0000041868 */
[-C--:B------:R-:W-:Y:S06]  /*7f60*/  HMMA.16816.F32.BF16 R108, R32, R26.reuse, R108 ;  /* 0x0000001a206c723c */ /* 0x080fec000004186c */
[C---:B------:R-:W-:Y:S01]  /*7f70*/  HMMA.16816.F32.BF16 R112, R20.reuse, R26, R112 ;  /* 0x0000001a1470723c */ /* 0x040fe20000041870 */
[----:B------:R-:W4:Y:S05]  /*7f80*/  LDSM.16.MT88.4 R24, [R180+0x19800] ;  /* 0x01980000b418783b */ /* 0x000f2a0000004200 */
[-C--:B------:R-:W-:Y:S06]  /*7f90*/  HMMA.16816.F32.BF16 R116, R20, R28.reuse, R116 ;  /* 0x0000001c1474723c */ /* 0x080fec0000041874 */
[C---:B------:R-:W-:Y:S06]  /*7fa0*/  HMMA.16816.F32.BF16 R120, R32.reuse, R28, R120 ;  /* 0x0000001c2078723c */ /* 0x040fec0000041878 */
[-C--:B------:R-:W-:Y:S01]  /*7fb0*/  HMMA.16816.F32.BF16 R124, R32, R30.reuse, R124 ;  /* 0x0000001e207c723c */ /* 0x080fe2000004187c */
[----:B------:R-:W4:Y:S05]  /*7fc0*/  LDSM.16.MT88.4 R32, [R0+0x1800] ;  /* 0x001800000020783b */ /* 0x000f2a0000004200 */
[----:B------:R-:W-:Y:S01]  /*7fd0*/  HMMA.16816.F32.BF16 R128, R20, R30, R128 ;  /* 0x0000001e1480723c */ /* 0x000fe20000041880 */
[----:B------:R-:W-:Y:S04]  /*7fe0*/  LDSM.16.MT88.4 R20, [R180+0x16000] ;  /* 0x01600000b414783b */ /* 0x000fe80000004200 */
[----:B------:R-:W4:Y:S01]  /*7ff0*/  LDSM.16.MT88.4 R28, [R181+0x2000] ;  /* 0x00200000b51c783b */ /* 0x000f220000004200 */
        /* <DEDUP_REMOVED lines=22> */
[----:B------:R-:W-:Y:S04]  /*8160*/  LDSM.16.MT88.4 R4, [R180+0x17000] ;  /* 0x01700000b404783b */ /* 0x000fe80000004200 */
[----:B------:R-:W-:Y:S01]  /*8170*/  LDSM.16.MT88.4 R32, [R180+0x1b000] ;  /* 0x01b00000b420783b */ /* 0x000fe20000004200 */
[-C--:B------:R-:W-:Y:S06]  /*8180*/  HMMA.16816.F32.BF16 R100, R20, R28.reuse, R100 ;  /* 0x0000001c1464723c */ /* 0x080fec0000041864 */
[C---:B-1----:R-:W-:Y:S06]  /*8190*/  HMMA.16816.F32.BF16 R104, R36.reuse, R28, R104 ;  /* 0x0000001c2468723c */ /* 0x042fec0000041868 */
        /* <DEDUP_REMOVED lines=9> */
[----:B------:R-:W-:Y:S01]  /*8230*/  LDSM.16.MT88.4 R40, [R180+0x1b800] ;  /* 0x01b80000b428783b */ /* 0x000fe20000004200 */
[-C--:B------:R-:W-:Y:S06]  /*8240*/  HMMA.16816.F32.BF16 R100, R8, R12.reuse, R100 ;  /* 0x0000000c0864723c */ /* 0x080fec0000041864 */
[C---:B---3--:R-:W-:Y:S06]  /*8250*/  HMMA.16816.F32.BF16 R104, R16.reuse, R12, R104 ;  /* 0x0000000c1068723c */ /* 0x048fec0000041868 */
[-C--:B------:R-:W-:Y:S06]  /*8260*/  HMMA.16816.F32.BF16 R108, R16, R14.reuse, R108 ;  /* 0x0000000e106c723c */ /* 0x080fec000004186c */
[C---:B------:R-:W-:Y:S01]  /*8270*/  HMMA.16816.F32.BF16 R112, R8.reuse, R14, R112 ;  /* 0x0000000e0870723c */ /* 0x040fe20000041870 */
[----:B------:R-:W3:Y:S05]  /*8280*/  LDSM.16.MT88.4 R12, [R180+0x17800] ;  /* 0x01780000b40c783b */ /* 0x000eea0000004200 */
[-C--:B----4-:R-:W-:Y:S06]  /*8290*/  HMMA.16816.F32.BF16 R116, R8, R24.reuse, R116 ;  /* 0x000000180874723c */ /* 0x090fec0000041874 */
[C---:B------:R-:W-:Y:S06]  /*82a0*/  HMMA.16816.F32.BF16 R120, R16.reuse, R24, R120 ;  /* 0x000000181078723c */ /* 0x040fec0000041878 */
[-C--:B------:R-:W-:Y:S01]  /*82b0*/  HMMA.16816.F32.BF16 R124, R16, R26.reuse, R124 ;  /* 0x0000001a107c723c */ /* 0x080fe2000004187c */
[----:B------:R4:W3:Y:S05]  /*82c0*/  LDSM.16.MT88.4 R16, [R0+0x3800] ;  /* 0x003800000010783b */ /* 0x0008ea0000004200 */
[----:B------:R-:W-:Y:S06]  /*82d0*/  HMMA.16816.F32.BF16 R128, R8, R26, R128 ;  /* 0x0000001a0880723c */ /* 0x000fec0000041880 */
[-C--:B-1----:R-:W-:Y:S06]  /*82e0*/  HMMA.16816.F32.BF16 R100, R4, R28.reuse, R100 ;  /* 0x0000001c0464723c */ /* 0x082fec0000041864 */
[C---:B------:R-:W-:Y:S06]  /*82f0*/  HMMA.16816.F32.BF16 R104, R32.reuse, R28, R104 ;  /* 0x0000001c2068723c */ /* 0x040fec0000041868 */
[-C--:B------:R-:W-:Y:S05]  /*8300*/  HMMA.16816.F32.BF16 R108, R32, R30.reuse, R108 ;  /* 0x0000001e206c723c */ /* 0x080fea000004186c */
[C---:B----4-:R-:W-:Y:S01]  /*8310*/  VIADD R0, R181.reuse, 0xffffc000 ;  /* 0xffffc000b5007836 */ /* 0x050fe20000000000 */
[C---:B------:R-:W-:Y:S05]  /*8320*/  HMMA.16816.F32.BF16 R112, R4.reuse, R30, R112 ;  /* 0x0000001e0470723c */ /* 0x040fea0000041870 */
[----:B------:R-:W-:Y:S01]  /*8330*/  @P0 VIADD R0, R181, 0x4000 ;  /* 0x00004000b5000836 */ /* 0x000fe20000000000 */
[-C--:B--2---:R-:W-:Y:S05]  /*8340*/  HMMA.16816.F32.BF16 R116, R4, R36.reuse, R116 ;  /* 0x000000240474723c */ /* 0x084fea0000041874 */
[----:B------:R-:W-:Y:S01]  /*8350*/  IMAD.MOV.U32 R181, RZ, RZ, R0 ;  /* 0x000000ffffb57224 */ /* 0x000fe200078e0000 */
[C---:B------:R-:W-:Y:S06]  /*8360*/  HMMA.16816.F32.BF16 R120, R32.reuse, R36, R120 ;  /* 0x000000242078723c */ /* 0x040fec0000041878 */
[-C--:B------:R-:W-:Y:S06]  /*8370*/  HMMA.16816.F32.BF16 R124, R32, R38.reuse, R124 ;  /* 0x00000026207c723c */ /* 0x080fec000004187c */
[----:B------:R-:W-:Y:S06]  /*8380*/  HMMA.16816.F32.BF16 R128, R4, R38, R128 ;  /* 0x000000260480723c */ /* 0x000fec0000041880 */
[-C--:B---3--:R-:W-:Y:S06]  /*8390*/  HMMA.16816.F32.BF16 R100, R12, R20.reuse, R100 ;  /* 0x000000140c64723c */ /* 0x088fec0000041864 */
[C---:B------:R-:W-:Y:S06]  /*83a0*/  HMMA.16816.F32.BF16 R104, R40.reuse, R20, R104 ;  /* 0x000000142868723c */ /* 0x040fec0000041868 */
        /* <DEDUP_REMOVED lines=10> */
[----:B------:R-:W-:-:S03]  /*8450*/  ULDC UR7, c[0x0][0x390] ;  /* 0x0000e40000077ab9 */ /* 0x000fc60000000800 */
[----:B------:R-:W3:Y:S04]  /*8460*/  LDL R162, [R1+0x34] ;  /* 0x0000340001a27983 */ /* 0x000ee80000100800 */
[----:B------:R-:W4:Y:S04]  /*8470*/  LDL R161, [R1+0x20] ;  /* 0x0000200001a17983 */ /* 0x000f280000100800 */
        /* <DEDUP_REMOVED lines=9> */
[----:B------:R-:W4:Y:S01]  /*8510*/  LDL R150, [R1+0x24] ;  /* 0x0000240001967983 */ /* 0x000f220000100800 */
        /* <DEDUP_REMOVED lines=14> */
[----:B------:R-:W-:Y:S01]  /*8600*/  FMUL.FTZ R108, R108, UR7 ;  /* 0x000000076c6c7c20 */ /* 0x000fe20008410000 */
[----:B------:R-:W-:Y:S01]  /*8610*/  FMUL.FTZ R10, R109, UR7 ;  /* 0x000000076d0a7c20 */ /* 0x000fe20008410000 */
[----:B------:R-:W-:Y:S01]  /*8620*/  F2FP.BF16.F32.PACK_AB R15, R15, R102 ;  /* 0x000000660f0f723e */ /* 0x000fe200000010ff */
        /* <DEDUP_REMOVED lines=45> */
[----:B------:R-:W-:Y:S01]  /*8900*/  F2FP.BF16.F32.PACK_AB R90, R91, R90 ;  /* 0x0000005a5b5a723e */ /* 0x000fe200000010ff */
[----:B------:R-:W-:Y:S01]  /*8910*/  UISETP.NE.AND UP0, UPT, UR24, -0x1, UPT ;  /* 0xffffffff1800788c */ /* 0x000fe2000bf05270 */
[----:B------:R-:W-:Y:S02]  /*8920*/  F2FP.BF16.F32.PACK_AB R92, R93, R92 ;  /* 0x0000005c5d5c723e */ /* 0x000fe400000010ff */
[----:B------:R-:W-:-:S03]  /*8930*/  F2FP.BF16.F32.PACK_AB R94, R95, R94 ;  /* 0x0000005e5f5e723e */ /* 0x000fc600000010ff */
[----:B------:R-:W-:-:S05]  /*8940*/  PLOP3.LUT P0, PT, PT, PT, UP0, 0x80, 0x0 ;  /* 0x000000000000781c */ /* 0x000fca0003f0f008 */
[----:B------:R-:W-:Y:S01]  /*8950*/  @UP0 UIADD3 UR7, UR16, UR24, URZ ;  /* 0x0000001810070290 */ /* 0x000fe2000fffe03f */
[----:B------:R-:W-:-:S03]  /*8960*/  @UP0 ULDC.64 UR10, c[0x0][0x450] ;  /* 0x00011400000a0ab9 */ /* 0x000fc60000000a00 */
[----:B------:R-:W-:Y:S02]  /*8970*/  @UP0 UIMAD.WIDE.U32 UR12, UR7, UR10, URZ ;  /* 0x0000000a070c02a5 */ /* 0x000fe4000f8e003f */
[----:B------:R-:W-:Y:S02]  /*8980*/  @UP0 UIMAD UR7, UR7, UR11, URZ ;  /* 0x0000000b070702a4 */ /* 0x000fe4000f8e023f */
[----:B------:R-:W-:Y:S02]  /*8990*/  USHF.L.U32 UR18, UR23, 0x7, URZ ;  /* 0x0000000717127899 */ /* 0x000fe4000800063f */
[----:B------:R-:W-:Y:S01]  /*89a0*/  @UP0 UIADD3 UR21, UR13, UR7, URZ ;  /* 0x000000070d150290 */ /* 0x000fe2000fffe03f */
[----:B------:R-:W-:Y:S01]  /*89b0*/  @UP0 UMOV UR20, UR12 ;  /* 0x0000000c00140c82 */ /* 0x000fe20008000000 */
[----:B--2---:R-:W-:Y:S04]  /*89c0*/  STS [R160], R16 ;  /* 0x00000010a0007388 */ /* 0x004fe80000000800 */
[----:B------:R-:W-:Y:S04]  /*89d0*/  STS [R160+0x400], R15 ;  /* 0x0004000fa0007388 */ /* 0x000fe80000000800 */
[----:B---3--:R-:W-:Y:S04]  /*89e0*/  STS [R162], R12 ;  /* 0x0000000ca2007388 */ /* 0x008fe80000000800 */
[----:B----4-:R-:W-:Y:S04]  /*89f0*/  STS [R161], R11 ;  /* 0x0000000ba1007388 */ /* 0x010fe80000000800 */
[----:B------:R-:W-:Y:S04]  /*8a00*/  STS [R160+0x2000], R14 ;  /* 0x0020000ea0007388 */ /* 0x000fe80000000800 */
[----:B------:R-:W-:Y:S04]  /*8a10*/  STS [R160+0x2400], R13 ;  /* 0x0024000da0007388 */ /* 0x000fe80000000800 */
[----:B------:R-:W-:Y:S04]  /*8a20*/  STS [R159], R10 ;  /* 0x0000000a9f007388 */ /* 0x000fe80000000800 */
[----:B------:R-:W-:Y:S04]  /*8a30*/  STS [R158], R9 ;  /* 0x000000099e007388 */ /* 0x000fe80000000800 */
[----:B------:R-:W-:Y:S04]  /*8a40*/  STS [R157], R8 ;  /* 0x000000089d007388 */ /* 0x000fe80000000800 */
[----:B------:R-:W-:Y:S04]  /*8a50*/  STS [R156], R7 ;  /* 0x000000079c007388 */ /* 0x000fe80000000800 */
[----:B------:R-:W-:Y:S04]  /*8a60*/  STS [R155], R4 ;  /* 0x000000049b007388 */ /* 0x000fe80000000800 */
[----:B------:R1:W-:Y:S04]  /*8a70*/  STS [R154], R3 ;  /* 0x000000039a007388 */ /* 0x0003e80000000800 */
[----:B------:R-:W-:Y:S04]  /*8a80*/  STS [R153], R6 ;  /* 0x0000000699007388 */ /* 0x000fe80000000800 */
[----:B------:R-:W-:Y:S04]  /*8a90*/  STS [R152], R5 ;  /* 0x0000000598007388 */ /* 0x000fe80000000800 */
[----:B------:R-:W-:Y:S04]  /*8aa0*/  STS [R151], R2 ;  /* 0x0000000297007388 */ /* 0x000fe80000000800 */
[----:B------:R2:W-:Y:S04]  /*8ab0*/  STS [R150], R0 ;  /* 0x0000000096007388 */ /* 0x0005e80000000800 */
[----:B------:R3:W-:Y:S04]  /*8ac0*/  STS [R160+0x4000], R68 ;  /* 0x00400044a0007388 */ /* 0x0007e80000000800 */
[----:B------:R3:W-:Y:S04]  /*8ad0*/  STS [R160+0x4400], R70 ;  /* 0x00440046a0007388 */ /* 0x0007e80000000800 */
[----:B------:R3:W-:Y:S01]  /*8ae0*/  STS [R162+0x4000], R80 ;  /* 0x00400050a2007388 */ /* 0x0007e20000000800 */
[----:B-1----:R-:W2:Y:S03]  /*8af0*/  S2R R3, SR_TID.X ;  /* 0x0000000000037919 */ /* 0x002ea60000002100 */
        /* <DEDUP_REMOVED lines=13> */
[----:B--2---:R-:W-:Y:S01]  /*8bd0*/  SHF.R.S32.HI R0, RZ, 0x1f, R3 ;  /* 0x0000001fff007819 */ /* 0x004fe20000011403 */
[----:B------:R-:W-:Y:S06]  /*8be0*/  @P0 BRA `(.L_x_398) ;  /* 0x0000000000340947 */ /* 0x000fec0003800000 */
[----:B------:R-:W-:Y:S01]  /*8bf0*/  USHF.R.S32.HI UR7, URZ, 0x1f, UR16 ;  /* 0x0000001f3f077899 */ /* 0x000fe20008011410 */
[----:B------:R-:W-:Y:S01]  /*8c00*/  ULDC.64 UR10, c[0x0][0x450] ;  /* 0x00011400000a7ab9 */ /* 0x000fe20000000a00 */
[----:B------:R-:W-:Y:S02]  /*8c10*/  USHF.R.S32.HI UR17, URZ, 0x1f, UR43 ;  /* 0x0000001f3f117899 */ /* 0x000fe4000801142b */
[----:B------:R-:W-:Y:S02]  /*8c20*/  UIMAD UR7, UR7, UR10, URZ ;  /* 0x0000000a070772a4 */ /* 0x000fe4000f8e023f */
[----:B------:R-:W-:Y:S02]  /*8c30*/  UIMAD.WIDE.U32 UR12, UR16, UR10, URZ ;  /* 0x0000000a100c72a5 */ /* 0x000fe4000f8e003f */
[----:B------:R-:W-:Y:S01]  /*8c40*/  UIMAD UR7, UR16, UR11, UR7 ;  /* 0x0000000b100772a4 */ /* 0x000fe2000f8e0207 */
[----:B------:R-:W-:-:S03]  /*8c50*/  ULDC.64 UR14, c[0x0][0x438] ;  /* 0x00010e00000e7ab9 */ /* 0x000fc60000000a00 */
[----:B------:R-:W-:Y:S02]  /*8c60*/  UIADD3 UR13, UR13, UR7, URZ ;  /* 0x000000070d0d7290 */ /* 0x000fe4000fffe03f */
[----:B------:R-:W-:Y:S02]  /*8c70*/  UIMAD UR7, UR17, UR14, URZ ;  /* 0x0000000e110772a4 */ /* 0x000fe4000f8e023f */
[----:B------:R-:W-:Y:S02]  /*8c80*/  UIMAD.WIDE.U32 UR12, UR43, UR14, UR12 ;  /* 0x0000000e2b0c72a5 */ /* 0x000fe4000f8e000c */
[----:B------:R-:W-:-:S04]  /*8c90*/  UIMAD UR7, UR43, UR15, UR7 ;  /* 0x0000000f2b0772a4 */ /* 0x000fc8000f8e0207 */
[----:B------:R-:W-:Y:S01]  /*8ca0*/  UIADD3 UR21, UR13, UR7, URZ ;  /* 0x000000070d157290 */ /* 0x000fe2000fffe03f */
[----:B------:R-:W-:-:S11]  /*8cb0*/  UMOV UR20, UR12 ;  /* 0x0000000c00147c82 */ /* 0x000fd60008000000 */
.L_x_398:
[----:B------:R-:W-:Y:S01]  /*8cc0*/  @UP0 UIADD3 UR7, UR16, UR24, URZ ;  /* 0x0000001810070290 */ /* 0x000fe2000fffe03f */
[----:B------:R-:W-:Y:S01]  /*8cd0*/  LEA.HI R0, R0, R3, RZ, 0x3 ;  /* 0x0000000300007211 */ /* 0x000fe200078f18ff */
[----:B------:R-:W-:Y:S02]  /*8ce0*/  @UP0 ULDC.64 UR12, c[0x0][0x458] ;  /* 0x00011600000c0ab9 */ /* 0x000fe40000000a00 */
[----:B------:R-:W-:Y:S01]  /*8cf0*/  @UP0 UIMAD.WIDE.U32 UR14, UR7, UR12, URZ ;  /* 0x0000000c070e02a5 */ /* 0x000fe2000f8e003f */
[----:B------:R-:W-:Y:S01]  /*8d00*/  LOP3.LUT R2, R0, 0xfffffff8, RZ, 0xc0, !PT ;  /* 0xfffffff800027812 */ /* 0x000fe200078ec0ff */
[----:B------:R-:W-:-:S04]  /*8d10*/  @UP0 UIMAD UR7, UR7, UR13, URZ ;  /* 0x0000000d070702a4 */ /* 0x000fc8000f8e023f */
[----:B------:R-:W-:Y:S01]  /*8d20*/  @UP0 UIADD3 UR19, UR15, UR7, URZ ;  /* 0x000000070f130290 */ /* 0x000fe2000fffe03f */
[----:B------:R-:W-:Y:S01]  /*8d30*/  IMAD.IADD R2, R3, 0x1, -R2 ;  /* 0x0000000103027824 */ /* 0x000fe200078e0a02 */
[----:B------:R-:W-:Y:S01]  /*8d40*/  @UP0 UMOV UR17, UR14 ;  /* 0x0000000e00110c82 */ /* 0x000fe20008000000 */
[----:B------:R-:W-:Y:S09]  /*8d50*/  @P0 BRA `(.L_x_399) ;  /* 0x0000000000340947 */ /* 0x000ff20003800000 */
[----:B------:R-:W-:Y:S01]  /*8d60*/  USHF.R.S32.HI UR7, URZ, 0x1f, UR16 ;  /* 0x0000001f3f077899 */ /* 0x000fe20008011410 */
[----:B------:R-:W-:Y:S01]  /*8d70*/  ULDC.64 UR12, c[0x0][0x458] ;  /* 0x00011600000c7ab9 */ /* 0x000fe20000000a00 */
[----:B------:R-:W-:Y:S02]  /*8d80*/  USHF.R.S32.HI UR19, URZ, 0x1f, UR43 ;  /* 0x0000001f3f137899 */ /* 0x000fe4000801142b */
[----:B------:R-:W-:Y:S02]  /*8d90*/  UIMAD UR7, UR7, UR12, URZ ;  /* 0x0000000c070772a4 */ /* 0x000fe4000f8e023f */
[----:B------:R-:W-:Y:S02]  /*8da0*/  UIMAD.WIDE.U32 UR14, UR16, UR12, URZ ;  /* 0x0000000c100e72a5 */ /* 0x000fe4000f8e003f */
[----:B------:R-:W-:-:S03]  /*8db0*/  UIMAD UR7, UR16, UR13, UR7 ;  /* 0x0000000d100772a4 */ /* 0x000fc6000f8e0207 */
[----:B------:R-:W-:Y:S01]  /*8dc0*/  ULDC.64 UR16, c[0x0][0x440] ;  /* 0x0001100000107ab9 */ /* 0x000fe20000000a00 */
[----:B------:R-:W-:Y:S02]  /*8dd0*/  UIADD3 UR15, UR15, UR7, URZ ;  /* 0x000000070f0f7290 */ /* 0x000fe4000fffe03f */
[----:B------:R-:W-:Y:S02]  /*8de0*/  UIMAD UR7, UR19, UR16, URZ ;  /* 0x00000010130772a4 */ /* 0x000fe4000f8e023f */
[----:B------:R-:W-:Y:S02]  /*8df0*/  UIMAD.WIDE.U32 UR14, UR43, UR16, UR14 ;  /* 0x000000102b0e72a5 */ /* 0x000fe4000f8e000e */
[----:B------:R-:W-:-:S04]  /*8e00*/  UIMAD UR7, UR43, UR17, UR7 ;  /* 0x000000112b0772a4 */ /* 0x000fc8000f8e0207 */
[----:B------:R-:W-:Y:S01]  /*8e10*/  UIADD3 UR19, UR15, UR7, URZ ;  /* 0x000000070f137290 */ /* 0x000fe2000fffe03f */
[----:B------:R-:W-:-:S11]  /*8e20*/  UMOV UR17, UR14 ;  /* 0x0000000e00117c82 */ /* 0x000fd60008000000 */
.L_x_399:
[----:B------:R-:W-:Y:S01]  /*8e30*/  BAR.SYNC.DEFER_BLOCKING 0x0 ;  /* 0x0000000000007b1d */ /* 0x000fe20000010000 */
[----:B------:R-:W-:Y:S01]  /*8e40*/  IMAD.SHL.U32 R8, R2, 0x8, RZ ;  /* 0x0000000802087824 */ /* 0x000fe200078e00ff */
[----:B------:R-:W-:Y:S01]  /*8e50*/  USHF.R.S32.HI UR7, URZ, 0x1f, UR18 ;  /* 0x0000001f3f077899 */ /* 0x000fe20008011412 */
[----:B------:R-:W-:Y:S01]  /*8e60*/  SHF.R.S32.HI R0, RZ, 0x3, R0 ;  /* 0x00000003ff007819 */ /* 0x000fe20000011400 */
[----:B------:R-:W-:Y:S01]  /*8e70*/  IMAD.U32 R2, RZ, RZ, UR10 ;  /* 0x0000000aff027e24 */ /* 0x000fe2000f8e00ff */
[----:B------:R-:W-:Y:S01]  /*8e80*/  UIMAD UR6, UR23, -0x80, UR6 ;  /* 0xffffff80170678a4 */ /* 0x000fe2000f8e0206 */
[--C-:B------:R-:W-:Y:S01]  /*8e90*/  SHF.R.S32.HI R9, RZ, 0x1f, R8.reuse ;  /* 0x0000001fff097819 */ /* 0x100fe20000011408 */
[----:B------:R-:W-:Y:S01]  /*8ea0*/  UIMAD UR14, UR7, UR10, URZ ;  /* 0x0000000a070e72a4 */ /* 0x000fe2000f8e023f */
[C---:B------:R-:W-:Y:S01]  /*8eb0*/  VIADD R4, R0.reuse, 0x20 ;  /* 0x0000002000047836 */ /* 0x040fe20000000000 */
[----:B------:R-:W-:Y:S01]  /*8ec0*/  USHF.R.S32.HI UR16, URZ, 0x1f, UR56 ;  /* 0x0000001f3f107899 */ /* 0x000fe20008011438 */
[----:B------:R-:W-:Y:S01]  /*8ed0*/  VIADD R5, R0, 0x40 ;  /* 0x0000004000057836 */ /* 0x000fe20000000000 */
[----:B------:R-:W-:Y:S01]  /*8ee0*/  UIMAD UR14, UR18, UR11, UR14 ;  /* 0x0000000b120e72a4 */ /* 0x000fe2000f8e020e */
[----:B------:R-:W-:Y:S01]  /*8ef0*/  IMAD.WIDE.U32 R2, R2, UR18, R8 ;  /* 0x0000001202027c25 */ /* 0x000fe2000f8e0008 */
[----:B------:R-:W-:Y:S01]  /*8f00*/  ISETP.GE.AND P3, PT, R4, UR6, PT ;  /* 0x0000000604007c0c */ /* 0x000fe2000bf66270 */
[----:B------:R-:W-:Y:S01]  /*8f10*/  BSSY B0, `(.L_x_400) ;  /* 0x000001f000007945 */ /* 0x000fe20003800000 */
[----:B------:R-:W-:-:S02]  /*8f20*/  ISETP.GE.AND P4, PT, R0, UR6, PT ;  /* 0x0000000600007c0c */ /* 0x000fc4000bf86270 */
[----:B------:R-:W-:Y:S01]  /*8f30*/  MOV R4, UR14 ;  /* 0x0000000e00047c02 */ /* 0x000fe20008000f00 */
[----:B------:R-:W-:Y:S01]  /*8f40*/  ULDC.64 UR14, c[0x0][0x468] ;  /* 0x00011a00000e7ab9 */ /* 0x000fe20000000a00 */
[----:B------:R-:W-:Y:S01]  /*8f50*/  IADD3 R2, P0, R2, UR20, RZ ;  /* 0x0000001402027c10 */ /* 0x000fe2000ff1e0ff */
[----:B------:R-:W-:Y:S01]  /*8f60*/  UIMAD UR16, UR16, UR14, URZ ;  /* 0x0000000e101072a4 */ /* 0x000fe2000f8e023f */
[----:B------:R-:W-:Y:S01]  /*8f70*/  ISETP.GE.AND P2, PT, R5, UR6, PT ;  /* 0x0000000605007c0c */ /* 0x000fe2000bf46270 */
[----:B------:R-:W-:Y:S01]  /*8f80*/  VIADD R5, R0, 0x60 ;  /* 0x0000006000057836 */ /* 0x000fe20000000000 */
[----:B------:R-:W-:Y:S01]  /*8f90*/  IADD3.X R3, R3, UR21, R4, P0, !PT ;  /* 0x0000001503037c10 */ /* 0x000fe200087fe404 */
[----:B------:R1:W2:Y:S01]  /*8fa0*/  LDS.128 R16, [R147+0xd000] ;  /* 0x00d0000093107984 */ /* 0x0002a20000000c00 */
[----:B------:R-:W-:Y:S01]  /*8fb0*/  IMAD.U32 R4, RZ, RZ, UR14 ;  /* 0x0000000eff047e24 */ /* 0x000fe2000f8e00ff */
[----:B------:R-:W-:Y:S01]  /*8fc0*/  UIMAD UR15, UR56, UR15, UR16 ;  /* 0x0000000f380f72a4 */ /* 0x000fe2000f8e0210 */
[----:B------:R-:W-:Y:S01]  /*8fd0*/  ISETP.GE.AND P1, PT, R5, UR6, PT ;  /* 0x0000000605007c0c */ /* 0x000fe2000bf26270 */
[----:B------:R1:W4:Y:S01]  /*8fe0*/  LDS.128 R20, [R147+0x11000] ;  /* 0x0110000093147984 */ /* 0x0003220000000c00 */
[----:B------:R-:W-:Y:S01]  /*8ff0*/  IMAD.WIDE.U32 R2, R4, UR56, R2 ;  /* 0x0000003804027c25 */ /* 0x000fe2000f8e0002 */
[----:B------:R-:W-:-:S02]  /*9000*/  SHF.R.S32.HI R11, RZ, 0x1f, R0 ;  /* 0x0000001fff0b7819 */ /* 0x000fc40000011400 */
[----:B------:R1:W1:Y:S02]  /*9010*/  LDS.128 R24, [R147+0x12000] ;  /* 0x0120000093187984 */ /* 0x0002640000000c00 */
[----:B------:R-:W-:Y:S02]  /*9020*/  IADD3 R10, R3, UR15, RZ ;  /* 0x0000000f030a7c10 */ /* 0x000fe4000fffe0ff */
[----:B------:R1:W1:Y:S01]  /*9030*/  LDS.128 R28, [R147+0x13000] ;  /* 0x01300000931c7984 */ /* 0x0002620000000c00 */
[----:B------:R-:W-:Y:S05]  /*9040*/  @P4 BRA `(.L_x_401) ;  /* 0x00000000002c4947 */ /* 0x000fea0003800000 */
[----:B------:R-:W3:Y:S01]  /*9050*/  LDS.128 R12, [R147+0xc000] ;  /* 0x00c00000930c7984 */ /* 0x000ee20000000c00 */
[----:B------:R-:W-:Y:S01]  /*9060*/  MOV R4, R2 ;  /* 0x0000000200047202 */ /* 0x000fe20000000f00 */
[----:B------:R-:W-:Y:S01]  /*9070*/  IMAD R6, R11, UR10, RZ ;  /* 0x0000000a0b067c24 */ /* 0x000fe2000f8e02ff */
[----:B------:R-:W-:Y:S01]  /*9080*/  MOV R5, R10 ;  /* 0x0000000a00057202 */ /* 0x000fe20000000f00 */
[----:B------:R-:W-:Y:S02]  /*9090*/  ULDC.64 UR14, c[0x0][0x3f0] ;  /* 0x0000fc00000e7ab9 */ /* 0x000fe40000000a00 */
[C---:B------:R-:W-:Y:S02]  /*90a0*/  IMAD R6, R0.reuse, UR11, R6 ;  /* 0x0000000b00067c24 */ /* 0x040fe4000f8e0206 */
[----:B------:R-:W-:-:S05]  /*90b0*/  IMAD.WIDE.U32 R4, R0, UR10, R4 ;  /* 0x0000000a00047c25 */ /* 0x000fca000f8e0004 */
[----:B------:R-:W-:Y:S02]  /*90c0*/  IADD3 R5, R5, R6, RZ ;  /* 0x0000000605057210 */ /* 0x000fe40007ffe0ff */
[----:B------:R-:W-:-:S04]  /*90d0*/  LEA R6, P0, R4, UR14, 0x1 ;  /* 0x0000000e04067c11 */ /* 0x000fc8000f8008ff */
[----:B------:R-:W-:-:S05]  /*90e0*/  LEA.HI.X R7, R4, UR15, R5, 0x1, P0 ;  /* 0x0000000f04077c11 */ /* 0x000fca00080f0c05 */
[----:B---3--:R3:W-:Y:S04]  /*90f0*/  STG.E.128 desc[UR8][R6.64], R12 ;  /* 0x0000000c06007986 */ /* 0x0087e8000c101d08 */
.L_x_401:
[----:B------:R-:W-:Y:S05]  /*9100*/  BSYNC B0 ;  /* 0x0000000000007941 */ /* 0x000fea0003800000 */
.L_x_400:
[----:B------:R-:W-:Y:S04]  /*9110*/  BSSY B0, `(.L_x_402) ;  /* 0x000000e000007945 */ /* 0x000fe80003800000 */
[----:B------:R-:W-:Y:S05]  /*9120*/  @P3 BRA `(.L_x_403) ;  /* 0x0000000000303947 */ /* 0x000fea0003800000 */
[----:B---3--:R-:W-:Y:S01]  /*9130*/  IADD3 R6, P0, R0, 0x20, RZ ;  /* 0x0000002000067810 */ /* 0x008fe20007f1e0ff */
[----:B------:R-:W-:Y:S01]  /*9140*/  ULDC.64 UR14, c[0x0][0x3f0] ;  /* 0x0000fc00000e7ab9 */ /* 0x000fe20000000a00 */
[----:B------:R-:W-:-:S03]  /*9150*/  MOV R5, R10 ;  /* 0x0000000a00057202 */ /* 0x000fc60000000f00 */
[----:B------:R-:W-:-:S04]  /*9160*/  IMAD.X R4, RZ, RZ, R11, P0 ;  /* 0x000000ffff047224 */ /* 0x000fc800000e060b */
[----:B------:R-:W-:Y:S02]  /*9170*/  IMAD R7, R4, UR10, RZ ;  /* 0x0000000a04077c24 */ /* 0x000fe4000f8e02ff */
[----:B------:R-:W-:Y:S02]  /*9180*/  IMAD.MOV.U32 R4, RZ, RZ, R2 ;  /* 0x000000ffff047224 */ /* 0x000fe400078e0002 */
[C---:B------:R-:W-:Y:S02]  /*9190*/  IMAD R7, R6.reuse, UR11, R7 ;  /* 0x0000000b06077c24 */ /* 0x040fe4000f8e0207 */
[----:B------:R-:W-:-:S03]  /*91a0*/  IMAD.WIDE.U32 R4, R6, UR10, R4 ;  /* 0x0000000a06047c25 */ /* 0x000fc6000f8e0004 */
[----:B------:R-:W-:Y:S02]  /*91b0*/  LEA R6, P0, R4, UR14, 0x1 ;  /* 0x0000000e04067c11 */ /* 0x000fe4000f8008ff */
[----:B------:R-:W-:-:S04]  /*91c0*/  IADD3 R7, R5, R7, RZ ;  /* 0x0000000705077210 */ /* 0x000fc80007ffe0ff */
[----:B------:R-:W-:-:S05]  /*91d0*/  LEA.HI.X R7, R4, UR15, R7, 0x1, P0 ;  /* 0x0000000f04077c11 */ /* 0x000fca00080f0c07 */
[----:B--2---:R2:W-:Y:S02]  /*91e0*/  STG.E.128 desc[UR8][R6.64], R16 ;  /* 0x0000001006007986 */ /* 0x0045e4000c101d08 */
.L_x_403:
[----:B------:R-:W-:Y:S05]  /*91f0*/  BSYNC B0 ;  /* 0x0000000000007941 */ /* 0x000fea0003800000 */
.L_x_402:
[----:B---3--:R3:W1:Y:S01]  /*9200*/  LDS.128 R12, [R147+0xe000] ;  /* 0x00e00000930c7984 */ /* 0x0086620000000c00 */
[----:B------:R-:W-:Y:S04]  /*9210*/  BSSY B0, `(.L_x_404) ;  /* 0x000000e000007945 */ /* 0x000fe80003800000 */
[----:B------:R-:W-:Y:S05]  /*9220*/  @P2 BRA `(.L_x_405) ;  /* 0x0000000000302947 */ /* 0x000fea0003800000 */
[----:B--2---:R-:W-:Y:S01]  /*9230*/  IADD3 R6, P0, R0, 0x40, RZ ;  /* 0x0000004000067810 */ /* 0x004fe20007f1e0ff */
        /* <DEDUP_REMOVED lines=10> */
[----:B-1----:R1:W-:Y:S02]  /*92e0*/  STG.E.128 desc[UR8][R6.64], R12 ;  /* 0x0000000c06007986 */ /* 0x0023e4000c101d08 */
.L_x_405:
[----:B------:R-:W-:Y:S05]  /*92f0*/  BSYNC B0 ;  /* 0x0000000000007941 */ /* 0x000fea0003800000 */
.L_x_404:
[----:B-1----:R1:W1:Y:S01]  /*9300*/  LDS.128 R12, [R147+0xf000] ;  /* 0x00f00000930c7984 */ /* 0x0022620000000c00 */
[----:B------:R-:W-:Y:S04]  /*9310*/  BSSY B0, `(.L_x_406) ;  /* 0x000000d000007945 */ /* 0x000fe80003800000 */
[----:B------:R-:W-:Y:S05]  /*9320*/  @P1 BRA `(.L_x_407) ;  /* 0x00000000002c1947 */ /* 0x000fea0003800000 */
[----:B--2---:R-:W-:Y:S01]  /*9330*/  IADD3 R6, P0, R0, 0x60, RZ ;  /* 0x0000006000067810 */ /* 0x004fe20007f1e0ff */
[----:B------:R-:W-:-:S03]  /*9340*/  ULDC.64 UR14, c[0x0][0x3f0] ;  /* 0x0000fc00000e7ab9 */ /* 0x000fc60000000a00 */
[----:B------:R-:W-:-:S05]  /*9350*/  IADD3.X R3, RZ, R11, RZ, P0, !PT ;  /* 0x0000000bff037210 */ /* 0x000fca00007fe4ff */
[----:B------:R-:W-:Y:S01]  /*9360*/  IMAD R7, R3, UR10, RZ ;  /* 0x0000000a03077c24 */ /* 0x000fe2000f8e02ff */
[----:B------:R-:W-:-:S03]  /*9370*/  MOV R3, R10 ;  /* 0x0000000a00037202 */ /* 0x000fc60000000f00 */
[----:B------:R-:W-:-:S04]  /*9380*/  IMAD.WIDE.U32 R4, R6, UR10, R2 ;  /* 0x0000000a06047c25 */ /* 0x000fc8000f8e0002 */
[----:B------:R-:W-:Y:S01]  /*9390*/  IMAD R3, R6, UR11, R7 ;  /* 0x0000000b06037c24 */ /* 0x000fe2000f8e0207 */
[----:B------:R-:W-:-:S04]  /*93a0*/  LEA R2, P0, R4, UR14, 0x1 ;  /* 0x0000000e04027c11 */ /* 0x000fc8000f8008ff */
[----:B------:R-:W-:-:S04]  /*93b0*/  IADD3 R3, R5, R3, RZ ;  /* 0x0000000305037210 */ /* 0x000fc80007ffe0ff */
[----:B------:R-:W-:-:S05]  /*93c0*/  LEA.HI.X R3, R4, UR15, R3, 0x1, P0 ;  /* 0x0000000f04037c11 */ /* 0x000fca00080f0c03 */
[----:B-1----:R1:W-:Y:S02]  /*93d0*/  STG.E.128 desc[UR8][R2.64], R12 ;  /* 0x0000000c02007986 */ /* 0x0023e4000c101d08 */
.L_x_407:
[----:B------:R-:W-:Y:S05]  /*93e0*/  BSYNC B0 ;  /* 0x0000000000007941 */ /* 0x000fea0003800000 */
.L_x_406:
[----:B-1----:R1:W1:Y:S01]  /*93f0*/  LDS.128 R12, [R147+0x10000] ;  /* 0x01000000930c7984 */ /* 0x0022620000000c00 */
[----:B------:R-:W-:Y:S01]  /*9400*/  UIMAD UR6, UR7, UR12, URZ ;  /* 0x0000000c070672a4 */ /* 0x000fe2000f8e023f */
[----:B------:R-:W-:Y:S01]  /*9410*/  IMAD.U32 R2, RZ, RZ, UR12 ;  /* 0x0000000cff027e24 */ /* 0x000fe2000f8e00ff */
[----:B------:R-:W-:Y:S01]  /*9420*/  USHF.R.S32.HI UR10, URZ, 0x1f, UR56 ;  /* 0x0000001f3f0a7899 */ /* 0x000fe20008011438 */
[----:B------:R-:W-:Y:S01]  /*9430*/  BSSY B0, `(.L_x_408) ;  /* 0x0000017000007945 */ /* 0x000fe20003800000 */
[----:B------:R-:W-:Y:S01]  /*9440*/  UIMAD UR6, UR18, UR13, UR6 ;  /* 0x0000000d120672a4 */ /* 0x000fe2000f8e0206 */
[----:B------:R-:W-:-:S05]  /*9450*/  IMAD.WIDE.U32 R2, R2, UR18, R8 ;  /* 0x0000001202027c25 */ /* 0x000fca000f8e0008 */
[----:B------:R-:W-:Y:S01]  /*9460*/  IMAD.U32 R4, RZ, RZ, UR6 ;  /* 0x00000006ff047e24 */ /* 0x000fe2000f8e00ff */
[----:B------:R-:W-:Y:S01]  /*9470*/  IADD3 R2, P0, R2, UR17, RZ ;  /* 0x0000001102027c10 */ /* 0x000fe2000ff1e0ff */
[----:B------:R-:W-:Y:S02]  /*9480*/  ULDC.64 UR6, c[0x0][0x470] ;  /* 0x00011c0000067ab9 */ /* 0x000fe40000000a00 */
[----:B------:R-:W-:Y:S01]  /*9490*/  UIMAD UR10, UR10, UR6, URZ ;  /* 0x000000060a0a72a4 */ /* 0x000fe2000f8e023f */
[----:B------:R-:W-:Y:S02]  /*94a0*/  IADD3.X R3, R3, UR19, R4, P0, !PT ;  /* 0x0000001303037c10 */ /* 0x000fe400087fe404 */
[----:B------:R-:W-:Y:S01]  /*94b0*/  MOV R4, UR6 ;  /* 0x0000000600047c02 */ /* 0x000fe20008000f00 */
[----:B------:R-:W-:-:S04]  /*94c0*/  UIMAD UR7, UR56, UR7, UR10 ;  /* 0x00000007380772a4 */ /* 0x000fc8000f8e020a */
[----:B------:R-:W-:-:S05]  /*94d0*/  IMAD.WIDE.U32 R2, R4, UR56, R2 ;  /* 0x0000003804027c25 */ /* 0x000fca000f8e0002 */
[----:B------:R-:W-:Y:S01]  /*94e0*/  IADD3 R8, R3, UR7, RZ ;  /* 0x0000000703087c10 */ /* 0x000fe2000fffe0ff */
[----:B------:R-:W-:Y:S06]  /*94f0*/  @P4 BRA `(.L_x_409) ;  /* 0x0000000000284947 */ /* 0x000fec0003800000 */
[----:B------:R-:W-:Y:S01]  /*9500*/  MOV R4, R2 ;  /* 0x0000000200047202 */ /* 0x000fe20000000f00 */
[----:B--2---:R-:W-:Y:S01]  /*9510*/  IMAD R6, R11, UR12, RZ ;  /* 0x0000000c0b067c24 */ /* 0x004fe2000f8e02ff */
[----:B------:R-:W-:Y:S01]  /*9520*/  MOV R5, R8 ;  /* 0x0000000800057202 */ /* 0x000fe20000000f00 */
[----:B------:R-:W-:Y:S02]  /*9530*/  ULDC.64 UR6, c[0x0][0x3f8] ;  /* 0x0000fe0000067ab9 */ /* 0x000fe40000000a00 */
[C---:B------:R-:W-:Y:S02]  /*9540*/  IMAD R6, R0.reuse, UR13, R6 ;  /* 0x0000000d00067c24 */ /* 0x040fe4000f8e0206 */
[----:B------:R-:W-:-:S05]  /*9550*/  IMAD.WIDE.U32 R4, R0, UR12, R4 ;  /* 0x0000000c00047c25 */ /* 0x000fca000f8e0004 */
[----:B------:R-:W-:Y:S02]  /*9560*/  IADD3 R5, R5, R6, RZ ;  /* 0x0000000605057210 */ /* 0x000fe40007ffe0ff */
[----:B------:R-:W-:-:S04]  /*9570*/  LEA R6, P0, R4, UR6, 0x1 ;  /* 0x0000000604067c11 */ /* 0x000fc8000f8008ff */
[----:B------:R-:W-:-:S05]  /*9580*/  LEA.HI.X R7, R4, UR7, R5, 0x1, P0 ;  /* 0x0000000704077c11 */ /* 0x000fca00080f0c05 */
[----:B-1----:R1:W-:Y:S04]  /*9590*/  STG.E.128 desc[UR8][R6.64], R12 ;  /* 0x0000000c06007986 */ /* 0x0023e8000c101d08 */
.L_x_409:
[----:B------:R-:W-:Y:S05]  /*95a0*/  BSYNC B0 ;  /* 0x0000000000007941 */ /* 0x000fea0003800000 */
.L_x_408:
[----:B------:R-:W-:Y:S04]  /*95b0*/  BSSY B0, `(.L_x_410) ;  /* 0x000000e000007945 */ /* 0x000fe80003800000 */
[----:B------:R-:W-:Y:S05]  /*95c0*/  @P3 BRA `(.L_x_411) ;  /* 0x0000000000303947 */ /* 0x000fea0003800000 */
[----:B-12---:R-:W-:Y:S01]  /*95d0*/  IADD3 R6, P0, R0, 0x20, RZ ;  /* 0x0000002000067810 */ /* 0x006fe20007f1e0ff */
        /* <DEDUP_REMOVED lines=10> */
[----:B----4-:R1:W-:Y:S02]  /*9680*/  STG.E.128 desc[UR8][R6.64], R20 ;  /* 0x0000001406007986 */ /* 0x0103e4000c101d08 */
.L_x_411:
[----:B------:R-:W-:Y:S05]  /*9690*/  BSYNC B0 ;  /* 0x0000000000007941 */ /* 0x000fea0003800000 */
.L_x_410:
        /* <DEDUP_REMOVED lines=13> */
[----:B------:R1:W-:Y:S02]  /*9770*/  STG.E.128 desc[UR8][R6.64], R24 ;  /* 0x0000001806007986 */ /* 0x0003e4000c101d08 */
.L_x_413:
[----:B------:R-:W-:Y:S05]  /*9780*/  BSYNC B0 ;  /* 0x0000000000007941 */ /* 0x000fea0003800000 */
.L_x_412:
[----:B------:R-:W-:Y:S05]  /*9790*/  @P1 BRA `(.L_x_414) ;  /* 0x0000000c004c1947 */ /* 0x000fea0003800000 */
[----:B------:R-:W-:Y:S01]  /*97a0*/  IADD3 R0, P0, R0, 0x60, RZ ;  /* 0x0000006000007810 */ /* 0x000fe20007f1e0ff */
[----:B------:R-:W-:-:S03]  /*97b0*/  ULDC.64 UR6, c[0x0][0x3f8] ;  /* 0x0000fe0000067ab9 */ /* 0x000fc60000000a00 */
[----:B------:R-:W-:-:S05]  /*97c0*/  IADD3.X R3, RZ, R11, RZ, P0, !PT ;  /* 0x0000000bff037210 */ /* 0x000fca00007fe4ff */
[----:B-12---:R-:W-:Y:S01]  /*97d0*/  IMAD R6, R3, UR12, RZ ;  /* 0x0000000c03067c24 */ /* 0x006fe2000f8e02ff */
[----:B------:R-:W-:-:S03]  /*97e0*/  MOV R3, R8 ;  /* 0x0000000800037202 */ /* 0x000fc60000000f00 */
[----:B------:R-:W-:-:S04]  /*97f0*/  IMAD.WIDE.U32 R4, R0, UR12, R2 ;  /* 0x0000000c00047c25 */ /* 0x000fc8000f8e0002 */
[----:B------:R-:W-:Y:S01]  /*9800*/  IMAD R0, R0, UR13, R6 ;  /* 0x0000000d00007c24 */ /* 0x000fe2000f8e0206 */
[----:B------:R-:W-:-:S04]  /*9810*/  LEA R2, P0, R4, UR6, 0x1 ;  /* 0x0000000604027c11 */ /* 0x000fc8000f8008ff */
[----:B------:R-:W-:-:S04]  /*9820*/  IADD3 R0, R5, R0, RZ ;  /* 0x0000000005007210 */ /* 0x000fc80007ffe0ff */
[----:B------:R-:W-:-:S05]  /*9830*/  LEA.HI.X R3, R4, UR7, R0, 0x1, P0 ;  /* 0x0000000704037c11 */ /* 0x000fca00080f0c00 */
[----:B------:R1:W-:Y:S01]  /*9840*/  STG.E.128 desc[UR8][R2.64], R28 ;  /* 0x0000001c02007986 */ /* 0x0003e2000c101d08 */
[----:B------:R-:W-:Y:S05]  /*9850*/  BRA `(.L_x_414) ;  /* 0x0000000c001c7947 */ /* 0x000fea0003800000 */
.L_x_394:
[----:B------:R-:W-:Y:S01]  /*9860*/  UISETP.NE.AND UP0, UPT, UR24, -0x1, UPT ;  /* 0xffffffff1800788c */ /* 0x000fe2000bf05270 */
[----:B------:R-:W1:Y:S01]  /*9870*/  S2R R0, SR_TID.X ;  /* 0x0000000000007919 */ /* 0x000e620000002100 */
[----:B------:R-:W-:-:S04]  /*9880*/  USHF.L.U32 UR18, UR23, 0x7, URZ ;  /* 0x0000000717127899 */ /* 0x000fc8000800063f */
[----:B------:R-:W-:Y:S01]  /*9890*/  PLOP3.LUT P0, PT, PT, PT, UP0, 0x80, 0x0 ;  /* 0x000000000000781c */ /* 0x000fe20003f0f008 */
[----:B------:R-:W-:-:S04]  /*98a0*/  USHF.R.S32.HI UR22, URZ, 0x1f, UR18 ;  /* 0x0000001f3f167899 */ /* 0x000fc80008011412 */
[----:B------:R-:W-:Y:S01]  /*98b0*/  @UP0 UIADD3 UR7, UR16, UR24, URZ ;  /* 0x0000001810070290 */ /* 0x000fe2000fffe03f */
[----:B------:R-:W-:-:S03]  /*98c0*/  @UP0 ULDC.64 UR10, c[0x0][0x450] ;  /* 0x00011400000a0ab9 */ /* 0x000fc60000000a00 */
[----:B------:R-:W-:Y:S02]  /*98d0*/  @UP0 UIMAD.WIDE.U32 UR12, UR7, UR10, URZ ;  /* 0x0000000a070c02a5 */ /* 0x000fe4000f8e003f */
[----:B------:R-:W-:-:S04]  /*98e0*/  @UP0 UIMAD UR7, UR7, UR11, URZ ;  /* 0x0000000b070702a4 */ /* 0x000fc8000f8e023f */
[----:B------:R-:W-:Y:S01]  /*98f0*/  @UP0 UIADD3 UR21, UR13, UR7, URZ ;  /* 0x000000070d150290 */ /* 0x000fe2000fffe03f */
[----:B------:R-:W-:Y:S01]  /*9900*/  @UP0 UMOV UR20, UR12 ;  /* 0x0000000c00140c82 */ /* 0x000fe20008000000 */
[----:B------:R-:W-:Y:S10]  /*9910*/  @P0 BRA `(.L_x_415) ;  /* 0x0000000000340947 */ /* 0x000ff40003800000 */
        /* <DEDUP_REMOVED lines=13> */
.L_x_415:
[----:B------:R-:W-:Y:S01]  /*99f0*/  @UP0 UIADD3 UR7, UR16, UR24, URZ ;  /* 0x0000001810070290 */ /* 0x000fe2000fffe03f */
[----:B-1----:R-:W-:Y:S01]  /*9a00*/  SHF.R.S32.HI R2, RZ, 0x1f, R0 ;  /* 0x0000001fff027819 */ /* 0x002fe20000011400 */
[----:B------:R-:W-:Y:S02]  /*9a10*/  @UP0 ULDC.64 UR12, c[0x0][0x458] ;  /* 0x00011600000c0ab9 */ /* 0x000fe40000000a00 */
[----:B------:R-:W-:Y:S01]  /*9a20*/  @UP0 UIMAD.WIDE.U32 UR14, UR7, UR12, URZ ;  /* 0x0000000c070e02a5 */ /* 0x000fe2000f8e003f */
[----:B------:R-:W-:Y:S01]  /*9a30*/  LEA.HI R0, R2, R0, RZ, 0x3 ;  /* 0x0000000002007211 */ /* 0x000fe200078f18ff */
[----:B------:R-:W-:-:S03]  /*9a40*/  @UP0 UIMAD UR7, UR7, UR13, URZ ;  /* 0x0000000d070702a4 */ /* 0x000fc6000f8e023f */
[----:B------:R-:W-:Y:S01]  /*9a50*/  SHF.R.S32.HI R0, RZ, 0x3, R0 ;  /* 0x00000003ff007819 */ /* 0x000fe20000011400 */
        /* <DEDUP_REMOVED lines=16> */
.L_x_416:
[----:B------:R-:W-:Y:S01]  /*9b60*/  UIMAD UR7, UR22, UR10, URZ ;  /* 0x0000000a160772a4 */ /* 0x000fe2000f8e023f */
[----:B------:R-:W-:Y:S01]  /*9b70*/  IMAD.U32 R2, RZ, RZ, UR10 ;  /* 0x0000000aff027e24 */ /* 0x000fe2000f8e00ff */
[----:B------:R-:W-:Y:S01]  /*9b80*/  UIMAD UR6, UR23, -0x80, UR6 ;  /* 0xffffff80170678a4 */ /* 0x000fe2000f8e0206 */
[----:B------:R-:W-:Y:S01]  /*9b90*/  VIADD R6, R0, 0x20 ;  /* 0x0000002000067836 */ /* 0x000fe20000000000 */
[----:B------:R-:W-:Y:S01]  /*9ba0*/  UIMAD UR7, UR18, UR11, UR7 ;  /* 0x0000000b120772a4 */ /* 0x000fe2000f8e0207 */
[----:B------:R-:W-:Y:S01]  /*9bb0*/  IMAD.WIDE.U32 R2, R2, UR18, R4 ;  /* 0x0000001202027c25 */ /* 0x000fe2000f8e0004 */
[----:B------:R-:W-:Y:S01]  /*9bc0*/  USHF.R.S32.HI UR16, URZ, 0x1f, UR56 ;  /* 0x0000001f3f107899 */ /* 0x000fe20008011438 */
[----:B------:R-:W-:Y:S01]  /*9bd0*/  BSSY B0, `(.L_x_417) ;  /* 0x000001c000007945 */ /* 0x000fe20003800000 */
[----:B------:R-:W-:Y:S01]  /*9be0*/  ISETP.GE.AND P3, PT, R6, UR6, PT ;  /* 0x0000000606007c0c */ /* 0x000fe2000bf66270 */
[----:B------:R-:W-:Y:S01]  /*9bf0*/  ULDC.64 UR14, c[0x0][0x468] ;  /* 0x00011a00000e7ab9 */ /* 0x000fe20000000a00 */
[----:B------:R-:W-:Y:S01]  /*9c00*/  MOV R6, UR7 ;  /* 0x0000000700067c02 */ /* 0x000fe20008000f00 */
[----:B------:R-:W-:Y:S01]  /*9c10*/  UIMAD UR7, UR16, UR14, URZ ;  /* 0x0000000e100772a4 */ /* 0x000fe2000f8e023f */
[----:B------:R-:W-:Y:S01]  /*9c20*/  IADD3 R2, P0, R2, UR20, RZ ;  /* 0x0000001402027c10 */ /* 0x000fe2000ff1e0ff */
[C---:B------:R-:W-:Y:S01]  /*9c30*/  VIADD R7, R0.reuse, 0x40 ;  /* 0x0000004000077836 */ /* 0x040fe20000000000 */
[C---:B------:R-:W-:Y:S01]  /*9c40*/  ISETP.GE.AND P4, PT, R0.reuse, UR6, PT ;  /* 0x0000000600007c0c */ /* 0x040fe2000bf86270 */
[----:B------:R-:W-:Y:S01]  /*9c50*/  UIMAD UR15, UR56, UR15, UR7 ;  /* 0x0000000f380f72a4 */ /* 0x000fe2000f8e0207 */
[----:B------:R-:W-:Y:S01]  /*9c60*/  IADD3.X R3, R3, UR21, R6, P0, !PT ;  /* 0x0000001503037c10 */ /* 0x000fe200087fe406 */
[----:B------:R-:W-:Y:S01]  /*9c70*/  IMAD.U32 R6, RZ, RZ, UR14 ;  /* 0x0000000eff067e24 */ /* 0x000fe2000f8e00ff */
[----:B------:R-:W-:Y:S01]  /*9c80*/  ISETP.GE.AND P2, PT, R7, UR6, PT ;  /* 0x0000000607007c0c */ /* 0x000fe2000bf46270 */
[----:B------:R-:W-:Y:S01]  /*9c90*/  VIADD R7, R0, 0x60 ;  /* 0x0000006000077836 */ /* 0x000fe20000000000 */
[----:B------:R-:W-:Y:S01]  /*9ca0*/  SHF.R.S32.HI R11, RZ, 0x1f, R0 ;  /* 0x0000001fff0b7819 */ /* 0x000fe20000011400 */
[----:B------:R-:W-:-:S03]  /*9cb0*/  IMAD.WIDE.U32 R2, R6, UR56, R2 ;  /* 0x0000003806027c25 */ /* 0x000fc6000f8e0002 */
[----:B------:R-:W-:Y:S02]  /*9cc0*/  ISETP.GE.AND P1, PT, R7, UR6, PT ;  /* 0x0000000607007c0c */ /* 0x000fe4000bf26270 */
[----:B------:R-:W-:Y:S01]  /*9cd0*/  IADD3 R10, R3, UR15, RZ ;  /* 0x0000000f030a7c10 */ /* 0x000fe2000fffe0ff */
[----:B------:R-:W-:Y:S10]  /*9ce0*/  @P4 BRA `(.L_x_418) ;  /* 0x0000000000284947 */ /* 0x000ff40003800000 */
        /* <DEDUP_REMOVED lines=9> */
[----:B------:R1:W-:Y:S04]  /*9d80*/  STG.E.128 desc[UR8][R8.64], RZ ;  /* 0x000000ff08007986 */ /* 0x0003e8000c101d08 */
.L_x_418:
[----:B------:R-:W-:Y:S05]  /*9d90*/  BSYNC B0 ;  /* 0x0000000000007941 */ /* 0x000fea0003800000 */
.L_x_417:
[----:B------:R-:W-:Y:S04]  /*9da0*/  BSSY B0, `(.L_x_419) ;  /* 0x000000e000007945 */ /* 0x000fe80003800000 */
[----:B------:R-:W-:Y:S05]  /*9db0*/  @P3 BRA `(.L_x_420) ;  /* 0x0000000000303947 */ /* 0x000fea0003800000 */
[----:B-1----:R-:W-:Y:S01]  /*9dc0*/  IADD3 R8, P0, R0, 0x20, RZ ;  /* 0x0000002000087810 */ /* 0x002fe20007f1e0ff */
        /* <DEDUP_REMOVED lines=10> */
[----:B------:R2:W-:Y:S02]  /*9e70*/  STG.E.128 desc[UR8][R8.64], RZ ;  /* 0x000000ff08007986 */ /* 0x0005e4000c101d08 */
.L_x_420:
[----:B------:R-:W-:Y:S05]  /*9e80*/  BSYNC B0 ;  /* 0x0000000000007941 */ /* 0x000fea0003800000 */
.L_x_419:
        /* <DEDUP_REMOVED lines=14> */
.L_x_422:
[----:B------:R-:W-:Y:S05]  /*9f70*/  BSYNC B0 ;  /* 0x0000000000007941 */ /* 0x000fea0003800000 */
.L_x_421:
[----:B------:R-:W-:Y:S04]  /*9f80*/  BSSY B0, `(.L_x_423) ;  /* 0x000000e000007945 */ /* 0x000fe80003800000 */
[----:B------:R-:W-:Y:S05]  /*9f90*/  @P1 BRA `(.L_x_424) ;  /* 0x0000000000301947 */ /* 0x000fea0003800000 */
[----:B------:R-:W-:Y:S01]  /*9fa0*/  IADD3 R3, P0, R0, 0x60, RZ ;  /* 0x0000006000037810 */ /* 0x000fe20007f1e0ff */
[----:B------:R-:W-:Y:S01]  /*9fb0*/  ULDC.64 UR6, c[0x0][0x3f0] ;  /* 0x0000fc0000067ab9 */ /* 0x000fe20000000a00 */
[----:B------:R-:W-:-:S03]  /*9fc0*/  MOV R7, R10 ;  /* 0x0000000a00077202 */ /* 0x000fc60000000f00 */
[----:B------:R-:W-:-:S04]  /*9fd0*/  IMAD.X R6, RZ, RZ, R11, P0 ;  /* 0x000000ffff067224 */ /* 0x000fc800000e060b */
[----:B-123--:R-:W-:Y:S02]  /*9fe0*/  IMAD R8, R6, UR10, RZ ;  /* 0x0000000a06087c24 */ /* 0x00efe4000f8e02ff */
[----:B------:R-:W-:-:S04]  /*9ff0*/  IMAD.MOV.U32 R6, RZ, RZ, R2 ;  /* 0x000000ffff067224 */ /* 0x000fc800078e0002 */
[----:B------:R-:W-:-:S04]  /*a000*/  IMAD.WIDE.U32 R6, R3, UR10, R6 ;  /* 0x0000000a03067c25 */ /* 0x000fc8000f8e0006 */
[----:B------:R-:W-:Y:S01]  /*a010*/  IMAD R3, R3, UR11, R8 ;  /* 0x0000000b03037c24 */ /* 0x000fe2000f8e0208 */
[----:B------:R-:W-:-:S04]  /*a020*/  LEA R2, P0, R6, UR6, 0x1 ;  /* 0x0000000606027c11 */ /* 0x000fc8000f8008ff */
[----:B------:R-:W-:-:S04]  /*a030*/  IADD3 R3, R3, R7, RZ ;  /* 0x0000000703037210 */ /* 0x000fc80007ffe0ff */
[----:B------:R-:W-:-:S05]  /*a040*/  LEA.HI.X R3, R6, UR7, R3, 0x1, P0 ;  /* 0x0000000706037c11 */ /* 0x000fca00080f0c03 */
[----:B------:R4:W-:Y:S02]  /*a050*/  STG.E.128 desc[UR8][R2.64], RZ ;  /* 0x000000ff02007986 */ /* 0x0009e4000c101d08 */
.L_x_424:
[----:B------:R-:W-:Y:S05]  /*a060*/  BSYNC B0 ;  /* 0x0000000000007941 */ /* 0x000fea0003800000 */
.L_x_423:
[----:B------:R-:W-:Y:S01]  /*a070*/  UIMAD UR6, UR22, UR12, URZ ;  /* 0x0000000c160672a4 */ /* 0x000fe2000f8e023f */
[----:B----4-:R-:W-:Y:S01]  /*a080*/  IMAD.U32 R2, RZ, RZ, UR12 ;  /* 0x0000000cff027e24 */ /* 0x010fe2000f8e00ff */
        /* <DEDUP_REMOVED lines=12> */
[----:B-123--:R-:W-:Y:S01]  /*a150*/  IADD3 R8, R3, UR7, RZ ;  /* 0x0000000703087c10 */ /* 0x00efe2000fffe0ff */
[----:B------:R-:W-:Y:S06]  /*a160*/  @P4 BRA `(.L_x_426) ;  /* 0x0000000000284947 */ /* 0x000fec0003800000 */
        /* <DEDUP_REMOVED lines=10> */
.L_x_426:
[----:B------:R-:W-:Y:S05]  /*a210*/  BSYNC B0 ;  /* 0x0000000000007941 */ /* 0x000fea0003800000 */
.L_x_425:
        /* <DEDUP_REMOVED lines=14> */
.L_x_428:
[----:B------:R-:W-:Y:S05]  /*a300*/  BSYNC B0 ;  /* 0x0000000000007941 */ /* 0x000fea0003800000 */
.L_x_427:
        /* <DEDUP_REMOVED lines=14> */
.L_x_430:
[----:B------:R-:W-:Y:S05]  /*a3f0*/  BSYNC B0 ;  /* 0x0000000000007941 */ /* 0x000fea0003800000 */
.L_x_429:
[----:B------:R-:W-:Y:S05]  /*a400*/  @P1 BRA `(.L_x_414) ;  /* 0x0000000000301947 */ /* 0x000fea0003800000 */
[----:B------:R-:W-:Y:S01]  /*a410*/  IADD3 R0, P0, R0, 0x60, RZ ;  /* 0x0000006000007810 */ /* 0x000fe20007f1e0ff */
[----:B------:R-:W-:Y:S01]  /*a420*/  IMAD.MOV.U32 R4, RZ, RZ, R2 ;  /* 0x000000ffff047224 */ /* 0x000fe200078e0002 */
[----:B------:R-:W-:Y:S01]  /*a430*/  MOV R5, R8 ;  /* 0x0000000800057202 */ /* 0x000fe20000000f00 */
[----:B------:R-:W-:Y:S02]  /*a440*/  ULDC.64 UR6, c[0x0][0x3f8] ;  /* 0x0000fe0000067ab9 */ /* 0x000fe40000000a00 */
[----:B------:R-:W-:Y:S02]  /*a450*/  IMAD.X R3, RZ, RZ, R11, P0 ;  /* 0x000000ffff037224 */ /* 0x000fe400000e060b */
[----:B------:R-:W-:-:S04]  /*a460*/  IMAD.WIDE.U32 R4, R0, UR12, R4 ;  /* 0x0000000c00047c25 */ /* 0x000fc8000f8e0004 */
[----:B------:R-:W-:Y:S01]  /*a470*/  IMAD R3, R3, UR12, RZ ;  /* 0x0000000c03037c24 */ /* 0x000fe2000f8e02ff */
[----:B------:R-:W-:-:S03]  /*a480*/  LEA R2, P0, R4, UR6, 0x1 ;  /* 0x0000000604027c11 */ /* 0x000fc6000f8008ff */
[----:B------:R-:W-:-:S05]  /*a490*/  IMAD R0, R0, UR13, R3 ;  /* 0x0000000d00007c24 */ /* 0x000fca000f8e0203 */
[----:B------:R-:W-:-:S04]  /*a4a0*/  IADD3 R0, R0, R5, RZ ;  /* 0x0000000500007210 */ /* 0x000fc80007ffe0ff */
[----:B------:R-:W-:-:S05]  /*a4b0*/  LEA.HI.X R3, R4, UR7, R0, 0x1, P0 ;  /* 0x0000000704037c11 */ /* 0x000fca00080f0c00 */
[----:B------:R4:W-:Y:S02]  /*a4c0*/  STG.E.128 desc[UR8][R2.64], RZ ;  /* 0x000000ff02007986 */ /* 0x0009e4000c101d08 */
.L_x_414:
[----:B------:R-:W-:Y:S05]  /*a4d0*/  BSYNC B1 ;  /* 0x0000000000017941 */ /* 0x000fea0003800000 */
.L_x_389:
        /* <DEDUP_REMOVED lines=11> */
.L_x_431:
[----:B------:R-:W-:Y:S05]  /*a590*/  EXIT ;  /* 0x000000000000794d */ /* 0x000fea0003800000 */
.L_x_433:
        /* <DEDUP_REMOVED lines=14> */
.L_x_2462:


//--------------------- .text._ZN5flash44flash_bwd_dq_dk_dv_loop_seqk_parallel_kernelI23Flash_bwd_kernel_traitsILi64ELi128ELi128ELi8ELi4ELi4ELi4ELb0ELb0EN7cutlass10bfloat16_tE19Flash_kernel_traitsILi64ELi128ELi128ELi8ES3_EELb0ELb0ELb0ELb0ELb0ELb0ELb0EEEvNS_16Flash_bwd_paramsE --------------------------
	.section	.text._ZN5flash44flash_bwd_dq_dk_dv_loop_seqk_parallel_kernelI23Flash_bwd_kernel_traitsILi64ELi128ELi128ELi8ELi4ELi4ELi4ELb0ELb0EN7cutlass10bfloat16_tE19Flash_kernel_traitsILi64ELi128ELi128ELi8ES3_EELb0ELb0ELb0ELb0ELb0ELb0ELb0EEEvNS_16Flash_bwd_paramsE,"ax",@progbits
	.align	128
        .global         _ZN5flash44flash_bwd_dq_dk_dv_loop_seqk_parallel_kernelI23Flash_bwd_kernel_traitsILi64ELi128ELi128ELi8ELi4ELi4ELi4ELb0ELb0EN7cutlass10bfloat16_tE19Flash_kernel_traitsILi64ELi128ELi128ELi8ES3_EELb0ELb0ELb0ELb0ELb0ELb0ELb0EEEvNS_16Flash_bwd_paramsE
        .type           _ZN5flash44flash_bwd_dq_dk_dv_loop_seqk_parallel_kernelI23Flash_bwd_kernel_traitsILi64ELi128ELi128ELi8ELi4ELi4ELi4ELb0ELb0EN7cutlass10bfloat16_tE19Flash_kernel_traitsILi64ELi128ELi128ELi8ES3_EELb0ELb0ELb0ELb0ELb0ELb0ELb0EEEvNS_16Flash_bwd_paramsE,@function
        .size           _ZN5flash44flash_bwd_dq_dk_dv_loop_seqk_parallel_kernelI23Flash_bwd_kernel_traitsILi64ELi128ELi128ELi8ELi4ELi4ELi4ELb0ELb0EN7cutlass10bfloat16_tE19Flash_kernel_traitsILi64ELi128ELi128ELi8ES3_EELb0ELb0ELb0ELb0ELb0ELb0ELb0EEEvNS_16Flash_bwd_paramsE,(.L_x_2463 - _ZN5flash44flash_bwd_dq_dk_dv_loop_seqk_parallel_kernelI23Flash_bwd_kernel_traitsILi64ELi128ELi128ELi8ELi4ELi4ELi4ELb0ELb0EN7cutlass10bfloat16_tE19Flash_kernel_traitsILi64ELi128ELi128ELi8ES3_EELb0ELb0ELb0ELb0ELb0ELb0ELb0EEEvNS_16Flash_bwd_paramsE)
        .other          _ZN5flash44flash_bwd_dq_dk_dv_loop_seqk_parallel_kernelI23Flash_bwd_kernel_traitsILi64ELi128ELi128ELi8ELi4ELi4ELi4ELb0ELb0EN7cutlass10bfloat16_tE19Flash_kernel_traitsILi64ELi128ELi128ELi8ES3_EELb0ELb0ELb0ELb0ELb0ELb0ELb0EEEvNS_16Flash_bwd_paramsE,@"STO_CUDA_ENTRY STV_DEFAULT"
_ZN5flash44flash_bwd_dq_dk_dv_loop_seqk_parallel_kernelI23Flash_bwd_kernel_traitsILi64ELi128ELi128ELi8ELi4ELi4ELi4ELb0ELb0EN7cutlass10bfloat16_tE19Flash_kernel_traitsILi64ELi128ELi128ELi8ES3_EELb0ELb0ELb0ELb0ELb0ELb0ELb0EEEvNS_16Flash_bwd_paramsE:
.text._ZN5flash44flash_bwd_dq_dk_dv_loop_seqk_parallel_kernelI23Flash_bwd_kernel_traitsILi64ELi128ELi128ELi8ELi4ELi4ELi4ELb0ELb0EN7cutlass10bfloat16_tE19Flash_kernel_traitsILi64ELi128ELi128ELi8ES3_EELb0ELb0ELb0ELb0ELb0ELb0ELb0EEEvNS_16Flash_bwd_paramsE:
        /* <DEDUP_REMOVED lines=22> */
[----:B---3--:R-:W-:-:S03]  /*0160*/  USHF.L.U32 UR5, UR46, 0x7, URZ ;  /* 0x000000072e057899 */ /* 0x008fc6000800063f */
[CC--:B------:R-:W-:Y:S02]  /*0170*/  LEA.HI R5, R13.reuse, R14.reuse, RZ, 0x5 ;  /* 0x0000000e0d057211 */ /* 0x0c0fe400078f28ff */
[----:B------:R-:W-:Y:S02]  /*0180*/  LEA.HI R3, R13, R14, RZ, 0x4 ;  /* 0x0000000e0d037211 */ /* 0x000fe400078f20ff */
[--C-:B------:R-:W-:Y:S01]  /*0190*/  SHF.R.S32.HI R6, RZ, 0x5, R5.reuse ;  /* 0x00000005ff067819 */ /* 0x100fe20000011405 */
[----:B----4-:R-:W-:Y:S01]  /*01a0*/  USHF.R.S32.HI UR6, URZ, 0x1f, UR57 ;  /* 0x0000001f3f067899 */ /* 0x010fe20008011439 */
[----:B------:R-:W-:Y:S02]  /*01b0*/  SHF.R.S32.HI R0, RZ, 0x1f, R5 ;  /* 0x0000001fff007819 */ /* 0x000fe40000011405 */
[----:B------:R-:W-:Y:S02]  /*01c0*/  SHF.R.S32.HI R4, RZ, 0x4, R3 ;  /* 0x00000004ff047819 */ /* 0x000fe40000011403 */
        /* <DEDUP_REMOVED lines=8> */
[----:B------:R-:W-:-:S02]  /*0250*/  LOP3.LUT R2, R5, 0xffffffe0, RZ, 0xc0, !PT ;  /* 0xffffffe005027812 */ /* 0x000fc400078ec0ff */
[----:B------:R-:W-:Y:S01]  /*0260*/  SHF.R.S32.HI R3, RZ, 0x3, R16 ;  /* 0x00000003ff037819 */ /* 0x000fe20000011410 */
[C---:B------:R-:W-:Y:S01]  /*0270*/  IMAD.IADD R4, R14.reuse, 0x1, -R0 ;  /* 0x000000010e047824 */ /* 0x040fe200078e0a00 */
[----:B------:R-:W-:Y:S01]  /*0280*/  LEA.HI R15, R13, R14, RZ, 0x2 ;  /* 0x0000000e0d0f7211 */ /* 0x000fe200078f10ff */
[----:B------:R-:W-:Y:S01]  /*0290*/  IMAD.IADD R2, R14, 0x1, -R2 ;  /* 0x000000010e027824 */ /* 0x000fe200078e0a02 */
[----:B------:R-:W-:Y:S01]  /*02a0*/  LOP3.LUT R5, R16, 0xfffffff8, RZ, 0xc0, !PT ;  /* 0xfffffff810057812 */ /* 0x000fe200078ec0ff */
[----:B------:R-:W-:Y:S01]  /*02b0*/  IMAD.SHL.U32 R3, R3, 0x40, RZ ;  /* 0x0000004003037824 */ /* 0x000fe200078e00ff */
[--C-:B------:R-:W-:Y:S02]  /*02c0*/  SHF.R.S32.HI R7, RZ, 0x2, R15.reuse ;  /* 0x00000002ff077819 */ /* 0x100fe4000001140f */
[----:B------:R-:W-:Y:S01]  /*02d0*/  SHF.R.S32.HI R6, RZ, 0x1f, R15 ;  /* 0x0000001fff067819 */ /* 0x000fe2000001140f */
[----:B------:R-:W-:Y:S01]  /*02e0*/  IMAD.IADD R0, R14, 0x1, -R5 ;  /* 0x000000010e007824 */ /* 0x000fe200078e0a05 */
[----:B------:R-:W-:-:S02]  /*02f0*/  LOP3.LUT R3, R3, 0x1c0, RZ, 0xc0, !PT ;  /* 0x000001c003037812 */ /* 0x000fc400078ec0ff */
[----:B------:R-:W-:Y:S01]  /*0300*/  LEA.HI R5, R6, R7, RZ, 0x3 ;  /* 0x0000000706057211 */ /* 0x000fe200078f18ff */
[----:B------:R-:W-:Y:S01]  /*0310*/  IMAD.SHL.U32 R224, R0, 0x8, RZ ;  /* 0x0000000800e07824 */ /* 0x000fe200078e00ff */
[----:B------:R-:W-:Y:S02]  /*0320*/  SHF.R.U32.HI R6, RZ, 0x3, R3 ;  /* 0x00000003ff067819 */ /* 0x000fe40000011603 */
[----:B------:R-:W-:Y:S02]  /*0330*/  LOP3.LUT R5, R5, 0xfffffff8, RZ, 0xc0, !PT ;  /* 0xfffffff805057812 */ /* 0x000fe400078ec0ff */
[----:B------:R-:W-:Y:S02]  /*0340*/  LOP3.LUT R3, R3, 0x38, R224, 0xf8, !PT ;  /* 0x0000003803037812 */ /* 0x000fe400078ef8e0 */
[----:B------:R-:W-:Y:S01]  /*0350*/  SHF.R.S32.HI R9, RZ, 0x1f, R4 ;  /* 0x0000001fff097819 */ /* 0x000fe20000011404 */
[----:B------:R-:W-:Y:S01]  /*0360*/  IMAD.IADD R7, R7, 0x1, -R5 ;  /* 0x0000000107077824 */ /* 0x000fe200078e0a05 */
[----:B------:R-:W-:-:S02]  /*0370*/  SHF.R.S32.HI R8, RZ, 0x1f, R2 ;  /* 0x0000001fff087819 */ /* 0x000fc40000011402 */
[----:B------:R-:W-:Y:S02]  /*0380*/  LOP3.LUT R5, R3, R6, RZ, 0x3c, !PT ;  /* 0x0000000603057212 */ /* 0x000fe400078e3cff */
[----:B------:R-:W-:Y:S02]  /*0390*/  LEA.HI R3, R13, R14, RZ, 0x6 ;  /* 0x0000000e0d037211 */ /* 0x000fe400078f30ff */
[----:B------:R-:W-:Y:S02]  /*03a0*/  LEA.HI R11, R9, R4, RZ, 0x3 ;  /* 0x00000004090b7211 */ /* 0x000fe400078f18ff */
[C---:B------:R-:W-:Y:S01]  /*03b0*/  LOP3.LUT P4, RZ, R0.reuse, 0x2, RZ, 0xc0, !PT ;  /* 0x0000000200ff7812 */ /* 0x040fe2000788c0ff */
[----:B------:R-:W-:Y:S01]  /*03c0*/  IMAD.SHL.U32 R3, R3, 0x8, RZ ;  /* 0x0000000803037824 */ /* 0x000fe200078e00ff */
[C---:B------:R-:W-:Y:S01]  /*03d0*/  LOP3.LUT P3, RZ, R0.reuse, 0x4, RZ, 0xc0, !PT ;  /* 0x0000000400ff7812 */ /* 0x040fe2000786c0ff */
[----:B------:R-:W-:Y:S01]  /*03e0*/  IMAD.SHL.U32 R0, R0, 0x40, RZ ;  /* 0x0000004000007824 */ /* 0x000fe200078e00ff */
[----:B------:R-:W-:-:S02]  /*03f0*/  LEA.HI R8, R8, R2, RZ, 0x2 ;  /* 0x0000000208087211 */ /* 0x000fc400078f10ff */
[----:B------:R-:W-:Y:S02]  /*0400*/  LOP3.LUT R2, R11, 0xfffffff8, RZ, 0xc0, !PT ;  /* 0xfffffff80b027812 */ /* 0x000fe400078ec0ff */
[----:B------:R-:W-:Y:S02]  /*0410*/  LEA.HI R6, R13, R14, RZ, 0x7 ;  /* 0x0000000e0d067211 */ /* 0x000fe400078f38ff */
[----:B------:R-:W-:Y:S01]  /*0420*/  LOP3.LUT R0, R0, 0x1c0, RZ, 0xc0, !PT ;  /* 0x000001c000007812 */ /* 0x000fe200078ec0ff */
[----:B------:R-:W-:Y:S01]  /*0430*/  IMAD.IADD R13, R4, 0x1, -R2 ;  /* 0x00000001040d7824 */ /* 0x000fe200078e0a02 */
[----:B------:R-:W-:Y:S01]  /*0440*/  LOP3.LUT R252, R5, 0xfffffe00, R3, 0xf8, !PT ;  /* 0xfffffe0005fc7812 */ /* 0x000fe200078ef803 */
[----:B------:R-:W-:Y:S01]  /*0450*/  IMAD.SHL.U32 R2, R10, 0x10, RZ ;  /* 0x000000100a027824 */ /* 0x000fe200078e00ff */
[----:B------:R-:W-:Y:S01]  /*0460*/  SHF.R.S32.HI R3, RZ, 0x7, R6 ;  /* 0x00000007ff037819 */ /* 0x000fe20000011406 */
[----:B------:R-:W-:Y:S01]  /*0470*/  IMAD.SHL.U32 R4, R12, 0x200, RZ ;  /* 0x000002000c047824 */ /* 0x000fe200078e00ff */
[----:B------:R-:W-:-:S02]  /*0480*/  LOP3.LUT R184, R0, 0x8, R16, 0xf8, !PT ;  /* 0x0000000800b87812 */ /* 0x000fc400078ef810 */
[----:B------:R-:W-:Y:S02]  /*0490*/  SHF.R.U32.HI R180, RZ, 0x3, R0 ;  /* 0x00000003ffb47819 */ /* 0x000fe40000011600 */
[----:B------:R-:W-:Y:S01]  /*04a0*/  LOP3.LUT R5, R0, 0x30, R2, 0xf8, !PT ;  /* 0x0000003000057812 */ /* 0x000fe200078ef802 */
[----:B------:R-:W-:Y:S01]  /*04b0*/  IMAD R0, R3, 0x1000, R4 ;  /* 0x0000100003007824 */ /* 0x000fe200078e0204 */
[----:B------:R-:W-:Y:S02]  /*04c0*/  LOP3.LUT R184, R184, R180, RZ, 0x3c, !PT ;  /* 0x000000b4b8b87212 */ /* 0x000fe400078e3cff */
[----:B------:R-:W-:Y:S02]  /*04d0*/  LOP3.LUT R5, R5, 0x8, R16, 0xf8, !PT ;  /* 0x0000000805057812 */ /* 0x000fe400078ef810 */
[----:B------:R-:W-:Y:S01]  /*04e0*/  LOP3.LUT R6, R7, 0x1, RZ, 0xc0, !PT ;  /* 0x0000000107067812 */ /* 0x000fe200078ec0ff */
[----:B------:R-:W-:Y:S01]  /*04f0*/  IMAD.IADD R184, R0, 0x1, R184 ;  /* 0x0000000100b87824 */ /* 0x000fe200078e02b8 */
[----:B------:R-:W-:-:S02]  /*0500*/  LOP3.LUT R0, R15, 0x7ffffffc, RZ, 0xc0, !PT ;  /* 0x7ffffffc0f007812 */ /* 0x000fc400078ec0ff */
[----:B------:R-:W-:Y:S01]  /*0510*/  LEA.HI.SX32 R2, R8, R2, 0x1e ;  /* 0x0000000208027211 */ /* 0x000fe200078ff2ff */
[----:B------:R-:W-:Y:S01]  /*0520*/  IMAD.SHL.U32 R184, R184, 0x2, RZ ;  /* 0x00000002b8b87824 */ /* 0x000fe200078e00ff */
[----:B------:R-:W-:Y:S01]  /*0530*/  LOP3.LUT R180, R4, R5, R180, 0xf6, !PT ;  /* 0x0000000504b47212 */ /* 0x000fe200078ef6b4 */
[----:B------:R-:W-:Y:S01]  /*0540*/  IMAD.IADD R5, R14, 0x1, -R0 ;  /* 0x000000010e057824 */ /* 0x000fe200078e0a00 */
[----:B------:R-:W-:Y:S01]  /*0550*/  ISETP.NE.U32.AND P0, PT, R6, 0x1, PT ;  /* 0x000000010600780c */ /* 0x000fe20003f05070 */
[C---:B------:R-:W-:Y:S01]  /*0560*/  IMAD.SHL.U32 R0, R7.reuse, 0x40, RZ ;  /* 0x0000004007007824 */ /* 0x040fe200078e00ff */
[----:B------:R1:W-:Y:S01]  /*0570*/  STL [R1+0x4], R2 ;  /* 0x0000040201007387 */ /* 0x0003e20000100800 */
[----:B------:R-:W-:Y:S01]  /*0580*/  IMAD.SHL.U32 R14, R14, 0x2, RZ ;  /* 0x000000020e0e7824 */ /* 0x000fe200078e00ff */
[----:B------:R-:W-:Y:S01]  /*0590*/  R2P PR, R7, 0x6 ;  /* 0x0000000607007804 */ /* 0x000fe20000000000 */
[----:B------:R-:W-:Y:S01]  /*05a0*/  IMAD.SHL.U32 R6, R12, 0x10, RZ ;  /* 0x000000100c067824 */ /* 0x000fe200078e00ff */
[----:B------:R-:W-:Y:S01]  /*05b0*/  LOP3.LUT R0, R0, 0x1c0, RZ, 0xc0, !PT ;  /* 0x000001c000007812 */ /* 0x000fe200078ec0ff */
[----:B------:R-:W-:Y:S01]  /*05c0*/  IMAD.SHL.U32 R5, R5, 0x2, RZ ;  /* 0x0000000205057824 */ /* 0x000fe200078e00ff */
[----:B------:R-:W-:-:S02]  /*05d0*/  LOP3.LUT R7, R14, 0x6, RZ, 0xc0, !PT ;  /* 0x000000060e077812 */ /* 0x000fc400078ec0ff */
[----:B------:R-:W-:Y:S02]  /*05e0*/  SHF.R.U32.HI R4, RZ, 0x3, R0 ;  /* 0x00000003ff047819 */ /* 0x000fe40000011600 */
[C---:B------:R-:W-:Y:S01]  /*05f0*/  SEL R185, R218.reuse, 0xffffffe0, !P4 ;  /* 0xffffffe0dab97807 */ /* 0x040fe20006000000 */
[C---:B------:R-:W-:Y:S01]  /*0600*/  IMAD R7, R3.reuse, 0x40, R7 ;  /* 0x0000004003077824 */ /* 0x040fe200078e0207 */
[----:B------:R-:W-:Y:S02]  /*0610*/  SEL R218, R218, 0xffffffe0, !P1 ;  /* 0xffffffe0dada7807 */ /* 0x000fe40004800000 */
[----:B------:R-:W-:Y:S02]  /*0620*/  SEL R216, R216, 0x10, !P0 ;  /* 0x00000010d8d87807 */ /* 0x000fe40004000000 */
[----:B------:R2:W-:Y:S01]  /*0630*/  STL [R1], R7 ;  /* 0x0000000701007387 */ /* 0x0005e20000100800 */
[----:B------:R-:W-:Y:S01]  /*0640*/  LEA R180, R180, UR4, 0x1 ;  /* 0x00000004b4b47c11 */ /* 0x000fe2000f8e08ff */
[----:B-1----:R-:W-:-:S02]  /*0650*/  IMAD.SHL.U32 R2, R3, 0x8, RZ ;  /* 0x0000000803027824 */ /* 0x002fc400078e00ff */
[----:B------:R-:W-:-:S03]  /*0660*/  IMAD R3, R3, 0x2000, R5 ;  /* 0x0000200003037824 */ /* 0x000fc600078e0205 */
[----:B------:R-:W-:Y:S01]  /*0670*/  LOP3.LUT R2, R2, 0x8, RZ, 0xc0, !PT ;  /* 0x0000000802027812 */ /* 0x000fe200078ec0ff */
[----:B------:R-:W-:-:S03]  /*0680*/  IMAD R3, R10, 0x400, R3 ;  /* 0x000004000a037824 */ /* 0x000fc600078e0203 */
[----:B------:R-:W-:Y:S02]  /*0690*/  LOP3.LUT R9, R2, 0x10, R6, 0xf8, !PT ;  /* 0x0000001002097812 */ /* 0x000fe400078ef806 */
[CC--:B------:R-:W-:Y:S01]  /*06a0*/  LOP3.LUT R8, R4.reuse, R0.reuse, R2, 0x1e, !PT ;  /* 0x0000000004087212 */ /* 0x0c0fe200078e1e02 */
[----:B------:R-:W-:Y:S01]  /*06b0*/  IMAD.SHL.U32 R2, R13, 0x40, RZ ;  /* 0x000000400d027824 */ /* 0x000fe200078e00ff */
[----:B------:R-:W-:Y:S01]  /*06c0*/  LOP3.LUT R6, R4, R0, RZ, 0xfc, !PT ;  /* 0x0000000004067212 */ /* 0x000fe200078efcff */
[----:B------:R-:W-:Y:S02]  /*06d0*/  IMAD R0, R10, 0x400, R5 ;  /* 0x000004000a007824 */ /* 0x000fe400078e0205 */
[----:B--2---:R-:W-:Y:S01]  /*06e0*/  IMAD.SHL.U32 R7, R11, 0x40, RZ ;  /* 0x000000400b077824 */ /* 0x004fe200078e00ff */
[----:B------:R-:W-:Y:S01]  /*06f0*/  LOP3.LUT R2, R2, 0x1c0, RZ, 0xc0, !PT ;  /* 0x000001c002027812 */ /* 0x000fe200078ec0ff */
[----:B------:R-:W-:Y:S02]  /*0700*/  IMAD.SHL.U32 R4, R12, 0x8, RZ ;  /* 0x000000080c047824 */ /* 0x000fe400078e00ff */
[----:B------:R-:W-:Y:S01]  /*0710*/  IMAD.IADD R6, R6, 0x1, R3 ;  /* 0x0000000106067824 */ /* 0x000fe200078e0203 */
[----:B------:R-:W-:Y:S01]  /*0720*/  SHF.R.U32.HI R5, RZ, 0x3, R2 ;  /* 0x00000003ff057819 */ /* 0x000fe20000011602 */
        /* <DEDUP_REMOVED lines=12> */
[----:B------:R-:W-:-:S02]  /*07f0*/  USHF.R.S32.HI UR6, URZ, 0x1f, UR46 ;  /* 0x0000001f3f067899 */ /* 0x000fc4000801142e */
[----:B------:R-:W-:Y:S02]  /*0800*/  IMAD.U32 R2, RZ, RZ, UR5 ;  /* 0x00000005ff027e24 */ /* 0x000fe4000f8e00ff */
[----:B------:R-:W-:Y:S01]  /*0810*/  IMAD.U32 R3, RZ, RZ, UR5 ;  /* 0x00000005ff037e24 */ /* 0x000fe2000f8e00ff */
[----:B------:R-:W-:Y:S01]  /*0820*/  UIADD3 UR5, UR4, 0xc000, URZ ;  /* 0x0000c00004057890 */ /* 0x000fe2000fffe03f */
[----:B------:R-:W-:Y:S01]  /*0830*/  MOV R0, UR6 ;  /* 0x0000000600007c02 */ /* 0x000fe20008000f00 */
[----:B------:R-:W-:Y:S01]  /*0840*/  IMAD.U32 R2, RZ, RZ, UR6 ;  /* 0x00000006ff027e24 */ /* 0x000fe2000f8e00ff */
[----:B------:R-:W-:Y:S01]  /*0850*/  UIADD3 UR6, UR4, 0xc000, URZ ;  /* 0x0000c00004067890 */ /* 0x000fe2000fffe03f */
[----:B------:R-:W-:Y:S02]  /*0860*/  IMAD.MOV.U32 R0, RZ, RZ, 0x40 ;  /* 0x00000040ff007424 */ /* 0x000fe400078e00ff */
        /* <DEDUP_REMOVED lines=12> */
[----:B------:R-:W-:Y:S01]  /*0930*/  STL [R1+0x8], R7 ;  /* 0x0000080701007387 */ /* 0x000fe20000100800 */
        /* <DEDUP_REMOVED lines=33> */
.L_x_510:
        /* <DEDUP_REMOVED lines=16> */
[----:B-1----:R-:W-:Y:S01]  /*0c50*/  IMAD.U32 R2, RZ, RZ, UR10 ;  /* 0x0000000aff027e24 */ /* 0x002fe2000f8e00ff */
        /* <DEDUP_REMOVED lines=14> */
[----:B--234-:R-:W2:Y:S05]  /*0d40*/  @P1 LDG.E R7, desc[UR8][R4.64] ;  /* 0x0000000804071981 */ /* 0x01ceaa000c1e1900 */
        /* <DEDUP_REMOVED lines=35> */
.L_x_434:
        /* <DEDUP_REMOVED lines=15> */
[----:B------:R-:W-:-:S02]  /*1070*/  UIADD3 UR17, UR39, 0x7f, URZ ;  /* 0x0000007f27117890 */ /* 0x000fc4000fffe03f */
[----:B------:R-:W-:Y:S02]  /*1080*/  UIMAD UR29, UR46, UR11, UR10 ;  /* 0x0000000b2e1d72a4 */ /* 0x000fe4000f8e020a */
[----:B------:R-:W-:Y:S01]  /*1090*/  USHF.L.U64.HI UR20, UR46, 0x7, UR58 ;  /* 0x000000072e147899 */ /* 0x000fe2000801023a */
[----:B------:R-:W-:Y:S01]  /*10a0*/  @!UP1 ULDC.64 UR10, c[0x0][0x418] ;  /* 0x00010600000a9ab9 */ /* 0x000fe20000000a00 */
[----:B------:R-:W-:Y:S01]  /*10b0*/  USHF.R.S32.HI UR21, URZ, 0x1f, UR17 ;  /* 0x0000001f3f157899 */ /* 0x000fe20008011411 */
[----:B------:R-:W-:Y:S01]  /*10c0*/  ULDC.64 UR24, c[0x0][0x240] ;  /* 0x0000900000187ab9 */ /* 0x000fe20000000a00 */
[----:B------:R-:W-:Y:S01]  /*10d0*/  ULDC UR59, c[0x0][0x2d4] ;  /* 0x0000b500003b7ab9 */ /* 0x000fe20000000800 */
[----:B------:R-:W-:Y:S01]  /*10e0*/  ULDC UR45, c[0x0][0x2dc] ;  /* 0x0000b700002d7ab9 */ /* 0x000fe20000000800 */
[----:B------:R-:W-:Y:S01]  /*10f0*/  ULDC UR61, c[0x0][0x270] ;  /* 0x00009c00003d7ab9 */ /* 0x000fe20000000800 */
[----:B-1----:R-:W-:Y:S01]  /*1100*/  IABS R5, R6 ;  /* 0x0000000600057213 */ /* 0x002fe20000000000 */
[----:B------:R-:W-:Y:S01]  /*1110*/  @!UP1 UIMAD.WIDE.U32 UR34, UR46, UR10, URZ ;  /* 0x0000000a2e2292a5 */ /* 0x000fe2000f8e003f */
[----:B------:R-:W-:Y:S01]  /*1120*/  ISETP.NE.AND P3, PT, R6, RZ, PT ;  /* 0x000000ff0600720c */ /* 0x000fe20003f65270 */
[----:B------:R-:W-:Y:S01]  /*1130*/  @UP0 UIADD3 UR22, UR16, UR27, URZ ;  /* 0x0000001b10160290 */ /* 0x000fe2000fffe03f */
[----:B------:R-:W1:Y:S01]  /*1140*/  I2F.RP R2, R5 ;  /* 0x0000000500027306 */ /* 0x000e620000209400 */
[----:B------:R-:W-:-:S02]  /*1150*/  USHF.R.S32.HI UR36, URZ, 0x1f, UR59 ;  /* 0x0000001f3f247899 */ /* 0x000fc4000801143b */
[----:B------:R-:W-:Y:S02]  /*1160*/  UIMAD UR51, UR57, UR45, URZ ;  /* 0x0000002d393372a4 */ /* 0x000fe4000f8e023f */
[----:B--2---:R-:W-:Y:S02]  /*1170*/  UIMAD.WIDE.U32 UR30, UR14, UR12, URZ ;  /* 0x0000000c0e1e72a5 */ /* 0x004fe4000f8e003f */
[----:B------:R-:W-:Y:S02]  /*1180*/  USEL UR38, UR20, URZ, UP2 ;  /* 0x0000003f14267287 */ /* 0x000fe40009000000 */
[----:B------:R-:W-:Y:S02]  /*1190*/  UIMAD UR48, UR14, UR13, UR31 ;  /* 0x0000000d0e3072a4 */ /* 0x000fe4000f8e021f */
[----:B------:R-:W-:Y:S01]  /*11a0*/  USHF.L.U32 UR14, UR46, 0x7, URZ ;  /* 0x000000072e0e7899 */ /* 0x000fe2000800063f */
[----:B------:R-:W-:Y:S01]  /*11b0*/  @UP1 ULDC.64 UR12, c[0x0][0x420] ;  /* 0x00010800000c1ab9 */ /* 0x000fe20000000a00 */
[----:B------:R-:W-:Y:S01]  /*11c0*/  UIADD3 UR49, UR19, UR29, URZ ;  /* 0x0000001d13317290 */ /* 0x000fe2000fffe03f */
[----:B-1----:R-:W1:Y:S01]  /*11d0*/  MUFU.RCP R2, R2 ;  /* 0x0000000200027308 */ /* 0x002e620000001000 */
[----:B------:R-:W-:-:S02]  /*11e0*/  @UP1 UIMAD.WIDE.U32 UR42, UR7, UR12, URZ ;  /* 0x0000000c072a12a5 */ /* 0x000fc4000f8e003f */
[----:B------:R-:W-:Y:S02]  /*11f0*/  @!UP1 UIMAD UR12, UR58, UR10, URZ ;  /* 0x0000000a3a0c92a4 */ /* 0x000fe4000f8e023f */
[----:B------:R-:W-:Y:S02]  /*1200*/  USEL UR33, UR14, URZ, UP2 ;  /* 0x0000003f0e217287 */ /* 0x000fe40009000000 */
[----:B------:R-:W-:Y:S02]  /*1210*/  @!UP1 UIMAD UR32, UR46, UR11, UR12 ;  /* 0x0000000b2e2092a4 */ /* 0x000fe4000f8e020c */
[----:B------:R-:W-:Y:S02]  /*1220*/  UIMAD.WIDE.U32 UR14, UR7, UR24, URZ ;  /* 0x00000018070e72a5 */ /* 0x000fe4000f8e003f */
[----:B------:R-:W-:Y:S02]  /*1230*/  UIMAD.WIDE UR10, UR45, UR61, URZ ;  /* 0x0000003d2d0a72a5 */ /* 0x000fe4000f8e023f */
[----:B------:R-:W-:-:S02]  /*1240*/  ULEA.HI UR45, UR21, UR17, URZ, 0x7 ;  /* 0x00000011152d7291 */ /* 0x000fc4000f8f383f */
[----:B------:R-:W-:Y:S01]  /*1250*/  USEL UR56, UR18, UR14, !UP1 ;  /* 0x0000000e12387287 */ /* 0x000fe2000c800000 */
[----:B-1----:R-:W-:Y:S01]  /*1260*/  VIADD R2, R2, 0xffffffe ;  /* 0x0ffffffe02027836 */ /* 0x002fe20000000000 */
[----:B------:R-:W-:Y:S01]  /*1270*/  @UP0 ULDC.64 UR20, c[0x0][0x248] ;  /* 0x0000920000140ab9 */ /* 0x000fe20000000a00 */
[----:B------:R-:W-:Y:S01]  /*1280*/  ULDC.U8 UR37, c[0x0][0x3d8] ;  /* 0x0000f60000257ab9 */ /* 0x000fe20000000000 */
[----:B------:R-:W-:Y:S01]  /*1290*/  @UP0 UIMAD.WIDE.U32 UR18, UR22, UR20, URZ ;  /* 0x00000014161202a5 */ /* 0x000fe2000f8e003f */
[----:B------:R-:W1:Y:S01]  /*12a0*/  F2I.FTZ.U32.TRUNC.NTZ R3, R2 ;  /* 0x0000000200037305 */ /* 0x000e62000021f000 */
[----:B------:R-:W-:Y:S02]  /*12b0*/  UIMAD UR17, UR36, UR46, URZ ;  /* 0x0000002e241172a4 */ /* 0x000fe4000f8e023f */
[----:B------:R-:W-:Y:S02]  /*12c0*/  UISETP.NE.AND UP3, UPT, UR37, URZ, UPT ;  /* 0x0000003f2500728c */ /* 0x000fe4000bf65270 */
[----:B------:R-:W-:-:S02]  /*12d0*/  @UP1 UIMAD UR50, UR7, UR13, UR43 ;  /* 0x0000000d073212a4 */ /* 0x000fc4000f8e022b */
[----:B------:R-:W-:Y:S02]  /*12e0*/  UIMAD UR23, UR7, UR25, URZ ;  /* 0x00000019071772a4 */ /* 0x000fe4000f8e023f */
[----:B------:R-:W-:Y:S02]  /*12f0*/  UIMAD.WIDE.U32 UR12, UR46, UR59, URZ ;  /* 0x0000003b2e0c72a5 */ /* 0x000fe4000f8e003f */
[----:B------:R-:W-:Y:S02]  /*1300*/  UIMAD UR17, UR58, UR59, UR17 ;  /* 0x0000003b3a1172a4 */ /* 0x000fe4000f8e0211 */
[----:B------:R-:W-:Y:S01]  /*1310*/  @UP1 UIADD3 UR49, UR15, UR23, URZ ;  /* 0x000000170f311290 */ /* 0x000fe2000fffe03f */
[----:B-1----:R-:W-:Y:S01]  /*1320*/  IMAD.MOV R0, RZ, RZ, -R3 ;  /* 0x000000ffff007224 */ /* 0x002fe200078e0a03 */
[----:B------:R-:W-:Y:S01]  /*1330*/  @UP0 UMOV UR36, UR18 ;  /* 0x0000001200240c82 */ /* 0x000fe20008000000 */
[----:B------:R-:W-:Y:S01]  /*1340*/  IMAD.MOV.U32 R2, RZ, RZ, RZ ;  /* 0x000000ffff027224 */ /* 0x000fe200078e00ff */
[----:B------:R-:W-:Y:S01]  /*1350*/  UIMAD.WIDE.U32 UR14, UR10, UR12, URZ ;  /* 0x0000000c0a0e72a5 */ /* 0x000fe2000f8e003f */
[----:B------:R-:W-:Y:S01]  /*1360*/  IMAD R0, R0, R5, RZ ;  /* 0x0000000500007224 */ /* 0x000fe200078e02ff */
[----:B------:R-:W-:-:S02]  /*1370*/  UIMAD UR18, UR11, UR12, URZ ;  /* 0x0000000c0b1272a4 */ /* 0x000fc4000f8e023f */
[----:B------:R-:W-:Y:S01]  /*1380*/  UIADD3 UR17, UR13, UR17, URZ ;  /* 0x000000110d117290 */ /* 0x000fe2000fffe03f */
[----:B------:R-:W-:Y:S01]  /*1390*/  IMAD.HI.U32 R0, R3, R0, R2 ;  /* 0x0000000003007227 */ /* 0x000fe200078e0002 */
[----:B------:R-:W-:Y:S01]  /*13a0*/  MOV R2, R4 ;  /* 0x0000000400027202 */ /* 0x000fe20000000f00 */
[----:B------:R-:W-:Y:S01]  /*13b0*/  UIMAD.WIDE.U32 UR12, UR10, UR7, URZ ;  /* 0x000000070a0c72a5 */ /* 0x000fe2000f8e003f */
[----:B------:R-:W-:Y:S01]  /*13c0*/  ULDC UR40, c[0x0][0x2c4] ;  /* 0x0000b10000287ab9 */ /* 0x000fe20000000800 */
[----:B------:R-:W-:Y:S02]  /*13d0*/  UIMAD UR17, UR10, UR17, UR18 ;  /* 0x000000110a1172a4 */ /* 0x000fe4000f8e0212 */
[----:B------:R-:W-:Y:S01]  /*13e0*/  IMAD.HI.U32 R0, R0, R2, RZ ;  /* 0x0000000200007227 */ /* 0x000fe200078e00ff */
[----:B------:R-:W-:Y:S02]  /*13f0*/  @UP3 UIMAD UR18, UR46, UR40, URZ ;  /* 0x000000282e1232a4 */ /* 0x000fe4000f8e023f */
[----:B------:R-:W-:Y:S01]  /*1400*/  USEL UR55, UR14, UR12, !UP1 ;  /* 0x0000000c0e377287 */ /* 0x000fe2000c800000 */
[----:B------:R-:W-:Y:S01]  /*1410*/  IMAD.MOV R3, RZ, RZ, -R0 ;  /* 0x000000ffff037224 */ /* 0x000fe200078e0a00 */
[----:B------:R-:W-:-:S02]  /*1420*/  @UP0 UIMAD UR22, UR22, UR21, URZ ;  /* 0x00000015161602a4 */ /* 0x000fc4000f8e023f */
[----:B------:R-:W-:Y:S01]  /*1430*/  ULOP3.LUT UR12, UR45, 0xffffff80, URZ, 0xc0, !UPT ;  /* 0xffffff802d0c7892 */ /* 0x000fe2000f8ec03f */
[C---:B------:R-:W-:Y:S01]  /*1440*/  IMAD R2, R5.reuse, R3, R2 ;  /* 0x0000000305027224 */ /* 0x040fe200078e0202 */
[----:B------:R-:W-:Y:S02]  /*1450*/  @UP3 USEL UR14, UR18, UR7, !UP1 ;  /* 0x00000007120e3287 */ /* 0x000fe4000c800000 */
[----:B------:R-:W-:Y:S02]  /*1460*/  @UP0 UIADD3 UR37, UR19, UR22, URZ ;  /* 0x0000001613250290 */ /* 0x000fe4000fffe03f */
[----:B------:R-:W-:Y:S01]  /*1470*/  ISETP.GT.U32.AND P1, PT, R5, R2, PT ;  /* 0x000000020500720c */ /* 0x000fe20003f24070 */
[----:B------:R-:W-:Y:S01]  /*1480*/  UIADD3 UR12, UR12, -0x80, URZ ;  /* 0xffffff800c0c7890 */ /* 0x000fe2000fffe03f */
[----:B------:R-:W-:Y:S01]  /*1490*/  @UP3 ULDC UR19, c[0x0][0x2e4] ;  /* 0x0000b90000133ab9 */ /* 0x000fe20000000800 */
[----:B------:R-:W-:Y:S02]  /*14a0*/  UIADD3 UR47, UR15, UR17, URZ ;  /* 0x000000110f2f7290 */ /* 0x000fe4000fffe03f */
[----:B------:R-:W-:-:S02]  /*14b0*/  @!UP3 UIMAD UR15, UR46, UR61, UR57 ;  /* 0x0000003d2e0fb2a4 */ /* 0x000fc4000f8e0239 */
[----:B------:R-:W-:Y:S02]  /*14c0*/  @UP3 UIMAD UR22, UR57, UR19, UR14 ;  /* 0x00000013391632a4 */ /* 0x000fe4000f8e020e */
[----:B------:R-:W-:Y:S02]  /*14d0*/  USHF.R.S32.HI UR23, URZ, 0x1f, UR12 ;  /* 0x0000001f3f177899 */ /* 0x000fe4000801140c */
[----:B------:R-:W-:Y:S02]  /*14e0*/  UIADD3 UR14, UP2, UR12, UR33, URZ ;  /* 0x000000210c0e7290 */ /* 0x000fe4000ff5e03f */
[----:B------:R-:W-:Y:S01]  /*14f0*/  @!P1 IMAD.IADD R2, R2, 0x1, -R5 ;  /* 0x0000000102029824 */ /* 0x000fe200078e0a05 */
[----:B------:R-:W-:Y:S01]  /*1500*/  @!UP3 UIMAD UR22, UR15, UR40, URZ ;  /* 0x000000280f16b2a4 */ /* 0x000fe2000f8e023f */
[----:B------:R-:W-:Y:S01]  /*1510*/  @!P1 IADD3 R0, R0, 0x1, RZ ;  /* 0x0000000100009810 */ /* 0x000fe20007ffe0ff */
[----:B------:R-:W-:Y:S01]  /*1520*/  UIMAD UR15, UR11, UR7, URZ ;  /* 0x000000070b0f72a4 */ /* 0x000fe2000f8e023f */
[----:B------:R-:W-:Y:S01]  /*1530*/  PLOP3.LUT P1, PT, PT, PT, UP0, 0x80, 0x0 ;  /* 0x000000000000781c */ /* 0x000fe20003f2f008 */
[----:B------:R-:W-:Y:S01]  /*1540*/  UIADD3.X UR17, UR23, UR38, URZ, UP2, !UPT ;  /* 0x0000002617117290 */ /* 0x000fe200097fe43f */
[----:B------:R-:W-:Y:S01]  /*1550*/  ISETP.GE.U32.AND P0, PT, R2, R5, PT ;  /* 0x000000050200720c */ /* 0x000fe20003f06070 */
[----:B------:R-:W-:Y:S01]  /*1560*/  UIMAD UR11, UR11, UR14, URZ ;  /* 0x0000000e0b0b72a4 */ /* 0x000fe2000f8e023f */
[----:B------:R-:W-:Y:S01]  /*1570*/  LOP3.LUT R2, R6, UR57, RZ, 0x3c, !PT ;  /* 0x0000003906027c12 */ /* 0x000fe2000f8e3cff */
[----:B------:R-:W-:Y:S01]  /*1580*/  ULDC.U8 UR41, c[0x0][0x480] ;  /* 0x0001200000297ab9 */ /* 0x000fe20000000000 */
[----:B------:R-:W-:-:S02]  /*1590*/  @UP0 UIADD3 UR31, UR16, UR27, URZ ;  /* 0x0000001b101f0290 */ /* 0x000fc4000fffe03f */
[----:B------:R-:W-:Y:S01]  /*15a0*/  ISETP.GE.AND P2, PT, R2, RZ, PT ;  /* 0x000000ff0200720c */ /* 0x000fe20003f46270 */
[----:B------:R-:W-:Y:S02]  /*15b0*/  UISETP.NE.AND UP4, UPT, UR41, URZ, UPT ;  /* 0x0000003f2900728c */ /* 0x000fe4000bf85270 */
[----:B------:R-:W-:Y:S01]  /*15c0*/  @UP1 UIADD3 UR47, UR13, UR15, URZ ;  /* 0x0000000f0d2f1290 */ /* 0x000fe2000fffe03f */
[----:B------:R-:W-:Y:S01]  /*15d0*/  @UP0 ULDC.64 UR18, c[0x0][0x250] ;  /* 0x0000940000120ab9 */ /* 0x000fe20000000a00 */
[----:B------:R-:W-:Y:S02]  /*15e0*/  UIMAD.WIDE.U32 UR40, UR10, UR14, URZ ;  /* 0x0000000e0a2872a5 */ /* 0x000fe4000f8e003f */
[----:B------:R-:W-:Y:S01]  /*15f0*/  @P0 VIADD R0, R0, 0x1 ;  /* 0x0000000100000836 */ /* 0x000fe20000000000 */
[----:B------:R-:W-:Y:S01]  /*1600*/  UIMAD UR13, UR10, UR17, UR11 ;  /* 0x000000110a0d72a4 */ /* 0x000fe2000f8e020b */
[----:B------:R-:W-:Y:S01]  /*1610*/  PLOP3.LUT P0, PT, PT, PT, UP3, 0x80, 0x0 ;  /* 0x000000000000781c */ /* 0x000fe20003f0f038 */
[----:B------:R-:W-:Y:S01]  /*1620*/  @UP0 UIMAD.WIDE.U32 UR10, UR31, UR18, URZ ;  /* 0x000000121f0a02a5 */ /* 0x000fe2000f8e003f */
[----:B------:R-:W-:Y:S01]  /*1630*/  IMAD.MOV.U32 R13, RZ, RZ, R0 ;  /* 0x000000ffff0d7224 */ /* 0x000fe200078e0000 */
[----:B------:R-:W-:-:S02]  /*1640*/  @UP0 UIMAD UR14, UR31, UR19, URZ ;  /* 0x000000131f0e02a4 */ /* 0x000fc4000f8e023f */
[----:B------:R-:W-:Y:S02]  /*1650*/  USEL UR53, UR48, URZ, UP4 ;  /* 0x0000003f30357287 */ /* 0x000fe4000a000000 */
[----:B------:R-:W-:Y:S01]  /*1660*/  USHF.R.S32.HI UR44, URZ, 0x1f, UR28 ;  /* 0x0000001f3f2c7899 */ /* 0x000fe2000801141c */
[----:B------:R-:W-:Y:S01]  /*1670*/  @!P2 IADD3 R13, -R13, RZ, RZ ;  /* 0x000000ff0d0da210 */ /* 0x000fe20007ffe1ff */
[----:B------:R-:W-:Y:S01]  /*1680*/  @!UP1 UIADD3 UR50, UR35, UR32, URZ ;  /* 0x0000002023329290 */ /* 0x000fe2000fffe03f */
[----:B------:R-:W-:Y:S01]  /*1690*/  @!P3 LOP3.LUT R13, RZ, R6, RZ, 0x33, !PT ;  /* 0x00000006ff0db212 */ /* 0x000fe200078e33ff */
[----:B------:R-:W-:Y:S02]  /*16a0*/  USHF.R.S32.HI UR54, URZ, 0x1f, UR51 ;  /* 0x0000001f3f367899 */ /* 0x000fe40008011433 */
[----:B------:R-:W-:Y:S02]  /*16b0*/  USEL UR52, UR30, URZ, UP4 ;  /* 0x0000003f1e347287 */ /* 0x000fe4000a000000 */
[----:B------:R-:W-:-:S02]  /*16c0*/  @UP0 UIADD3 UR29, UR11, UR14, URZ ;  /* 0x0000000e0b1d0290 */ /* 0x000fc4000fffe03f */
[----:B------:R-:W-:Y:S01]  /*16d0*/  UIADD3 UR48, UR41, UR13, URZ ;  /* 0x0000000d29307290 */ /* 0x000fe2000fffe03f */
[----:B------:R-:W-:Y:S01]  /*16e0*/  @UP0 UMOV UR17, UR10 ;  /* 0x0000000a00110c82 */ /* 0x000fe20008000000 */
[----:B------:R-:W-:Y:S10]  /*16f0*/  @P1 BRA `(.L_x_436) ;  /* 0x0000000000301947 */ /* 0x000ff40003800000 */
[----:B------:R-:W-:Y:S01]  /*1700*/  USHF.R.S32.HI UR10, URZ, 0x1f, UR16 ;  /* 0x0000001f3f0a7899 */ /* 0x000fe20008011410 */
[----:B------:R-:W-:Y:S01]  /*1710*/  ULDC.64 UR20, c[0x0][0x248] ;  /* 0x0000920000147ab9 */ /* 0x000fe20000000a00 */
[----:B------:R-:W-:Y:S02]  /*1720*/  ULDC.64 UR14, c[0x0][0x230] ;  /* 0x00008c00000e7ab9 */ /* 0x000fe40000000a00 */
[----:B------:R-:W-:Y:S02]  /*1730*/  UIMAD UR13, UR10, UR20, URZ ;  /* 0x000000140a0d72a4 */ /* 0x000fe4000f8e023f */
[----:B------:R-:W-:Y:S02]  /*1740*/  UIMAD.WIDE.U32 UR10, UR16, UR20, URZ ;  /* 0x00000014100a72a5 */ /* 0x000fe4000f8e003f */
[----:B------:R-:W-:-:S04]  /*1750*/  UIMAD UR13, UR16, UR21, UR13 ;  /* 0x00000015100d72a4 */ /* 0x000fc8000f8e020d */
[----:B------:R-:W-:-:S04]  /*1760*/  UIADD3 UR11, UR11, UR13, URZ ;  /* 0x0000000d0b0b7290 */ /* 0x000fc8000fffe03f */
[----:B------:R-:W-:Y:S02]  /*1770*/  UIMAD.WIDE.U32 UR10, UR46, UR14, UR10 ;  /* 0x0000000e2e0a72a5 */ /* 0x000fe4000f8e000a */
[----:B------:R-:W-:-:S04]  /*1780*/  UIMAD UR14, UR58, UR14, URZ ;  /* 0x0000000e3a0e72a4 */ /* 0x000fc8000f8e023f */
[----:B------:R-:W-:Y:S01]  /*1790*/  UIMAD UR15, UR46, UR15, UR14 ;  /* 0x0000000f2e0f72a4 */ /* 0x000fe2000f8e020e */
[----:B------:R-:W-:-:S03]  /*17a0*/  UMOV UR36, UR10 ;  /* 0x0000000a00247c82 */ /* 0x000fc60008000000 */
[----:B------:R-:W-:-:S12]  /*17b0*/  UIADD3 UR37, UR11, UR15, URZ ;  /* 0x0000000f0b257290 */ /* 0x000fd8000fffe03f */
.L_x_436:
[----:B------:R-:W-:Y:S05]  /*17c0*/  @P1 BRA `(.L_x_437) ;  /* 0x0000000000301947 */ /* 0x000fea0003800000 */
[----:B------:R-:W-:Y:S01]  /*17d0*/  USHF.R.S32.HI UR10, URZ, 0x1f, UR16 ;  /* 0x0000001f3f0a7899 */ /* 0x000fe20008011410 */
[----:B------:R-:W-:Y:S01]  /*17e0*/  ULDC.64 UR18, c[0x0][0x250] ;  /* 0x0000940000127ab9 */ /* 0x000fe20000000a00 */
[----:B------:R-:W-:Y:S02]  /*17f0*/  ULDC.64 UR14, c[0x0][0x238] ;  /* 0x00008e00000e7ab9 */ /* 0x000fe40000000a00 */
[----:B------:R-:W-:Y:S02]  /*1800*/  UIMAD UR13, UR10, UR18, URZ ;  /* 0x000000120a0d72a4 */ /* 0x000fe4000f8e023f */
[----:B------:R-:W-:Y:S02]  /*1810*/  UIMAD.WIDE.U32 UR10, UR16, UR18, URZ ;  /* 0x00000012100a72a5 */ /* 0x000fe4000f8e003f */
[----:B------:R-:W-:-:S04]  /*1820*/  UIMAD UR13, UR16, UR19, UR13 ;  /* 0x00000013100d72a4 */ /* 0x000fc8000f8e020d */
[----:B------:R-:W-:Y:S02]  /*1830*/  UIADD3 UR11, UR11, UR13, URZ ;  /* 0x0000000d0b0b7290 */ /* 0x000fe4000fffe03f */
[----:B------:R-:W-:Y:S02]  /*1840*/  UIMAD UR13, UR58, UR14, URZ ;  /* 0x0000000e3a0d72a4 */ /* 0x000fe4000f8e023f */
[----:B------:R-:W-:Y:S02]  /*1850*/  UIMAD.WIDE.U32 UR10, UR46, UR14, UR10 ;  /* 0x0000000e2e0a72a5 */ /* 0x000fe4000f8e000a */
[----:B------:R-:W-:-:S04]  /*1860*/  UIMAD UR13, UR46, UR15, UR13 ;  /* 0x0000000f2e0d72a4 */ /* 0x000fc8000f8e020d */
[----:B------:R-:W-:Y:S01]  /*1870*/  UIADD3 UR29, UR11, UR13, URZ ;  /* 0x0000000d0b1d7290 */ /* 0x000fe2000fffe03f */
[----:B------:R-:W-:-:S11]  /*1880*/  UMOV UR17, UR10 ;  /* 0x0000000a00117c82 */ /* 0x000fd60008000000 */
.L_x_437:
        /* <DEDUP_REMOVED lines=11> */
.L_x_438:
[----:B------:R-:W-:-:S04]  /*1940*/  UIMAD UR7, UR46, UR61, UR57 ;  /* 0x0000003d2e0772a4 */ /* 0x000fc8000f8e0239 */
[----:B------:R-:W-:-:S12]  /*1950*/  UIMAD UR7, UR7, UR59, URZ ;  /* 0x0000003b070772a4 */ /* 0x000fd8000f8e023f */
.L_x_439:
[----:B------:R-:W1:Y:S01]  /*1960*/  S2R R24, SR_TID.X ;  /* 0x0000000000187919 */ /* 0x000e620000002100 */
[----:B------:R-:W2:Y:S01]  /*1970*/  LDC.64 R4, c[0x0][0x420] ;  /* 0x00010800ff047b82 */ /* 0x000ea20000000a00 */
[----:B------:R-:W-:Y:S01]  /*1980*/  ULDC UR32, c[0x0][0x2dc] ;  /* 0x0000b70000207ab9 */ /* 0x000fe20000000800 */
[----:B------:R-:W-:Y:S01]  /*1990*/  SHF.R.S32.HI R225, RZ, 0x1f, R224 ;  /* 0x0000001fffe17819 */ /* 0x000fe200000114e0 */
[----:B------:R-:W-:Y:S01]  /*19a0*/  UIADD3 UR38, UR12, UR7, URZ ;  /* 0x000000070c267290 */ /* 0x000fe2000fffe03f */
[----:B------:R-:W-:Y:S01]  /*19b0*/  IADD3 R6, P0, R224, UR10, RZ ;  /* 0x0000000ae0067c10 */ /* 0x000fe2000ff1e0ff */
[----:B------:R-:W-:Y:S01]  /*19c0*/  UIMAD UR7, UR32, UR61, URZ ;  /* 0x0000003d200772a4 */ /* 0x000fe2000f8e023f */
[----:B------:R-:W-:Y:S01]  /*19d0*/  BSSY B1, `(.L_x_435) ;  /* 0x0000980000017945 */ /* 0x000fe20003800000 */
[----:B------:R-:W-:Y:S01]  /*19e0*/  USHF.R.S32.HI UR58, URZ, 0x1f, UR57 ;  /* 0x0000001f3f3a7899 */ /* 0x000fe20008011439 */
[----:B------:R-:W-:Y:S01]  /*19f0*/  IADD3.X R7, R225, UR50, RZ, P0, !PT ;  /* 0x00000032e1077c10 */ /* 0x000fe200087fe4ff */
[----:B------:R-:W-:Y:S01]  /*1a00*/  ULDC.64 UR14, c[0x0][0x428] ;  /* 0x00010a00000e7ab9 */ /* 0x000fe20000000a00 */
[----:B------:R-:W-:Y:S01]  /*1a10*/  UIADD3 UR13, UR12, UR22, URZ ;  /* 0x000000160c0d7290 */ /* 0x000fe2000fffe03f */
[----:B------:R-:W-:Y:S01]  /*1a20*/  IMAD.U32 R14, RZ, RZ, UR14 ;  /* 0x0000000eff0e7e24 */ /* 0x000fe2000f8e00ff */
[----:B------:R-:W-:Y:S01]  /*1a30*/  UIMAD UR11, UR58, UR14, URZ ;  /* 0x0000000e3a0b72a4 */ /* 0x000fe2000f8e023f */
[----:B------:R-:W-:Y:S01]  /*1a40*/  ULDC.64 UR30, c[0x0][0x2b0] ;  /* 0x0000ac00001e7ab9 */ /* 0x000fe20000000a00 */
[----:B------:R-:W-:-:S02]  /*1a50*/  UISETP.GE.AND UP2, UPT, UR39, 0x1, UPT ;  /* 0x000000012700788c */ /* 0x000fc4000bf46270 */
[----:B------:R-:W-:Y:S02]  /*1a60*/  UIMAD UR22, UR57, UR15, UR11 ;  /* 0x0000000f391672a4 */ /* 0x000fe4000f8e020b */
[----:B------:R-:W-:Y:S01]  /*1a70*/  UIMAD.WIDE UR10, UR13, 0x4, UR30 ;  /* 0x000000040d0a78a5 */ /* 0x000fe2000f8e021e */
[----:B------:R-:W-:Y:S01]  /*1a80*/  ULDC.64 UR14, c[0x0][0x258] ;  /* 0x00009600000e7ab9 */ /* 0x000fe20000000a00 */
[----:B------:R-:W-:Y:S01]  /*1a90*/  ULDC.64 UR34, c[0x0][0x210] ;  /* 0x0000840000227ab9 */ /* 0x000fe20000000a00 */
[----:B------:R-:W-:Y:S01]  /*1aa0*/  ULDC.64 UR32, c[0x0][0x3e0] ;  /* 0x0000f80000207ab9 */ /* 0x000fe20000000a00 */
[C---:B--2---:R-:W-:Y:S01]  /*1ab0*/  IMAD R3, R4.reuse, UR23, RZ ;  /* 0x0000001704037c24 */ /* 0x044fe2000f8e02ff */
[----:B------:R-:W-:Y:S01]  /*1ac0*/  ULDC.64 UR30, c[0x0][0x400] ;  /* 0x00010000001e7ab9 */ /* 0x000fe20000000a00 */
[----:B------:R-:W-:Y:S01]  /*1ad0*/  IMAD.WIDE.U32 R6, R4, UR12, R6 ;  /* 0x0000000c04067c25 */ /* 0x000fe2000f8e0006 */
[----:B------:R-:W-:Y:S01]  /*1ae0*/  ULDC.64 UR42, c[0x0][0x478] ;  /* 0x00011e00002a7ab9 */ /* 0x000fe20000000a00 */
[----:B------:R-:W-:-:S02]  /*1af0*/  ULEA.HI.SX32 UR41, UR45, 0xffffffff, 0x19 ;  /* 0xffffffff2d297891 */ /* 0x000fc4000f8fca3f */
[----:B------:R-:W-:Y:S01]  /*1b00*/  IMAD R3, R5, UR12, R3 ;  /* 0x0000000c05037c24 */ /* 0x000fe2000f8e0203 */
[----:B-1----:R-:W-:-:S03]  /*1b10*/  SHF.R.S32.HI R25, RZ, 0x1f, R24 ;  /* 0x0000001fff197819 */ /* 0x002fc60000011418 */
[----:B------:R-:W-:Y:S01]  /*1b20*/  IMAD.IADD R7, R7, 0x1, R3 ;  /* 0x0000000107077824 */ /* 0x000fe200078e0203 */
[CC--:B------:R-:W-:Y:S02]  /*1b30*/  LEA.HI R2, R25.reuse, R24.reuse, RZ, 0x3 ;  /* 0x0000001819027211 */ /* 0x0c0fe400078f18ff */
[----:B------:R-:W-:Y:S01]  /*1b40*/  LEA.HI R12, R25, R24, RZ, 0x5 ;  /* 0x00000018190c7211 */ /* 0x000fe200078f28ff */
[----:B------:R-:W-:Y:S01]  /*1b50*/  IMAD.WIDE.U32 R6, R14, UR57, R6 ;  /* 0x000000390e067c25 */ /* 0x000fe2000f8e0006 */
[----:B------:R-:W-:Y:S02]  /*1b60*/  SHF.R.S32.HI R2, RZ, 0x3, R2 ;  /* 0x00000003ff027819 */ /* 0x000fe40000011402 */
[----:B------:R-:W-:Y:S01]  /*1b70*/  LOP3.LUT R10, R12, 0xffffffe0, RZ, 0xc0, !PT ;  /* 0xffffffe00c0a7812 */ /* 0x000fe200078ec0ff */
[----:B------:R-:W-:Y:S01]  /*1b80*/  VIADD R7, R7, UR22 ;  /* 0x0000001607077c36 */ /* 0x000fe20008000000 */
[----:B------:R-:W-:Y:S02]  /*1b90*/  SHF.R.S32.HI R23, RZ, 0x1f, R2 ;  /* 0x0000001fff177819 */ /* 0x000fe40000011402 */
[----:B------:R-:W-:Y:S01]  /*1ba0*/  IADD3 R0, P1, R2, UR12, RZ ;  /* 0x0000000c02007c10 */ /* 0x000fe2000ff3e0ff */
[----:B------:R-:W-:Y:S01]  /*1bb0*/  IMAD.IADD R10, R24, 0x1, -R10 ;  /* 0x00000001180a7824 */ /* 0x000fe200078e0a0a */
[----:B------:R-:W-:Y:S01]  /*1bc0*/  SHF.R.S32.HI R12, RZ, 0x5, R12 ;  /* 0x00000005ff0c7819 */ /* 0x000fe2000001140c */
[----:B------:R-:W-:Y:S01]  /*1bd0*/  UIMAD UR12, UR58, UR14, URZ ;  /* 0x0000000e3a0c72a4 */ /* 0x000fe2000f8e023f */
[----:B------:R-:W-:Y:S01]  /*1be0*/  IADD3.X R11, R23, UR23, RZ, P1, !PT ;  /* 0x00000017170b7c10 */ /* 0x000fe20008ffe4ff */
[----:B------:R-:W-:Y:S01]  /*1bf0*/  IMAD.WIDE.U32 R8, R0, UR24, R224 ;  /* 0x0000001800087c25 */ /* 0x000fe2000f8e00e0 */
[----:B------:R-:W-:-:S02]  /*1c00*/  UIMAD.WIDE UR22, UR38, 0x4, UR42 ;  /* 0x00000004261678a5 */ /* 0x000fc4000f8e022a */
[----:B------:R-:W-:Y:S01]  /*1c10*/  UIMAD UR15, UR57, UR15, UR12 ;  /* 0x0000000f390f72a4 */ /* 0x000fe2000f8e020c */
[----:B------:R-:W-:Y:S01]  /*1c20*/  IMAD R10, R12, UR7, R10 ;  /* 0x000000070c0a7c24 */ /* 0x000fe2000f8e020a */
[----:B------:R-:W-:Y:S01]  /*1c30*/  USHF.L.U32 UR7, UR7, 0x7, URZ ;  /* 0x0000000707077899 */ /* 0x000fe2000800063f */
[----:B------:R-:W-:Y:S01]  /*1c40*/  IMAD R11, R11, UR24, RZ ;  /* 0x000000180b0b7c24 */ /* 0x000fe2000f8e02ff */
[----:B------:R-:W-:Y:S01]  /*1c50*/  IADD3 R8, P0, R8, UR56, RZ ;  /* 0x0000003808087c10 */ /* 0x000fe2000ff1e0ff */
[-C--:B------:R-:W-:Y:S01]  /*1c60*/  IMAD R3, R23, R4.reuse, RZ ;  /* 0x0000000417037224 */ /* 0x080fe200078e02ff */
[----:B------:R-:W-:Y:S01]  /*1c70*/  UIADD3 UR13, UP1, UP0, UR40, UR7, UR51 ;  /* 0x00000007280d7290 */ /* 0x000fe2000f83e033 */
[----:B------:R-:W-:Y:S01]  /*1c80*/  IMAD R0, R0, UR25, R11 ;  /* 0x0000001900007c24 */ /* 0x000fe2000f8e020b */
[----:B------:R-:W-:Y:S01]  /*1c90*/  USHF.R.S32.HI UR7, URZ, 0x1f, UR7 ;  /* 0x0000001f3f077899 */ /* 0x000fe20008011407 */
[----:B------:R-:W-:-:S03]  /*1ca0*/  IMAD.WIDE.U32 R6, R2, R4, R6 ;  /* 0x0000000402067225 */ /* 0x000fc600078e0006 */
[----:B------:R-:W-:Y:S01]  /*1cb0*/  UIADD3.X UR7, UR48, UR7, UR54, UP1, UP0 ;  /* 0x0000000730077290 */ /* 0x000fe20008fe0436 */
[----:B------:R-:W-:Y:S01]  /*1cc0*/  IADD3.X R9, R9, UR49, R0, P0, !PT ;  /* 0x0000003109097c10 */ /* 0x000fe200087fe400 */
[----:B------:R-:W-:Y:S01]  /*1cd0*/  UIADD3 UR12, UP1, UP0, UR52, UR13, UR55 ;  /* 0x0000000d340c7290 */ /* 0x000fe2000f83e037 */
[----:B------:R-:W-:Y:S01]  /*1ce0*/  IMAD.U32 R0, RZ, RZ, UR14 ;  /* 0x0000000eff007e24 */ /* 0x000fe2000f8e00ff */
[----:B------:R-:W-:Y:S01]  /*1cf0*/  PLOP3.LUT P0, PT, PT, PT, UP2, 0x80, 0x0 ;  /* 0x000000000000781c */ /* 0x000fe20003f0f028 */
[----:B------:R-:W-:Y:S01]  /*1d00*/  IMAD R3, R2, R5, R3 ;  /* 0x0000000502037224 */ /* 0x000fe200078e0203 */
[----:B------:R-:W-:Y:S01]  /*1d10*/  UIADD3.X UR7, UR53, UR7, UR47, UP1, UP0 ;  /* 0x0000000735077290 */ /* 0x000fe20008fe042f */
[----:B------:R-:W-:Y:S01]  /*1d20*/  IMAD.WIDE.U32 R8, R0, UR57, R8 ;  /* 0x0000003900087c25 */ /* 0x000fe2000f8e0008 */
[----:B------:R-:W-:Y:S02]  /*1d30*/  IADD3 R0, P1, R10, UR12, RZ ;  /* 0x0000000c0a007c10 */ /* 0x000fe4000ff3e0ff */
[----:B------:R-:W-:Y:S01]  /*1d40*/  LEA R12, P2, R6, UR32, 0x1 ;  /* 0x00000020060c7c11 */ /* 0x000fe2000f8408ff */
[----:B------:R-:W-:Y:S01]  /*1d50*/  VIADD R9, R9, UR15 ;  /* 0x0000000f09097c36 */ /* 0x000fe20008000000 */
[----:B------:R-:W-:Y:S01]  /*1d60*/  LEA.HI.X.SX32 R10, R10, UR7, 0x1, P1 ;  /* 0x000000070a0a7c11 */ /* 0x000fe200088f0eff */
[----:B------:R-:W-:Y:S01]  /*1d70*/  IMAD.IADD R3, R7, 0x1, R3 ;  /* 0x0000000107037824 */ /* 0x000fe200078e0203 */
[----:B------:R-:W-:-:S02]  /*1d80*/  LEA R223, P1, R0, UR30, 0x2 ;  /* 0x0000001e00df7c11 */ /* 0x000fc4000f8210ff */
[----:B------:R-:W-:Y:S02]  /*1d90*/  LEA R11, P3, R8, UR34, 0x1 ;  /* 0x00000022080b7c11 */ /* 0x000fe4000f8608ff */
[----:B------:R-:W-:Y:S02]  /*1da0*/  LEA.HI.X R222, R0, UR31, R10, 0x2, P1 ;  /* 0x0000001f00de7c11 */ /* 0x000fe400088f140a */
[----:B------:R-:W-:Y:S02]  /*1db0*/  LEA.HI.X R9, R8, UR35, R9, 0x1, P3 ;  /* 0x0000002308097c11 */ /* 0x000fe400098f0c09 */
[----:B------:R-:W-:Y:S01]  /*1dc0*/  LEA.HI.X R6, R6, UR33, R3, 0x1, P2 ;  /* 0x0000002106067c11 */ /* 0x000fe200090f0c03 */
[----:B------:R-:W-:Y:S06]  /*1dd0*/  @!P0 BRA `(.L_x_440) ;  /* 0x0000008400d88947 */ /* 0x000fec0003800000 */
[----:B------:R-:W-:Y:S01]  /*1de0*/  PLOP3.LUT P0, PT, PT, PT, UP4, 0x80, 0x0 ;  /* 0x000000000000781c */ /* 0x000fe20003f0f048 */
[----:B------:R-:W-:Y:S01]  /*1df0*/  UMOV UR12, UR11 ;  /* 0x0000000b000c7c82 */ /* 0x000fe20008000000 */
[----:B------:R-:W-:Y:S01]  /*1e00*/  UMOV UR11, UR41 ;  /* 0x00000029000b7c82 */ /* 0x000fe20008000000 */
[----:B------:R-:W-:Y:S01]  /*1e10*/  LEA R0, R252, UR4, 0x1 ;  /* 0x00000004fc007c11 */ /* 0x000fe2000f8e08ff */
[----:B------:R-:W-:Y:S01]  /*1e20*/  UIMAD UR7, UR11, -0x80, UR39 ;  /* 0xffffff800b0778a4 */ /* 0x000fe2000f8e0227 */
[C---:B------:R-:W-:Y:S01]  /*1e30*/  VIADD R10, R2.reuse, 0x20 ;  /* 0x00000020020a7836 */ /* 0x040fe20000000000 */
[----:B------:R-:W-:Y:S01]  /*1e40*/  UMOV UR13, UR10 ;  /* 0x0000000a000d7c82 */ /* 0x000fe20008000000 */
[----:B------:R-:W-:Y:S01]  /*1e50*/  ULEA.HI UR10, UR11, UR11, URZ, 0x1 ;  /* 0x0000000b0b0a7291 */ /* 0x000fe2000f8f083f */
[C---:B------:R-:W-:Y:S01]  /*1e60*/  VIADD R21, R2.reuse, 0x40 ;  /* 0x0000004002157836 */ /* 0x040fe20000000000 */
[----:B------:R-:W-:Y:S01]  /*1e70*/  UMOV UR15, UR22 ;  /* 0x00000016000f7c82 */ /* 0x000fe20008000000 */
[C---:B------:R-:W-:Y:S01]  /*1e80*/  ISETP.GE.AND P5, PT, R2.reuse, UR7, PT ;  /* 0x0000000702007c0c */ /* 0x040fe2000bfa6270 */
[----:B------:R-:W-:Y:S01]  /*1e90*/  ULOP3.LUT UR10, UR10, 0xfffffffe, URZ, 0xc0, !UPT ;  /* 0xfffffffe0a0a7892 */ /* 0x000fe2000f8ec03f */
[----:B------:R-:W-:Y:S01]  /*1ea0*/  VIADD R22, R2, 0x60 ;  /* 0x0000006002167836 */ /* 0x000fe20000000000 */
[----:B------:R-:W-:Y:S01]  /*1eb0*/  @P0 BAR.SYNC.DEFER_BLOCKING 0x0 ;  /* 0x0000000000000b1d */ /* 0x000fe20000010000 */
[----:B------:R-:W-:Y:S01]  /*1ec0*/  VIADD R3, R252, 0x2000 ;  /* 0x00002000fc037836 */ /* 0x000fe20000000000 */
[----:B------:R-:W-:Y:S01]  /*1ed0*/  UIADD3 UR10, UR11, -UR10, URZ ;  /* 0x8000000a0b0a7290 */ /* 0x000fe2000fffe03f */
[----:B------:R-:W-:Y:S01]  /*1ee0*/  IMAD.MOV.U32 R228, RZ, RZ, R11 ;  /* 0x000000ffffe47224 */ /* 0x000fe200078e000b */
[----:B------:R-:W-:Y:S01]  /*1ef0*/  ISETP.GE.AND P4, PT, R10, UR7, PT ;  /* 0x000000070a007c0c */ /* 0x000fe2000bf86270 */
[----:B------:R-:W-:Y:S01]  /*1f00*/  IMAD.MOV.U32 R229, RZ, RZ, R12 ;  /* 0x000000ffffe57224 */ /* 0x000fe200078e000c */
[----:B------:R-:W-:Y:S01]  /*1f10*/  UISETP.NE.AND UP0, UPT, UR10, 0x1, UPT ;  /* 0x000000010a00788c */ /* 0x000fe2000bf05270 */
[----:B------:R-:W-:Y:S01]  /*1f20*/  BSSY B0, `(.L_x_441) ;  /* 0x0000013000007945 */ /* 0x000fe20003800000 */
[----:B------:R-:W-:Y:S01]  /*1f30*/  UMOV UR14, UR23 ;  /* 0x00000017000e7c82 */ /* 0x000fe20008000000 */
[----:B------:R-:W-:Y:S01]  /*1f40*/  ISETP.GE.AND P3, PT, R21, UR7, PT ;  /* 0x0000000715007c0c */ /* 0x000fe2000bf66270 */
[----:B------:R-:W-:Y:S01]  /*1f50*/  IMAD.MOV.U32 R230, RZ, RZ, R6 ;  /* 0x000000ffffe67224 */ /* 0x000fe200078e0006 */
[----:B------:R-:W-:-:S02]  /*1f60*/  ISETP.GE.AND P2, PT, R22, UR7, PT ;  /* 0x0000000716007c0c */ /* 0x000fc4000bf46270 */
[----:B------:R-:W-:-:S04]  /*1f70*/  PLOP3.LUT P1, PT, PT, PT, UP0, 0x80, 0x0 ;  /* 0x000000000000781c */ /* 0x000fc80003f2f008 */
[----:B------:R-:W-:Y:S01]  /*1f80*/  SEL R3, R3, R252, !P1 ;  /* 0x000000fc03037207 */ /* 0x000fe20004800000 */
[----:B------:R1:W-:Y:S01]  /*1f90*/  @P5 STS.128 [R0+0x8000], RZ ;  /* 0x008000ff00005388 */ /* 0x0003e20000000c00 */
[----:B------:R-:W-:Y:S07]  /*1fa0*/  @P5 BRA `(.L_x_442) ;  /* 0x0000000000285947 */ /* 0x000fee0003800000 */
[----:B------:R-:W-:Y:S02]  /*1fb0*/  ULDC UR10, c[0x0][0x2d0] ;  /* 0x0000b400000a7ab9 */ /* 0x000fe40000000800 */
[----:B------:R-:W-:-:S13]  /*1fc0*/  ISETP.GE.AND P0, PT, R224, UR10, PT ;  /* 0x0000000ae0007c0c */ /* 0x000fda000bf06270 */
[----:B------:R2:W-:Y:S01]  /*1fd0*/  @P0 STS.128 [R0+0x8000], RZ ;  /* 0x008000ff00000388 */ /* 0x0005e20000000c00 */
[----:B------:R-:W-:Y:S05]  /*1fe0*/  @P0 BRA `(.L_x_442) ;  /* 0x0000000000180947 */ /* 0x000fea0003800000 */
[----:B------:R-:W-:Y:S02]  /*1ff0*/  MOV R6, R229 ;  /* 0x000000e500067202 */ /* 0x000fe40000000f00 */
[----:B------:R-:W-:-:S05]  /*2000*/  MOV R7, R230 ;  /* 0x000000e600077202 */ /* 0x000fca0000000f00 */
[----:B------:R-:W-:Y:S01]  /*2010*/  @!PT LDS RZ, [RZ] ;  /* 0x00000000fffff984 */ /* 0x000fe20000000800 */
[----:B------:R-:W-:Y:S01]  /*2020*/  @!PT LDS RZ, [RZ] ;  /* 0x00000000fffff984 */ /* 0x000fe20000000800 */
[----:B------:R-:W-:Y:S01]  /*2030*/  @!PT LDS RZ, [RZ] ;  /* 0x00000000fffff984 */ /* 0x000fe20000000800 */
[----:B------:R3:W-:Y:S02]  /*2040*/  LDGSTS.E.BYPASS.LTC128B.128 [R0+0x8000], desc[UR8][R6.64] ;  /* 0x0800000006007fae */ /* 0x0007e4000b901d48 */
.L_x_442:
[----:B------:R-:W-:Y:S05]  /*2050*/  BSYNC B0 ;  /* 0x0000000000007941 */ /* 0x000fea0003800000 */
.L_x_441:
[----:B------:R4:W-:Y:S01]  /*2060*/  @P4 STS.128 [R0+0x9000], RZ ;  /* 0x009000ff00004388 */ /* 0x0009e20000000c00 */
[----:B------:R-:W-:Y:S01]  /*2070*/  BSSY B0, `(.L_x_443) ;  /* 0x000000d000007945 */ /* 0x000fe20003800000 */
[----:B------:R-:W-:-:S03]  /*2080*/  LEA R191, R3, UR4, 0x1 ;  /* 0x0000000403bf7c11 */ /* 0x000fc6000f8e08ff */
        /* <DEDUP_REMOVED lines=11> */
.L_x_444:
[----:B------:R-:W-:Y:S05]  /*2140*/  BSYNC B0 ;  /* 0x0000000000007941 */ /* 0x000fea0003800000 */
.L_x_443:
[----:B------:R1:W-:Y:S01]  /*2150*/  @P3 STS.128 [R0+0xa000], RZ ;  /* 0x00a000ff00003388 */ /* 0x0003e20000000c00 */
[----:B------:R-:W-:Y:S04]  /*2160*/  BSSY B0, `(.L_x_445) ;  /* 0x000000c000007945 */ /* 0x000fe80003800000 */
        /* <DEDUP_REMOVED lines=11> */
.L_x_446:
[----:B------:R-:W-:Y:S05]  /*2220*/  BSYNC B0 ;  /* 0x0000000000007941 */ /* 0x000fea0003800000 */
.L_x_445:
[----:B------:R1:W-:Y:S01]  /*2230*/  @P2 STS.128 [R0+0xb000], RZ ;  /* 0x00b000ff00002388 */ /* 0x0003e20000000c00 */
[----:B------:R-:W-:Y:S04]  /*2240*/  BSSY B0, `(.L_x_447) ;  /* 0x000000f000007945 */ /* 0x000fe80003800000 */
[----:B------:R-:W-:Y:S05]  /*2250*/  @P2 BRA `(.L_x_448) ;  /* 0x0000000000342947 */ /* 0x000fea0003800000 */
[----:B------:R-:W-:Y:S02]  /*2260*/  ULDC UR10, c[0x0][0x2d0] ;  /* 0x0000b400000a7ab9 */ /* 0x000fe40000000800 */
[----:B------:R-:W-:-:S13]  /*2270*/  ISETP.GE.AND P0, PT, R224, UR10, PT ;  /* 0x0000000ae0007c0c */ /* 0x000fda000bf06270 */
[----:B------:R1:W-:Y:S01]  /*2280*/  @P0 STS.128 [R0+0xb000], RZ ;  /* 0x00b000ff00000388 */ /* 0x0003e20000000c00 */
[----:B------:R-:W-:Y:S05]  /*2290*/  @P0 BRA `(.L_x_448) ;  /* 0x0000000000240947 */ /* 0x000fea0003800000 */
[----:B---3--:R-:W-:Y:S01]  /*22a0*/  MOV R6, R229 ;  /* 0x000000e500067202 */ /* 0x008fe20000000f00 */
[----:B------:R-:W-:Y:S01]  /*22b0*/  IMAD R3, R5, 0xc0, RZ ;  /* 0x000000c005037824 */ /* 0x000fe200078e02ff */
[----:B------:R-:W-:-:S03]  /*22c0*/  MOV R7, R230 ;  /* 0x000000e600077202 */ /* 0x000fc60000000f00 */
[----:B------:R-:W-:-:S05]  /*22d0*/  IMAD.WIDE.U32 R4, R4, 0xc0, R6 ;  /* 0x000000c004047825 */ /* 0x000fca00078e0006 */
[----:B------:R-:W-:-:S05]  /*22e0*/  IADD3 R5, R5, R3, RZ ;  /* 0x0000000305057210 */ /* 0x000fca0007ffe0ff */
[----:B------:R-:W-:Y:S01]  /*22f0*/  @!PT LDS RZ, [RZ] ;  /* 0x00000000fffff984 */ /* 0x000fe20000000800 */
[----:B------:R-:W-:Y:S01]  /*2300*/  @!PT LDS RZ, [RZ] ;  /* 0x00000000fffff984 */ /* 0x000fe20000000800 */
[----:B------:R-:W-:Y:S01]  /*2310*/  @!PT LDS RZ, [RZ] ;  /* 0x00000000fffff984 */ /* 0x000fe20000000800 */
[----:B------:R3:W-:Y:S02]  /*2320*/  LDGSTS.E.BYPASS.LTC128B.128 [R0+0xb000], desc[UR8][R4.64] ;  /* 0x0b00000004007fae */ /* 0x0007e4000b901d48 */
.L_x_448:
[----:B------:R-:W-:Y:S05]  /*2330*/  BSYNC B0 ;  /* 0x0000000000007941 */ /* 0x000fea0003800000 */
.L_x_447:
[----:B------:R1:W-:Y:S01]  /*2340*/  @P5 STS [R191], RZ ;  /* 0x000000ffbf005388 */ /* 0x0003e20000000800 */
[----:B------:R-:W-:Y:S01]  /*2350*/  BSSY B0, `(.L_x_449) ;  /* 0x0000014000007945 */ /* 0x000fe20003800000 */
[----:B------:R-:W-:Y:S02]  /*2360*/  MOV R227, R9 ;  /* 0x0000000900e37202 */ /* 0x000fe40000000f00 */
[----:B------:R1:W-:Y:S01]  /*2370*/  @P5 STS [R191+0x4], RZ ;  /* 0x000004ffbf005388 */ /* 0x0003e20000000800 */
[----:B---3--:R-:W-:-:S03]  /*2380*/  MOV R6, UR20 ;  /* 0x0000001400067c02 */ /* 0x008fc60008000f00 */
        /* <DEDUP_REMOVED lines=10> */
[----:B------:R-:W-:Y:S02]  /*2430*/  MOV R4, R228 ;  /* 0x000000e400047202 */ /* 0x000fe40000000f00 */
[----:B------:R-:W-:-:S05]  /*2440*/  MOV R5, R227 ;  /* 0x000000e300057202 */ /* 0x000fca0000000f00 */
[----:B------:R-:W-:Y:S01]  /*2450*/  @!PT LDS RZ, [RZ] ;  /* 0x00000000fffff984 */ /* 0x000fe20000000800 */
[----:B------:R-:W-:Y:S01]  /*2460*/  @!PT LDS RZ, [RZ] ;  /* 0x00000000fffff984 */ /* 0x000fe20000000800 */
[----:B------:R-:W-:Y:S01]  /*2470*/  @!PT LDS RZ, [RZ] ;  /* 0x00000000fffff984 */ /* 0x000fe20000000800 */
[----:B------:R1:W-:Y:S02]  /*2480*/  LDGSTS.E.BYPASS.LTC128B.128 [R191], desc[UR8][R4.64] ;  /* 0x0000000004bf7fae */ /* 0x0003e4000b901d48 */
.L_x_450:
[----:B------:R-:W-:Y:S05]  /*2490*/  BSYNC B0 ;  /* 0x0000000000007941 */ /* 0x000fea0003800000 */
.L_x_449:
        /* <DEDUP_REMOVED lines=13> */
[----:B------:R-:W-:Y:S02]  /*2570*/  IMAD.U32 R3, RZ, RZ, UR24 ;  /* 0x00000018ff037e24 */ /* 0x000fe4000f8e00ff */
[----:B-1----:R-:W-:-:S03]  /*2580*/  IMAD.U32 R5, RZ, RZ, UR25 ;  /* 0x00000019ff057e24 */ /* 0x002fc6000f8e00ff */
[----:B------:R-:W-:-:S04]  /*2590*/  LEA R4, P0, R3, R228, 0x6 ;  /* 0x000000e403047211 */ /* 0x000fc800078030ff */
[----:B------:R-:W-:-:S05]  /*25a0*/  LEA.HI.X R5, R3, R227, R5, 0x6, P0 ;  /* 0x000000e303057211 */ /* 0x000fca00000f3405 */
[----:B------:R-:W-:Y:S01]  /*25b0*/  @!PT LDS RZ, [RZ] ;  /* 0x00000000fffff984 */ /* 0x000fe20000000800 */
[----:B------:R-:W-:Y:S01]  /*25c0*/  @!PT LDS RZ, [RZ] ;  /* 0x00000000fffff984 */ /* 0x000fe20000000800 */
[----:B------:R-:W-:Y:S01]  /*25d0*/  @!PT LDS RZ, [RZ] ;  /* 0x00000000fffff984 */ /* 0x000fe20000000800 */
[----:B------:R1:W-:Y:S04]  /*25e0*/  LDGSTS.E.BYPASS.LTC128B.128 [R191+0x1000], desc[UR8][R4.64] ;  /* 0x0100000004bf7fae */ /* 0x0003e8000b901d48 */
.L_x_452:
[----:B------:R-:W-:Y:S05]  /*25f0*/  BSYNC B0 ;  /* 0x0000000000007941 */ /* 0x000fea0003800000 */
.L_x_451:
        /* <DEDUP_REMOVED lines=21> */
.L_x_454:
[----:B------:R-:W-:Y:S05]  /*2750*/  BSYNC B0 ;  /* 0x0000000000007941 */ /* 0x000fea0003800000 */
.L_x_453:
        /* <DEDUP_REMOVED lines=13> */
[----:B------:R-:W-:Y:S01]  /*2830*/  MOV R3, UR24 ;  /* 0x0000001800037c02 */ /* 0x000fe20008000f00 */
[----:B------:R-:W-:Y:S01]  /*2840*/  UIMAD UR10, UR25, 0xc0, URZ ;  /* 0x000000c0190a78a4 */ /* 0x000fe2000f8e023f */
[----:B-1----:R-:W-:Y:S02]  /*2850*/  MOV R4, R228 ;  /* 0x000000e400047202 */ /* 0x002fe40000000f00 */
[----:B------:R-:W-:-:S03]  /*2860*/  MOV R5, R227 ;  /* 0x000000e300057202 */ /* 0x000fc60000000f00 */
[----:B------:R-:W-:-:S05]  /*2870*/  IMAD.WIDE.U32 R4, R3, 0xc0, R4 ;  /* 0x000000c003047825 */ /* 0x000fca00078e0004 */
[----:B------:R-:W-:-:S05]  /*2880*/  IADD3 R5, R5, UR10, RZ ;  /* 0x0000000a05057c10 */ /* 0x000fca000fffe0ff */
[----:B------:R-:W-:Y:S01]  /*2890*/  @!PT LDS RZ, [RZ] ;  /* 0x00000000fffff984 */ /* 0x000fe20000000800 */
[----:B------:R-:W-:Y:S01]  /*28a0*/  @!PT LDS RZ, [RZ] ;  /* 0x00000000fffff984 */ /* 0x000fe20000000800 */
[----:B------:R-:W-:Y:S01]  /*28b0*/  @!PT LDS RZ, [RZ] ;  /* 0x00000000fffff984 */ /* 0x000fe20000000800 */
[----:B------:R1:W-:Y:S02]  /*28c0*/  LDGSTS.E.BYPASS.LTC128B.128 [R191+0x3000], desc[UR8][R4.64] ;  /* 0x0300000004bf7fae */ /* 0x0003e4000b901d48 */
.L_x_456:
[----:B------:R-:W-:Y:S05]  /*28d0*/  BSYNC B0 ;  /* 0x0000000000007941 */ /* 0x000fea0003800000 */
.L_x_455:
[----:B------:R-:W5:Y:S01]  /*28e0*/  LDL R26, [R1+0x4] ;  /* 0x00000400011a7983 */ /* 0x000f620000100800 */
[----:B------:R-:W-:Y:S01]  /*28f0*/  UIMAD UR10, UR44, UR20, URZ ;  /* 0x000000142c0a72a4 */ /* 0x000fe2000f8e023f */
[----:B-1----:R-:W-:Y:S01]  /*2900*/  IMAD.WIDE.U32 R4, R6, UR28, R224 ;  /* 0x0000001c06047c25 */ /* 0x002fe2000f8e00e0 */
[----:B------:R-:W-:Y:S01]  /*2910*/  ULDC.64 UR22, c[0x0][0x260] ;  /* 0x0000980000167ab9 */ /* 0x000fe20000000a00 */
[----:B------:R-:W-:Y:S01]  /*2920*/  BSSY B0, `(.L_x_457) ;  /* 0x0000030000007945 */ /* 0x000fe20003800000 */
[----:B------:R-:W-:Y:S01]  /*2930*/  UIMAD UR10, UR28, UR21, UR10 ;  /* 0x000000151c0a72a4 */ /* 0x000fe2000f8e020a */
[----:B------:R-:W-:-:S05]  /*2940*/  IADD3 R4, P0, R4, UR36, RZ ;  /* 0x0000002404047c10 */ /* 0x000fca000ff1e0ff */
[----:B------:R-:W-:Y:S01]  /*2950*/  IMAD.U32 R8, RZ, RZ, UR10 ;  /* 0x0000000aff087e24 */ /* 0x000fe2000f8e00ff */
[----:B------:R-:W-:-:S04]  /*2960*/  UIMAD UR10, UR26, -0x80, UR6 ;  /* 0xffffff801a0a78a4 */ /* 0x000fc8000f8e0206 */
[----:B------:R-:W-:Y:S02]  /*2970*/  IADD3.X R5, R5, UR37, R8, P0, !PT ;  /* 0x0000002505057c10 */ /* 0x000fe400087fe408 */
[----:B------:R-:W-:Y:S01]  /*2980*/  ISETP.GE.AND P5, PT, R2, UR10, PT ;  /* 0x0000000a02007c0c */ /* 0x000fe2000bfa6270 */
[----:B------:R-:W-:-:S12]  /*2990*/  IMAD.WIDE.U32 R4, R13, UR22, R4 ;  /* 0x000000160d047c25 */ /* 0x000fd8000f8e0004 */
[----:B------:R1:W-:Y:S01]  /*29a0*/  @P5 STS.128 [R0+0xc000], RZ ;  /* 0x00c000ff00005388 */ /* 0x0003e20000000c00 */
[C---:B-----5:R-:W-:Y:S01]  /*29b0*/  VIADD R3, R26.reuse, 0x48 ;  /* 0x000000481a037836 */ /* 0x060fe20000000000 */
[----:B------:R-:W-:Y:S01]  /*29c0*/  SHF.R.S32.HI R20, RZ, 0x1f, R26 ;  /* 0x0000001fff147819 */ /* 0x000fe2000001141a */
[C---:B------:R-:W-:Y:S02]  /*29d0*/  VIADD R6, R26.reuse, 0x40 ;  /* 0x000000401a067836 */ /* 0x040fe40000000000 */
[----:B------:R-:W-:Y:S01]  /*29e0*/  VIADD R7, R26, 0x8 ;  /* 0x000000081a077836 */ /* 0x000fe20000000000 */
[----:B------:R-:W-:Y:S02]  /*29f0*/  ISETP.GE.AND P6, PT, R3, UR7, PT ;  /* 0x0000000703007c0c */ /* 0x000fe4000bfc6270 */
[----:B------:R-:W-:Y:S01]  /*2a00*/  ISETP.GE.AND P2, PT, R6, UR7, PT ;  /* 0x0000000706007c0c */ /* 0x000fe2000bf46270 */
[----:B------:R-:W-:Y:S01]  /*2a10*/  IMAD.SHL.U32 R6, R26, 0x4, RZ ;  /* 0x000000041a067824 */ /* 0x000fe200078e00ff */
[----:B------:R-:W-:-:S02]  /*2a20*/  ISETP.GE.AND P3, PT, R7, UR7, PT ;  /* 0x0000000707007c0c */ /* 0x000fc4000bf66270 */
[----:B------:R-:W-:Y:S02]  /*2a30*/  P2R R12, PR, RZ, 0x4 ;  /* 0x00000004ff0c7803 */ /* 0x000fe40000000000 */
[----:B------:R-:W-:Y:S01]  /*2a40*/  IADD3 R14, P2, R6, UR13, RZ ;  /* 0x0000000d060e7c10 */ /* 0x000fe2000ff5e0ff */
[----:B------:R-:W-:Y:S01]  /*2a50*/  IMAD R6, R18, UR22, RZ ;  /* 0x0000001612067c24 */ /* 0x000fe2000f8e02ff */
[----:B------:R-:W-:Y:S02]  /*2a60*/  SHF.R.S32.HI R7, RZ, 0x1f, R3 ;  /* 0x0000001fff077819 */ /* 0x000fe40000011403 */
[----:B------:R-:W-:Y:S01]  /*2a70*/  SHF.L.U64.HI R8, R26, 0x2, R20 ;  /* 0x000000021a087819 */ /* 0x000fe20000010214 */
[----:B------:R-:W-:Y:S01]  /*2a80*/  IMAD R6, R13, UR23, R6 ;  /* 0x000000170d067c24 */ /* 0x000fe2000f8e0206 */
[----:B------:R-:W-:Y:S02]  /*2a90*/  @!P6 LEA R16, P0, R3, UR13, 0x2 ;  /* 0x0000000d0310ec11 */ /* 0x000fe4000f8010ff */
[----:B------:R-:W-:-:S02]  /*2aa0*/  P2R R19, PR, RZ, 0x8 ;  /* 0x00000008ff137803 */ /* 0x000fc40000000000 */
[----:B------:R-:W-:Y:S01]  /*2ab0*/  @!P6 LEA.HI.X R17, R3, UR12, R7, 0x2, P0 ;  /* 0x0000000c0311ec11 */ /* 0x000fe200080f1407 */
[----:B------:R-:W-:Y:S01]  /*2ac0*/  IMAD.IADD R3, R5, 0x1, R6 ;  /* 0x0000000105037824 */ /* 0x000fe200078e0206 */
[----:B------:R-:W-:Y:S02]  /*2ad0*/  ISETP.GE.AND P0, PT, R26, UR7, PT ;  /* 0x000000071a007c0c */ /* 0x000fe4000bf06270 */
[----:B------:R-:W-:Y:S02]  /*2ae0*/  IADD3.X R15, R8, UR12, RZ, P2, !PT ;  /* 0x0000000c080f7c10 */ /* 0x000fe400097fe4ff */
[----:B------:R-:W-:Y:S01]  /*2af0*/  P2R R11, PR, RZ, 0x1 ;  /* 0x00000001ff0b7803 */ /* 0x000fe20000000000 */
[----:B-1----:R-:W-:Y:S08]  /*2b00*/  @P5 BRA `(.L_x_458) ;  /* 0x0000000000445947 */ /* 0x002ff00003800000 */
[----:B------:R-:W-:Y:S02]  /*2b10*/  ULDC UR7, c[0x0][0x2d0] ;  /* 0x0000b40000077ab9 */ /* 0x000fe40000000800 */
[----:B------:R-:W-:-:S13]  /*2b20*/  ISETP.GE.AND P0, PT, R224, UR7, PT ;  /* 0x00000007e0007c0c */ /* 0x000fda000bf06270 */
[----:B------:R1:W-:Y:S01]  /*2b30*/  @P0 STS.128 [R0+0xc000], RZ ;  /* 0x00c000ff00000388 */ /* 0x0003e20000000c00 */
[----:B------:R-:W-:Y:S05]  /*2b40*/  @P0 BRA `(.L_x_458) ;  /* 0x0000000000340947 */ /* 0x000fea0003800000 */
        /* <DEDUP_REMOVED lines=9> */
[----:B------:R-:W-:Y:S01]  /*2be0*/  @!PT LDS RZ, [RZ] ;  /* 0x00000000fffff984 */ /* 0x000fe20000000800 */
[----:B------:R-:W-:Y:S01]  /*2bf0*/  @!PT LDS RZ, [RZ] ;  /* 0x00000000fffff984 */ /* 0x000fe20000000800 */
[----:B------:R-:W-:Y:S01]  /*2c00*/  @!PT LDS RZ, [RZ] ;  /* 0x00000000fffff984 */ /* 0x000fe20000000800 */
[----:B------:R1:W-:Y:S04]  /*2c10*/  LDGSTS.E.BYPASS.LTC128B.128 [R0+0xc000], desc[UR8][R8.64] ;  /* 0x0c00000008007fae */ /* 0x0003e8000b901d48 */
.L_x_458:
[----:B------:R-:W-:Y:S05]  /*2c20*/  BSYNC B0 ;  /* 0x0000000000007941 */ /* 0x000fea0003800000 */
.L_x_457:
[----:B------:R-:W-:Y:S01]  /*2c30*/  ISETP.GE.AND P4, PT, R10, UR10, PT ;  /* 0x0000000a0a007c0c */ /* 0x000fe2000bf86270 */
[----:B------:R-:W-:-:S12]  /*2c40*/  BSSY B0, `(.L_x_459) ;  /* 0x0000016000007945 */ /* 0x000fd80003800000 */
[----:B------:R1:W-:Y:S01]  /*2c50*/  @P4 STS.128 [R0+0xd000], RZ ;  /* 0x00d000ff00004388 */ /* 0x0003e20000000c00 */
        /* <DEDUP_REMOVED lines=9> */
[----:B------:R-:W-:Y:S02]  /*2cf0*/  IMAD R9, R6, UR20, RZ ;  /* 0x0000001406097c24 */ /* 0x000fe4000f8e02ff */
[----:B------:R-:W-:-:S04]  /*2d00*/  IMAD.MOV.U32 R6, RZ, RZ, R4 ;  /* 0x000000ffff067224 */ /* 0x000fc800078e0004 */
[----:B------:R-:W-:-:S04]  /*2d10*/  IMAD.WIDE.U32 R6, R8, UR20, R6 ;  /* 0x0000001408067c25 */ /* 0x000fc8000f8e0006 */
[----:B------:R-:W-:-:S05]  /*2d20*/  IMAD R8, R8, UR21, R9 ;  /* 0x0000001508087c24 */ /* 0x000fca000f8e0209 */
[----:B------:R-:W-:Y:S02]  /*2d30*/  IADD3 R7, R7, R8, RZ ;  /* 0x0000000807077210 */ /* 0x000fe40007ffe0ff */
[----:B------:R-:W-:-:S04]  /*2d40*/  LEA R8, P0, R6, UR22, 0x1 ;  /* 0x0000001606087c11 */ /* 0x000fc8000f8008ff */
[----:B------:R-:W-:-:S05]  /*2d50*/  LEA.HI.X R9, R6, UR23, R7, 0x1, P0 ;  /* 0x0000001706097c11 */ /* 0x000fca00080f0c07 */
[----:B------:R-:W-:Y:S01]  /*2d60*/  @!PT LDS RZ, [RZ] ;  /* 0x00000000fffff984 */ /* 0x000fe20000000800 */
[----:B------:R-:W-:Y:S01]  /*2d70*/  @!PT LDS RZ, [RZ] ;  /* 0x00000000fffff984 */ /* 0x000fe20000000800 */
[----:B------:R-:W-:Y:S01]  /*2d80*/  @!PT LDS RZ, [RZ] ;  /* 0x00000000fffff984 */ /* 0x000fe20000000800 */
[----:B------:R1:W-:Y:S04]  /*2d90*/  LDGSTS.E.BYPASS.LTC128B.128 [R0+0xd000], desc[UR8][R8.64] ;  /* 0x0d00000008007fae */ /* 0x0003e8000b901d48 */
.L_x_460:
[----:B------:R-:W-:Y:S05]  /*2da0*/  BSYNC B0 ;  /* 0x0000000000007941 */ /* 0x000fea0003800000 */
.L_x_459:
        /* <DEDUP_REMOVED lines=23> */
.L_x_462:
[----:B------:R-:W-:Y:S05]  /*2f20*/  BSYNC B0 ;  /* 0x0000000000007941 */ /* 0x000fea0003800000 */
.L_x_461:
        /* <DEDUP_REMOVED lines=12> */
[----:B-1----:R-:W-:Y:S02]  /*2ff0*/  IMAD R8, R6, UR20, RZ ;  /* 0x0000001406087c24 */ /* 0x002fe4000f8e02ff */
[----:B------:R-:W-:-:S04]  /*3000*/  IMAD.MOV.U32 R6, RZ, RZ, R4 ;  /* 0x000000ffff067224 */ /* 0x000fc800078e0004 */
[----:B------:R-:W-:-:S04]  /*3010*/  IMAD.WIDE.U32 R6, R5, UR20, R6 ;  /* 0x0000001405067c25 */ /* 0x000fc8000f8e0006 */
[----:B------:R-:W-:Y:S01]  /*3020*/  IMAD R5, R5, UR21, R8 ;  /* 0x0000001505057c24 */ /* 0x000fe2000f8e0208 */
[----:B------:R-:W-:-:S04]  /*3030*/  LEA R4, P0, R6, UR22, 0x1 ;  /* 0x0000001606047c11 */ /* 0x000fc8000f8008ff */
[----:B------:R-:W-:-:S04]  /*3040*/  IADD3 R5, R7, R5, RZ ;  /* 0x0000000507057210 */ /* 0x000fc80007ffe0ff */
[----:B------:R-:W-:-:S05]  /*3050*/  LEA.HI.X R5, R6, UR23, R5, 0x1, P0 ;  /* 0x0000001706057c11 */ /* 0x000fca00080f0c05 */
[----:B------:R-:W-:Y:S01]  /*3060*/  @!PT LDS RZ, [RZ] ;  /* 0x00000000fffff984 */ /* 0x000fe20000000800 */
[----:B------:R-:W-:Y:S01]  /*3070*/  @!PT LDS RZ, [RZ] ;  /* 0x00000000fffff984 */ /* 0x000fe20000000800 */
[----:B------:R-:W-:Y:S01]  /*3080*/  @!PT LDS RZ, [RZ] ;  /* 0x00000000fffff984 */ /* 0x000fe20000000800 */
[----:B------:R1:W-:Y:S02]  /*3090*/  LDGSTS.E.BYPASS.LTC128B.128 [R0+0xf000], desc[UR8][R4.64] ;  /* 0x0f00000004007fae */ /* 0x0003e4000b901d48 */
.L_x_464:
[----:B------:R-:W-:Y:S05]  /*30a0*/  BSYNC B0 ;  /* 0x0000000000007941 */ /* 0x000fea0003800000 */
.L_x_463:
[----:B------:R-:W-:Y:S01]  /*30b0*/  UIMAD UR7, UR44, UR18, URZ ;  /* 0x000000122c0772a4 */ /* 0x000fe2000f8e023f */
[----:B-1----:R-:W-:Y:S01]  /*30c0*/  MOV R4, UR18 ;  /* 0x0000001200047c02 */ /* 0x002fe20008000f00 */
[----:B------:R1:W-:Y:S01]  /*30d0*/  @P5 STS.128 [R0+0x10000], RZ ;  /* 0x010000ff00005388 */ /* 0x0003e20000000c00 */
[----:B------:R-:W-:Y:S01]  /*30e0*/  ULDC.64 UR20, c[0x0][0x268] ;  /* 0x00009a0000147ab9 */ /* 0x000fe20000000a00 */
[----:B------:R-:W-:Y:S01]  /*30f0*/  UIMAD UR7, UR28, UR19, UR7 ;  /* 0x000000131c0772a4 */ /* 0x000fe2000f8e0207 */
[----:B------:R-:W-:Y:S01]  /*3100*/  BSSY B0, `(.L_x_465) ;  /* 0x000001b000007945 */ /* 0x000fe20003800000 */
[----:B------:R-:W-:-:S04]  /*3110*/  IMAD.WIDE.U32 R4, R4, UR28, R224 ;  /* 0x0000001c04047c25 */ /* 0x000fc8000f8e00e0 */
[----:B------:R-:W-:Y:S02]  /*3120*/  MOV R3, UR7 ;  /* 0x0000000700037c02 */ /* 0x000fe40008000f00 */
[----:B------:R-:W-:-:S04]  /*3130*/  IADD3 R4, P0, R4, UR17, RZ ;  /* 0x0000001104047c10 */ /* 0x000fc8000ff1e0ff */
[----:B------:R-:W-:Y:S01]  /*3140*/  IADD3.X R5, R5, UR29, R3, P0, !PT ;  /* 0x0000001d05057c10 */ /* 0x000fe200087fe403 */
[----:B------:R-:W-:-:S04]  /*3150*/  IMAD R3, R18, UR20, RZ ;  /* 0x0000001412037c24 */ /* 0x000fc8000f8e02ff */
[C---:B------:R-:W-:Y:S02]  /*3160*/  IMAD R3, R13.reuse, UR21, R3 ;  /* 0x000000150d037c24 */ /* 0x040fe4000f8e0203 */
[----:B------:R-:W-:-:S05]  /*3170*/  IMAD.WIDE.U32 R4, R13, UR20, R4 ;  /* 0x000000140d047c25 */ /* 0x000fca000f8e0004 */
[----:B------:R-:W-:Y:S01]  /*3180*/  IADD3 R10, R5, R3, RZ ;  /* 0x00000003050a7210 */ /* 0x000fe20007ffe0ff */
[----:B-1----:R-:W-:Y:S06]  /*3190*/  @P5 BRA `(.L_x_466) ;  /* 0x0000000000445947 */ /* 0x002fec0003800000 */
        /* <DEDUP_REMOVED lines=17> */
.L_x_466:
[----:B------:R-:W-:Y:S05]  /*32b0*/  BSYNC B0 ;  /* 0x0000000000007941 */ /* 0x000fea0003800000 */
.L_x_465:
        /* <DEDUP_REMOVED lines=22> */
.L_x_468:
[----:B------:R-:W-:Y:S05]  /*3420*/  BSYNC B0 ;  /* 0x0000000000007941 */ /* 0x000fea0003800000 */
.L_x_467:
        /* <DEDUP_REMOVED lines=22> */
.L_x_470:
[----:B------:R-:W-:Y:S05]  /*3590*/  BSYNC B0 ;  /* 0x0000000000007941 */ /* 0x000fea0003800000 */
.L_x_469:
        /* <DEDUP_REMOVED lines=11> */
[----:B------:R-:W-:-:S04]  /*3650*/  IMAD.WIDE.U32 R4, R2, UR18, R4 ;  /* 0x0000001202047c25 */ /* 0x000fc8000f8e0004 */
[----:B------:R-:W-:-:S04]  /*3660*/  IMAD R3, R3, UR18, RZ ;  /* 0x0000001203037c24 */ /* 0x000fc8000f8e02ff */
        /* <DEDUP_REMOVED lines=8> */
.L_x_472:
[----:B------:R-:W-:Y:S05]  /*36f0*/  BSYNC B0 ;  /* 0x0000000000007941 */ /* 0x000fea0003800000 */
.L_x_471:
[----:B------:R-:W-:Y:S01]  /*3700*/  IMAD.MOV.U32 R244, RZ, RZ, 0x7f800000 ;  /* 0x7f800000fff47424 */ /* 0x000fe200078e00ff */
[----:B-1----:R-:W2:Y:S01]  /*3710*/  S2R R3, SR_TID.X ;  /* 0x0000000000037919 */ /* 0x002ea20000002100 */
[----:B------:R-:W-:Y:S01]  /*3720*/  LEA.HI R2, R25, R24, RZ, 0x4 ;  /* 0x0000001819027211 */ /* 0x000fe200078f20ff */
[----:B------:R-:W-:Y:S01]  /*3730*/  IMAD.MOV.U32 R246, RZ, RZ, 0x7f800000 ;  /* 0x7f800000fff67424 */ /* 0x000fe200078e00ff */
[----:B------:R-:W-:Y:S01]  /*3740*/  ISETP.NE.AND P2, PT, R19, RZ, PT ;  /* 0x000000ff1300720c */ /* 0x000fe20003f45270 */
[----:B------:R-:W0:Y:S01]  /*3750*/  LDGDEPBAR ;  /* 0x00000000000079af */ /* 0x000e220000000000 */
[----:B------:R-:W-:Y:S01]  /*3760*/  ISETP.NE.AND P3, PT, R11, RZ, PT ;  /* 0x000000ff0b00720c */ /* 0x000fe20003f65270 */
[----:B------:R-:W-:Y:S01]  /*3770*/  IMAD.MOV.U32 R245, RZ, RZ, 0x7f800000 ;  /* 0x7f800000fff57424 */ /* 0x000fe200078e00ff */
[----:B------:R-:W-:Y:S01]  /*3780*/  ISETP.NE.AND P0, PT, R12, RZ, PT ;  /* 0x000000ff0c00720c */ /* 0x000fe20003f05270 */
[----:B------:R1:W5:Y:S01]  /*3790*/  @!P6 LDG.E R244, desc[UR8][R16.64] ;  /* 0x0000000810f4e981 */ /* 0x000362000c1e1900 */
[----:B------:R-:W-:Y:S01]  /*37a0*/  LOP3.LUT R2, R2, 0xfffffff0, RZ, 0xc0, !PT ;  /* 0xfffffff002027812 */ /* 0x000fe200078ec0ff */
[----:B------:R-:W-:Y:S01]  /*37b0*/  IMAD.MOV.U32 R243, RZ, RZ, 0x7f800000 ;  /* 0x7f800000fff37424 */ /* 0x000fe200078e00ff */
[----:B------:R-:W-:Y:S01]  /*37c0*/  ULDC UR17, c[0x0][0x2d0] ;  /* 0x0000b40000117ab9 */ /* 0x000fe20000000800 */
[----:B------:R-:W-:-:S02]  /*37d0*/  VIADD R187, R189, 0x2000 ;  /* 0x00002000bdbb7836 */ /* 0x000fc40000000000 */
[----:B------:R-:W-:Y:S01]  /*37e0*/  VIADD R181, R190, 0x2000 ;  /* 0x00002000beb57836 */ /* 0x000fe20000000000 */
[----:B------:R-:W-:Y:S01]  /*37f0*/  UIADD3 UR7, UR28, 0x80, URZ ;  /* 0x000000801c077890 */ /* 0x000fe2000fffe03f */
[----:B------:R-:W-:Y:S01]  /*3800*/  IMAD.MOV.U32 R188, RZ, RZ, 0x20 ;  /* 0x00000020ffbc7424 */ /* 0x000fe200078e00ff */
[----:B------:R1:W5:Y:S01]  /*3810*/  @!P2 LDG.E R246, desc[UR8][R14.64+0x20] ;  /* 0x000020080ef6a981 */ /* 0x000362000c1e1900 */
[----:B------:R-:W-:Y:S02]  /*3820*/  IMAD.MOV.U32 R182, RZ, RZ, 0x40 ;  /* 0x00000040ffb67424 */ /* 0x000fe400078e00ff */
[----:B------:R-:W-:Y:S01]  /*3830*/  IMAD.MOV.U32 R247, RZ, RZ, 0x40 ;  /* 0x00000040fff77424 */ /* 0x000fe200078e00ff */
[----:B------:R1:W5:Y:S01]  /*3840*/  @!P3 LDG.E R245, desc[UR8][R14.64] ;  /* 0x000000080ef5b981 */ /* 0x000362000c1e1900 */
[----:B------:R-:W-:Y:S01]  /*3850*/  IMAD.SHL.U32 R251, R26, 0x4, RZ ;  /* 0x000000041afb7824 */ /* 0x000fe200078e00ff */
        /* <DEDUP_REMOVED lines=9> */
[----:B--2-4-:R-:W-:Y:S01]  /*38f0*/  SHF.R.S32.HI R0, RZ, 0x1f, R3 ;  /* 0x0000001fff007819 */ /* 0x014fe20000011403 */
[----:B------:R-:W-:Y:S01]  /*3900*/  IMAD.IADD R2, R24, 0x1, -R2 ;  /* 0x0000000118027824 */ /* 0x000fe200078e0a02 */
[----:B------:R1:W5:Y:S01]  /*3910*/  @!P0 LDG.E R243, desc[UR8][R14.64+0x100] ;  /* 0x000100080ef38981 */ /* 0x000362000c1e1900 */
[----:B------:R-:W-:Y:S02]  /*3920*/  CS2R R108, SRZ ;  /* 0x00000000006c7805 */ /* 0x000fe4000001ff00 */
[----:B------:R-:W-:Y:S02]  /*3930*/  LEA.HI R0, R0, R3, RZ, 0x4 ;  /* 0x0000000300007211 */ /* 0x000fe400078f20ff */
[----:B------:R-:W-:Y:S02]  /*3940*/  CS2R R114, SRZ ;  /* 0x0000000000727805 */ /* 0x000fe4000001ff00 */
[----:B------:R-:W-:-:S02]  /*3950*/  CS2R R112, SRZ ;  /* 0x0000000000707805 */ /* 0x000fc4000001ff00 */
[----:B------:R-:W-:Y:S02]  /*3960*/  CS2R R106, SRZ ;  /* 0x00000000006a7805 */ /* 0x000fe4000001ff00 */
[----:B------:R-:W-:Y:S02]  /*3970*/  LOP3.LUT R0, R0, 0xfffffff0, RZ, 0xc0, !PT ;  /* 0xfffffff000007812 */ /* 0x000fe400078ec0ff */
[----:B------:R-:W-:Y:S02]  /*3980*/  CS2R R104, SRZ ;  /* 0x0000000000687805 */ /* 0x000fe4000001ff00 */
[----:B------:R-:W-:Y:S02]  /*3990*/  CS2R R102, SRZ ;  /* 0x0000000000667805 */ /* 0x000fe4000001ff00 */
[----:B------:R-:W-:Y:S02]  /*39a0*/  CS2R R100, SRZ ;  /* 0x0000000000647805 */ /* 0x000fe4000001ff00 */
[----:B------:R-:W-:Y:S01]  /*39b0*/  CS2R R94, SRZ ;  /* 0x00000000005e7805 */ /* 0x000fe2000001ff00 */
[----:B------:R-:W-:Y:S01]  /*39c0*/  IMAD.IADD R0, R3, 0x1, -R0 ;  /* 0x0000000103007824 */ /* 0x000fe200078e0a00 */
[----:B------:R-:W-:-:S02]  /*39d0*/  CS2R R92, SRZ ;  /* 0x00000000005c7805 */ /* 0x000fc4000001ff00 */
[----:B------:R-:W-:Y:S02]  /*39e0*/  CS2R R98, SRZ ;  /* 0x0000000000627805 */ /* 0x000fe4000001ff00 */
[----:B------:R-:W-:Y:S02]  /*39f0*/  CS2R R96, SRZ ;  /* 0x0000000000607805 */ /* 0x000fe4000001ff00 */
[----:B------:R-:W-:Y:S02]  /*3a00*/  CS2R R90, SRZ ;  /* 0x00000000005a7805 */ /* 0x000fe4000001ff00 */
[----:B------:R-:W-:Y:S02]  /*3a10*/  SHF.R.S32.HI R3, RZ, 0x1f, R0 ;  /* 0x0000001fff037819 */ /* 0x000fe40000011400 */
[----:B------:R-:W-:Y:S02]  /*3a20*/  CS2R R88, SRZ ;  /* 0x0000000000587805 */ /* 0x000fe4000001ff00 */
[----:B------:R-:W-:-:S02]  /*3a30*/  SHF.R.S32.HI R4, RZ, 0x1f, R2 ;  /* 0x0000001fff047819 */ /* 0x000fc40000011402 */
[----:B------:R-:W-:Y:S02]  /*3a40*/  CS2R R86, SRZ ;  /* 0x0000000000567805 */ /* 0x000fe4000001ff00 */
[----:B------:R-:W-:Y:S02]  /*3a50*/  LEA.HI R3, R3, R0, RZ, 0x3 ;  /* 0x0000000003037211 */ /* 0x000fe400078f18ff */
[----:B------:R-:W-:Y:S02]  /*3a60*/  CS2R R84, SRZ ;  /* 0x0000000000547805 */ /* 0x000fe4000001ff00 */
[----:B------:R-:W-:Y:S02]  /*3a70*/  LEA.HI R4, R4, R2, RZ, 0x3 ;  /* 0x0000000204047211 */ /* 0x000fe400078f18ff */
[----:B------:R-:W-:Y:S02]  /*3a80*/  CS2R R78, SRZ ;  /* 0x00000000004e7805 */ /* 0x000fe4000001ff00 */
[----:B------:R-:W-:-:S02]  /*3a90*/  LOP3.LUT R3, R3, 0xfffffff8, RZ, 0xc0, !PT ;  /* 0xfffffff803037812 */ /* 0x000fc400078ec0ff */
[----:B------:R-:W-:Y:S02]  /*3aa0*/  CS2R R76, SRZ ;  /* 0x00000000004c7805 */ /* 0x000fe4000001ff00 */
[----:B------:R-:W-:Y:S02]  /*3ab0*/  LOP3.LUT R4, R4, 0xfffffff8, RZ, 0xc0, !PT ;  /* 0xfffffff804047812 */ /* 0x000fe400078ec0ff */
[----:B------:R-:W-:Y:S02]  /*3ac0*/  CS2R R82, SRZ ;  /* 0x0000000000527805 */ /* 0x000fe4000001ff00 */
[----:B------:R-:W-:Y:S01]  /*3ad0*/  CS2R R80, SRZ ;  /* 0x0000000000507805 */ /* 0x000fe2000001ff00 */
[----:B------:R-:W-:Y:S01]  /*3ae0*/  IMAD.IADD R0, R0, 0x1, -R3 ;  /* 0x0000000100007824 */ /* 0x000fe200078e0a03 */
[----:B------:R-:W-:Y:S01]  /*3af0*/  CS2R R74, SRZ ;  /* 0x00000000004a7805 */ /* 0x000fe2000001ff00 */
[----:B------:R-:W-:Y:S01]  /*3b00*/  IMAD.IADD R2, R2, 0x1, -R4 ;  /* 0x0000000102027824 */ /* 0x000fe200078e0a04 */
[----:B------:R-:W-:-:S02]  /*3b10*/  CS2R R72, SRZ ;  /* 0x0000000000487805 */ /* 0x000fc4000001ff00 */
[----:B------:R-:W-:Y:S02]  /*3b20*/  CS2R R70, SRZ ;  /* 0x0000000000467805 */ /* 0x000fe4000001ff00 */
[----:B------:R-:W-:Y:S01]  /*3b30*/  LOP3.LUT P2, RZ, R0, 0x4, RZ, 0xc0, !PT ;  /* 0x0000000400ff7812 */ /* 0x000fe2000784c0ff */
[----:B------:R-:W-:Y:S01]  /*3b40*/  VIADD R0, R26, 0xffffff80 ;  /* 0xffffff801a007836 */ /* 0x000fe20000000000 */
[C---:B------:R-:W-:Y:S02]  /*3b50*/  LOP3.LUT P0, RZ, R2.reuse, 0x2, RZ, 0xc0, !PT ;  /* 0x0000000202ff7812 */ /* 0x040fe4000780c0ff */
[----:B------:R-:W-:Y:S02]  /*3b60*/  CS2R R68, SRZ ;  /* 0x0000000000447805 */ /* 0x000fe4000001ff00 */
[----:B------:R-:W-:Y:S01]  /*3b70*/  LOP3.LUT P3, RZ, R2, 0x4, RZ, 0xc0, !PT ;  /* 0x0000000402ff7812 */ /* 0x000fe2000786c0ff */
[----:B------:R-:W-:Y:S01]  /*3b80*/  IMAD.MOV.U32 R226, RZ, RZ, R191 ;  /* 0x000000ffffe27224 */ /* 0x000fe200078e00bf */
[----:B------:R-:W-:Y:S01]  /*3b90*/  SHF.R.S32.HI R2, RZ, 0x1f, R0 ;  /* 0x0000001fff027819 */ /* 0x000fe20000011400 */
[----:B------:R-:W-:Y:S01]  /*3ba0*/  ULDC UR18, c[0x0][0x2dc] ;  /* 0x0000b70000127ab9 */ /* 0x000fe20000000800 */
[----:B------:R-:W-:-:S02]  /*3bb0*/  SEL R187, R187, R189, !P1 ;  /* 0x000000bdbbbb7207 */ /* 0x000fc40004800000 */
[----:B------:R-:W-:Y:S01]  /*3bc0*/  SEL R181, R181, R190, !P1 ;  /* 0x000000beb5b57207 */ /* 0x000fe20004800000 */
[----:B------:R-:W-:Y:S01]  /*3bd0*/  IMAD.SHL.U32 R248, R0, 0x4, RZ ;  /* 0x0000000400f87824 */ /* 0x000fe200078e00ff */
[----:B------:R-:W-:Y:S02]  /*3be0*/  SHF.L.U64.HI R250, R26, 0x2, R20 ;  /* 0x000000021afa7819 */ /* 0x000fe40000010214 */
[----:B------:R-:W-:Y:S02]  /*3bf0*/  SHF.L.U64.HI R249, R0, 0x2, R2 ;  /* 0x0000000200f97819 */ /* 0x000fe40000010202 */
[----:B------:R-:W-:Y:S02]  /*3c00*/  LEA R187, R187, UR4, 0x1 ;  /* 0x00000004bbbb7c11 */ /* 0x000fe4000f8e08ff */
[----:B------:R-:W-:Y:S02]  /*3c10*/  LEA R181, R181, UR4, 0x1 ;  /* 0x00000004b5b57c11 */ /* 0x000fe4000f8e08ff */
[----:B------:R-:W-:-:S02]  /*3c20*/  SEL R188, R188, 0xffffffe0, !P0 ;  /* 0xffffffe0bcbc7807 */ /* 0x000fc40004000000 */
[----:B------:R-:W-:Y:S02]  /*3c30*/  SEL R182, R182, 0xffffffc0, !P3 ;  /* 0xffffffc0b6b67807 */ /* 0x000fe40005800000 */
[----:B------:R-:W-:Y:S01]  /*3c40*/  SEL R247, R247, 0xffffffc0, !P2 ;  /* 0xffffffc0f7f77807 */ /* 0x000fe20005000000 */
[----:B------:R-:W-:-:S03]  /*3c50*/  UISETP.GE.AND UP0, UPT, UR7, UR6, UPT ;  /* 0x000000060700728c */ /* 0x000fc6000bf06270 */
[----:B-1----:R-:W-:-:S08]  /*3c60*/  ULDC UR7, c[0x0][0x2ec] ;  /* 0x0000bb0000077ab9 */ /* 0x002fd00000000800 */
.L_x_475:
[----:B------:R-:W0:Y:S01]  /*3c70*/  LDGDEPBAR ;  /* 0x00000000000079af */ /* 0x000e220000000000 */
[C---:B------:R-:W-:Y:S01]  /*3c80*/  IMAD.IADD R0, R187.reuse, 0x1, R188 ;  /* 0x00000001bb007824 */ /* 0x040fe200078e02bc */
[----:B------:R-:W-:Y:S01]  /*3c90*/  PLOP3.LUT P0, PT, PT, PT, UP0, 0x80, 0x0 ;  /* 0x000000000000781c */ /* 0x000fe20003f0f008 */
[--C-:B------:R-:W-:Y:S05]  /*3ca0*/  IMAD.IADD R160, R187, 0x1, R182.reuse ;  /* 0x00000001bba07824 */ /* 0x100fea00078e02b6 */
[----:B------:R-:W2:Y:S01]  /*3cb0*/  LDL R2, [R1] ;  /* 0x0000000001027983 */ /* 0x000ea20000100800 */
[----:B------:R-:W-:Y:S01]  /*3cc0*/  PLOP3.LUT P4, PT, PT, PT, UP0, 0x80, 0x0 ;  /* 0x000000000000781c */ /* 0x000fe20003f8f008 */
[----:B-----5:R-:W-:Y:S01]  /*3cd0*/  FMUL.FTZ R3, R246, 1.4426950216293334961 ;  /* 0x3fb8aa3bf6037820 */ /* 0x020fe20000410000 */
[----:B------:R-:W-:Y:S01]  /*3ce0*/  PLOP3.LUT P2, PT, PT, PT, UP0, 0x80, 0x0 ;  /* 0x000000000000781c */ /* 0x000fe20003f4f008 */
[----:B------:R-:W-:Y:S01]  /*3cf0*/  UISETP.GE.AND UP3, UPT, UR11, 0x1, UPT ;  /* 0x000000010b00788c */ /* 0x000fe2000bf66270 */
[----:B------:R-:W-:Y:S02]  /*3d00*/  PLOP3.LUT P1, PT, PT, PT, UP0, 0x80, 0x0 ;  /* 0x000000000000781c */ /* 0x000fe40003f2f008 */
[----:B------:R-:W-:Y:S02]  /*3d10*/  PLOP3.LUT P6, PT, PT, PT, UP0, 0x80, 0x0 ;  /* 0x000000000000781c */ /* 0x000fe40003fcf008 */
[C---:B------:R-:W-:Y:S02]  /*3d20*/  FSETP.NEU.FTZ.AND P3, PT, R245.reuse, -INF , PT ;  /* 0xff800000f500780b */ /* 0x040fe40003f7d000 */
[----:B------:R-:W-:Y:S01]  /*3d30*/  PLOP3.LUT P5, PT, PT, PT, UP0, 0x80, 0x0 ;  /* 0x000000000000781c */ /* 0x000fe20003faf008 */
[----:B------:R-:W-:Y:S04]  /*3d40*/  DEPBAR.LE SB0, 0x0 ;  /* 0x000080000000791a */ /* 0x000fe80000000000 */
[----:B------:R-:W-:Y:S06]  /*3d50*/  BAR.SYNC.DEFER_BLOCKING 0x0 ;  /* 0x0000000000007b1d */ /* 0x000fec0000010000 */
[----:B------:R-:W-:Y:S08]  /*3d60*/  LDSM.16.M88.4 R64, [R187] ;  /* 0x00000000bb40783b */ /* 0x000ff00000000200 */
[----:B------:R-:W1:Y:S08]  /*3d70*/  LDSM.16.M88.4 R16, [R184+UR4+0xc000] ;  /* 0x00c00004b810783b */ /* 0x000e700008000200 */
[----:B------:R-:W4:Y:S08]  /*3d80*/  LDSM.16.M88.4 R60, [R187+0x2000] ;  /* 0x00200000bb3c783b */ /* 0x000f300000000200 */
[----:B------:R-:W3:Y:S08]  /*3d90*/  LDSM.16.M88.4 R32, [R184+UR4+0xc800] ;  /* 0x00c80004b820783b */ /* 0x000ef00008000200 */
[----:B------:R-:W3:Y:S08]  /*3da0*/  LDSM.16.M88.4 R48, [R184+UR4+0xd000] ;  /* 0x00d00004b830783b */ /* 0x000ef00008000200 */
[----:B------:R-:W3:Y:S01]  /*3db0*/  LDSM.16.M88.4 R132, [R184+UR4+0xd800] ;  /* 0x00d80004b884783b */ /* 0x000ee20008000200 */
[-C--:B-1----:R-:W-:Y:S07]  /*3dc0*/  HMMA.16816.F32.BF16 R4, R64, R16.reuse, RZ ;  /* 0x000000104004723c */ /* 0x082fee00000418ff */
[----:B------:R-:W-:Y:S01]  /*3dd0*/  LDSM.16.M88.4 R136, [R0] ;  /* 0x000000000088783b */ /* 0x000fe20000000200 */
[C---:B----4-:R-:W-:Y:S07]  /*3de0*/  HMMA.16816.F32.BF16 R8, R60.reuse, R16, RZ ;  /* 0x000000103c08723c */ /* 0x050fee00000418ff */
        /* <DEDUP_REMOVED lines=9> */
[----:B----4-:R-:W-:Y:S02]  /*3e80*/  IMAD.IADD R0, R0, 0x1, R182 ;  /* 0x0000000100007824 */ /* 0x010fe400078e02b6 */
[----:B------:R-:W-:Y:S03]  /*3e90*/  LDSM.16.M88.4 R156, [R183] ;  /* 0x00000000b79c783b */ /* 0x000fe60000000200 */
[C---:B------:R-:W-:Y:S05]  /*3ea0*/  HMMA.16816.F32.BF16 R32, R64.reuse, R34, RZ ;  /* 0x000000224020723c */ /* 0x040fea00000418ff */
[----:B------:R-:W-:Y:S01]  /*3eb0*/  LDSM.16.M88.4 R164, [R183+0x800] ;  /* 0x00080000b7a4783b */ /* 0x000fe20000000200 */
[-C--:B------:R-:W-:Y:S06]  /*3ec0*/  HMMA.16816.F32.BF16 R36, R64, R48.reuse, RZ ;  /* 0x000000304024723c */ /* 0x080fec00000418ff */
        /* <DEDUP_REMOVED lines=10> */
[----:B------:R-:W4:Y:S05]  /*3f70*/  LDSM.16.M88.4 R132, [R186+0x1800] ;  /* 0x00180000ba84783b */ /* 0x000f2a0000000200 */
[-C--:B-1----:R-:W-:Y:S06]  /*3f80*/  HMMA.16816.F32.BF16 R4, R136, R140.reuse, R4 ;  /* 0x0000008c8804723c */ /* 0x082fec0000041804 */
[C---:B------:R-:W-:Y:S06]  /*3f90*/  HMMA.16816.F32.BF16 R8, R144.reuse, R140, R8 ;  /* 0x0000008c9008723c */ /* 0x040fec0000041808 */
[-C--:B------:R-:W-:Y:S06]  /*3fa0*/  HMMA.16816.F32.BF16 R12, R144, R142.reuse, R12 ;  /* 0x0000008e900c723c */ /* 0x080fec000004180c */
[C---:B------:R-:W-:Y:S01]  /*3fb0*/  HMMA.16816.F32.BF16 R16, R136.reuse, R142, R16 ;  /* 0x0000008e8810723c */ /* 0x040fe20000041810 */
[----:B------:R-:W1:Y:S05]  /*3fc0*/  LDSM.16.M88.4 R140, [R160] ;  /* 0x00000000a08c783b */ /* 0x000e6a0000000200 */
[-C--:B------:R-:W-:Y:S03]  /*3fd0*/  HMMA.16816.F32.BF16 R20, R136, R148.reuse, R20 ;  /* 0x000000948814723c */ /* 0x080fe60000041814 */
[----:B------:R-:W1:Y:S03]  /*3fe0*/  LDSM.16.M88.4 R160, [R160+0x2000] ;  /* 0x00200000a0a0783b */ /* 0x000e660000000200 */
[C---:B------:R-:W-:Y:S06]  /*3ff0*/  HMMA.16816.F32.BF16 R24, R144.reuse, R148, R24 ;  /* 0x000000949018723c */ /* 0x040fec0000041818 */
[-C--:B------:R-:W-:Y:S06]  /*4000*/  HMMA.16816.F32.BF16 R28, R144, R150.reuse, R28 ;  /* 0x00000096901c723c */ /* 0x080fec000004181c */
[C---:B------:R-:W-:Y:S01]  /*4010*/  HMMA.16816.F32.BF16 R32, R136.reuse, R150, R32 ;  /* 0x000000968820723c */ /* 0x040fe20000041820 */
[----:B------:R-:W2:Y:S05]  /*4020*/  LDSM.16.M88.4 R148, [R183+0x1800] ;  /* 0x00180000b794783b */ /* 0x000eaa0000000200 */
        /* <DEDUP_REMOVED lines=8> */
[----:B------:R3:W4:Y:S05]  /*40b0*/  LDSM.16.M88.4 R132, [R0+0x2000] ;  /* 0x002000000084783b */ /* 0x00072a0000000200 */
[-C--:B-1----:R-:W-:Y:S01]  /*40c0*/  HMMA.16816.F32.BF16 R4, R140, R156.reuse, R4 ;  /* 0x0000009c8c04723c */ /* 0x082fe20000041804 */
[----:B------:R-:W-:Y:S04]  /*40d0*/  IMAD.U32 R136, RZ, RZ, UR26 ;  /* 0x0000001aff887e24 */ /* 0x000fe8000f8e00ff */
[----:B------:R-:W-:Y:S01]  /*40e0*/  FMUL.FTZ R137, R245, 1.4426950216293334961 ;  /* 0x3fb8aa3bf5897820 */ /* 0x000fe20000410000 */
[C---:B------:R-:W-:Y:S05]  /*40f0*/  HMMA.16816.F32.BF16 R8, R160.reuse, R156, R8 ;  /* 0x0000009ca008723c */ /* 0x040fea0000041808 */
[----:B--2---:R-:W-:Y:S01]  /*4100*/  @P0 IMAD R136, R136, 0x80, R2 ;  /* 0x0000008088880824 */ /* 0x004fe200078e0202 */
[-C--:B------:R-:W-:Y:S01]  /*4110*/  HMMA.16816.F32.BF16 R12, R160, R158.reuse, R12 ;  /* 0x0000009ea00c723c */ /* 0x080fe2000004180c */
[----:B------:R-:W-:Y:S03]  /*4120*/  PLOP3.LUT P0, PT, PT, PT, UP0, 0x80, 0x0 ;  /* 0x000000000000781c */ /* 0x000fe60003f0f008 */
[C---:B------:R-:W-:Y:S01]  /*4130*/  @P4 ISETP.GE.AND P4, PT, R136.reuse, UR6, PT ;  /* 0x0000000688004c0c */ /* 0x040fe2000bf86270 */
[----:B------:R-:W-:Y:S01]  /*4140*/  FMUL.FTZ R2, R243, 1.4426950216293334961 ;  /* 0x3fb8aa3bf3027820 */ /* 0x000fe20000410000 */
[C---:B------:R-:W-:Y:S05]  /*4150*/  HMMA.16816.F32.BF16 R16, R140.reuse, R158, R16 ;  /* 0x0000009e8c10723c */ /* 0x040fea0000041810 */
[----:B---3--:R-:W-:Y:S01]  /*4160*/  @P2 VIADD R0, R136, 0x1 ;  /* 0x0000000188002836 */ /* 0x008fe20000000000 */
[-C--:B------:R-:W-:Y:S03]  /*4170*/  HMMA.16816.F32.BF16 R20, R140, R164.reuse, R20 ;  /* 0x000000a48c14723c */ /* 0x080fe60000041814 */
[----:B------:R-:W-:Y:S02]  /*4180*/  FSETP.NEU.FTZ.AND P2, PT, R246, -INF , PT ;  /* 0xff800000f600780b */ /* 0x000fe40003f5d000 */
[----:B------:R-:W-:Y:S01]  /*4190*/  FSEL R137, R137, RZ, P3 ;  /* 0x000000ff89897208 */ /* 0x000fe20001800000 */
[C---:B------:R-:W-:Y:S04]  /*41a0*/  HMMA.16816.F32.BF16 R24, R160.reuse, R164, R24 ;  /* 0x000000a4a018723c */ /* 0x040fe80000041818 */
[----:B------:R-:W-:Y:S01]  /*41b0*/  @P6 ISETP.GE.AND P6, PT, R0, UR6, PT ;  /* 0x0000000600006c0c */ /* 0x000fe2000bfc6270 */
[C---:B------:R-:W-:Y:S01]  /*41c0*/  FMUL.FTZ R0, R244.reuse, 1.4426950216293334961 ;  /* 0x3fb8aa3bf4007820 */ /* 0x040fe20000410000 */
[-C--:B------:R-:W-:Y:S03]  /*41d0*/  HMMA.16816.F32.BF16 R28, R160, R166.reuse, R28 ;  /* 0x000000a6a01c723c */ /* 0x080fe6000004181c */
[----:B------:R-:W-:Y:S02]  /*41e0*/  FSETP.NEU.FTZ.AND P3, PT, R244, -INF , PT ;  /* 0xff800000f400780b */ /* 0x000fe40003f7d000 */
[----:B------:R-:W-:Y:S01]  /*41f0*/  FSEL R3, R3, RZ, P2 ;  /* 0x000000ff03037208 */ /* 0x000fe20001000000 */
[C---:B------:R-:W-:Y:S04]  /*4200*/  HMMA.16816.F32.BF16 R32, R140.reuse, R166, R32 ;  /* 0x000000a68c20723c */ /* 0x040fe80000041820 */
[----:B------:R-:W-:Y:S02]  /*4210*/  FSETP.NEU.FTZ.AND P2, PT, R243, -INF , PT ;  /* 0xff800000f300780b */ /* 0x000fe40003f5d000 */
        /* <DEDUP_REMOVED lines=13> */
[C---:B----4-:R-:W-:Y:S06]  /*42f0*/  HMMA.16816.F32.BF16 R8, R132.reuse, R176, R8 ;  /* 0x000000b08408723c */ /* 0x050fec0000041808 */
        /* <DEDUP_REMOVED lines=36> */
[----:B---3--:R-:W-:Y:S01]  /*4540*/  @P5 VIADD R8, R136, 0x8 ;  /* 0x0000000888085836 */ /* 0x008fe20000000000 */
        /* <DEDUP_REMOVED lines=19> */
[--C-:B------:R-:W-:Y:S01]  /*4680*/  FFMA.FTZ R15, R15, UR7, -R0.reuse ;  /* 0x000000070f0f7c23 */ /* 0x100fe20008010800 */
        /* <DEDUP_REMOVED lines=42> */
[--C-:B------:R-:W-:Y:S01]  /*4930*/  FFMA.FTZ R22, R22, UR7, -R3.reuse ;  /* 0x0000000716167c23 */ /* 0x100fe20008010803 */
        /* <DEDUP_REMOVED lines=63> */
[----:B------:R-:W-:Y:S01]  /*4d30*/  @P2 VIADD R4, R136, 0x21 ;  /* 0x0000002188042836 */ /* 0x000fe20000000000 */
        /* <DEDUP_REMOVED lines=56> */
[----:B------:R-:W1:Y:S03]  /*50c0*/  MUFU.EX2 R164, R39 ;  /* 0x0000002700a47308 */ /* 0x000e660000000800 */
[----:B------:R-:W-:Y:S01]  /*50d0*/  @P2 FSEL R49, R49, -INF , !P4 ;  /* 0xff80000031312808 */ /* 0x000fe20006000000 */
[----:B------:R-:W-:Y:S01]  /*50e0*/  FFMA.FTZ R45, R45, UR7, -R2 ;  /* 0x000000072d2d7c23 */ /* 0x000fe20008010802 */
[----:B------:R-:W-:Y:S01]  /*50f0*/  PLOP3.LUT P2, PT, PT, PT, UP0, 0x80, 0x0 ;  /* 0x000000000000781c */ /* 0x000fe20003f4f008 */
[--C-:B------:R-:W-:Y:S04]  /*5100*/  FFMA.FTZ R43, R43, UR7, -R0.reuse ;  /* 0x000000072b2b7c23 */ /* 0x100fe80008010800 */
[----:B------:R-:W-:Y:S01]  /*5110*/  MUFU.EX2 R176, R40 ;  /* 0x0000002800b07308 */ /* 0x000fe20000000800 */
[----:B------:R-:W-:Y:S01]  /*5120*/  @P0 FSEL R47, R47, -INF , !P4 ;  /* 0xff8000002f2f0808 */ /* 0x000fe20006000000 */
[--C-:B------:R-:W-:Y:S01]  /*5130*/  FFMA.FTZ R49, R49, UR7, -R137.reuse ;  /* 0x0000000731317c23 */ /* 0x100fe20008010889 */
        /* <DEDUP_REMOVED lines=11> */
[----:B------:R-:W-:Y:S01]  /*51f0*/  PLOP3.LUT P4, PT, PT, PT, UP0, 0x80, 0x0 ;  /* 0x000000000000781c */ /* 0x000fe20003f8f008 */
[--C-:B------:R-:W-:Y:S01]  /*5200*/  FFMA.FTZ R51, R51, UR7, -R3.reuse ;  /* 0x0000000733337c23 */ /* 0x100fe20008010803 */
[----:B------:R-:W-:Y:S01]  /*5210*/  @P0 FSEL R50, R50, -INF , !P6 ;  /* 0xff80000032320808 */ /* 0x000fe20007000000 */
[----:B------:R-:W-:Y:S01]  /*5220*/  MUFU.EX2 R234, R48 ;  /* 0x0000003000ea7308 */ /* 0x000fe20000000800 */
[----:B------:R-:W-:Y:S01]  /*5230*/  PLOP3.LUT P6, PT, PT, PT, UP0, 0x80, 0x0 ;  /* 0x000000000000781c */ /* 0x000fe20003fcf008 */
[----:B------:R-:W-:Y:S01]  /*5240*/  @P1 VIADD R9, R136, 0x30 ;  /* 0x0000003088091836 */ /* 0x000fe20000000000 */
[----:B------:R-:W-:Y:S01]  /*5250*/  PLOP3.LUT P1, PT, PT, PT, UP0, 0x80, 0x0 ;  /* 0x000000000000781c */ /* 0x000fe20003f2f008 */
[--C-:B------:R-:W-:Y:S01]  /*5260*/  FFMA.FTZ R50, R50, UR7, -R3.reuse ;  /* 0x0000000732327c23 */ /* 0x100fe20008010803 */
[----:B------:R-:W-:Y:S02]  /*5270*/  PLOP3.LUT P0, PT, PT, PT, UP0, 0x80, 0x0 ;  /* 0x000000000000781c */ /* 0x000fe40003f0f008 */
[----:B------:R-:W-:Y:S03]  /*5280*/  @P5 ISETP.GE.AND P5, PT, R9, UR6, PT ;  /* 0x0000000609005c0c */ /* 0x000fe6000bfa6270 */
[----:B------:R-:W-:Y:S01]  /*5290*/  MUFU.EX2 R158, R50 ;  /* 0x00000032009e7308 */ /* 0x000fe20000000800 */
[----:B----4-:R-:W-:Y:S02]  /*52a0*/  F2FP.BF16.F32.PACK_AB R6, R212, R213 ;  /* 0x000000d5d406723e */ /* 0x010fe400000010ff */
[----:B------:R-:W-:Y:S02]  /*52b0*/  @P2 FSEL R54, R54, -INF , !P5 ;  /* 0xff80000036362808 */ /* 0x000fe40006800000 */
[----:B------:R-:W-:Y:S02]  /*52c0*/  PLOP3.LUT P2, PT, PT, PT, UP0, 0x80, 0x0 ;  /* 0x000000000000781c */ /* 0x000fe40003f4f008 */
[----:B------:R-:W-:Y:S01]  /*52d0*/  @P6 ISETP.GE.AND P6, PT, R8, UR6, PT ;  /* 0x0000000608006c0c */ /* 0x000fe2000bfc6270 */
[----:B------:R-:W-:Y:S01]  /*52e0*/  FFMA.FTZ R54, R54, UR7, -R3 ;  /* 0x0000000736367c23 */ /* 0x000fe20008010803 */
[----:B------:R-:W-:Y:S01]  /*52f0*/  @P3 FSEL R56, R56, -INF , !P5 ;  /* 0xff80000038383808 */ /* 0x000fe20006800000 */
[----:B------:R-:W-:Y:S01]  /*5300*/  MUFU.EX2 R156, R51 ;  /* 0x00000033009c7308 */ /* 0x000fe20000000800 */
[----:B------:R-:W-:Y:S02]  /*5310*/  @P1 FSEL R53, R53, -INF , !P6 ;  /* 0xff80000035351808 */ /* 0x000fe40007000000 */
[----:B------:R-:W-:Y:S01]  /*5320*/  PLOP3.LUT P1, PT, PT, PT, UP0, 0x80, 0x0 ;  /* 0x000000000000781c */ /* 0x000fe20003f2f008 */
[----:B------:R-:W-:Y:S01]  /*5330*/  FFMA.FTZ R56, R56, UR7, -R2 ;  /* 0x0000000738387c23 */ /* 0x000fe20008010802 */
[----:B--2---:R-:W-:Y:S01]  /*5340*/  F2FP.BF16.F32.PACK_AB R4, R201, R145 ;  /* 0x00000091c904723e */ /* 0x004fe200000010ff */
[--C-:B------:R-:W-:Y:S01]  /*5350*/  FFMA.FTZ R53, R53, UR7, -R137.reuse ;  /* 0x0000000735357c23 */ /* 0x100fe20008010889 */
[----:B------:R-:W-:Y:S03]  /*5360*/  @P0 FSEL R52, R52, -INF , !P5 ;  /* 0xff80000034340808 */ /* 0x000fe60006800000 */
[----:B------:R-:W-:Y:S01]  /*5370*/  MUFU.EX2 R171, R41 ;  /* 0x0000002900ab7308 */ /* 0x000fe20000000800 */
[----:B------:R-:W-:Y:S01]  /*5380*/  PLOP3.LUT P0, PT, PT, PT, UP0, 0x80, 0x0 ;  /* 0x000000000000781c */ /* 0x000fe20003f0f008 */
[----:B------:R2:W-:Y:S01]  /*5390*/  STS [R215+0x1c400], R4 ;  /* 0x01c40004d7007388 */ /* 0x0005e20000000800 */
[----:B------:R-:W-:Y:S01]  /*53a0*/  PLOP3.LUT P3, PT, PT, PT, UP0, 0x80, 0x0 ;  /* 0x000000000000781c */ /* 0x000fe20003f6f008 */
[----:B------:R-:W-:Y:S02]  /*53b0*/  FFMA.FTZ R52, R52, UR7, -R137 ;  /* 0x0000000734347c23 */ /* 0x000fe40008010889 */
[C---:B------:R-:W-:Y:S01]  /*53c0*/  @P1 VIADD R5, R136.reuse, 0x38 ;  /* 0x0000003888051836 */ /* 0x040fe20000000000 */
[----:B------:R-:W-:Y:S01]  /*53d0*/  PLOP3.LUT P1, PT, PT, PT, UP0, 0x80, 0x0 ;  /* 0x000000000000781c */ /* 0x000fe20003f2f008 */
[----:B------:R-:W-:Y:S01]  /*53e0*/  @P4 VIADD R136, R136, 0x39 ;  /* 0x0000003988884836 */ /* 0x000fe20000000000 */
[----:B------:R-:W-:Y:S01]  /*53f0*/  PLOP3.LUT P4, PT, PT, PT, UP0, 0x80, 0x0 ;  /* 0x000000000000781c */ /* 0x000fe20003f8f008 */
[----:B------:R-:W-:Y:S01]  /*5400*/  MUFU.EX2 R198, R42 ;  /* 0x0000002a00c67308 */ /* 0x000fe20000000800 */
[----:B------:R-:W-:Y:S02]  /*5410*/  @P2 ISETP.GE.AND P2, PT, R5, UR6, PT ;  /* 0x0000000605002c0c */ /* 0x000fe4000bf46270 */
[----:B------:R-:W-:Y:S02]  /*5420*/  F2FP.BF16.F32.PACK_AB R5, R241, R242 ;  /* 0x000000f2f105723e */ /* 0x000fe400000010ff */
[----:B------:R-:W-:Y:S02]  /*5430*/  @P0 FSEL R55, R55, -INF , !P6 ;  /* 0xff80000037370808 */ /* 0x000fe40007000000 */
[----:B------:R-:W-:Y:S01]  /*5440*/  PLOP3.LUT P0, PT, PT, PT, UP0, 0x80, 0x0 ;  /* 0x000000000000781c */ /* 0x000fe20003f0f008 */
[----:B------:R4:W-:Y:S01]  /*5450*/  STS [R217+0x1c000], R5 ;  /* 0x01c00005d9007388 */ /* 0x0009e20000000800 */
[----:B------:R-:W-:Y:S01]  /*5460*/  @P3 ISETP.GE.AND P3, PT, R136, UR6, PT ;  /* 0x0000000688003c0c */ /* 0x000fe2000bf66270 */
[--C-:B------:R-:W-:Y:S01]  /*5470*/  FFMA.FTZ R55, R55, UR7, -R3.reuse ;  /* 0x0000000737377c23 */ /* 0x100fe20008010803 */
[----:B------:R-:W-:Y:S01]  /*5480*/  @P1 FSEL R58, R58, -INF , !P5 ;  /* 0xff8000003a3a1808 */ /* 0x000fe20006800000 */
[----:B------:R-:W-:Y:S01]  /*5490*/  MUFU.EX2 R197, R43 ;  /* 0x0000002b00c57308 */ /* 0x000fe20000000800 */
[----:B------:R-:W-:Y:S02]  /*54a0*/  PLOP3.LUT P1, PT, PT, PT, UP0, 0x80, 0x0 ;  /* 0x000000000000781c */ /* 0x000fe40003f2f008 */
[----:B--2---:R-:W-:Y:S01]  /*54b0*/  F2FP.BF16.F32.PACK_AB R4, R193, R194 ;  /* 0x000000c2c104723e */ /* 0x004fe200000010ff */
[----:B------:R-:W-:Y:S01]  /*54c0*/  FFMA.FTZ R58, R58, UR7, -R0 ;  /* 0x000000073a3a7c23 */ /* 0x000fe20008010800 */
[----:B------:R-:W-:Y:S02]  /*54d0*/  @P4 FSEL R66, R66, -INF , !P2 ;  /* 0xff80000042424808 */ /* 0x000fe40005000000 */
[----:B------:R-:W-:Y:S01]  /*54e0*/  PLOP3.LUT P4, PT, PT, PT, UP0, 0x80, 0x0 ;  /* 0x000000000000781c */ /* 0x000fe20003f8f008 */
[----:B------:R2:W-:Y:S01]  /*54f0*/  STS [R217+0x1c400], R4 ;  /* 0x01c40004d9007388 */ /* 0x0005e20000000800 */
[----:B------:R-:W-:Y:S01]  /*5500*/  @P0 FSEL R57, R57, -INF , !P6 ;  /* 0xff80000039390808 */ /* 0x000fe20007000000 */
[----:B------:R-:W-:Y:S01]  /*5510*/  FFMA.FTZ R66, R66, UR7, -R3 ;  /* 0x0000000742427c23 */ /* 0x000fe20008010803 */
[----:B------:R-:W-:Y:S01]  /*5520*/  PLOP3.LUT P0, PT, PT, PT, UP0, 0x80, 0x0 ;  /* 0x000000000000781c */ /* 0x000fe20003f0f008 */
[----:B------:R3:W-:Y:S01]  /*5530*/  STS [R215+0x1e400], R6 ;  /* 0x01e40006d7007388 */ /* 0x0007e20000000800 */
[----:B------:R-:W-:Y:S01]  /*5540*/  MUFU.EX2 R170, R44 ;  /* 0x0000002c00aa7308 */ /* 0x000fe20000000800 */
[----:B------:R-:W-:Y:S01]  /*5550*/  @P1 FSEL R60, R60, -INF , !P2 ;  /* 0xff8000003c3c1808 */ /* 0x000fe20005000000 */
[--C-:B------:R-:W-:Y:S01]  /*5560*/  FFMA.FTZ R57, R57, UR7, -R2.reuse ;  /* 0x0000000739397c23 */ /* 0x100fe20008010802 */
[----:B------:R-:W-:Y:S03]  /*5570*/  PLOP3.LUT P1, PT, PT, PT, UP0, 0x80, 0x0 ;  /* 0x000000000000781c */ /* 0x000fe60003f2f008 */
[----:B------:R-:W-:Y:S01]  /*5580*/  FFMA.FTZ R60, R60, UR7, -R2 ;  /* 0x000000073c3c7c23 */ /* 0x000fe20008010802 */
[----:B------:R-:W-:Y:S03]  /*5590*/  @P4 FSEL R62, R62, -INF , !P2 ;  /* 0xff8000003e3e4808 */ /* 0x000fe60005000000 */
[----:B------:R-:W-:Y:S01]  /*55a0*/  MUFU.EX2 R169, R45 ;  /* 0x0000002d00a97308 */ /* 0x000fe20000000800 */
[----:B----4-:R-:W-:Y:S02]  /*55b0*/  F2FP.BF16.F32.PACK_AB R5, R208, R209 ;  /* 0x000000d1d005723e */ /* 0x010fe400000010ff */
[----:B------:R-:W-:Y:S01]  /*55c0*/  @P0 FSEL R59, R59, -INF , !P6 ;  /* 0xff8000003b3b0808 */ /* 0x000fe20007000000 */
[--C-:B------:R-:W-:Y:S01]  /*55d0*/  FFMA.FTZ R62, R62, UR7, -R0.reuse ;  /* 0x000000073e3e7c23 */ /* 0x100fe20008010800 */
[----:B------:R-:W-:Y:S01]  /*55e0*/  PLOP3.LUT P0, PT, PT, PT, UP0, 0x80, 0x0 ;  /* 0x000000000000781c */ /* 0x000fe20003f0f008 */
[----:B------:R4:W-:Y:S01]  /*55f0*/  STS [R215+0x1e000], R5 ;  /* 0x01e00005d7007388 */ /* 0x0009e20000000800 */
[----:B------:R-:W-:Y:S03]  /*5600*/  @P1 FSEL R64, R64, -INF , !P2 ;  /* 0xff80000040401808 */ /* 0x000fe60005000000 */
[----:B------:R-:W-:Y:S01]  /*5610*/  MUFU.EX2 R192, R46 ;  /* 0x0000002e00c07308 */ /* 0x000fe20000000800 */
[----:B------:R-:W-:Y:S01]  /*5620*/  PLOP3.LUT P1, PT, PT, PT, UP0, 0x80, 0x0 ;  /* 0x000000000000781c */ /* 0x000fe20003f2f008 */
[----:B------:R-:W-:Y:S01]  /*5630*/  FFMA.FTZ R59, R59, UR7, -R0 ;  /* 0x000000073b3b7c23 */ /* 0x000fe20008010800 */
[----:B--2---:R-:W-:Y:S01]  /*5640*/  F2FP.BF16.F32.PACK_AB R4, R210, R211 ;  /* 0x000000d3d204723e */ /* 0x004fe200000010ff */
[----:B------:R-:W-:Y:S01]  /*5650*/  FFMA.FTZ R64, R64, UR7, -R137 ;  /* 0x0000000740407c23 */ /* 0x000fe20008010889 */
[----:B---3--:R-:W-:Y:S03]  /*5660*/  F2FP.BF16.F32.PACK_AB R6, R239, R240 ;  /* 0x000000f0ef06723e */ /* 0x008fe600000010ff */
[----:B------:R2:W-:Y:S01]  /*5670*/  STS [R217+0x1e400], R4 ;  /* 0x01e40004d9007388 */ /* 0x0005e20000000800 */
[----:B------:R-:W-:Y:S01]  /*5680*/  @P0 FSEL R61, R61, -INF , !P3 ;  /* 0xff8000003d3d0808 */ /* 0x000fe20005800000 */
[----:B------:R-:W-:Y:S01]  /*5690*/  MUFU.EX2 R179, R47 ;  /* 0x0000002f00b37308 */ /* 0x000fe20000000800 */
[----:B------:R-:W-:Y:S03]  /*56a0*/  PLOP3.LUT P0, PT, PT, PT, UP0, 0x80, 0x0 ;  /* 0x000000000000781c */ /* 0x000fe60003f0f008 */
[----:B------:R-:W-:Y:S01]  /*56b0*/  FFMA.FTZ R2, R61, UR7, -R2 ;  /* 0x000000073d027c23 */ /* 0x000fe20008010802 */
[----:B------:R-:W-:Y:S05]  /*56c0*/  @P1 FSEL R67, R67, -INF , !P3 ;  /* 0xff80000043431808 */ /* 0x000fea0005800000 */
[----:B------:R3:W-:Y:S01]  /*56d0*/  MUFU.EX2 R155, R2 ;  /* 0x00000002009b7308 */ /* 0x0007e20000000800 */
[----:B------:R-:W-:Y:S01]  /*56e0*/  FFMA.FTZ R3, R67, UR7, -R3 ;  /* 0x0000000743037c23 */ /* 0x000fe20008010803 */
[----:B----4-:R-:W-:Y:S02]  /*56f0*/  F2FP.BF16.F32.PACK_AB R5, R205, R207 ;  /* 0x000000cfcd05723e */ /* 0x010fe400000010ff */
[----:B------:R-:W-:Y:S06]  /*5700*/  @P0 FSEL R65, R65, -INF , !P3 ;  /* 0xff80000041410808 */ /* 0x000fec0005800000 */
[----:B------:R1:W-:Y:S01]  /*5710*/  MUFU.EX2 R151, R3 ;  /* 0x0000000300977308 */ /* 0x0003e20000000800 */
[----:B------:R4:W-:Y:S01]  /*5720*/  STS [R217+0x1e000], R5 ;  /* 0x01e00005d9007388 */ /* 0x0009e20000000800 */
[----:B------:R-:W-:Y:S01]  /*5730*/  PLOP3.LUT P0, PT, PT, PT, UP0, 0x80, 0x0 ;  /* 0x000000000000781c */ /* 0x000fe20003f0f008 */
[----:B------:R-:W-:Y:S02]  /*5740*/  FFMA.FTZ R137, R65, UR7, -R137 ;  /* 0x0000000741897c23 */ /* 0x000fe40008010889 */
[----:B------:R-:W-:Y:S01]  /*5750*/  STS [R221+0x1c000], R6 ;  /* 0x01c00006dd007388 */ /* 0x000fe20000000800 */
[----:B--2---:R-:W-:Y:S04]  /*5760*/  F2FP.BF16.F32.PACK_AB R4, R237, R238 ;  /* 0x000000eeed04723e */ /* 0x004fe800000010ff */
[----:B------:R-:W-:Y:S01]  /*5770*/  MUFU.EX2 R232, R52 ;  /* 0x0000003400e87308 */ /* 0x000fe20000000800 */
[----:B---3--:R-:W-:Y:S04]  /*5780*/  F2FP.BF16.F32.PACK_AB R2, R167, R168 ;  /* 0x000000a8a702723e */ /* 0x008fe800000010ff */
[----:B------:R-:W-:Y:S05]  /*5790*/  @P0 FSEL R63, R63, -INF , !P3 ;  /* 0xff8000003f3f0808 */ /* 0x000fea0005800000 */
[----:B------:R-:W-:Y:S01]  /*57a0*/  MUFU.EX2 R231, R53 ;  /* 0x0000003500e77308 */ /* 0x000fe20000000800 */
[----:B-1----:R-:W-:Y:S02]  /*57b0*/  F2FP.BF16.F32.PACK_AB R3, R164, R165 ;  /* 0x000000a5a403723e */ /* 0x002fe400000010ff */
[----:B------:R-:W-:Y:S01]  /*57c0*/  IADD3 R148, P0, R251, UR15, RZ ;  /* 0x0000000ffb947c10 */ /* 0x000fe2000ff1e0ff */
[----:B------:R-:W-:Y:S03]  /*57d0*/  FFMA.FTZ R0, R63, UR7, -R0 ;  /* 0x000000073f007c23 */ /* 0x000fe60008010800 */
[----:B------:R-:W-:Y:S03]  /*57e0*/  IADD3.X R149, R250, UR14, RZ, P0, !PT ;  /* 0x0000000efa957c10 */ /* 0x000fe600087fe4ff */
[----:B------:R-:W-:Y:S01]  /*57f0*/  MUFU.EX2 R154, R54 ;  /* 0x00000036009a7308 */ /* 0x000fe20000000800 */
[----:B------:R-:W-:Y:S02]  /*5800*/  PLOP3.LUT P0, PT, PT, PT, UP3, 0x80, 0x0 ;  /* 0x000000000000781c */ /* 0x000fe40003f0f038 */
[----:B----4-:R-:W-:Y:S01]  /*5810*/  F2FP.BF16.F32.PACK_AB R5, R177, R178 ;  /* 0x000000b2b105723e */ /* 0x010fe200000010ff */
[----:B------:R-:W2:Y:S04]  /*5820*/  LDG.E R144, desc[UR8][R148.64+0x20] ;  /* 0x0000200894907981 */ /* 0x000ea8000c1e1900 */
[----:B------:R1:W-:Y:S02]  /*5830*/  STS [R221+0x1c400], R5 ;  /* 0x01c40005dd007388 */ /* 0x0003e40000000800 */
[----:B------:R-:W-:Y:S02]  /*5840*/  MUFU.EX2 R153, R55 ;  /* 0x0000003700997308 */ /* 0x000fe40000000800 */
[----:B------:R3:W-:Y:S04]  /*5850*/  STS [R220+0x1c400], R2 ;  /* 0x01c40002dc007388 */ /* 0x0007e80000000800 */
[----:B------:R4:W-:Y:S04]  /*5860*/  STS [R220+0x1c000], R4 ;  /* 0x01c00004dc007388 */ /* 0x0009e80000000800 */
[----:B------:R-:W-:Y:S10]  /*5870*/  MUFU.EX2 R173, R64 ;  /* 0x0000004000ad7308 */ /* 0x000ff40000000800 */
[----:B------:R-:W-:Y:S01]  /*5880*/  MUFU.EX2 R172, R137 ;  /* 0x0000008900ac7308 */ /* 0x000fe20000000800 */
[----:B-1----:R-:W-:Y:S09]  /*5890*/  F2FP.BF16.F32.PACK_AB R5, R199, R200 ;  /* 0x000000c8c705723e */ /* 0x002ff200000010ff */
[----:B------:R-:W1:Y:S01]  /*58a0*/  MUFU.EX2 R152, R66 ;  /* 0x0000004200987308 */ /* 0x000e620000000800 */
[----:B---3--:R-:W-:Y:S01]  /*58b0*/  F2FP.BF16.F32.PACK_AB R2, R204, R206 ;  /* 0x000000cecc02723e */ /* 0x008fe200000010ff */
[----:B------:R3:W-:Y:S01]  /*58c0*/  STS [R221+0x1e000], R5 ;  /* 0x01e00005dd007388 */ /* 0x0007e20000000800 */
[----:B----4-:R-:W-:Y:S03]  /*58d0*/  F2FP.BF16.F32.PACK_AB R4, R195, R196 ;  /* 0x000000c4c304723e */ /* 0x010fe600000010ff */
[----:B------:R4:W-:Y:S04]  /*58e0*/  STS [R221+0x1e400], R2 ;  /* 0x01e40002dd007388 */ /* 0x0009e80000000800 */
[----:B------:R1:W-:Y:S01]  /*58f0*/  MUFU.EX2 R159, R0 ;  /* 0x00000000009f7308 */ /* 0x0003e20000000800 */
[----:B------:R4:W-:Y:S09]  /*5900*/  STS [R220+0x1e000], R4 ;  /* 0x01e00004dc007388 */ /* 0x0009f20000000800 */
[----:B------:R-:W-:Y:S10]  /*5910*/  MUFU.EX2 R162, R56 ;  /* 0x0000003800a27308 */ /* 0x000ff40000000800 */
[----:B------:R-:W4:Y:S01]  /*5920*/  MUFU.EX2 R161, R57 ;  /* 0x0000003900a17308 */ /* 0x000f220000000800 */
[----:B-1----:R-:W-:Y:S02]  /*5930*/  F2FP.BF16.F32.PACK_AB R0, R151, R152 ;  /* 0x000000989700723e */ /* 0x002fe400000010ff */
[----:B---3--:R-:W-:Y:S02]  /*5940*/  F2FP.BF16.F32.PACK_AB R5, R156, R158 ;  /* 0x0000009e9c05723e */ /* 0x008fe400000010ff */
[----:B----4-:R-:W-:Y:S05]  /*5950*/  F2FP.BF16.F32.PACK_AB R2, R202, R203 ;  /* 0x000000cbca02723e */ /* 0x010fea00000010ff */
[----:B------:R-:W-:Y:S01]  /*5960*/  MUFU.EX2 R166, R58 ;  /* 0x0000003a00a67308 */ /* 0x000fe20000000800 */
[----:B------:R-:W-:Y:S01]  /*5970*/  F2FP.BF16.F32.PACK_AB R4, R235, R236 ;  /* 0x000000eceb04723e */ /* 0x000fe200000010ff */
[----:B------:R1:W-:Y:S04]  /*5980*/  STS [R220+0x1e400], R2 ;  /* 0x01e40002dc007388 */ /* 0x0003e80000000800 */
[----:B------:R3:W-:Y:S04]  /*5990*/  STS [R214+0x1c000], R4 ;  /* 0x01c00004d6007388 */ /* 0x0007e80000000800 */
[----:B------:R-:W4:Y:S01]  /*59a0*/  MUFU.EX2 R163, R59 ;  /* 0x0000003b00a37308 */ /* 0x000f220000000800 */
[----:B------:R4:W-:Y:S04]  /*59b0*/  STS [R214+0x1c400], R3 ;  /* 0x01c40003d6007388 */ /* 0x0009e80000000800 */
[----:B------:R4:W-:Y:S05]  /*59c0*/  STS [R216+0x1c400], R5 ;  /* 0x01c40005d8007388 */ /* 0x0009ea0000000800 */
[----:B------:R-:W4:Y:S10]  /*59d0*/  MUFU.EX2 R157, R60 ;  /* 0x0000003c009d7308 */ /* 0x000f340000000800 */
[----:B------:R-:W4:Y:S01]  /*59e0*/  MUFU.EX2 R160, R62 ;  /* 0x0000003e00a07308 */ /* 0x000f220000000800 */
[----:B-1----:R-:W-:Y:S02]  /*59f0*/  F2FP.BF16.F32.PACK_AB R2, R233, R234 ;  /* 0x000000eae902723e */ /* 0x002fe400000010ff */
[----:B---3--:R-:W-:Y:S03]  /*5a00*/  F2FP.BF16.F32.PACK_AB R4, R171, R176 ;  /* 0x000000b0ab04723e */ /* 0x008fe600000010ff */
[----:B------:R1:W-:Y:S01]  /*5a10*/  STS [R216+0x1c000], R2 ;  /* 0x01c00002d8007388 */ /* 0x0003e20000000800 */
[----:B----4-:R-:W-:Y:S03]  /*5a20*/  F2FP.BF16.F32.PACK_AB R3, R197, R198 ;  /* 0x000000c6c503723e */ /* 0x010fe600000010ff */
[----:B------:R3:W-:Y:S01]  /*5a30*/  STS [R214+0x1e000], R4 ;  /* 0x01e00004d6007388 */ /* 0x0007e20000000800 */
[----:B------:R-:W-:Y:S03]  /*5a40*/  F2FP.BF16.F32.PACK_AB R5, R179, R192 ;  /* 0x000000c0b305723e */ /* 0x000fe600000010ff */
[----:B------:R4:W-:Y:S04]  /*5a50*/  STS [R214+0x1e400], R3 ;  /* 0x01e40003d6007388 */ /* 0x0009e80000000800 */
[----:B------:R4:W-:Y:S01]  /*5a60*/  STS [R216+0x1e400], R5 ;  /* 0x01e40005d8007388 */ /* 0x0009e20000000800 */
        /* <DEDUP_REMOVED lines=12> */
[----:B------:R-:W-:Y:S01]  /*5b30*/  STS [R219+0x1e000], R5 ;  /* 0x01e00005db007388 */ /* 0x000fe20000000800 */
[----:B------:R-:W-:Y:S03]  /*5b40*/  LEA R0, R189, UR4, 0x1 ;  /* 0x00000004bd007c11 */ /* 0x000fe6000f8e08ff */
[----:B------:R-:W-:Y:S04]  /*5b50*/  STS [R219+0x1e400], R4 ;  /* 0x01e40004db007388 */ /* 0x000fe80000000800 */
[----:B------:R-:W-:Y:S01]  /*5b60*/  STS [R218+0x1e000], R3 ;  /* 0x01e00003da007388 */ /* 0x000fe20000000800 */
[--C-:B------:R-:W-:Y:S01]  /*5b70*/  IMAD.IADD R146, R182, 0x1, R0.reuse ;  /* 0x00000001b6927824 */ /* 0x100fe200078e0200 */
[----:B-1----:R-:W-:Y:S05]  /*5b80*/  F2FP.BF16.F32.PACK_AB R2, R159, R160 ;  /* 0x000000a09f02723e */ /* 0x002fea00000010ff */
[----:B------:R1:W-:Y:S04]  /*5b90*/  STS [R218+0x1e400], R2 ;  /* 0x01e40002da007388 */ /* 0x0003e80000000800 */
[----:B------:R-:W-:Y:S08]  /*5ba0*/  LDSM.16.M88.4 R64, [R0+0x8000] ;  /* 0x008000000040783b */ /* 0x000ff00000000200 */
[----:B------:R-:W3:Y:S08]  /*5bb0*/  LDSM.16.M88.4 R16, [R184+UR4+0x10000] ;  /* 0x01000004b810783b */ /* 0x000ef00008000200 */
[----:B------:R-:W4:Y:S08]  /*5bc0*/  LDSM.16.M88.4 R60, [R0+0xa000] ;  /* 0x00a00000003c783b */ /* 0x000f300000000200 */
[----:B------:R-:W4:Y:S08]  /*5bd0*/  LDSM.16.M88.4 R32, [R184+UR4+0x10800] ;  /* 0x01080004b820783b */ /* 0x000f300008000200 */
[----:B-1----:R-:W2:Y:S04]  /*5be0*/  LDG.E R2, desc[UR8][R148.64] ;  /* 0x0000000894027981 */ /* 0x002ea8000c1e1900 */
[----:B------:R-:W1:Y:S08]  /*5bf0*/  LDSM.16.M88.4 R48, [R184+UR4+0x11000] ;  /* 0x01100004b830783b */ /* 0x000e700008000200 */
[----:B------:R-:W1:Y:S01]  /*5c00*/  LDSM.16.M88.4 R132, [R184+UR4+0x11800] ;  /* 0x01180004b884783b */ /* 0x000e620008000200 */
[-C--:B---3--:R-:W-:Y:S07]  /*5c10*/  HMMA.16816.F32.BF16 R4, R64, R16.reuse, RZ ;  /* 0x000000104004723c */ /* 0x088fee00000418ff */
[----:B------:R-:W-:Y:S01]  /*5c20*/  LDSM.16.M88.4 R140, [R186+0x4000] ;  /* 0x00400000ba8c783b */ /* 0x000fe20000000200 */
[C---:B----4-:R-:W-:Y:S06]  /*5c30*/  HMMA.16816.F32.BF16 R8, R60.reuse, R16, RZ ;  /* 0x000000103c08723c */ /* 0x050fec00000418ff */
[-C--:B------:R-:W-:Y:S06]  /*5c40*/  HMMA.16816.F32.BF16 R12, R60, R18.reuse, RZ ;  /* 0x000000123c0c723c */ /* 0x080fec00000418ff */
[C---:B------:R-:W-:Y:S06]  /*5c50*/  HMMA.16816.F32.BF16 R16, R64.reuse, R18, RZ ;  /* 0x000000124010723c */ /* 0x040fec00000418ff */
[-C--:B------:R-:W-:Y:S06]  /*5c60*/  HMMA.16816.F32.BF16 R20, R64, R32.reuse, RZ ;  /* 0x000000204014723c */ /* 0x080fec00000418ff */
[C---:B------:R-:W-:Y:S06]  /*5c70*/  HMMA.16816.F32.BF16 R24, R60.reuse, R32, RZ ;  /* 0x000000203c18723c */ /* 0x040fec00000418ff */
[-C--:B------:R-:W-:Y:S06]  /*5c80*/  HMMA.16816.F32.BF16 R28, R60, R34.reuse, RZ ;  /* 0x000000223c1c723c */ /* 0x080fec00000418ff */
[C---:B------:R-:W-:Y:S06]  /*5c90*/  HMMA.16816.F32.BF16 R32, R64.reuse, R34, RZ ;  /* 0x000000224020723c */ /* 0x040fec00000418ff */
[-C--:B-1----:R-:W-:Y:S06]  /*5ca0*/  HMMA.16816.F32.BF16 R36, R64, R48.reuse, RZ ;  /* 0x000000304024723c */ /* 0x082fec00000418ff */
[C---:B------:R-:W-:Y:S06]  /*5cb0*/  HMMA.16816.F32.BF16 R40, R60.reuse, R48, RZ ;  /* 0x000000303c28723c */ /* 0x040fec00000418ff */
[-C--:B------:R-:W-:Y:S06]  /*5cc0*/  HMMA.16816.F32.BF16 R44, R60, R50.reuse, RZ ;  /* 0x000000323c2c723c */ /* 0x080fec00000418ff */
[C---:B------:R-:W-:Y:S06]  /*5cd0*/  HMMA.16816.F32.BF16 R48, R64.reuse, R50, RZ ;  /* 0x000000324030723c */ /* 0x040fec00000418ff */
[-C--:B------:R-:W-:Y:S06]  /*5ce0*/  HMMA.16816.F32.BF16 R52, R64, R132.reuse, RZ ;  /* 0x000000844034723c */ /* 0x080fec00000418ff */
[C---:B------:R-:W-:Y:S06]  /*5cf0*/  HMMA.16816.F32.BF16 R56, R60.reuse, R132, RZ ;  /* 0x000000843c38723c */ /* 0x040fec00000418ff */
[-C--:B------:R-:W-:Y:S01]  /*5d00*/  HMMA.16816.F32.BF16 R60, R60, R134.reuse, RZ ;  /* 0x000000863c3c723c */ /* 0x080fe200000418ff */
[C---:B------:R-:W-:Y:S02]  /*5d10*/  IMAD.IADD R132, R188.reuse, 0x1, R0 ;  /* 0x00000001bc847824 */ /* 0x040fe400078e0200 */
[----:B------:R1:W5:Y:S03]  /*5d20*/  LDG.E R0, desc[UR8][R148.64+0x120] ;  /* 0x0001200894007981 */ /* 0x000366000c1e1900 */
[----:B------:R-:W-:Y:S01]  /*5d30*/  HMMA.16816.F32.BF16 R64, R64, R134, RZ ;  /* 0x000000864040723c */ /* 0x000fe200000418ff */
[----:B------:R-:W3:Y:S08]  /*5d40*/  LDSM.16.M88.4 R136, [R132+0x8000] ;  /* 0x008000008488783b */ /* 0x000ef00000000200 */
[----:B------:R-:W4:Y:S01]  /*5d50*/  LDSM.16.M88.4 R132, [R132+0xa000] ;  /* 0x00a000008484783b */ /* 0x000f220000000200 */
[-C--:B---3--:R-:W-:Y:S06]  /*5d60*/  HMMA.16816.F32.BF16 R4, R136, R140.reuse, R4 ;  /* 0x0000008c8804723c */ /* 0x088fec0000041804 */
[C---:B----4-:R-:W-:Y:S06]  /*5d70*/  HMMA.16816.F32.BF16 R8, R132.reuse, R140, R8 ;  /* 0x0000008c8408723c */ /* 0x050fec0000041808 */
[-C--:B------:R-:W-:Y:S06]  /*5d80*/  HMMA.16816.F32.BF16 R12, R132, R142.reuse, R12 ;  /* 0x0000008e840c723c */ /* 0x080fec000004180c */
[C---:B------:R-:W-:Y:S01]  /*5d90*/  HMMA.16816.F32.BF16 R16, R136.reuse, R142, R16 ;  /* 0x0000008e8810723c */ /* 0x040fe20000041810 */
[----:B------:R-:W3:Y:S05]  /*5da0*/  LDSM.16.M88.4 R140, [R186+0x4800] ;  /* 0x00480000ba8c783b */ /* 0x000eea0000000200 */
[-C--:B---3--:R-:W-:Y:S06]  /*5db0*/  HMMA.16816.F32.BF16 R20, R136, R140.reuse, R20 ;  /* 0x0000008c8814723c */ /* 0x088fec0000041814 */
[C---:B------:R-:W-:Y:S06]  /*5dc0*/  HMMA.16816.F32.BF16 R24, R132.reuse, R140, R24 ;  /* 0x0000008c8418723c */ /* 0x040fec0000041818 */
        /* <DEDUP_REMOVED lines=10> */
[-C--:B------:R-:W-:Y:S01]  /*5e70*/  HMMA.16816.F32.BF16 R60, R132, R142.reuse, R60 ;  /* 0x0000008e843c723c */ /* 0x080fe2000004183c */
[----:B------:R-:W-:Y:S05]  /*5e80*/  LDSM.16.M88.4 R132, [R146+0x8000] ;  /* 0x008000009284783b */ /* 0x000fea0000000200 */
[----:B------:R-:W-:Y:S03]  /*5e90*/  HMMA.16816.F32.BF16 R64, R136, R142, R64 ;  /* 0x0000008e8840723c */ /* 0x000fe60000041840 */
        /* <DEDUP_REMOVED lines=20> */
[----:B------:R-:W-:Y:S01]  /*5fe0*/  HMMA.16816.F32.BF16 R64, R132, R138, R64 ;  /* 0x0000008a8440723c */ /* 0x000fe20000041840 */
[----:B------:R-:W-:Y:S04]  /*5ff0*/  LDSM.16.M88.4 R136, [R185+0x4000] ;  /* 0x00400000b988783b */ /* 0x000fe80000000200 */
[----:B------:R-:W-:Y:S05]  /*6000*/  IMAD.IADD R140, R188, 0x1, R146 ;  /* 0x00000001bc8c7824 */ /* 0x000fea00078e0292 */
[----:B------:R-:W3:Y:S08]  /*6010*/  LDSM.16.M88.4 R132, [R140+0x8000] ;  /* 0x008000008c84783b */ /* 0x000ef00000000200 */
[----:B------:R-:W4:Y:S01]  /*6020*/  LDSM.16.M88.4 R140, [R140+0xa000] ;  /* 0x00a000008c8c783b */ /* 0x000f220000000200 */
[-C--:B---3--:R-:W-:Y:S06]  /*6030*/  HMMA.16816.F32.BF16 R4, R132, R136.reuse, R4 ;  /* 0x000000888404723c */ /* 0x088fec0000041804 */
[C---:B----4-:R-:W-:Y:S06]  /*6040*/  HMMA.16816.F32.BF16 R8, R140.reuse, R136, R8 ;  /* 0x000000888c08723c */ /* 0x050fec0000041808 */
[-C--:B------:R-:W-:Y:S06]  /*6050*/  HMMA.16816.F32.BF16 R12, R140, R138.reuse, R12 ;  /* 0x0000008a8c0c723c */ /* 0x080fec000004180c */
[C---:B------:R-:W-:Y:S01]  /*6060*/  HMMA.16816.F32.BF16 R16, R132.reuse, R138, R16 ;  /* 0x0000008a8410723c */ /* 0x040fe20000041810 */
[----:B------:R-:W3:Y:S05]  /*6070*/  LDSM.16.M88.4 R136, [R185+0x4800] ;  /* 0x00480000b988783b */ /* 0x000eea0000000200 */
[C---:B--2---:R-:W-:Y:S01]  /*6080*/  FADD.FTZ R4, -R2.reuse, R4 ;  /* 0x0000000402047221 */ /* 0x044fe20000010100 */
[----:B------:R-:W-:Y:S01]  /*6090*/  FADD.FTZ R5, -R2, R5 ;  /* 0x0000000502057221 */ /* 0x000fe20000010100 */
[----:B------:R-:W-:Y:S03]  /*60a0*/  FADD.FTZ R6, -R144, R6 ;  /* 0x0000000690067221 */ /* 0x000fe60000010100 */
[----:B------:R-:W-:Y:S01]  /*60b0*/  FMUL.FTZ R150, R150, R4 ;  /* 0x0000000496967220 */ /* 0x000fe20000410000 */
[----:B------:R-:W-:Y:S01]  /*60c0*/  FMUL.FTZ R147, R147, R5 ;  /* 0x0000000593937220 */ /* 0x000fe20000410000 */
[----:B------:R1:W5:Y:S01]  /*60d0*/  LDG.E R4, desc[UR8][R148.64+0x100] ;  /* 0x0001000894047981 */ /* 0x000362000c1e1900 */
[----:B------:R-:W-:Y:S10]  /*60e0*/  FMUL.FTZ R145, R145, R6 ;  /* 0x0000000691917220 */ /* 0x000ff40000410000 */
[C---:B------:R-:W-:Y:S01]  /*60f0*/  FADD.FTZ R3, -R2.reuse, R16 ;  /* 0x0000001002037221 */ /* 0x040fe20000010100 */
[----:B------:R-:W-:Y:S03]  /*6100*/  FADD.FTZ R17, -R2, R17 ;  /* 0x0000001102117221 */ /* 0x000fe60000010100 */
[----:B------:R-:W-:Y:S01]  /*6110*/  FMUL.FTZ R3, R242, R3 ;  /* 0x00000003f2037220 */ /* 0x000fe20000410000 */
[-C--:B---3--:R-:W-:Y:S06]  /*6120*/  HMMA.16816.F32.BF16 R20, R132, R136.reuse, R20 ;  /* 0x000000888414723c */ /* 0x088fec0000041814 */
[C---:B------:R-:W-:Y:S06]  /*6130*/  HMMA.16816.F32.BF16 R24, R140.reuse, R136, R24 ;  /* 0x000000888c18723c */ /* 0x040fec0000041818 */
[-C--:B------:R-:W-:Y:S06]  /*6140*/  HMMA.16816.F32.BF16 R28, R140, R138.reuse, R28 ;  /* 0x0000008a8c1c723c */ /* 0x080fec000004181c */
[C---:B------:R-:W-:Y:S01]  /*6150*/  HMMA.16816.F32.BF16 R32, R132.reuse, R138, R32 ;  /* 0x0000008a8420723c */ /* 0x040fe20000041820 */
[----:B------:R-:W2:Y:S05]  /*6160*/  LDSM.16.M88.4 R136, [R185+0x5000] ;  /* 0x00500000b988783b */ /* 0x000eaa0000000200 */
[C---:B------:R-:W-:Y:S01]  /*6170*/  FADD.FTZ R5, -R2.reuse, R20 ;  /* 0x0000001402057221 */ /* 0x040fe20000010100 */
[----:B------:R-:W-:Y:S04]  /*6180*/  FADD.FTZ R21, -R2, R21 ;  /* 0x0000001502157221 */ /* 0x000fe80000010100 */
[----:B------:R-:W-:Y:S11]  /*6190*/  FMUL.FTZ R5, R240, R5 ;  /* 0x00000005f0057220 */ /* 0x000ff60000410000 */
[----:B------:R-:W-:Y:S02]  /*61a0*/  @!UPT UIADD3 URZ, URZ, URZ, URZ ;  /* 0x0000003f3f3ff290 */ /* 0x000fe4000fffe03f */
[C---:B------:R-:W-:Y:S04]  /*61b0*/  FADD.FTZ R16, -R2.reuse, R33 ;  /* 0x0000002102107221 */ /* 0x040fe80000010100 */
[----:B------:R-:W-:Y:S01]  /*61c0*/  FMUL.FTZ R16, R237, R16 ;  /* 0x00000010ed107220 */ /* 0x000fe20000410000 */
[-C--:B--2---:R-:W-:Y:S06]  /*61d0*/  HMMA.16816.F32.BF16 R36, R132, R136.reuse, R36 ;  /* 0x000000888424723c */ /* 0x084fec0000041824 */
[C---:B------:R-:W-:Y:S06]  /*61e0*/  HMMA.16816.F32.BF16 R40, R140.reuse, R136, R40 ;  /* 0x000000888c28723c */ /* 0x040fec0000041828 */
[-C--:B------:R-:W-:Y:S06]  /*61f0*/  HMMA.16816.F32.BF16 R44, R140, R138.reuse, R44 ;  /* 0x0000008a8c2c723c */ /* 0x080fec000004182c */
[C---:B------:R-:W-:Y:S01]  /*6200*/  HMMA.16816.F32.BF16 R48, R132.reuse, R138, R48 ;  /* 0x0000008a8430723c */ /* 0x040fe20000041830 */
[----:B------:R-:W2:Y:S11]  /*6210*/  LDSM.16.M88.4 R136, [R185+0x5800] ;  /* 0x00580000b988783b */ /* 0x000eb60000000200 */
[----:B------:R-:W-:Y:S11]  /*6220*/  @!UPT UIADD3 URZ, URZ, URZ, URZ ;  /* 0x0000003f3f3ff290 */ /* 0x000ff6000fffe03f */
[----:B------:R-:W-:Y:S01]  /*6230*/  @!UPT UIADD3 URZ, URZ, URZ, URZ ;  /* 0x0000003f3f3ff290 */ /* 0x000fe2000fffe03f */
[----:B------:R-:W-:Y:S04]  /*6240*/  FADD.FTZ R6, -R2, R48 ;  /* 0x0000003002067221 */ /* 0x000fe80000010100 */
[----:B------:R-:W-:Y:S01]  /*6250*/  FMUL.FTZ R6, R234, R6 ;  /* 0x00000006ea067220 */ /* 0x000fe20000410000 */
[-C--:B--2---:R-:W-:Y:S06]  /*6260*/  HMMA.16816.F32.BF16 R52, R132, R136.reuse, R52 ;  /* 0x000000888434723c */ /* 0x084fec0000041834 */
[C---:B------:R-:W-:Y:S06]  /*6270*/  HMMA.16816.F32.BF16 R56, R140.reuse, R136, R56 ;  /* 0x000000888c38723c */ /* 0x040fec0000041838 */
[-C--:B------:R-:W-:Y:S06]  /*6280*/  HMMA.16816.F32.BF16 R60, R140, R138.reuse, R60 ;  /* 0x0000008a8c3c723c */ /* 0x080fec000004183c */
[----:B------:R-:W-:Y:S06]  /*6290*/  HMMA.16816.F32.BF16 R64, R132, R138, R64 ;  /* 0x0000008a8440723c */ /* 0x000fec0000041840 */
[C---:B------:R-:W-:Y:S01]  /*62a0*/  FADD.FTZ R53, -R2.reuse, R53 ;  /* 0x0000003502357221 */ /* 0x040fe20000010100 */
[----:B------:R-:W-:Y:S01]  /*62b0*/  FMUL.FTZ R132, R241, R17 ;  /* 0x00000011f1847220 */ /* 0x000fe20000410000 */
[----:B------:R-:W-:Y:S03]  /*62c0*/  FMUL.FTZ R134, R239, R21 ;  /* 0x00000015ef867220 */ /* 0x000fe60000410000 */
[----:B------:R-:W-:Y:S01]  /*62d0*/  FADD.FTZ R17, -R2, R32 ;  /* 0x0000002002117221 */ /* 0x000fe20000010100 */
[----:B------:R-:W-:Y:S01]  /*62e0*/  F2FP.BF16.F32.PACK_AB R132, R132, R3 ;  /* 0x000000038484723e */ /* 0x000fe200000010ff */
[----:B------:R-:W-:Y:S01]  /*62f0*/  FADD.FTZ R3, -R2, R37 ;  /* 0x0000002502037221 */ /* 0x000fe20000010100 */
[----:B------:R-:W-:Y:S01]  /*6300*/  F2FP.BF16.F32.PACK_AB R134, R134, R5 ;  /* 0x000000058686723e */ /* 0x000fe200000010ff */
[C---:B------:R-:W-:Y:S01]  /*6310*/  FADD.FTZ R5, -R2.reuse, R36 ;  /* 0x0000002402057221 */ /* 0x040fe20000010100 */
[C---:B------:R-:W-:Y:S01]  /*6320*/  FADD.FTZ R37, -R2.reuse, R49 ;  /* 0x0000003102257221 */ /* 0x040fe20000010100 */
[----:B------:R-:W-:Y:S01]  /*6330*/  FMUL.FTZ R48, R235, R3 ;  /* 0x00000003eb307220 */ /* 0x000fe20000410000 */
[----:B------:R-:W-:Y:S01]  /*6340*/  F2FP.BF16.F32.PACK_AB R133, R147, R150 ;  /* 0x000000969385723e */ /* 0x000fe200000010ff */
[----:B------:R-:W-:Y:S01]  /*6350*/  FADD.FTZ R3, -R2, R52 ;  /* 0x0000003402037221 */ /* 0x000fe20000010100 */
[----:B------:R-:W-:Y:S01]  /*6360*/  FMUL.FTZ R17, R238, R17 ;  /* 0x00000011ee117220 */ /* 0x000fe20000410000 */
[----:B------:R-:W-:Y:S01]  /*6370*/  FMUL.FTZ R5, R236, R5 ;  /* 0x00000005ec057220 */ /* 0x000fe20000410000 */
[----:B------:R-:W-:Y:S01]  /*6380*/  FMUL.FTZ R37, R233, R37 ;  /* 0x00000025e9257220 */ /* 0x000fe20000410000 */
[----:B------:R-:W-:Y:S01]  /*6390*/  FMUL.FTZ R3, R232, R3 ;  /* 0x00000003e8037220 */ /* 0x000fe20000410000 */
[----:B------:R-:W-:Y:S01]  /*63a0*/  FADD.FTZ R64, -R2, R64 ;  /* 0x0000004002407221 */ /* 0x000fe20000010100 */
[----:B------:R-:W-:Y:S01]  /*63b0*/  F2FP.BF16.F32.PACK_AB R49, R16, R17 ;  /* 0x000000111031723e */ /* 0x000fe200000010ff */
[----:B------:R-:W-:Y:S01]  /*63c0*/  FADD.FTZ R52, -R2, R65 ;  /* 0x0000004102347221 */ /* 0x000fe20000010100 */
[----:B------:R-:W-:Y:S01]  /*63d0*/  F2FP.BF16.F32.PACK_AB R48, R48, R5 ;  /* 0x000000053030723e */ /* 0x000fe200000010ff */
[----:B------:R-:W-:Y:S01]  /*63e0*/  FMUL.FTZ R53, R231, R53 ;  /* 0x00000035e7357220 */ /* 0x000fe20000410000 */
[----:B------:R-:W-:Y:S01]  /*63f0*/  F2FP.BF16.F32.PACK_AB R37, R37, R6 ;  /* 0x000000062525723e */ /* 0x000fe200000010ff */
[----:B------:R-:W-:Y:S01]  /*6400*/  FMUL.FTZ R2, R173, R64 ;  /* 0x00000040ad027220 */ /* 0x000fe20000410000 */
[----:B------:R-:W-:Y:S01]  /*6410*/  FMUL.FTZ R52, R172, R52 ;  /* 0x00000034ac347220 */ /* 0x000fe20000410000 */
[----:B------:R-:W-:Y:S01]  /*6420*/  FADD.FTZ R36, -R144, R7 ;  /* 0x0000000790247221 */ /* 0x000fe20000010100 */
[----:B------:R-:W-:Y:S03]  /*6430*/  F2FP.BF16.F32.PACK_AB R53, R53, R3 ;  /* 0x000000033535723e */ /* 0x000fe600000010ff */
[----:B------:R-:W-:Y:S01]  /*6440*/  F2FP.BF16.F32.PACK_AB R52, R52, R2 ;  /* 0x000000023434723e */ /* 0x000fe200000010ff */
[----:B-1----:R-:W-:Y:S06]  /*6450*/  @!P0 BRA `(.L_x_473) ;  /* 0x0000000400088947 */ /* 0x002fec0003800000 */
[----:B------:R-:W-:Y:S01]  /*6460*/  ISETP.GE.AND P1, PT, R224, UR17, PT ;  /* 0x00000011e0007c0c */ /* 0x000fe2000bf26270 */
[----:B------:R-:W1:Y:S01]  /*6470*/  LDC R65, c[0x0][0x240] ;  /* 0x00009000ff417b82 */ /* 0x000e620000000800 */
[----:B------:R-:W-:Y:S04]  /*6480*/  ULOP3.LUT UR10, UR11, 0x1, URZ, 0xc0, !UPT ;  /* 0x000000010b0a7892 */ /* 0x000fe8000f8ec03f */
[----:B------:R-:W-:Y:S04]  /*6490*/  UISETP.NE.U32.AND UP1, UPT, UR10, 0x1, UPT ;  /* 0x000000010a00788c */ /* 0x000fe8000bf25070 */
[----:B------:R-:W-:Y:S03]  /*64a0*/  USEL UR10, UR60, 0x4000, !UP1 ;  /* 0x000040003c0a7887 */ /* 0x000fe6000c800000 */
[----:B------:R-:W2:Y:S03]  /*64b0*/  @!P1 LDC R7, c[0x0][0x244] ;  /* 0x00009100ff079b82 */ /* 0x000ea60000000800 */
[----:B------:R-:W-:Y:S02]  /*64c0*/  VIADD R191, R191, UR10 ;  /* 0x0000000abfbf7c36 */ /* 0x000fe40008000000 */
[----:B------:R-:W-:Y:S03]  /*64d0*/  VIADD R187, R187, UR10 ;  /* 0x0000000abbbb7c36 */ /* 0x000fe60008000000 */
[----:B------:R3:W-:Y:S01]  /*64e0*/  @P1 STS [R191], RZ ;  /* 0x000000ffbf001388 */ /* 0x0007e20000000800 */
[----:B------:R-:W4:Y:S03]  /*64f0*/  @!P1 LDC R64, c[0x0][0x244] ;  /* 0x00009100ff409b82 */ /* 0x000f260000000800 */
[----:B------:R3:W-:Y:S04]  /*6500*/  @P1 STS [R191+0x4], RZ ;  /* 0x000004ffbf001388 */ /* 0x0007e80000000800 */
[----:B------:R3:W-:Y:S01]  /*6510*/  @P1 STS [R191+0x8], RZ ;  /* 0x000008ffbf001388 */ /* 0x0007e20000000800 */
[----:B------:R-:W3:Y:S03]  /*6520*/  @!P1 LDC R20, c[0x0][0x244] ;  /* 0x00009100ff149b82 */ /* 0x000ee60000000800 */
[----:B------:R2:W-:Y:S01]  /*6530*/  @P1 STS [R191+0xc], RZ ;  /* 0x00000cffbf001388 */ /* 0x0005e20000000800 */
[C---:B-1----:R-:W-:Y:S05]  /*6540*/  IMAD.U32 R2, R65.reuse, -0x80, RZ ;  /* 0xffffff8041027824 */ /* 0x042fea00078e00ff */
[----:B------:R-:W-:Y:S02]  /*6550*/  @!P1 LEA R5, P3, R65, R2, 0x5 ;  /* 0x0000000241059211 */ /* 0x000fe400078628ff */
[--C-:B------:R-:W-:Y:S02]  /*6560*/  SHF.R.S32.HI R3, RZ, 0x1f, R2.reuse ;  /* 0x0000001fff037819 */ /* 0x100fe40000011402 */
[-C--:B------:R-:W-:Y:S02]  /*6570*/  @!P1 LEA R32, P2, R5, R228.reuse, 0x1 ;  /* 0x000000e405209211 */ /* 0x080fe400078408ff */
[C---:B--2---:R-:W-:Y:S01]  /*6580*/  @!P1 LEA.HI.X R7, R65.reuse, R3, R7, 0x5, P3 ;  /* 0x0000000341079211 */ /* 0x044fe200018f2c07 */
[----:B------:R-:W-:Y:S01]  /*6590*/  @!P1 IMAD.WIDE.U32 R16, R65, 0x60, R2 ;  /* 0x0000006041109825 */ /* 0x000fe200078e0002 */
[----:B------:R-:W-:Y:S02]  /*65a0*/  LEA R6, P3, R2, R228, 0x1 ;  /* 0x000000e402067211 */ /* 0x000fe400078608ff */
[-C--:B------:R-:W-:Y:S01]  /*65b0*/  @!P1 LEA.HI.X R33, R5, R227.reuse, R7, 0x1, P2 ;  /* 0x000000e305219211 */ /* 0x080fe200010f0c07 */
[----:B------:R-:W-:Y:S01]  /*65c0*/  VIADD R5, R226, UR10 ;  /* 0x0000000ae2057c36 */ /* 0x000fe20008000000 */
[----:B------:R-:W-:Y:S01]  /*65d0*/  LEA.HI.X R7, R2, R227, R3, 0x1, P3 ;  /* 0x000000e302077211 */ /* 0x000fe200018f0c03 */
[----:B----4-:R-:W-:Y:S01]  /*65e0*/  @!P1 IMAD R64, R64, 0x60, RZ ;  /* 0x0000006040409824 */ /* 0x010fe200078e02ff */
[C---:B------:R-:W-:Y:S03]  /*65f0*/  @!P1 LEA R21, P2, R65.reuse, R2, 0x6 ;  /* 0x0000000241159211 */ /* 0x040fe600078430ff */
[----:B------:R-:W-:Y:S01]  /*6600*/  @!PT LDS RZ, [RZ] ;  /* 0x00000000fffff984 */ /* 0x000fe20000000800 */
[----:B------:R-:W-:Y:S01]  /*6610*/  @!PT LDS RZ, [RZ] ;  /* 0x00000000fffff984 */ /* 0x000fe20000000800 */
[----:B------:R-:W-:Y:S01]  /*6620*/  @!PT LDS RZ, [RZ] ;  /* 0x00000000fffff984 */ /* 0x000fe20000000800 */
[----:B------:R1:W-:Y:S01]  /*6630*/  @!P1 LDGSTS.E.BYPASS.LTC128B.128 [R5], desc[UR8][R6.64] ;  /* 0x0000000006059fae */ /* 0x0003e2000b901d48 */
[----:B---3--:R-:W-:Y:S01]  /*6640*/  @!P1 LEA.HI.X R3, R65, R3, R20, 0x6, P2 ;  /* 0x0000000341039211 */ /* 0x008fe200010f3414 */
[----:B------:R-:W-:Y:S01]  /*6650*/  @!P1 IMAD.IADD R17, R17, 0x1, R64 ;  /* 0x0000000111119824 */ /* 0x000fe200078e0240 */
[CC--:B------:R-:W-:Y:S01]  /*6660*/  @!P1 LEA R20, P3, R21.reuse, R228.reuse, 0x1 ;  /* 0x000000e415149211 */ /* 0x0c0fe200078608ff */
[----:B------:R1:W-:Y:S01]  /*6670*/  @P1 STS [R191+0x1000], RZ ;  /* 0x001000ffbf001388 */ /* 0x0003e20000000800 */
[C---:B------:R-:W-:Y:S01]  /*6680*/  @!P1 LEA R2, P2, R16.reuse, R228, 0x1 ;  /* 0x000000e410029211 */ /* 0x040fe200078408ff */
[----:B------:R-:W-:Y:S01]  /*6690*/  IMAD.MOV.U32 R228, RZ, RZ, R6 ;  /* 0x000000ffffe47224 */ /* 0x000fe200078e0006 */
[-C--:B------:R-:W-:Y:S01]  /*66a0*/  @!P1 LEA.HI.X R21, R21, R227.reuse, R3, 0x1, P3 ;  /* 0x000000e315159211 */ /* 0x080fe200018f0c03 */
[----:B------:R1:W-:Y:S01]  /*66b0*/  @P1 STS [R191+0x1004], RZ ;  /* 0x001004ffbf001388 */ /* 0x0003e20000000800 */
[----:B------:R-:W-:Y:S01]  /*66c0*/  @!P1 LEA.HI.X R3, R16, R227, R17, 0x1, P2 ;  /* 0x000000e310039211 */ /* 0x000fe200010f0c11 */
[C---:B------:R-:W-:Y:S02]  /*66d0*/  @!P1 VIADD R16, R226.reuse, UR10 ;  /* 0x0000000ae2109c36 */ /* 0x040fe40008000000 */
[----:B------:R1:W-:Y:S01]  /*66e0*/  @P1 STS [R191+0x1008], RZ ;  /* 0x001008ffbf001388 */ /* 0x0003e20000000800 */
[----:B------:R-:W-:Y:S02]  /*66f0*/  @!P1 VIADD R17, R226, UR10 ;  /* 0x0000000ae2119c36 */ /* 0x000fe40008000000 */
[----:B------:R-:W-:Y:S01]  /*6700*/  IMAD.MOV.U32 R226, RZ, RZ, R5 ;  /* 0x000000ffffe27224 */ /* 0x000fe200078e0005 */
[----:B------:R1:W-:Y:S01]  /*6710*/  @P1 STS [R191+0x100c], RZ ;  /* 0x00100cffbf001388 */ /* 0x0003e20000000800 */
[----:B------:R-:W-:Y:S03]  /*6720*/  IMAD.MOV.U32 R227, RZ, RZ, R7 ;  /* 0x000000ffffe37224 */ /* 0x000fe600078e0007 */
[----:B------:R-:W-:Y:S01]  /*6730*/  @!PT LDS RZ, [RZ] ;  /* 0x00000000fffff984 */ /* 0x000fe20000000800 */
[----:B------:R-:W-:Y:S01]  /*6740*/  @!PT LDS RZ, [RZ] ;  /* 0x00000000fffff984 */ /* 0x000fe20000000800 */
[----:B------:R-:W-:Y:S01]  /*6750*/  @!PT LDS RZ, [RZ] ;  /* 0x00000000fffff984 */ /* 0x000fe20000000800 */
[----:B------:R1:W-:Y:S04]  /*6760*/  @!P1 LDGSTS.E.BYPASS.LTC128B.128 [R16+0x1000], desc[UR8][R32.64] ;  /* 0x0100000020109fae */ /* 0x0003e8000b901d48 */
        /* <DEDUP_REMOVED lines=17> */
.L_x_473:
[----:B-1----:R-:W-:Y:S01]  /*6880*/  FMUL.FTZ R3, R201, R36 ;  /* 0x00000024c9037220 */ /* 0x002fe20000410000 */
[C---:B------:R-:W-:Y:S01]  /*6890*/  FADD.FTZ R19, -R144.reuse, R19 ;  /* 0x0000001390137221 */ /* 0x040fe20000010100 */
[----:B------:R-:W-:Y:S01]  /*68a0*/  FADD.FTZ R18, -R144, R18 ;  /* 0x0000001290127221 */ /* 0x000fe20000010100 */
[----:B------:R-:W-:Y:S01]  /*68b0*/  STS [R215+0x14000], R133 ;  /* 0x01400085d7007388 */ /* 0x000fe20000000800 */
[----:B-----5:R-:W-:Y:S01]  /*68c0*/  FADD.FTZ R12, -R4, R12 ;  /* 0x0000000c040c7221 */ /* 0x020fe20000010100 */
[----:B------:R-:W-:Y:S01]  /*68d0*/  F2FP.BF16.F32.PACK_AB R3, R3, R145 ;  /* 0x000000910303723e */ /* 0x000fe200000010ff */
[----:B------:R-:W-:Y:S01]  /*68e0*/  FMUL.FTZ R18, R194, R18 ;  /* 0x00000012c2127220 */ /* 0x000fe20000410000 */
[----:B------:R-:W-:Y:S01]  /*68f0*/  FMUL.FTZ R2, R193, R19 ;  /* 0x00000013c1027220 */ /* 0x000fe20000410000 */
[C---:B------:R-:W-:Y:S01]  /*6900*/  FADD.FTZ R13, -R4.reuse, R13 ;  /* 0x0000000d040d7221 */ /* 0x040fe20000010100 */
[----:B------:R-:W-:Y:S01]  /*6910*/  FMUL.FTZ R12, R207, R12 ;  /* 0x0000000ccf0c7220 */ /* 0x000fe20000410000 */
[----:B------:R1:W-:Y:S01]  /*6920*/  STS [R215+0x14400], R3 ;  /* 0x01440003d7007388 */ /* 0x0003e20000000800 */
[----:B------:R-:W-:Y:S01]  /*6930*/  FADD.FTZ R8, -R4, R8 ;  /* 0x0000000804087221 */ /* 0x000fe20000010100 */
[----:B------:R-:W-:Y:S01]  /*6940*/  F2FP.BF16.F32.PACK_AB R2, R2, R18 ;  /* 0x000000120202723e */ /* 0x000fe200000010ff */
[----:B------:R-:W-:Y:S01]  /*6950*/  FMUL.FTZ R13, R205, R13 ;  /* 0x0000000dcd0d7220 */ /* 0x000fe20000410000 */
[----:B------:R-:W-:Y:S01]  /*6960*/  FADD.FTZ R9, -R4, R9 ;  /* 0x0000000904097221 */ /* 0x000fe20000010100 */
[----:B------:R-:W-:Y:S01]  /*6970*/  FMUL.FTZ R8, R209, R8 ;  /* 0x00000008d1087220 */ /* 0x000fe20000410000 */
[----:B------:R-:W-:Y:S01]  /*6980*/  FADD.FTZ R16, -R144, R54 ;  /* 0x0000003690107221 */ /* 0x000fe20000010100 */
[----:B------:R2:W-:Y:S01]  /*6990*/  STS [R217+0x14400], R2 ;  /* 0x01440002d9007388 */ /* 0x0005e20000000800 */
[----:B------:R-:W-:Y:S01]  /*69a0*/  F2FP.BF16.F32.PACK_AB R18, R13, R12 ;  /* 0x0000000c0d12723e */ /* 0x000fe200000010ff */
[----:B------:R-:W-:Y:S01]  /*69b0*/  FADD.FTZ R13, -R4, R57 ;  /* 0x00000039040d7221 */ /* 0x000fe20000010100 */
[----:B------:R-:W-:Y:S01]  /*69c0*/  FMUL.FTZ R9, R208, R9 ;  /* 0x00000009d0097220 */ /* 0x000fe20000410000 */
[----:B------:R-:W-:Y:S01]  /*69d0*/  FADD.FTZ R7, -R144, R55 ;  /* 0x0000003790077221 */ /* 0x000fe20000010100 */
[----:B------:R-:W-:Y:S01]  /*69e0*/  FADD.FTZ R11, -R0, R11 ;  /* 0x0000000b000b7221 */ /* 0x000fe20000010100 */
[----:B------:R-:W-:Y:S01]  /*69f0*/  FMUL.FTZ R13, R161, R13 ;  /* 0x0000000da10d7220 */ /* 0x000fe20000410000 */
[----:B------:R-:W-:Y:S01]  /*6a00*/  FMUL.FTZ R16, R154, R16 ;  /* 0x000000109a107220 */ /* 0x000fe20000410000 */
[----:B------:R-:W-:Y:S01]  /*6a10*/  FMUL.FTZ R7, R153, R7 ;  /* 0x0000000799077220 */ /* 0x000fe20000410000 */
[C---:B------:R-:W-:Y:S01]  /*6a20*/  FADD.FTZ R15, -R0.reuse, R15 ;  /* 0x0000000f000f7221 */ /* 0x040fe20000010100 */
[----:B------:R-:W-:Y:S01]  /*6a30*/  FADD.FTZ R14, -R0, R14 ;  /* 0x0000000e000e7221 */ /* 0x000fe20000010100 */
[----:B------:R-:W-:Y:S01]  /*6a40*/  STS [R217+0x14000], R132 ;  /* 0x01400084d9007388 */ /* 0x000fe20000000800 */
[----:B------:R-:W-:Y:S01]  /*6a50*/  FADD.FTZ R23, -R144, R23 ;  /* 0x0000001790177221 */ /* 0x000fe20000010100 */
[----:B------:R-:W-:Y:S01]  /*6a60*/  F2FP.BF16.F32.PACK_AB R20, R7, R16 ;  /* 0x000000100714723e */ /* 0x000fe200000010ff */
[----:B------:R-:W-:Y:S01]  /*6a70*/  FMUL.FTZ R14, R211, R14 ;  /* 0x0000000ed30e7220 */ /* 0x000fe20000410000 */
[----:B------:R-:W-:Y:S01]  /*6a80*/  FMUL.FTZ R7, R210, R15 ;  /* 0x0000000fd2077220 */ /* 0x000fe20000410000 */
[C---:B------:R-:W-:Y:S01]  /*6a90*/  FADD.FTZ R22, -R144.reuse, R22 ;  /* 0x0000001690167221 */ /* 0x040fe20000010100 */
[----:B------:R-:W-:Y:S01]  /*6aa0*/  FADD.FTZ R6, -R144, R66 ;  /* 0x0000004290067221 */ /* 0x000fe20000010100 */
[----:B-1----:R-:W-:Y:S01]  /*6ab0*/  FADD.FTZ R3, -R4, R56 ;  /* 0x0000003804037221 */ /* 0x002fe20000010100 */
[C---:B------:R-:W-:Y:S01]  /*6ac0*/  FADD.FTZ R5, -R144.reuse, R67 ;  /* 0x0000004390057221 */ /* 0x040fe20000010100 */
[----:B------:R-:W-:Y:S01]  /*6ad0*/  FMUL.FTZ R23, R177, R23 ;  /* 0x00000017b1177220 */ /* 0x000fe20000410000 */
[----:B------:R-:W-:Y:S01]  /*6ae0*/  FADD.FTZ R35, -R144, R35 ;  /* 0x0000002390237221 */ /* 0x000fe20000010100 */
[----:B------:R-:W-:Y:S01]  /*6af0*/  FMUL.FTZ R3, R162, R3 ;  /* 0x00000003a2037220 */ /* 0x000fe20000410000 */
[----:B------:R-:W-:Y:S01]  /*6b00*/  FMUL.FTZ R22, R178, R22 ;  /* 0x00000016b2167220 */ /* 0x000fe20000410000 */
[----:B------:R-:W-:Y:S01]  /*6b10*/  FADD.FTZ R34, -R144, R34 ;  /* 0x0000002290227221 */ /* 0x000fe20000010100 */
[----:B--2---:R-:W-:Y:S01]  /*6b20*/  F2FP.BF16.F32.PACK_AB R2, R9, R8 ;  /* 0x000000080902723e */ /* 0x004fe200000010ff */
[----:B------:R-:W-:Y:S01]  /*6b30*/  FMUL.FTZ R8, R212, R11 ;  /* 0x0000000bd4087220 */ /* 0x000fe20000410000 */
[----:B------:R-:W-:Y:S01]  /*6b40*/  F2FP.BF16.F32.PACK_AB R13, R13, R3 ;  /* 0x000000030d0d723e */ /* 0x000fe200000010ff */
[----:B------:R-:W-:Y:S01]  /*6b50*/  FADD.FTZ R3, -R0, R10 ;  /* 0x0000000a00037221 */ /* 0x000fe20000010100 */
[----:B------:R-:W-:Y:S01]  /*6b60*/  F2FP.BF16.F32.PACK_AB R7, R7, R14 ;  /* 0x0000000e0707723e */ /* 0x000fe200000010ff */
[----:B------:R1:W-:Y:S01]  /*6b70*/  STS [R215+0x16000], R2 ;  /* 0x01600002d7007388 */ /* 0x0003e20000000800 */
[----:B------:R-:W-:Y:S01]  /*6b80*/  FMUL.FTZ R6, R152, R6 ;  /* 0x0000000698067220 */ /* 0x000fe20000410000 */
[----:B------:R-:W-:Y:S01]  /*6b90*/  FMUL.FTZ R3, R213, R3 ;  /* 0x00000003d5037220 */ /* 0x000fe20000410000 */
[----:B------:R-:W-:Y:S01]  /*6ba0*/  FMUL.FTZ R5, R151, R5 ;  /* 0x0000000597057220 */ /* 0x000fe20000410000 */
[----:B------:R-:W-:Y:S01]  /*6bb0*/  FMUL.FTZ R34, R168, R34 ;  /* 0x00000022a8227220 */ /* 0x000fe20000410000 */
[----:B------:R-:W-:Y:S01]  /*6bc0*/  FMUL.FTZ R21, R167, R35 ;  /* 0x00000023a7157220 */ /* 0x000fe20000410000 */
[----:B------:R-:W-:Y:S01]  /*6bd0*/  FADD.FTZ R25, -R4, R25 ;  /* 0x0000001904197221 */ /* 0x000fe20000010100 */
[----:B------:R-:W-:Y:S01]  /*6be0*/  F2FP.BF16.F32.PACK_AB R8, R8, R3 ;  /* 0x000000030808723e */ /* 0x000fe200000010ff */
[----:B------:R-:W-:Y:S01]  /*6bf0*/  FADD.FTZ R27, -R0, R27 ;  /* 0x0000001b001b7221 */ /* 0x000fe20000010100 */
[----:B------:R-:W-:Y:S01]  /*6c00*/  FADD.FTZ R24, -R4, R24 ;  /* 0x0000001804187221 */ /* 0x000fe20000010100 */
[----:B------:R-:W-:Y:S01]  /*6c10*/  FADD.FTZ R26, -R0, R26 ;  /* 0x0000001a001a7221 */ /* 0x000fe20000010100 */
[----:B------:R-:W-:Y:S01]  /*6c20*/  F2FP.BF16.F32.PACK_AB R22, R23, R22 ;  /* 0x000000161716723e */ /* 0x000fe200000010ff */
[----:B------:R-:W-:Y:S01]  /*6c30*/  STS [R215+0x16400], R8 ;  /* 0x01640008d7007388 */ /* 0x000fe20000000800 */
[----:B------:R-:W-:Y:S01]  /*6c40*/  F2FP.BF16.F32.PACK_AB R19, R5, R6 ;  /* 0x000000060513723e */ /* 0x000fe200000010ff */
[----:B------:R-:W-:Y:S01]  /*6c50*/  FADD.FTZ R29, -R4, R29 ;  /* 0x0000001d041d7221 */ /* 0x000fe20000010100 */
[----:B------:R-:W-:Y:S01]  /*6c60*/  FMUL.FTZ R24, R200, R24 ;  /* 0x00000018c8187220 */ /* 0x000fe20000410000 */
[----:B------:R-:W-:Y:S01]  /*6c70*/  STS [R217+0x16000], R18 ;  /* 0x01600012d9007388 */ /* 0x000fe20000000800 */
[----:B------:R-:W-:Y:S01]  /*6c80*/  FMUL.FTZ R17, R199, R25 ;  /* 0x00000019c7117220 */ /* 0x000fe20000410000 */
[----:B------:R-:W-:Y:S01]  /*6c90*/  FMUL.FTZ R26, R206, R26 ;  /* 0x0000001ace1a7220 */ /* 0x000fe20000410000 */
[----:B------:R-:W-:Y:S01]  /*6ca0*/  FMUL.FTZ R6, R204, R27 ;  /* 0x0000001bcc067220 */ /* 0x000fe20000410000 */
[----:B------:R-:W-:Y:S01]  /*6cb0*/  STS [R217+0x16400], R7 ;  /* 0x01640007d9007388 */ /* 0x000fe20000000800 */
[----:B------:R-:W-:Y:S01]  /*6cc0*/  FADD.FTZ R31, -R0, R31 ;  /* 0x0000001f001f7221 */ /* 0x000fe20000010100 */
        /* <DEDUP_REMOVED lines=33> */
[C---:B------:R-:W-:Y:S01]  /*6ee0*/  FADD.FTZ R46, -R0.reuse, R46 ;  /* 0x0000002e002e7221 */ /* 0x040fe20000010100 */
[----:B------:R2:W-:Y:S01]  /*6ef0*/  STS [R220+0x16400], R3 ;  /* 0x01640003dc007388 */ /* 0x0005e20000000800 */
[----:B------:R-:W-:Y:S01]  /*6f00*/  FADD.FTZ R47, -R0, R47 ;  /* 0x0000002f002f7221 */ /* 0x000fe20000010100 */
[----:B------:R-:W-:Y:S01]  /*6f10*/  FMUL.FTZ R42, R198, R42 ;  /* 0x0000002ac62a7220 */ /* 0x000fe20000410000 */
[----:B-1----:R-:W-:Y:S01]  /*6f20*/  FMUL.FTZ R2, R197, R43 ;  /* 0x0000002bc5027220 */ /* 0x002fe20000410000 */
        /* <DEDUP_REMOVED lines=17> */
[----:B------:R-:W-:Y:S01]  /*7040*/  F2FP.BF16.F32.PACK_AB R9, R9, R44 ;  /* 0x0000002c0909723e */ /* 0x000fe200000010ff */
[C---:B------:R-:W-:Y:S01]  /*7050*/  FADD.FTZ R60, -R4.reuse, R60 ;  /* 0x0000003c043c7221 */ /* 0x040fe20000010100 */
[----:B------:R-:W-:Y:S01]  /*7060*/  F2FP.BF16.F32.PACK_AB R0, R47, R46 ;  /* 0x0000002e2f00723e */ /* 0x000fe200000010ff */
[----:B------:R-:W-:Y:S01]  /*7070*/  STS [R214+0x16000], R12 ;  /* 0x0160000cd6007388 */ /* 0x000fe20000000800 */
[----:B------:R-:W-:Y:S01]  /*7080*/  FADD.FTZ R61, -R4, R61 ;  /* 0x0000003d043d7221 */ /* 0x000fe20000010100 */
[----:B------:R-:W-:Y:S01]  /*7090*/  FMUL.FTZ R58, R166, R58 ;  /* 0x0000003aa63a7220 */ /* 0x000fe20000410000 */
[----:B------:R-:W-:Y:S01]  /*70a0*/  FMUL.FTZ R4, R163, R59 ;  /* 0x0000003ba3047220 */ /* 0x000fe20000410000 */
[----:B------:R1:W-:Y:S01]  /*70b0*/  STS [R214+0x16400], R2 ;  /* 0x01640002d6007388 */ /* 0x0003e20000000800 */
[----:B------:R-:W-:Y:S01]  /*70c0*/  FMUL.FTZ R60, R157, R60 ;  /* 0x0000003c9d3c7220 */ /* 0x000fe20000410000 */
[----:B------:R-:W-:Y:S01]  /*70d0*/  FMUL.FTZ R61, R155, R61 ;  /* 0x0000003d9b3d7220 */ /* 0x000fe20000410000 */
[----:B------:R-:W-:Y:S01]  /*70e0*/  FMUL.FTZ R62, R160, R62 ;  /* 0x0000003ea03e7220 */ /* 0x000fe20000410000 */
[----:B------:R-:W-:Y:S01]  /*70f0*/  STS [R216+0x16000], R9 ;  /* 0x01600009d8007388 */ /* 0x000fe20000000800 */
[----:B------:R-:W-:Y:S01]  /*7100*/  FMUL.FTZ R5, R159, R63 ;  /* 0x0000003f9f057220 */ /* 0x000fe20000410000 */
[----:B------:R-:W-:Y:S02]  /*7110*/  F2FP.BF16.F32.PACK_AB R4, R4, R58 ;  /* 0x0000003a0404723e */ /* 0x000fe400000010ff */
[----:B------:R3:W-:Y:S01]  /*7120*/  STS [R216+0x16400], R0 ;  /* 0x01640000d8007388 */ /* 0x0007e20000000800 */
[----:B------:R-:W-:Y:S02]  /*7130*/  F2FP.BF16.F32.PACK_AB R10, R61, R60 ;  /* 0x0000003c3d0a723e */ /* 0x000fe400000010ff */
[----:B------:R-:W-:Y:S01]  /*7140*/  F2FP.BF16.F32.PACK_AB R5, R5, R62 ;  /* 0x0000003e0505723e */ /* 0x000fe200000010ff */
[----:B------:R-:W-:Y:S01]  /*7150*/  STS [R219+0x14000], R53 ;  /* 0x01400035db007388 */ /* 0x000fe20000000800 */
[----:B--2---:R-:W-:Y:S02]  /*7160*/  MOV R3, UR4 ;  /* 0x0000000400037c02 */ /* 0x004fe40008000f00 */
[----:B------:R-:W-:Y:S01]  /*7170*/  LEA R147, R252, UR4, 0x1 ;  /* 0x00000004fc937c11 */ /* 0x000fe2000f8e08ff */
[----:B------:R-:W-:Y:S01]  /*7180*/  STS [R219+0x14400], R20 ;  /* 0x01440014db007388 */ /* 0x000fe20000000800 */
[----:B------:R-:W-:Y:S02]  /*7190*/  MOV R148, R223 ;  /* 0x000000df00947202 */ /* 0x000fe40000000f00 */
[----:B------:R-:W-:Y:S01]  /*71a0*/  MOV R149, R222 ;  /* 0x000000de00957202 */ /* 0x000fe20000000f00 */
[----:B------:R-:W-:Y:S04]  /*71b0*/  STS [R218+0x14000], R52 ;  /* 0x01400034da007388 */ /* 0x000fe80000000800 */
[----:B------:R-:W-:Y:S01]  /*71c0*/  STS [R218+0x14400], R19 ;  /* 0x01440013da007388 */ /* 0x000fe20000000800 */
[----:B-1----:R-:W-:Y:S03]  /*71d0*/  SHF.L.U32 R2, R190, 0x1, RZ ;  /* 0x00000001be027819 */ /* 0x002fe600000006ff */
        /* <DEDUP_REMOVED lines=107> */
[----:B------:R-:W-:Y:S01]  /*7890*/  ISETP.GE.AND P1, PT, R224, UR17, PT ;  /* 0x00000011e0007c0c */ /* 0x000fe2000bf26270 */
[----:B------:R-:W1:Y:S11]  /*78a0*/  LDC R6, c[0x0][0x420] ;  /* 0x00010800ff067b82 */ /* 0x000e760000000800 */
[----:B------:R-:W-:Y:S01]  /*78b0*/  @!UPT UIADD3 URZ, URZ, URZ, URZ ;  /* 0x0000003f3f3ff290 */ /* 0x000fe2000fffe03f */
[----:B------:R2:W-:Y:S01]  /*78c0*/  @P1 STS.128 [R147+0x8000], RZ ;  /* 0x008000ff93001388 */ /* 0x0005e20000000c00 */
[----:B------:R-:W3:Y:S08]  /*78d0*/  @!P1 LDC R13, c[0x0][0x424] ;  /* 0x00010900ff0d9b82 */ /* 0x000ef00000000800 */
[----:B------:R-:W4:Y:S08]  /*78e0*/  @!P1 LDC R14, c[0x0][0x424] ;  /* 0x00010900ff0e9b82 */ /* 0x000f300000000800 */
[----:B------:R-:W5:Y:S02]  /*78f0*/  @!P1 LDC R15, c[0x0][0x424] ;  /* 0x00010900ff0f9b82 */ /* 0x000f640000000800 */
[----:B-----5:R-:W-:Y:S02]  /*7900*/  @!P1 IMAD R15, R15, 0x60, RZ ;  /* 0x000000600f0f9824 */ /* 0x020fe400078e02ff */
[C---:B-1----:R-:W-:Y:S05]  /*7910*/  IMAD.U32 R4, R6.reuse, -0x80, RZ ;  /* 0xffffff8006047824 */ /* 0x042fea00078e00ff */
[--C-:B------:R-:W-:Y:S02]  /*7920*/  SHF.R.S32.HI R5, RZ, 0x1f, R4.reuse ;  /* 0x0000001fff057819 */ /* 0x100fe40000011404 */
[CC--:B------:R-:W-:Y:S02]  /*7930*/  @!P1 LEA R0, P3, R6.reuse, R4.reuse, 0x5 ;  /* 0x0000000406009211 */ /* 0x0c0fe400078628ff */
[C---:B------:R-:W-:Y:S01]  /*7940*/  @!P1 LEA R11, P2, R6.reuse, R4, 0x6 ;  /* 0x00000004060b9211 */ /* 0x040fe200078430ff */
[C---:B------:R-:W-:Y:S01]  /*7950*/  @!P1 IMAD.WIDE.U32 R8, R6.reuse, 0x60, R4 ;  /* 0x0000006006089825 */ /* 0x040fe200078e0004 */
[CC--:B---3--:R-:W-:Y:S02]  /*7960*/  @!P1 LEA.HI.X R13, R6.reuse, R5.reuse, R13, 0x5, P3 ;  /* 0x00000005060d9211 */ /* 0x0c8fe400018f2c0d */
[----:B----4-:R-:W-:Y:S02]  /*7970*/  @!P1 LEA.HI.X R14, R6, R5, R14, 0x6, P2 ;  /* 0x00000005060e9211 */ /* 0x010fe400010f340e */
[-C--:B------:R-:W-:Y:S02]  /*7980*/  LEA R6, P4, R4, R229.reuse, 0x1 ;  /* 0x000000e504067211 */ /* 0x080fe400078808ff */
[-C--:B------:R-:W-:Y:S02]  /*7990*/  @!P1 LEA R12, P3, R0, R229.reuse, 0x1 ;  /* 0x000000e5000c9211 */ /* 0x080fe400078608ff */
[-C--:B------:R-:W-:Y:S02]  /*79a0*/  LEA.HI.X R7, R4, R230.reuse, R5, 0x1, P4 ;  /* 0x000000e604077211 */ /* 0x080fe400020f0c05 */
[-C--:B------:R-:W-:Y:S01]  /*79b0*/  @!P1 LEA.HI.X R13, R0, R230.reuse, R13, 0x1, P3 ;  /* 0x000000e6000d9211 */ /* 0x080fe200018f0c0d */
[----:B------:R-:W-:Y:S01]  /*79c0*/  @!P1 IMAD.IADD R0, R9, 0x1, R15 ;  /* 0x0000000109009824 */ /* 0x000fe200078e020f */
[CC--:B------:R-:W-:Y:S01]  /*79d0*/  @!P1 LEA R10, P2, R11.reuse, R229.reuse, 0x1 ;  /* 0x000000e50b0a9211 */ /* 0x0c0fe200078408ff */
[----:B------:R-:W-:Y:S01]  /*79e0*/  @!PT LDS RZ, [RZ] ;  /* 0x00000000fffff984 */ /* 0x000fe20000000800 */
[----:B------:R-:W-:Y:S01]  /*79f0*/  @!PT LDS RZ, [RZ] ;  /* 0x00000000fffff984 */ /* 0x000fe20000000800 */
[----:B------:R-:W-:Y:S01]  /*7a00*/  @!PT LDS RZ, [RZ] ;  /* 0x00000000fffff984 */ /* 0x000fe20000000800 */
[----:B------:R2:W-:Y:S03]  /*7a10*/  @!P1 LDGSTS.E.BYPASS.LTC128B.128 [R147+0x8000], desc[UR8][R6.64] ;  /* 0x0800000006939fae */ /* 0x0005e6000b901d48 */
[-C--:B------:R-:W-:Y:S01]  /*7a20*/  @!P1 LEA.HI.X R11, R11, R230.reuse, R14, 0x1, P2 ;  /* 0x000000e60b0b9211 */ /* 0x080fe200010f0c0e */
[----:B------:R2:W-:Y:S01]  /*7a30*/  @P1 STS.128 [R147+0x9000], RZ ;  /* 0x009000ff93001388 */ /* 0x0005e20000000c00 */
[C---:B------:R-:W-:Y:S01]  /*7a40*/  @!P1 LEA R4, P2, R8.reuse, R229, 0x1 ;  /* 0x000000e508049211 */ /* 0x040fe200078408ff */
[----:B------:R-:W-:Y:S02]  /*7a50*/  IMAD.MOV.U32 R229, RZ, RZ, R6 ;  /* 0x000000ffffe57224 */ /* 0x000fe400078e0006 */
[----:B------:R-:W-:Y:S01]  /*7a60*/  @!PT LDS RZ, [RZ] ;  /* 0x00000000fffff984 */ /* 0x000fe20000000800 */
[----:B------:R-:W-:Y:S01]  /*7a70*/  @!PT LDS RZ, [RZ] ;  /* 0x00000000fffff984 */ /* 0x000fe20000000800 */
[----:B------:R-:W-:Y:S01]  /*7a80*/  @!PT LDS RZ, [RZ] ;  /* 0x00000000fffff984 */ /* 0x000fe20000000800 */
[----:B------:R2:W-:Y:S01]  /*7a90*/  @!P1 LDGSTS.E.BYPASS.LTC128B.128 [R147+0x9000], desc[UR8][R12.64] ;  /* 0x090000000c939fae */ /* 0x0005e2000b901d48 */
[----:B------:R-:W-:Y:S01]  /*7aa0*/  @!P1 LEA.HI.X R5, R8, R230, R0, 0x1, P2 ;  /* 0x000000e608059211 */ /* 0x000fe200010f0c00 */
[----:B------:R-:W-:Y:S02]  /*7ab0*/  IMAD.MOV.U32 R230, RZ, RZ, R7 ;  /* 0x000000ffffe67224 */ /* 0x000fe400078e0007 */
[----:B------:R2:W-:Y:S04]  /*7ac0*/  @P1 STS.128 [R147+0xa000], RZ ;  /* 0x00a000ff93001388 */ /* 0x0005e80000000c00 */
[----:B------:R-:W-:Y:S01]  /*7ad0*/  @!PT LDS RZ, [RZ] ;  /* 0x00000000fffff984 */ /* 0x000fe20000000800 */
[----:B------:R-:W-:Y:S01]  /*7ae0*/  @!PT LDS RZ, [RZ] ;  /* 0x00000000fffff984 */ /* 0x000fe20000000800 */
[----:B------:R-:W-:Y:S01]  /*7af0*/  @!PT LDS RZ, [RZ] ;  /* 0x00000000fffff984 */ /* 0x000fe20000000800 */
[----:B------:R2:W-:Y:S04]  /*7b00*/  @!P1 LDGSTS.E.BYPASS.LTC128B.128 [R147+0xa000], desc[UR8][R10.64] ;  /* 0x0a0000000a939fae */ /* 0x0005e8000b901d48 */
[----:B------:R2:W-:Y:S04]  /*7b10*/  @P1 STS.128 [R147+0xb000], RZ ;  /* 0x00b000ff93001388 */ /* 0x0005e80000000c00 */
[----:B------:R-:W-:Y:S01]  /*7b20*/  @!PT LDS RZ, [RZ] ;  /* 0x00000000fffff984 */ /* 0x000fe20000000800 */
[----:B------:R-:W-:Y:S01]  /*7b30*/  @!PT LDS RZ, [RZ] ;  /* 0x00000000fffff984 */ /* 0x000fe20000000800 */
[----:B------:R-:W-:Y:S01]  /*7b40*/  @!PT LDS RZ, [RZ] ;  /* 0x00000000fffff984 */ /* 0x000fe20000000800 */
[----:B------:R2:W-:Y:S04]  /*7b50*/  @!P1 LDGSTS.E.BYPASS.LTC128B.128 [R147+0xb000], desc[UR8][R4.64] ;  /* 0x0b00000004939fae */ /* 0x0005e8000b901d48 */
[----:B------:R-:W0:Y:S02]  /*7b60*/  LDGDEPBAR ;  /* 0x00000000000079af */ /* 0x000e240000000000 */
.L_x_474:
[----:B------:R-:W-:Y:S01]  /*7b70*/  LEA R0, R189, UR4, 0x1 ;  /* 0x00000004bd007c11 */ /* 0x000fe2000f8e08ff */
[----:B------:R-:W-:Y:S01]  /*7b80*/  LDSM.16.MT88.4 R16, [R3+0x4000] ;  /* 0x004000000310783b */ /* 0x000fe20000004200 */
[----:B------:R-:W-:Y:S01]  /*7b90*/  VIADD R2, R2, UR5 ;  /* 0x0000000502027c36 */ /* 0x000fe20008000000 */
[----:B------:R-:W-:Y:S02]  /*7ba0*/  ULOP3.LUT UR10, UR11, 0x1, URZ, 0xc0, !UPT ;  /* 0x000000010b0a7892 */ /* 0x000fe4000f8ec03f */
[----:B------:R-:W2:Y:S01]  /*7bb0*/  LDSM.16.M88.4 R32, [R0+0x14000] ;  /* 0x014000000020783b */ /* 0x000ea20000000200 */
[----:B------:R-:W-:Y:S01]  /*7bc0*/  IMAD.IADD R2, R2, 0x1, R182 ;  /* 0x0000000102027824 */ /* 0x000fe200078e02b6 */
[----:B------:R-:W-:Y:S01]  /*7bd0*/  UISETP.NE.U32.AND UP1, UPT, UR10, 0x1, UPT ;  /* 0x000000010a00788c */ /* 0x000fe2000bf25070 */
[----:B------:R-:W-:Y:S01]  /*7be0*/  IMAD.IADD R144, R188, 0x1, R0 ;  /* 0x00000001bc907824 */ /* 0x000fe200078e0200 */
[----:B------:R-:W1:Y:S01]  /*7bf0*/  LDSM.16.M88.4 R28, [R0+0x16000] ;  /* 0x01600000001c783b */ /* 0x000e620000000200 */
[----:B------:R-:W-:Y:S02]  /*7c00*/  UIADD3 UR10, UR11, -0x1, URZ ;  /* 0xffffffff0b0a7890 */ /* 0x000fe4000fffe03f */
[----:B------:R-:W-:Y:S01]  /*7c10*/  IMAD.IADD R145, R182, 0x1, R144 ;  /* 0x00000001b6917824 */ /* 0x000fe200078e0290 */
[----:B------:R-:W3:Y:S01]  /*7c20*/  LDSM.16.MT88.4 R36, [R2] ;  /* 0x000000000224783b */ /* 0x000ee20000004200 */
[----:B------:R-:W-:Y:S03]  /*7c30*/  IMAD.MOV.U32 R182, RZ, RZ, R247 ;  /* 0x000000ffffb67224 */ /* 0x000fe600078e00f7 */
[----:B------:R-:W-:Y:S04]  /*7c40*/  LDSM.16.MT88.4 R44, [R3+0x4800] ;  /* 0x00480000032c783b */ /* 0x000fe80000004200 */
[----:B------:R-:W4:Y:S04]  /*7c50*/  LDSM.16.M88.4 R40, [R144+0x14000] ;  /* 0x014000009028783b */ /* 0x000f280000000200 */
[----:B------:R-:W4:Y:S04]  /*7c60*/  LDSM.16.M88.4 R48, [R144+0x16000] ;  /* 0x016000009030783b */ /* 0x000f280000000200 */
[----:B------:R-:W4:Y:S04]  /*7c70*/  LDSM.16.MT88.4 R52, [R2+0x800] ;  /* 0x000800000234783b */ /* 0x000f280000004200 */
[----:B------:R-:W-:Y:S04]  /*7c80*/  LDSM.16.M88.4 R56, [R146+0x14000] ;  /* 0x014000009238783b */ /* 0x000fe80000000200 */
[----:B------:R-:W4:Y:S04]  /*7c90*/  LDSM.16.MT88.4 R60, [R3+0x5000] ;  /* 0x00500000033c783b */ /* 0x000f280000004200 */
[----:B------:R-:W4:Y:S01]  /*7ca0*/  LDSM.16.M88.4 R64, [R146+0x16000] ;  /* 0x016000009240783b */ /* 0x000f220000000200 */
[-C--:B--2---:R-:W-:Y:S03]  /*7cb0*/  HMMA.16816.F32.BF16 R4, R32, R16.reuse, RZ ;  /* 0x000000102004723c */ /* 0x084fe600000418ff */
[----:B------:R-:W2:Y:S04]  /*7cc0*/  LDSM.16.MT88.4 R132, [R2+0x1000] ;  /* 0x001000000284783b */ /* 0x000ea80000004200 */
[----:B------:R-:W-:Y:S01]  /*7cd0*/  LDSM.16.M88.4 R136, [R145+0x16000] ;  /* 0x016000009188783b */ /* 0x000fe20000000200 */
[C---:B-1----:R-:W-:Y:S03]  /*7ce0*/  HMMA.16816.F32.BF16 R8, R28.reuse, R16, RZ ;  /* 0x000000101c08723c */ /* 0x042fe600000418ff */
        /* <DEDUP_REMOVED lines=12> */
[----:B------:R-:W1:Y:S05]  /*7db0*/  LDSM.16.MT88.4 R44, [R3+0x5800] ;  /* 0x00580000032c783b */ /* 0x000e6a0000004200 */
[-C--:B------:R-:W-:Y:S06]  /*7dc0*/  HMMA.16816.F32.BF16 R20, R40, R52.reuse, R20 ;  /* 0x000000342814723c */ /* 0x080fec0000041814 */
[C---:B------:R-:W-:Y:S06]  /*7dd0*/  HMMA.16816.F32.BF16 R24, R48.reuse, R52, R24 ;  /* 0x000000343018723c */ /* 0x040fec0000041818 */
[-C--:B------:R-:W-:Y:S01]  /*7de0*/  HMMA.16816.F32.BF16 R28, R48, R54.reuse, R28 ;  /* 0x00000036301c723c */ /* 0x080fe2000004181c */
[----:B------:R-:W-:Y:S05]  /*7df0*/  LDSM.16.MT88.4 R48, [R3+0x6000] ;  /* 0x006000000330783b */ /* 0x000fea0000004200 */
[----:B------:R-:W-:Y:S01]  /*7e00*/  HMMA.16816.F32.BF16 R32, R40, R54, R32 ;  /* 0x000000362820723c */ /* 0x000fe20000041820 */
[----:B------:R-:W3:Y:S04]  /*7e10*/  LDSM.16.M88.4 R40, [R0+0x18000] ;  /* 0x018000000028783b */ /* 0x000ee80000000200 */
[----:B------:R4:W3:Y:S01]  /*7e20*/  LDSM.16.M88.4 R52, [R0+0x1a000] ;  /* 0x01a000000034783b */ /* 0x0008e20000000200 */
[-C--:B------:R-:W-:Y:S06]  /*7e30*/  HMMA.16816.F32.BF16 R4, R56, R60.reuse, R4 ;  /* 0x0000003c3804723c */ /* 0x080fec0000041804 */
[C---:B------:R-:W-:Y:S06]  /*7e40*/  HMMA.16816.F32.BF16 R8, R64.reuse, R60, R8 ;  /* 0x0000003c4008723c */ /* 0x040fec0000041808 */
[-C--:B------:R-:W-:Y:S06]  /*7e50*/  HMMA.16816.F32.BF16 R12, R64, R62.reuse, R12 ;  /* 0x0000003e400c723c */ /* 0x080fec000004180c */
[C---:B------:R-:W-:Y:S01]  /*7e60*/  HMMA.16816.F32.BF16 R16, R56.reuse, R62, R16 ;  /* 0x0000003e3810723c */ /* 0x040fe20000041810 */
[----:B------:R-:W3:Y:S01]  /*7e70*/  LDSM.16.MT88.4 R60, [R2+0x2000] ;  /* 0x00200000023c783b */ /* 0x000ee20000004200 */
[----:B----4-:R-:W4:Y:S04]  /*7e80*/  LDC R0, c[0x0][0x270] ;  /* 0x00009c00ff007b82 */ /* 0x010f280000000800 */
[-C--:B--2---:R-:W-:Y:S06]  /*7e90*/  HMMA.16816.F32.BF16 R20, R56, R132.reuse, R20 ;  /* 0x000000843814723c */ /* 0x084fec0000041814 */
[C---:B------:R-:W-:Y:S06]  /*7ea0*/  HMMA.16816.F32.BF16 R24, R64.reuse, R132, R24 ;  /* 0x000000844018723c */ /* 0x040fec0000041818 */
[-C--:B------:R-:W-:Y:S01]  /*7eb0*/  HMMA.16816.F32.BF16 R28, R64, R134.reuse, R28 ;  /* 0x00000086401c723c */ /* 0x080fe2000004181c */
[----:B------:R-:W-:Y:S05]  /*7ec0*/  LDSM.16.M88.4 R64, [R144+0x1a000] ;  /* 0x01a000009040783b */ /* 0x000fea0000000200 */
[----:B------:R-:W-:Y:S01]  /*7ed0*/  HMMA.16816.F32.BF16 R32, R56, R134, R32 ;  /* 0x000000863820723c */ /* 0x000fe20000041820 */
[----:B------:R-:W-:Y:S04]  /*7ee0*/  LDSM.16.MT88.4 R56, [R3+0x6800] ;  /* 0x006800000338783b */ /* 0x000fe80000004200 */
[----:B------:R-:W-:Y:S01]  /*7ef0*/  LDSM.16.MT88.4 R132, [R2+0x2800] ;  /* 0x002800000284783b */ /* 0x000fe20000004200 */
[-C--:B-1----:R-:W-:Y:S06]  /*7f00*/  HMMA.16816.F32.BF16 R4, R36, R44.reuse, R4 ;  /* 0x0000002c2404723c */ /* 0x082fec0000041804 */
        /* <DEDUP_REMOVED lines=40> */
[-C--:B---3--:R-:W-:Y:S05]  /*8190*/  HMMA.16816.F32.BF16 R4, R40, R52.reuse, R4 ;  /* 0x000000342804723c */ /* 0x088fea0000041804 */
[----:B----4-:R-:W-:Y:S01]  /*81a0*/  IMAD R38, R0, UR18, RZ ;  /* 0x0000001200267c24 */ /* 0x010fe2000f8e02ff */
[C---:B-1----:R-:W-:Y:S05]  /*81b0*/  HMMA.16816.F32.BF16 R8, R56.reuse, R52, R8 ;  /* 0x000000343808723c */ /* 0x042fea0000041808 */
[----:B------:R-:W-:Y:S01]  /*81c0*/  @P0 IADD3 R36, P1, R248, UR13, RZ ;  /* 0x0000000df8240c10 */ /* 0x000fe2000ff3e0ff */
[-C--:B------:R-:W-:Y:S01]  /*81d0*/  HMMA.16816.F32.BF16 R12, R56, R54.reuse, R12 ;  /* 0x00000036380c723c */ /* 0x080fe2000004180c */
[----:B------:R-:W-:Y:S04]  /*81e0*/  @UP3 UIADD3 UR13, UP2, UR13, -0x200, URZ ;  /* 0xfffffe000d0d3890 */ /* 0x000fe8000ff5e03f */
[----:B------:R-:W-:Y:S01]  /*81f0*/  IMAD.U32 R0, R38, -0x80, RZ ;  /* 0xffffff8026007824 */ /* 0x000fe200078e00ff */
        /* <DEDUP_REMOVED lines=8> */
[----:B------:R-:W-:Y:S01]  /*8280*/  LEA.HI.X.SX32 R222, R0, R149, 0x2, P1 ;  /* 0x0000009500de7211 */ /* 0x000fe200008f16ff */
[-C--:B------:R-:W-:Y:S01]  /*8290*/  HMMA.16816.F32.BF16 R28, R56, R62.reuse, R28 ;  /* 0x0000003e381c723c */ /* 0x080fe2000004181c */
[----:B------:R-:W5:Y:S04]  /*82a0*/  @P0 LDG.E R243, desc[UR8][R36.64+0x100] ;  /* 0x0001000824f30981 */ /* 0x000f68000c1e1900 */
[----:B------:R-:W-:Y:S01]  /*82b0*/  IMAD.MOV.U32 R2, RZ, RZ, R223 ;  /* 0x000000ffff027224 */ /* 0x000fe200078e00df */
[----:B------:R-:W-:Y:S01]  /*82c0*/  HMMA.16816.F32.BF16 R32, R40, R62, R32 ;  /* 0x0000003e2820723c */ /* 0x000fe20000041820 */
[----:B------:R1:W5:Y:S04]  /*82d0*/  @P0 LDG.E R244, desc[UR8][R36.64+0x120] ;  /* 0x0001200824f40981 */ /* 0x000368000c1e1900 */
[----:B------:R-:W-:Y:S02]  /*82e0*/  IMAD.SHL.U32 R0, R38, 0x8, RZ ;  /* 0x0000000826007824 */ /* 0x000fe400078e00ff */
[----:B------:R-:W-:Y:S04]  /*82f0*/  IMAD.MOV.U32 R3, RZ, RZ, R222 ;  /* 0x000000ffff037224 */ /* 0x000fe800078e00de */
[-C--:B------:R-:W-:Y:S01]  /*8300*/  LEA R52, P1, R0, R2.reuse, 0x2 ;  /* 0x0000000200347211 */ /* 0x080fe200078210ff */
[----:B------:R2:W-:Y:S01]  /*8310*/  REDG.E.ADD.F32.FTZ.RN.STRONG.GPU desc[UR8][R2.64], R4 ;  /* 0x00000004020079a6 */ /* 0x0005e2000c10f388 */
[----:B------:R-:W-:Y:S02]  /*8320*/  IMAD.SHL.U32 R44, R38, 0x10, RZ ;  /* 0x00000010262c7824 */ /* 0x000fe400078e00ff */
[-C--:B------:R-:W-:Y:S01]  /*8330*/  LEA.HI.X.SX32 R53, R0, R3.reuse, 0x2, P1 ;  /* 0x0000000300357211 */ /* 0x080fe200008f16ff */
[C---:B------:R-:W-:Y:S02]  /*8340*/  IMAD.SHL.U32 R43, R38.reuse, 0x20, RZ ;  /* 0x00000020262b7824 */ /* 0x040fe400078e00ff */
[C---:B------:R-:W-:Y:S02]  /*8350*/  IMAD R42, R38.reuse, 0x28, RZ ;  /* 0x00000028262a7824 */ /* 0x040fe400078e02ff */
[----:B------:R3:W-:Y:S01]  /*8360*/  REDG.E.ADD.F32.FTZ.RN.STRONG.GPU desc[UR8][R52.64], R5 ;  /* 0x00000005340079a6 */ /* 0x0007e2000c10f388 */
[C---:B------:R-:W-:Y:S02]  /*8370*/  IMAD R39, R38.reuse, 0x30, RZ ;  /* 0x0000003026277824 */ /* 0x040fe400078e02ff */
[----:B-1----:R-:W-:Y:S01]  /*8380*/  IMAD R37, R38, 0x18, RZ ;  /* 0x0000001826257824 */ /* 0x002fe200078e02ff */
[-C--:B------:R-:W-:Y:S04]  /*8390*/  LEA R36, P2, R43, R2.reuse, 0x2 ;  /* 0x000000022b247211 */ /* 0x080fe800078410ff */
[CC--:B------:R-:W-:Y:S04]  /*83a0*/  LEA R40, P0, R37.reuse, R2.reuse, 0x2 ;  /* 0x0000000225287211 */ /* 0x0c0fe800078010ff */
[-C--:B------:R-:W-:Y:S02]  /*83b0*/  LEA.HI.X.SX32 R41, R37, R3.reuse, 0x2, P0 ;  /* 0x0000000325297211 */ /* 0x080fe400000f16ff */
[-C--:B------:R-:W-:Y:S02]  /*83c0*/  LEA.HI.X.SX32 R37, R43, R3.reuse, 0x2, P2 ;  /* 0x000000032b257211 */ /* 0x080fe400010f16ff */
[CC--:B--2---:R-:W-:Y:S04]  /*83d0*/  LEA R4, P1, R44.reuse, R2.reuse, 0x2 ;  /* 0x000000022c047211 */ /* 0x0c4fe800078210ff */
        /* <DEDUP_REMOVED lines=212> */
[----:B------:R-:W2:Y:S01]  /*9120*/  LDL R160, [R1+0x8] ;  /* 0x0000080001a07983 */ /* 0x000ea20000100800 */
        /* <DEDUP_REMOVED lines=83> */
[----:B------:R-:W-:-:S04]  /*9660*/  @UP0 UIMAD UR7, UR7, UR11, URZ ;  /* 0x0000000b070702a4 */ /* 0x000fc8000f8e023f */
[----:B------:R-:W-:Y:S01]  /*9670*/  @UP0 UIADD3 UR21, UR13, UR7, URZ ;  /* 0x000000070d150290 */ /* 0x000fe2000fffe03f */
[----:B------:R-:W-:Y:S01]  /*9680*/  @UP0 UMOV UR20, UR12 ;  /* 0x0000000c00140c82 */ /* 0x000fe20008000000 */
[----:B--2---:R1:W-:Y:S04]  /*9690*/  STS [R160], R16 ;  /* 0x00000010a0007388 */ /* 0x0043e80000000800 */
[----:B------:R1:W-:Y:S04]  /*96a0*/  STS [R160+0x400], R15 ;  /* 0x0004000fa0007388 */ /* 0x0003e80000000800 */
[----:B---3--:R1:W-:Y:S04]  /*96b0*/  STS [R162], R12 ;  /* 0x0000000ca2007388 */ /* 0x0083e80000000800 */
[----:B----4-:R1:W-:Y:S04]  /*96c0*/  STS [R161], R11 ;  /* 0x0000000ba1007388 */ /* 0x0103e80000000800 */
[----:B------:R1:W-:Y:S04]  /*96d0*/  STS [R160+0x2000], R14 ;  /* 0x0020000ea0007388 */ /* 0x0003e80000000800 */
[----:B------:R1:W-:Y:S04]  /*96e0*/  STS [R160+0x2400], R13 ;  /* 0x0024000da0007388 */ /* 0x0003e80000000800 */
[----:B------:R1:W-:Y:S04]  /*96f0*/  STS [R159], R10 ;  /* 0x0000000a9f007388 */ /* 0x0003e80000000800 */
        /* <DEDUP_REMOVED lines=39> */
.L_x_476:
[----:B-1----:R-:W1:Y:S01]  /*9970*/  S2R R2, SR_TID.X ;  /* 0x0000000000027919 */ /* 0x002e620000002100 */
[----:B------:R-:W-:Y:S01]  /*9980*/  @UP0 UIADD3 UR17, UR16, UR27, URZ ;  /* 0x0000001b10110290 */ /* 0x000fe2000fffe03f */
[----:B------:R-:W-:Y:S01]  /*9990*/  @UP0 ULDC.64 UR12, c[0x0][0x458] ;  /* 0x00011600000c0ab9 */ /* 0x000fe20000000a00 */
[----:B------:R-:W-:Y:S02]  /*99a0*/  USHF.L.U32 UR7, UR26, 0x7, URZ ;  /* 0x000000071a077899 */ /* 0x000fe4000800063f */
[----:B------:R-:W-:Y:S02]  /*99b0*/  @UP0 UIMAD.WIDE.U32 UR14, UR17, UR12, URZ ;  /* 0x0000000c110e02a5 */ /* 0x000fe4000f8e003f */
[----:B------:R-:W-:-:S04]  /*99c0*/  @UP0 UIMAD UR17, UR17, UR13, URZ ;  /* 0x0000000d111102a4 */ /* 0x000fc8000f8e023f */
[----:B------:R-:W-:Y:S01]  /*99d0*/  @UP0 UIADD3 UR19, UR15, UR17, URZ ;  /* 0x000000110f130290 */ /* 0x000fe2000fffe03f */
[----:B------:R-:W-:Y:S01]  /*99e0*/  @UP0 UMOV UR18, UR14 ;  /* 0x0000000e00120c82 */ /* 0x000fe20008000000 */
[----:B-1----:R-:W-:-:S04]  /*99f0*/  SHF.R.S32.HI R0, RZ, 0x1f, R2 ;  /* 0x0000001fff007819 */ /* 0x002fc80000011402 */
[----:B------:R-:W-:Y:S01]  /*9a00*/  LEA.HI R0, R0, R2, RZ, 0x3 ;  /* 0x0000000200007211 */ /* 0x000fe200078f18ff */
[----:B------:R-:W-:Y:S06]  /*9a10*/  @P0 BRA `(.L_x_477) ;  /* 0x0000000000340947 */ /* 0x000fec0003800000 */
        /* <DEDUP_REMOVED lines=13> */
.L_x_477:
[----:B------:R-:W-:Y:S01]  /*9af0*/  BAR.SYNC.DEFER_BLOCKING 0x0 ;  /* 0x0000000000007b1d */ /* 0x000fe20000010000 */
[----:B------:R-:W-:Y:S01]  /*9b00*/  SHF.R.S32.HI R0, RZ, 0x3, R0 ;  /* 0x00000003ff007819 */ /* 0x000fe20000011400 */
[----:B------:R-:W-:Y:S01]  /*9b10*/  USHF.R.S32.HI UR14, URZ, 0x1f, UR7 ;  /* 0x0000001f3f0e7899 */ /* 0x000fe20008011407 */
[--C-:B------:R-:W-:Y:S01]  /*9b20*/  SHF.R.S32.HI R9, RZ, 0x1f, R224.reuse ;  /* 0x0000001fff097819 */ /* 0x100fe200000114e0 */
[----:B------:R-:W-:Y:S01]  /*9b30*/  UIMAD UR6, UR26, -0x80, UR6 ;  /* 0xffffff801a0678a4 */ /* 0x000fe2000f8e0206 */
[----:B------:R-:W-:Y:S01]  /*9b40*/  IMAD.MOV.U32 R8, RZ, RZ, R224 ;  /* 0x000000ffff087224 */ /* 0x000fe200078e00e0 */
[----:B------:R-:W-:Y:S01]  /*9b50*/  ULDC UR16, c[0x0][0x2d0] ;  /* 0x0000b40000107ab9 */ /* 0x000fe20000000800 */
[----:B------:R-:W-:Y:S01]  /*9b60*/  UIMAD UR15, UR14, UR10, URZ ;  /* 0x0000000a0e0f72a4 */ /* 0x000fe2000f8e023f */
[----:B------:R-:W-:Y:S01]  /*9b70*/  VIADD R5, R0, 0x40 ;  /* 0x0000004000057836 */ /* 0x000fe20000000000 */
[----:B------:R-:W-:Y:S01]  /*9b80*/  ISETP.GE.AND P4, PT, R224, UR16, PT ;  /* 0x00000010e0007c0c */ /* 0x000fe2000bf86270 */
[----:B------:R-:W-:Y:S01]  /*9b90*/  IMAD.U32 R2, RZ, RZ, UR10 ;  /* 0x0000000aff027e24 */ /* 0x000fe2000f8e00ff */
[----:B------:R-:W-:Y:S01]  /*9ba0*/  UIMAD UR15, UR7, UR11, UR15 ;  /* 0x0000000b070f72a4 */ /* 0x000fe2000f8e020f */
[----:B------:R-:W-:Y:S01]  /*9bb0*/  VIADD R4, R0, 0x20 ;  /* 0x0000002000047836 */ /* 0x000fe20000000000 */
[----:B------:R-:W-:Y:S01]  /*9bc0*/  ISETP.GE.OR P2, PT, R5, UR6, P4 ;  /* 0x0000000605007c0c */ /* 0x000fe2000a746670 */
[----:B------:R-:W-:Y:S01]  /*9bd0*/  IMAD.WIDE.U32 R2, R2, UR7, R8 ;  /* 0x0000000702027c25 */ /* 0x000fe2000f8e0008 */
[----:B------:R-:W-:Y:S01]  /*9be0*/  USHF.R.S32.HI UR22, URZ, 0x1f, UR57 ;  /* 0x0000001f3f167899 */ /* 0x000fe20008011439 */
[----:B------:R-:W-:Y:S01]  /*9bf0*/  BSSY B0, `(.L_x_478) ;  /* 0x000001f000007945 */ /* 0x000fe20003800000 */
[----:B------:R-:W-:Y:S01]  /*9c00*/  ISETP.GE.OR P3, PT, R4, UR6, P4 ;  /* 0x0000000604007c0c */ /* 0x000fe2000a766670 */
[----:B------:R-:W-:Y:S01]  /*9c10*/  VIADD R5, R0, 0x60 ;  /* 0x0000006000057836 */ /* 0x000fe20000000000 */
[----:B------:R-:W-:Y:S01]  /*9c20*/  IADD3 R2, P0, R2, UR20, RZ ;  /* 0x0000001402027c10 */ /* 0x000fe2000ff1e0ff */
[----:B------:R-:W-:Y:S01]  /*9c30*/  IMAD.U32 R4, RZ, RZ, UR15 ;  /* 0x0000000fff047e24 */ /* 0x000fe2000f8e00ff */
[----:B------:R-:W-:Y:S01]  /*9c40*/  ULDC.64 UR16, c[0x0][0x468] ;  /* 0x00011a0000107ab9 */ /* 0x000fe20000000a00 */
[----:B------:R-:W-:Y:S01]  /*9c50*/  SHF.R.S32.HI R11, RZ, 0x1f, R0 ;  /* 0x0000001fff0b7819 */ /* 0x000fe20000011400 */
[----:B------:R-:W-:Y:S01]  /*9c60*/  UIMAD UR15, UR22, UR16, URZ ;  /* 0x00000010160f72a4 */ /* 0x000fe2000f8e023f */
[----:B------:R1:W2:Y:S01]  /*9c70*/  LDS.128 R16, [R147+0xd000] ;  /* 0x00d0000093107984 */ /* 0x0002a20000000c00 */
[----:B------:R-:W-:-:S02]  /*9c80*/  ISETP.GE.OR P1, PT, R5, UR6, P4 ;  /* 0x0000000605007c0c */ /* 0x000fc4000a726670 */
[----:B------:R-:W-:Y:S01]  /*9c90*/  ISETP.GE.OR P4, PT, R0, UR6, P4 ;  /* 0x0000000600007c0c */ /* 0x000fe2000a786670 */
[----:B------:R1:W3:Y:S01]  /*9ca0*/  LDS.128 R20, [R147+0x11000] ;  /* 0x0110000093147984 */ /* 0x0002e20000000c00 */
[----:B------:R-:W-:Y:S01]  /*9cb0*/  IADD3.X R3, R3, UR21, R4, P0, !PT ;  /* 0x0000001503037c10 */ /* 0x000fe200087fe404 */
[----:B------:R-:W-:Y:S01]  /*9cc0*/  IMAD.U32 R4, RZ, RZ, UR16 ;  /* 0x00000010ff047e24 */ /* 0x000fe2000f8e00ff */
[----:B------:R-:W-:Y:S01]  /*9cd0*/  UIMAD UR17, UR57, UR17, UR15 ;  /* 0x00000011391172a4 */ /* 0x000fe2000f8e020f */
[----:B------:R1:W4:Y:S02]  /*9ce0*/  LDS.128 R24, [R147+0x12000] ;  /* 0x0120000093187984 */ /* 0x0003240000000c00 */
[----:B------:R-:W-:Y:S02]  /*9cf0*/  IMAD.WIDE.U32 R2, R4, UR57, R2 ;  /* 0x0000003904027c25 */ /* 0x000fe4000f8e0002 */
[----:B------:R1:W1:Y:S02]  /*9d00*/  LDS.128 R28, [R147+0x13000] ;  /* 0x01300000931c7984 */ /* 0x0002640000000c00 */
[----:B------:R-:W-:-:S02]  /*9d10*/  VIADD R10, R3, UR17 ;  /* 0x00000011030a7c36 */ /* 0x000fc40008000000 */
[----:B------:R-:W-:Y:S05]  /*9d20*/  @P4 BRA `(.L_x_479) ;  /* 0x00000000002c4947 */ /* 0x000fea0003800000 */
[----:B------:R-:W2:Y:S01]  /*9d30*/  LDS.128 R12, [R147+0xc000] ;  /* 0x00c00000930c7984 */ /* 0x000ea20000000c00 */
        /* <DEDUP_REMOVED lines=9> */
[----:B--2---:R2:W-:Y:S04]  /*9dd0*/  STG.E.128 desc[UR8][R6.64], R12 ;  /* 0x0000000c06007986 */ /* 0x0045e8000c101d08 */
.L_x_479:
[----:B------:R-:W-:Y:S05]  /*9de0*/  BSYNC B0 ;  /* 0x0000000000007941 */ /* 0x000fea0003800000 */
.L_x_478:
        /* <DEDUP_REMOVED lines=14> */
.L_x_481:
[----:B------:R-:W-:Y:S05]  /*9ed0*/  BSYNC B0 ;  /* 0x0000000000007941 */ /* 0x000fea0003800000 */
.L_x_480:
[----:B--2---:R2:W1:Y:S01]  /*9ee0*/  LDS.128 R12, [R147+0xe000] ;  /* 0x00e00000930c7984 */ /* 0x0044620000000c00 */
[----:B------:R-:W-:Y:S04]  /*9ef0*/  BSSY B0, `(.L_x_482) ;  /* 0x000000e000007945 */ /* 0x000fe80003800000 */
[----:B------:R-:W-:Y:S05]  /*9f00*/  @P2 BRA `(.L_x_483) ;  /* 0x0000000000302947 */ /* 0x000fea0003800000 */
[----:B------:R-:W-:Y:S01]  /*9f10*/  IADD3 R6, P0, R0, 0x40, RZ ;  /* 0x0000004000067810 */ /* 0x000fe20007f1e0ff */
        /* <DEDUP_REMOVED lines=11> */
.L_x_483:
[----:B------:R-:W-:Y:S05]  /*9fd0*/  BSYNC B0 ;  /* 0x0000000000007941 */ /* 0x000fea0003800000 */
.L_x_482:
[----:B-1----:R1:W1:Y:S01]  /*9fe0*/  LDS.128 R12, [R147+0xf000] ;  /* 0x00f00000930c7984 */ /* 0x0022620000000c00 */
[----:B------:R-:W-:Y:S04]  /*9ff0*/  BSSY B0, `(.L_x_484) ;  /* 0x000000d000007945 */ /* 0x000fe80003800000 */
[----:B------:R-:W-:Y:S05]  /*a000*/  @P1 BRA `(.L_x_485) ;  /* 0x00000000002c1947 */ /* 0x000fea0003800000 */
[----:B------:R-:W-:Y:S01]  /*a010*/  IADD3 R6, P0, R0, 0x60, RZ ;  /* 0x0000006000067810 */ /* 0x000fe20007f1e0ff */
        /* <DEDUP_REMOVED lines=10> */
.L_x_485:
[----:B------:R-:W-:Y:S05]  /*a0c0*/  BSYNC B0 ;  /* 0x0000000000007941 */ /* 0x000fea0003800000 */
.L_x_484:
[----:B-1----:R1:W1:Y:S01]  /*a0d0*/  LDS.128 R12, [R147+0x10000] ;  /* 0x01000000930c7984 */ /* 0x0022620000000c00 */
[----:B------:R-:W-:Y:S01]  /*a0e0*/  IMAD.U32 R2, RZ, RZ, UR12 ;  /* 0x0000000cff027e24 */ /* 0x000fe2000f8e00ff */
[----:B------:R-:W-:Y:S01]  /*a0f0*/  UIMAD UR14, UR14, UR12, URZ ;  /* 0x0000000c0e0e72a4 */ /* 0x000fe2000f8e023f */
[----:B------:R-:W-:Y:S01]  /*a100*/  BSSY B0, `(.L_x_486) ;  /* 0x0000018000007945 */ /* 0x000fe20003800000 */
[----:B------:R-:W-:Y:S01]  /*a110*/  USHF.R.S32.HI UR10, URZ, 0x1f, UR57 ;  /* 0x0000001f3f0a7899 */ /* 0x000fe20008011439 */
[----:B------:R-:W-:Y:S01]  /*a120*/  IMAD.WIDE.U32 R2, R2, UR7, R8 ;  /* 0x0000000702027c25 */ /* 0x000fe2000f8e0008 */
[----:B------:R-:W-:Y:S02]  /*a130*/  UIMAD UR7, UR7, UR13, UR14 ;  /* 0x0000000d070772a4 */ /* 0x000fe4000f8e020e */
[----:B------:R-:W-:-:S04]  /*a140*/  IADD3 R2, P0, R2, UR18, RZ ;  /* 0x0000001202027c10 */ /* 0x000fc8000ff1e0ff */
[----:B------:R-:W-:Y:S01]  /*a150*/  IMAD.U32 R4, RZ, RZ, UR7 ;  /* 0x00000007ff047e24 */ /* 0x000fe2000f8e00ff */
[----:B------:R-:W-:Y:S02]  /*a160*/  ULDC.64 UR6, c[0x0][0x470] ;  /* 0x00011c0000067ab9 */ /* 0x000fe40000000a00 */
[----:B------:R-:W-:Y:S02]  /*a170*/  UIMAD UR10, UR10, UR6, URZ ;  /* 0x000000060a0a72a4 */ /* 0x000fe4000f8e023f */
[----:B------:R-:W-:Y:S02]  /*a180*/  IADD3.X R3, R3, UR19, R4, P0, !PT ;  /* 0x0000001303037c10 */ /* 0x000fe400087fe404 */
[----:B------:R-:W-:Y:S01]  /*a190*/  MOV R4, UR6 ;  /* 0x0000000600047c02 */ /* 0x000fe20008000f00 */
[----:B------:R-:W-:-:S04]  /*a1a0*/  UIMAD UR7, UR57, UR7, UR10 ;  /* 0x00000007390772a4 */ /* 0x000fc8000f8e020a */
[----:B------:R-:W-:-:S05]  /*a1b0*/  IMAD.WIDE.U32 R2, R4, UR57, R2 ;  /* 0x0000003904027c25 */ /* 0x000fca000f8e0002 */
[----:B------:R-:W-:Y:S01]  /*a1c0*/  IADD3 R8, R3, UR7, RZ ;  /* 0x0000000703087c10 */ /* 0x000fe2000fffe0ff */
        /* <DEDUP_REMOVED lines=11> */
.L_x_487:
[----:B------:R-:W-:Y:S05]  /*a280*/  BSYNC B0 ;  /* 0x0000000000007941 */ /* 0x000fea0003800000 */
.L_x_486:
        /* <DEDUP_REMOVED lines=13> */
[----:B---3--:R1:W-:Y:S02]  /*a360*/  STG.E.128 desc[UR8][R6.64], R20 ;  /* 0x0000001406007986 */ /* 0x0083e4000c101d08 */
.L_x_489:
[----:B------:R-:W-:Y:S05]  /*a370*/  BSYNC B0 ;  /* 0x0000000000007941 */ /* 0x000fea0003800000 */
.L_x_488:
        /* <DEDUP_REMOVED lines=14> */
.L_x_491:
[----:B------:R-:W-:Y:S05]  /*a460*/  BSYNC B0 ;  /* 0x0000000000007941 */ /* 0x000fea0003800000 */
.L_x_490:
[----:B------:R-:W-:Y:S05]  /*a470*/  @P1 BRA `(.L_x_492) ;  /* 0x0000000c00541947 */ /* 0x000fea0003800000 */
[----:B------:R-:W-:Y:S01]  /*a480*/  IADD3 R0, P0, R0, 0x60, RZ ;  /* 0x0000006000007810 */ /* 0x000fe20007f1e0ff */
[----:B------:R-:W-:-:S03]  /*a490*/  ULDC.64 UR6, c[0x0][0x3f8] ;  /* 0x0000fe0000067ab9 */ /* 0x000fc60000000a00 */
[----:B------:R-:W-:-:S05]  /*a4a0*/  IADD3.X R3, RZ, R11, RZ, P0, !PT ;  /* 0x0000000bff037210 */ /* 0x000fca00007fe4ff */
[----:B-1----:R-:W-:Y:S01]  /*a4b0*/  IMAD R6, R3, UR12, RZ ;  /* 0x0000000c03067c24 */ /* 0x002fe2000f8e02ff */
        /* <DEDUP_REMOVED lines=8> */
.L_x_440:
[----:B------:R-:W-:Y:S01]  /*a540*/  UISETP.NE.AND UP0, UPT, UR27, -0x1, UPT ;  /* 0xffffffff1b00788c */ /* 0x000fe2000bf05270 */
[----:B------:R-:W1:Y:S01]  /*a550*/  S2R R0, SR_TID.X ;  /* 0x0000000000007919 */ /* 0x000e620000002100 */
[----:B------:R-:W-:Y:S02]  /*a560*/  UIMAD UR19, UR26, -0x80, UR6 ;  /* 0xffffff801a1378a4 */ /* 0x000fe4000f8e0206 */
[----:B------:R-:W-:Y:S02]  /*a570*/  USHF.L.U32 UR18, UR26, 0x7, URZ ;  /* 0x000000071a127899 */ /* 0x000fe4000800063f */
[----:B------:R-:W-:Y:S02]  /*a580*/  PLOP3.LUT P0, PT, PT, PT, UP0, 0x80, 0x0 ;  /* 0x000000000000781c */ /* 0x000fe40003f0f008 */
[----:B------:R-:W-:-:S03]  /*a590*/  USHF.R.S32.HI UR22, URZ, 0x1f, UR18 ;  /* 0x0000001f3f167899 */ /* 0x000fc60008011412 */
        /* <DEDUP_REMOVED lines=20> */
.L_x_493:
        /* <DEDUP_REMOVED lines=21> */
[----:B------:R-:W-:-:S03]  /*a830*/  UIADD3 UR17, UR13, UR15, URZ ;  /* 0x0000000f0d117290 */ /* 0x000fc6000fffe03f */
[----:B------:R-:W-:-:S09]  /*a840*/  UMOV UR15, UR12 ;  /* 0x0000000c000f7c82 */ /* 0x000fd20008000000 */
.L_x_494:
        /* <DEDUP_REMOVED lines=13> */
[----:B------:R-:W-:Y:S01]  /*a920*/  MOV R4, UR12 ;  /* 0x0000000c00047c02 */ /* 0x000fe20008000f00 */
[----:B------:R-:W-:Y:S01]  /*a930*/  ULDC.64 UR12, c[0x0][0x468] ;  /* 0x00011a00000c7ab9 */ /* 0x000fe20000000a00 */
[----:B------:R-:W-:Y:S01]  /*a940*/  IADD3 R2, P0, R2, UR20, RZ ;  /* 0x0000001402027c10 */ /* 0x000fe2000ff1e0ff */
[----:B------:R-:W-:Y:S01]  /*a950*/  UIMAD UR14, UR14, UR12, URZ ;  /* 0x0000000c0e0e72a4 */ /* 0x000fe2000f8e023f */
[----:B------:R-:W-:-:S02]  /*a960*/  ISETP.GE.OR P1, PT, R5, UR19, P4 ;  /* 0x0000001305007c0c */ /* 0x000fc4000a726670 */
[----:B------:R-:W-:Y:S01]  /*a970*/  ISETP.GE.OR P4, PT, R0, UR19, P4 ;  /* 0x0000001300007c0c */ /* 0x000fe2000a786670 */
[----:B------:R-:W-:Y:S01]  /*a980*/  UIMAD UR13, UR57, UR13, UR14 ;  /* 0x0000000d390d72a4 */ /* 0x000fe2000f8e020e */
[----:B------:R-:W-:Y:S01]  /*a990*/  IADD3.X R3, R3, UR21, R4, P0, !PT ;  /* 0x0000001503037c10 */ /* 0x000fe200087fe404 */
[----:B------:R-:W-:Y:S01]  /*a9a0*/  IMAD.U32 R4, RZ, RZ, UR12 ;  /* 0x0000000cff047e24 */ /* 0x000fe2000f8e00ff */
[----:B------:R-:W-:-:S03]  /*a9b0*/  SHF.R.S32.HI R9, RZ, 0x1f, R0 ;  /* 0x0000001fff097819 */ /* 0x000fc60000011400 */
        /* <DEDUP_REMOVED lines=13> */
.L_x_496:
[----:B------:R-:W-:Y:S05]  /*aa90*/  BSYNC B0 ;  /* 0x0000000000007941 */ /* 0x000fea0003800000 */
.L_x_495:
        /* <DEDUP_REMOVED lines=14> */
.L_x_498:
[----:B------:R-:W-:Y:S05]  /*ab80*/  BSYNC B0 ;  /* 0x0000000000007941 */ /* 0x000fea0003800000 */
.L_x_497:
        /* <DEDUP_REMOVED lines=14> */
.L_x_500:
[----:B------:R-:W-:Y:S05]  /*ac70*/  BSYNC B0 ;  /* 0x0000000000007941 */ /* 0x000fea0003800000 */
.L_x_499:
        /* <DEDUP_REMOVED lines=14> */
.L_x_502:
[----:B------:R-:W-:Y:S05]  /*ad60*/  BSYNC B0 ;  /* 0x0000000000007941 */ /* 0x000fea0003800000 */
.L_x_501:
        /* <DEDUP_REMOVED lines=17> */
[----:B-123--:R-:W-:Y:S01]  /*ae80*/  IMAD R6, R9, UR10, RZ ;  /* 0x0000000a09067c24 */ /* 0x00efe2000f8e02ff */
        /* <DEDUP_REMOVED lines=8> */
.L_x_504:
[----:B------:R-:W-:Y:S05]  /*af10*/  BSYNC B0 ;  /* 0x0000000000007941 */ /* 0x000fea0003800000 */
.L_x_503:
[----:B------:R-:W-:Y:S04]  /*af20*/  BSSY B0, `(.L_x_505) ;  /* 0x000000e000007945 */ /* 0x000fe80003800000 */
[----:B------:R-:W-:Y:S05]  /*af30*/  @P3 BRA `(.L_x_506) ;  /* 0x0000000000303947 */ /* 0x000fea0003800000 */
[----:B-1234-:R-:W-:Y:S01]  /*af40*/  IADD3 R6, P0, R0, 0x20, RZ ;  /* 0x0000002000067810 */ /* 0x01efe20007f1e0ff */
        /* <DEDUP_REMOVED lines=11> */
.L_x_506:
[----:B------:R-:W-:Y:S05]  /*b000*/  BSYNC B0 ;  /* 0x0000000000007941 */ /* 0x000fea0003800000 */
.L_x_505:
        /* <DEDUP_REMOVED lines=14> */
.L_x_508:
[----:B------:R-:W-:Y:S05]  /*b0f0*/  BSYNC B0 ;  /* 0x0000000000007941 */ /* 0x000fea0003800000 */
.L_x_507:
        /* <DEDUP_REMOVED lines=13> */
.L_x_492:
[----:B------:R-:W-:Y:S05]  /*b1d0*/  BSYNC B1 ;  /* 0x0000000000017941 */ /* 0x000fea0003800000 */
.L_x_435:
        /* <DEDUP_REMOVED lines=11> */
.L_x_509:
[----:B------:R-:W-:Y:S05]  /*b290*/  EXIT ;  /* 0x000000000000794d */ /* 0x000fea0003800000 */
.L_x_511:
        /* <DEDUP_REMOVED lines=14> */
.L_x_2463:


//--------------------- .text._ZN5flash44flash_bwd_dq_dk_dv_loop_seqk_parallel_kernelI23Flash_bwd_kernel_traitsILi64ELi128ELi128ELi8ELi4ELi4ELi4ELb0ELb0EN7cutlass10bfloat16_tE19Flash_kernel_traitsILi64ELi128ELi128ELi8ES3_EELb0ELb0ELb1ELb0ELb0ELb0ELb0EEEvNS_16Flash_bwd_paramsE --------------------------
	.section	.text._ZN5flash44flash_bwd_dq_dk_dv_loop_seqk_parallel_kernelI23Flash_bwd_kernel_traitsILi64ELi128ELi128ELi8ELi4ELi4ELi4ELb0ELb0EN7cutlass10bfloat16_tE19Flash_kernel_traitsILi64ELi128ELi128ELi8ES3_EELb0ELb0ELb1ELb0ELb0ELb0ELb0EEEvNS_16Flash_bwd_paramsE,"ax",@progbits
	.align	128
        .global         _ZN5flash44flash_bwd_dq_dk_dv_loop_seqk_parallel_kernelI23Flash_bwd_kernel_traitsILi64ELi128ELi128ELi8ELi4ELi4ELi4ELb0ELb0EN7cutlass10bfloat16_tE19Flash_kernel_traitsILi64ELi128ELi128ELi8ES3_EELb0ELb0ELb1ELb0ELb0ELb0ELb0EEEvNS_16Flash_bwd_paramsE
        .type           _ZN5flash44flash_bwd_dq_dk_dv_loop_seqk_parallel_kernelI23Flash_bwd_kernel_traitsILi64ELi128ELi128ELi8ELi4ELi4ELi4ELb0ELb0EN7cutlass10bfloat16_tE19Flash_kernel_traitsILi64ELi128ELi128ELi8ES3_EELb0ELb0ELb1ELb0ELb0ELb0ELb0EEEvNS_16Flash_bwd_paramsE,@function
        .size           _ZN5flash44flash_bwd_dq_dk_dv_loop_seqk_parallel_kernelI23Flash_bwd_kernel_traitsILi64ELi128ELi128ELi8ELi4ELi4ELi4ELb0ELb0EN7cutlass10bfloat16_tE19Flash_kernel_traitsILi64ELi128ELi128ELi8ES3_EELb0ELb0ELb1ELb0ELb0ELb0ELb0EEEvNS_16Flash_bwd_paramsE,(.L_x_2464 - _ZN5flash44flash_bwd_dq_dk_dv_loop_seqk_parallel_kernelI23Flash_bwd_kernel_traitsILi64ELi128ELi128ELi8ELi4ELi4ELi4ELb0ELb0EN7cutlass10bfloat16_tE19Flash_kernel_traitsILi64ELi128ELi128ELi8ES3_EELb0ELb0ELb1ELb0ELb0ELb0ELb0EEEvNS_16Flash_bwd_paramsE)
        .other          _ZN5flash44flash_bwd_dq_dk_dv_loop_seqk_parallel_kernelI23Flash_bwd_kernel_traitsILi64ELi128ELi128ELi8ELi4ELi4ELi4ELb0ELb0EN7cutlass10bfloat16_tE19Flash_kernel_traitsILi64ELi128ELi128ELi8ES3_EELb0ELb0ELb1ELb0ELb0ELb0ELb0EEEvNS_16Flash_bwd_paramsE,@"STO_CUDA_ENTRY STV_DEFAULT"
_ZN5flash44flash_bwd_dq_dk_dv_loop_seqk_parallel_kernelI23Flash_bwd_kernel_traitsILi64ELi128ELi128ELi8ELi4ELi4ELi4ELb0ELb0EN7cutlass10bfloat16_tE19Flash_kernel_traitsILi64ELi128ELi128ELi8ES3_EELb0ELb0ELb1ELb0ELb0ELb0ELb0EEEvNS_16Flash_bwd_paramsE:
.text._ZN5flash44flash_bwd_dq_dk_dv_loop_seqk_parallel_kernelI23Flash_bwd_kernel_traitsILi64ELi128ELi128ELi8ELi4ELi4ELi4ELb0ELb0EN7cutlass10bfloat16_tE19Flash_kernel_traitsILi64ELi128ELi128ELi8ES3_EELb0ELb0ELb1ELb0ELb0ELb0ELb0EEEvNS_16Flash_bwd_paramsE:
        /* <DEDUP_REMOVED lines=12> */
[----:B------:R-:W2:Y:S01]  /*00c0*/  S2UR UR57, SR_CTAID.Z ;  /* 0x00000000003979c3 */ /* 0x000ea20000002700 */
[----:B------:R-:W-:Y:S01]  /*00d0*/  UMOV UR5, 0x400 ;  /* 0x0000040000057882 */ /* 0x000fe20000000000 */
[----:B------:R-:W-:Y:S01]  /*00e0*/  IMAD.MOV.U32 R204, RZ, RZ, 0x20 ;  /* 0x00000020ffcc7424 */ /* 0x000fe200078e00ff */
[----:B------:R-:W-:Y:S01]  /*00f0*/  ULDC.64 UR14, c[0x0][0x208] ;  /* 0x00008200000e7ab9 */ /* 0x000fe20000000a00 */
[----:B------:R-:W-:Y:S01]  /*0100*/  IMAD.MOV.U32 R202, RZ, RZ, -0x10 ;  /* 0xfffffff0ffca7424 */ /* 0x000fe200078e00ff */
[----:B------:R-:W-:-:S03]  /*0110*/  ULDC UR60, c[0x0][0x394] ;  /* 0x0000e500003c7ab9 */ /* 0x000fc60000000800 */
[----:B------:R-:W3:Y:S08]  /*0120*/  S2UR UR4, SR_CgaCtaId ;  /* 0x00000000000479c3 */ /* 0x000ef00000008800 */
[----:B------:R-:W4:Y:S01]  /*0130*/  S2UR UR48, SR_CTAID.Y ;  /* 0x00000000003079c3 */ /* 0x000f220000002600 */
[----:B--2---:R-:W-:Y:S01]  /*0140*/  USHF.R.S32.HI UR6, URZ, 0x1f, UR57 ;  /* 0x0000001f3f067899 */ /* 0x004fe20008011439 */
[----:B-1----:R-:W-:Y:S01]  /*0150*/  SHF.R.S32.HI R9, RZ, 0x1f, R13 ;  /* 0x0000001fff097819 */ /* 0x002fe2000001140d */
[----:B------:R-:W-:Y:S01]  /*0160*/  IMAD.SHL.U32 R252, R13, 0x2, RZ ;  /* 0x000000020dfc7824 */ /* 0x000fe200078e00ff */
[----:B---3--:R-:W-:-:S02]  /*0170*/  ULEA UR4, UR4, UR5, 0x18 ;  /* 0x0000000504047291 */ /* 0x008fc4000f8ec03f */
[CC--:B------:R-:W-:Y:S02]  /*0180*/  LEA.HI R3, R9.reuse, R13.reuse, RZ, 0x5 ;  /* 0x0000000d09037211 */ /* 0x0c0fe400078f28ff */
[----:B------:R-:W-:Y:S02]  /*0190*/  LEA.HI R6, R9, R13, RZ, 0x4 ;  /* 0x0000000d09067211 */ /* 0x000fe400078f20ff */
[--C-:B------:R-:W-:Y:S01]  /*01a0*/  SHF.R.S32.HI R4, RZ, 0x5, R3.reuse ;  /* 0x00000005ff047819 */ /* 0x100fe20000011403 */
[----:B----4-:R-:W-:Y:S01]  /*01b0*/  USHF.L.U32 UR5, UR48, 0x7, URZ ;  /* 0x0000000730057899 */ /* 0x010fe2000800063f */
[----:B------:R-:W-:Y:S02]  /*01c0*/  SHF.R.S32.HI R0, RZ, 0x1f, R3 ;  /* 0x0000001fff007819 */ /* 0x000fe40000011403 */
[----:B------:R-:W-:Y:S02]  /*01d0*/  LOP3.LUT R3, R3, 0xffffffe0, RZ, 0xc0, !PT ;  /* 0xffffffe003037812 */ /* 0x000fe400078ec0ff */
[----:B------:R-:W-:-:S02]  /*01e0*/  LEA.HI R2, R0, R4, RZ, 0x2 ;  /* 0x0000000400027211 */ /* 0x000fc400078f10ff */
[----:B------:R-:W-:Y:S01]  /*01f0*/  SHF.R.S32.HI R7, RZ, 0x4, R6 ;  /* 0x00000004ff077819 */ /* 0x000fe20000011406 */
[----:B------:R-:W-:Y:S01]  /*0200*/  IMAD.IADD R0, R13, 0x1, -R3 ;  /* 0x000000010d007824 */ /* 0x000fe200078e0a03 */
[----:B------:R-:W-:Y:S02]  /*0210*/  LOP3.LUT R2, R2, 0xfffffffc, RZ, 0xc0, !PT ;  /* 0xfffffffc02027812 */ /* 0x000fe400078ec0ff */
[----:B------:R-:W-:Y:S02]  /*0220*/  LEA.HI R5, R6, R7, RZ, 0x1 ;  /* 0x0000000706057211 */ /* 0x000fe400078f08ff */
[----:B------:R-:W-:Y:S01]  /*0230*/  SHF.R.S32.HI R3, RZ, 0x1f, R0 ;  /* 0x0000001fff037819 */ /* 0x000fe20000011400 */
[----:B------:R-:W-:Y:S01]  /*0240*/  IMAD.IADD R11, R4, 0x1, -R2 ;  /* 0x00000001040b7824 */ /* 0x000fe200078e0a02 */
[----:B------:R-:W-:Y:S02]  /*0250*/  LEA.HI R15, R9, R13, RZ, 0x2 ;  /* 0x0000000d090f7211 */ /* 0x000fe400078f10ff */
[----:B------:R-:W-:-:S02]  /*0260*/  LEA.HI R245, R3, R0, RZ, 0x2 ;  /* 0x0000000003f57211 */ /* 0x000fc400078f10ff */
[----:B------:R-:W-:Y:S02]  /*0270*/  LOP3.LUT R0, R5, 0xfffffffe, RZ, 0xc0, !PT ;  /* 0xfffffffe05007812 */ /* 0x000fe400078ec0ff */
[--C-:B------:R-:W-:Y:S02]  /*0280*/  SHF.R.S32.HI R8, RZ, 0x2, R15.reuse ;  /* 0x00000002ff087819 */ /* 0x100fe4000001140f */
[----:B------:R-:W-:Y:S01]  /*0290*/  SHF.R.S32.HI R3, RZ, 0x1f, R15 ;  /* 0x0000001fff037819 */ /* 0x000fe2000001140f */
[----:B------:R-:W-:Y:S01]  /*02a0*/  IMAD.IADD R10, R7, 0x1, -R0 ;  /* 0x00000001070a7824 */ /* 0x000fe200078e0a00 */
[----:B------:R-:W-:Y:S02]  /*02b0*/  LEA.HI R14, R9, R13, RZ, 0x3 ;  /* 0x0000000d090e7211 */ /* 0x000fe400078f18ff */
[----:B------:R-:W-:Y:S01]  /*02c0*/  LOP3.LUT R2, R6, 0xfffffff0, RZ, 0xc0, !PT ;  /* 0xfffffff006027812 */ /* 0x000fe200078ec0ff */
[----:B------:R-:W-:Y:S01]  /*02d0*/  IMAD.SHL.U32 R180, R10, 0x200, RZ ;  /* 0x000002000ab47824 */ /* 0x000fe200078e00ff */
[----:B------:R-:W-:-:S02]  /*02e0*/  LEA.HI R0, R3, R8, RZ, 0x3 ;  /* 0x0000000803007211 */ /* 0x000fc400078f18ff */
[----:B------:R-:W-:Y:S01]  /*02f0*/  SHF.R.S32.HI R4, RZ, 0x3, R14 ;  /* 0x00000003ff047819 */ /* 0x000fe2000001140e */
[C---:B------:R-:W-:Y:S01]  /*0300*/  IMAD.IADD R3, R13.reuse, 0x1, -R2 ;  /* 0x000000010d037824 */ /* 0x040fe200078e0a02 */
[----:B------:R-:W-:Y:S02]  /*0310*/  LOP3.LUT R5, R14, 0xfffffff8, RZ, 0xc0, !PT ;  /* 0xfffffff80e057812 */ /* 0x000fe400078ec0ff */
[----:B------:R-:W-:Y:S01]  /*0320*/  LOP3.LUT R2, R0, 0xfffffff8, RZ, 0xc0, !PT ;  /* 0xfffffff800027812 */ /* 0x000fe200078ec0ff */
[----:B------:R-:W-:Y:S01]  /*0330*/  IMAD.SHL.U32 R4, R4, 0x40, RZ ;  /* 0x0000004004047824 */ /* 0x000fe200078e00ff */
[----:B------:R-:W-:Y:S01]  /*0340*/  LOP3.LUT R252, R252, 0x6, RZ, 0xc0, !PT ;  /* 0x00000006fcfc7812 */ /* 0x000fe200078ec0ff */
[----:B------:R-:W-:Y:S01]  /*0350*/  IMAD.IADD R0, R13, 0x1, -R5 ;  /* 0x000000010d007824 */ /* 0x000fe200078e0a05 */
[----:B------:R-:W-:Y:S01]  /*0360*/  SHF.R.S32.HI R5, RZ, 0x1f, R3 ;  /* 0x0000001fff057819 */ /* 0x000fe20000011403 */
[----:B------:R-:W-:Y:S01]  /*0370*/  IMAD.IADD R7, R8, 0x1, -R2 ;  /* 0x0000000108077824 */ /* 0x000fe200078e0a02 */
[----:B------:R-:W-:Y:S01]  /*0380*/  LOP3.LUT R2, R4, 0x1c0, RZ, 0xc0, !PT ;  /* 0x000001c004027812 */ /* 0x000fe200078ec0ff */
[----:B------:R-:W-:Y:S01]  /*0390*/  IMAD.SHL.U32 R197, R0, 0x8, RZ ;  /* 0x0000000800c57824 */ /* 0x000fe200078e00ff */
[----:B------:R-:W-:-:S02]  /*03a0*/  LEA.HI R12, R5, R3, RZ, 0x3 ;  /* 0x00000003050c7211 */ /* 0x000fc400078f18ff */
[----:B------:R-:W-:Y:S02]  /*03b0*/  SHF.R.U32.HI R5, RZ, 0x3, R2 ;  /* 0x00000003ff057819 */ /* 0x000fe40000011602 */
        /* <DEDUP_REMOVED lines=18> */
[C---:B------:R-:W-:Y:S01]  /*04e0*/  IMAD R2, R3.reuse, 0x1000, R180 ;  /* 0x0000100003027824 */ /* 0x040fe200078e02b4 */
[----:B------:R-:W-:Y:S01]  /*04f0*/  LOP3.LUT R184, R184, R0, RZ, 0x3c, !PT ;  /* 0x00000000b8b87212 */ /* 0x000fe200078e3cff */
[----:B------:R-:W-:Y:S01]  /*0500*/  IMAD R252, R3, 0x40, R252 ;  /* 0x0000004003fc7824 */ /* 0x000fe200078e02fc */
[----:B------:R-:W-:-:S02]  /*0510*/  LOP3.LUT R251, R8, 0xfffffe00, R4, 0xf8, !PT ;  /* 0xfffffe0008fb7812 */ /* 0x000fc400078ef804 */
[----:B------:R-:W-:Y:S01]  /*0520*/  LOP3.LUT R4, R5, 0x8, R14, 0xf8, !PT ;  /* 0x0000000805047812 */ /* 0x000fe200078ef80e */
[----:B------:R-:W-:Y:S01]  /*0530*/  IMAD.IADD R184, R2, 0x1, R184 ;  /* 0x0000000102b87824 */ /* 0x000fe200078e02b8 */
[----:B------:R-:W-:Y:S02]  /*0540*/  LOP3.LUT R2, R15, 0x7ffffffc, RZ, 0xc0, !PT ;  /* 0x7ffffffc0f027812 */ /* 0x000fe400078ec0ff */
[----:B------:R-:W-:Y:S01]  /*0550*/  LOP3.LUT R180, R180, R4, R0, 0xf6, !PT ;  /* 0x00000004b4b47212 */ /* 0x000fe200078ef600 */
[----:B------:R-:W-:Y:S01]  /*0560*/  IMAD.SHL.U32 R184, R184, 0x2, RZ ;  /* 0x00000002b8b87824 */ /* 0x000fe200078e00ff */
[----:B------:R-:W-:Y:S01]  /*0570*/  LOP3.LUT R6, R7, 0x1, RZ, 0xc0, !PT ;  /* 0x0000000107067812 */ /* 0x000fe200078ec0ff */
[----:B------:R-:W-:Y:S01]  /*0580*/  IMAD.IADD R0, R13, 0x1, -R2 ;  /* 0x000000010d007824 */ /* 0x000fe200078e0a02 */
[----:B------:R-:W-:Y:S01]  /*0590*/  SEL R185, R204, 0xffffffe0, !P4 ;  /* 0xffffffe0ccb97807 */ /* 0x000fe20006000000 */
[----:B------:R-:W-:Y:S01]  /*05a0*/  IMAD.SHL.U32 R2, R7, 0x40, RZ ;  /* 0x0000004007027824 */ /* 0x000fe200078e00ff */
[----:B------:R-:W-:Y:S01]  /*05b0*/  ISETP.NE.U32.AND P0, PT, R6, 0x1, PT ;  /* 0x000000010600780c */ /* 0x000fe20003f05070 */
[----:B------:R-:W-:Y:S01]  /*05c0*/  IMAD.SHL.U32 R8, R0, 0x2, RZ ;  /* 0x0000000200087824 */ /* 0x000fe200078e00ff */
[----:B------:R-:W-:Y:S01]  /*05d0*/  LEA R180, R180, UR4, 0x1 ;  /* 0x00000004b4b47c11 */ /* 0x000fe2000f8e08ff */
[----:B------:R-:W-:Y:S01]  /*05e0*/  IMAD.SHL.U32 R6, R16, 0x40, RZ ;  /* 0x0000004010067824 */ /* 0x000fe200078e00ff */
[----:B------:R-:W-:Y:S01]  /*05f0*/  LOP3.LUT R0, R2, 0x1c0, RZ, 0xc0, !PT ;  /* 0x000001c002007812 */ /* 0x000fe200078ec0ff */
[----:B------:R-:W-:Y:S01]  /*0600*/  IMAD.SHL.U32 R2, R3, 0x8, RZ ;  /* 0x0000000803027824 */ /* 0x000fe200078e00ff */
[----:B------:R-:W-:Y:S01]  /*0610*/  R2P PR, R7, 0x6 ;  /* 0x0000000607007804 */ /* 0x000fe20000000000 */
[----:B------:R-:W-:Y:S01]  /*0620*/  IMAD R4, R3, 0x2000, R8 ;  /* 0x0000200003047824 */ /* 0x000fe200078e0208 */
[----:B------:R-:W-:Y:S01]  /*0630*/  SHF.R.U32.HI R3, RZ, 0x3, R0 ;  /* 0x00000003ff037819 */ /* 0x000fe20000011600 */
[----:B------:R-:W-:Y:S01]  /*0640*/  IMAD.SHL.U32 R7, R10, 0x10, RZ ;  /* 0x000000100a077824 */ /* 0x000fe200078e00ff */
[----:B------:R-:W-:Y:S01]  /*0650*/  LOP3.LUT R2, R2, 0x8, RZ, 0xc0, !PT ;  /* 0x0000000802027812 */ /* 0x000fe200078ec0ff */
[----:B------:R-:W-:Y:S01]  /*0660*/  IMAD R4, R11, 0x400, R4 ;  /* 0x000004000b047824 */ /* 0x000fe200078e0204 */
[----:B------:R-:W-:-:S02]  /*0670*/  LOP3.LUT R5, R3, R0, RZ, 0xfc, !PT ;  /* 0x0000000003057212 */ /* 0x000fc400078efcff */
[----:B------:R-:W-:Y:S02]  /*0680*/  LOP3.LUT R9, R2, 0x10, R7, 0xf8, !PT ;  /* 0x0000001002097812 */ /* 0x000fe400078ef807 */
[----:B------:R-:W-:Y:S01]  /*0690*/  LOP3.LUT R7, R3, R0, R2, 0x1e, !PT ;  /* 0x0000000003077212 */ /* 0x000fe200078e1e02 */
[----:B------:R-:W-:Y:S01]  /*06a0*/  IMAD.IADD R201, R5, 0x1, R4 ;  /* 0x0000000105c97824 */ /* 0x000fe200078e0204 */
[----:B------:R-:W-:Y:S01]  /*06b0*/  LOP3.LUT R4, R6, 0x1c0, RZ, 0xc0, !PT ;  /* 0x000001c006047812 */ /* 0x000fe200078ec0ff */
[----:B------:R-:W-:Y:S01]  /*06c0*/  IMAD.SHL.U32 R3, R10, 0x8, RZ ;  /* 0x000000080a037824 */ /* 0x000fe200078e00ff */
[----:B------:R-:W-:Y:S01]  /*06d0*/  SEL R204, R204, 0xffffffe0, !P1 ;  /* 0xffffffe0cccc7807 */ /* 0x000fe20004800000 */
[----:B------:R-:W-:Y:S01]  /*06e0*/  IMAD.SHL.U32 R0, R12, 0x40, RZ ;  /* 0x000000400c007824 */ /* 0x000fe200078e00ff */
[----:B------:R-:W-:Y:S01]  /*06f0*/  SHF.R.U32.HI R2, RZ, 0x3, R4 ;  /* 0x00000003ff027819 */ /* 0x000fe20000011604 */
[----:B------:R-:W-:Y:S01]  /*0700*/  IMAD R5, R11, 0x400, R8 ;  /* 0x000004000b057824 */ /* 0x000fe200078e0208 */
[----:B------:R-:W-:-:S02]  /*0710*/  LOP3.LUT R3, R4, 0x8, R3, 0xf8, !PT ;  /* 0x0000000804037812 */ /* 0x000fc400078ef803 */
[----:B------:R-:W-:Y:S01]  /*0720*/  LOP3.LUT R0, R0, 0xfffffe00, RZ, 0xc0, !PT ;  /* 0xfffffe0000007812 */ /* 0x000fe200078ec0ff */
[----:B------:R-:W-:Y:S01]  /*0730*/  IMAD.IADD R5, R5, 0x1, R7 ;  /* 0x0000000105057824 */ /* 0x000fe200078e0207 */
[----:B------:R-:W-:Y:S02]  /*0740*/  LOP3.LUT R4, R2, R9, R4, 0x1e, !PT ;  /* 0x0000000902047212 */ /* 0x000fe400078e1e04 */
[----:B------:R-:W-:Y:S01]  /*0750*/  LOP3.LUT R2, R3, R2, RZ, 0x3c, !PT ;  /* 0x0000000203027212 */ /* 0x000fe200078e3cff */
[----:B------:R-:W-:Y:S01]  /*0760*/  IMAD R3, R11, 0x400, R0 ;  /* 0x000004000b037824 */ /* 0x000fe200078e0200 */
[----:B------:R-:W-:Y:S01]  /*0770*/  LOP3.LUT R190, R4, R0, RZ, 0xfc, !PT ;  /* 0x0000000004be7212 */ /* 0x000fe200078efcff */
[----:B------:R-:W-:Y:S01]  /*0780*/  IMAD.U32 R0, RZ, RZ, UR6 ;  /* 0x00000006ff007e24 */ /* 0x000fe2000f8e00ff */
[----:B------:R-:W-:Y:S01]  /*0790*/  USHF.R.S32.HI UR6, URZ, 0x1f, UR48 ;  /* 0x0000001f3f067899 */ /* 0x000fe20008011430 */
[----:B------:R-:W-:Y:S01]  /*07a0*/  IMAD.IADD R189, R3, 0x1, R2 ;  /* 0x0000000103bd7824 */ /* 0x000fe200078e0202 */
[----:B------:R-:W-:Y:S01]  /*07b0*/  LEA R201, R201, UR4, 0x1 ;  /* 0x00000004c9c97c11 */ /* 0x000fe2000f8e08ff */
[----:B------:R-:W-:Y:S01]  /*07c0*/  IMAD.U32 R2, RZ, RZ, UR5 ;  /* 0x00000005ff027e24 */ /* 0x000fe2000f8e00ff */
[----:B------:R-:W-:Y:S01]  /*07d0*/  USHF.R.S32.HI UR5, URZ, 0x1f, UR57 ;  /* 0x0000001f3f057899 */ /* 0x000fe20008011439 */
[----:B------:R-:W-:Y:S01]  /*07e0*/  IMAD.MOV.U32 R0, RZ, RZ, 0x40 ;  /* 0x00000040ff007424 */ /* 0x000fe200078e00ff */
[----:B------:R-:W-:Y:S01]  /*07f0*/  SEL R202, R202, 0x10, !P0 ;  /* 0x00000010caca7807 */ /* 0x000fe20004000000 */
[----:B------:R-:W-:Y:S01]  /*0800*/  IMAD.U32 R2, RZ, RZ, UR6 ;  /* 0x00000006ff027e24 */ /* 0x000fe2000f8e00ff */
[----:B------:R-:W-:Y:S01]  /*0810*/  UIADD3 UR6, UR4, 0xc000, URZ ;  /* 0x0000c00004067890 */ /* 0x000fe2000fffe03f */
[----:B------:R-:W-:Y:S01]  /*0820*/  IMAD.MOV.U32 R2, RZ, RZ, 0x440 ;  /* 0x00000440ff027424 */ /* 0x000fe200078e00ff */
[C---:B------:R-:W-:Y:S01]  /*0830*/  SEL R183, R0.reuse, 0xffffffc0, !P3 ;  /* 0xffffffc000b77807 */ /* 0x040fe20005800000 */
[----:B------:R-:W-:Y:S01]  /*0840*/  IMAD.U32 R3, RZ, RZ, UR5 ;  /* 0x00000005ff037e24 */ /* 0x000fe2000f8e00ff */
[----:B------:R-:W-:Y:S01]  /*0850*/  SEL R0, R0, 0xffffffc0, !P2 ;  /* 0xffffffc000007807 */ /* 0x000fe20005000000 */
[----:B------:R-:W-:Y:S01]  /*0860*/  IMAD.IADD R203, R201, 0x1, R202 ;  /* 0x00000001c9cb7824 */ /* 0x000fe200078e02ca */
[----:B------:R-:W-:Y:S01]  /*0870*/  LEA R7, R5, UR6, 0x1 ;  /* 0x0000000605077c11 */ /* 0x000fe2000f8e08ff */
[----:B------:R-:W-:Y:S01]  /*0880*/  VIADD R186, R184, UR6 ;  /* 0x00000006b8ba7c36 */ /* 0x000fe20008000000 */
[----:B------:R-:W-:Y:S01]  /*0890*/  SEL R2, R2, 0x3c0, !P2 ;  /* 0x000003c002027807 */ /* 0x000fe20005000000 */
[----:B------:R-:W-:Y:S01]  /*08a0*/  IMAD.IADD R200, R201, 0x1, R0 ;  /* 0x00000001c9c87824 */ /* 0x000fe200078e0200 */
[----:B------:R-:W-:Y:S01]  /*08b0*/  UIADD3 UR5, UR4, 0xc000, URZ ;  /* 0x0000c00004057890 */ /* 0x000fe2000fffe03f */
[--C-:B------:R-:W-:Y:S01]  /*08c0*/  IMAD.IADD R6, R0, 0x1, R7.reuse ;  /* 0x0000000100067824 */ /* 0x100fe200078e0207 */
[----:B------:R-:W-:Y:S01]  /*08d0*/  STL [R1], R7 ;  /* 0x0000000701007387 */ /* 0x000fe20000100800 */
[----:B------:R-:W-:-:S02]  /*08e0*/  IMAD.IADD R5, R204, 0x1, R7 ;  /* 0x00000001cc057824 */ /* 0x000fc400078e0207 */
[C---:B------:R-:W-:Y:S01]  /*08f0*/  VIADD R10, R7.reuse, 0x420 ;  /* 0x00000420070a7836 */ /* 0x040fe20000000000 */
[----:B------:R1:W-:Y:S01]  /*0900*/  STL [R1+0x18], R6 ;  /* 0x0000180601007387 */ /* 0x0003e20000100800 */
[C---:B------:R-:W-:Y:S02]  /*0910*/  IMAD.IADD R4, R7.reuse, 0x1, R2 ;  /* 0x0000000107047824 */ /* 0x040fe400078e0202 */
[C---:B------:R-:W-:Y:S01]  /*0920*/  VIADD R3, R7.reuse, 0x2020 ;  /* 0x0000202007037836 */ /* 0x040fe20000000000 */
[----:B------:R2:W-:Y:S01]  /*0930*/  STL [R1+0x34], R5 ;  /* 0x0000340501007387 */ /* 0x0005e20000100800 */
[C---:B------:R-:W-:Y:S02]  /*0940*/  @P1 VIADD R10, R7.reuse, 0x3e0 ;  /* 0x000003e0070a1836 */ /* 0x040fe40000000000 */
[C---:B------:R-:W-:Y:S01]  /*0950*/  VIADD R9, R7.reuse, 0x2420 ;  /* 0x0000242007097836 */ /* 0x040fe20000000000 */
[----:B------:R-:W-:Y:S01]  /*0960*/  STL [R1+0x14], R4 ;  /* 0x0000140401007387 */ /* 0x000fe20000100800 */
[----:B------:R-:W-:-:S02]  /*0970*/  @P1 VIADD R3, R7, 0x1fe0 ;  /* 0x00001fe007031836 */ /* 0x000fc40000000000 */
[C---:B------:R-:W-:Y:S01]  /*0980*/  VIADD R8, R7.reuse, 0x2040 ;  /* 0x0000204007087836 */ /* 0x040fe20000000000 */
[----:B------:R-:W-:Y:S01]  /*0990*/  STL [R1+0x20], R10 ;  /* 0x0000200a01007387 */ /* 0x000fe20000100800 */
[C---:B------:R-:W-:Y:S02]  /*09a0*/  @P1 VIADD R9, R7.reuse, 0x23e0 ;  /* 0x000023e007091836 */ /* 0x040fe40000000000 */
[----:B------:R-:W-:Y:S01]  /*09b0*/  @P2 VIADD R8, R7, 0x1fc0 ;  /* 0x00001fc007082836 */ /* 0x000fe20000000000 */
[----:B------:R-:W-:Y:S01]  /*09c0*/  STL [R1+0x8], R3 ;  /* 0x0000080301007387 */ /* 0x000fe20000100800 */
[----:B------:R-:W-:Y:S02]  /*09d0*/  IMAD.IADD R183, R186, 0x1, R183 ;  /* 0x00000001bab77824 */ /* 0x000fe400078e02b7 */
[----:B------:R-:W-:Y:S01]  /*09e0*/  IMAD.IADD R202, R202, 0x1, R200 ;  /* 0x00000001caca7824 */ /* 0x000fe200078e02c8 */
[----:B------:R-:W-:Y:S01]  /*09f0*/  STL [R1+0x1c], R9 ;  /* 0x00001c0901007387 */ /* 0x000fe20000100800 */
[----:B------:R-:W-:-:S02]  /*0a00*/  IMAD.IADD R186, R186, 0x1, R185 ;  /* 0x00000001baba7824 */ /* 0x000fc400078e02b9 */
[----:B------:R-:W-:Y:S01]  /*0a10*/  IMAD.IADD R207, R201, 0x1, R204 ;  /* 0x00000001c9cf7824 */ /* 0x000fe200078e02cc */
[----:B------:R-:W-:Y:S01]  /*0a20*/  STL [R1+0x10], R8 ;  /* 0x0000100801007387 */ /* 0x000fe20000100800 */
[C---:B-1----:R-:W-:Y:S02]  /*0a30*/  IMAD.IADD R6, R204.reuse, 0x1, R6 ;  /* 0x00000001cc067824 */ /* 0x042fe400078e0206 */
[----:B------:R-:W-:Y:S02]  /*0a40*/  IMAD.IADD R206, R203, 0x1, R204 ;  /* 0x00000001cbce7824 */ /* 0x000fe400078e02cc */
[C---:B--2---:R-:W-:Y:S02]  /*0a50*/  VIADD R5, R7.reuse, 0x2440 ;  /* 0x0000244007057836 */ /* 0x044fe40000000000 */
[----:B------:R-:W-:Y:S02]  /*0a60*/  @P2 VIADD R5, R7, 0x23c0 ;  /* 0x000023c007052836 */ /* 0x000fe40000000000 */
[----:B------:R-:W-:-:S02]  /*0a70*/  IMAD.IADD R205, R204, 0x1, R200 ;  /* 0x00000001cccd7824 */ /* 0x000fc400078e02c8 */
[----:B------:R-:W-:Y:S01]  /*0a80*/  IMAD.IADD R185, R185, 0x1, R183 ;  /* 0x00000001b9b97824 */ /* 0x000fe200078e02b7 */
[----:B------:R1:W-:Y:S04]  /*0a90*/  STL [R1+0xc], R5 ;  /* 0x00000c0501007387 */ /* 0x0003e80000100800 */
[----:B------:R2:W-:Y:S01]  /*0aa0*/  STL [R1+0x30], R6 ;  /* 0x0000300601007387 */ /* 0x0005e20000100800 */
[----:B-1----:R-:W-:Y:S02]  /*0ab0*/  IMAD.IADD R5, R204, 0x1, R4 ;  /* 0x00000001cc057824 */ /* 0x002fe400078e0204 */
[--C-:B------:R-:W-:Y:S02]  /*0ac0*/  IMAD.IADD R4, R0, 0x1, R3.reuse ;  /* 0x0000000100047824 */ /* 0x100fe400078e0203 */
[----:B------:R-:W-:Y:S01]  /*0ad0*/  IMAD.IADD R0, R2, 0x1, R3 ;  /* 0x0000000102007824 */ /* 0x000fe200078e0203 */
[----:B------:R2:W-:Y:S01]  /*0ae0*/  STL [R1+0x2c], R5 ;  /* 0x00002c0501007387 */ /* 0x0005e20000100800 */
[----:B------:R-:W-:-:S03]  /*0af0*/  IMAD.IADD R204, R204, 0x1, R202 ;  /* 0x00000001cccc7824 */ /* 0x000fc600078e02ca */
[----:B------:R2:W-:Y:S04]  /*0b00*/  STL [R1+0x28], R4 ;  /* 0x0000280401007387 */ /* 0x0005e80000100800 */
[----:B------:R2:W-:Y:S02]  /*0b10*/  STL [R1+0x24], R0 ;  /* 0x0000240001007387 */ /* 0x0005e40000100800 */
.L_x_590:
        /* <DEDUP_REMOVED lines=14> */
[----:B------:R-:W-:Y:S02]  /*0c00*/  @UP3 UIADD3.X UR9, UR6, UR9, URZ, UP0, !UPT ;  /* 0x0000000906093290 */ /* 0x000fe400087fe43f */
[----:B------:R-:W-:Y:S01]  /*0c10*/  UIADD3 UR16, UP2, UR17, UR12, URZ ;  /* 0x0000000c11107290 */ /* 0x000fe2000ff5e03f */
[----:B-12---:R-:W-:Y:S01]  /*0c20*/  IMAD.U32 R2, RZ, RZ, UR8 ;  /* 0x00000008ff027e24 */ /* 0x006fe2000f8e00ff */
[----:B------:R-:W-:Y:S01]  /*0c30*/  UISETP.NE.U32.AND UP0, UPT, UR12, URZ, UPT ;  /* 0x0000003f0c00728c */ /* 0x000fe2000bf05070 */
[----:B--2---:R-:W-:Y:S01]  /*0c40*/  IMAD.U32 R4, RZ, RZ, UR10 ;  /* 0x0000000aff047e24 */ /* 0x004fe2000f8e00ff */
[----:B------:R-:W-:Y:S01]  /*0c50*/  @UP4 UIADD3.X UR11, UR6, UR11, URZ, UP1, !UPT ;  /* 0x0000000b060b4290 */ /* 0x000fe20008ffe43f */
[----:B------:R-:W-:Y:S01]  /*0c60*/  IMAD.U32 R3, RZ, RZ, UR9 ;  /* 0x00000009ff037e24 */ /* 0x000fe2000f8e00ff */
[----:B------:R-:W-:-:S02]  /*0c70*/  UIADD3.X UR7, UR6, UR13, URZ, UP2, !UPT ;  /* 0x0000000d06077290 */ /* 0x000fc400097fe43f */
[----:B------:R-:W-:Y:S01]  /*0c80*/  UISETP.NE.AND.EX UP0, UPT, UR13, URZ, UPT, UP0 ;  /* 0x0000003f0d00728c */ /* 0x000fe2000bf05300 */
[----:B------:R-:W-:Y:S02]  /*0c90*/  ULDC.U8 UR18, c[0x0][0x3c2] ;  /* 0x0000f08000127ab9 */ /* 0x000fe40000000000 */
[----:B------:R-:W-:Y:S01]  /*0ca0*/  ULDC.64 UR12, c[0x0][0x2f8] ;  /* 0x0000be00000c7ab9 */ /* 0x000fe20000000a00 */
[----:B------:R-:W-:Y:S01]  /*0cb0*/  UISETP.NE.AND UP2, UPT, UR18, URZ, UPT ;  /* 0x0000003f1200728c */ /* 0x000fe2000bf45270 */
[----:B------:R-:W-:Y:S01]  /*0cc0*/  IMAD.U32 R5, RZ, RZ, UR11 ;  /* 0x0000000bff057e24 */ /* 0x000fe2000f8e00ff */
[----:B------:R-:W-:Y:S01]  /*0cd0*/  UISETP.EQ.U32.AND UP4, UPT, UR12, URZ, UPT ;  /* 0x0000003f0c00728c */ /* 0x000fe2000bf82070 */
[----:B------:R-:W-:-:S03]  /*0ce0*/  PLOP3.LUT P3, PT, PT, PT, UP0, 0x80, 0x0 ;  /* 0x000000000000781c */ /* 0x000fc60003f6f008 */
[----:B------:R-:W-:Y:S01]  /*0cf0*/  UISETP.EQ.OR.EX UP4, UPT, UR13, URZ, !UP2, UP4 ;  /* 0x0000003f0d00728c */ /* 0x000fe2000d782740 */
[----:B---34-:R-:W2:Y:S05]  /*0d00*/  @P1 LDG.E R7, desc[UR14][R4.64] ;  /* 0x0000000e04071981 */ /* 0x018eaa000c1e1900 */
        /* <DEDUP_REMOVED lines=11> */
[----:B------:R-:W-:-:S03]  /*0dc0*/  @!UP3 ULDC.64 UR6, c[0x0][0x318] ;  /* 0x0000c6000006bab9 */ /* 0x000fc60000000a00 */
[----:B------:R-:W5:Y:S01]  /*0dd0*/  @!P2 LDG.E R4, desc[UR14][R2.64] ;  /* 0x0000000e0204a981 */ /* 0x000f62000c1e1900 */
[----:B------:R-:W-:Y:S01]  /*0de0*/  @!UP3 UISETP.NE.U32.AND UP1, UPT, UR6, URZ, UPT ;  /* 0x0000003f0600b28c */ /* 0x000fe2000bf25070 */
[----:B------:R-:W-:Y:S02]  /*0df0*/  UMOV UR37, 0xffffffff ;  /* 0xffffffff00257882 */ /* 0x000fe40000000000 */
[----:B------:R-:W-:Y:S01]  /*0e00*/  UMOV UR6, 0xffffffff ;  /* 0xffffffff00067882 */ /* 0x000fe20000000000 */
[----:B------:R-:W-:Y:S02]  /*0e10*/  @!UP3 UISETP.NE.AND.EX UP1, UPT, UR7, URZ, UPT, UP1 ;  /* 0x0000003f0700b28c */ /* 0x000fe4000bf25310 */
[----:B------:R-:W-:Y:S01]  /*0e20*/  USHF.L.U32 UR30, UR23, 0x7, URZ ;  /* 0x00000007171e7899 */ /* 0x000fe2000800063f */
[----:B------:R-:W-:Y:S02]  /*0e30*/  @!UP3 ULDC UR7, c[0x0][0x2cc] ;  /* 0x0000b3000007bab9 */ /* 0x000fe40000000800 */
[----:B------:R-:W-:-:S03]  /*0e40*/  @!UP3 USEL UR8, UR7, URZ, UP1 ;  /* 0x0000003f0708b287 */ /* 0x000fc60008800000 */
[----:B------:R-:W-:Y:S01]  /*0e50*/  ULDC UR7, c[0x0][0x2c8] ;  /* 0x0000b20000077ab9 */ /* 0x000fe20000000800 */
[----:B--2---:R-:W-:Y:S02]  /*0e60*/  @P1 R2UR UR25, R7 ;  /* 0x00000000071912ca */ /* 0x004fe400000e0000 */
[----:B---3--:R-:W-:Y:S02]  /*0e70*/  @P0 R2UR UR9, R5 ;  /* 0x00000000050902ca */ /* 0x008fe400000e0000 */
        /* <DEDUP_REMOVED lines=13> */
.L_x_512:
        /* <DEDUP_REMOVED lines=11> */
[----:B------:R-:W-:Y:S02]  /*1000*/  UIMAD UR7, UR58, UR8, URZ ;  /* 0x000000083a0772a4 */ /* 0x000fe4000f8e023f */
[----:B------:R-:W-:Y:S01]  /*1010*/  UIMAD.WIDE.U32 UR28, UR48, UR8, URZ ;  /* 0x00000008301c72a5 */ /* 0x000fe2000f8e003f */
[----:B------:R-:W2:Y:S01]  /*1020*/  S2UR UR13, SR_CTAID.X ;  /* 0x00000000000d79c3 */ /* 0x000ea20000002500 */
[----:B------:R-:W-:Y:S01]  /*1030*/  UIMAD UR22, UR48, UR9, UR7 ;  /* 0x00000009301672a4 */ /* 0x000fe2000f8e0207 */
[----:B------:R-:W-:-:S02]  /*1040*/  ULDC UR59, c[0x0][0x2d4] ;  /* 0x0000b500003b7ab9 */ /* 0x000fc40000000800 */
[----:B------:R-:W-:Y:S01]  /*1050*/  @!UP2 ULDC.64 UR8, c[0x0][0x418] ;  /* 0x000106000008aab9 */ /* 0x000fe20000000a00 */
[----:B------:R-:W-:Y:S01]  /*1060*/  ULDC.64 UR26, c[0x0][0x240] ;  /* 0x00009000001a7ab9 */ /* 0x000fe20000000a00 */
[----:B------:R-:W-:Y:S02]  /*1070*/  @!UP2 UIMAD UR7, UR58, UR8, URZ ;  /* 0x000000083a07a2a4 */ /* 0x000fe4000f8e023f */
[----:B------:R-:W-:Y:S02]  /*1080*/  @!UP2 UIMAD.WIDE.U32 UR38, UR48, UR8, URZ ;  /* 0x000000083026a2a5 */ /* 0x000fe4000f8e003f */
[----:B------:R-:W-:Y:S02]  /*1090*/  @!UP2 UIMAD UR34, UR48, UR9, UR7 ;  /* 0x000000093022a2a4 */ /* 0x000fe4000f8e0207 */
[----:B------:R-:W-:Y:S01]  /*10a0*/  UIADD3 UR7, UR17, 0x80, UR30 ;  /* 0x0000008011077890 */ /* 0x000fe2000fffe01e */
[----:B------:R-:W-:Y:S01]  /*10b0*/  ULDC UR8, c[0x0][0x394] ;  /* 0x0000e50000087ab9 */ /* 0x000fe20000000800 */
[----:B------:R-:W-:Y:S01]  /*10c0*/  USHF.R.S32.HI UR35, URZ, 0x1f, UR59 ;  /* 0x0000001f3f237899 */ /* 0x000fe2000801143b */
[----:B-1----:R-:W-:Y:S01]  /*10d0*/  IABS R5, R6 ;  /* 0x0000000600057213 */ /* 0x002fe20000000000 */
[----:B------:R-:W-:Y:S01]  /*10e0*/  ULDC UR46, c[0x0][0x2dc] ;  /* 0x0000b700002e7ab9 */ /* 0x000fe20000000800 */
[----:B------:R-:W-:Y:S01]  /*10f0*/  ULDC UR61, c[0x0][0x270] ;  /* 0x00009c00003d7ab9 */ /* 0x000fe20000000800 */
[----:B------:R-:W-:Y:S01]  /*1100*/  UIADD3 UR7, UR7, UR8, -UR12 ;  /* 0x0000000807077290 */ /* 0x000fe2000fffe80c */
[----:B------:R-:W1:Y:S01]  /*1110*/  I2F.RP R2, R5 ;  /* 0x0000000500027306 */ /* 0x000e620000209400 */
[----:B------:R-:W-:Y:S01]  /*1120*/  UIMAD.WIDE.U32 UR20, UR6, UR26, URZ ;  /* 0x0000001a061472a5 */ /* 0x000fe2000f8e003f */
[----:B------:R-:W-:Y:S01]  /*1130*/  ISETP.NE.AND P3, PT, R6, RZ, PT ;  /* 0x000000ff0600720c */ /* 0x000fe20003f65270 */
[----:B------:R-:W-:-:S02]  /*1140*/  UIMAD UR16, UR6, UR27, URZ ;  /* 0x0000001b061072a4 */ /* 0x000fc4000f8e023f */
[----:B--2---:R-:W-:Y:S02]  /*1150*/  UIMAD.WIDE.U32 UR32, UR13, UR10, URZ ;  /* 0x0000000a0d2072a5 */ /* 0x004fe4000f8e003f */
[----:B------:R-:W-:Y:S02]  /*1160*/  UIMAD.WIDE UR18, UR46, UR61, URZ ;  /* 0x0000003d2e1272a5 */ /* 0x000fe4000f8e023f */
[----:B------:R-:W-:Y:S02]  /*1170*/  UIMAD UR50, UR13, UR11, UR33 ;  /* 0x0000000b0d3272a4 */ /* 0x000fe4000f8e0221 */
[----:B------:R-:W-:Y:S01]  /*1180*/  USHF.L.U32 UR13, UR48, 0x7, URZ ;  /* 0x00000007300d7899 */ /* 0x000fe2000800063f */
[----:B------:R-:W-:Y:S01]  /*1190*/  @UP2 ULDC.64 UR10, c[0x0][0x420] ;  /* 0x00010800000a2ab9 */ /* 0x000fe20000000a00 */
[----:B------:R-:W-:Y:S01]  /*11a0*/  ULDC.U8 UR33, c[0x0][0x3d8] ;  /* 0x0000f60000217ab9 */ /* 0x000fe20000000000 */
[----:B-1----:R-:W1:Y:S01]  /*11b0*/  MUFU.RCP R2, R2 ;  /* 0x0000000200027308 */ /* 0x002e620000001000 */
[----:B------:R-:W-:-:S02]  /*11c0*/  @UP2 UIMAD.WIDE.U32 UR42, UR6, UR10, URZ ;  /* 0x0000000a062a22a5 */ /* 0x000fc4000f8e003f */
[----:B------:R-:W-:Y:S02]  /*11d0*/  UIADD3 UR10, UR17, 0x7f, URZ ;  /* 0x0000007f110a7890 */ /* 0x000fe4000fffe03f */
[----:B------:R-:W-:Y:S02]  /*11e0*/  USEL UR40, UR13, URZ, UP0 ;  /* 0x0000003f0d287287 */ /* 0x000fe40008000000 */
[----:B------:R-:W-:Y:S02]  /*11f0*/  USHF.R.S32.HI UR13, URZ, 0x1f, UR10 ;  /* 0x0000001f3f0d7899 */ /* 0x000fe4000801140a */
[----:B------:R-:W-:Y:S02]  /*1200*/  UISETP.NE.AND UP3, UPT, UR33, URZ, UPT ;  /* 0x0000003f2100728c */ /* 0x000fe4000bf65270 */
[----:B------:R-:W-:Y:S02]  /*1210*/  UIMAD.WIDE.U32 UR8, UR48, UR59, URZ ;  /* 0x0000003b300872a5 */ /* 0x000fe4000f8e003f */
[----:B------:R-:W-:-:S02]  /*1220*/  ULEA.HI UR33, UR13, UR10, URZ, 0x7 ;  /* 0x0000000a0d217291 */ /* 0x000fc4000f8f383f */
[----:B------:R-:W-:Y:S01]  /*1230*/  UIMAD UR13, UR35, UR48, URZ ;  /* 0x00000030230d72a4 */ /* 0x000fe2000f8e023f */
[----:B-1----:R-:W-:Y:S01]  /*1240*/  VIADD R2, R2, 0xffffffe ;  /* 0x0ffffffe02027836 */ /* 0x002fe20000000000 */
[----:B------:R-:W-:Y:S02]  /*1250*/  UIADD3 UR51, UR29, UR22, URZ ;  /* 0x000000161d337290 */ /* 0x000fe4000fffe03f */
[----:B------:R-:W-:Y:S01]  /*1260*/  USEL UR56, UR28, UR20, !UP2 ;  /* 0x000000141c387287 */ /* 0x000fe2000d000000 */
[----:B------:R-:W1:Y:S01]  /*1270*/  F2I.FTZ.U32.TRUNC.NTZ R3, R2 ;  /* 0x0000000200037305 */ /* 0x000e62000021f000 */
[----:B------:R-:W-:Y:S02]  /*1280*/  @UP2 UIADD3 UR51, UR21, UR16, URZ ;  /* 0x0000001015332290 */ /* 0x000fe4000fffe03f */
[----:B------:R-:W-:Y:S02]  /*1290*/  UIADD3 UR7, UR7, 0x7f, URZ ;  /* 0x0000007f07077890 */ /* 0x000fe4000fffe03f */
[----:B------:R-:W-:-:S02]  /*12a0*/  UIMAD.WIDE.U32 UR28, UR18, UR8, URZ ;  /* 0x00000008121c72a5 */ /* 0x000fc4000f8e003f */
[----:B------:R-:W-:Y:S02]  /*12b0*/  UIMAD UR16, UR19, UR8, URZ ;  /* 0x00000008131072a4 */ /* 0x000fe4000f8e023f */
[----:B------:R-:W-:Y:S02]  /*12c0*/  UIMAD UR8, UR58, UR59, UR13 ;  /* 0x0000003b3a0872a4 */ /* 0x000fe4000f8e020d */
[----:B------:R-:W-:Y:S02]  /*12d0*/  USHF.R.S32.HI UR13, URZ, 0x1f, UR7 ;  /* 0x0000001f3f0d7899 */ /* 0x000fe40008011407 */
[----:B------:R-:W-:Y:S01]  /*12e0*/  UIADD3 UR8, UR9, UR8, URZ ;  /* 0x0000000809087290 */ /* 0x000fe2000fffe03f */
[----:B-1----:R-:W-:Y:S01]  /*12f0*/  IMAD.MOV R0, RZ, RZ, -R3 ;  /* 0x000000ffff007224 */ /* 0x002fe200078e0a03 */
[----:B------:R-:W-:Y:S01]  /*1300*/  ULEA.HI UR22, UR13, UR7, URZ, 0x7 ;  /* 0x000000070d167291 */ /* 0x000fe2000f8f383f */
[----:B------:R-:W-:Y:S01]  /*1310*/  IMAD.MOV.U32 R2, RZ, RZ, RZ ;  /* 0x000000ffff027224 */ /* 0x000fe200078e00ff */
[----:B------:R-:W-:Y:S01]  /*1320*/  UIMAD UR7, UR18, UR8, UR16 ;  /* 0x00000008120772a4 */ /* 0x000fe2000f8e0210 */
[----:B------:R-:W-:Y:S01]  /*1330*/  IMAD R0, R0, R5, RZ ;  /* 0x0000000500007224 */ /* 0x000fe200078e02ff */
[----:B------:R-:W-:-:S02]  /*1340*/  @UP2 UIMAD UR49, UR6, UR11, UR43 ;  /* 0x0000000b063122a4 */ /* 0x000fc4000f8e022b */
[----:B------:R-:W-:Y:S01]  /*1350*/  UIMAD UR47, UR57, UR46, URZ ;  /* 0x0000002e392f72a4 */ /* 0x000fe2000f8e023f */
[----:B------:R-:W-:Y:S01]  /*1360*/  IMAD.HI.U32 R0, R3, R0, R2 ;  /* 0x0000000003007227 */ /* 0x000fe200078e0002 */
[----:B------:R-:W-:Y:S01]  /*1370*/  MOV R2, R4 ;  /* 0x0000000400027202 */ /* 0x000fe20000000f00 */
[----:B------:R-:W-:Y:S02]  /*1380*/  USHF.L.U64.HI UR11, UR48, 0x7, UR58 ;  /* 0x00000007300b7899 */ /* 0x000fe4000801023a */
[----:B------:R-:W-:Y:S02]  /*1390*/  UIADD3 UR46, UR29, UR7, URZ ;  /* 0x000000071d2e7290 */ /* 0x000fe4000fffe03f */
[----:B------:R-:W-:Y:S01]  /*13a0*/  IMAD.HI.U32 R0, R0, R2, RZ ;  /* 0x0000000200007227 */ /* 0x000fe200078e00ff */
[----:B------:R-:W-:Y:S02]  /*13b0*/  USHF.R.S32.HI UR13, URZ, 0x7, UR33 ;  /* 0x000000073f0d7899 */ /* 0x000fe40008011421 */
[----:B------:R-:W-:Y:S01]  /*13c0*/  USHF.R.S32.HI UR7, URZ, 0x7, UR22 ;  /* 0x000000073f077899 */ /* 0x000fe20008011416 */
[----:B------:R-:W-:Y:S01]  /*13d0*/  IMAD.MOV R3, RZ, RZ, -R0 ;  /* 0x000000ffff037224 */ /* 0x000fe200078e0a00 */
[----:B------:R-:W-:-:S02]  /*13e0*/  UIMAD.WIDE.U32 UR20, UR18, UR6, URZ ;  /* 0x00000006121472a5 */ /* 0x000fc4000f8e003f */
[----:B------:R-:W-:Y:S01]  /*13f0*/  UIMAD UR16, UR19, UR6, URZ ;  /* 0x00000006131072a4 */ /* 0x000fe2000f8e023f */
[C---:B------:R-:W-:Y:S01]  /*1400*/  IMAD R2, R5.reuse, R3, R2 ;  /* 0x0000000305027224 */ /* 0x040fe200078e0202 */
[----:B------:R-:W-:Y:S02]  /*1410*/  USEL UR36, UR11, URZ, UP0 ;  /* 0x0000003f0b247287 */ /* 0x000fe40008000000 */
[----:B------:R-:W-:Y:S02]  /*1420*/  UISETP.LT.AND UP0, UPT, UR13, UR7, UPT ;  /* 0x000000070d00728c */ /* 0x000fe4000bf01270 */
[----:B------:R-:W-:Y:S01]  /*1430*/  ISETP.GT.U32.AND P1, PT, R5, R2, PT ;  /* 0x000000020500720c */ /* 0x000fe20003f24070 */
[----:B------:R-:W-:Y:S01]  /*1440*/  ULDC.U8 UR45, c[0x0][0x480] ;  /* 0x00012000002d7ab9 */ /* 0x000fe20000000000 */
[----:B------:R-:W-:Y:S01]  /*1450*/  ULDC UR41, c[0x0][0x2c4] ;  /* 0x0000b10000297ab9 */ /* 0x000fe20000000800 */
[----:B------:R-:W-:Y:S02]  /*1460*/  @UP2 UIADD3 UR46, UR21, UR16, URZ ;  /* 0x00000010152e2290 */ /* 0x000fe4000fffe03f */
[----:B------:R-:W-:-:S02]  /*1470*/  UISETP.NE.AND UP4, UPT, UR45, URZ, UPT ;  /* 0x0000003f2d00728c */ /* 0x000fc4000bf85270 */
[----:B------:R-:W-:Y:S02]  /*1480*/  @UP3 UIMAD UR16, UR48, UR41, URZ ;  /* 0x00000029301032a4 */ /* 0x000fe4000f8e023f */
[----:B------:R-:W-:Y:S02]  /*1490*/  USEL UR45, UR13, UR7, UP0 ;  /* 0x000000070d2d7287 */ /* 0x000fe40008000000 */
[----:B------:R-:W-:Y:S02]  /*14a0*/  UISETP.NE.AND UP1, UPT, UR37, -0x1, UPT ;  /* 0xffffffff2500788c */ /* 0x000fe4000bf25270 */
[----:B------:R-:W-:Y:S01]  /*14b0*/  @!P1 IMAD.IADD R2, R2, 0x1, -R5 ;  /* 0x0000000102029824 */ /* 0x000fe200078e0a05 */
[----:B------:R-:W-:Y:S01]  /*14c0*/  @UP3 USEL UR16, UR16, UR6, !UP2 ;  /* 0x0000000610103287 */ /* 0x000fe2000d000000 */
[----:B------:R-:W-:Y:S01]  /*14d0*/  @!P1 IADD3 R0, R0, 0x1, RZ ;  /* 0x0000000100009810 */ /* 0x000fe20007ffe0ff */
[----:B------:R-:W-:Y:S01]  /*14e0*/  ULEA UR7, UR45, 0xffffff80, 0x7 ;  /* 0xffffff802d077891 */ /* 0x000fe2000f8e383f */
[----:B------:R-:W-:Y:S01]  /*14f0*/  PLOP3.LUT P1, PT, PT, PT, UP1, 0x80, 0x0 ;  /* 0x000000000000781c */ /* 0x000fe20003f2f018 */
[----:B------:R-:W-:Y:S01]  /*1500*/  @UP3 ULDC UR13, c[0x0][0x2e4] ;  /* 0x0000b900000d3ab9 */ /* 0x000fe20000000800 */
[----:B------:R-:W-:Y:S01]  /*1510*/  ISETP.GE.U32.AND P0, PT, R2, R5, PT ;  /* 0x000000050200720c */ /* 0x000fe20003f06070 */
[----:B------:R-:W-:Y:S01]  /*1520*/  @!UP3 UIMAD UR22, UR48, UR61, UR57 ;  /* 0x0000003d3016b2a4 */ /* 0x000fe2000f8e0239 */
[----:B------:R-:W-:Y:S01]  /*1530*/  LOP3.LUT R2, R6, UR57, RZ, 0x3c, !PT ;  /* 0x0000003906027c12 */ /* 0x000fe2000f8e3cff */
[----:B------:R-:W-:-:S02]  /*1540*/  @UP3 UIMAD UR33, UR57, UR13, UR16 ;  /* 0x0000000d392132a4 */ /* 0x000fc4000f8e0210 */
[----:B------:R-:W-:Y:S01]  /*1550*/  USHF.R.S32.HI UR35, URZ, 0x1f, UR7 ;  /* 0x0000001f3f237899 */ /* 0x000fe20008011407 */
[----:B------:R-:W-:Y:S01]  /*1560*/  ISETP.GE.AND P2, PT, R2, RZ, PT ;  /* 0x000000ff0200720c */ /* 0x000fe20003f46270 */
[----:B------:R-:W-:Y:S02]  /*1570*/  UIADD3 UR13, UP0, UR7, UR40, URZ ;  /* 0x00000028070d7290 */ /* 0x000fe4000ff1e03f */
[----:B------:R-:W-:Y:S02]  /*1580*/  @!UP3 UIMAD UR33, UR22, UR41, URZ ;  /* 0x000000291621b2a4 */ /* 0x000fe4000f8e023f */
[----:B------:R-:W-:Y:S02]  /*1590*/  UIADD3.X UR22, UR35, UR36, URZ, UP0, !UPT ;  /* 0x0000002423167290 */ /* 0x000fe400087fe43f */
[----:B------:R-:W-:Y:S01]  /*15a0*/  UIMAD UR16, UR19, UR13, URZ ;  /* 0x0000000d131072a4 */ /* 0x000fe2000f8e023f */
[----:B------:R-:W-:Y:S01]  /*15b0*/  @P0 VIADD R0, R0, 0x1 ;  /* 0x0000000100000836 */ /* 0x000fe20000000000 */
[----:B------:R-:W-:Y:S01]  /*15c0*/  @UP1 UIADD3 UR24, UR25, UR37, URZ ;  /* 0x0000002519181290 */ /* 0x000fe2000fffe03f */
[----:B------:R-:W-:Y:S01]  /*15d0*/  PLOP3.LUT P0, PT, PT, PT, UP3, 0x80, 0x0 ;  /* 0x000000000000781c */ /* 0x000fe20003f0f038 */
[----:B------:R-:W-:Y:S01]  /*15e0*/  @UP1 UIADD3 UR31, UR25, UR37, URZ ;  /* 0x00000025191f1290 */ /* 0x000fe2000fffe03f */
[----:B------:R-:W-:Y:S01]  /*15f0*/  IMAD.MOV.U32 R14, RZ, RZ, R0 ;  /* 0x000000ffff0e7224 */ /* 0x000fe200078e0000 */
[----:B------:R-:W-:Y:S01]  /*1600*/  @UP1 ULDC.64 UR10, c[0x0][0x248] ;  /* 0x00009200000a1ab9 */ /* 0x000fe20000000a00 */
[----:B------:R-:W-:Y:S01]  /*1610*/  @UP1 ULDC.64 UR8, c[0x0][0x250] ;  /* 0x0000940000081ab9 */ /* 0x000fe20000000a00 */
[----:B------:R-:W-:-:S02]  /*1620*/  UIMAD.WIDE.U32 UR40, UR18, UR13, URZ ;  /* 0x0000000d122872a5 */ /* 0x000fc4000f8e003f */
[----:B------:R-:W-:Y:S01]  /*1630*/  USEL UR55, UR28, UR20, !UP2 ;  /* 0x000000141c377287 */ /* 0x000fe2000d000000 */
[----:B------:R-:W-:Y:S01]  /*1640*/  @!P2 IADD3 R14, -R14, RZ, RZ ;  /* 0x000000ff0e0ea210 */ /* 0x000fe20007ffe1ff */
[----:B------:R-:W-:Y:S01]  /*1650*/  UIMAD UR13, UR18, UR22, UR16 ;  /* 0x00000016120d72a4 */ /* 0x000fe2000f8e0210 */
[----:B------:R-:W-:Y:S01]  /*1660*/  @!P3 LOP3.LUT R14, RZ, R6, RZ, 0x33, !PT ;  /* 0x00000006ff0eb212 */ /* 0x000fe200078e33ff */
[----:B------:R-:W-:Y:S02]  /*1670*/  @UP1 UIMAD.WIDE.U32 UR20, UR24, UR10, URZ ;  /* 0x0000000a181412a5 */ /* 0x000fe4000f8e003f */
[----:B------:R-:W-:Y:S02]  /*1680*/  @UP1 UIMAD.WIDE.U32 UR18, UR31, UR8, URZ ;  /* 0x000000081f1212a5 */ /* 0x000fe4000f8e003f */
[----:B------:R-:W-:Y:S02]  /*1690*/  @UP1 UIMAD UR24, UR24, UR11, URZ ;  /* 0x0000000b181812a4 */ /* 0x000fe4000f8e023f */
[----:B------:R-:W-:-:S02]  /*16a0*/  @UP1 UIMAD UR16, UR31, UR9, URZ ;  /* 0x000000091f1012a4 */ /* 0x000fc4000f8e023f */
[----:B------:R-:W-:Y:S02]  /*16b0*/  USEL UR53, UR50, URZ, UP4 ;  /* 0x0000003f32357287 */ /* 0x000fe4000a000000 */
[----:B------:R-:W-:Y:S02]  /*16c0*/  USHF.R.S32.HI UR44, URZ, 0x1f, UR30 ;  /* 0x0000001f3f2c7899 */ /* 0x000fe4000801141e */
[----:B------:R-:W-:Y:S02]  /*16d0*/  @!UP2 UIADD3 UR49, UR39, UR34, URZ ;  /* 0x000000222731a290 */ /* 0x000fe4000fffe03f */
[----:B------:R-:W-:Y:S02]  /*16e0*/  USHF.R.S32.HI UR52, URZ, 0x1f, UR47 ;  /* 0x0000001f3f347899 */ /* 0x000fe4000801142f */
[----:B------:R-:W-:Y:S02]  /*16f0*/  USEL UR54, UR32, URZ, UP4 ;  /* 0x0000003f20367287 */ /* 0x000fe4000a000000 */
[----:B------:R-:W-:-:S02]  /*1700*/  @UP1 UIADD3 UR36, UR19, UR16, URZ ;  /* 0x0000001013241290 */ /* 0x000fc4000fffe03f */
[----:B------:R-:W-:Y:S02]  /*1710*/  UIADD3 UR50, UR41, UR13, URZ ;  /* 0x0000000d29327290 */ /* 0x000fe4000fffe03f */
[----:B------:R-:W-:Y:S01]  /*1720*/  @UP1 UIADD3 UR29, UR21, UR24, URZ ;  /* 0x00000018151d1290 */ /* 0x000fe2000fffe03f */
[----:B------:R-:W-:Y:S01]  /*1730*/  @UP1 UMOV UR28, UR20 ;  /* 0x00000014001c1c82 */ /* 0x000fe20008000000 */
[----:B------:R-:W-:Y:S01]  /*1740*/  @UP1 UMOV UR31, UR18 ;  /* 0x00000012001f1c82 */ /* 0x000fe20008000000 */
[----:B------:R-:W-:Y:S09]  /*1750*/  @P1 BRA `(.L_x_514) ;  /* 0x0000000000301947 */ /* 0x000ff20003800000 */
        /* <DEDUP_REMOVED lines=12> */
.L_x_514:
        /* <DEDUP_REMOVED lines=13> */
.L_x_515:
        /* <DEDUP_REMOVED lines=11> */
.L_x_516:
[----:B------:R-:W-:-:S04]  /*19a0*/  UIMAD UR6, UR48, UR61, UR57 ;  /* 0x0000003d300672a4 */ /* 0x000fc8000f8e0239 */
[----:B------:R-:W-:-:S12]  /*19b0*/  UIMAD UR6, UR6, UR59, URZ ;  /* 0x0000003b060672a4 */ /* 0x000fd8000f8e023f */
.L_x_517:
[----:B------:R-:W1:Y:S01]  /*19c0*/  S2R R0, SR_TID.X ;  /* 0x0000000000007919 */ /* 0x000e620000002100 */
[----:B------:R-:W2:Y:S01]  /*19d0*/  LDC.64 R4, c[0x0][0x420] ;  /* 0x00010800ff047b82 */ /* 0x000ea20000000a00 */
[--C-:B------:R-:W-:Y:S01]  /*19e0*/  SHF.R.S32.HI R25, RZ, 0x1f, R197.reuse ;  /* 0x0000001fff197819 */ /* 0x100fe200000114c5 */
[----:B------:R-:W-:Y:S01]  /*19f0*/  UIADD3 UR41, UR7, UR6, URZ ;  /* 0x0000000607297290 */ /* 0x000fe2000fffe03f */
[----:B------:R-:W-:Y:S01]  /*1a00*/  IADD3 R2, P0, R197, UR13, RZ ;  /* 0x0000000dc5027c10 */ /* 0x000fe2000ff1e0ff */
[----:B------:R-:W-:Y:S01]  /*1a10*/  ULDC UR16, c[0x0][0x2dc] ;  /* 0x0000b70000107ab9 */ /* 0x000fe20000000800 */
[----:B------:R-:W-:Y:S01]  /*1a20*/  UIADD3 UR6, UR7, UR33, URZ ;  /* 0x0000002107067290 */ /* 0x000fe2000fffe03f */
[----:B------:R-:W-:Y:S01]  /*1a30*/  IMAD.MOV.U32 R24, RZ, RZ, R197 ;  /* 0x000000ffff187224 */ /* 0x000fe200078e00c5 */
[----:B------:R-:W-:Y:S01]  /*1a40*/  UIADD3 UR22, -UR12, UR17, UR30 ;  /* 0x000000110c167290 */ /* 0x000fe2000fffe11e */
[----:B------:R-:W-:Y:S01]  /*1a50*/  IADD3.X R3, R25, UR49, RZ, P0, !PT ;  /* 0x0000003119037c10 */ /* 0x000fe200087fe4ff */
[----:B------:R-:W-:Y:S01]  /*1a60*/  ULDC.64 UR20, c[0x0][0x2b0] ;  /* 0x0000ac0000147ab9 */ /* 0x000fe20000000a00 */
[----:B------:R-:W-:Y:S01]  /*1a70*/  UIMAD UR16, UR16, UR61, URZ ;  /* 0x0000003d101072a4 */ /* 0x000fe2000f8e023f */
[----:B------:R-:W-:Y:S01]  /*1a80*/  BSSY B1, `(.L_x_513) ;  /* 0x00009e1000017945 */ /* 0x000fe20003800000 */
[----:B------:R-:W-:Y:S01]  /*1a90*/  ULDC UR59, c[0x0][0x398] ;  /* 0x0000e600003b7ab9 */ /* 0x000fe20000000800 */
[----:B------:R-:W-:-:S02]  /*1aa0*/  UIMAD.WIDE UR20, UR6, 0x4, UR20 ;  /* 0x00000004061478a5 */ /* 0x000fc4000f8e0214 */
[----:B------:R-:W-:Y:S02]  /*1ab0*/  UIADD3 UR6, UR22, -UR59, URZ ;  /* 0x8000003b16067290 */ /* 0x000fe4000fffe03f */
[----:B------:R-:W-:Y:S01]  /*1ac0*/  USHF.L.U32 UR13, UR16, 0x7, URZ ;  /* 0x00000007100d7899 */ /* 0x000fe2000800063f */
[----:B------:R-:W-:Y:S01]  /*1ad0*/  ULDC.64 UR18, c[0x0][0x428] ;  /* 0x00010a0000127ab9 */ /* 0x000fe20000000a00 */
[----:B------:R-:W-:Y:S01]  /*1ae0*/  USHF.R.S32.HI UR24, URZ, 0x1f, UR6 ;  /* 0x0000001f3f187899 */ /* 0x000fe20008011406 */
[----:B------:R-:W-:Y:S01]  /*1af0*/  IMAD.U32 R9, RZ, RZ, UR18 ;  /* 0x00000012ff097e24 */ /* 0x000fe2000f8e00ff */
[----:B------:R-:W-:Y:S01]  /*1b00*/  USHF.R.S32.HI UR61, URZ, 0x1f, UR57 ;  /* 0x0000001f3f3d7899 */ /* 0x000fe20008011439 */
[----:B--2---:R-:W-:Y:S01]  /*1b10*/  IMAD.WIDE.U32 R2, R4, UR7, R2 ;  /* 0x0000000704027c25 */ /* 0x004fe2000f8e0002 */
[----:B------:R-:W-:Y:S02]  /*1b20*/  UIADD3 UR40, UP2, UP0, UR40, UR13, UR47 ;  /* 0x0000000d28287290 */ /* 0x000fe4000f85e02f */
[----:B------:R-:W-:Y:S01]  /*1b30*/  USHF.R.S32.HI UR13, URZ, 0x1f, UR13 ;  /* 0x0000001f3f0d7899 */ /* 0x000fe2000801140d */
[----:B------:R-:W-:Y:S01]  /*1b40*/  ULDC.64 UR32, c[0x0][0x258] ;  /* 0x0000960000207ab9 */ /* 0x000fe20000000a00 */
[----:B------:R-:W-:Y:S01]  /*1b50*/  ULEA.HI UR24, UR24, UR6, URZ, 0x7 ;  /* 0x0000000618187291 */ /* 0x000fe2000f8f383f */
[----:B-1----:R-:W-:Y:S01]  /*1b60*/  SHF.R.S32.HI R6, RZ, 0x1f, R0 ;  /* 0x0000001fff067819 */ /* 0x002fe20000011400 */
[----:B------:R-:W-:-:S02]  /*1b70*/  UIMAD UR22, UR61, UR18, URZ ;  /* 0x000000123d1672a4 */ /* 0x000fc4000f8e023f */
[----:B------:R-:W-:Y:S01]  /*1b80*/  UIADD3.X UR13, UR50, UR13, UR52, UP2, UP0 ;  /* 0x0000000d320d7290 */ /* 0x000fe200097e0434 */
[CC--:B------:R-:W-:Y:S01]  /*1b90*/  LEA.HI R11, R6.reuse, R0.reuse, RZ, 0x5 ;  /* 0x00000000060b7211 */ /* 0x0c0fe200078f28ff */
[----:B------:R-:W-:Y:S01]  /*1ba0*/  UIMAD UR6, UR61, UR32, URZ ;  /* 0x000000203d0672a4 */ /* 0x000fe2000f8e023f */
[----:B------:R-:W-:Y:S01]  /*1bb0*/  LEA.HI R6, R6, R0, RZ, 0x3 ;  /* 0x0000000006067211 */ /* 0x000fe200078f18ff */
[----:B------:R-:W-:Y:S01]  /*1bc0*/  USHF.R.S32.HI UR24, URZ, 0x7, UR24 ;  /* 0x000000073f187899 */ /* 0x000fe20008011418 */
[----:B------:R-:W-:Y:S01]  /*1bd0*/  LOP3.LUT R12, R11, 0xffffffe0, RZ, 0xc0, !PT ;  /* 0xffffffe00b0c7812 */ /* 0x000fe200078ec0ff */
[----:B------:R-:W-:Y:S02]  /*1be0*/  UIMAD UR34, UR57, UR19, UR22 ;  /* 0x00000013392272a4 */ /* 0x000fe4000f8e0216 */
[----:B------:R-:W-:Y:S02]  /*1bf0*/  UIMAD UR22, UR57, UR33, UR6 ;  /* 0x00000021391672a4 */ /* 0x000fe4000f8e0206 */
[----:B------:R-:W-:Y:S01]  /*1c00*/  IMAD.IADD R12, R0, 0x1, -R12 ;  /* 0x00000001000c7824 */ /* 0x000fe200078e0a0c */
[----:B------:R-:W-:Y:S01]  /*1c10*/  ULDC.64 UR18, c[0x0][0x400] ;  /* 0x0001000000127ab9 */ /* 0x000fe20000000a00 */
[----:B------:R-:W-:Y:S01]  /*1c20*/  IMAD R0, R4, UR35, RZ ;  /* 0x0000002304007c24 */ /* 0x000fe2000f8e02ff */
[----:B------:R-:W-:Y:S01]  /*1c30*/  ULDC.64 UR42, c[0x0][0x210] ;  /* 0x00008400002a7ab9 */ /* 0x000fe20000000a00 */
[----:B------:R-:W-:-:S02]  /*1c40*/  ULDC.64 UR38, c[0x0][0x3e0] ;  /* 0x0000f80000267ab9 */ /* 0x000fc40000000a00 */
[----:B------:R-:W-:Y:S01]  /*1c50*/  IMAD R7, R5, UR7, R0 ;  /* 0x0000000705077c24 */ /* 0x000fe2000f8e0200 */
[----:B------:R-:W-:-:S03]  /*1c60*/  SHF.R.S32.HI R0, RZ, 0x3, R6 ;  /* 0x00000003ff007819 */ /* 0x000fc60000011406 */
[----:B------:R-:W-:Y:S01]  /*1c70*/  IMAD.IADD R3, R3, 0x1, R7 ;  /* 0x0000000103037824 */ /* 0x000fe200078e0207 */
[----:B------:R-:W-:Y:S02]  /*1c80*/  SHF.R.S32.HI R23, RZ, 0x1f, R0 ;  /* 0x0000001fff177819 */ /* 0x000fe40000011400 */
[----:B------:R-:W-:Y:S01]  /*1c90*/  IADD3 R8, P0, R0, UR7, RZ ;  /* 0x0000000700087c10 */ /* 0x000fe2000ff1e0ff */
[----:B------:R-:W-:Y:S01]  /*1ca0*/  IMAD.WIDE.U32 R2, R9, UR57, R2 ;  /* 0x0000003909027c25 */ /* 0x000fe2000f8e0002 */
[----:B------:R-:W-:Y:S01]  /*1cb0*/  SHF.R.S32.HI R9, RZ, 0x5, R11 ;  /* 0x00000005ff097819 */ /* 0x000fe2000001140b */
[----:B------:R-:W-:Y:S01]  /*1cc0*/  UIADD3 UR7, UP2, UP0, UR54, UR40, UR55 ;  /* 0x0000002836077290 */ /* 0x000fe2000f85e037 */
[----:B------:R-:W-:Y:S01]  /*1cd0*/  IADD3.X R6, R23, UR35, RZ, P0, !PT ;  /* 0x0000002317067c10 */ /* 0x000fe200087fe4ff */
[----:B------:R-:W-:Y:S01]  /*1ce0*/  VIADD R3, R3, UR34 ;  /* 0x0000002203037c36 */ /* 0x000fe20008000000 */
[----:B------:R-:W-:Y:S01]  /*1cf0*/  ULDC.64 UR54, c[0x0][0x478] ;  /* 0x00011e0000367ab9 */ /* 0x000fe20000000a00 */
[----:B------:R-:W-:Y:S01]  /*1d00*/  UIADD3.X UR6, UR53, UR13, UR46, UP2, UP0 ;  /* 0x0000000d35067290 */ /* 0x000fe200097e042e */
[----:B------:R-:W-:Y:S01]  /*1d10*/  IMAD.U32 R11, RZ, RZ, UR32 ;  /* 0x00000020ff0b7e24 */ /* 0x000fe2000f8e00ff */
[----:B------:R-:W-:Y:S01]  /*1d20*/  UISETP.LT.AND UP0, UPT, URZ, UR24, UPT ;  /* 0x000000183f00728c */ /* 0x000fe2000bf01270 */
[----:B------:R-:W-:Y:S01]  /*1d30*/  IMAD R10, R6, UR26, RZ ;  /* 0x0000001a060a7c24 */ /* 0x000fe2000f8e02ff */
[----:B------:R-:W-:Y:S01]  /*1d40*/  UIADD3 UR13, UR45, -0x1, URZ ;  /* 0xffffffff2d0d7890 */ /* 0x000fe2000fffe03f */
[----:B------:R-:W-:Y:S01]  /*1d50*/  IMAD.WIDE.U32 R6, R8, UR26, R24 ;  /* 0x0000001a08067c25 */ /* 0x000fe2000f8e0018 */
[----:B------:R-:W-:-:S03]  /*1d60*/  USEL UR24, URZ, UR24, !UP0 ;  /* 0x000000183f187287 */ /* 0x000fc6000c000000 */
[----:B------:R-:W-:Y:S01]  /*1d70*/  IMAD R10, R8, UR27, R10 ;  /* 0x0000001b080a7c24 */ /* 0x000fe2000f8e020a */
[----:B------:R-:W-:Y:S01]  /*1d80*/  IADD3 R8, P0, R6, UR56, RZ ;  /* 0x0000003806087c10 */ /* 0x000fe2000ff1e0ff */
[----:B------:R-:W-:Y:S01]  /*1d90*/  IMAD R6, R9, UR16, R12 ;  /* 0x0000001009067c24 */ /* 0x000fe2000f8e020c */
[----:B------:R-:W-:Y:S02]  /*1da0*/  UISETP.GT.AND UP0, UPT, UR45, UR24, UPT ;  /* 0x000000182d00728c */ /* 0x000fe4000bf04270 */
[----:B------:R-:W-:Y:S01]  /*1db0*/  IADD3.X R9, R7, UR51, R10, P0, !PT ;  /* 0x0000003307097c10 */ /* 0x000fe200087fe40a */
[----:B------:R-:W-:Y:S01]  /*1dc0*/  IMAD R7, R23, R4, RZ ;  /* 0x0000000417077224 */ /* 0x000fe200078e02ff */
[----:B------:R-:W-:-:S03]  /*1dd0*/  IADD3 R10, P0, R6, UR7, RZ ;  /* 0x00000007060a7c10 */ /* 0x000fc6000ff1e0ff */
[----:B------:R-:W-:Y:S01]  /*1de0*/  IMAD R13, R0, R5, R7 ;  /* 0x00000005000d7224 */ /* 0x000fe200078e0207 */
[----:B------:R-:W-:Y:S01]  /*1df0*/  LEA.HI.X.SX32 R12, R6, UR6, 0x1, P0 ;  /* 0x00000006060c7c11 */ /* 0x000fe200080f0eff */
[----:B------:R-:W-:Y:S01]  /*1e00*/  IMAD.WIDE.U32 R6, R0, R4, R2 ;  /* 0x0000000400067225 */ /* 0x000fe200078e0002 */
[C---:B------:R-:W-:Y:S01]  /*1e10*/  LEA R192, P0, R10.reuse, UR18, 0x2 ;  /* 0x000000120ac07c11 */ /* 0x040fe2000f8010ff */
[----:B------:R-:W-:Y:S02]  /*1e20*/  UIMAD.WIDE UR6, UR41, 0x4, UR54 ;  /* 0x00000004290678a5 */ /* 0x000fe4000f8e0236 */
[----:B------:R-:W-:Y:S01]  /*1e30*/  IMAD.WIDE.U32 R2, R11, UR57, R8 ;  /* 0x000000390b027c25 */ /* 0x000fe2000f8e0008 */
[----:B------:R-:W-:Y:S01]  /*1e40*/  LEA.HI.X R193, R10, UR19, R12, 0x2, P0 ;  /* 0x000000130ac17c11 */ /* 0x000fe200080f140c */
[----:B------:R-:W-:Y:S01]  /*1e50*/  UMOV UR19, UR21 ;  /* 0x0000001500137c82 */ /* 0x000fe20008000000 */
[----:B------:R-:W-:Y:S01]  /*1e60*/  PLOP3.LUT P0, PT, PT, PT, UP0, 0x80, 0x0 ;  /* 0x000000000000781c */ /* 0x000fe20003f0f008 */
[----:B------:R-:W-:Y:S01]  /*1e70*/  IMAD.IADD R7, R7, 0x1, R13 ;  /* 0x0000000107077824 */ /* 0x000fe200078e020d */
[----:B------:R-:W-:Y:S01]  /*1e80*/  LEA R208, P3, R2, UR42, 0x1 ;  /* 0x0000002a02d07c11 */ /* 0x000fe2000f8608ff */
[----:B------:R-:W-:Y:S01]  /*1e90*/  VIADD R3, R3, UR22 ;  /* 0x0000001603037c36 */ /* 0x000fe20008000000 */
[----:B------:R-:W-:Y:S01]  /*1ea0*/  LEA R211, P2, R6, UR38, 0x1 ;  /* 0x0000002606d37c11 */ /* 0x000fe2000f8408ff */
[----:B------:R-:W-:Y:S01]  /*1eb0*/  UMOV UR22, UR6 ;  /* 0x0000000600167c82 */ /* 0x000fe20008000000 */
[----:B------:R-:W-:-:S02]  /*1ec0*/  UMOV UR21, UR7 ;  /* 0x0000000700157c82 */ /* 0x000fc40008000000 */
[----:B------:R-:W-:Y:S02]  /*1ed0*/  LEA.HI.X R209, R2, UR43, R3, 0x1, P3 ;  /* 0x0000002b02d17c11 */ /* 0x000fe400098f0c03 */
[----:B------:R-:W-:-:S03]  /*1ee0*/  LEA.HI.X R210, R6, UR39, R7, 0x1, P2 ;  /* 0x0000002706d27c11 */ /* 0x000fc600090f0c07 */
[----:B------:R-:W-:Y:S05]  /*1ef0*/  @P0 BRA `(.L_x_518) ;  /* 0x0000000800fc0947 */ /* 0x000fea0003800000 */
        /* <DEDUP_REMOVED lines=8> */
[----:B------:R-:W-:-:S03]  /*1f80*/  ULDC.64 UR8, c[0x0][0x450] ;  /* 0x0001140000087ab9 */ /* 0x000fc60000000a00 */
        /* <DEDUP_REMOVED lines=10> */
.L_x_519:
[----:B------:R-:W-:Y:S01]  /*2030*/  @UP1 UIADD3 UR13, UR25, UR37, URZ ;  /* 0x00000025190d1290 */ /* 0x000fe2000fffe03f */
[----:B------:R-:W-:Y:S01]  /*2040*/  @UP1 ULDC.64 UR6, c[0x0][0x458] ;  /* 0x0001160000061ab9 */ /* 0x000fe20000000a00 */
[----:B------:R-:W-:Y:S02]  /*2050*/  UIMAD UR12, UR23, -0x80, UR12 ;  /* 0xffffff80170c78a4 */ /* 0x000fe4000f8e020c */
[----:B------:R-:W-:Y:S02]  /*2060*/  @UP1 UIMAD.WIDE.U32 UR10, UR13, UR6, URZ ;  /* 0x000000060d0a12a5 */ /* 0x000fe4000f8e003f */
[----:B------:R-:W-:-:S04]  /*2070*/  @UP1 UIMAD UR13, UR13, UR7, URZ ;  /* 0x000000070d0d12a4 */ /* 0x000fc8000f8e023f */
[----:B------:R-:W-:Y:S01]  /*2080*/  @UP1 UIADD3 UR17, UR11, UR13, URZ ;  /* 0x0000000d0b111290 */ /* 0x000fe2000fffe03f */
        /* <DEDUP_REMOVED lines=14> */
.L_x_520:
[----:B------:R-:W-:Y:S01]  /*2170*/  UIMAD UR10, UR44, UR8, URZ ;  /* 0x000000082c0a72a4 */ /* 0x000fe2000f8e023f */
[----:B------:R-:W-:Y:S01]  /*2180*/  IMAD.U32 R2, RZ, RZ, UR8 ;  /* 0x00000008ff027e24 */ /* 0x000fe2000f8e00ff */
[----:B------:R-:W-:Y:S01]  /*2190*/  ULDC UR11, c[0x0][0x2d0] ;  /* 0x0000b400000b7ab9 */ /* 0x000fe20000000800 */
[C---:B------:R-:W-:Y:S01]  /*21a0*/  VIADD R4, R0.reuse, 0x20 ;  /* 0x0000002000047836 */ /* 0x040fe20000000000 */
[----:B------:R-:W-:Y:S01]  /*21b0*/  UIMAD UR10, UR30, UR9, UR10 ;  /* 0x000000091e0a72a4 */ /* 0x000fe2000f8e020a */
[----:B------:R-:W-:Y:S01]  /*21c0*/  VIADD R5, R0, 0x40 ;  /* 0x0000004000057836 */ /* 0x000fe20000000000 */
[----:B------:R-:W-:Y:S01]  /*21d0*/  ISETP.GE.AND P3, PT, R197, UR11, PT ;  /* 0x0000000bc5007c0c */ /* 0x000fe2000bf66270 */
[----:B------:R-:W-:Y:S01]  /*21e0*/  IMAD.WIDE.U32 R2, R2, UR30, R24 ;  /* 0x0000001e02027c25 */ /* 0x000fe2000f8e0018 */
[----:B------:R-:W-:Y:S01]  /*21f0*/  USHF.R.S32.HI UR13, URZ, 0x1f, UR57 ;  /* 0x0000001f3f0d7899 */ /* 0x000fe20008011439 */
[----:B------:R-:W-:Y:S01]  /*2200*/  BSSY B0, `(.L_x_521) ;  /* 0x000001a000007945 */ /* 0x000fe20003800000 */
[----:B------:R-:W-:-:S02]  /*2210*/  ISETP.GE.OR P2, PT, R4, UR12, P3 ;  /* 0x0000000c04007c0c */ /* 0x000fc40009f46670 */
[----:B------:R-:W-:Y:S01]  /*2220*/  ISETP.GE.OR P1, PT, R5, UR12, P3 ;  /* 0x0000000c05007c0c */ /* 0x000fe20009f26670 */
[----:B------:R-:W-:Y:S01]  /*2230*/  VIADD R5, R0, 0x60 ;  /* 0x0000006000057836 */ /* 0x000fe20000000000 */
[----:B------:R-:W-:Y:S01]  /*2240*/  MOV R4, UR10 ;  /* 0x0000000a00047c02 */ /* 0x000fe20008000f00 */
[----:B------:R-:W-:Y:S01]  /*2250*/  ULDC.64 UR10, c[0x0][0x468] ;  /* 0x00011a00000a7ab9 */ /* 0x000fe20000000a00 */
[----:B------:R-:W-:Y:S01]  /*2260*/  IADD3 R2, P0, R2, UR18, RZ ;  /* 0x0000001202027c10 */ /* 0x000fe2000ff1e0ff */
[----:B------:R-:W-:-:S03]  /*2270*/  UIMAD UR13, UR13, UR10, URZ ;  /* 0x0000000a0d0d72a4 */ /* 0x000fc6000f8e023f */
[----:B------:R-:W-:Y:S01]  /*2280*/  IADD3.X R3, R3, UR19, R4, P0, !PT ;  /* 0x0000001303037c10 */ /* 0x000fe200087fe404 */
[----:B------:R-:W-:Y:S01]  /*2290*/  IMAD.U32 R4, RZ, RZ, UR10 ;  /* 0x0000000aff047e24 */ /* 0x000fe2000f8e00ff */
[----:B------:R-:W-:Y:S01]  /*22a0*/  ISETP.GE.OR P0, PT, R5, UR12, P3 ;  /* 0x0000000c05007c0c */ /* 0x000fe20009f06670 */
[----:B------:R-:W-:Y:S01]  /*22b0*/  UIMAD UR11, UR57, UR11, UR13 ;  /* 0x0000000b390b72a4 */ /* 0x000fe2000f8e020d */
[----:B------:R-:W-:Y:S01]  /*22c0*/  ISETP.GE.OR P3, PT, R0, UR12, P3 ;  /* 0x0000000c00007c0c */ /* 0x000fe20009f66670 */
[----:B------:R-:W-:-:S05]  /*22d0*/  IMAD.WIDE.U32 R2, R4, UR57, R2 ;  /* 0x0000003904027c25 */ /* 0x000fca000f8e0002 */
[----:B------:R-:W-:-:S07]  /*22e0*/  IADD3 R8, R3, UR11, RZ ;  /* 0x0000000b03087c10 */ /* 0x000fce000fffe0ff */
        /* <DEDUP_REMOVED lines=11> */
.L_x_522:
[----:B------:R-:W-:Y:S05]  /*23a0*/  BSYNC B0 ;  /* 0x0000000000007941 */ /* 0x000fea0003800000 */
.L_x_521:
        /* <DEDUP_REMOVED lines=14> */
.L_x_524:
[----:B------:R-:W-:Y:S05]  /*2490*/  BSYNC B0 ;  /* 0x0000000000007941 */ /* 0x000fea0003800000 */
.L_x_523:
        /* <DEDUP_REMOVED lines=14> */
.L_x_526:
[----:B------:R-:W-:Y:S05]  /*2580*/  BSYNC B0 ;  /* 0x0000000000007941 */ /* 0x000fea0003800000 */
.L_x_525:
        /* <DEDUP_REMOVED lines=14> */
.L_x_528:
[----:B------:R-:W-:Y:S05]  /*2670*/  BSYNC B0 ;  /* 0x0000000000007941 */ /* 0x000fea0003800000 */
.L_x_527:
        /* <DEDUP_REMOVED lines=26> */
.L_x_530:
[----:B------:R-:W-:Y:S05]  /*2820*/  BSYNC B0 ;  /* 0x0000000000007941 */ /* 0x000fea0003800000 */
.L_x_529:
        /* <DEDUP_REMOVED lines=14> */
.L_x_532:
[----:B------:R-:W-:Y:S05]  /*2910*/  BSYNC B0 ;  /* 0x0000000000007941 */ /* 0x000fea0003800000 */
.L_x_531:
        /* <DEDUP_REMOVED lines=14> */
.L_x_534:
[----:B------:R-:W-:Y:S05]  /*2a00*/  BSYNC B0 ;  /* 0x0000000000007941 */ /* 0x000fea0003800000 */
.L_x_533:
        /* <DEDUP_REMOVED lines=12> */
[----:B------:R1:W-:Y:S01]  /*2ad0*/  STG.E.128 desc[UR14][R2.64], RZ ;  /* 0x000000ff02007986 */ /* 0x0003e2000c101d0e */
[----:B------:R-:W-:Y:S05]  /*2ae0*/  BRA `(.L_x_535) ;  /* 0x0000008c00687947 */ /* 0x000fea0003800000 */
.L_x_518:
[----:B------:R-:W-:Y:S01]  /*2af0*/  PLOP3.LUT P0, PT, PT, PT, UP4, 0x80, 0x0 ;  /* 0x000000000000781c */ /* 0x000fe20003f0f048 */
[----:B------:R-:W-:Y:S01]  /*2b00*/  UIMAD UR6, UR13, -0x80, UR17 ;  /* 0xffffff800d0678a4 */ /* 0x000fe2000f8e0211 */
[----:B------:R-:W-:Y:S01]  /*2b10*/  LEA R2, R251, UR4, 0x1 ;  /* 0x00000004fb027c11 */ /* 0x000fe2000f8e08ff */
[----:B------:R-:W-:Y:S01]  /*2b20*/  ULEA.HI UR7, UR13, UR13, URZ, 0x1 ;  /* 0x0000000d0d077291 */ /* 0x000fe2000f8f083f */
[C---:B------:R-:W-:Y:S01]  /*2b30*/  VIADD R20, R0.reuse, 0x20 ;  /* 0x0000002000147836 */ /* 0x040fe20000000000 */
[----:B------:R-:W-:Y:S01]  /*2b40*/  BSSY B0, `(.L_x_536) ;  /* 0x000001b000007945 */ /* 0x000fe20003800000 */
[----:B------:R-:W-:-:S07]  /*2b50*/  VIADD R21, R0, 0x40 ;  /* 0x0000004000157836 */ /* 0x000fce0000000000 */
[----:B------:R-:W-:Y:S01]  /*2b60*/  @P0 BAR.SYNC.DEFER_BLOCKING 0x0 ;  /* 0x0000000000000b1d */ /* 0x000fe20000010000 */
[C---:B------:R-:W-:Y:S01]  /*2b70*/  ISETP.GE.AND P5, PT, R0.reuse, UR6, PT ;  /* 0x0000000600007c0c */ /* 0x040fe2000bfa6270 */
[----:B------:R-:W-:Y:S01]  /*2b80*/  ULOP3.LUT UR7, UR7, 0xfffffffe, URZ, 0xc0, !UPT ;  /* 0xfffffffe07077892 */ /* 0x000fe2000f8ec03f */
[----:B------:R-:W-:Y:S01]  /*2b90*/  VIADD R22, R0, 0x60 ;  /* 0x0000006000167836 */ /* 0x000fe20000000000 */
[----:B------:R-:W-:Y:S01]  /*2ba0*/  ISETP.GE.AND P4, PT, R20, UR6, PT ;  /* 0x0000000614007c0c */ /* 0x000fe2000bf86270 */
[----:B------:R-:W-:Y:S01]  /*2bb0*/  VIADD R3, R251, 0x2000 ;  /* 0x00002000fb037836 */ /* 0x000fe20000000000 */
[----:B------:R-:W-:Y:S01]  /*2bc0*/  UIADD3 UR7, UR13, -UR7, URZ ;  /* 0x800000070d077290 */ /* 0x000fe2000fffe03f */
[----:B------:R-:W-:Y:S01]  /*2bd0*/  ISETP.GE.AND P3, PT, R21, UR6, PT ;  /* 0x0000000615007c0c */ /* 0x000fe2000bf66270 */
[----:B------:R-:W-:Y:S01]  /*2be0*/  IMAD.U32 R8, RZ, RZ, UR10 ;  /* 0x0000000aff087e24 */ /* 0x000fe2000f8e00ff */
[----:B------:R-:W-:Y:S01]  /*2bf0*/  ISETP.GE.AND P2, PT, R22, UR6, PT ;  /* 0x0000000616007c0c */ /* 0x000fe2000bf46270 */
[----:B------:R-:W-:-:S06]  /*2c00*/  UISETP.NE.AND UP0, UPT, UR7, 0x1, UPT ;  /* 0x000000010700788c */ /* 0x000fcc000bf05270 */
        /* <DEDUP_REMOVED lines=14> */
.L_x_537:
[----:B------:R-:W-:Y:S05]  /*2cf0*/  BSYNC B0 ;  /* 0x0000000000007941 */ /* 0x000fea0003800000 */
.L_x_536:
        /* <DEDUP_REMOVED lines=14> */
.L_x_539:
[----:B------:R-:W-:Y:S05]  /*2de0*/  BSYNC B0 ;  /* 0x0000000000007941 */ /* 0x000fea0003800000 */
.L_x_538:
        /* <DEDUP_REMOVED lines=13> */
.L_x_541:
[----:B------:R-:W-:Y:S05]  /*2ec0*/  BSYNC B0 ;  /* 0x0000000000007941 */ /* 0x000fea0003800000 */
.L_x_540:
        /* <DEDUP_REMOVED lines=16> */
.L_x_543:
[----:B------:R-:W-:Y:S05]  /*2fd0*/  BSYNC B0 ;  /* 0x0000000000007941 */ /* 0x000fea0003800000 */
.L_x_542:
        /* <DEDUP_REMOVED lines=13> */
[----:B---3--:R-:W-:Y:S02]  /*30b0*/  MOV R4, R208 ;  /* 0x000000d000047202 */ /* 0x008fe40000000f00 */
[----:B------:R-:W-:-:S05]  /*30c0*/  MOV R5, R209 ;  /* 0x000000d100057202 */ /* 0x000fca0000000f00 */
[----:B------:R-:W-:Y:S01]  /*30d0*/  @!PT LDS RZ, [RZ] ;  /* 0x00000000fffff984 */ /* 0x000fe20000000800 */
[----:B------:R-:W-:Y:S01]  /*30e0*/  @!PT LDS RZ, [RZ] ;  /* 0x00000000fffff984 */ /* 0x000fe20000000800 */
[----:B------:R-:W-:Y:S01]  /*30f0*/  @!PT LDS RZ, [RZ] ;  /* 0x00000000fffff984 */ /* 0x000fe20000000800 */
[----:B------:R3:W-:Y:S02]  /*3100*/  LDGSTS.E.BYPASS.LTC128B.128 [R198], desc[UR14][R4.64] ;  /* 0x0000000004c67fae */ /* 0x0007e4000b901d4e */
.L_x_545:
[----:B------:R-:W-:Y:S05]  /*3110*/  BSYNC B0 ;  /* 0x0000000000007941 */ /* 0x000fea0003800000 */
.L_x_544:
        /* <DEDUP_REMOVED lines=14> */
[----:B---3--:R-:W-:-:S03]  /*3200*/  IMAD.U32 R5, RZ, RZ, UR27 ;  /* 0x0000001bff057e24 */ /* 0x008fc6000f8e00ff */
[----:B------:R-:W-:-:S04]  /*3210*/  LEA R4, P0, R3, R208, 0x6 ;  /* 0x000000d003047211 */ /* 0x000fc800078030ff */
[----:B------:R-:W-:-:S05]  /*3220*/  LEA.HI.X R5, R3, R209, R5, 0x6, P0 ;  /* 0x000000d103057211 */ /* 0x000fca00000f3405 */
[----:B------:R-:W-:Y:S01]  /*3230*/  @!PT LDS RZ, [RZ] ;  /* 0x00000000fffff984 */ /* 0x000fe20000000800 */
[----:B------:R-:W-:Y:S01]  /*3240*/  @!PT LDS RZ, [RZ] ;  /* 0x00000000fffff984 */ /* 0x000fe20000000800 */
[----:B------:R-:W-:Y:S01]  /*3250*/  @!PT LDS RZ, [RZ] ;  /* 0x00000000fffff984 */ /* 0x000fe20000000800 */
[----:B------:R3:W-:Y:S04]  /*3260*/  LDGSTS.E.BYPASS.LTC128B.128 [R198+0x1000], desc[UR14][R4.64] ;  /* 0x0100000004c67fae */ /* 0x0007e8000b901d4e */
.L_x_547:
[----:B------:R-:W-:Y:S05]  /*3270*/  BSYNC B0 ;  /* 0x0000000000007941 */ /* 0x000fea0003800000 */
.L_x_546:
        /* <DEDUP_REMOVED lines=21> */
.L_x_549:
[----:B------:R-:W-:Y:S05]  /*33d0*/  BSYNC B0 ;  /* 0x0000000000007941 */ /* 0x000fea0003800000 */
.L_x_548:
        /* <DEDUP_REMOVED lines=15> */
[----:B---3--:R-:W-:Y:S02]  /*34d0*/  MOV R4, R208 ;  /* 0x000000d000047202 */ /* 0x008fe40000000f00 */
[----:B------:R-:W-:-:S03]  /*34e0*/  MOV R5, R209 ;  /* 0x000000d100057202 */ /* 0x000fc60000000f00 */
[----:B------:R-:W-:-:S05]  /*34f0*/  IMAD.WIDE.U32 R4, R3, 0xc0, R4 ;  /* 0x000000c003047825 */ /* 0x000fca00078e0004 */
[----:B------:R-:W-:-:S05]  /*3500*/  IADD3 R5, R5, UR7, RZ ;  /* 0x0000000705057c10 */ /* 0x000fca000fffe0ff */
[----:B------:R-:W-:Y:S01]  /*3510*/  @!PT LDS RZ, [RZ] ;  /* 0x00000000fffff984 */ /* 0x000fe20000000800 */
[----:B------:R-:W-:Y:S01]  /*3520*/  @!PT LDS RZ, [RZ] ;  /* 0x00000000fffff984 */ /* 0x000fe20000000800 */
[----:B------:R-:W-:Y:S01]  /*3530*/  @!PT LDS RZ, [RZ] ;  /* 0x00000000fffff984 */ /* 0x000fe20000000800 */
[----:B------:R3:W-:Y:S02]  /*3540*/  LDGSTS.E.BYPASS.LTC128B.128 [R198+0x3000], desc[UR14][R4.64] ;  /* 0x0300000004c67fae */ /* 0x0007e4000b901d4e */
.L_x_551:
[----:B------:R-:W-:Y:S05]  /*3550*/  BSYNC B0 ;  /* 0x0000000000007941 */ /* 0x000fea0003800000 */
.L_x_550:
[----:B------:R-:W-:Y:S01]  /*3560*/  UIMAD UR7, UR44, UR10, URZ ;  /* 0x0000000a2c0772a4 */ /* 0x000fe2000f8e023f */
[----:B---3--:R-:W-:Y:S01]  /*3570*/  IMAD.WIDE.U32 R4, R8, UR30, R24 ;  /* 0x0000001e08047c25 */ /* 0x008fe2000f8e0018 */
[----:B------:R-:W-:Y:S01]  /*3580*/  ULDC.64 UR26, c[0x0][0x260] ;  /* 0x00009800001a7ab9 */ /* 0x000fe20000000a00 */
[----:B------:R-:W-:Y:S01]  /*3590*/  SHF.R.S32.HI R19, RZ, 0x1f, R245 ;  /* 0x0000001fff137819 */ /* 0x000fe200000114f5 */
[----:B------:R-:W-:Y:S01]  /*35a0*/  UIMAD UR7, UR30, UR11, UR7 ;  /* 0x0000000b1e0772a4 */ /* 0x000fe2000f8e0207 */
[C---:B------:R-:W-:Y:S01]  /*35b0*/  VIADD R3, R245.reuse, 0x48 ;  /* 0x00000048f5037836 */ /* 0x040fe20000000000 */
[----:B------:R-:W-:Y:S01]  /*35c0*/  IADD3 R4, P0, R4, UR28, RZ ;  /* 0x0000001c04047c10 */ /* 0x000fe2000ff1e0ff */
[C---:B------:R-:W-:Y:S01]  /*35d0*/  VIADD R6, R245.reuse, 0x40 ;  /* 0x00000040f5067836 */ /* 0x040fe20000000000 */
[----:B------:R-:W-:Y:S01]  /*35e0*/  BSSY B0, `(.L_x_552) ;  /* 0x000002b000007945 */ /* 0x000fe20003800000 */
[----:B------:R-:W-:Y:S01]  /*35f0*/  VIADD R7, R245, 0x8 ;  /* 0x00000008f5077836 */ /* 0x000fe20000000000 */
[----:B------:R-:W-:Y:S01]  /*3600*/  ISETP.GE.AND P6, PT, R3, UR6, PT ;  /* 0x0000000603007c0c */ /* 0x000fe2000bfc6270 */
[----:B------:R-:W-:Y:S01]  /*3610*/  IMAD.U32 R8, RZ, RZ, UR7 ;  /* 0x00000007ff087e24 */ /* 0x000fe2000f8e00ff */
[----:B------:R-:W-:Y:S01]  /*3620*/  UIMAD UR7, UR23, -0x80, UR12 ;  /* 0xffffff80170778a4 */ /* 0x000fe2000f8e020c */
[----:B------:R-:W-:Y:S01]  /*3630*/  ISETP.GE.AND P2, PT, R6, UR6, PT ;  /* 0x0000000606007c0c */ /* 0x000fe2000bf46270 */
[----:B------:R-:W-:Y:S01]  /*3640*/  IMAD.SHL.U32 R6, R245, 0x4, RZ ;  /* 0x00000004f5067824 */ /* 0x000fe200078e00ff */
[----:B------:R-:W-:-:S02]  /*3650*/  ISETP.GE.AND P3, PT, R7, UR6, PT ;  /* 0x0000000607007c0c */ /* 0x000fc4000bf66270 */
[----:B------:R-:W-:Y:S02]  /*3660*/  IADD3.X R5, R5, UR29, R8, P0, !PT ;  /* 0x0000001d05057c10 */ /* 0x000fe400087fe408 */
[----:B------:R-:W-:Y:S02]  /*3670*/  ISETP.GE.AND P5, PT, R0, UR7, PT ;  /* 0x0000000700007c0c */ /* 0x000fe4000bfa6270 */
[----:B------:R-:W-:Y:S01]  /*3680*/  P2R R17, PR, RZ, 0x4 ;  /* 0x00000004ff117803 */ /* 0x000fe20000000000 */
[----:B------:R-:W-:Y:S01]  /*3690*/  IMAD.WIDE.U32 R4, R14, UR26, R4 ;  /* 0x0000001a0e047c25 */ /* 0x000fe2000f8e0004 */
[----:B------:R-:W-:Y:S02]  /*36a0*/  IADD3 R10, P2, R6, UR20, RZ ;  /* 0x00000014060a7c10 */ /* 0x000fe4000ff5e0ff */
[----:B------:R-:W-:Y:S01]  /*36b0*/  SHF.R.S32.HI R7, RZ, 0x1f, R3 ;  /* 0x0000001fff077819 */ /* 0x000fe20000011403 */
[----:B------:R-:W-:Y:S01]  /*36c0*/  IMAD R6, R15, UR26, RZ ;  /* 0x0000001a0f067c24 */ /* 0x000fe2000f8e02ff */
[----:B------:R-:W-:-:S02]  /*36d0*/  @!P6 LEA R12, P0, R3, UR20, 0x2 ;  /* 0x00000014030cec11 */ /* 0x000fc4000f8010ff */
[----:B------:R-:W-:Y:S01]  /*36e0*/  SHF.L.U64.HI R8, R245, 0x2, R19 ;  /* 0x00000002f5087819 */ /* 0x000fe20000010213 */
[----:B------:R-:W-:Y:S01]  /*36f0*/  IMAD R6, R14, UR27, R6 ;  /* 0x0000001b0e067c24 */ /* 0x000fe2000f8e0206 */
[----:B------:R-:W-:Y:S01]  /*3700*/  @!P6 LEA.HI.X R13, R3, UR19, R7, 0x2, P0 ;  /* 0x00000013030dec11 */ /* 0x000fe200080f1407 */
[----:B------:R3:W-:Y:S01]  /*3710*/  @P5 STS.128 [R2+0xc000], RZ ;  /* 0x00c000ff02005388 */ /* 0x0007e20000000c00 */
[----:B------:R-:W-:Y:S01]  /*3720*/  ISETP.GE.AND P0, PT, R245, UR6, PT ;  /* 0x00000006f5007c0c */ /* 0x000fe2000bf06270 */
[----:B------:R-:W-:Y:S01]  /*3730*/  IMAD.IADD R3, R5, 0x1, R6 ;  /* 0x0000000105037824 */ /* 0x000fe200078e0206 */
[----:B------:R-:W-:Y:S02]  /*3740*/  P2R R18, PR, RZ, 0x8 ;  /* 0x00000008ff127803 */ /* 0x000fe40000000000 */
[----:B------:R-:W-:Y:S02]  /*3750*/  IADD3.X R11, R8, UR19, RZ, P2, !PT ;  /* 0x00000013080b7c10 */ /* 0x000fe400097fe4ff */
[----:B------:R-:W-:Y:S01]  /*3760*/  P2R R16, PR, RZ, 0x1 ;  /* 0x00000001ff107803 */ /* 0x000fe20000000000 */
[----:B------:R-:W-:Y:S06]  /*3770*/  @P5 BRA `(.L_x_553) ;  /* 0x0000000000445947 */ /* 0x000fec0003800000 */
        /* <DEDUP_REMOVED lines=17> */
.L_x_553:
[----:B------:R-:W-:Y:S05]  /*3890*/  BSYNC B0 ;  /* 0x0000000000007941 */ /* 0x000fea0003800000 */
.L_x_552:
        /* <DEDUP_REMOVED lines=23> */
.L_x_555:
[----:B------:R-:W-:Y:S05]  /*3a10*/  BSYNC B0 ;  /* 0x0000000000007941 */ /* 0x000fea0003800000 */
.L_x_554:
        /* <DEDUP_REMOVED lines=23> */
.L_x_557:
[----:B------:R-:W-:Y:S05]  /*3b90*/  BSYNC B0 ;  /* 0x0000000000007941 */ /* 0x000fea0003800000 */
.L_x_556:
        /* <DEDUP_REMOVED lines=23> */
.L_x_559:
[----:B------:R-:W-:Y:S05]  /*3d10*/  BSYNC B0 ;  /* 0x0000000000007941 */ /* 0x000fea0003800000 */
.L_x_558:
[----:B------:R-:W-:Y:S01]  /*3d20*/  UIMAD UR6, UR44, UR8, URZ ;  /* 0x000000082c0672a4 */ /* 0x000fe2000f8e023f */
[----:B-1----:R-:W-:Y:S01]  /*3d30*/  MOV R4, UR8 ;  /* 0x0000000800047c02 */ /* 0x002fe20008000f00 */
[----:B------:R1:W-:Y:S01]  /*3d40*/  @P5 STS.128 [R2+0x10000], RZ ;  /* 0x010000ff02005388 */ /* 0x0003e20000000c00 */
[----:B------:R-:W-:Y:S01]  /*3d50*/  BSSY B0, `(.L_x_560) ;  /* 0x000001d000007945 */ /* 0x000fe20003800000 */
[----:B------:R-:W-:Y:S02]  /*3d60*/  UIMAD UR6, UR30, UR9, UR6 ;  /* 0x000000091e0672a4 */ /* 0x000fe4000f8e0206 */
[----:B------:R-:W-:-:S04]  /*3d70*/  IMAD.WIDE.U32 R4, R4, UR30, R24 ;  /* 0x0000001e04047c25 */ /* 0x000fc8000f8e0018 */
[----:B------:R-:W-:Y:S01]  /*3d80*/  MOV R3, UR6 ;  /* 0x0000000600037c02 */ /* 0x000fe20008000f00 */
[----:B------:R-:W-:Y:S01]  /*3d90*/  ULDC.64 UR6, c[0x0][0x268] ;  /* 0x00009a0000067ab9 */ /* 0x000fe20000000a00 */
        /* <DEDUP_REMOVED lines=24> */
.L_x_561:
[----:B------:R-:W-:Y:S05]  /*3f20*/  BSYNC B0 ;  /* 0x0000000000007941 */ /* 0x000fea0003800000 */
.L_x_560:
        /* <DEDUP_REMOVED lines=22> */
.L_x_563:
[----:B------:R-:W-:Y:S05]  /*4090*/  BSYNC B0 ;  /* 0x0000000000007941 */ /* 0x000fea0003800000 */
.L_x_562:
        /* <DEDUP_REMOVED lines=18> */
[----:B------:R-:W-:Y:S01]  /*41c0*/  @!PT LDS RZ, [RZ] ;  /* 0x00000000fffff984 */ /* 0x000fe20000000800 */
[----:B------:R-:W-:Y:S01]  /*41d0*/  @!PT LDS RZ, [RZ] ;  /* 0x00000000fffff984 */ /* 0x000fe20000000800 */
[----:B------:R-:W-:Y:S01]  /*41e0*/  @!PT LDS RZ, [RZ] ;  /* 0x00000000fffff984 */ /* 0x000fe20000000800 */
[----:B------:R1:W-:Y:S02]  /*41f0*/  LDGSTS.E.BYPASS.LTC128B.128 [R2+0x12000], desc[UR14][R8.64] ;  /* 0x1200000008027fae */ /* 0x0003e4000b901d4e */
.L_x_565:
[----:B------:R-:W-:Y:S05]  /*4200*/  BSYNC B0 ;  /* 0x0000000000007941 */ /* 0x000fea0003800000 */
.L_x_564:
        /* <DEDUP_REMOVED lines=18> */
[----:B------:R-:W-:Y:S01]  /*4330*/  @!PT LDS RZ, [RZ] ;  /* 0x00000000fffff984 */ /* 0x000fe20000000800 */
[----:B------:R-:W-:Y:S01]  /*4340*/  @!PT LDS RZ, [RZ] ;  /* 0x00000000fffff984 */ /* 0x000fe20000000800 */
[----:B------:R-:W-:Y:S01]  /*4350*/  @!PT LDS RZ, [RZ] ;  /* 0x00000000fffff984 */ /* 0x000fe20000000800 */
[----:B------:R1:W-:Y:S02]  /*4360*/  LDGSTS.E.BYPASS.LTC128B.128 [R2+0x13000], desc[UR14][R4.64] ;  /* 0x1300000004027fae */ /* 0x0003e4000b901d4e */
.L_x_567:
[----:B------:R-:W-:Y:S05]  /*4370*/  BSYNC B0 ;  /* 0x0000000000007941 */ /* 0x000fea0003800000 */
.L_x_566:
[----:B------:R-:W2:Y:S01]  /*4380*/  LDL R0, [R1+0x4] ;  /* 0x0000040001007983 */ /* 0x000ea20000100800 */
[----:B------:R-:W-:Y:S01]  /*4390*/  IMAD.MOV.U32 R242, RZ, RZ, 0x7f800000 ;  /* 0x7f800000fff27424 */ /* 0x000fe200078e00ff */
[----:B------:R-:W-:Y:S01]  /*43a0*/  ISETP.NE.AND P3, PT, R16, RZ, PT ;  /* 0x000000ff1000720c */ /* 0x000fe20003f65270 */
[----:B------:R-:W-:Y:S01]  /*43b0*/  IMAD.MOV.U32 R243, RZ, RZ, 0x7f800000 ;  /* 0x7f800000fff37424 */ /* 0x000fe200078e00ff */
[----:B------:R-:W-:Y:S01]  /*43c0*/  ISETP.NE.AND P2, PT, R18, RZ, PT ;  /* 0x000000ff1200720c */ /* 0x000fe20003f45270 */
[----:B------:R-:W0:Y:S01]  /*43d0*/  LDGDEPBAR ;  /* 0x00000000000079af */ /* 0x000e220000000000 */
[----:B------:R-:W-:Y:S01]  /*43e0*/  ISETP.NE.AND P0, PT, R17, RZ, PT ;  /* 0x000000ff1100720c */ /* 0x000fe20003f05270 */
[----:B------:R-:W-:Y:S01]  /*43f0*/  IMAD.MOV.U32 R244, RZ, RZ, 0x7f800000 ;  /* 0x7f800000fff47424 */ /* 0x000fe200078e00ff */
[----:B------:R-:W-:Y:S01]  /*4400*/  ULDC UR27, c[0x0][0x2d0] ;  /* 0x0000b400001b7ab9 */ /* 0x000fe20000000800 */
[----:B------:R1:W5:Y:S01]  /*4410*/  @!P6 LDG.E R242, desc[UR14][R12.64] ;  /* 0x0000000e0cf2e981 */ /* 0x000362000c1e1900 */
[----:B------:R-:W-:Y:S01]  /*4420*/  IMAD.MOV.U32 R241, RZ, RZ, 0x7f800000 ;  /* 0x7f800000fff17424 */ /* 0x000fe200078e00ff */
[----:B------:R-:W-:Y:S01]  /*4430*/  ULDC UR31, c[0x0][0x398] ;  /* 0x0000e600001f7ab9 */ /* 0x000fe20000000800 */
[----:B------:R-:W-:Y:S01]  /*4440*/  VIADD R187, R189, 0x2000 ;  /* 0x00002000bdbb7836 */ /* 0x000fe20000000000 */
[----:B------:R-:W-:Y:S01]  /*4450*/  ULDC UR29, c[0x0][0x2dc] ;  /* 0x0000b700001d7ab9 */ /* 0x000fe20000000800 */
[----:B------:R-:W-:Y:S01]  /*4460*/  VIADD R181, R190, 0x2000 ;  /* 0x00002000beb57836 */ /* 0x000fe20000000000 */
[----:B------:R1:W5:Y:S01]  /*4470*/  @!P3 LDG.E R243, desc[UR14][R10.64] ;  /* 0x0000000e0af3b981 */ /* 0x000362000c1e1900 */
[----:B------:R-:W-:Y:S01]  /*4480*/  IMAD.MOV.U32 R188, RZ, RZ, 0x20 ;  /* 0x00000020ffbc7424 */ /* 0x000fe200078e00ff */
[----:B------:R-:W-:-:S02]  /*4490*/  UIADD3 UR6, UR30, UR17, URZ ;  /* 0x000000111e067290 */ /* 0x000fc4000fffe03f */
[----:B------:R1:W5:Y:S01]  /*44a0*/  @!P2 LDG.E R244, desc[UR14][R10.64+0x20] ;  /* 0x0000200e0af4a981 */ /* 0x000362000c1e1900 */
[----:B------:R-:W-:Y:S02]  /*44b0*/  IMAD.MOV.U32 R182, RZ, RZ, 0x40 ;  /* 0x00000040ffb67424 */ /* 0x000fe400078e00ff */
[----:B------:R-:W-:Y:S01]  /*44c0*/  IMAD.MOV.U32 R246, RZ, RZ, 0x40 ;  /* 0x00000040fff67424 */ /* 0x000fe200078e00ff */
[----:B------:R1:W5:Y:S01]  /*44d0*/  @!P0 LDG.E R241, desc[UR14][R10.64+0x100] ;  /* 0x0001000e0af18981 */ /* 0x000362000c1e1900 */
[----:B------:R-:W-:Y:S01]  /*44e0*/  SEL R187, R187, R189, !P1 ;  /* 0x000000bdbbbb7207 */ /* 0x000fe20004800000 */
[----:B------:R-:W-:Y:S01]  /*44f0*/  IMAD.SHL.U32 R250, R245, 0x4, RZ ;  /* 0x00000004f5fa7824 */ /* 0x000fe200078e00ff */
[----:B------:R-:W-:Y:S01]  /*4500*/  SEL R181, R181, R190, !P1 ;  /* 0x000000beb5b57207 */ /* 0x000fe20004800000 */
[----:B------:R-:W-:Y:S01]  /*4510*/  UIADD3 UR6, -UR12, 0x80, UR6 ;  /* 0x000000800c067890 */ /* 0x000fe2000fffe106 */
        /* <DEDUP_REMOVED lines=32> */
[----:B------:R-:W-:Y:S01]  /*4720*/  SHF.L.U64.HI R249, R245, 0x2, R19 ;  /* 0x00000002f5f97819 */ /* 0x000fe20000010213 */
[----:B------:R-:W-:Y:S01]  /*4730*/  IMAD.MOV.U32 R199, RZ, RZ, R198 ;  /* 0x000000ffffc77224 */ /* 0x000fe200078e00c6 */
[----:B------:R-:W-:Y:S01]  /*4740*/  LEA R187, R187, UR4, 0x1 ;  /* 0x00000004bbbb7c11 */ /* 0x000fe2000f8e08ff */
[----:B------:R-:W-:Y:S01]  /*4750*/  ULDC UR7, c[0x0][0x394] ;  /* 0x0000e50000077ab9 */ /* 0x000fe20000000800 */
[----:B------:R-:W-:Y:S01]  /*4760*/  LEA R181, R181, UR4, 0x1 ;  /* 0x00000004b5b57c11 */ /* 0x000fe2000f8e08ff */
[----:B------:R-:W-:Y:S01]  /*4770*/  UIADD3 UR26, UR6, -UR59, URZ ;  /* 0x8000003b061a7290 */ /* 0x000fe2000fffe03f */
[----:B------:R-:W-:Y:S01]  /*4780*/  UMOV UR18, UR7 ;  /* 0x0000000700127c82 */ /* 0x000fe20008000000 */
[----:B------:R-:W-:Y:S01]  /*4790*/  ULDC UR28, c[0x0][0x270] ;  /* 0x00009c00001c7ab9 */ /* 0x000fe20000000800 */
[----:B------:R-:W-:Y:S01]  /*47a0*/  ULDC UR11, c[0x0][0x2ec] ;  /* 0x0000bb00000b7ab9 */ /* 0x000fe20000000800 */
[C---:B--2---:R-:W-:Y:S02]  /*47b0*/  LOP3.LUT P0, RZ, R0.reuse, 0x2, RZ, 0xc0, !PT ;  /* 0x0000000200ff7812 */ /* 0x044fe4000780c0ff */
[----:B------:R-:W-:-:S02]  /*47c0*/  LOP3.LUT P3, RZ, R0, 0x4, RZ, 0xc0, !PT ;  /* 0x0000000400ff7812 */ /* 0x000fc4000786c0ff */
[----:B------:R-:W-:Y:S01]  /*47d0*/  LOP3.LUT P2, RZ, R0, 0x4, RZ, 0xc0, !PT ;  /* 0x0000000400ff7812 */ /* 0x000fe2000784c0ff */
[----:B------:R-:W-:Y:S01]  /*47e0*/  VIADD R0, R245, 0xffffff80 ;  /* 0xffffff80f5007836 */ /* 0x000fe20000000000 */
[----:B------:R-:W-:-:S04]  /*47f0*/  SEL R188, R188, 0xffffffe0, !P0 ;  /* 0xffffffe0bcbc7807 */ /* 0x000fc80004000000 */
[----:B-1-34-:R-:W-:Y:S01]  /*4800*/  SHF.R.S32.HI R2, RZ, 0x1f, R0 ;  /* 0x0000001fff027819 */ /* 0x01afe20000011400 */
[----:B------:R-:W-:Y:S01]  /*4810*/  IMAD.SHL.U32 R247, R0, 0x4, RZ ;  /* 0x0000000400f77824 */ /* 0x000fe200078e00ff */
[----:B------:R-:W-:Y:S02]  /*4820*/  SEL R182, R182, 0xffffffc0, !P3 ;  /* 0xffffffc0b6b67807 */ /* 0x000fe40005800000 */
[----:B------:R-:W-:Y:S02]  /*4830*/  SHF.L.U64.HI R248, R0, 0x2, R2 ;  /* 0x0000000200f87819 */ /* 0x000fe40000010202 */
[----:B------:R-:W-:-:S07]  /*4840*/  SEL R246, R246, 0xffffffc0, !P2 ;  /* 0xffffffc0f6f67807 */ /* 0x000fce0005000000 */
.L_x_572:
[----:B------:R-:W0:Y:S01]  /*4850*/  LDGDEPBAR ;  /* 0x00000000000079af */ /* 0x000e220000000000 */
[----:B------:R-:W-:Y:S01]  /*4860*/  IMAD.IADD R0, R187, 0x1, R188 ;  /* 0x00000001bb007824 */ /* 0x000fe200078e02bc */
[----:B------:R-:W-:Y:S01]  /*4870*/  IADD3 R2, P0, R250, UR22, RZ ;  /* 0x00000016fa027c10 */ /* 0x000fe2000ff1e0ff */
[----:B------:R-:W-:Y:S01]  /*4880*/  USHF.L.U32 UR9, UR13, 0x7, URZ ;  /* 0x000000070d097899 */ /* 0x000fe2000800063f */
[----:B------:R-:W-:Y:S02]  /*4890*/  UMOV UR8, UR60 ;  /* 0x0000003c00087c82 */ /* 0x000fe40008000000 */
[----:B------:R-:W-:Y:S01]  /*48a0*/  IADD3.X R3, R249, UR21, RZ, P0, !PT ;  /* 0x00000015f9037c10 */ /* 0x000fe200087fe4ff */
[----:B------:R-:W-:Y:S06]  /*48b0*/  UISETP.GE.AND UP0, UPT, UR9, UR26, UPT ;  /* 0x0000001a0900728c */ /* 0x000fec000bf06270 */
[----:B------:R-:W-:Y:S01]  /*48c0*/  PLOP3.LUT P0, PT, PT, PT, UP0, 0x80, 0x0 ;  /* 0x000000000000781c */ /* 0x000fe20003f0f008 */
[----:B------:R-:W-:Y:S04]  /*48d0*/  DEPBAR.LE SB0, 0x0 ;  /* 0x000080000000791a */ /* 0x000fe80000000000 */
[----:B------:R-:W-:Y:S06]  /*48e0*/  BAR.SYNC.DEFER_BLOCKING 0x0 ;  /* 0x0000000000007b1d */ /* 0x000fec0000010000 */
[----:B------:R-:W-:Y:S05]  /*48f0*/  LDSM.16.M88.4 R64, [R187] ;  /* 0x00000000bb40783b */ /* 0x000fea0000000200 */
[----:B------:R-:W1:Y:S05]  /*4900*/  LDSM.16.M88.4 R16, [R184+UR4+0xc000] ;  /* 0x00c00004b810783b */ /* 0x000e6a0008000200 */
[----:B------:R-:W2:Y:S05]  /*4910*/  LDSM.16.M88.4 R60, [R187+0x2000] ;  /* 0x00200000bb3c783b */ /* 0x000eaa0000000200 */
[----:B------:R-:W3:Y:S05]  /*4920*/  LDSM.16.M88.4 R32, [R184+UR4+0xc800] ;  /* 0x00c80004b820783b */ /* 0x000eea0008000200 */
[----:B------:R-:W4:Y:S05]  /*4930*/  LDSM.16.M88.4 R48, [R184+UR4+0xd000] ;  /* 0x00d00004b830783b */ /* 0x000f2a0008000200 */
[----:B------:R-:W4:Y:S05]  /*4940*/  LDSM.16.M88.4 R132, [R184+UR4+0xd800] ;  /* 0x00d80004b884783b */ /* 0x000f2a0008000200 */
[----:B------:R-:W-:Y:S05]  /*4950*/  LDSM.16.M88.4 R136, [R0] ;  /* 0x000000000088783b */ /* 0x000fea0000000200 */
[----:B------:R-:W4:Y:S05]  /*4960*/  LDSM.16.M88.4 R140, [R186] ;  /* 0x00000000ba8c783b */ /* 0x000f2a0000000200 */
[----:B------:R-:W4:Y:S01]  /*4970*/  LDSM.16.M88.4 R144, [R0+0x2000] ;  /* 0x002000000090783b */ /* 0x000f220000000200 */
[-C--:B-1----:R-:W-:Y:S04]  /*4980*/  HMMA.16816.F32.BF16 R4, R64, R16.reuse, RZ ;  /* 0x000000104004723c */ /* 0x082fe800000418ff */
[----:B------:R-:W1:Y:S02]  /*4990*/  LDSM.16.M88.4 R148, [R186+0x800] ;  /* 0x00080000ba94783b */ /* 0x000e640000000200 */
[C---:B--2---:R-:W-:Y:S03]  /*49a0*/  HMMA.16816.F32.BF16 R8, R60.reuse, R16, RZ ;  /* 0x000000103c08723c */ /* 0x044fe600000418ff */
[----:B------:R-:W2:Y:S03]  /*49b0*/  LDSM.16.M88.4 R152, [R186+0x1000] ;  /* 0x00100000ba98783b */ /* 0x000ea60000000200 */
[-C--:B------:R-:W-:Y:S02]  /*49c0*/  HMMA.16816.F32.BF16 R12, R60, R18.reuse, RZ ;  /* 0x000000123c0c723c */ /* 0x080fe400000418ff */
[----:B------:R-:W2:Y:S04]  /*49d0*/  LDSM.16.M88.4 R156, [R186+0x1800] ;  /* 0x00180000ba9c783b */ /* 0x000ea80000000200 */
[C---:B------:R-:W-:Y:S01]  /*49e0*/  HMMA.16816.F32.BF16 R16, R64.reuse, R18, RZ ;  /* 0x000000124010723c */ /* 0x040fe200000418ff */
[----:B------:R-:W-:Y:S05]  /*49f0*/  LDSM.16.M88.4 R160, [R183+0x1000] ;  /* 0x00100000b7a0783b */ /* 0x000fea0000000200 */
[-C--:B---3--:R-:W-:Y:S01]  /*4a00*/  HMMA.16816.F32.BF16 R20, R64, R32.reuse, RZ ;  /* 0x000000204014723c */ /* 0x088fe200000418ff */
[----:B------:R-:W-:Y:S05]  /*4a10*/  LDSM.16.M88.4 R164, [R183+0x1800] ;  /* 0x00180000b7a4783b */ /* 0x000fea0000000200 */
[C---:B------:R-:W-:Y:S01]  /*4a20*/  HMMA.16816.F32.BF16 R24, R60.reuse, R32, RZ ;  /* 0x000000203c18723c */ /* 0x040fe200000418ff */
[----:B------:R-:W-:Y:S05]  /*4a30*/  LDSM.16.M88.4 R168, [R185+0x800] ;  /* 0x00080000b9a8783b */ /* 0x000fea0000000200 */
[-C--:B------:R-:W-:Y:S01]  /*4a40*/  HMMA.16816.F32.BF16 R28, R60, R34.reuse, RZ ;  /* 0x000000223c1c723c */ /* 0x080fe200000418ff */
[----:B------:R-:W-:Y:S05]  /*4a50*/  LDSM.16.M88.4 R172, [R185+0x1000] ;  /* 0x00100000b9ac783b */ /* 0x000fea0000000200 */
[C---:B------:R-:W-:Y:S01]  /*4a60*/  HMMA.16816.F32.BF16 R32, R64.reuse, R34, RZ ;  /* 0x000000224020723c */ /* 0x040fe200000418ff */
[----:B------:R-:W-:Y:S05]  /*4a70*/  LDSM.16.M88.4 R176, [R185+0x1800] ;  /* 0x00180000b9b0783b */ /* 0x000fea0000000200 */
[-C--:B----4-:R-:W-:Y:S01]  /*4a80*/  HMMA.16816.F32.BF16 R36, R64, R48.reuse, RZ ;  /* 0x000000304024723c */ /* 0x090fe200000418ff */
[----:B-----5:R3:W5:Y:S05]  /*4a90*/  LDG.E R195, desc[UR14][R2.64] ;  /* 0x0000000e02c37981 */ /* 0x02076a000c1e1900 */
[----:B------:R3:W5:Y:S01]  /*4aa0*/  LDG.E R196, desc[UR14][R2.64+0x20] ;  /* 0x0000200e02c47981 */ /* 0x000762000c1e1900 */
[C---:B------:R-:W-:Y:S04]  /*4ab0*/  HMMA.16816.F32.BF16 R40, R60.reuse, R48, RZ ;  /* 0x000000303c28723c */ /* 0x040fe800000418ff */
[----:B------:R3:W5:Y:S02]  /*4ac0*/  LDG.E R194, desc[UR14][R2.64+0x100] ;  /* 0x0001000e02c27981 */ /* 0x000764000c1e1900 */
[-C--:B------:R-:W-:Y:S03]  /*4ad0*/  HMMA.16816.F32.BF16 R44, R60, R50.reuse, RZ ;  /* 0x000000323c2c723c */ /* 0x080fe600000418ff */
[----:B------:R3:W5:Y:S03]  /*4ae0*/  LDG.E R191, desc[UR14][R2.64+0x120] ;  /* 0x0001200e02bf7981 */ /* 0x000766000c1e1900 */
[C---:B------:R-:W-:Y:S06]  /*4af0*/  HMMA.16816.F32.BF16 R48, R64.reuse, R50, RZ ;  /* 0x000000324030723c */ /* 0x040fec00000418ff */
[-C--:B------:R-:W-:Y:S06]  /*4b00*/  HMMA.16816.F32.BF16 R52, R64, R132.reuse, RZ ;  /* 0x000000844034723c */ /* 0x080fec00000418ff */
[C---:B------:R-:W-:Y:S06]  /*4b10*/  HMMA.16816.F32.BF16 R56, R60.reuse, R132, RZ ;  /* 0x000000843c38723c */ /* 0x040fec00000418ff */
[-C--:B------:R-:W-:Y:S06]  /*4b20*/  HMMA.16816.F32.BF16 R60, R60, R134.reuse, RZ ;  /* 0x000000863c3c723c */ /* 0x080fec00000418ff */
[----:B------:R-:W-:Y:S06]  /*4b30*/  HMMA.16816.F32.BF16 R64, R64, R134, RZ ;  /* 0x000000864040723c */ /* 0x000fec00000418ff */
[-C--:B------:R-:W-:Y:S06]  /*4b40*/  HMMA.16816.F32.BF16 R4, R136, R140.reuse, R4 ;  /* 0x0000008c8804723c */ /* 0x080fec0000041804 */
[C---:B------:R-:W-:Y:S06]  /*4b50*/  HMMA.16816.F32.BF16 R8, R144.reuse, R140, R8 ;  /* 0x0000008c9008723c */ /* 0x040fec0000041808 */
[-C--:B------:R-:W-:Y:S06]  /*4b60*/  HMMA.16816.F32.BF16 R12, R144, R142.reuse, R12 ;  /* 0x0000008e900c723c */ /* 0x080fec000004180c */
[C---:B------:R-:W-:Y:S01]  /*4b70*/  HMMA.16816.F32.BF16 R16, R136.reuse, R142, R16 ;  /* 0x0000008e8810723c */ /* 0x040fe20000041810 */
[----:B------:R-:W-:Y:S05]  /*4b80*/  LDSM.16.M88.4 R140, [R183] ;  /* 0x00000000b78c783b */ /* 0x000fea0000000200 */
[-C--:B-1----:R-:W-:Y:S06]  /*4b90*/  HMMA.16816.F32.BF16 R20, R136, R148.reuse, R20 ;  /* 0x000000948814723c */ /* 0x082fec0000041814 */
[C---:B------:R-:W-:Y:S06]  /*4ba0*/  HMMA.16816.F32.BF16 R24, R144.reuse, R148, R24 ;  /* 0x000000949018723c */ /* 0x040fec0000041818 */
[-C--:B------:R-:W-:Y:S05]  /*4bb0*/  HMMA.16816.F32.BF16 R28, R144, R150.reuse, R28 ;  /* 0x00000096901c723c */ /* 0x080fea000004181c */
[--C-:B------:R-:W-:Y:S01]  /*4bc0*/  IMAD.IADD R148, R187, 0x1, R182.reuse ;  /* 0x00000001bb947824 */ /* 0x100fe200078e02b6 */
[C---:B------:R-:W-:Y:S04]  /*4bd0*/  HMMA.16816.F32.BF16 R32, R136.reuse, R150, R32 ;  /* 0x000000968820723c */ /* 0x040fe80000041820 */
[----:B------:R-:W1:Y:S02]  /*4be0*/  LDSM.16.M88.4 R132, [R148] ;  /* 0x000000009484783b */ /* 0x000e640000000200 */
[-C--:B--2---:R-:W-:Y:S03]  /*4bf0*/  HMMA.16816.F32.BF16 R36, R136, R152.reuse, R36 ;  /* 0x000000988824723c */ /* 0x084fe60000041824 */
[----:B------:R-:W2:Y:S03]  /*4c00*/  LDSM.16.M88.4 R148, [R148+0x2000] ;  /* 0x002000009494783b */ /* 0x000ea60000000200 */
[C---:B------:R-:W-:Y:S06]  /*4c10*/  HMMA.16816.F32.BF16 R40, R144.reuse, R152, R40 ;  /* 0x000000989028723c */ /* 0x040fec0000041828 */
[-C--:B------:R-:W-:Y:S06]  /*4c20*/  HMMA.16816.F32.BF16 R44, R144, R154.reuse, R44 ;  /* 0x0000009a902c723c */ /* 0x080fec000004182c */
[C---:B------:R-:W-:Y:S01]  /*4c30*/  HMMA.16816.F32.BF16 R48, R136.reuse, R154, R48 ;  /* 0x0000009a8830723c */ /* 0x040fe20000041830 */
[----:B------:R-:W4:Y:S05]  /*4c40*/  LDSM.16.M88.4 R152, [R183+0x800] ;  /* 0x00080000b798783b */ /* 0x000f2a0000000200 */
[-C--:B------:R-:W-:Y:S06]  /*4c50*/  HMMA.16816.F32.BF16 R52, R136, R156.reuse, R52 ;  /* 0x0000009c8834723c */ /* 0x080fec0000041834 */
[C---:B------:R-:W-:Y:S06]  /*4c60*/  HMMA.16816.F32.BF16 R56, R144.reuse, R156, R56 ;  /* 0x0000009c9038723c */ /* 0x040fec0000041838 */
[-C--:B------:R-:W-:Y:S01]  /*4c70*/  HMMA.16816.F32.BF16 R60, R144, R158.reuse, R60 ;  /* 0x0000009e903c723c */ /* 0x080fe2000004183c */
[----:B------:R-:W-:Y:S04]  /*4c80*/  LDSM.16.M88.4 R144, [R185] ;  /* 0x00000000b990783b */ /* 0x000fe80000000200 */
[----:B------:R-:W-:Y:S01]  /*4c90*/  IMAD.IADD R156, R0, 0x1, R182 ;  /* 0x00000001009c7824 */ /* 0x000fe200078e02b6 */
[----:B------:R-:W-:Y:S04]  /*4ca0*/  HMMA.16816.F32.BF16 R64, R136, R158, R64 ;  /* 0x0000009e8840723c */ /* 0x000fe80000041840 */
[----:B------:R-:W3:Y:S02]  /*4cb0*/  LDSM.16.M88.4 R136, [R156] ;  /* 0x000000009c88783b */ /* 0x000ee40000000200 */
[-C--:B-1----:R-:W-:Y:S03]  /*4cc0*/  HMMA.16816.F32.BF16 R4, R132, R140.reuse, R4 ;  /* 0x0000008c8404723c */ /* 0x082fe60000041804 */
[----:B------:R-:W1:Y:S03]  /*4cd0*/  LDSM.16.M88.4 R156, [R156+0x2000] ;  /* 0x002000009c9c783b */ /* 0x000e660000000200 */
[C---:B--2---:R-:W-:Y:S06]  /*4ce0*/  HMMA.16816.F32.BF16 R8, R148.reuse, R140, R8 ;  /* 0x0000008c9408723c */ /* 0x044fec0000041808 */
[-C--:B------:R-:W-:Y:S06]  /*4cf0*/  HMMA.16816.F32.BF16 R12, R148, R142.reuse, R12 ;  /* 0x0000008e940c723c */ /* 0x080fec000004180c */
[C---:B------:R-:W-:Y:S06]  /*4d00*/  HMMA.16816.F32.BF16 R16, R132.reuse, R142, R16 ;  /* 0x0000008e8410723c */ /* 0x040fec0000041810 */
[-C--:B----4-:R-:W-:Y:S06]  /*4d10*/  HMMA.16816.F32.BF16 R20, R132, R152.reuse, R20 ;  /* 0x000000988414723c */ /* 0x090fec0000041814 */
[C---:B------:R-:W-:Y:S06]  /*4d20*/  HMMA.16816.F32.BF16 R24, R148.reuse, R152, R24 ;  /* 0x000000989418723c */ /* 0x040fec0000041818 */
[-C--:B------:R-:W-:Y:S06]  /*4d30*/  HMMA.16816.F32.BF16 R28, R148, R154.reuse, R28 ;  /* 0x0000009a941c723c */ /* 0x080fec000004181c */
        /* <DEDUP_REMOVED lines=8> */
[----:B------:R-:W-:Y:S06]  /*4dc0*/  HMMA.16816.F32.BF16 R64, R132, R166, R64 ;  /* 0x000000a68440723c */ /* 0x000fec0000041840 */
[-C--:B---3--:R-:W-:Y:S06]  /*4dd0*/  HMMA.16816.F32.BF16 R4, R136, R144.reuse, R4 ;  /* 0x000000908804723c */ /* 0x088fec0000041804 */
[C---:B-1----:R-:W-:Y:S06]  /*4de0*/  HMMA.16816.F32.BF16 R8, R156.reuse, R144, R8 ;  /* 0x000000909c08723c */ /* 0x042fec0000041808 */
        /* <DEDUP_REMOVED lines=16> */
[----:B------:R-:W-:Y:S11]  /*4ef0*/  @!P0 BRA `(.L_x_568) ;  /* 0x0000000000308947 */ /* 0x000ff60003800000 */
[----:B------:R-:W-:Y:S02]  /*4f00*/  USHF.L.U32 UR6, UR23, 0x7, URZ ;  /* 0x0000000717067899 */ /* 0x000fe4000800063f */
[----:B------:R-:W-:Y:S02]  /*4f10*/  UIADD3 UR10, UR9, 0x80, URZ ;  /* 0x00000080090a7890 */ /* 0x000fe4000fffe03f */
[----:B------:R-:W-:Y:S02]  /*4f20*/  UIADD3 UR7, UR6, UR17, URZ ;  /* 0x0000001106077290 */ /* 0x000fe4000fffe03f */
[----:B------:R-:W-:Y:S02]  /*4f30*/  UIADD3 UR8, UR6, 0x80, URZ ;  /* 0x0000008006087890 */ /* 0x000fe4000fffe03f */
[----:B------:R-:W-:Y:S04]  /*4f40*/  UIADD3 UR6, UR18, UR7, -UR12 ;  /* 0x0000000712067290 */ /* 0x000fe8000fffe80c */
[----:B------:R-:W-:Y:S01]  /*4f50*/  UISETP.GE.AND UP0, UPT, UR10, UR6, UPT ;  /* 0x000000060a00728c */ /* 0x000fe2000bf06270 */
[----:B------:R-:W-:Y:S01]  /*4f60*/  IMAD.U32 R0, RZ, RZ, UR8 ;  /* 0x00000008ff007e24 */ /* 0x000fe2000f8e00ff */
[----:B------:R-:W-:Y:S04]  /*4f70*/  UMOV UR8, UR18 ;  /* 0x0000001200087c82 */ /* 0x000fe80008000000 */
[----:B------:R-:W-:Y:S02]  /*4f80*/  ISETP.LT.AND P0, PT, R0, UR12, PT ;  /* 0x0000000c00007c0c */ /* 0x000fe4000bf01270 */
[----:B------:R-:W-:Y:S11]  /*4f90*/  PLOP3.LUT P1, PT, PT, PT, UP0, 0x80, 0x0 ;  /* 0x000000000000781c */ /* 0x000ff60003f2f008 */
[----:B------:R-:W-:Y:S02]  /*4fa0*/  @!UPT UIADD3 URZ, URZ, URZ, URZ ;  /* 0x0000003f3f3ff290 */ /* 0x000fe4000fffe03f */
[----:B------:R-:W-:Y:S05]  /*4fb0*/  @!P1 BRA P0, `(.L_x_569) ;  /* 0x0000000c00a09947 */ /* 0x000fea0000000000 */
.L_x_568:
[----:B------:R-:W-:Y:S01]  /*4fc0*/  UIADD3 UR6, UR12, 0x1, -UR17 ;  /* 0x000000010c067890 */ /* 0x000fe2000fffe811 */
[----:B------:R-:W-:Y:S01]  /*4fd0*/  IMAD.U32 R0, RZ, RZ, UR23 ;  /* 0x00000017ff007e24 */ /* 0x000fe2000f8e00ff */
[----:B------:R-:W-:Y:S01]  /*4fe0*/  UIADD3 UR7, -UR8, UR12, -UR17 ;  /* 0x0000000c08077290 */ /* 0x000fe2000fffe911 */
[----:B------:R-:W-:Y:S01]  /*4ff0*/  VIADD R132, R245, UR9 ;  /* 0x00000009f5847c36 */ /* 0x000fe20008000000 */
[----:B------:R-:W-:Y:S01]  /*5000*/  UIADD3 UR6, UR6, UR31, URZ ;  /* 0x0000001f06067290 */ /* 0x000fe2000fffe03f */
[----:B------:R-:W-:Y:S01]  /*5010*/  IMAD R0, R0, 0x80, R252 ;  /* 0x0000008000007824 */ /* 0x000fe200078e02fc */
[----:B------:R-:W-:Y:S01]  /*5020*/  UMOV UR18, UR8 ;  /* 0x0000000800127c82 */ /* 0x000fe20008000000 */
[C---:B------:R-:W-:Y:S01]  /*5030*/  VIADD R133, R132.reuse, 0x40 ;  /* 0x0000004084857836 */ /* 0x040fe20000000000 */
[----:B------:R-:W-:Y:S01]  /*5040*/  VIADDMNMX R3, R132, UR7, RZ, !PT ;  /* 0x0000000784037c46 */ /* 0x000fe2000f8001ff */
[C---:B------:R-:W-:Y:S02]  /*5050*/  VIADD R148, R0.reuse, 0x1 ;  /* 0x0000000100947836 */ /* 0x040fe40000000000 */
[----:B------:R-:W-:Y:S01]  /*5060*/  IMAD.U32 R2, RZ, RZ, UR6 ;  /* 0x00000006ff027e24 */ /* 0x000fe2000f8e00ff */
[CC--:B------:R-:W-:Y:S01]  /*5070*/  ISETP.GE.AND P0, PT, R0.reuse, R3.reuse, PT ;  /* 0x000000030000720c */ /* 0x0c0fe20003f06270 */
[----:B------:R-:W-:Y:S01]  /*5080*/  VIADD R147, R0, 0x8 ;  /* 0x0000000800937836 */ /* 0x000fe20000000000 */
[-C--:B------:R-:W-:Y:S01]  /*5090*/  ISETP.GE.AND P6, PT, R148, R3.reuse, PT ;  /* 0x000000039400720c */ /* 0x080fe20003fc6270 */
[----:B------:R-:W-:Y:S01]  /*50a0*/  VIADD R146, R0, 0x9 ;  /* 0x0000000900927836 */ /* 0x000fe20000000000 */
[----:B------:R-:W-:Y:S01]  /*50b0*/  VIADDMNMX R2, R132, R2, UR12, PT ;  /* 0x0000000c84027e46 */ /* 0x000fe2000b800102 */
[C---:B------:R-:W-:Y:S01]  /*50c0*/  VIADD R145, R0.reuse, 0x10 ;  /* 0x0000001000917836 */ /* 0x040fe20000000000 */
        /* <DEDUP_REMOVED lines=11> */
[C---:B------:R-:W-:Y:S01]  /*5180*/  VIADD R139, R0.reuse, 0x28 ;  /* 0x00000028008b7836 */ /* 0x040fe20000000000 */
[-C--:B------:R-:W-:Y:S01]  /*5190*/  ISETP.GE.AND P3, PT, R145, R3.reuse, PT ;  /* 0x000000039100720c */ /* 0x080fe20003f66270 */
        /* <DEDUP_REMOVED lines=9> */
[-C--:B------:R-:W-:Y:S01]  /*5230*/  ISETP.GE.OR P5, PT, R147, R2.reuse, !P5 ;  /* 0x000000029300720c */ /* 0x080fe20006fa6670 */
[----:B------:R-:W-:Y:S01]  /*5240*/  IMAD.U32 R150, RZ, RZ, UR6 ;  /* 0x00000006ff967e24 */ /* 0x000fe2000f8e00ff */
[-C--:B------:R-:W-:Y:S01]  /*5250*/  ISETP.GE.OR P4, PT, R146, R2.reuse, !P4 ;  /* 0x000000029200720c */ /* 0x080fe20006786670 */
[----:B------:R-:W-:Y:S01]  /*5260*/  IMAD.U32 R149, RZ, RZ, UR6 ;  /* 0x00000006ff957e24 */ /* 0x000fe2000f8e00ff */
[-C--:B------:R-:W-:Y:S02]  /*5270*/  ISETP.GE.OR P3, PT, R145, R2.reuse, !P3 ;  /* 0x000000029100720c */ /* 0x080fe40005f66670 */
[-C--:B------:R-:W-:Y:S02]  /*5280*/  ISETP.GE.OR P2, PT, R144, R2.reuse, !P2 ;  /* 0x000000029000720c */ /* 0x080fe40005746670 */
[-C--:B------:R-:W-:Y:S02]  /*5290*/  ISETP.GE.OR P1, PT, R143, R2.reuse, !P1 ;  /* 0x000000028f00720c */ /* 0x080fe40004f26670 */
[-C--:B------:R-:W-:Y:S02]  /*52a0*/  ISETP.GE.OR P0, PT, R142, R2.reuse, !P0 ;  /* 0x000000028e00720c */ /* 0x080fe40004706670 */
[-C--:B------:R-:W-:Y:S02]  /*52b0*/  ISETP.GE.OR P6, PT, R141, R2.reuse, !P6 ;  /* 0x000000028d00720c */ /* 0x080fe400077c6670 */
[----:B------:R-:W-:Y:S02]  /*52c0*/  FSEL R16, R16, -INF , !P5 ;  /* 0xff80000010107808 */ /* 0x000fe40006800000 */
        /* <DEDUP_REMOVED lines=11> */
[-C--:B------:R-:W-:Y:S02]  /*5380*/  ISETP.GE.AND P0, PT, R135, R3.reuse, PT ;  /* 0x000000038700720c */ /* 0x080fe40003f06270 */
[----:B------:R-:W-:Y:S01]  /*5390*/  ISETP.GE.AND P6, PT, R134, R3, PT ;  /* 0x000000038600720c */ /* 0x000fe20003fc6270 */
[----:B------:R-:W-:Y:S01]  /*53a0*/  VIADD R3, R132, 0x8 ;  /* 0x0000000884037836 */ /* 0x000fe20000000000 */
[-C--:B------:R-:W-:Y:S02]  /*53b0*/  ISETP.GE.OR P5, PT, R140, R2.reuse, !P5 ;  /* 0x000000028c00720c */ /* 0x080fe40006fa6670 */
[-C--:B------:R-:W-:Y:S02]  /*53c0*/  ISETP.GE.OR P4, PT, R139, R2.reuse, !P4 ;  /* 0x000000028b00720c */ /* 0x080fe40006786670 */
[-C--:B------:R-:W-:Y:S02]  /*53d0*/  ISETP.GE.OR P3, PT, R138, R2.reuse, !P3 ;  /* 0x000000028a00720c */ /* 0x080fe40005f66670 */
[-C--:B------:R-:W-:Y:S02]  /*53e0*/  ISETP.GE.OR P2, PT, R137, R2.reuse, !P2 ;  /* 0x000000028900720c */ /* 0x080fe40005746670 */
[-C--:B------:R-:W-:Y:S02]  /*53f0*/  ISETP.GE.OR P1, PT, R136, R2.reuse, !P1 ;  /* 0x000000028800720c */ /* 0x080fe40004f26670 */
[-C--:B------:R-:W-:Y:S02]  /*5400*/  ISETP.GE.OR P0, PT, R135, R2.reuse, !P0 ;  /* 0x000000028700720c */ /* 0x080fe40004706670 */
[----:B------:R-:W-:Y:S01]  /*5410*/  ISETP.GE.OR P6, PT, R134, R2, !P6 ;  /* 0x000000028600720c */ /* 0x000fe200077c6670 */
[----:B------:R-:W-:Y:S01]  /*5420*/  IMAD.U32 R2, RZ, RZ, UR6 ;  /* 0x00000006ff027e24 */ /* 0x000fe2000f8e00ff */
[----:B------:R-:W-:Y:S02]  /*5430*/  VIADDMNMX R3, R3, UR7, RZ, !PT ;  /* 0x0000000703037c46 */ /* 0x000fe4000f8001ff */
[----:B------:R-:W-:Y:S02]  /*5440*/  FSEL R37, R37, -INF , !P5 ;  /* 0xff80000025257808 */ /* 0x000fe40006800000 */
[--C-:B------:R-:W-:Y:S02]  /*5450*/  IADD3 R2, R2, 0x8, R132.reuse ;  /* 0x0000000802027810 */ /* 0x100fe40007ffe084 */
[----:B------:R-:W-:Y:S02]  /*5460*/  FSEL R48, R48, -INF , !P4 ;  /* 0xff80000030307808 */ /* 0x000fe40006000000 */
[-C--:B------:R-:W-:Y:S02]  /*5470*/  ISETP.GE.AND P5, PT, R0, R3.reuse, PT ;  /* 0x000000030000720c */ /* 0x080fe40003fa6270 */
[-C--:B------:R-:W-:Y:S02]  /*5480*/  ISETP.GE.AND P4, PT, R148, R3.reuse, PT ;  /* 0x000000039400720c */ /* 0x080fe40003f86270 */
[----:B------:R-:W-:Y:S02]  /*5490*/  VIMNMX R2, R2, UR12, PT ;  /* 0x0000000c02027c48 */ /* 0x000fe4000bfe0100 */
        /* <DEDUP_REMOVED lines=8> */
[-C--:B------:R-:W-:Y:S02]  /*5520*/  ISETP.GE.OR P5, PT, R0, R2.reuse, !P5 ;  /* 0x000000020000720c */ /* 0x080fe40006fa6670 */
        /* <DEDUP_REMOVED lines=8> */
[-C--:B------:R-:W-:Y:S02]  /*55b0*/  ISETP.GE.AND P6, PT, R143, R3.reuse, PT ;  /* 0x000000038f00720c */ /* 0x080fe40003fc6270 */
        /* <DEDUP_REMOVED lines=16> */
[-C--:B------:R-:W-:Y:S02]  /*56c0*/  ISETP.GE.OR P0, PT, R137, R2.reuse, !P0 ;  /* 0x000000028900720c */ /* 0x080fe40004706670 */
[--C-:B------:R-:W-:Y:S02]  /*56d0*/  IADD3 R150, R150, 0x40, R132.reuse ;  /* 0x0000004096967810 */ /* 0x100fe40007ffe084 */
[----:B------:R-:W-:Y:S02]  /*56e0*/  VIADDMNMX R133, R133, UR7, RZ, !PT ;  /* 0x0000000785857c46 */ /* 0x000fe4000f8001ff */
[----:B------:R-:W-:Y:S02]  /*56f0*/  FSEL R34, R34, -INF , !P6 ;  /* 0xff80000022227808 */ /* 0x000fe40007000000 */
[----:B------:R-:W-:Y:S02]  /*5700*/  FSEL R35, R35, -INF , !P5 ;  /* 0xff80000023237808 */ /* 0x000fe40006800000 */
[----:B------:R-:W-:Y:S02]  /*5710*/  FSEL R38, R38, -INF , !P4 ;  /* 0xff80000026267808 */ /* 0x000fe40006000000 */
[-C--:B------:R-:W-:Y:S02]  /*5720*/  ISETP.GE.AND P6, PT, R136, R3.reuse, PT ;  /* 0x000000038800720c */ /* 0x080fe40003fc6270 */
[-C--:B------:R-:W-:Y:S02]  /*5730*/  ISETP.GE.AND P5, PT, R135, R3.reuse, PT ;  /* 0x000000038700720c */ /* 0x080fe40003fa6270 */
[----:B------:R-:W-:Y:S01]  /*5740*/  ISETP.GE.AND P4, PT, R134, R3, PT ;  /* 0x000000038600720c */ /* 0x000fe20003f86270 */
[----:B------:R-:W-:Y:S01]  /*5750*/  VIADD R3, R132, 0x48 ;  /* 0x0000004884037836 */ /* 0x000fe20000000000 */
[----:B------:R-:W-:Y:S02]  /*5760*/  IADD3 R149, R149, 0x48, R132 ;  /* 0x0000004895957810 */ /* 0x000fe40007ffe084 */
        /* <DEDUP_REMOVED lines=8> */
[----:B------:R-:W-:Y:S02]  /*57f0*/  VIMNMX R132, R150, UR12, PT ;  /* 0x0000000c96847c48 */ /* 0x000fe4000bfe0100 */
[-C--:B------:R-:W-:Y:S02]  /*5800*/  ISETP.GE.OR P6, PT, R136, R2.reuse, !P6 ;  /* 0x000000028800720c */ /* 0x080fe400077c6670 */
[-C--:B------:R-:W-:Y:S02]  /*5810*/  ISETP.GE.OR P5, PT, R135, R2.reuse, !P5 ;  /* 0x000000028700720c */ /* 0x080fe40006fa6670 */
[----:B------:R-:W-:Y:S02]  /*5820*/  ISETP.GE.OR P4, PT, R134, R2, !P4 ;  /* 0x000000028600720c */ /* 0x000fe40006786670 */
        /* <DEDUP_REMOVED lines=25> */
[----:B------:R-:W-:Y:S02]  /*59c0*/  VIADDMNMX R3, R3, UR7, RZ, !PT ;  /* 0x0000000703037c46 */ /* 0x000fe4000f8001ff */
        /* <DEDUP_REMOVED lines=11> */
[----:B------:R-:W-:Y:S02]  /*5a80*/  ISETP.GE.AND P2, PT, R134, R133, PT ;  /* 0x000000858600720c */ /* 0x000fe40003f46270 */
[-C--:B------:R-:W-:Y:S02]  /*5a90*/  ISETP.GE.AND P1, PT, R0, R3.reuse, PT ;  /* 0x000000030000720c */ /* 0x080fe40003f26270 */
[----:B------:R-:W-:Y:S02]  /*5aa0*/  VIMNMX R2, R149, UR12, PT ;  /* 0x0000000c95027c48 */ /* 0x000fe4000bfe0100 */
[-C--:B------:R-:W-:Y:S02]  /*5ab0*/  ISETP.GE.AND P0, PT, R148, R3.reuse, PT ;  /* 0x000000039400720c */ /* 0x080fe40003f06270 */
[-C--:B------:R-:W-:Y:S02]  /*5ac0*/  ISETP.GE.OR P6, PT, R138, R132.reuse, !P6 ;  /* 0x000000848a00720c */ /* 0x080fe400077c6670 */
[-C--:B------:R-:W-:Y:S02]  /*5ad0*/  ISETP.GE.OR P5, PT, R137, R132.reuse, !P5 ;  /* 0x000000848900720c */ /* 0x080fe40006fa6670 */
[-C--:B------:R-:W-:Y:S02]  /*5ae0*/  ISETP.GE.OR P4, PT, R136, R132.reuse, !P4 ;  /* 0x000000848800720c */ /* 0x080fe40006786670 */
[-C--:B------:R-:W-:Y:S02]  /*5af0*/  ISETP.GE.OR P3, PT, R135, R132.reuse, !P3 ;  /* 0x000000848700720c */ /* 0x080fe40005f66670 */
[----:B------:R-:W-:Y:S02]  /*5b00*/  ISETP.GE.OR P2, PT, R134, R132, !P2 ;  /* 0x000000848600720c */ /* 0x000fe40005746670 */
        /* <DEDUP_REMOVED lines=50> */
[----:B------:R-:W-:Y:S07]  /*5e30*/  FSEL R63, R63, -INF , !P0 ;  /* 0xff8000003f3f7808 */ /* 0x000fee0004000000 */
.L_x_569:
[C---:B------:R-:W-:Y:S01]  /*5e40*/  FMUL.FTZ R132, R243.reuse, 1.4426950216293334961 ;  /* 0x3fb8aa3bf3847820 */ /* 0x040fe20000410000 */
[----:B------:R-:W-:Y:S01]  /*5e50*/  FSETP.NEU.FTZ.AND P0, PT, R243, -INF , PT ;  /* 0xff800000f300780b */ /* 0x000fe20003f1d000 */
[----:B------:R-:W-:Y:S01]  /*5e60*/  FMUL.FTZ R3, R244, 1.4426950216293334961 ;  /* 0x3fb8aa3bf4037820 */ /* 0x000fe20000410000 */
[----:B------:R-:W-:Y:S01]  /*5e70*/  FMUL.FTZ R2, R241, 1.4426950216293334961 ;  /* 0x3fb8aa3bf1027820 */ /* 0x000fe20000410000 */
[----:B------:R-:W-:Y:S01]  /*5e80*/  FMUL.FTZ R0, R242, 1.4426950216293334961 ;  /* 0x3fb8aa3bf2007820 */ /* 0x000fe20000410000 */
[----:B------:R-:W-:Y:S01]  /*5e90*/  FSEL R132, R132, RZ, P0 ;  /* 0x000000ff84847208 */ /* 0x000fe20000000000 */
[----:B------:R-:W-:Y:S01]  /*5ea0*/  UISETP.GT.AND UP3, UPT, UR13, UR24, UPT ;  /* 0x000000180d00728c */ /* 0x000fe2000bf64270 */
[----:B------:R-:W-:Y:S02]  /*5eb0*/  FSETP.NEU.FTZ.AND P0, PT, R244, -INF , PT ;  /* 0xff800000f400780b */ /* 0x000fe40003f1d000 */
[----:B------:R-:W-:Y:S01]  /*5ec0*/  LEA R140, R189, UR4, 0x1 ;  /* 0x00000004bd8c7c11 */ /* 0x000fe2000f8e08ff */
[--C-:B------:R-:W-:Y:S01]  /*5ed0*/  FFMA.FTZ R4, R4, UR11, -R132.reuse ;  /* 0x0000000b04047c23 */ /* 0x100fe20008010884 */
[----:B------:R-:W-:Y:S01]  /*5ee0*/  FSEL R3, R3, RZ, P0 ;  /* 0x000000ff03037208 */ /* 0x000fe20000000000 */
[--C-:B------:R-:W-:Y:S01]  /*5ef0*/  FFMA.FTZ R5, R5, UR11, -R132.reuse ;  /* 0x0000000b05057c23 */ /* 0x100fe20008010884 */
[--C-:B------:R-:W-:Y:S01]  /*5f00*/  FFMA.FTZ R16, R16, UR11, -R132.reuse ;  /* 0x0000000b10107c23 */ /* 0x100fe20008010884 */
        /* <DEDUP_REMOVED lines=9> */
[--C-:B------:R-:W-:Y:S01]  /*5fa0*/  FFMA.FTZ R66, R66, UR11, -R3.reuse ;  /* 0x0000000b42427c23 */ /* 0x100fe20008010803 */
[--C-:B------:R-:W-:Y:S01]  /*5fb0*/  FFMA.FTZ R6, R6, UR11, -R3.reuse ;  /* 0x0000000b06067c23 */ /* 0x100fe20008010803 */
[--C-:B------:R-:W-:Y:S01]  /*5fc0*/  FFMA.FTZ R7, R7, UR11, -R3.reuse ;  /* 0x0000000b07077c23 */ /* 0x100fe20008010803 */
[--C-:B------:R-:W-:Y:S01]  /*5fd0*/  FFMA.FTZ R22, R22, UR11, -R3.reuse ;  /* 0x0000000b16167c23 */ /* 0x100fe20008010803 */
[--C-:B------:R-:W-:Y:S01]  /*5fe0*/  FFMA.FTZ R23, R23, UR11, -R3.reuse ;  /* 0x0000000b17177c23 */ /* 0x100fe20008010803 */
[--C-:B------:R-:W-:Y:S01]  /*5ff0*/  FFMA.FTZ R38, R38, UR11, -R3.reuse ;  /* 0x0000000b26267c23 */ /* 0x100fe20008010803 */
[--C-:B------:R-:W-:Y:S03]  /*6000*/  FFMA.FTZ R39, R39, UR11, -R3.reuse ;  /* 0x0000000b27277c23 */ /* 0x100fe60008010803 */
[----:B------:R-:W-:Y:S01]  /*6010*/  MUFU.EX2 R145, R6 ;  /* 0x0000000600917308 */ /* 0x000fe20000000800 */
[--C-:B------:R-:W-:Y:S01]  /*6020*/  FFMA.FTZ R54, R54, UR11, -R3.reuse ;  /* 0x0000000b36367c23 */ /* 0x100fe20008010803 */
[--C-:B------:R-:W-:Y:S01]  /*6030*/  FFMA.FTZ R55, R55, UR11, -R3.reuse ;  /* 0x0000000b37377c23 */ /* 0x100fe20008010803 */
[----:B------:R-:W-:Y:S01]  /*6040*/  FFMA.FTZ R3, R67, UR11, -R3 ;  /* 0x0000000b43037c23 */ /* 0x000fe20008010803 */
[--C-:B------:R-:W-:Y:S01]  /*6050*/  FFMA.FTZ R32, R32, UR11, -R132.reuse ;  /* 0x0000000b20207c23 */ /* 0x100fe20008010884 */
[--C-:B------:R-:W-:Y:S01]  /*6060*/  FFMA.FTZ R33, R33, UR11, -R132.reuse ;  /* 0x0000000b21217c23 */ /* 0x100fe20008010884 */
[--C-:B------:R-:W-:Y:S01]  /*6070*/  FFMA.FTZ R48, R48, UR11, -R132.reuse ;  /* 0x0000000b30307c23 */ /* 0x100fe20008010884 */
[--C-:B------:R-:W-:Y:S03]  /*6080*/  FFMA.FTZ R49, R49, UR11, -R132.reuse ;  /* 0x0000000b31317c23 */ /* 0x100fe60008010884 */
[----:B------:R1:W-:Y:S01]  /*6090*/  MUFU.EX2 R237, R3 ;  /* 0x0000000300ed7308 */ /* 0x0003e20000000800 */
[----:B------:R-:W-:Y:S01]  /*60a0*/  FSETP.NEU.FTZ.AND P0, PT, R241, -INF , PT ;  /* 0xff800000f100780b */ /* 0x000fe20003f1d000 */
[--C-:B------:R-:W-:Y:S01]  /*60b0*/  FFMA.FTZ R64, R64, UR11, -R132.reuse ;  /* 0x0000000b40407c23 */ /* 0x100fe20008010884 */
[----:B------:R-:W-:Y:S01]  /*60c0*/  IADD3 R140, R188, R140, RZ ;  /* 0x0000008cbc8c7210 */ /* 0x000fe20007ffe0ff */
[--C-:B------:R-:W-:Y:S01]  /*60d0*/  FFMA.FTZ R20, R20, UR11, -R132.reuse ;  /* 0x0000000b14147c23 */ /* 0x100fe20008010884 */
[----:B------:R-:W-:Y:S01]  /*60e0*/  FSEL R2, R2, RZ, P0 ;  /* 0x000000ff02027208 */ /* 0x000fe20000000000 */
[--C-:B------:R-:W-:Y:S01]  /*60f0*/  FFMA.FTZ R21, R21, UR11, -R132.reuse ;  /* 0x0000000b15157c23 */ /* 0x100fe20008010884 */
[--C-:B------:R-:W-:Y:S03]  /*6100*/  FFMA.FTZ R36, R36, UR11, -R132.reuse ;  /* 0x0000000b24247c23 */ /* 0x100fe60008010884 */
[----:B------:R-:W2:Y:S01]  /*6110*/  MUFU.EX2 R152, R7 ;  /* 0x0000000700987308 */ /* 0x000ea20000000800 */
[----:B------:R-:W-:Y:S01]  /*6120*/  FFMA.FTZ R37, R37, UR11, -R132 ;  /* 0x0000000b25257c23 */ /* 0x000fe20008010884 */
        /* <DEDUP_REMOVED lines=14> */
[----:B------:R-:W3:Y:S01]  /*6210*/  MUFU.EX2 R171, R17 ;  /* 0x0000001100ab7308 */ /* 0x000ee20000000800 */
[--C-:B------:R-:W-:Y:S01]  /*6220*/  FFMA.FTZ R56, R56, UR11, -R2.reuse ;  /* 0x0000000b38387c23 */ /* 0x100fe20008010802 */
[--C-:B------:R-:W-:Y:S01]  /*6230*/  FFMA.FTZ R57, R57, UR11, -R2.reuse ;  /* 0x0000000b39397c23 */ /* 0x100fe20008010802 */
[----:B------:R-:W-:Y:S01]  /*6240*/  FFMA.FTZ R2, R61, UR11, -R2 ;  /* 0x0000000b3d027c23 */ /* 0x000fe20008010802 */
[--C-:B------:R-:W-:Y:S01]  /*6250*/  FFMA.FTZ R52, R52, UR11, -R132.reuse ;  /* 0x0000000b34347c23 */ /* 0x100fe20008010884 */
[--C-:B------:R-:W-:Y:S01]  /*6260*/  FFMA.FTZ R53, R53, UR11, -R132.reuse ;  /* 0x0000000b35357c23 */ /* 0x100fe20008010884 */
[----:B------:R-:W-:Y:S01]  /*6270*/  FFMA.FTZ R132, R65, UR11, -R132 ;  /* 0x0000000b41847c23 */ /* 0x000fe20008010884 */
[----:B------:R-:W-:Y:S03]  /*6280*/  FSETP.NEU.FTZ.AND P0, PT, R242, -INF , PT ;  /* 0xff800000f200780b */ /* 0x000fe60003f1d000 */
[----:B------:R-:W-:Y:S01]  /*6290*/  MUFU.EX2 R170, R18 ;  /* 0x0000001200aa7308 */ /* 0x000fe20000000800 */
[----:B------:R-:W-:Y:S02]  /*62a0*/  FSEL R0, R0, RZ, P0 ;  /* 0x000000ff00007208 */ /* 0x000fe40000000000 */
[----:B------:R-:W-:Y:S07]  /*62b0*/  PLOP3.LUT P0, PT, PT, PT, UP3, 0x80, 0x0 ;  /* 0x000000000000781c */ /* 0x000fee0003f0f038 */
        /* <DEDUP_REMOVED lines=16> */
[----:B------:R-:W4:Y:S01]  /*63c0*/  MUFU.EX2 R150, R9 ;  /* 0x0000000900967308 */ /* 0x000f220000000800 */
[--C-:B------:R-:W-:Y:S01]  /*63d0*/  FFMA.FTZ R59, R59, UR11, -R0.reuse ;  /* 0x0000000b3b3b7c23 */ /* 0x100fe20008010800 */
[----:B------:R-:W-:Y:S08]  /*63e0*/  FFMA.FTZ R0, R63, UR11, -R0 ;  /* 0x0000000b3f007c23 */ /* 0x000ff00008010800 */
        /* <DEDUP_REMOVED lines=53> */
[----:B-1----:R-:W-:Y:S02]  /*6740*/  F2FP.BF16.F32.PACK_AB R3, R146, R147 ;  /* 0x000000939203723e */ /* 0x002fe400000010ff */
[----:B--2---:R-:W-:Y:S02]  /*6750*/  F2FP.BF16.F32.PACK_AB R6, R152, R145 ;  /* 0x000000919806723e */ /* 0x004fe400000010ff */
[----:B---3--:R-:W-:Y:S01]  /*6760*/  F2FP.BF16.F32.PACK_AB R4, R171, R172 ;  /* 0x000000acab04723e */ /* 0x008fe200000010ff */
[----:B------:R1:W-:Y:S01]  /*6770*/  STS [R201+0x1c000], R3 ;  /* 0x01c00003c9007388 */ /* 0x0003e20000000800 */
[----:B----4-:R-:W-:Y:S02]  /*6780*/  F2FP.BF16.F32.PACK_AB R5, R150, R151 ;  /* 0x000000979605723e */ /* 0x010fe400000010ff */
[----:B------:R-:W-:Y:S01]  /*6790*/  F2FP.BF16.F32.PACK_AB R2, R165, R166 ;  /* 0x000000a6a502723e */ /* 0x000fe200000010ff */
[----:B------:R2:W-:Y:S01]  /*67a0*/  STS [R201+0x1c400], R6 ;  /* 0x01c40006c9007388 */ /* 0x0005e20000000800 */
[----:B------:R-:W-:Y:S03]  /*67b0*/  F2FP.BF16.F32.PACK_AB R0, R237, R238 ;  /* 0x000000eeed00723e */ /* 0x000fe600000010ff */
[----:B------:R3:W-:Y:S01]  /*67c0*/  STS [R203+0x1c000], R4 ;  /* 0x01c00004cb007388 */ /* 0x0007e20000000800 */
[----:B-1----:R-:W-:Y:S02]  /*67d0*/  F2FP.BF16.F32.PACK_AB R3, R169, R170 ;  /* 0x000000aaa903723e */ /* 0x002fe400000010ff */
[----:B--2---:R-:W-:Y:S03]  /*67e0*/  F2FP.BF16.F32.PACK_AB R6, R148, R149 ;  /* 0x000000959406723e */ /* 0x004fe600000010ff */
[----:B------:R1:W-:Y:S01]  /*67f0*/  STS [R203+0x1c400], R3 ;  /* 0x01c40003cb007388 */ /* 0x0003e20000000800 */
[----:B---3--:R-:W-:Y:S03]  /*6800*/  F2FP.BF16.F32.PACK_AB R4, R153, R154 ;  /* 0x0000009a9904723e */ /* 0x008fe600000010ff */
[----:B------:R2:W-:Y:S04]  /*6810*/  STS [R201+0x1e000], R5 ;  /* 0x01e00005c9007388 */ /* 0x0005e80000000800 */
[----:B------:R3:W-:Y:S04]  /*6820*/  STS [R201+0x1e400], R6 ;  /* 0x01e40006c9007388 */ /* 0x0007e80000000800 */
[----:B------:R4:W-:Y:S01]  /*6830*/  STS [R203+0x1e400], R4 ;  /* 0x01e40004cb007388 */ /* 0x0009e20000000800 */
[----:B-1----:R-:W-:Y:S02]  /*6840*/  F2FP.BF16.F32.PACK_AB R3, R163, R164 ;  /* 0x000000a4a303723e */ /* 0x002fe400000010ff */
[----:B--2---:R-:W-:Y:S02]  /*6850*/  F2FP.BF16.F32.PACK_AB R5, R155, R156 ;  /* 0x0000009c9b05723e */ /* 0x004fe400000010ff */
[----:B---3--:R-:W-:Y:S03]  /*6860*/  F2FP.BF16.F32.PACK_AB R6, R159, R161 ;  /* 0x000000a19f06723e */ /* 0x008fe600000010ff */
[----:B------:R1:W-:Y:S01]  /*6870*/  STS [R203+0x1e000], R5 ;  /* 0x01e00005cb007388 */ /* 0x0003e20000000800 */
[----:B----4-:R-:W-:Y:S03]  /*6880*/  F2FP.BF16.F32.PACK_AB R4, R222, R224 ;  /* 0x000000e0de04723e */ /* 0x010fe600000010ff */
[----:B------:R2:W-:Y:S01]  /*6890*/  STS [R207+0x1c000], R3 ;  /* 0x01c00003cf007388 */ /* 0x0005e20000000800 */
[----:B-1----:R-:W-:Y:S02]  /*68a0*/  F2FP.BF16.F32.PACK_AB R5, R160, R162 ;  /* 0x000000a2a005723e */ /* 0x002fe400000010ff */
[----:B--2---:R-:W-:Y:S03]  /*68b0*/  F2FP.BF16.F32.PACK_AB R3, R219, R221 ;  /* 0x000000dddb03723e */ /* 0x004fe600000010ff */
[----:B------:R1:W-:Y:S04]  /*68c0*/  STS [R207+0x1c400], R5 ;  /* 0x01c40005cf007388 */ /* 0x0003e80000000800 */
[----:B------:R2:W-:Y:S04]  /*68d0*/  STS [R206+0x1c000], R4 ;  /* 0x01c00004ce007388 */ /* 0x0005e80000000800 */
[----:B------:R3:W-:Y:S04]  /*68e0*/  STS [R206+0x1c400], R3 ;  /* 0x01c40003ce007388 */ /* 0x0007e80000000800 */
[----:B------:R-:W-:Y:S01]  /*68f0*/  STS [R207+0x1e000], R6 ;  /* 0x01e00006cf007388 */ /* 0x000fe20000000800 */
[----:B-1----:R-:W-:Y:S02]  /*6900*/  F2FP.BF16.F32.PACK_AB R5, R233, R234 ;  /* 0x000000eae905723e */ /* 0x002fe400000010ff */
[----:B--2---:R-:W-:Y:S02]  /*6910*/  F2FP.BF16.F32.PACK_AB R4, R157, R158 ;  /* 0x0000009e9d04723e */ /* 0x004fe400000010ff */
[----:B---3--:R-:W-:Y:S03]  /*6920*/  F2FP.BF16.F32.PACK_AB R3, R167, R168 ;  /* 0x000000a8a703723e */ /* 0x008fe600000010ff */
[----:B------:R1:W-:Y:S04]  /*6930*/  STS [R207+0x1e400], R4 ;  /* 0x01e40004cf007388 */ /* 0x0003e80000000800 */
[----:B------:R2:W-:Y:S04]  /*6940*/  STS [R206+0x1e000], R3 ;  /* 0x01e00003ce007388 */ /* 0x0005e80000000800 */
        /* <DEDUP_REMOVED lines=30> */
[----:B----4-:R-:W-:Y:S03]  /*6b30*/  LEA R0, R189, UR4, 0x1 ;  /* 0x00000004bd007c11 */ /* 0x010fe6000f8e08ff */
[----:B------:R-:W-:Y:S01]  /*6b40*/  STS [R204+0x1e400], R2 ;  /* 0x01e40002cc007388 */ /* 0x000fe20000000800 */
[----:B------:R-:W-:Y:S03]  /*6b50*/  IADD3 R144, R182, R0, RZ ;  /* 0x00000000b6907210 */ /* 0x000fe60007ffe0ff */
[----:B------:R-:W-:Y:S08]  /*6b60*/  LDSM.16.M88.4 R64, [R0+0x8000] ;  /* 0x008000000040783b */ /* 0x000ff00000000200 */
[----:B------:R-:W1:Y:S08]  /*6b70*/  LDSM.16.M88.4 R16, [R184+UR4+0x10000] ;  /* 0x01000004b810783b */ /* 0x000e700008000200 */
[----:B------:R-:W2:Y:S08]  /*6b80*/  LDSM.16.M88.4 R60, [R0+0xa000] ;  /* 0x00a00000003c783b */ /* 0x000eb00000000200 */
[----:B------:R-:W3:Y:S08]  /*6b90*/  LDSM.16.M88.4 R32, [R184+UR4+0x10800] ;  /* 0x01080004b820783b */ /* 0x000ef00008000200 */
[----:B------:R-:W4:Y:S08]  /*6ba0*/  LDSM.16.M88.4 R48, [R184+UR4+0x11000] ;  /* 0x01100004b830783b */ /* 0x000f300008000200 */
[----:B------:R-:W4:Y:S01]  /*6bb0*/  LDSM.16.M88.4 R132, [R184+UR4+0x11800] ;  /* 0x01180004b884783b */ /* 0x000f220008000200 */
[-C--:B-1----:R-:W-:Y:S07]  /*6bc0*/  HMMA.16816.F32.BF16 R4, R64, R16.reuse, RZ ;  /* 0x000000104004723c */ /* 0x082fee00000418ff */
[----:B------:R-:W-:Y:S01]  /*6bd0*/  LDSM.16.M88.4 R136, [R140+0x8000] ;  /* 0x008000008c88783b */ /* 0x000fe20000000200 */
[C---:B--2---:R-:W-:Y:S07]  /*6be0*/  HMMA.16816.F32.BF16 R8, R60.reuse, R16, RZ ;  /* 0x000000103c08723c */ /* 0x044fee00000418ff */
[----:B------:R-:W-:Y:S01]  /*6bf0*/  LDSM.16.M88.4 R140, [R140+0xa000] ;  /* 0x00a000008c8c783b */ /* 0x000fe20000000200 */
[-C--:B------:R-:W-:Y:S06]  /*6c00*/  HMMA.16816.F32.BF16 R12, R60, R18.reuse, RZ ;  /* 0x000000123c0c723c */ /* 0x080fec00000418ff */
[C---:B------:R-:W-:Y:S06]  /*6c10*/  HMMA.16816.F32.BF16 R16, R64.reuse, R18, RZ ;  /* 0x000000124010723c */ /* 0x040fec00000418ff */
[-C--:B---3--:R-:W-:Y:S06]  /*6c20*/  HMMA.16816.F32.BF16 R20, R64, R32.reuse, RZ ;  /* 0x000000204014723c */ /* 0x088fec00000418ff */
[C---:B------:R-:W-:Y:S06]  /*6c30*/  HMMA.16816.F32.BF16 R24, R60.reuse, R32, RZ ;  /* 0x000000203c18723c */ /* 0x040fec00000418ff */
[-C--:B------:R-:W-:Y:S06]  /*6c40*/  HMMA.16816.F32.BF16 R28, R60, R34.reuse, RZ ;  /* 0x000000223c1c723c */ /* 0x080fec00000418ff */
[C---:B------:R-:W-:Y:S06]  /*6c50*/  HMMA.16816.F32.BF16 R32, R64.reuse, R34, RZ ;  /* 0x000000224020723c */ /* 0x040fec00000418ff */
[-C--:B----4-:R-:W-:Y:S06]  /*6c60*/  HMMA.16816.F32.BF16 R36, R64, R48.reuse, RZ ;  /* 0x000000304024723c */ /* 0x090fec00000418ff */
[C---:B------:R-:W-:Y:S06]  /*6c70*/  HMMA.16816.F32.BF16 R40, R60.reuse, R48, RZ ;  /* 0x000000303c28723c */ /* 0x040fec00000418ff */
[-C--:B------:R-:W-:Y:S06]  /*6c80*/  HMMA.16816.F32.BF16 R44, R60, R50.reuse, RZ ;  /* 0x000000323c2c723c */ /* 0x080fec00000418ff */
[C---:B------:R-:W-:Y:S06]  /*6c90*/  HMMA.16816.F32.BF16 R48, R64.reuse, R50, RZ ;  /* 0x000000324030723c */ /* 0x040fec00000418ff */
[-C--:B------:R-:W-:Y:S06]  /*6ca0*/  HMMA.16816.F32.BF16 R52, R64, R132.reuse, RZ ;  /* 0x000000844034723c */ /* 0x080fec00000418ff */
[C---:B------:R-:W-:Y:S06]  /*6cb0*/  HMMA.16816.F32.BF16 R56, R60.reuse, R132, RZ ;  /* 0x000000843c38723c */ /* 0x040fec00000418ff */
[-C--:B------:R-:W-:Y:S06]  /*6cc0*/  HMMA.16816.F32.BF16 R60, R60, R134.reuse, RZ ;  /* 0x000000863c3c723c */ /* 0x080fec00000418ff */
[----:B------:R-:W-:Y:S01]  /*6cd0*/  HMMA.16816.F32.BF16 R64, R64, R134, RZ ;  /* 0x000000864040723c */ /* 0x000fe200000418ff */
        /* <DEDUP_REMOVED lines=21> */
[----:B------:R-:W-:Y:S08]  /*6e30*/  LDSM.16.M88.4 R132, [R144+0x8000] ;  /* 0x008000009084783b */ /* 0x000ff00000000200 */
[----:B------:R-:W1:Y:S02]  /*6e40*/  LDSM.16.M88.4 R136, [R183+0x4000] ;  /* 0x00400000b788783b */ /* 0x000e640000000200 */
        /* <DEDUP_REMOVED lines=20> */
[----:B------:R-:W-:Y:S05]  /*6f90*/  IADD3 R140, R188, R144, RZ ;  /* 0x00000090bc8c7210 */ /* 0x000fea0007ffe0ff */
[----:B------:R-:W1:Y:S08]  /*6fa0*/  LDSM.16.M88.4 R132, [R140+0x8000] ;  /* 0x008000008c84783b */ /* 0x000e700000000200 */
[----:B------:R-:W2:Y:S01]  /*6fb0*/  LDSM.16.M88.4 R140, [R140+0xa000] ;  /* 0x00a000008c8c783b */ /* 0x000ea20000000200 */
[-C--:B-1----:R-:W-:Y:S06]  /*6fc0*/  HMMA.16816.F32.BF16 R4, R132, R136.reuse, R4 ;  /* 0x000000888404723c */ /* 0x082fec0000041804 */
[C---:B--2---:R-:W-:Y:S06]  /*6fd0*/  HMMA.16816.F32.BF16 R8, R140.reuse, R136, R8 ;  /* 0x000000888c08723c */ /* 0x044fec0000041808 */
[-C--:B------:R-:W-:Y:S06]  /*6fe0*/  HMMA.16816.F32.BF16 R12, R140, R138.reuse, R12 ;  /* 0x0000008a8c0c723c */ /* 0x080fec000004180c */
[C---:B------:R-:W-:Y:S01]  /*6ff0*/  HMMA.16816.F32.BF16 R16, R132.reuse, R138, R16 ;  /* 0x0000008a8410723c */ /* 0x040fe20000041810 */
[----:B------:R-:W1:Y:S05]  /*7000*/  LDSM.16.M88.4 R136, [R185+0x4800] ;  /* 0x00480000b988783b */ /* 0x000e6a0000000200 */
[C---:B-----5:R-:W-:Y:S01]  /*7010*/  FADD.FTZ R4, -R195.reuse, R4 ;  /* 0x00000004c3047221 */ /* 0x060fe20000010100 */
[----:B------:R-:W-:Y:S01]  /*7020*/  FADD.FTZ R5, -R195, R5 ;  /* 0x00000005c3057221 */ /* 0x000fe20000010100 */
[C---:B------:R-:W-:Y:S03]  /*7030*/  FADD.FTZ R6, -R196.reuse, R6 ;  /* 0x00000006c4067221 */ /* 0x040fe60000010100 */
        /* <DEDUP_REMOVED lines=10> */
[----:B------:R-:W-:Y:S01]  /*70e0*/  F2FP.BF16.F32.PACK_AB R151, R7, R6 ;  /* 0x000000060797723e */ /* 0x000fe200000010ff */
[----:B------:R-:W-:Y:S01]  /*70f0*/  FMUL.FTZ R9, R150, R9 ;  /* 0x0000000996097220 */ /* 0x000fe20000410000 */
[----:B------:R-:W2:Y:S01]  /*7100*/  LDSM.16.M88.4 R4, [R185+0x5000] ;  /* 0x00500000b904783b */ /* 0x000ea20000000200 */
[----:B------:R-:W-:Y:S01]  /*7110*/  FMUL.FTZ R10, R149, R10 ;  /* 0x0000000a950a7220 */ /* 0x000fe20000410000 */
[----:B------:R-:W-:Y:S01]  /*7120*/  FADD.FTZ R11, -R191, R11 ;  /* 0x0000000bbf0b7221 */ /* 0x000fe20000010100 */
[C---:B------:R-:W-:Y:S01]  /*7130*/  FADD.FTZ R12, -R194.reuse, R12 ;  /* 0x0000000cc20c7221 */ /* 0x040fe20000010100 */
[----:B------:R-:W-:Y:S01]  /*7140*/  F2FP.BF16.F32.PACK_AB R150, R9, R8 ;  /* 0x000000080996723e */ /* 0x000fe200000010ff */
[----:B------:R-:W-:Y:S01]  /*7150*/  FADD.FTZ R13, -R194, R13 ;  /* 0x0000000dc20d7221 */ /* 0x000fe20000010100 */
[----:B------:R-:W-:Y:S01]  /*7160*/  FMUL.FTZ R11, R148, R11 ;  /* 0x0000000b940b7220 */ /* 0x000fe20000410000 */
[C---:B------:R-:W-:Y:S01]  /*7170*/  FADD.FTZ R14, -R191.reuse, R14 ;  /* 0x0000000ebf0e7221 */ /* 0x040fe20000010100 */
[----:B------:R-:W-:Y:S01]  /*7180*/  FADD.FTZ R15, -R191, R15 ;  /* 0x0000000fbf0f7221 */ /* 0x000fe20000010100 */
[C---:B------:R-:W-:Y:S01]  /*7190*/  FADD.FTZ R16, -R195.reuse, R16 ;  /* 0x00000010c3107221 */ /* 0x040fe20000010100 */
[----:B------:R-:W-:Y:S01]  /*71a0*/  FADD.FTZ R17, -R195, R17 ;  /* 0x00000011c3117221 */ /* 0x000fe20000010100 */
[----:B------:R-:W-:Y:S01]  /*71b0*/  F2FP.BF16.F32.PACK_AB R149, R11, R10 ;  /* 0x0000000a0b95723e */ /* 0x000fe200000010ff */
[C---:B------:R-:W-:Y:S01]  /*71c0*/  FADD.FTZ R18, -R196.reuse, R18 ;  /* 0x00000012c4127221 */ /* 0x040fe20000010100 */
[----:B------:R-:W3:Y:S01]  /*71d0*/  LDSM.16.M88.4 R8, [R185+0x5800] ;  /* 0x00580000b908783b */ /* 0x000ee20000000200 */
[----:B------:R-:W-:Y:S01]  /*71e0*/  FADD.FTZ R19, -R196, R19 ;  /* 0x00000013c4137221 */ /* 0x000fe20000010100 */
[----:B------:R-:W-:Y:S01]  /*71f0*/  FMUL.FTZ R12, R156, R12 ;  /* 0x0000000c9c0c7220 */ /* 0x000fe20000410000 */
[----:B------:R-:W-:Y:S01]  /*7200*/  FMUL.FTZ R13, R155, R13 ;  /* 0x0000000d9b0d7220 */ /* 0x000fe20000410000 */
[----:B------:R-:W-:Y:S01]  /*7210*/  FMUL.FTZ R14, R154, R14 ;  /* 0x0000000e9a0e7220 */ /* 0x000fe20000410000 */
[----:B------:R-:W-:Y:S01]  /*7220*/  FMUL.FTZ R15, R153, R15 ;  /* 0x0000000f990f7220 */ /* 0x000fe20000410000 */
[-C--:B-1----:R-:W-:Y:S03]  /*7230*/  HMMA.16816.F32.BF16 R20, R132, R136.reuse, R20 ;  /* 0x000000888414723c */ /* 0x082fe60000041814 */
[----:B------:R-:W-:Y:S01]  /*7240*/  F2FP.BF16.F32.PACK_AB R148, R13, R12 ;  /* 0x0000000c0d94723e */ /* 0x000fe200000010ff */
[----:B------:R-:W-:Y:S01]  /*7250*/  FMUL.FTZ R16, R172, R16 ;  /* 0x00000010ac107220 */ /* 0x000fe20000410000 */
[----:B------:R-:W-:Y:S01]  /*7260*/  FMUL.FTZ R17, R171, R17 ;  /* 0x00000011ab117220 */ /* 0x000fe20000410000 */
[C---:B------:R-:W-:Y:S05]  /*7270*/  HMMA.16816.F32.BF16 R24, R140.reuse, R136, R24 ;  /* 0x000000888c18723c */ /* 0x040fea0000041818 */
[----:B------:R-:W-:Y:S01]  /*7280*/  FMUL.FTZ R18, R170, R18 ;  /* 0x00000012aa127220 */ /* 0x000fe20000410000 */
[-C--:B------:R-:W-:Y:S05]  /*7290*/  HMMA.16816.F32.BF16 R28, R140, R138.reuse, R28 ;  /* 0x0000008a8c1c723c */ /* 0x080fea000004181c */
[----:B------:R-:W-:Y:S01]  /*72a0*/  FMUL.FTZ R19, R169, R19 ;  /* 0x00000013a9137220 */ /* 0x000fe20000410000 */
[C---:B------:R-:W-:Y:S05]  /*72b0*/  HMMA.16816.F32.BF16 R32, R132.reuse, R138, R32 ;  /* 0x0000008a8420723c */ /* 0x040fea0000041820 */
[----:B------:R-:W-:Y:S01]  /*72c0*/  F2FP.BF16.F32.PACK_AB R147, R15, R14 ;  /* 0x0000000e0f93723e */ /* 0x000fe200000010ff */
[-C--:B--2---:R-:W-:Y:S05]  /*72d0*/  HMMA.16816.F32.BF16 R36, R132, R4.reuse, R36 ;  /* 0x000000048424723c */ /* 0x084fea0000041824 */
[C---:B------:R-:W-:Y:S01]  /*72e0*/  FADD.FTZ R20, -R195.reuse, R20 ;  /* 0x00000014c3147221 */ /* 0x040fe20000010100 */
[C---:B------:R-:W-:Y:S05]  /*72f0*/  HMMA.16816.F32.BF16 R40, R140.reuse, R4, R40 ;  /* 0x000000048c28723c */ /* 0x040fea0000041828 */
[----:B------:R-:W-:Y:S01]  /*7300*/  FADD.FTZ R21, -R195, R21 ;  /* 0x00000015c3157221 */ /* 0x000fe20000010100 */
[-C--:B------:R-:W-:Y:S05]  /*7310*/  HMMA.16816.F32.BF16 R44, R140, R6.reuse, R44 ;  /* 0x000000068c2c723c */ /* 0x080fea000004182c */
[C---:B------:R-:W-:Y:S01]  /*7320*/  FADD.FTZ R22, -R196.reuse, R22 ;  /* 0x00000016c4167221 */ /* 0x040fe20000010100 */
[C---:B------:R-:W-:Y:S05]  /*7330*/  HMMA.16816.F32.BF16 R48, R132.reuse, R6, R48 ;  /* 0x000000068430723c */ /* 0x040fea0000041830 */
[----:B------:R-:W-:Y:S01]  /*7340*/  FADD.FTZ R23, -R196, R23 ;  /* 0x00000017c4177221 */ /* 0x000fe20000010100 */
[-C--:B---3--:R-:W-:Y:S05]  /*7350*/  HMMA.16816.F32.BF16 R52, R132, R8.reuse, R52 ;  /* 0x000000088434723c */ /* 0x088fea0000041834 */
[C---:B------:R-:W-:Y:S01]  /*7360*/  FADD.FTZ R24, -R194.reuse, R24 ;  /* 0x00000018c2187221 */ /* 0x040fe20000010100 */
[C---:B------:R-:W-:Y:S05]  /*7370*/  HMMA.16816.F32.BF16 R56, R140.reuse, R8, R56 ;  /* 0x000000088c38723c */ /* 0x040fea0000041838 */
[----:B------:R-:W-:Y:S01]  /*7380*/  FADD.FTZ R25, -R194, R25 ;  /* 0x00000019c2197221 */ /* 0x000fe20000010100 */
[-C--:B------:R-:W-:Y:S05]  /*7390*/  HMMA.16816.F32.BF16 R60, R140, R10.reuse, R60 ;  /* 0x0000000a8c3c723c */ /* 0x080fea000004183c */
[C---:B------:R-:W-:Y:S01]  /*73a0*/  FADD.FTZ R26, -R191.reuse, R26 ;  /* 0x0000001abf1a7221 */ /* 0x040fe20000010100 */
[----:B------:R-:W-:Y:S05]  /*73b0*/  HMMA.16816.F32.BF16 R64, R132, R10, R64 ;  /* 0x0000000a8440723c */ /* 0x000fea0000041840 */
[----:B------:R-:W-:Y:S01]  /*73c0*/  FADD.FTZ R27, -R191, R27 ;  /* 0x0000001bbf1b7221 */ /* 0x000fe20000010100 */
[----:B------:R-:W-:Y:S01]  /*73d0*/  FMUL.FTZ R20, R164, R20 ;  /* 0x00000014a4147220 */ /* 0x000fe20000410000 */
[----:B------:R-:W-:Y:S01]  /*73e0*/  FMUL.FTZ R21, R163, R21 ;  /* 0x00000015a3157220 */ /* 0x000fe20000410000 */
[----:B------:R-:W-:Y:S03]  /*73f0*/  FMUL.FTZ R22, R162, R22 ;  /* 0x00000016a2167220 */ /* 0x000fe60000410000 */
[----:B------:R-:W-:Y:S01]  /*7400*/  FMUL.FTZ R23, R160, R23 ;  /* 0x00000017a0177220 */ /* 0x000fe20000410000 */
[----:B------:R-:W-:Y:S01]  /*7410*/  FMUL.FTZ R24, R161, R24 ;  /* 0x00000018a1187220 */ /* 0x000fe20000410000 */
[----:B------:R-:W-:Y:S01]  /*7420*/  FMUL.FTZ R25, R159, R25 ;  /* 0x000000199f197220 */ /* 0x000fe20000410000 */
[----:B------:R-:W-:Y:S01]  /*7430*/  FMUL.FTZ R26, R158, R26 ;  /* 0x0000001a9e1a7220 */ /* 0x000fe20000410000 */
[----:B------:R-:W-:Y:S01]  /*7440*/  FMUL.FTZ R27, R157, R27 ;  /* 0x0000001b9d1b7220 */ /* 0x000fe20000410000 */
[C---:B------:R-:W-:Y:S01]  /*7450*/  FADD.FTZ R28, -R194.reuse, R28 ;  /* 0x0000001cc21c7221 */ /* 0x040fe20000010100 */
[----:B------:R-:W-:Y:S01]  /*7460*/  FADD.FTZ R29, -R194, R29 ;  /* 0x0000001dc21d7221 */ /* 0x000fe20000010100 */
[C---:B------:R-:W-:Y:S01]  /*7470*/  FADD.FTZ R30, -R191.reuse, R30 ;  /* 0x0000001ebf1e7221 */ /* 0x040fe20000010100 */
[----:B------:R-:W-:Y:S01]  /*7480*/  FADD.FTZ R31, -R191, R31 ;  /* 0x0000001fbf1f7221 */ /* 0x000fe20000010100 */
        /* <DEDUP_REMOVED lines=103> */
[----:B------:R-:W-:Y:S01]  /*7b00*/  ULOP3.LUT UR6, UR13, 0x1, URZ, 0xc0, !UPT ;  /* 0x000000010d067892 */ /* 0x000fe2000f8ec03f */
[----:B------:R-:W-:Y:S01]  /*7b10*/  ISETP.GE.AND P4, PT, R197, UR27, PT ;  /* 0x0000001bc5007c0c */ /* 0x000fe2000bf86270 */
[----:B------:R-:W1:Y:S01]  /*7b20*/  LDC R32, c[0x0][0x240] ;  /* 0x00009000ff207b82 */ /* 0x000e620000000800 */
[----:B------:R-:W-:Y:S01]  /*7b30*/  PLOP3.LUT P1, PT, PT, PT, PT, 0x8, 0x0 ;  /* 0x000000000000781c */ /* 0x000fe20003f2e170 */
[----:B------:R-:W-:Y:S01]  /*7b40*/  UISETP.NE.U32.AND UP0, UPT, UR6, 0x1, UPT ;  /* 0x000000010600788c */ /* 0x000fe2000bf05070 */
[----:B------:R-:W-:Y:S02]  /*7b50*/  IMAD.MOV.U32 R4, RZ, RZ, R208 ;  /* 0x000000ffff047224 */ /* 0x000fe400078e00d0 */
[----:B------:R-:W-:Y:S03]  /*7b60*/  IMAD.MOV.U32 R5, RZ, RZ, R209 ;  /* 0x000000ffff057224 */ /* 0x000fe600078e00d1 */
[----:B------:R-:W-:Y:S02]  /*7b70*/  PLOP3.LUT P6, PT, PT, PT, UP0, 0x80, 0x0 ;  /* 0x000000000000781c */ /* 0x000fe40003fcf008 */
[----:B------:R-:W-:Y:S02]  /*7b80*/  PLOP3.LUT P3, PT, PT, PT, UP0, 0x80, 0x0 ;  /* 0x000000000000781c */ /* 0x000fe40003f6f008 */
[----:B------:R-:W-:Y:S01]  /*7b90*/  @P4 PLOP3.LUT P1, PT, P6, PT, PT, 0x80, 0x0 ;  /* 0x000000000000481c */ /* 0x000fe2000372f070 */
[C---:B------:R-:W-:Y:S01]  /*7ba0*/  @P4 VIADD R0, R198.reuse, 0xffffc000 ;  /* 0xffffc000c6004836 */ /* 0x040fe20000000000 */
[----:B------:R-:W2:Y:S01]  /*7bb0*/  @!P4 LDC R9, c[0x0][0x244] ;  /* 0x00009100ff09cb82 */ /* 0x000ea20000000800 */
[----:B------:R-:W-:Y:S01]  /*7bc0*/  @!P4 PLOP3.LUT P6, PT, P3, PT, PT, 0x80, 0x0 ;  /* 0x000000000000c81c */ /* 0x000fe20001fcf070 */
[C---:B------:R-:W-:Y:S01]  /*7bd0*/  @!P4 VIADD R3, R199.reuse, 0xffffc000 ;  /* 0xffffc000c703c836 */ /* 0x040fe20000000000 */
[----:B------:R-:W-:Y:S01]  /*7be0*/  PLOP3.LUT P3, PT, PT, PT, PT, 0x8, 0x0 ;  /* 0x000000000000781c */ /* 0x000fe20003f6e170 */
[C---:B------:R-:W-:Y:S01]  /*7bf0*/  @!P4 VIADD R8, R199.reuse, 0xffffc000 ;  /* 0xffffc000c708c836 */ /* 0x040fe20000000000 */
[----:B------:R-:W-:Y:S03]  /*7c00*/  @!P4 PLOP3.LUT P3, PT, P6, PT, PT, 0x80, 0x0 ;  /* 0x000000000000c81c */ /* 0x000fe6000376f070 */
[----:B------:R-:W3:Y:S03]  /*7c10*/  @!P4 LDC R10, c[0x0][0x244] ;  /* 0x00009100ff0acb82 */ /* 0x000ee60000000800 */
[----:B------:R-:W-:Y:S01]  /*7c20*/  @P1 VIADD R0, R198, 0x4000 ;  /* 0x00004000c6001836 */ /* 0x000fe20000000000 */
[----:B------:R-:W-:Y:S02]  /*7c30*/  PLOP3.LUT P1, PT, PT, PT, PT, 0x8, 0x0 ;  /* 0x000000000000781c */ /* 0x000fe40003f2e170 */
[----:B------:R-:W-:Y:S02]  /*7c40*/  @P4 PLOP3.LUT P1, PT, P6, PT, PT, 0x80, 0x0 ;  /* 0x000000000000481c */ /* 0x000fe4000372f070 */
[----:B------:R-:W-:Y:S01]  /*7c50*/  @P4 STS [R0], RZ ;  /* 0x000000ff00004388 */ /* 0x000fe20000000800 */
[----:B------:R-:W4:Y:S01]  /*7c60*/  @!P4 LDC R21, c[0x0][0x244] ;  /* 0x00009100ff15cb82 */ /* 0x000f220000000800 */
[----:B------:R-:W-:Y:S02]  /*7c70*/  @P3 VIADD R3, R199, 0x4000 ;  /* 0x00004000c7033836 */ /* 0x000fe40000000000 */
[----:B------:R-:W-:Y:S04]  /*7c80*/  @P4 STS [R0+0x4], RZ ;  /* 0x000004ff00004388 */ /* 0x000fe80000000800 */
[----:B------:R-:W-:Y:S04]  /*7c90*/  @P4 STS [R0+0x8], RZ ;  /* 0x000008ff00004388 */ /* 0x000fe80000000800 */
[----:B------:R5:W-:Y:S01]  /*7ca0*/  @P4 STS [R0+0xc], RZ ;  /* 0x00000cff00004388 */ /* 0x000be20000000800 */
[----:B----4-:R-:W-:Y:S02]  /*7cb0*/  @!P4 IMAD R21, R21, 0x60, RZ ;  /* 0x000000601515c824 */ /* 0x010fe400078e02ff */
[----:B-1----:R-:W-:Y:S04]  /*7cc0*/  IMAD.SHL.U32 R2, R32, 0x80, RZ ;  /* 0x0000008020027824 */ /* 0x002fe800078e00ff */
[----:B------:R-:W-:Y:S02]  /*7cd0*/  IMAD.MOV R2, RZ, RZ, -R2 ;  /* 0x000000ffff027224 */ /* 0x000fe400078e0a02 */
[----:B-----5:R-:W-:Y:S03]  /*7ce0*/  @P4 VIADD R0, R198, 0xffffc000 ;  /* 0xffffc000c6004836 */ /* 0x020fe60000000000 */
[----:B------:R-:W-:Y:S01]  /*7cf0*/  LEA R4, P2, R2, R4, 0x1 ;  /* 0x0000000402047211 */ /* 0x000fe200078408ff */
[----:B------:R-:W-:Y:S01]  /*7d00*/  @P1 VIADD R0, R198, 0x4000 ;  /* 0x00004000c6001836 */ /* 0x000fe20000000000 */
[--C-:B------:R-:W-:Y:S02]  /*7d10*/  @!P4 SHF.R.S32.HI R6, RZ, 0x1f, R2.reuse ;  /* 0x0000001fff06c819 */ /* 0x100fe40000011402 */
[----:B------:R-:W-:Y:S02]  /*7d20*/  LEA.HI.X.SX32 R5, R2, R5, 0x1, P2 ;  /* 0x0000000502057211 */ /* 0x000fe400010f0eff */
[----:B------:R-:W-:Y:S02]  /*7d30*/  PLOP3.LUT P2, PT, PT, PT, PT, 0x8, 0x0 ;  /* 0x000000000000781c */ /* 0x000fe40003f4e170 */
[----:B------:R-:W-:Y:S01]  /*7d40*/  @!P4 PLOP3.LUT P2, PT, P6, PT, PT, 0x80, 0x0 ;  /* 0x000000000000c81c */ /* 0x000fe2000374f070 */
[----:B------:R-:W-:Y:S01]  /*7d50*/  @!PT LDS RZ, [RZ] ;  /* 0x00000000fffff984 */ /* 0x000fe20000000800 */
[----:B------:R-:W-:Y:S01]  /*7d60*/  @!PT LDS RZ, [RZ] ;  /* 0x00000000fffff984 */ /* 0x000fe20000000800 */
[----:B------:R-:W-:Y:S01]  /*7d70*/  @!PT LDS RZ, [RZ] ;  /* 0x00000000fffff984 */ /* 0x000fe20000000800 */
[----:B------:R1:W-:Y:S01]  /*7d80*/  @!P4 LDGSTS.E.BYPASS.LTC128B.128 [R3], desc[UR14][R4.64] ;  /* 0x000000000403cfae */ /* 0x0003e2000b901d4e */
[C---:B------:R-:W-:Y:S02]  /*7d90*/  @!P4 LEA R7, P5, R32.reuse, R2, 0x5 ;  /* 0x000000022007c211 */ /* 0x040fe400078a28ff */
[----:B------:R-:W-:Y:S01]  /*7da0*/  PLOP3.LUT P1, PT, PT, PT, PT, 0x8, 0x0 ;  /* 0x000000000000781c */ /* 0x000fe20003f2e170 */
[----:B------:R-:W-:Y:S01]  /*7db0*/  @P4 STS [R0+0x1000], RZ ;  /* 0x001000ff00004388 */ /* 0x000fe20000000800 */
[----:B--2---:R-:W-:Y:S02]  /*7dc0*/  @!P4 LEA.HI.X R9, R32, R6, R9, 0x5, P5 ;  /* 0x000000062009c211 */ /* 0x004fe400028f2c09 */
[C---:B------:R-:W-:Y:S01]  /*7dd0*/  @!P4 LEA R6, P3, R7.reuse, R208, 0x1 ;  /* 0x000000d00706c211 */ /* 0x040fe200078608ff */
[----:B------:R-:W-:Y:S01]  /*7de0*/  @P4 STS [R0+0x1004], RZ ;  /* 0x001004ff00004388 */ /* 0x000fe20000000800 */
[----:B------:R-:W-:Y:S02]  /*7df0*/  @P4 PLOP3.LUT P1, PT, P6, PT, PT, 0x80, 0x0 ;  /* 0x000000000000481c */ /* 0x000fe4000372f070 */
[----:B------:R-:W-:Y:S01]  /*7e00*/  @!P4 LEA.HI.X R7, R7, R209, R9, 0x1, P3 ;  /* 0x000000d10707c211 */ /* 0x000fe200018f0c09 */
[----:B------:R-:W-:Y:S01]  /*7e10*/  @P4 STS [R0+0x1008], RZ ;  /* 0x001008ff00004388 */ /* 0x000fe20000000800 */
[C---:B------:R-:W-:Y:S01]  /*7e20*/  @P2 VIADD R8, R199.reuse, 0x4000 ;  /* 0x00004000c7082836 */ /* 0x040fe20000000000 */
[----:B------:R-:W-:Y:S02]  /*7e30*/  PLOP3.LUT P3, PT, PT, PT, PT, 0x8, 0x0 ;  /* 0x000000000000781c */ /* 0x000fe40003f6e170 */
[----:B------:R2:W-:Y:S01]  /*7e40*/  @P4 STS [R0+0x100c], RZ ;  /* 0x00100cff00004388 */ /* 0x0005e20000000800 */
[----:B------:R-:W-:Y:S03]  /*7e50*/  @!P4 PLOP3.LUT P3, PT, P6, PT, PT, 0x80, 0x0 ;  /* 0x000000000000c81c */ /* 0x000fe6000376f070 */
[----:B------:R-:W-:Y:S01]  /*7e60*/  @!PT LDS RZ, [RZ] ;  /* 0x00000000fffff984 */ /* 0x000fe20000000800 */
[----:B------:R-:W-:Y:S01]  /*7e70*/  @!PT LDS RZ, [RZ] ;  /* 0x00000000fffff984 */ /* 0x000fe20000000800 */
[----:B------:R-:W-:Y:S01]  /*7e80*/  @!PT LDS RZ, [RZ] ;  /* 0x00000000fffff984 */ /* 0x000fe20000000800 */
[----:B------:R4:W-:Y:S01]  /*7e90*/  @!P4 LDGSTS.E.BYPASS.LTC128B.128 [R8+0x1000], desc[UR14][R6.64] ;  /* 0x010000000608cfae */ /* 0x0009e2000b901d4e */
[--C-:B-1----:R-:W-:Y:S01]  /*7ea0*/  @!P4 SHF.R.S32.HI R3, RZ, 0x1f, R2.reuse ;  /* 0x0000001fff03c819 */ /* 0x102fe20000011402 */
[C---:B--2---:R-:W-:Y:S02]  /*7eb0*/  @P4 VIADD R0, R198.reuse, 0xffffc000 ;  /* 0xffffc000c6004836 */ /* 0x044fe40000000000 */
[----:B------:R-:W-:Y:S01]  /*7ec0*/  @P1 VIADD R0, R198, 0x4000 ;  /* 0x00004000c6001836 */ /* 0x000fe20000000000 */
[----:B------:R-:W-:Y:S02]  /*7ed0*/  PLOP3.LUT P1, PT, PT, PT, PT, 0x8, 0x0 ;  /* 0x000000000000781c */ /* 0x000fe40003f2e170 */
[----:B------:R-:W-:Y:S02]  /*7ee0*/  @P4 PLOP3.LUT P1, PT, P6, PT, PT, 0x80, 0x0 ;  /* 0x000000000000481c */ /* 0x000fe4000372f070 */
[----:B------:R-:W-:Y:S01]  /*7ef0*/  @P4 STS [R0+0x2000], RZ ;  /* 0x002000ff00004388 */ /* 0x000fe20000000800 */
[----:B----4-:R-:W-:Y:S02]  /*7f00*/  @!P4 LEA R6, P2, R32, R2, 0x6 ;  /* 0x000000022006c211 */ /* 0x010fe400078430ff */
[--C-:B------:R-:W-:Y:S01]  /*7f10*/  @!P4 SHF.R.S32.HI R7, RZ, 0x1f, R2.reuse ;  /* 0x0000001fff07c819 */ /* 0x100fe20000011402 */
[----:B------:R-:W-:Y:S01]  /*7f20*/  @P4 STS [R0+0x2004], RZ ;  /* 0x002004ff00004388 */ /* 0x000fe20000000800 */
[-C--:B------:R-:W-:Y:S01]  /*7f30*/  @!P4 LEA R8, P5, R6, R208.reuse, 0x1 ;  /* 0x000000d00608c211 */ /* 0x080fe200078a08ff */
[C---:B------:R-:W-:Y:S01]  /*7f40*/  @!P4 IMAD.WIDE.U32 R2, R32.reuse, 0x60, R2 ;  /* 0x000000602002c825 */ /* 0x040fe200078e0002 */
[----:B---3--:R-:W-:Y:S01]  /*7f50*/  @!P4 LEA.HI.X R9, R32, R7, R10, 0x6, P2 ;  /* 0x000000072009c211 */ /* 0x008fe200010f340a */
[----:B------:R-:W-:Y:S01]  /*7f60*/  @P4 STS [R0+0x2008], RZ ;  /* 0x002008ff00004388 */ /* 0x000fe20000000800 */
[----:B------:R-:W-:Y:S01]  /*7f70*/  PLOP3.LUT P2, PT, PT, PT, PT, 0x8, 0x0 ;  /* 0x000000000000781c */ /* 0x000fe20003f4e170 */
[C---:B------:R-:W-:Y:S01]  /*7f80*/  @!P4 VIADD R7, R199.reuse, 0xffffc000 ;  /* 0xffffc000c707c836 */ /* 0x040fe20000000000 */
[-C--:B------:R-:W-:Y:S01]  /*7f90*/  @!P4 LEA.HI.X R9, R6, R209.reuse, R9, 0x1, P5 ;  /* 0x000000d10609c211 */ /* 0x080fe200028f0c09 */
[----:B------:R1:W-:Y:S01]  /*7fa0*/  @P4 STS [R0+0x200c], RZ ;  /* 0x00200cff00004388 */ /* 0x0003e20000000800 */
[----:B------:R-:W-:Y:S01]  /*7fb0*/  @P3 VIADD R7, R199, 0x4000 ;  /* 0x00004000c7073836 */ /* 0x000fe20000000000 */
[----:B------:R-:W-:Y:S01]  /*7fc0*/  @!P4 LEA R6, P3, R2, R208, 0x1 ;  /* 0x000000d00206c211 */ /* 0x000fe200078608ff */
[----:B------:R-:W-:Y:S01]  /*7fd0*/  @!P4 IMAD.IADD R21, R3, 0x1, R21 ;  /* 0x000000010315c824 */ /* 0x000fe200078e0215 */
[----:B------:R-:W-:Y:S01]  /*7fe0*/  @!P4 PLOP3.LUT P2, PT, P6, PT, PT, 0x80, 0x0 ;  /* 0x000000000000c81c */ /* 0x000fe2000374f070 */
[C---:B------:R-:W-:Y:S01]  /*7ff0*/  @!P4 VIADD R10, R199.reuse, 0xffffc000 ;  /* 0xffffc000c70ac836 */ /* 0x040fe20000000000 */
[----:B------:R-:W-:Y:S01]  /*8000*/  @!PT LDS RZ, [RZ] ;  /* 0x00000000fffff984 */ /* 0x000fe20000000800 */
[----:B------:R-:W-:Y:S01]  /*8010*/  @!PT LDS RZ, [RZ] ;  /* 0x00000000fffff984 */ /* 0x000fe20000000800 */
[----:B------:R-:W-:Y:S01]  /*8020*/  @!PT LDS RZ, [RZ] ;  /* 0x00000000fffff984 */ /* 0x000fe20000000800 */
[----:B------:R2:W-:Y:S01]  /*8030*/  @!P4 LDGSTS.E.BYPASS.LTC128B.128 [R7+0x2000], desc[UR14][R8.64] ;  /* 0x020000000807cfae */ /* 0x0005e2000b901d4e */
[----:B------:R-:W-:Y:S10]  /*8040*/  IMAD.MOV.U32 R208, RZ, RZ, R4 ;  /* 0x000000ffffd07224 */ /* 0x000ff400078e0004 */
[----:B------:R-:W-:Y:S02]  /*8050*/  @P2 VIADD R10, R199, 0x4000 ;  /* 0x00004000c70a2836 */ /* 0x000fe40000000000 */
[C---:B-1----:R-:W-:Y:S02]  /*8060*/  @P4 VIADD R0, R198.reuse, 0xffffc000 ;  /* 0xffffc000c6004836 */ /* 0x042fe40000000000 */
[----:B------:R-:W-:Y:S05]  /*8070*/  @P1 VIADD R0, R198, 0x4000 ;  /* 0x00004000c6001836 */ /* 0x000fea0000000000 */
[----:B------:R-:W-:Y:S01]  /*8080*/  @P4 STS [R0+0x3000], RZ ;  /* 0x003000ff00004388 */ /* 0x000fe20000000800 */
[----:B--2---:R-:W-:Y:S03]  /*8090*/  @!P4 LEA.HI.X R7, R2, R209, R21, 0x1, P3 ;  /* 0x000000d10207c211 */ /* 0x004fe600018f0c15 */
[----:B------:R-:W-:Y:S01]  /*80a0*/  @P4 STS [R0+0x3004], RZ ;  /* 0x003004ff00004388 */ /* 0x000fe20000000800 */
[----:B------:R-:W-:Y:S03]  /*80b0*/  IMAD.MOV.U32 R209, RZ, RZ, R5 ;  /* 0x000000ffffd17224 */ /* 0x000fe600078e0005 */
[----:B------:R-:W-:Y:S04]  /*80c0*/  @P4 STS [R0+0x3008], RZ ;  /* 0x003008ff00004388 */ /* 0x000fe80000000800 */
[----:B------:R1:W-:Y:S04]  /*80d0*/  @P4 STS [R0+0x300c], RZ ;  /* 0x00300cff00004388 */ /* 0x0003e80000000800 */
[----:B------:R-:W-:Y:S01]  /*80e0*/  @!PT LDS RZ, [RZ] ;  /* 0x00000000fffff984 */ /* 0x000fe20000000800 */
[----:B------:R-:W-:Y:S01]  /*80f0*/  @!PT LDS RZ, [RZ] ;  /* 0x00000000fffff984 */ /* 0x000fe20000000800 */
[----:B------:R-:W-:Y:S01]  /*8100*/  @!PT LDS RZ, [RZ] ;  /* 0x00000000fffff984 */ /* 0x000fe20000000800 */
[----:B------:R2:W-:Y:S04]  /*8110*/  @!P4 LDGSTS.E.BYPASS.LTC128B.128 [R10+0x3000], desc[UR14][R6.64] ;  /* 0x03000000060acfae */ /* 0x0005e8000b901d4e */
[----:B------:R-:W0:Y:S01]  /*8120*/  LDGDEPBAR ;  /* 0x00000000000079af */ /* 0x000e220000000000 */
[----:B-1----:R-:W-:Y:S05]  /*8130*/  IMAD.MOV.U32 R0, RZ, RZ, -0x4000 ;  /* 0xffffc000ff007424 */ /* 0x002fea00078e00ff */
[----:B------:R-:W-:Y:S05]  /*8140*/  SEL R0, R0, 0x4000, !P6 ;  /* 0x0000400000007807 */ /* 0x000fea0007000000 */
[--C-:B------:R-:W-:Y:S02]  /*8150*/  IMAD.IADD R187, R187, 0x1, R0.reuse ;  /* 0x00000001bbbb7824 */ /* 0x100fe400078e0200 */
[--C-:B------:R-:W-:Y:S02]  /*8160*/  IMAD.IADD R198, R198, 0x1, R0.reuse ;  /* 0x00000001c6c67824 */ /* 0x100fe400078e0200 */
[----:B--2---:R-:W-:Y:S07]  /*8170*/  IMAD.IADD R199, R199, 0x1, R0 ;  /* 0x00000001c7c77824 */ /* 0x004fee00078e0200 */
.L_x_570:
[----:B------:R-:W-:Y:S01]  /*8180*/  STS [R201+0x14000], R152 ;  /* 0x01400098c9007388 */ /* 0x000fe20000000800 */
[----:B------:R-:W-:Y:S01]  /*8190*/  IMAD.SHL.U32 R2, R190, 0x2, RZ ;  /* 0x00000002be027824 */ /* 0x000fe200078e00ff */
[----:B------:R-:W-:Y:S01]  /*81a0*/  UIMAD UR6, UR29, UR28, URZ ;  /* 0x0000001c1d0672a4 */ /* 0x000fe2000f8e023f */
[----:B------:R-:W-:Y:S01]  /*81b0*/  IMAD.U32 R3, RZ, RZ, UR4 ;  /* 0x00000004ff037e24 */ /* 0x000fe2000f8e00ff */
[----:B------:R-:W-:Y:S01]  /*81c0*/  STS [R201+0x14400], R151 ;  /* 0x01440097c9007388 */ /* 0x000fe20000000800 */
[----:B------:R-:W-:Y:S01]  /*81d0*/  LEA R142, R251, UR4, 0x1 ;  /* 0x00000004fb8e7c11 */ /* 0x000fe2000f8e08ff */
[----:B------:R-:W-:Y:S02]  /*81e0*/  ULEA UR7, -UR6, URZ, 0x7 ;  /* 0x0000003f06077291 */ /* 0x000fe4000f8e393f */
[----:B------:R-:W-:Y:S01]  /*81f0*/  STS [R203+0x14000], R146 ;  /* 0x01400092cb007388 */ /* 0x000fe20000000800 */
[----:B------:R-:W-:Y:S03]  /*8200*/  IADD3 R3, R2, 0x8000, R3 ;  /* 0x0000800002037810 */ /* 0x000fe60007ffe003 */
[----:B------:R-:W-:Y:S02]  /*8210*/  STS [R203+0x14400], R145 ;  /* 0x01440091cb007388 */ /* 0x000fe40000000800 */
[----:B------:R-:W-:Y:S02]  /*8220*/  IMAD.IADD R0, R3, 0x1, R182 ;  /* 0x0000000103007824 */ /* 0x000fe400078e02b6 */
        /* <DEDUP_REMOVED lines=35> */
[----:B------:R-:W5:Y:S04]  /*8460*/  LDSM.16.MT88.4 R28, [R180+0x20800] ;  /* 0x02080000b41c783b */ /* 0x000f680000004200 */
[----:B------:R-:W5:Y:S04]  /*8470*/  LDSM.16.MT88.4 R32, [R0+0x800] ;  /* 0x000800000020783b */ /* 0x000f680000004200 */
[----:B------:R-:W-:Y:S01]  /*8480*/  LDSM.16.MT88.4 R36, [R180+0x21000] ;  /* 0x02100000b424783b */ /* 0x000fe20000004200 */
        /* <DEDUP_REMOVED lines=13> */
[C---:B-----5:R-:W-:Y:S06]  /*8560*/  HMMA.16816.F32.BF16 R72, R28.reuse, R24, R72 ;  /* 0x000000181c48723c */ /* 0x060fec0000041848 */
        /* <DEDUP_REMOVED lines=8> */
[----:B------:R-:W5:Y:S04]  /*85f0*/  LDSM.16.MT88.4 R20, [R0+0x1800] ;  /* 0x001800000014783b */ /* 0x000f680000004200 */
        /* <DEDUP_REMOVED lines=18> */
[-C--:B-----5:R-:W-:Y:S06]  /*8720*/  HMMA.16816.F32.BF16 R84, R16, R20.reuse, R84 ;  /* 0x000000141054723c */ /* 0x0a0fec0000041854 */
[C---:B------:R-:W-:Y:S06]  /*8730*/  HMMA.16816.F32.BF16 R88, R28.reuse, R20, R88 ;  /* 0x000000141c58723c */ /* 0x040fec0000041858 */
[-C--:B------:R-:W-:Y:S01]  /*8740*/  HMMA.16816.F32.BF16 R92, R28, R22.reuse, R92 ;  /* 0x000000161c5c723c */ /* 0x080fe2000004185c */
[----:B------:R-:W4:Y:S05]  /*8750*/  LDSM.16.MT88.4 R28, [R180+0x22800] ;  /* 0x02280000b41c783b */ /* 0x000f2a0000004200 */
[----:B------:R-:W-:Y:S01]  /*8760*/  HMMA.16816.F32.BF16 R96, R16, R22, R96 ;  /* 0x000000161060723c */ /* 0x000fe20000041860 */
[----:B------:R-:W5:Y:S04]  /*8770*/  LDSM.16.MT88.4 R16, [R0+0x2800] ;  /* 0x002800000010783b */ /* 0x000f680000004200 */
        /* <DEDUP_REMOVED lines=23> */
[----:B------:R5:W4:Y:S01]  /*88f0*/  LDSM.16.MT88.4 R8, [R0+0x3800] ;  /* 0x003800000008783b */ /* 0x000b220000004200 */
[----:B------:R-:W-:Y:S04]  /*8900*/  BAR.SYNC.DEFER_BLOCKING 0x0 ;  /* 0x0000000000007b1d */ /* 0x000fe80000010000 */
[-C--:B-1----:R-:W-:Y:S06]  /*8910*/  HMMA.16816.F32.BF16 R68, R20, R32.reuse, R68 ;  /* 0x000000201444723c */ /* 0x082fec0000041844 */
[C---:B--2---:R-:W-:Y:S06]  /*8920*/  HMMA.16816.F32.BF16 R72, R36.reuse, R32, R72 ;  /* 0x000000202448723c */ /* 0x044fec0000041848 */
[-C--:B------:R-:W-:Y:S06]  /*8930*/  HMMA.16816.F32.BF16 R76, R36, R34.reuse, R76 ;  /* 0x00000022244c723c */ /* 0x080fec000004184c */
[C---:B------:R-:W-:Y:S01]  /*8940*/  HMMA.16816.F32.BF16 R80, R20.reuse, R34, R80 ;  /* 0x000000221450723c */ /* 0x040fe20000041850 */
[----:B-----5:R-:W-:Y:S05]  /*8950*/  IMAD.U32 R0, RZ, RZ, UR7 ;  /* 0x00000007ff007e24 */ /* 0x020fea000f8e00ff */
[-C--:B------:R-:W-:Y:S05]  /*8960*/  HMMA.16816.F32.BF16 R84, R20, R4.reuse, R84 ;  /* 0x000000041454723c */ /* 0x080fea0000041854 */
[C---:B------:R-:W-:Y:S01]  /*8970*/  LEA R192, P1, R0.reuse, R192, 0x2 ;  /* 0x000000c000c07211 */ /* 0x040fe200078210ff */
[C---:B------:R-:W-:Y:S05]  /*8980*/  HMMA.16816.F32.BF16 R88, R36.reuse, R4, R88 ;  /* 0x000000042458723c */ /* 0x040fea0000041858 */
[----:B------:R-:W-:Y:S01]  /*8990*/  LEA.HI.X.SX32 R193, R0, R193, 0x2, P1 ;  /* 0x000000c100c17211 */ /* 0x000fe200008f16ff */
[-C--:B------:R-:W-:Y:S06]  /*89a0*/  HMMA.16816.F32.BF16 R92, R36, R6.reuse, R92 ;  /* 0x00000006245c723c */ /* 0x080fec000004185c */
[----:B------:R-:W-:Y:S06]  /*89b0*/  HMMA.16816.F32.BF16 R96, R20, R6, R96 ;  /* 0x000000061460723c */ /* 0x000fec0000041860 */
        /* <DEDUP_REMOVED lines=57> */
.L_x_571:
[----:B------:R-:W-:Y:S01]  /*8d50*/  VIADD R0, R2, UR5 ;  /* 0x0000000502007c36 */ /* 0x000fe20008000000 */
[----:B------:R-:W-:Y:S01]  /*8d60*/  LEA R2, R189, UR4, 0x1 ;  /* 0x00000004bd027c11 */ /* 0x000fe2000f8e08ff */
[----:B------:R-:W-:Y:S01]  /*8d70*/  LDSM.16.MT88.4 R16, [R3+0x4000] ;  /* 0x004000000310783b */ /* 0x000fe20000004200 */
[----:B------:R-:W-:Y:S01]  /*8d80*/  USHF.L.U32 UR7, UR6, 0x3, URZ ;  /* 0x0000000306077899 */ /* 0x000fe2000800063f */
[----:B------:R-:W-:Y:S01]  /*8d90*/  IMAD.IADD R0, R0, 0x1, R182 ;  /* 0x0000000100007824 */ /* 0x000fe200078e02b6 */
[----:B------:R-:W-:Y:S01]  /*8da0*/  USHF.L.U32 UR16, UR6, 0x4, URZ ;  /* 0x0000000406107899 */ /* 0x000fe2000800063f */
[----:B------:R-:W2:Y:S01]  /*8db0*/  LDSM.16.M88.4 R32, [R2+0x14000] ;  /* 0x014000000220783b */ /* 0x000ea20000000200 */
[----:B------:R-:W-:Y:S01]  /*8dc0*/  IMAD.IADD R140, R188, 0x1, R2 ;  /* 0x00000001bc8c7824 */ /* 0x000fe200078e0202 */
[----:B------:R-:W-:Y:S02]  /*8dd0*/  USHF.L.U32 UR10, UR6, 0x5, URZ ;  /* 0x00000005060a7899 */ /* 0x000fe4000800063f */
[----:B------:R-:W1:Y:S01]  /*8de0*/  LDSM.16.M88.4 R28, [R2+0x16000] ;  /* 0x01600000021c783b */ /* 0x000e620000000200 */
[----:B------:R-:W-:Y:S01]  /*8df0*/  IMAD.IADD R141, R182, 0x1, R140 ;  /* 0x00000001b68d7824 */ /* 0x000fe200078e028c */
[----:B------:R-:W-:Y:S01]  /*8e00*/  UIMAD UR8, UR6, 0x18, URZ ;  /* 0x00000018060878a4 */ /* 0x000fe2000f8e023f */
[----:B------:R-:W-:Y:S01]  /*8e10*/  IMAD.MOV.U32 R182, RZ, RZ, R246 ;  /* 0x000000ffffb67224 */ /* 0x000fe200078e00f6 */
[----:B------:R-:W3:Y:S01]  /*8e20*/  LDSM.16.MT88.4 R36, [R0] ;  /* 0x000000000024783b */ /* 0x000ee20000004200 */
[----:B------:R-:W-:Y:S02]  /*8e30*/  UIMAD UR9, UR6, 0x28, URZ ;  /* 0x00000028060978a4 */ /* 0x000fe4000f8e023f */
[----:B------:R-:W-:Y:S01]  /*8e40*/  UISETP.GT.AND UP2, UPT, UR13, UR24, UPT ;  /* 0x000000180d00728c */ /* 0x000fe2000bf44270 */
        /* <DEDUP_REMOVED lines=10> */
[C---:B-1----:R-:W-:Y:S06]  /*8ef0*/  HMMA.16816.F32.BF16 R8, R28.reuse, R16, RZ ;  /* 0x000000101c08723c */ /* 0x042fec00000418ff */
        /* <DEDUP_REMOVED lines=15> */
[----:B------:R-:W3:Y:S05]  /*8ff0*/  LDSM.16.MT88.4 R48, [R0+0x1800] ;  /* 0x001800000030783b */ /* 0x000eea0000004200 */
[----:B------:R-:W-:Y:S01]  /*9000*/  HMMA.16816.F32.BF16 R32, R40, R54, R32 ;  /* 0x000000362820723c */ /* 0x000fe20000041820 */
[----:B------:R-:W-:Y:S04]  /*9010*/  LDSM.16.MT88.4 R52, [R3+0x6000] ;  /* 0x006000000334783b */ /* 0x000fe80000004200 */
[----:B------:R-:W4:Y:S01]  /*9020*/  LDSM.16.M88.4 R40, [R2+0x18000] ;  /* 0x018000000228783b */ /* 0x000f220000000200 */
[-C--:B------:R-:W-:Y:S06]  /*9030*/  HMMA.16816.F32.BF16 R4, R56, R60.reuse, R4 ;  /* 0x0000003c3804723c */ /* 0x080fec0000041804 */
[C---:B------:R-:W-:Y:S06]  /*9040*/  HMMA.16816.F32.BF16 R8, R64.reuse, R60, R8 ;  /* 0x0000003c4008723c */ /* 0x040fec0000041808 */
[-C--:B------:R-:W-:Y:S06]  /*9050*/  HMMA.16816.F32.BF16 R12, R64, R62.reuse, R12 ;  /* 0x0000003e400c723c */ /* 0x080fec000004180c */
[C---:B------:R-:W-:Y:S01]  /*9060*/  HMMA.16816.F32.BF16 R16, R56.reuse, R62, R16 ;  /* 0x0000003e3810723c */ /* 0x040fe20000041810 */
[----:B------:R3:W4:Y:S05]  /*9070*/  LDSM.16.M88.4 R60, [R2+0x1a000] ;  /* 0x01a00000023c783b */ /* 0x00072a0000000200 */
[-C--:B--2---:R-:W-:Y:S06]  /*9080*/  HMMA.16816.F32.BF16 R20, R56, R132.reuse, R20 ;  /* 0x000000843814723c */ /* 0x084fec0000041814 */
[C---:B------:R-:W-:Y:S06]  /*9090*/  HMMA.16816.F32.BF16 R24, R64.reuse, R132, R24 ;  /* 0x000000844018723c */ /* 0x040fec0000041818 */
[-C--:B------:R-:W-:Y:S01]  /*90a0*/  HMMA.16816.F32.BF16 R28, R64, R134.reuse, R28 ;  /* 0x00000086401c723c */ /* 0x080fe2000004181c */
[----:B------:R-:W2:Y:S05]  /*90b0*/  LDSM.16.MT88.4 R64, [R0+0x2000] ;  /* 0x002000000040783b */ /* 0x000eaa0000004200 */
[----:B------:R-:W-:Y:S01]  /*90c0*/  HMMA.16816.F32.BF16 R32, R56, R134, R32 ;  /* 0x000000863820723c */ /* 0x000fe20000041820 */
[----:B------:R-:W-:Y:S04]  /*90d0*/  LDSM.16.MT88.4 R56, [R3+0x6800] ;  /* 0x006800000338783b */ /* 0x000fe80000004200 */
[----:B------:R-:W-:Y:S01]  /*90e0*/  LDSM.16.M88.4 R132, [R140+0x1a000] ;  /* 0x01a000008c84783b */ /* 0x000fe20000000200 */
[-C--:B-1----:R-:W-:Y:S05]  /*90f0*/  HMMA.16816.F32.BF16 R4, R36, R44.reuse, R4 ;  /* 0x0000002c2404723c */ /* 0x082fea0000041804 */
[----:B---3--:R-:W-:Y:S01]  /*9100*/  @P0 IADD3 R2, P1, R247, UR20, RZ ;  /* 0x00000014f7020c10 */ /* 0x008fe2000ff3e0ff */
[C---:B------:R-:W-:Y:S01]  /*9110*/  HMMA.16816.F32.BF16 R8, R136.reuse, R44, R8 ;  /* 0x0000002c8808723c */ /* 0x040fe20000041808 */
[----:B------:R-:W-:Y:S05]  /*9120*/  @UP3 UIADD3 UR20, UP1, UR20, -0x200, URZ ;  /* 0xfffffe0014143890 */ /* 0x000fea000ff3e03f */
[-C--:B------:R-:W-:Y:S06]  /*9130*/  HMMA.16816.F32.BF16 R12, R136, R46.reuse, R12 ;  /* 0x0000002e880c723c */ /* 0x080fec000004180c */
[C---:B------:R-:W-:Y:S01]  /*9140*/  HMMA.16816.F32.BF16 R16, R36.reuse, R46, R16 ;  /* 0x0000002e2410723c */ /* 0x040fe20000041810 */
[----:B------:R-:W1:Y:S05]  /*9150*/  LDSM.16.M88.4 R44, [R140+0x18000] ;  /* 0x018000008c2c783b */ /* 0x000e6a0000000200 */
[-C--:B------:R-:W-:Y:S06]  /*9160*/  HMMA.16816.F32.BF16 R20, R36, R48.reuse, R20 ;  /* 0x000000302414723c */ /* 0x080fec0000041814 */
[C---:B------:R-:W-:Y:S06]  /*9170*/  HMMA.16816.F32.BF16 R24, R136.reuse, R48, R24 ;  /* 0x000000308818723c */ /* 0x040fec0000041818 */
[-C--:B------:R-:W-:Y:S01]  /*9180*/  HMMA.16816.F32.BF16 R28, R136, R50.reuse, R28 ;  /* 0x00000032881c723c */ /* 0x080fe2000004181c */
[----:B------:R-:W3:Y:S05]  /*9190*/  LDSM.16.MT88.4 R136, [R0+0x2800] ;  /* 0x002800000088783b */ /* 0x000eea0000004200 */
[----:B------:R-:W-:Y:S01]  /*91a0*/  HMMA.16816.F32.BF16 R32, R36, R50, R32 ;  /* 0x000000322420723c */ /* 0x000fe20000041820 */
[----:B------:R-:W-:Y:S04]  /*91b0*/  LDSM.16.M88.4 R36, [R144+0x18000] ;  /* 0x018000009024783b */ /* 0x000fe80000000200 */
[----:B------:R-:W3:Y:S01]  /*91c0*/  LDSM.16.MT88.4 R48, [R3+0x7000] ;  /* 0x007000000330783b */ /* 0x000ee20000004200 */
[-C--:B----4-:R-:W-:Y:S06]  /*91d0*/  HMMA.16816.F32.BF16 R4, R40, R52.reuse, R4 ;  /* 0x000000342804723c */ /* 0x090fec0000041804 */
[C---:B------:R-:W-:Y:S06]  /*91e0*/  HMMA.16816.F32.BF16 R8, R60.reuse, R52, R8 ;  /* 0x000000343c08723c */ /* 0x040fec0000041808 */
[-C--:B------:R-:W-:Y:S06]  /*91f0*/  HMMA.16816.F32.BF16 R12, R60, R54.reuse, R12 ;  /* 0x000000363c0c723c */ /* 0x080fec000004180c */
[C---:B------:R-:W-:Y:S01]  /*9200*/  HMMA.16816.F32.BF16 R16, R40.reuse, R54, R16 ;  /* 0x000000362810723c */ /* 0x040fe20000041810 */
[----:B------:R-:W4:Y:S05]  /*9210*/  LDSM.16.M88.4 R52, [R144+0x1a000] ;  /* 0x01a000009034783b */ /* 0x000f2a0000000200 */
[-C--:B--2---:R-:W-:Y:S06]  /*9220*/  HMMA.16816.F32.BF16 R20, R40, R64.reuse, R20 ;  /* 0x000000402814723c */ /* 0x084fec0000041814 */
[C---:B------:R-:W-:Y:S06]  /*9230*/  HMMA.16816.F32.BF16 R24, R60.reuse, R64, R24 ;  /* 0x000000403c18723c */ /* 0x040fec0000041818 */
[-C--:B------:R-:W-:Y:S01]  /*9240*/  HMMA.16816.F32.BF16 R28, R60, R66.reuse, R28 ;  /* 0x000000423c1c723c */ /* 0x080fe2000004181c */
[----:B------:R-:W2:Y:S05]  /*9250*/  LDSM.16.MT88.4 R60, [R0+0x3000] ;  /* 0x00300000003c783b */ /* 0x000eaa0000004200 */
[----:B------:R-:W-:Y:S01]  /*9260*/  HMMA.16816.F32.BF16 R32, R40, R66, R32 ;  /* 0x000000422820723c */ /* 0x000fe20000041820 */
[----:B------:R-:W-:Y:S04]  /*9270*/  LDSM.16.M88.4 R40, [R141+0x18000] ;  /* 0x018000008d28783b */ /* 0x000fe80000000200 */
[----:B------:R-:W-:Y:S01]  /*9280*/  LDSM.16.M88.4 R64, [R141+0x1a000] ;  /* 0x01a000008d40783b */ /* 0x000fe20000000200 */
[-C--:B-1----:R-:W-:Y:S06]  /*9290*/  HMMA.16816.F32.BF16 R4, R44, R56.reuse, R4 ;  /* 0x000000382c04723c */ /* 0x082fec0000041804 */
[C---:B------:R-:W-:Y:S06]  /*92a0*/  HMMA.16816.F32.BF16 R8, R132.reuse, R56, R8 ;  /* 0x000000388408723c */ /* 0x040fec0000041808 */
[-C--:B------:R-:W-:Y:S06]  /*92b0*/  HMMA.16816.F32.BF16 R12, R132, R58.reuse, R12 ;  /* 0x0000003a840c723c */ /* 0x080fec000004180c */
[C---:B------:R-:W-:Y:S01]  /*92c0*/  HMMA.16816.F32.BF16 R16, R44.reuse, R58, R16 ;  /* 0x0000003a2c10723c */ /* 0x040fe20000041810 */
[----:B------:R1:W2:Y:S05]  /*92d0*/  LDSM.16.MT88.4 R56, [R3+0x7800] ;  /* 0x007800000338783b */ /* 0x0002aa0000004200 */
[-C--:B---3--:R-:W-:Y:S06]  /*92e0*/  HMMA.16816.F32.BF16 R20, R44, R136.reuse, R20 ;  /* 0x000000882c14723c */ /* 0x088fec0000041814 */
[C---:B------:R-:W-:Y:S06]  /*92f0*/  HMMA.16816.F32.BF16 R24, R132.reuse, R136, R24 ;  /* 0x000000888418723c */ /* 0x040fec0000041818 */
[-C--:B------:R-:W-:Y:S01]  /*9300*/  HMMA.16816.F32.BF16 R28, R132, R138.reuse, R28 ;  /* 0x0000008a841c723c */ /* 0x080fe2000004181c */
[----:B------:R3:W2:Y:S05]  /*9310*/  LDSM.16.MT88.4 R132, [R0+0x3800] ;  /* 0x003800000084783b */ /* 0x0006aa0000004200 */
[----:B------:R-:W-:Y:S05]  /*9320*/  HMMA.16816.F32.BF16 R32, R44, R138, R32 ;  /* 0x0000008a2c20723c */ /* 0x000fea0000041820 */
[----:B-1----:R-:W-:Y:S01]  /*9330*/  @P0 IADD3.X R3, R248, UR19, RZ, P1, !PT ;  /* 0x00000013f8030c10 */ /* 0x002fe20008ffe4ff */
[-C--:B------:R-:W-:Y:S01]  /*9340*/  HMMA.16816.F32.BF16 R4, R36, R48.reuse, R4 ;  /* 0x000000302404723c */ /* 0x080fe20000041804 */
[----:B------:R-:W-:Y:S03]  /*9350*/  @UP3 UIADD3.X UR19, UR19, -0x1, URZ, UP1, !UPT ;  /* 0xffffffff13133890 */ /* 0x000fe60008ffe43f */
[----:B------:R-:W5:Y:S02]  /*9360*/  @P0 LDG.E R243, desc[UR14][R2.64] ;  /* 0x0000000e02f30981 */ /* 0x000f64000c1e1900 */
[C---:B----4-:R-:W-:Y:S02]  /*9370*/  HMMA.16816.F32.BF16 R8, R52.reuse, R48, R8 ;  /* 0x000000303408723c */ /* 0x050fe40000041808 */
[----:B------:R-:W5:Y:S04]  /*9380*/  @P0 LDG.E R244, desc[UR14][R2.64+0x20] ;  /* 0x0000200e02f40981 */ /* 0x000f68000c1e1900 */
[-C--:B------:R-:W-:Y:S01]  /*9390*/  HMMA.16816.F32.BF16 R12, R52, R50.reuse, R12 ;  /* 0x00000032340c723c */ /* 0x080fe2000004180c */
[----:B------:R-:W5:Y:S01]  /*93a0*/  @P0 LDG.E R241, desc[UR14][R2.64+0x100] ;  /* 0x0001000e02f10981 */ /* 0x000f62000c1e1900 */
[----:B---3--:R-:W-:Y:S03]  /*93b0*/  IMAD.U32 R0, RZ, RZ, UR7 ;  /* 0x00000007ff007e24 */ /* 0x008fe6000f8e00ff */
[----:B------:R1:W5:Y:S01]  /*93c0*/  @P0 LDG.E R242, desc[UR14][R2.64+0x120] ;  /* 0x0001200e02f20981 */ /* 0x000362000c1e1900 */
[C---:B------:R-:W-:Y:S06]  /*93d0*/  HMMA.16816.F32.BF16 R16, R36.reuse, R50, R16 ;  /* 0x000000322410723c */ /* 0x040fec0000041810 */
[-C--:B--2---:R-:W-:Y:S06]  /*93e0*/  HMMA.16816.F32.BF16 R20, R36, R60.reuse, R20 ;  /* 0x0000003c2414723c */ /* 0x084fec0000041814 */
[C---:B------:R-:W-:Y:S06]  /*93f0*/  HMMA.16816.F32.BF16 R24, R52.reuse, R60, R24 ;  /* 0x0000003c3418723c */ /* 0x040fec0000041818 */
[-C--:B------:R-:W-:Y:S06]  /*9400*/  HMMA.16816.F32.BF16 R28, R52, R62.reuse, R28 ;  /* 0x0000003e341c723c */ /* 0x080fec000004181c */
[----:B------:R-:W-:Y:S05]  /*9410*/  HMMA.16816.F32.BF16 R32, R36, R62, R32 ;  /* 0x0000003e2420723c */ /* 0x000fea0000041820 */
[CC--:B-1----:R-:W-:Y:S01]  /*9420*/  LEA R2, P1, R0.reuse, R192.reuse, 0x2 ;  /* 0x000000c000027211 */ /* 0x0c2fe200078210ff */
[-C--:B------:R-:W-:Y:S01]  /*9430*/  HMMA.16816.F32.BF16 R4, R40, R56.reuse, R4 ;  /* 0x000000382804723c */ /* 0x080fe20000041804 */
[----:B------:R-:W-:Y:S04]  /*9440*/  IMAD.U32 R37, RZ, RZ, UR16 ;  /* 0x00000010ff257e24 */ /* 0x000fe8000f8e00ff */
[-C--:B------:R-:W-:Y:S01]  /*9450*/  LEA.HI.X.SX32 R3, R0, R193.reuse, 0x2, P1 ;  /* 0x000000c100037211 */ /* 0x080fe200008f16ff */
[C---:B------:R-:W-:Y:S01]  /*9460*/  HMMA.16816.F32.BF16 R8, R64.reuse, R56, R8 ;  /* 0x000000384008723c */ /* 0x040fe20000041808 */
[----:B------:R-:W-:Y:S01]  /*9470*/  IMAD.U32 R0, RZ, RZ, UR8 ;  /* 0x00000008ff007e24 */ /* 0x000fe2000f8e00ff */
[----:B------:R-:W-:Y:S03]  /*9480*/  UIMAD UR8, UR6, 0x30, URZ ;  /* 0x00000030060878a4 */ /* 0x000fe6000f8e023f */
[CC--:B------:R-:W-:Y:S01]  /*9490*/  LEA R36, P0, R37.reuse, R192.reuse, 0x2 ;  /* 0x000000c025247211 */ /* 0x0c0fe200078010ff */
[-C--:B------:R-:W-:Y:S05]  /*94a0*/  HMMA.16816.F32.BF16 R12, R64, R58.reuse, R12 ;  /* 0x0000003a400c723c */ /* 0x080fea000004180c */
[-C--:B------:R-:W-:Y:S01]  /*94b0*/  LEA.HI.X.SX32 R37, R37, R193.reuse, 0x2, P0 ;  /* 0x000000c125257211 */ /* 0x080fe200000f16ff */
[C---:B------:R-:W-:Y:S05]  /*94c0*/  HMMA.16816.F32.BF16 R16, R40.reuse, R58, R16 ;  /* 0x0000003a2810723c */ /* 0x040fea0000041810 */
[----:B------:R-:W-:Y:S01]  /*94d0*/  REDG.E.ADD.F32.FTZ.RN.STRONG.GPU desc[UR14][R192.64], R4 ;  /* 0x00000004c00079a6 */ /* 0x000fe2000c10f38e */
[-C--:B------:R-:W-:Y:S03]  /*94e0*/  HMMA.16816.F32.BF16 R20, R40, R132.reuse, R20 ;  /* 0x000000842814723c */ /* 0x080fe60000041814 */
[----:B------:R1:W-:Y:S02]  /*94f0*/  REDG.E.ADD.F32.FTZ.RN.STRONG.GPU desc[UR14][R2.64], R5 ;  /* 0x00000005020079a6 */ /* 0x0003e4000c10f38e */
[CC--:B------:R-:W-:Y:S01]  /*9500*/  LEA R38, P1, R0.reuse, R192.reuse, 0x2 ;  /* 0x000000c000267211 */ /* 0x0c0fe200078210ff */
[C---:B------:R-:W-:Y:S01]  /*9510*/  HMMA.16816.F32.BF16 R24, R64.reuse, R132, R24 ;  /* 0x000000844018723c */ /* 0x040fe20000041818 */
[----:B------:R2:W-:Y:S04]  /*9520*/  REDG.E.ADD.F32.FTZ.RN.STRONG.GPU desc[UR14][R36.64], R6 ;  /* 0x00000006240079a6 */ /* 0x0005e8000c10f38e */
[-C--:B------:R-:W-:Y:S01]  /*9530*/  LEA.HI.X.SX32 R39, R0, R193.reuse, 0x2, P1 ;  /* 0x000000c100277211 */ /* 0x080fe200008f16ff */
[-C--:B------:R-:W-:Y:S01]  /*9540*/  HMMA.16816.F32.BF16 R28, R64, R134.reuse, R28 ;  /* 0x00000086401c723c */ /* 0x080fe2000004181c */
[----:B------:R-:W-:Y:S01]  /*9550*/  IMAD.U32 R0, RZ, RZ, UR8 ;  /* 0x00000008ff007e24 */ /* 0x000fe2000f8e00ff */
[----:B------:R-:W-:Y:S02]  /*9560*/  UIMAD UR8, UR6, 0x48, URZ ;  /* 0x00000048060878a4 */ /* 0x000fe4000f8e023f */
[----:B------:R3:W-:Y:S02]  /*9570*/  REDG.E.ADD.F32.FTZ.RN.STRONG.GPU desc[UR14][R38.64], R7 ;  /* 0x00000007260079a6 */ /* 0x0007e4000c10f38e */
[----:B------:R-:W-:Y:S07]  /*9580*/  HMMA.16816.F32.BF16 R32, R40, R134, R32 ;  /* 0x000000862820723c */ /* 0x000fee0000041820 */
[----:B------:R-:W-:Y:S01]  /*9590*/  IMAD.U32 R40, RZ, RZ, UR10 ;  /* 0x0000000aff287e24 */ /* 0x000fe2000f8e00ff */
[----:B------:R-:W-:Y:S03]  /*95a0*/  UIMAD UR10, UR6, 0x38, URZ ;  /* 0x00000038060a78a4 */ /* 0x000fe6000f8e023f */
[----:B-1----:R-:W-:Y:S01]  /*95b0*/  IMAD.U32 R5, RZ, RZ, UR9 ;  /* 0x00000009ff057e24 */ /* 0x002fe2000f8e00ff */
[----:B------:R-:W-:Y:S01]  /*95c0*/  USHF.L.U32 UR9, UR6, 0x6, URZ ;  /* 0x0000000606097899 */ /* 0x000fe2000800063f */
[CC--:B--2---:R-:W-:Y:S03]  /*95d0*/  LEA R36, P0, R40.reuse, R192.reuse, 0x2 ;  /* 0x000000c028247211 */ /* 0x0c4fe600078010ff */
[CC--:B------:R-:W-:Y:S02]  /*95e0*/  LEA R4, P1, R5.reuse, R192.reuse, 0x2 ;  /* 0x000000c005047211 */ /* 0x0c0fe400078210ff */
[-C--:B------:R-:W-:Y:S02]  /*95f0*/  LEA.HI.X.SX32 R37, R40, R193.reuse, 0x2, P0 ;  /* 0x000000c128257211 */ /* 0x080fe400000f16ff */
[-C--:B------:R-:W-:Y:S01]  /*9600*/  LEA.HI.X.SX32 R5, R5, R193.reuse, 0x2, P1 ;  /* 0x000000c105057211 */ /* 0x080fe200008f16ff */
[----:B------:R-:W-:Y:S01]  /*9610*/  LDSM.16.MT88.4 R40, [R180+0x19000] ;  /* 0x01900000b428783b */ /* 0x000fe20000004200 */
[CC--:B------:R-:W-:Y:S03]  /*9620*/  LEA R6, P0, R0.reuse, R192.reuse, 0x2 ;  /* 0x000000c000067211 */ /* 0x0c0fe600078010ff */
[----:B------:R1:W-:Y:S01]  /*9630*/  REDG.E.ADD.F32.FTZ.RN.STRONG.GPU desc[UR14][R36.64], R8 ;  /* 0x00000008240079a6 */ /* 0x0003e2000c10f38e */
[-C--:B---3--:R-:W-:Y:S01]  /*9640*/  LEA.HI.X.SX32 R7, R0, R193.reuse, 0x2, P0 ;  /* 0x000000c100077211 */ /* 0x088fe200000f16ff */
[----:B------:R-:W-:Y:S01]  /*9650*/  IMAD.U32 R0, RZ, RZ, UR8 ;  /* 0x00000008ff007e24 */ /* 0x000fe2000f8e00ff */
[----:B------:R-:W-:Y:S01]  /*9660*/  UIMAD UR8, UR6, 0x58, URZ ;  /* 0x00000058060878a4 */ /* 0x000fe2000f8e023f */
[----:B------:R2:W-:Y:S04]  /*9670*/  REDG.E.ADD.F32.FTZ.RN.STRONG.GPU desc[UR14][R4.64], R9 ;  /* 0x00000009040079a6 */ /* 0x0005e8000c10f38e */
[----:B------:R3:W-:Y:S01]  /*9680*/  REDG.E.ADD.F32.FTZ.RN.STRONG.GPU desc[UR14][R6.64], R10 ;  /* 0x0000000a060079a6 */ /* 0x0007e2000c10f38e */
[----:B-1----:R-:W-:Y:S01]  /*9690*/  IMAD.U32 R36, RZ, RZ, UR10 ;  /* 0x0000000aff247e24 */ /* 0x002fe2000f8e00ff */
[----:B------:R-:W-:Y:S01]  /*96a0*/  UIMAD UR10, UR6, 0x50, URZ ;  /* 0x00000050060a78a4 */ /* 0x000fe2000f8e023f */
[----:B--2---:R-:W-:Y:S03]  /*96b0*/  IMAD.U32 R9, RZ, RZ, UR9 ;  /* 0x00000009ff097e24 */ /* 0x004fe6000f8e00ff */
[CC--:B------:R-:W-:Y:S01]  /*96c0*/  LEA R4, P1, R36.reuse, R192.reuse, 0x2 ;  /* 0x000000c024047211 */ /* 0x0c0fe200078210ff */
[----:B------:R-:W-:Y:S01]  /*96d0*/  UIMAD UR9, UR6, 0x68, URZ ;  /* 0x00000068060978a4 */ /* 0x000fe2000f8e023f */
[----:B---3--:R-:W-:Y:S02]  /*96e0*/  IMAD.U32 R10, RZ, RZ, UR10 ;  /* 0x0000000aff0a7e24 */ /* 0x008fe4000f8e00ff */
[-C--:B------:R-:W-:Y:S01]  /*96f0*/  LEA.HI.X.SX32 R5, R36, R193.reuse, 0x2, P1 ;  /* 0x000000c124057211 */ /* 0x080fe200008f16ff */
[----:B------:R-:W-:Y:S01]  /*9700*/  UIMAD UR10, UR6, 0x60, URZ ;  /* 0x00000060060a78a4 */ /* 0x000fe2000f8e023f */
[CC--:B------:R-:W-:Y:S01]  /*9710*/  LEA R8, P0, R9.reuse, R192.reuse, 0x2 ;  /* 0x000000c009087211 */ /* 0x0c0fe200078010ff */
[----:B------:R-:W-:Y:S01]  /*9720*/  LDSM.16.MT88.4 R36, [R181+0x1000] ;  /* 0x00100000b524783b */ /* 0x000fe20000004200 */
[CC--:B------:R-:W-:Y:S02]  /*9730*/  LEA R6, P1, R0.reuse, R192.reuse, 0x2 ;  /* 0x000000c000067211 */ /* 0x0c0fe400078210ff */
[-C--:B------:R-:W-:Y:S01]  /*9740*/  LEA.HI.X.SX32 R9, R9, R193.reuse, 0x2, P0 ;  /* 0x000000c109097211 */ /* 0x080fe200000f16ff */
[----:B------:R1:W-:Y:S01]  /*9750*/  REDG.E.ADD.F32.FTZ.RN.STRONG.GPU desc[UR14][R4.64], R11 ;  /* 0x0000000b040079a6 */ /* 0x0003e2000c10f38e */
[-C--:B------:R-:W-:Y:S01]  /*9760*/  LEA.HI.X.SX32 R7, R0, R193.reuse, 0x2, P1 ;  /* 0x000000c100077211 */ /* 0x080fe200008f16ff */
[----:B------:R-:W-:Y:S02]  /*9770*/  IMAD.U32 R0, RZ, RZ, UR10 ;  /* 0x0000000aff007e24 */ /* 0x000fe4000f8e00ff */
[----:B------:R2:W-:Y:S04]  /*9780*/  REDG.E.ADD.F32.FTZ.RN.STRONG.GPU desc[UR14][R8.64], R16 ;  /* 0x00000010080079a6 */ /* 0x0005e8000c10f38e */
[----:B------:R3:W-:Y:S01]  /*9790*/  REDG.E.ADD.F32.FTZ.RN.STRONG.GPU desc[UR14][R6.64], R17 ;  /* 0x00000011060079a6 */ /* 0x0007e2000c10f38e */
[CC--:B-1----:R-:W-:Y:S04]  /*97a0*/  LEA R4, P0, R10.reuse, R192.reuse, 0x2 ;  /* 0x000000c00a047211 */ /* 0x0c2fe800078010ff */
[-C--:B------:R-:W-:Y:S01]  /*97b0*/  LEA.HI.X.SX32 R5, R10, R193.reuse, 0x2, P0 ;  /* 0x000000c10a057211 */ /* 0x080fe200000f16ff */
[----:B--2---:R-:W-:Y:S01]  /*97c0*/  IMAD.U32 R8, RZ, RZ, UR8 ;  /* 0x00000008ff087e24 */ /* 0x004fe2000f8e00ff */
[----:B------:R-:W-:Y:S01]  /*97d0*/  UIMAD UR8, UR6, 0x70, URZ ;  /* 0x00000070060878a4 */ /* 0x000fe2000f8e023f */
[----:B------:R-:W-:Y:S01]  /*97e0*/  IMAD.U32 R9, RZ, RZ, UR9 ;  /* 0x00000009ff097e24 */ /* 0x000fe2000f8e00ff */
[----:B------:R-:W-:Y:S01]  /*97f0*/  UIMAD UR6, UR6, 0x78, URZ ;  /* 0x00000078060678a4 */ /* 0x000fe2000f8e023f */
[----:B------:R1:W-:Y:S01]  /*9800*/  REDG.E.ADD.F32.FTZ.RN.STRONG.GPU desc[UR14][R4.64], R18 ;  /* 0x00000012040079a6 */ /* 0x0003e2000c10f38e */
[CC--:B---3--:R-:W-:Y:S02]  /*9810*/  LEA R6, P0, R8.reuse, R192.reuse, 0x2 ;  /* 0x000000c008067211 */ /* 0x0c8fe400078010ff */
[----:B------:R-:W-:Y:S02]  /*9820*/  IMAD.U32 R10, RZ, RZ, UR8 ;  /* 0x00000008ff0a7e24 */ /* 0x000fe4000f8e00ff */
[-C--:B------:R-:W-:Y:S02]  /*9830*/  LEA.HI.X.SX32 R7, R8, R193.reuse, 0x2, P0 ;  /* 0x000000c108077211 */ /* 0x080fe400000f16ff */
[CC--:B------:R-:W-:Y:S03]  /*9840*/  LEA R8, P0, R9.reuse, R192.reuse, 0x2 ;  /* 0x000000c009087211 */ /* 0x0c0fe600078010ff */
[----:B------:R2:W-:Y:S01]  /*9850*/  REDG.E.ADD.F32.FTZ.RN.STRONG.GPU desc[UR14][R6.64], R19 ;  /* 0x00000013060079a6 */ /* 0x0005e2000c10f38e */
[-C--:B------:R-:W-:Y:S02]  /*9860*/  LEA.HI.X.SX32 R9, R9, R193.reuse, 0x2, P0 ;  /* 0x000000c109097211 */ /* 0x080fe400000f16ff */
[CC--:B-1----:R-:W-:Y:S04]  /*9870*/  LEA R4, P1, R0.reuse, R192.reuse, 0x2 ;  /* 0x000000c000047211 */ /* 0x0c2fe800078210ff */
[-C--:B------:R-:W-:Y:S01]  /*9880*/  LEA.HI.X.SX32 R5, R0, R193.reuse, 0x2, P1 ;  /* 0x000000c100057211 */ /* 0x080fe200008f16ff */
[----:B------:R-:W-:Y:S01]  /*9890*/  IMAD.U32 R0, RZ, RZ, UR6 ;  /* 0x00000006ff007e24 */ /* 0x000fe2000f8e00ff */
[----:B------:R-:W-:Y:S03]  /*98a0*/  UIADD3 UR6, UR16, 0x20, URZ ;  /* 0x0000002010067890 */ /* 0x000fe6000fffe03f */
[----:B------:R1:W-:Y:S01]  /*98b0*/  REDG.E.ADD.F32.FTZ.RN.STRONG.GPU desc[UR14][R4.64], R12 ;  /* 0x0000000c040079a6 */ /* 0x0003e2000c10f38e */
[CC--:B--2---:R-:W-:Y:S01]  /*98c0*/  LEA R6, P1, R10.reuse, R192.reuse, 0x2 ;  /* 0x000000c00a067211 */ /* 0x0c4fe200078210ff */
[----:B------:R-:W-:Y:S02]  /*98d0*/  UIADD3 UR8, UR7, UR6, URZ ;  /* 0x0000000607087290 */ /* 0x000fe4000fffe03f */
[----:B------:R-:W-:Y:S01]  /*98e0*/  REDG.E.ADD.F32.FTZ.RN.STRONG.GPU desc[UR14][R8.64], R13 ;  /* 0x0000000d080079a6 */ /* 0x000fe2000c10f38e */
[-C--:B------:R-:W-:Y:S05]  /*98f0*/  LEA.HI.X.SX32 R7, R10, R193.reuse, 0x2, P1 ;  /* 0x000000c10a077211 */ /* 0x080fea00008f16ff */
[----:B------:R2:W-:Y:S01]  /*9900*/  REDG.E.ADD.F32.FTZ.RN.STRONG.GPU desc[UR14][R6.64], R14 ;  /* 0x0000000e060079a6 */ /* 0x0005e2000c10f38e */
[CC--:B-1----:R-:W-:Y:S04]  /*9910*/  LEA R4, P0, R0.reuse, R192.reuse, 0x2 ;  /* 0x000000c000047211 */ /* 0x0c2fe800078010ff */
[-C--:B------:R-:W-:Y:S01]  /*9920*/  LEA.HI.X.SX32 R5, R0, R193.reuse, 0x2, P0 ;  /* 0x000000c100057211 */ /* 0x080fe200000f16ff */
[----:B------:R-:W-:Y:S01]  /*9930*/  IMAD.U32 R0, RZ, RZ, UR6 ;  /* 0x00000006ff007e24 */ /* 0x000fe2000f8e00ff */
[----:B------:R-:W-:Y:S03]  /*9940*/  UIADD3 UR6, UR7, UR8, URZ ;  /* 0x0000000807067290 */ /* 0x000fe6000fffe03f */
[----:B------:R1:W-:Y:S01]  /*9950*/  REDG.E.ADD.F32.FTZ.RN.STRONG.GPU desc[UR14][R4.64], R15 ;  /* 0x0000000f040079a6 */ /* 0x0003e2000c10f38e */
[CC--:B--2---:R-:W-:Y:S03]  /*9960*/  LEA R6, P0, R0.reuse, R192.reuse, 0x2 ;  /* 0x000000c000067211 */ /* 0x0c4fe600078010ff */
[----:B------:R-:W-:Y:S01]  /*9970*/  REDG.E.ADD.F32.FTZ.RN.STRONG.GPU desc[UR14][R192.64+0x80], R20 ;  /* 0x00008014c00079a6 */ /* 0x000fe2000c10f38e */
[-C--:B------:R-:W-:Y:S01]  /*9980*/  LEA.HI.X.SX32 R7, R0, R193.reuse, 0x2, P0 ;  /* 0x000000c100077211 */ /* 0x080fe200000f16ff */
[----:B------:R-:W-:Y:S02]  /*9990*/  IMAD.U32 R0, RZ, RZ, UR6 ;  /* 0x00000006ff007e24 */ /* 0x000fe4000f8e00ff */
[----:B------:R2:W-:Y:S04]  /*99a0*/  REDG.E.ADD.F32.FTZ.RN.STRONG.GPU desc[UR14][R2.64+0x80], R21 ;  /* 0x00008015020079a6 */ /* 0x0005e8000c10f38e */
[----:B------:R3:W-:Y:S04]  /*99b0*/  REDG.E.ADD.F32.FTZ.RN.STRONG.GPU desc[UR14][R6.64], R22 ;  /* 0x00000016060079a6 */ /* 0x0007e8000c10f38e */
[----:B------:R-:W-:Y:S01]  /*99c0*/  LDSM.16.MT88.4 R12, [R180+0x18000] ;  /* 0x01800000b40c783b */ /* 0x000fe20000004200 */
[----:B-1----:R-:W-:Y:S01]  /*99d0*/  IMAD.U32 R5, RZ, RZ, UR8 ;  /* 0x00000008ff057e24 */ /* 0x002fe2000f8e00ff */
[----:B------:R-:W-:Y:S04]  /*99e0*/  UIADD3 UR8, UR7, UR6, URZ ;  /* 0x0000000607087290 */ /* 0x000fe8000fffe03f */
[CC--:B------:R-:W-:Y:S01]  /*99f0*/  LEA R4, P0, R5.reuse, R192.reuse, 0x2 ;  /* 0x000000c005047211 */ /* 0x0c0fe200078010ff */
[----:B------:R-:W-:Y:S03]  /*9a00*/  UIADD3 UR6, UR7, UR8, URZ ;  /* 0x0000000807067290 */ /* 0x000fe6000fffe03f */
[-C--:B------:R-:W-:Y:S02]  /*9a10*/  LEA.HI.X.SX32 R5, R5, R193.reuse, 0x2, P0 ;  /* 0x000000c105057211 */ /* 0x080fe400000f16ff */
[CC--:B--2---:R-:W-:Y:S01]  /*9a20*/  LEA R2, P0, R0.reuse, R192.reuse, 0x2 ;  /* 0x000000c000027211 */ /* 0x0c4fe200078010ff */
[----:B---3--:R-:W-:Y:S01]  /*9a30*/  IMAD.U32 R6, RZ, RZ, UR8 ;  /* 0x00000008ff067e24 */ /* 0x008fe2000f8e00ff */
[----:B------:R-:W-:Y:S01]  /*9a40*/  UIADD3 UR8, UR7, UR6, URZ ;  /* 0x0000000607087290 */ /* 0x000fe2000fffe03f */
[----:B------:R1:W-:Y:S01]  /*9a50*/  REDG.E.ADD.F32.FTZ.RN.STRONG.GPU desc[UR14][R4.64], R23 ;  /* 0x00000017040079a6 */ /* 0x0003e2000c10f38e */
[-C--:B------:R-:W-:Y:S01]  /*9a60*/  LEA.HI.X.SX32 R3, R0, R193.reuse, 0x2, P0 ;  /* 0x000000c100037211 */ /* 0x080fe200000f16ff */
[----:B------:R-:W-:Y:S01]  /*9a70*/  IMAD.U32 R0, RZ, RZ, UR6 ;  /* 0x00000006ff007e24 */ /* 0x000fe2000f8e00ff */
[----:B------:R-:W-:Y:S01]  /*9a80*/  UIADD3 UR6, UR7, UR8, URZ ;  /* 0x0000000807067290 */ /* 0x000fe2000fffe03f */
[----:B------:R-:W-:Y:S03]  /*9a90*/  LDSM.16.MT88.4 R20, [R180+0x14800] ;  /* 0x01480000b414783b */ /* 0x000fe60000004200 */
[----:B------:R-:W-:Y:S01]  /*9aa0*/  UIADD3 UR9, UR7, UR6, URZ ;  /* 0x0000000607097290 */ /* 0x000fe2000fffe03f */
[----:B------:R2:W-:Y:S01]  /*9ab0*/  REDG.E.ADD.F32.FTZ.RN.STRONG.GPU desc[UR14][R2.64], R24 ;  /* 0x00000018020079a6 */ /* 0x0005e2000c10f38e */
[CC--:B-1----:R-:W-:Y:S04]  /*9ac0*/  LEA R4, P0, R6.reuse, R192.reuse, 0x2 ;  /* 0x000000c006047211 */ /* 0x0c2fe800078010ff */
[-C--:B------:R-:W-:Y:S01]  /*9ad0*/  LEA.HI.X.SX32 R5, R6, R193.reuse, 0x2, P0 ;  /* 0x000000c106057211 */ /* 0x080fe200000f16ff */
[----:B------:R-:W-:Y:S01]  /*9ae0*/  IMAD.U32 R6, RZ, RZ, UR8 ;  /* 0x00000008ff067e24 */ /* 0x000fe2000f8e00ff */
[----:B------:R-:W-:Y:S01]  /*9af0*/  UIADD3 UR8, UR7, UR9, URZ ;  /* 0x0000000907087290 */ /* 0x000fe2000fffe03f */
[CC--:B--2---:R-:W-:Y:S02]  /*9b00*/  LEA R2, P0, R0.reuse, R192.reuse, 0x2 ;  /* 0x000000c000027211 */ /* 0x0c4fe400078010ff */
[----:B------:R1:W-:Y:S02]  /*9b10*/  REDG.E.ADD.F32.FTZ.RN.STRONG.GPU desc[UR14][R4.64], R25 ;  /* 0x00000019040079a6 */ /* 0x0003e4000c10f38e */
[-C--:B------:R-:W-:Y:S01]  /*9b20*/  LEA.HI.X.SX32 R3, R0, R193.reuse, 0x2, P0 ;  /* 0x000000c100037211 */ /* 0x080fe200000f16ff */
[----:B------:R-:W-:Y:S01]  /*9b30*/  IMAD.U32 R0, RZ, RZ, UR6 ;  /* 0x00000006ff007e24 */ /* 0x000fe2000f8e00ff */
[----:B------:R-:W-:Y:S03]  /*9b40*/  UIADD3 UR6, UR7, UR8, URZ ;  /* 0x0000000807067290 */ /* 0x000fe6000fffe03f */
        /* <DEDUP_REMOVED lines=9> */
[----:B------:R-:W-:Y:S01]  /*9be0*/  UIADD3 UR8, UR7, UR9, URZ ;  /* 0x0000000907087290 */ /* 0x000fe2000fffe03f */
[----:B------:R-:W-:Y:S04]  /*9bf0*/  LDSM.16.MT88.4 R24, [R181+0x800] ;  /* 0x00080000b518783b */ /* 0x000fe80000004200 */
[----:B------:R2:W-:Y:S01]  /*9c00*/  REDG.E.ADD.F32.FTZ.RN.STRONG.GPU desc[UR14][R2.64], R32 ;  /* 0x00000020020079a6 */ /* 0x0005e2000c10f38e */
[----:B------:R-:W-:Y:S01]  /*9c10*/  IMAD.U32 R7, RZ, RZ, UR8 ;  /* 0x00000008ff077e24 */ /* 0x000fe2000f8e00ff */
[CC--:B-1----:R-:W-:Y:S04]  /*9c20*/  LEA R4, P0, R6.reuse, R192.reuse, 0x2 ;  /* 0x000000c006047211 */ /* 0x0c2fe800078010ff */
[-C--:B------:R-:W-:Y:S01]  /*9c30*/  LEA.HI.X.SX32 R5, R6, R193.reuse, 0x2, P0 ;  /* 0x000000c106057211 */ /* 0x080fe200000f16ff */
[----:B------:R-:W-:Y:S01]  /*9c40*/  IMAD.U32 R6, RZ, RZ, UR6 ;  /* 0x00000006ff067e24 */ /* 0x000fe2000f8e00ff */
[----:B------:R-:W-:Y:S03]  /*9c50*/  UIADD3 UR6, UR7, UR8, URZ ;  /* 0x0000000807067290 */ /* 0x000fe6000fffe03f */
[----:B------:R1:W-:Y:S01]  /*9c60*/  REDG.E.ADD.F32.FTZ.RN.STRONG.GPU desc[UR14][R4.64], R33 ;  /* 0x00000021040079a6 */ /* 0x0003e2000c10f38e */
[CC--:B--2---:R-:W-:Y:S01]  /*9c70*/  LEA R2, P0, R0.reuse, R192.reuse, 0x2 ;  /* 0x000000c000027211 */ /* 0x0c4fe200078010ff */
[----:B------:R-:W-:Y:S03]  /*9c80*/  UIADD3 UR7, UR7, UR6, URZ ;  /* 0x0000000607077290 */ /* 0x000fe6000fffe03f */
[-C--:B------:R-:W-:Y:S01]  /*9c90*/  LEA.HI.X.SX32 R3, R0, R193.reuse, 0x2, P0 ;  /* 0x000000c100037211 */ /* 0x080fe200000f16ff */
[----:B------:R-:W-:Y:S01]  /*9ca0*/  IMAD.U32 R0, RZ, RZ, UR9 ;  /* 0x00000009ff007e24 */ /* 0x000fe2000f8e00ff */
[CC--:B------:R-:W-:Y:S03]  /*9cb0*/  LEA R10, P0, R6.reuse, R192.reuse, 0x2 ;  /* 0x000000c0060a7211 */ /* 0x0c0fe600078010ff */
[----:B------:R2:W-:Y:S01]  /*9cc0*/  REDG.E.ADD.F32.FTZ.RN.STRONG.GPU desc[UR14][R2.64], R34 ;  /* 0x00000022020079a6 */ /* 0x0005e2000c10f38e */
[-C--:B------:R-:W-:Y:S02]  /*9cd0*/  LEA.HI.X.SX32 R11, R6, R193.reuse, 0x2, P0 ;  /* 0x000000c1060b7211 */ /* 0x080fe400000f16ff */
[CC--:B------:R-:W-:Y:S02]  /*9ce0*/  LEA R8, P0, R0.reuse, R192.reuse, 0x2 ;  /* 0x000000c000087211 */ /* 0x0c0fe400078010ff */
[CC--:B------:R-:W-:Y:S01]  /*9cf0*/  LEA R6, P2, R7.reuse, R192.reuse, 0x2 ;  /* 0x000000c007067211 */ /* 0x0c0fe200078410ff */
[----:B------:R-:W-:Y:S01]  /*9d00*/  REDG.E.ADD.F32.FTZ.RN.STRONG.GPU desc[UR14][R10.64], R35 ;  /* 0x000000230a0079a6 */ /* 0x000fe2000c10f38e */
[-C--:B------:R-:W-:Y:S01]  /*9d10*/  LEA.HI.X.SX32 R9, R0, R193.reuse, 0x2, P0 ;  /* 0x000000c100097211 */ /* 0x080fe200000f16ff */
[----:B------:R-:W-:Y:S01]  /*9d20*/  IMAD.IADD R0, R182, 0x1, R181 ;  /* 0x00000001b6007824 */ /* 0x000fe200078e02b5 */
[-C--:B------:R-:W-:Y:S01]  /*9d30*/  LEA.HI.X.SX32 R7, R7, R193.reuse, 0x2, P2 ;  /* 0x000000c107077211 */ /* 0x080fe200010f16ff */
[----:B------:R-:W-:Y:S04]  /*9d40*/  LDSM.16.MT88.4 R32, [R180+0x18800] ;  /* 0x01880000b420783b */ /* 0x000fe80000004200 */
[----:B------:R-:W-:Y:S01]  /*9d50*/  REDG.E.ADD.F32.FTZ.RN.STRONG.GPU desc[UR14][R8.64], R28 ;  /* 0x0000001c080079a6 */ /* 0x000fe2000c10f38e */
[----:B-1----:R-:W-:Y:S03]  /*9d60*/  IMAD.U32 R5, RZ, RZ, UR6 ;  /* 0x00000006ff057e24 */ /* 0x002fe6000f8e00ff */
[----:B------:R-:W-:Y:S01]  /*9d70*/  REDG.E.ADD.F32.FTZ.RN.STRONG.GPU desc[UR14][R6.64], R29 ;  /* 0x0000001d060079a6 */ /* 0x000fe2000c10f38e */
[----:B------:R-:W-:Y:S01]  /*9d80*/  ULOP3.LUT UR6, UR13, 0x1, URZ, 0xc0, !UPT ;  /* 0x000000010d067892 */ /* 0x000fe2000f8ec03f */
[CC--:B------:R-:W-:Y:S02]  /*9d90*/  LEA R4, P1, R5.reuse, R192.reuse, 0x2 ;  /* 0x000000c005047211 */ /* 0x0c0fe400078210ff */
[----:B------:R-:W-:Y:S01]  /*9da0*/  LDSM.16.MT88.4 R8, [R181] ;  /* 0x00000000b508783b */ /* 0x000fe20000004200 */
[----:B------:R-:W-:Y:S01]  /*9db0*/  UISETP.NE.U32.AND UP0, UPT, UR6, 0x1, UPT ;  /* 0x000000010600788c */ /* 0x000fe2000bf05070 */
[-C--:B------:R-:W-:Y:S02]  /*9dc0*/  LEA.HI.X.SX32 R5, R5, R193.reuse, 0x2, P1 ;  /* 0x000000c105057211 */ /* 0x080fe400008f16ff */
[----:B------:R-:W-:Y:S01]  /*9dd0*/  LDSM.16.MT88.4 R16, [R0] ;  /* 0x000000000010783b */ /* 0x000fe20000004200 */
[----:B--2---:R-:W-:Y:S01]  /*9de0*/  IMAD.U32 R3, RZ, RZ, UR7 ;  /* 0x00000007ff037e24 */ /* 0x004fe2000f8e00ff */
[----:B------:R-:W-:Y:S01]  /*9df0*/  UIADD3 UR6, UR13, -0x1, URZ ;  /* 0xffffffff0d067890 */ /* 0x000fe2000fffe03f */
[----:B------:R-:W-:Y:S01]  /*9e00*/  PLOP3.LUT P1, PT, PT, PT, UP0, 0x80, 0x0 ;  /* 0x000000000000781c */ /* 0x000fe20003f2f008 */
[----:B------:R-:W-:Y:S01]  /*9e10*/  REDG.E.ADD.F32.FTZ.RN.STRONG.GPU desc[UR14][R4.64], R30 ;  /* 0x0000001e040079a6 */ /* 0x000fe2000c10f38e */
[----:B------:R-:W-:Y:S01]  /*9e20*/  @UP3 UIADD3 UR22, UP0, UR22, -0x200, URZ ;  /* 0xfffffe0016163890 */ /* 0x000fe2000ff1e03f */
[C---:B------:R-:W-:Y:S02]  /*9e30*/  LEA R2, P0, R3.reuse, R192, 0x2 ;  /* 0x000000c003027211 */ /* 0x040fe400078010ff */
[----:B------:R-:W1:Y:S01]  /*9e40*/  LDSM.16.MT88.4 R4, [R180+0x14000] ;  /* 0x01400000b404783b */ /* 0x000e620000004200 */
[----:B------:R-:W-:Y:S01]  /*9e50*/  @UP3 UIADD3.X UR21, UR21, -0x1, URZ, UP0, !UPT ;  /* 0xffffffff15153890 */ /* 0x000fe200087fe43f */
[----:B------:R-:W-:Y:S01]  /*9e60*/  LEA.HI.X.SX32 R3, R3, R193, 0x2, P0 ;  /* 0x000000c103037211 */ /* 0x000fe200000f16ff */
[----:B------:R-:W-:Y:S01]  /*9e70*/  UMOV UR13, UR6 ;  /* 0x00000006000d7c82 */ /* 0x000fe20008000000 */
[----:B------:R-:W-:Y:S03]  /*9e80*/  PLOP3.LUT P0, PT, PT, PT, UP2, 0x80, 0x0 ;  /* 0x000000000000781c */ /* 0x000fe60003f0f028 */
[----:B------:R-:W-:Y:S04]  /*9e90*/  REDG.E.ADD.F32.FTZ.RN.STRONG.GPU desc[UR14][R2.64], R31 ;  /* 0x0000001f020079a6 */ /* 0x000fe8000c10f38e */
[----:B------:R-:W2:Y:S01]  /*9ea0*/  LDSM.16.MT88.4 R28, [R0+0x800] ;  /* 0x00080000001c783b */ /* 0x000ea20000004200 */
        /* <DEDUP_REMOVED lines=11> */
[----:B------:R-:W4:Y:S01]  /*9f60*/  LDSM.16.MT88.4 R16, [R181+0x1800] ;  /* 0x00180000b510783b */ /* 0x000f220000004200 */
[-C--:B------:R-:W-:Y:S06]  /*9f70*/  HMMA.16816.F32.BF16 R100, R20, R24.reuse, R100 ;  /* 0x000000181464723c */ /* 0x080fec0000041864 */
[C---:B------:R-:W-:Y:S06]  /*9f80*/  HMMA.16816.F32.BF16 R104, R32.reuse, R24, R104 ;  /* 0x000000182068723c */ /* 0x040fec0000041868 */
[-C--:B------:R-:W-:Y:S06]  /*9f90*/  HMMA.16816.F32.BF16 R108, R32, R26.reuse, R108 ;  /* 0x0000001a206c723c */ /* 0x080fec000004186c */
[C---:B------:R-:W-:Y:S01]  /*9fa0*/  HMMA.16816.F32.BF16 R112, R20.reuse, R26, R112 ;  /* 0x0000001a1470723c */ /* 0x040fe20000041870 */
[----:B------:R-:W4:Y:S05]  /*9fb0*/  LDSM.16.MT88.4 R24, [R180+0x19800] ;  /* 0x01980000b418783b */ /* 0x000f2a0000004200 */
[-C--:B--2---:R-:W-:Y:S06]  /*9fc0*/  HMMA.16816.F32.BF16 R116, R20, R28.reuse, R116 ;  /* 0x0000001c1474723c */ /* 0x084fec0000041874 */
[C---:B------:R-:W-:Y:S06]  /*9fd0*/  HMMA.16816.F32.BF16 R120, R32.reuse, R28, R120 ;  /* 0x0000001c2078723c */ /* 0x040fec0000041878 */
[-C--:B------:R-:W-:Y:S01]  /*9fe0*/  HMMA.16816.F32.BF16 R124, R32, R30.reuse, R124 ;  /* 0x0000001e207c723c */ /* 0x080fe2000004187c */
[----:B------:R-:W2:Y:S05]  /*9ff0*/  LDSM.16.MT88.4 R32, [R0+0x1800] ;  /* 0x001800000020783b */ /* 0x000eaa0000004200 */
[----:B------:R-:W-:Y:S01]  /*a000*/  HMMA.16816.F32.BF16 R128, R20, R30, R128 ;  /* 0x0000001e1480723c */ /* 0x000fe20000041880 */
[----:B------:R-:W-:Y:S04]  /*a010*/  LDSM.16.MT88.4 R20, [R180+0x16000] ;  /* 0x01600000b414783b */ /* 0x000fe80000004200 */
[----:B------:R-:W2:Y:S01]  /*a020*/  LDSM.16.MT88.4 R28, [R181+0x2000] ;  /* 0x00200000b51c783b */ /* 0x000ea20000004200 */
[-C--:B-1----:R-:W-:Y:S06]  /*a030*/  HMMA.16816.F32.BF16 R100, R8, R36.reuse, R100 ;  /* 0x000000240864723c */ /* 0x082fec0000041864 */
[C---:B------:R-:W-:Y:S06]  /*a040*/  HMMA.16816.F32.BF16 R104, R40.reuse, R36, R104 ;  /* 0x000000242868723c */ /* 0x040fec0000041868 */
[-C--:B------:R-:W-:Y:S06]  /*a050*/  HMMA.16816.F32.BF16 R108, R40, R38.reuse, R108 ;  /* 0x00000026286c723c */ /* 0x080fec000004186c */
[C---:B------:R-:W-:Y:S01]  /*a060*/  HMMA.16816.F32.BF16 R112, R8.reuse, R38, R112 ;  /* 0x000000260870723c */ /* 0x040fe20000041870 */
[----:B------:R-:W1:Y:S05]  /*a070*/  LDSM.16.MT88.4 R36, [R180+0x1a000] ;  /* 0x01a00000b424783b */ /* 0x000e6a0000004200 */
[-C--:B---3--:R-:W-:Y:S06]  /*a080*/  HMMA.16816.F32.BF16 R116, R8, R12.reuse, R116 ;  /* 0x0000000c0874723c */ /* 0x088fec0000041874 */
[C---:B------:R-:W-:Y:S06]  /*a090*/  HMMA.16816.F32.BF16 R120, R40.reuse, R12, R120 ;  /* 0x0000000c2878723c */ /* 0x040fec0000041878 */
[-C--:B------:R-:W-:Y:S01]  /*a0a0*/  HMMA.16816.F32.BF16 R124, R40, R14.reuse, R124 ;  /* 0x0000000e287c723c */ /* 0x080fe2000004187c */
[----:B------:R-:W3:Y:S05]  /*a0b0*/  LDSM.16.MT88.4 R40, [R0+0x2000] ;  /* 0x002000000028783b */ /* 0x000eea0000004200 */
        /* <DEDUP_REMOVED lines=26> */
[----:B------:R-:W-:Y:S01]  /*a260*/  LDSM.16.MT88.4 R40, [R180+0x1b800] ;  /* 0x01b80000b428783b */ /* 0x000fe20000004200 */
[-C--:B------:R-:W-:Y:S06]  /*a270*/  HMMA.16816.F32.BF16 R100, R8, R12.reuse, R100 ;  /* 0x0000000c0864723c */ /* 0x080fec0000041864 */
[C---:B----4-:R-:W-:Y:S06]  /*a280*/  HMMA.16816.F32.BF16 R104, R16.reuse, R12, R104 ;  /* 0x0000000c1068723c */ /* 0x050fec0000041868 */
[-C--:B------:R-:W-:Y:S06]  /*a290*/  HMMA.16816.F32.BF16 R108, R16, R14.reuse, R108 ;  /* 0x0000000e106c723c */ /* 0x080fec000004186c */
[C---:B------:R-:W-:Y:S01]  /*a2a0*/  HMMA.16816.F32.BF16 R112, R8.reuse, R14, R112 ;  /* 0x0000000e0870723c */ /* 0x040fe20000041870 */
[----:B------:R-:W4:Y:S05]  /*a2b0*/  LDSM.16.MT88.4 R12, [R180+0x17800] ;  /* 0x01780000b40c783b */ /* 0x000f2a0000004200 */
[-C--:B--2---:R-:W-:Y:S06]  /*a2c0*/  HMMA.16816.F32.BF16 R116, R8, R24.reuse, R116 ;  /* 0x000000180874723c */ /* 0x084fec0000041874 */
[C---:B------:R-:W-:Y:S06]  /*a2d0*/  HMMA.16816.F32.BF16 R120, R16.reuse, R24, R120 ;  /* 0x000000181078723c */ /* 0x040fec0000041878 */
[-C--:B------:R-:W-:Y:S01]  /*a2e0*/  HMMA.16816.F32.BF16 R124, R16, R26.reuse, R124 ;  /* 0x0000001a107c723c */ /* 0x080fe2000004187c */
[----:B------:R2:W4:Y:S05]  /*a2f0*/  LDSM.16.MT88.4 R16, [R0+0x3800] ;  /* 0x003800000010783b */ /* 0x00052a0000004200 */
[----:B------:R-:W-:Y:S06]  /*a300*/  HMMA.16816.F32.BF16 R128, R8, R26, R128 ;  /* 0x0000001a0880723c */ /* 0x000fec0000041880 */
[-C--:B-1----:R-:W-:Y:S06]  /*a310*/  HMMA.16816.F32.BF16 R100, R4, R28.reuse, R100 ;  /* 0x0000001c0464723c */ /* 0x082fec0000041864 */
[C---:B------:R-:W-:Y:S06]  /*a320*/  HMMA.16816.F32.BF16 R104, R32.reuse, R28, R104 ;  /* 0x0000001c2068723c */ /* 0x040fec0000041868 */
[-C--:B------:R-:W-:Y:S05]  /*a330*/  HMMA.16816.F32.BF16 R108, R32, R30.reuse, R108 ;  /* 0x0000001e206c723c */ /* 0x080fea000004186c */
[C---:B--2---:R-:W-:Y:S01]  /*a340*/  VIADD R0, R181.reuse, 0xffffc000 ;  /* 0xffffc000b5007836 */ /* 0x044fe20000000000 */
[C---:B------:R-:W-:Y:S05]  /*a350*/  HMMA.16816.F32.BF16 R112, R4.reuse, R30, R112 ;  /* 0x0000001e0470723c */ /* 0x040fea0000041870 */
[----:B------:R-:W-:Y:S01]  /*a360*/  @P1 VIADD R0, R181, 0x4000 ;  /* 0x00004000b5001836 */ /* 0x000fe20000000000 */
[-C--:B---3--:R-:W-:Y:S05]  /*a370*/  HMMA.16816.F32.BF16 R116, R4, R36.reuse, R116 ;  /* 0x000000240474723c */ /* 0x088fea0000041874 */
[----:B------:R-:W-:Y:S01]  /*a380*/  IMAD.MOV.U32 R181, RZ, RZ, R0 ;  /* 0x000000ffffb57224 */ /* 0x000fe200078e0000 */
[C---:B------:R-:W-:Y:S06]  /*a390*/  HMMA.16816.F32.BF16 R120, R32.reuse, R36, R120 ;  /* 0x000000242078723c */ /* 0x040fec0000041878 */
[-C--:B------:R-:W-:Y:S06]  /*a3a0*/  HMMA.16816.F32.BF16 R124, R32, R38.reuse, R124 ;  /* 0x00000026207c723c */ /* 0x080fec000004187c */
[----:B------:R-:W-:Y:S06]  /*a3b0*/  HMMA.16816.F32.BF16 R128, R4, R38, R128 ;  /* 0x000000260480723c */ /* 0x000fec0000041880 */
[-C--:B----4-:R-:W-:Y:S06]  /*a3c0*/  HMMA.16816.F32.BF16 R100, R12, R20.reuse, R100 ;  /* 0x000000140c64723c */ /* 0x090fec0000041864 */
        /* <DEDUP_REMOVED lines=128> */
[----:B-1----:R-:W1:Y:S03]  /*abd0*/  S2R R3, SR_TID.X ;  /* 0x0000000000037919 */ /* 0x002e660000002100 */
[----:B------:R2:W-:Y:S01]  /*abe0*/  STS [R143+0x4000], R94 ;  /* 0x0040005e8f007388 */ /* 0x0005e20000000800 */
[----:B------:R-:W-:Y:S05]  /*abf0*/  @P0 BRA `(.L_x_573) ;  /* 0x0000000000340947 */ /* 0x000fea0003800000 */
        /* <DEDUP_REMOVED lines=13> */
.L_x_573:
[----:B------:R-:W-:Y:S01]  /*acd0*/  @UP0 UIADD3 UR11, UR25, UR37, URZ ;  /* 0x00000025190b0290 */ /* 0x000fe2000fffe03f */
[----:B--2---:R-:W-:Y:S01]  /*ace0*/  SHF.R.S32.HI R0, RZ, 0x1f, R197 ;  /* 0x0000001fff007819 */ /* 0x004fe200000114c5 */
[----:B------:R-:W-:Y:S01]  /*acf0*/  @UP0 ULDC.64 UR8, c[0x0][0x458] ;  /* 0x0001160000080ab9 */ /* 0x000fe20000000a00 */
[----:B------:R-:W-:Y:S01]  /*ad00*/  USHF.L.U32 UR10, UR23, 0x7, URZ ;  /* 0x00000007170a7899 */ /* 0x000fe2000800063f */
[----:B-1----:R-:W-:Y:S01]  /*ad10*/  SHF.R.S32.HI R2, RZ, 0x1f, R3 ;  /* 0x0000001fff027819 */ /* 0x002fe20000011403 */
        /* <DEDUP_REMOVED lines=18> */
.L_x_574:
[----:B------:R-:W-:Y:S01]  /*ae40*/  BAR.SYNC.DEFER_BLOCKING 0x0 ;  /* 0x0000000000007b1d */ /* 0x000fe20000010000 */
[----:B------:R-:W-:Y:S01]  /*ae50*/  LEA.HI R2, R2, R3, RZ, 0x3 ;  /* 0x0000000302027211 */ /* 0x000fe200078f18ff */
[----:B------:R-:W-:Y:S01]  /*ae60*/  USHF.R.S32.HI UR11, URZ, 0x1f, UR10 ;  /* 0x0000001f3f0b7899 */ /* 0x000fe2000801140a */
[----:B------:R-:W-:Y:S01]  /*ae70*/  IMAD.MOV.U32 R11, RZ, RZ, R0 ;  /* 0x000000ffff0b7224 */ /* 0x000fe200078e0000 */
[----:B------:R-:W-:Y:S01]  /*ae80*/  UIMAD UR12, UR23, -0x80, UR12 ;  /* 0xffffff80170c78a4 */ /* 0x000fe2000f8e020c */
[----:B------:R-:W-:Y:S01]  /*ae90*/  SHF.R.S32.HI R0, RZ, 0x3, R2 ;  /* 0x00000003ff007819 */ /* 0x000fe20000011402 */
[----:B------:R-:W-:Y:S01]  /*aea0*/  UIMAD UR13, UR11, UR6, URZ ;  /* 0x000000060b0d72a4 */ /* 0x000fe2000f8e023f */
[----:B------:R-:W-:Y:S01]  /*aeb0*/  IMAD.MOV.U32 R10, RZ, RZ, R197 ;  /* 0x000000ffff0a7224 */ /* 0x000fe200078e00c5 */
[----:B------:R-:W-:Y:S01]  /*aec0*/  ULDC UR16, c[0x0][0x2d0] ;  /* 0x0000b40000107ab9 */ /* 0x000fe20000000800 */
[----:B------:R-:W-:Y:S01]  /*aed0*/  IMAD.U32 R2, RZ, RZ, UR6 ;  /* 0x00000006ff027e24 */ /* 0x000fe2000f8e00ff */
[----:B------:R-:W-:Y:S01]  /*aee0*/  ISETP.GE.AND P4, PT, R197, UR16, PT ;  /* 0x00000010c5007c0c */ /* 0x000fe2000bf86270 */
[C---:B------:R-:W-:Y:S01]  /*aef0*/  VIADD R4, R0.reuse, 0x20 ;  /* 0x0000002000047836 */ /* 0x040fe20000000000 */
[----:B------:R-:W-:Y:S01]  /*af00*/  IADD3 R5, R0, 0x40, RZ ;  /* 0x0000004000057810 */ /* 0x000fe20007ffe0ff */
[----:B------:R-:W-:Y:S01]  /*af10*/  UIMAD UR13, UR10, UR7, UR13 ;  /* 0x000000070a0d72a4 */ /* 0x000fe2000f8e020d */
[----:B------:R-:W-:Y:S01]  /*af20*/  IMAD.WIDE.U32 R2, R2, UR10, R10 ;  /* 0x0000000a02027c25 */ /* 0x000fe2000f8e000a */
[----:B------:R-:W-:Y:S01]  /*af30*/  USHF.R.S32.HI UR22, URZ, 0x1f, UR57 ;  /* 0x0000001f3f167899 */ /* 0x000fe20008011439 */
[----:B------:R-:W-:Y:S01]  /*af40*/  ISETP.GE.OR P2, PT, R5, UR12, P4 ;  /* 0x0000000c05007c0c */ /* 0x000fe2000a746670 */
[----:B------:R-:W-:Y:S01]  /*af50*/  ULDC.64 UR16, c[0x0][0x468] ;  /* 0x00011a0000107ab9 */ /* 0x000fe20000000a00 */
[----:B------:R-:W-:Y:S01]  /*af60*/  VIADD R5, R0, 0x60 ;  /* 0x0000006000057836 */ /* 0x000fe20000000000 */
[----:B------:R-:W-:Y:S01]  /*af70*/  ISETP.GE.OR P3, PT, R4, UR12, P4 ;  /* 0x0000000c04007c0c */ /* 0x000fe2000a766670 */
[----:B------:R-:W-:Y:S01]  /*af80*/  IMAD.U32 R4, RZ, RZ, UR13 ;  /* 0x0000000dff047e24 */ /* 0x000fe2000f8e00ff */
[----:B------:R-:W-:Y:S01]  /*af90*/  IADD3 R2, P0, R2, UR20, RZ ;  /* 0x0000001402027c10 */ /* 0x000fe2000ff1e0ff */
[----:B------:R-:W-:Y:S01]  /*afa0*/  UIMAD UR13, UR22, UR16, URZ ;  /* 0x00000010160d72a4 */ /* 0x000fe2000f8e023f */
[----:B------:R-:W-:Y:S01]  /*afb0*/  ISETP.GE.OR P1, PT, R5, UR12, P4 ;  /* 0x0000000c05007c0c */ /* 0x000fe2000a726670 */
[----:B------:R1:W2:Y:S01]  /*afc0*/  LDS.128 R16, [R142+0xd000] ;  /* 0x00d000008e107984 */ /* 0x0002a20000000c00 */
[----:B------:R-:W-:Y:S01]  /*afd0*/  ISETP.GE.OR P4, PT, R0, UR12, P4 ;  /* 0x0000000c00007c0c */ /* 0x000fe2000a786670 */
[----:B------:R-:W-:Y:S01]  /*afe0*/  UIMAD UR17, UR57, UR17, UR13 ;  /* 0x00000011391172a4 */ /* 0x000fe2000f8e020d */
[----:B------:R-:W-:Y:S01]  /*aff0*/  IADD3.X R3, R3, UR21, R4, P0, !PT ;  /* 0x0000001503037c10 */ /* 0x000fe200087fe404 */
[----:B------:R1:W3:Y:S01]  /*b000*/  LDS.128 R20, [R142+0x11000] ;  /* 0x011000008e147984 */ /* 0x0002e20000000c00 */
[----:B------:R-:W-:Y:S01]  /*b010*/  MOV R4, UR16 ;  /* 0x0000001000047c02 */ /* 0x000fe20008000f00 */
[----:B------:R-:W-:Y:S01]  /*b020*/  BSSY B0, `(.L_x_575) ;  /* 0x0000012000007945 */ /* 0x000fe20003800000 */
[----:B------:R-:W-:Y:S01]  /*b030*/  SHF.R.S32.HI R9, RZ, 0x1f, R0 ;  /* 0x0000001fff097819 */ /* 0x000fe20000011400 */
[----:B------:R1:W4:Y:S02]  /*b040*/  LDS.128 R24, [R142+0x12000] ;  /* 0x012000008e187984 */ /* 0x0003240000000c00 */
[----:B------:R-:W-:-:S02]  /*b050*/  IMAD.WIDE.U32 R2, R4, UR57, R2 ;  /* 0x0000003904027c25 */ /* 0x000fc4000f8e0002 */
[----:B------:R1:W1:Y:S02]  /*b060*/  LDS.128 R28, [R142+0x13000] ;  /* 0x013000008e1c7984 */ /* 0x0002640000000c00 */
[----:B------:R-:W-:Y:S01]  /*b070*/  VIADD R8, R3, UR17 ;  /* 0x0000001103087c36 */ /* 0x000fe20008000000 */
[----:B------:R-:W-:Y:S06]  /*b080*/  @P4 BRA `(.L_x_576) ;  /* 0x00000000002c4947 */ /* 0x000fec0003800000 */
        /* <DEDUP_REMOVED lines=11> */
.L_x_576:
[----:B------:R-:W-:Y:S05]  /*b140*/  BSYNC B0 ;  /* 0x0000000000007941 */ /* 0x000fea0003800000 */
.L_x_575:
        /* <DEDUP_REMOVED lines=14> */
.L_x_578:
[----:B------:R-:W-:Y:S05]  /*b230*/  BSYNC B0 ;  /* 0x0000000000007941 */ /* 0x000fea0003800000 */
.L_x_577:
        /* <DEDUP_REMOVED lines=15> */
.L_x_580:
[----:B------:R-:W-:Y:S05]  /*b330*/  BSYNC B0 ;  /* 0x0000000000007941 */ /* 0x000fea0003800000 */
.L_x_579:
        /* <DEDUP_REMOVED lines=14> */
.L_x_582:
[----:B------:R-:W-:Y:S05]  /*b420*/  BSYNC B0 ;  /* 0x0000000000007941 */ /* 0x000fea0003800000 */
.L_x_581:
[----:B-12---:R-:W1:Y:S01]  /*b430*/  LDS.128 R140, [R142+0x10000] ;  /* 0x010000008e8c7984 */ /* 0x006e620000000c00 */
[----:B------:R-:W-:Y:S01]  /*b440*/  IMAD.U32 R2, RZ, RZ, UR8 ;  /* 0x00000008ff027e24 */ /* 0x000fe2000f8e00ff */
[----:B------:R-:W-:Y:S01]  /*b450*/  UIMAD UR11, UR11, UR8, URZ ;  /* 0x000000080b0b72a4 */ /* 0x000fe2000f8e023f */
[----:B------:R-:W-:Y:S01]  /*b460*/  BSSY B0, `(.L_x_583) ;  /* 0x0000018000007945 */ /* 0x000fe20003800000 */
[----:B------:R-:W-:Y:S01]  /*b470*/  USHF.R.S32.HI UR12, URZ, 0x1f, UR57 ;  /* 0x0000001f3f0c7899 */ /* 0x000fe20008011439 */
[----:B------:R-:W-:Y:S01]  /*b480*/  IMAD.WIDE.U32 R2, R2, UR10, R10 ;  /* 0x0000000a02027c25 */ /* 0x000fe2000f8e000a */
[----:B------:R-:W-:Y:S01]  /*b490*/  UIMAD UR10, UR10, UR9, UR11 ;  /* 0x000000090a0a72a4 */ /* 0x000fe2000f8e020b */
[----:B------:R-:W-:Y:S01]  /*b4a0*/  ULDC.64 UR6, c[0x0][0x470] ;  /* 0x00011c0000067ab9 */ /* 0x000fe20000000a00 */
[----:B------:R-:W-:-:S04]  /*b4b0*/  IADD3 R2, P0, R2, UR18, RZ ;  /* 0x0000001202027c10 */ /* 0x000fc8000ff1e0ff */
[----:B------:R-:W-:Y:S01]  /*b4c0*/  IMAD.U32 R4, RZ, RZ, UR10 ;  /* 0x0000000aff047e24 */ /* 0x000fe2000f8e00ff */
[----:B------:R-:W-:-:S04]  /*b4d0*/  UIMAD UR10, UR12, UR6, URZ ;  /* 0x000000060c0a72a4 */ /* 0x000fc8000f8e023f */
[----:B------:R-:W-:Y:S01]  /*b4e0*/  IADD3.X R3, R3, UR19, R4, P0, !PT ;  /* 0x0000001303037c10 */ /* 0x000fe200087fe404 */
[----:B------:R-:W-:Y:S01]  /*b4f0*/  UIMAD UR7, UR57, UR7, UR10 ;  /* 0x00000007390772a4 */ /* 0x000fe2000f8e020a */
[----:B------:R-:W-:-:S05]  /*b500*/  MOV R4, UR6 ;  /* 0x0000000600047c02 */ /* 0x000fca0008000f00 */
        /* <DEDUP_REMOVED lines=13> */
.L_x_584:
[----:B------:R-:W-:Y:S05]  /*b5e0*/  BSYNC B0 ;  /* 0x0000000000007941 */ /* 0x000fea0003800000 */
.L_x_583:
        /* <DEDUP_REMOVED lines=14> */
.L_x_586:
[----:B------:R-:W-:Y:S05]  /*b6d0*/  BSYNC B0 ;  /* 0x0000000000007941 */ /* 0x000fea0003800000 */
.L_x_585:
        /* <DEDUP_REMOVED lines=14> */
.L_x_588:
[----:B------:R-:W-:Y:S05]  /*b7c0*/  BSYNC B0 ;  /* 0x0000000000007941 */ /* 0x000fea0003800000 */
.L_x_587:
[----:B------:R-:W-:Y:S05]  /*b7d0*/  @P1 BRA `(.L_x_535) ;  /* 0x00000000002c1947 */ /* 0x000fea0003800000 */
[----:B------:R-:W-:Y:S01]  /*b7e0*/  IADD3 R0, P0, R0, 0x60, RZ ;  /* 0x0000006000007810 */ /* 0x000fe20007f1e0ff */
[----:B------:R-:W-:-:S03]  /*b7f0*/  ULDC.64 UR6, c[0x0][0x3f8] ;  /* 0x0000fe0000067ab9 */ /* 0x000fc60000000a00 */
[----:B------:R-:W-:-:S05]  /*b800*/  IADD3.X R3, RZ, R9, RZ, P0, !PT ;  /* 0x00000009ff037210 */ /* 0x000fca00007fe4ff */
[----:B--2---:R-:W-:Y:S01]  /*b810*/  IMAD R6, R3, UR8, RZ ;  /* 0x0000000803067c24 */ /* 0x004fe2000f8e02ff */
[----:B------:R-:W-:-:S03]  /*b820*/  MOV R3, R8 ;  /* 0x0000000800037202 */ /* 0x000fc60000000f00 */
[----:B------:R-:W-:-:S04]  /*b830*/  IMAD.WIDE.U32 R4, R0, UR8, R2 ;  /* 0x0000000800047c25 */ /* 0x000fc8000f8e0002 */
[----:B------:R-:W-:Y:S01]  /*b840*/  IMAD R0, R0, UR9, R6 ;  /* 0x0000000900007c24 */ /* 0x000fe2000f8e0206 */
[----:B------:R-:W-:-:S04]  /*b850*/  LEA R2, P0, R4, UR6, 0x1 ;  /* 0x0000000604027c11 */ /* 0x000fc8000f8008ff */
[----:B------:R-:W-:-:S04]  /*b860*/  IADD3 R0, R0, R5, RZ ;  /* 0x0000000500007210 */ /* 0x000fc80007ffe0ff */
[----:B------:R-:W-:-:S05]  /*b870*/  LEA.HI.X R3, R4, UR7, R0, 0x1, P0 ;  /* 0x0000000704037c11 */ /* 0x000fca00080f0c00 */
[----:B------:R2:W-:Y:S02]  /*b880*/  STG.E.128 desc[UR14][R2.64], R28 ;  /* 0x0000001c02007986 */ /* 0x0005e4000c101d0e */
.L_x_535:
[----:B------:R-:W-:Y:S05]  /*b890*/  BSYNC B1 ;  /* 0x0000000000017941 */ /* 0x000fea0003800000 */
.L_x_513:
        /* <DEDUP_REMOVED lines=11> */
.L_x_589:
[----:B------:R-:W-:Y:S05]  /*b950*/  EXIT ;  /* 0x000000000000794d */ /* 0x000fea0003800000 */
.L_x_591:
        /* <DEDUP_REMOVED lines=10> */
.L_x_2464:


//--------------------- .text._ZN5flash44flash_bwd_dq_dk_dv_loop_seqk_parallel_kernelI23Flash_bwd_kernel_traitsILi64ELi128ELi128ELi8ELi4ELi4ELi4ELb0ELb0EN7cutlass10bfloat16_tE19Flash_kernel_traitsILi64ELi128ELi128ELi8ES3_EELb0ELb0ELb0ELb0ELb1ELb1ELb0EEEvNS_16Flash_bwd_paramsE --------------------------
	.section	.text._ZN5flash44flash_bwd_dq_dk_dv_loop_seqk_parallel_kernelI23Flash_bwd_kernel_traitsILi64ELi128ELi128ELi8ELi4ELi4ELi4ELb0ELb0EN7cutlass10bfloat16_tE19Flash_kernel_traitsILi64ELi128ELi128ELi8ES3_EELb0ELb0ELb0ELb0ELb1ELb1ELb0EEEvNS_16Flash_bwd_paramsE,"ax",@progbits
	.align	128
        .global         _ZN5flash44flash_bwd_dq_dk_dv_loop_seqk_parallel_kernelI23Flash_bwd_kernel_traitsILi64ELi128ELi128ELi8ELi4ELi4ELi4ELb0ELb0EN7cutlass10bfloat16_tE19Flash_kernel_traitsILi64ELi128ELi128ELi8ES3_EELb0ELb0ELb0ELb0ELb1ELb1ELb0EEEvNS_16Flash_bwd_paramsE
        .type           _ZN5flash44flash_bwd_dq_dk_dv_loop_seqk_parallel_kernelI23Flash_bwd_kernel_traitsILi64ELi128ELi128ELi8ELi4ELi4ELi4ELb0ELb0EN7cutlass10bfloat16_tE19Flash_kernel_traitsILi64ELi128ELi128ELi8ES3_EELb0ELb0ELb0ELb0ELb1ELb1ELb0EEEvNS_16Flash_bwd_paramsE,@function
        .size           _ZN5flash44flash_bwd_dq_dk_dv_loop_seqk_parallel_kernelI23Flash_bwd_kernel_traitsILi64ELi128ELi128ELi8ELi4ELi4ELi4ELb0ELb0EN7cutlass10bfloat16_tE19Flash_kernel_traitsILi64ELi128ELi128ELi8ES3_EELb0ELb0ELb0ELb0ELb1ELb1ELb0EEEvNS_16Flash_bwd_paramsE,(.L_x_2465 - _ZN5flash44flash_bwd_dq_dk_dv_loop_seqk_parallel_kernelI23Flash_bwd_kernel_traitsILi64ELi128ELi128ELi8ELi4ELi4ELi4ELb0ELb0EN7cutlass10bfloat16_tE19Flash_kernel_traitsILi64ELi128ELi128ELi8ES3_EELb0ELb0ELb0ELb0ELb1ELb1ELb0EEEvNS_16Flash_bwd_paramsE)
        .other          _ZN5flash44flash_bwd_dq_dk_dv_loop_seqk_parallel_kernelI23Flash_bwd_kernel_traitsILi64ELi128ELi128ELi8ELi4ELi4ELi4ELb0ELb0EN7cutlass10bfloat16_tE19Flash_kernel_traitsILi64ELi128ELi128ELi8ES3_EELb0ELb0ELb0ELb0ELb1ELb1ELb0EEEvNS_16Flash_bwd_paramsE,@"STO_CUDA_ENTRY STV_DEFAULT"
_ZN5flash44flash_bwd_dq_dk_dv_loop_seqk_parallel_kernelI23Flash_bwd_kernel_traitsILi64ELi128ELi128ELi8ELi4ELi4ELi4ELb0ELb0EN7cutlass10bfloat16_tE19Flash_kernel_traitsILi64ELi128ELi128ELi8ES3_EELb0ELb0ELb0ELb0ELb1ELb1ELb0EEEvNS_16Flash_bwd_paramsE:
.text._ZN5flash44flash_bwd_dq_dk_dv_loop_seqk_parallel_kernelI23Flash_bwd_kernel_traitsILi64ELi128ELi128ELi8ELi4ELi4ELi4ELb0ELb0EN7cutlass10bfloat16_tE19Flash_kernel_traitsILi64ELi128ELi128ELi8ES3_EELb0ELb0ELb0ELb0ELb1ELb1ELb0EEEvNS_16Flash_bwd_paramsE:
        /* <DEDUP_REMOVED lines=17> */
[----:B------:R-:W-:Y:S01]  /*0110*/  UMOV UR27, 0xffffc000 ;  /* 0xffffc000001b7882 */ /* 0x000fe20000000000 */
[----:B------:R-:W-:Y:S01]  /*0120*/  ULDC.64 UR22, c[0x0][0x300] ;  /* 0x0000c00000167ab9 */ /* 0x000fe20000000a00 */
[----:B------:R-:W-:Y:S01]  /*0130*/  ULDC.64 UR20, c[0x0][0x308] ;  /* 0x0000c20000147ab9 */ /* 0x000fe20000000a00 */
[----:B------:R-:W3:Y:S08]  /*0140*/  S2UR UR26, SR_CTAID.Y ;  /* 0x00000000001a79c3 */ /* 0x000ef00000002600 */
[----:B------:R-:W4:Y:S01]  /*0150*/  S2UR UR28, SR_CTAID.Z ;  /* 0x00000000001c79c3 */ /* 0x000f220000002700 */
[----:B--2---:R-:W-:-:S07]  /*0160*/  ULEA UR5, UR5, UR4, 0x18 ;  /* 0x0000000405057291 */ /* 0x004fce000f8ec03f */
[----:B------:R-:W2:Y:S01]  /*0170*/  S2UR UR25, SR_CTAID.Z ;  /* 0x00000000001979c3 */ /* 0x000ea20000002700 */
[----:B------:R-:W-:Y:S01]  /*0180*/  UIADD3 UR4, UR5, 0xc000, URZ ;  /* 0x0000c00005047890 */ /* 0x000fe2000fffe03f */
[----:B-1----:R-:W-:Y:S01]  /*0190*/  SHF.R.S32.HI R5, RZ, 0x1f, R8 ;  /* 0x0000001fff057819 */ /* 0x002fe20000011408 */
[----:B---3--:R-:W-:-:S05]  /*01a0*/  USHF.R.S32.HI UR35, URZ, 0x1f, UR26 ;  /* 0x0000001f3f237899 */ /* 0x008fca000801141a */
[----:B------:R-:W1:Y:S01]  /*01b0*/  S2UR UR24, SR_CTAID.Y ;  /* 0x00000000001879c3 */ /* 0x000e620000002600 */
[----:B------:R-:W-:Y:S01]  /*01c0*/  UIMAD.WIDE UR36, UR26, 0x80, URZ ;  /* 0x000000801a2478a5 */ /* 0x000fe2000f8e023f */
[CC--:B------:R-:W-:Y:S02]  /*01d0*/  LEA.HI R0, R5.reuse, R8.reuse, RZ, 0x5 ;  /* 0x0000000805007211 */ /* 0x0c0fe400078f28ff */
[CC--:B------:R-:W-:Y:S02]  /*01e0*/  LEA.HI R13, R5.reuse, R8.reuse, RZ, 0x3 ;  /* 0x00000008050d7211 */ /* 0x0c0fe400078f18ff */
[----:B------:R-:W-:Y:S01]  /*01f0*/  LOP3.LUT R6, R0, 0xffffffe0, RZ, 0xc0, !PT ;  /* 0xffffffe000067812 */ /* 0x000fe200078ec0ff */
[----:B----4-:R-:W-:Y:S01]  /*0200*/  USHF.R.S32.HI UR34, URZ, 0x1f, UR28 ;  /* 0x0000001f3f227899 */ /* 0x010fe2000801141c */
[----:B------:R-:W-:Y:S02]  /*0210*/  SHF.R.S32.HI R4, RZ, 0x5, R0 ;  /* 0x00000005ff047819 */ /* 0x000fe40000011400 */
[CC--:B------:R-:W-:Y:S01]  /*0220*/  LEA.HI R2, R5.reuse, R8.reuse, RZ, 0x4 ;  /* 0x0000000805027211 */ /* 0x0c0fe200078f20ff */
[----:B------:R-:W-:Y:S01]  /*0230*/  IMAD.IADD R7, R8, 0x1, -R6 ;  /* 0x0000000108077824 */ /* 0x000fe200078e0a06 */
[----:B------:R-:W-:-:S02]  /*0240*/  LEA.HI R15, R5, R8, RZ, 0x7 ;  /* 0x00000008050f7211 */ /* 0x000fc400078f38ff */
[CC--:B------:R-:W-:Y:S02]  /*0250*/  LEA.HI R14, R5.reuse, R8.reuse, RZ, 0x6 ;  /* 0x00000008050e7211 */ /* 0x0c0fe400078f30ff */
[----:B------:R-:W-:Y:S01]  /*0260*/  SHF.R.S32.HI R0, RZ, 0x1f, R0 ;  /* 0x0000001fff007819 */ /* 0x000fe20000011400 */
[----:B--2---:R-:W-:Y:S01]  /*0270*/  USHF.R.S32.HI UR33, URZ, 0x1f, UR25 ;  /* 0x0000001f3f217899 */ /* 0x004fe20008011419 */
[----:B------:R-:W-:Y:S02]  /*0280*/  LEA.HI R5, R5, R8, RZ, 0x2 ;  /* 0x0000000805057211 */ /* 0x000fe400078f10ff */
[----:B------:R-:W-:Y:S02]  /*0290*/  SHF.R.S32.HI R11, RZ, 0x3, R13 ;  /* 0x00000003ff0b7819 */ /* 0x000fe4000001140d */
[----:B------:R-:W-:Y:S02]  /*02a0*/  LEA.HI R0, R0, R4, RZ, 0x2 ;  /* 0x0000000400007211 */ /* 0x000fe400078f10ff */
[----:B------:R-:W-:Y:S01]  /*02b0*/  LOP3.LUT R3, R13, 0xfffffff8, RZ, 0xc0, !PT ;  /* 0xfffffff80d037812 */ /* 0x000fe200078ec0ff */
[----:B------:R-:W-:Y:S01]  /*02c0*/  IMAD.SHL.U32 R6, R11, 0x40, RZ ;  /* 0x000000400b067824 */ /* 0x000fe200078e00ff */
[----:B------:R-:W-:Y:S01]  /*02d0*/  LOP3.LUT R10, R2, 0xfffffff0, RZ, 0xc0, !PT ;  /* 0xfffffff0020a7812 */ /* 0x000fe200078ec0ff */
[----:B-1----:R-:W-:Y:S01]  /*02e0*/  USHF.R.S32.HI UR32, URZ, 0x1f, UR24 ;  /* 0x0000001f3f207899 */ /* 0x002fe20008011418 */
[----:B------:R-:W-:Y:S01]  /*02f0*/  LOP3.LUT R9, R5, 0x7ffffffc, RZ, 0xc0, !PT ;  /* 0x7ffffffc05097812 */ /* 0x000fe200078ec0ff */
[----:B------:R-:W-:Y:S01]  /*0300*/  IMAD.IADD R3, R8, 0x1, -R3 ;  /* 0x0000000108037824 */ /* 0x000fe200078e0a03 */
[----:B------:R-:W-:Y:S01]  /*0310*/  LOP3.LUT R0, R0, 0xfffffffc, RZ, 0xc0, !PT ;  /* 0xfffffffc00007812 */ /* 0x000fe200078ec0ff */
[C---:B------:R-:W-:Y:S01]  /*0320*/  IMAD.IADD R10, R8.reuse, 0x1, -R10 ;  /* 0x00000001080a7824 */ /* 0x040fe200078e0a0a */
[----:B------:R-:W-:Y:S01]  /*0330*/  SHF.R.S32.HI R12, RZ, 0x1f, R7 ;  /* 0x0000001fff0c7819 */ /* 0x000fe20000011407 */
[----:B------:R-:W-:Y:S01]  /*0340*/  IMAD.IADD R16, R8, 0x1, -R9 ;  /* 0x0000000108107824 */ /* 0x000fe200078e0a09 */
[----:B------:R-:W-:Y:S01]  /*0350*/  SHF.R.S32.HI R8, RZ, 0x4, R2 ;  /* 0x00000004ff087819 */ /* 0x000fe20000011402 */
[----:B------:R-:W-:Y:S01]  /*0360*/  IMAD.IADD R11, R4, 0x1, -R0 ;  /* 0x00000001040b7824 */ /* 0x000fe200078e0a00 */
[----:B------:R-:W-:Y:S01]  /*0370*/  LOP3.LUT R0, R6, 0x1c0, RZ, 0xc0, !PT ;  /* 0x000001c006007812 */ /* 0x000fe200078ec0ff */
[----:B------:R-:W-:Y:S01]  /*0380*/  IMAD.SHL.U32 R6, R3, 0x8, RZ ;  /* 0x0000000803067824 */ /* 0x000fe200078e00ff */
[----:B------:R-:W-:-:S02]  /*0390*/  LEA.HI R2, R2, R8, RZ, 0x1 ;  /* 0x0000000802027211 */ /* 0x000fc400078f08ff */
[--C-:B------:R-:W-:Y:S02]  /*03a0*/  SHF.R.S32.HI R9, RZ, 0x2, R5.reuse ;  /* 0x00000002ff097819 */ /* 0x100fe40000011405 */
[----:B------:R-:W-:Y:S02]  /*03b0*/  SHF.R.S32.HI R4, RZ, 0x1f, R5 ;  /* 0x0000001fff047819 */ /* 0x000fe40000011405 */
[----:B------:R-:W-:Y:S02]  /*03c0*/  LOP3.LUT R5, R2, 0xfffffffe, RZ, 0xc0, !PT ;  /* 0xfffffffe02057812 */ /* 0x000fe400078ec0ff */
[----:B------:R-:W-:Y:S02]  /*03d0*/  LOP3.LUT R6, R0, 0x38, R6, 0xf8, !PT ;  /* 0x0000003800067812 */ /* 0x000fe400078ef806 */
[----:B------:R-:W-:Y:S01]  /*03e0*/  SHF.R.U32.HI R2, RZ, 0x3, R0 ;  /* 0x00000003ff027819 */ /* 0x000fe20000011600 */
[----:B------:R-:W-:Y:S01]  /*03f0*/  IMAD.IADD R8, R8, 0x1, -R5 ;  /* 0x0000000108087824 */ /* 0x000fe200078e0a05 */
[----:B------:R-:W-:Y:S01]  /*0400*/  LEA.HI R0, R4, R9, RZ, 0x3 ;  /* 0x0000000904007211 */ /* 0x000fe200078f18ff */
[----:B------:R-:W-:Y:S01]  /*0410*/  IMAD.SHL.U32 R5, R14, 0x8, RZ ;  /* 0x000000080e057824 */ /* 0x000fe200078e00ff */
[----:B------:R-:W-:Y:S01]  /*0420*/  LOP3.LUT R4, R6, R2, RZ, 0x3c, !PT ;  /* 0x0000000206047212 */ /* 0x000fe200078e3cff */
[C---:B------:R-:W-:Y:S01]  /*0430*/  IMAD.SHL.U32 R2, R3.reuse, 0x40, RZ ;  /* 0x0000004003027824 */ /* 0x040fe200078e00ff */
[----:B------:R-:W-:Y:S01]  /*0440*/  LOP3.LUT R0, R0, 0xfffffff8, RZ, 0xc0, !PT ;  /* 0xfffffff800007812 */ /* 0x000fe200078ec0ff */
[----:B------:R-:W-:Y:S01]  /*0450*/  IMAD.SHL.U32 R184, R8, 0x200, RZ ;  /* 0x0000020008b87824 */ /* 0x000fe200078e00ff */
[----:B------:R-:W-:-:S02]  /*0460*/  LOP3.LUT P4, RZ, R3, 0x2, RZ, 0xc0, !PT ;  /* 0x0000000203ff7812 */ /* 0x000fc4000788c0ff */
[----:B------:R-:W-:Y:S01]  /*0470*/  LOP3.LUT P3, RZ, R3, 0x4, RZ, 0xc0, !PT ;  /* 0x0000000403ff7812 */ /* 0x000fe2000786c0ff */
[----:B------:R-:W-:Y:S01]  /*0480*/  IMAD.IADD R3, R9, 0x1, -R0 ;  /* 0x0000000109037824 */ /* 0x000fe200078e0a00 */
[----:B------:R-:W-:Y:S02]  /*0490*/  LOP3.LUT R249, R4, 0xfffffe00, R5, 0xf8, !PT ;  /* 0xfffffe0004f97812 */ /* 0x000fe400078ef805 */
[----:B------:R-:W-:Y:S01]  /*04a0*/  LOP3.LUT R0, R2, 0x1c0, RZ, 0xc0, !PT ;  /* 0x000001c002007812 */ /* 0x000fe200078ec0ff */
[----:B------:R-:W-:Y:S01]  /*04b0*/  IMAD.SHL.U32 R2, R11, 0x10, RZ ;  /* 0x000000100b027824 */ /* 0x000fe200078e00ff */
[----:B------:R-:W-:Y:S02]  /*04c0*/  SHF.R.S32.HI R5, RZ, 0x1f, R10 ;  /* 0x0000001fff057819 */ /* 0x000fe4000001140a */
[----:B------:R-:W-:Y:S02]  /*04d0*/  LEA.HI R7, R12, R7, RZ, 0x2 ;  /* 0x000000070c077211 */ /* 0x000fe400078f10ff */
[----:B------:R-:W-:-:S02]  /*04e0*/  LEA.HI R9, R5, R10, RZ, 0x3 ;  /* 0x0000000a05097211 */ /* 0x000fc400078f18ff */
[----:B------:R-:W-:Y:S02]  /*04f0*/  LEA.HI.SX32 R5, R7, R2, 0x1e ;  /* 0x0000000207057211 */ /* 0x000fe400078ff2ff */
[----:B------:R-:W-:Y:S02]  /*0500*/  LOP3.LUT R7, R0, 0x30, R2, 0xf8, !PT ;  /* 0x0000003000077812 */ /* 0x000fe400078ef802 */
[----:B------:R-:W-:Y:S01]  /*0510*/  LOP3.LUT R2, R3, 0x1, RZ, 0xc0, !PT ;  /* 0x0000000103027812 */ /* 0x000fe200078ec0ff */
[----:B------:R1:W-:Y:S01]  /*0520*/  STL [R1+0xc], R5 ;  /* 0x00000c0501007387 */ /* 0x0003e20000100800 */
[----:B------:R-:W-:Y:S02]  /*0530*/  SHF.R.S32.HI R4, RZ, 0x7, R15 ;  /* 0x00000007ff047819 */ /* 0x000fe4000001140f */
[----:B------:R-:W-:Y:S02]  /*0540*/  ISETP.NE.U32.AND P0, PT, R2, 0x1, PT ;  /* 0x000000010200780c */ /* 0x000fe40003f05070 */
[----:B------:R-:W-:-:S02]  /*0550*/  LOP3.LUT R187, R0, 0x8, R13, 0xf8, !PT ;  /* 0x0000000800bb7812 */ /* 0x000fc400078ef80d */
[----:B------:R-:W-:Y:S02]  /*0560*/  SHF.R.U32.HI R0, RZ, 0x3, R0 ;  /* 0x00000003ff007819 */ /* 0x000fe40000011600 */
[----:B------:R-:W-:Y:S01]  /*0570*/  LOP3.LUT R2, R7, 0x8, R13, 0xf8, !PT ;  /* 0x0000000807027812 */ /* 0x000fe200078ef80d */
[----:B------:R-:W-:Y:S01]  /*0580*/  IMAD.SHL.U32 R7, R8, 0x10, RZ ;  /* 0x0000001008077824 */ /* 0x000fe200078e00ff */
[C---:B------:R-:W-:Y:S01]  /*0590*/  R2P PR, R3.reuse, 0x6 ;  /* 0x0000000603007804 */ /* 0x040fe20000000000 */
[----:B------:R-:W-:Y:S01]  /*05a0*/  IMAD.SHL.U32 R3, R3, 0x40, RZ ;  /* 0x0000004003037824 */ /* 0x000fe200078e00ff */
[----:B------:R-:W-:Y:S02]  /*05b0*/  LOP3.LUT R6, R9, 0xfffffff8, RZ, 0xc0, !PT ;  /* 0xfffffff809067812 */ /* 0x000fe400078ec0ff */
[----:B------:R-:W-:Y:S02]  /*05c0*/  LOP3.LUT R187, R187, R0, RZ, 0x3c, !PT ;  /* 0x00000000bbbb7212 */ /* 0x000fe400078e3cff */
[C---:B------:R-:W-:Y:S01]  /*05d0*/  SEL R189, R235.reuse, 0xffffffe0, !P4 ;  /* 0xffffffe0ebbd7807 */ /* 0x040fe20006000000 */
[----:B------:R-:W-:Y:S01]  /*05e0*/  IMAD.IADD R12, R10, 0x1, -R6 ;  /* 0x000000010a0c7824 */ /* 0x000fe200078e0a06 */
[----:B------:R-:W-:Y:S01]  /*05f0*/  SEL R235, R235, 0xffffffe0, !P1 ;  /* 0xffffffe0ebeb7807 */ /* 0x000fe20004800000 */
[----:B------:R-:W-:Y:S01]  /*0600*/  IMAD.SHL.U32 R6, R16, 0x2, RZ ;  /* 0x0000000210067824 */ /* 0x000fe200078e00ff */
[----:B------:R-:W-:-:S02]  /*0610*/  SEL R233, R233, 0x10, !P0 ;  /* 0x00000010e9e97807 */ /* 0x000fc40004000000 */
[----:B------:R2:W-:Y:S01]  /*0620*/  STL [R1+0x4], R12 ;  /* 0x0000040c01007387 */ /* 0x0005e20000100800 */
[----:B-1----:R-:W-:Y:S01]  /*0630*/  IMAD R5, R4, 0x1000, R184 ;  /* 0x0000100004057824 */ /* 0x002fe200078e02b8 */
[----:B------:R-:W-:Y:S01]  /*0640*/  LOP3.LUT R184, R184, R2, R0, 0xf6, !PT ;  /* 0x00000002b8b87212 */ /* 0x000fe200078ef600 */
[C---:B------:R-:W-:Y:S01]  /*0650*/  IMAD.SHL.U32 R2, R4.reuse, 0x8, RZ ;  /* 0x0000000804027824 */ /* 0x040fe200078e00ff */
[----:B------:R-:W-:Y:S01]  /*0660*/  LOP3.LUT R0, R3, 0x1c0, RZ, 0xc0, !PT ;  /* 0x000001c003007812 */ /* 0x000fe200078ec0ff */
[----:B------:R-:W-:Y:S01]  /*0670*/  IMAD R4, R4, 0x2000, R6 ;  /* 0x0000200004047824 */ /* 0x000fe200078e0206 */
[----:B------:R-:W-:Y:S01]  /*0680*/  LEA R184, R184, UR5, 0x1 ;  /* 0x00000005b8b87c11 */ /* 0x000fe2000f8e08ff */
[----:B------:R-:W-:Y:S01]  /*0690*/  IMAD.IADD R187, R5, 0x1, R187 ;  /* 0x0000000105bb7824 */ /* 0x000fe200078e02bb */
[----:B------:R-:W-:Y:S01]  /*06a0*/  LOP3.LUT R2, R2, 0x8, RZ, 0xc0, !PT ;  /* 0x0000000802027812 */ /* 0x000fe200078ec0ff */
[----:B------:R-:W-:Y:S01]  /*06b0*/  IMAD R4, R11, 0x400, R4 ;  /* 0x000004000b047824 */ /* 0x000fe200078e0204 */
[----:B------:R-:W-:-:S02]  /*06c0*/  SHF.R.U32.HI R3, RZ, 0x3, R0 ;  /* 0x00000003ff037819 */ /* 0x000fc40000011600 */
[----:B------:R-:W-:Y:S02]  /*06d0*/  LOP3.LUT R10, R2, 0x10, R7, 0xf8, !PT ;  /* 0x00000010020a7812 */ /* 0x000fe400078ef807 */
[CC--:B------:R-:W-:Y:S01]  /*06e0*/  LOP3.LUT R7, R3.reuse, R0.reuse, R2, 0x1e, !PT ;  /* 0x0000000003077212 */ /* 0x0c0fe200078e1e02 */
[----:B------:R-:W-:Y:S01]  /*06f0*/  IMAD.SHL.U32 R2, R12, 0x40, RZ ;  /* 0x000000400c027824 */ /* 0x000fe200078e00ff */
[----:B------:R-:W-:Y:S01]  /*0700*/  LOP3.LUT R5, R3, R0, RZ, 0xfc, !PT ;  /* 0x0000000003057212 */ /* 0x000fe200078efcff */
[----:B------:R-:W-:Y:S01]  /*0710*/  IMAD R0, R11, 0x400, R6 ;  /* 0x000004000b007824 */ /* 0x000fe200078e0206 */
[----:B------:R-:W-:Y:S01]  /*0720*/  LEA R187, R187, UR4, 0x1 ;  /* 0x00000004bbbb7c11 */ /* 0x000fe2000f8e08ff */
[----:B------:R-:W-:Y:S01]  /*0730*/  IMAD.SHL.U32 R3, R9, 0x40, RZ ;  /* 0x0000004009037824 */ /* 0x000fe200078e00ff */
[----:B------:R-:W-:Y:S01]  /*0740*/  LOP3.LUT R2, R2, 0x1c0, RZ, 0xc0, !PT ;  /* 0x000001c002027812 */ /* 0x000fe200078ec0ff */
[----:B------:R-:W-:Y:S02]  /*0750*/  IMAD.IADD R231, R5, 0x1, R4 ;  /* 0x0000000105e77824 */ /* 0x000fe400078e0204 */
[----:B------:R-:W-:Y:S01]  /*0760*/  IMAD.SHL.U32 R4, R8, 0x8, RZ ;  /* 0x0000000808047824 */ /* 0x000fe200078e00ff */
[----:B------:R-:W-:Y:S01]  /*0770*/  SHF.R.U32.HI R5, RZ, 0x3, R2 ;  /* 0x00000003ff057819 */ /* 0x000fe20000011602 */
[----:B------:R-:W-:Y:S01]  /*0780*/  IMAD.IADD R7, R0, 0x1, R7 ;  /* 0x0000000100077824 */ /* 0x000fe200078e0207 */
[----:B------:R-:W-:Y:S01]  /*0790*/  LOP3.LUT R0, R3, 0xfffffe00, RZ, 0xc0, !PT ;  /* 0xfffffe0003007812 */ /* 0x000fe200078ec0ff */
[----:B------:R-:W-:Y:S01]  /*07a0*/  IMAD.IADD R190, R187, 0x1, R189 ;  /* 0x00000001bbbe7824 */ /* 0x000fe200078e02bd */
[----:B------:R-:W-:-:S02]  /*07b0*/  LOP3.LUT R3, R2, 0x8, R4, 0xf8, !PT ;  /* 0x0000000802037812 */ /* 0x000fc400078ef804 */
[----:B------:R-:W-:Y:S01]  /*07c0*/  LOP3.LUT R2, R5, R10, R2, 0x1e, !PT ;  /* 0x0000000a05027212 */ /* 0x000fe200078e1e02 */
[----:B------:R-:W-:Y:S01]  /*07d0*/  IMAD R4, R11, 0x400, R0 ;  /* 0x000004000b047824 */ /* 0x000fe200078e0200 */
[----:B------:R-:W-:Y:S02]  /*07e0*/  LOP3.LUT R3, R3, R5, RZ, 0x3c, !PT ;  /* 0x0000000503037212 */ /* 0x000fe400078e3cff */
[----:B------:R-:W-:Y:S01]  /*07f0*/  LOP3.LUT R193, R2, R0, RZ, 0xfc, !PT ;  /* 0x0000000002c17212 */ /* 0x000fe200078efcff */
[----:B------:R-:W-:Y:S01]  /*0800*/  IMAD.MOV.U32 R2, RZ, RZ, 0x40 ;  /* 0x00000040ff027424 */ /* 0x000fe200078e00ff */
[----:B------:R-:W-:Y:S01]  /*0810*/  LEA R14, R7, UR4, 0x1 ;  /* 0x00000004070e7c11 */ /* 0x000fe2000f8e08ff */
[----:B------:R-:W-:Y:S01]  /*0820*/  IMAD.MOV.U32 R0, RZ, RZ, 0x440 ;  /* 0x00000440ff007424 */ /* 0x000fe200078e00ff */
[----:B------:R-:W-:Y:S01]  /*0830*/  LEA R231, R231, UR5, 0x1 ;  /* 0x00000005e7e77c11 */ /* 0x000fe2000f8e08ff */
[----:B------:R-:W-:Y:S01]  /*0840*/  IMAD.IADD R192, R4, 0x1, R3 ;  /* 0x0000000104c07824 */ /* 0x000fe200078e0203 */
[C---:B------:R-:W-:Y:S01]  /*0850*/  SEL R188, R2.reuse, 0xffffffc0, !P3 ;  /* 0xffffffc002bc7807 */ /* 0x040fe20005800000 */
[----:B------:R-:W-:Y:S01]  /*0860*/  IMAD.IADD R4, R235, 0x1, R14 ;  /* 0x00000001eb047824 */ /* 0x000fe200078e020e */
[----:B------:R-:W-:Y:S01]  /*0870*/  SEL R2, R2, 0xffffffc0, !P2 ;  /* 0xffffffc002027807 */ /* 0x000fe20005000000 */
[----:B------:R-:W-:Y:S01]  /*0880*/  VIADD R16, R14, 0x420 ;  /* 0x000004200e107836 */ /* 0x000fe20000000000 */
[----:B------:R-:W-:Y:S01]  /*0890*/  SEL R0, R0, 0x3c0, !P2 ;  /* 0x000003c000007807 */ /* 0x000fe20005000000 */
[----:B------:R-:W-:Y:S01]  /*08a0*/  STL [R1+0x8], R14 ;  /* 0x0000080e01007387 */ /* 0x000fe20000100800 */
[----:B--2---:R-:W-:-:S02]  /*08b0*/  VIADD R12, R14, 0x2020 ;  /* 0x000020200e0c7836 */ /* 0x004fc40000000000 */
[----:B------:R-:W-:Y:S02]  /*08c0*/  IMAD.IADD R13, R2, 0x1, R14 ;  /* 0x00000001020d7824 */ /* 0x000fe400078e020e */
[C---:B------:R-:W-:Y:S02]  /*08d0*/  IMAD.IADD R3, R14.reuse, 0x1, R0 ;  /* 0x000000010e037824 */ /* 0x040fe400078e0200 */
[C---:B------:R-:W-:Y:S01]  /*08e0*/  @P1 VIADD R16, R14.reuse, 0x3e0 ;  /* 0x000003e00e101836 */ /* 0x040fe20000000000 */
[----:B------:R-:W-:Y:S01]  /*08f0*/  STL [R1+0x20], R13 ;  /* 0x0000200d01007387 */ /* 0x000fe20000100800 */
[C---:B------:R-:W-:Y:S02]  /*0900*/  VIADD R15, R14.reuse, 0x2420 ;  /* 0x000024200e0f7836 */ /* 0x040fe40000000000 */
[C---:B------:R-:W-:Y:S01]  /*0910*/  @P1 VIADD R12, R14.reuse, 0x1fe0 ;  /* 0x00001fe00e0c1836 */ /* 0x040fe20000000000 */
[----:B------:R1:W-:Y:S01]  /*0920*/  STL [R1+0x3c], R4 ;  /* 0x00003c0401007387 */ /* 0x0003e20000100800 */
[----:B------:R-:W-:-:S02]  /*0930*/  VIADD R5, R14, 0x2040 ;  /* 0x000020400e057836 */ /* 0x000fc40000000000 */
[C---:B------:R-:W-:Y:S01]  /*0940*/  @P1 VIADD R15, R14.reuse, 0x23e0 ;  /* 0x000023e00e0f1836 */ /* 0x040fe20000000000 */
[----:B------:R2:W-:Y:S01]  /*0950*/  STL [R1+0x1c], R3 ;  /* 0x00001c0301007387 */ /* 0x0005e20000100800 */
[----:B------:R-:W-:Y:S02]  /*0960*/  @P2 VIADD R5, R14, 0x1fc0 ;  /* 0x00001fc00e052836 */ /* 0x000fe40000000000 */
[C---:B------:R-:W-:Y:S01]  /*0970*/  IMAD.IADD R232, R231.reuse, 0x1, R2 ;  /* 0x00000001e7e87824 */ /* 0x040fe200078e0202 */
[----:B------:R-:W-:Y:S01]  /*0980*/  STL [R1+0x28], R16 ;  /* 0x0000281001007387 */ /* 0x000fe20000100800 */
[--C-:B------:R-:W-:Y:S02]  /*0990*/  IMAD.IADD R2, R2, 0x1, R12.reuse ;  /* 0x0000000102027824 */ /* 0x100fe400078e020c */
[----:B------:R-:W-:Y:S01]  /*09a0*/  IMAD.IADD R0, R0, 0x1, R12 ;  /* 0x0000000100007824 */ /* 0x000fe200078e020c */
[----:B------:R-:W-:Y:S01]  /*09b0*/  STL [R1+0x10], R12 ;  /* 0x0000100c01007387 */ /* 0x000fe20000100800 */
[----:B------:R-:W-:-:S02]  /*09c0*/  IMAD.IADD R234, R231, 0x1, R233 ;  /* 0x00000001e7ea7824 */ /* 0x000fc400078e02e9 */
[----:B------:R-:W-:Y:S01]  /*09d0*/  IMAD.IADD R188, R187, 0x1, R188 ;  /* 0x00000001bbbc7824 */ /* 0x000fe200078e02bc */
[----:B------:R-:W-:Y:S01]  /*09e0*/  STL [R1+0x24], R15 ;  /* 0x0000240f01007387 */ /* 0x000fe20000100800 */
[--C-:B------:R-:W-:Y:S02]  /*09f0*/  IMAD.IADD R233, R233, 0x1, R232.reuse ;  /* 0x00000001e9e97824 */ /* 0x100fe400078e02e8 */
[--C-:B------:R-:W-:Y:S01]  /*0a00*/  IMAD.IADD R238, R231, 0x1, R235.reuse ;  /* 0x00000001e7ee7824 */ /* 0x100fe200078e02eb */
[----:B------:R-:W-:Y:S01]  /*0a10*/  STL [R1+0x18], R5 ;  /* 0x0000180501007387 */ /* 0x000fe20000100800 */
[----:B------:R-:W-:Y:S02]  /*0a20*/  IMAD.IADD R237, R234, 0x1, R235 ;  /* 0x00000001eaed7824 */ /* 0x000fe400078e02eb */
[----:B------:R-:W-:Y:S02]  /*0a30*/  IMAD.IADD R236, R235, 0x1, R232 ;  /* 0x00000001ebec7824 */ /* 0x000fe400078e02e8 */
[----:B-1----:R-:W-:-:S02]  /*0a40*/  VIADD R4, R14, 0x2440 ;  /* 0x000024400e047836 */ /* 0x002fc40000000000 */
[----:B------:R-:W-:Y:S02]  /*0a50*/  @P2 VIADD R4, R14, 0x23c0 ;  /* 0x000023c00e042836 */ /* 0x000fe40000000000 */
[----:B--2---:R-:W-:Y:S02]  /*0a60*/  IMAD.IADD R3, R235, 0x1, R3 ;  /* 0x00000001eb037824 */ /* 0x004fe400078e0203 */
[----:B------:R-:W-:Y:S01]  /*0a70*/  IMAD.IADD R189, R189, 0x1, R188 ;  /* 0x00000001bdbd7824 */ /* 0x000fe200078e02bc */
[----:B------:R1:W-:Y:S02]  /*0a80*/  STL [R1+0x14], R4 ;  /* 0x0000140401007387 */ /* 0x0003e40000100800 */
[C---:B-1----:R-:W-:Y:S02]  /*0a90*/  IMAD.IADD R4, R235.reuse, 0x1, R13 ;  /* 0x00000001eb047824 */ /* 0x042fe400078e020d */
[----:B------:R-:W-:-:S03]  /*0aa0*/  IMAD.IADD R235, R235, 0x1, R233 ;  /* 0x00000001ebeb7824 */ /* 0x000fc600078e02e9 */
[----:B------:R1:W-:Y:S04]  /*0ab0*/  STL [R1+0x38], R4 ;  /* 0x0000380401007387 */ /* 0x0003e80000100800 */
[----:B------:R1:W-:Y:S04]  /*0ac0*/  STL [R1+0x34], R3 ;  /* 0x0000340301007387 */ /* 0x0003e80000100800 */
[----:B------:R1:W-:Y:S04]  /*0ad0*/  STL [R1+0x30], R2 ;  /* 0x0000300201007387 */ /* 0x0003e80000100800 */
[----:B------:R1:W-:Y:S02]  /*0ae0*/  STL [R1+0x2c], R0 ;  /* 0x00002c0001007387 */ /* 0x0003e40000100800 */
.L_x_600:
[----:B------:R-:W-:Y:S02]  /*0af0*/  ISETP.NE.U32.AND P0, PT, RZ, UR22, PT ;  /* 0x00000016ff007c0c */ /* 0x000fe4000bf05070 */
[----:B------:R-:W-:Y:S02]  /*0b00*/  ISETP.NE.U32.AND P1, PT, RZ, UR20, PT ;  /* 0x00000014ff007c0c */ /* 0x000fe4000bf25070 */
[----:B------:R-:W-:Y:S02]  /*0b10*/  ISETP.NE.AND.EX P0, PT, RZ, UR23, PT, P0 ;  /* 0x00000017ff007c0c */ /* 0x000fe4000bf05300 */
[----:B------:R-:W-:-:S11]  /*0b20*/  ISETP.NE.AND.EX P1, PT, RZ, UR21, PT, P1 ;  /* 0x00000015ff007c0c */ /* 0x000fd6000bf25310 */
[----:B-1----:R-:W1:Y:S01]  /*0b30*/  @P0 S2R R0, SR_CTAID.Y ;  /* 0x0000000000000919 */ /* 0x002e620000002600 */
[----:B------:R-:W1:Y:S01]  /*0b40*/  @P0 LDC.64 R2, c[0x0][0x300] ;  /* 0x0000c000ff020b82 */ /* 0x000e620000000a00 */
[----:B------:R-:W2:Y:S07]  /*0b50*/  @P1 S2R R7, SR_CTAID.Y ;  /* 0x0000000000071919 */ /* 0x000eae0000002600 */
[----:B------:R-:W2:Y:S01]  /*0b60*/  @P1 LDC.64 R4, c[0x0][0x308] ;  /* 0x0000c200ff041b82 */ /* 0x000ea20000000a00 */
[----:B-1----:R-:W-:-:S05]  /*0b70*/  @P0 IMAD.WIDE R2, R0, 0x4, R2 ;  /* 0x0000000400020825 */ /* 0x002fca00078e0202 */
[----:B------:R2:W3:Y:S02]  /*0b80*/  @P0 LDG.E R6, desc[UR30][R2.64] ;  /* 0x0000001e02060981 */ /* 0x0004e4000c1e1900 */
[----:B--2---:R-:W-:Y:S02]  /*0b90*/  @P1 IMAD.WIDE R2, R7, 0x4, R4 ;  /* 0x0000000407021825 */ /* 0x004fe400078e0204 */
[----:B------:R-:W1:Y:S03]  /*0ba0*/  @!P1 LDC.64 R4, c[0x0][0x2c8] ;  /* 0x0000b200ff049b82 */ /* 0x000e660000000a00 */
[----:B------:R-:W2:Y:S01]  /*0bb0*/  @P1 LDG.E R0, desc[UR30][R2.64] ;  /* 0x0000001e02001981 */ /* 0x000ea2000c1e1900 */
[----:B------:R-:W-:Y:S01]  /*0bc0*/  UMOV UR11, URZ ;  /* 0x0000003f000b7c82 */ /* 0x000fe20008000000 */
[----:B------:R-:W-:-:S03]  /*0bd0*/  USHF.L.U32 UR4, UR29, 0x7, URZ ;  /* 0x000000071d047899 */ /* 0x000fc6000800063f */
[----:B------:R-:W4:Y:S01]  /*0be0*/  @!P1 LDC.64 R2, c[0x0][0x318] ;  /* 0x0000c600ff029b82 */ /* 0x000f220000000a00 */
[----:B---3--:R-:W-:Y:S02]  /*0bf0*/  @P0 R2UR UR11, R6 ;  /* 0x00000000060b02ca */ /* 0x008fe400000e0000 */
[----:B----4-:R-:W-:-:S04]  /*0c00*/  @!P1 ISETP.NE.U32.AND P0, PT, R2, RZ, PT ;  /* 0x000000ff0200920c */ /* 0x010fc80003f05070 */
[----:B------:R-:W-:-:S04]  /*0c10*/  @!P1 ISETP.NE.AND.EX P0, PT, R3, RZ, PT, P0 ;  /* 0x000000ff0300920c */ /* 0x000fc80003f05300 */
[----:B-1----:R-:W-:-:S03]  /*0c20*/  @!P1 SEL R2, R5, RZ, P0 ;  /* 0x000000ff05029207 */ /* 0x002fc60000000000 */
[----:B--2---:R-:W-:Y:S01]  /*0c30*/  @P1 VIADD R0, R0, -UR11 ;  /* 0x8000000b00001c36 */ /* 0x004fe20008000000 */
[----:B------:R-:W-:-:S04]  /*0c40*/  @!P1 IADD3 R0, R2, -UR11, R4 ;  /* 0x8000000b02009c10 */ /* 0x000fc8000fffe004 */
[----:B------:R-:W-:-:S13]  /*0c50*/  ISETP.LE.AND P0, PT, R0, UR4, PT ;  /* 0x0000000400007c0c */ /* 0x000fda000bf03270 */
[----:B-----5:R-:W-:Y:S05]  /*0c60*/  @P0 BRA `(.L_x_592) ;  /* 0x0000006400ac0947 */ /* 0x020fea0003800000 */
[----:B------:R-:W1:Y:S01]  /*0c70*/  LDC R7, c[0x0][0x278] ;  /* 0x00009e00ff077b82 */ /* 0x000e620000000800 */
[----:B------:R-:W2:Y:S01]  /*0c80*/  S2R R4, SR_CTAID.Z ;  /* 0x0000000000047919 */ /* 0x000ea20000002700 */
[----:B------:R-:W-:Y:S01]  /*0c90*/  ULDC.64 UR6, c[0x0][0x2f0] ;  /* 0x0000bc0000067ab9 */ /* 0x000fe20000000a00 */
[----:B------:R-:W-:Y:S01]  /*0ca0*/  ULDC UR38, c[0x0][0x2c4] ;  /* 0x0000b10000267ab9 */ /* 0x000fe20000000800 */
[----:B------:R-:W-:Y:S01]  /*0cb0*/  UISETP.NE.U32.AND UP1, UPT, UR6, URZ, UPT ;  /* 0x0000003f0600728c */ /* 0x000fe2000bf25070 */
[----:B------:R-:W3:Y:S01]  /*0cc0*/  S2R R8, SR_CTAID.X ;  /* 0x0000000000087919 */ /* 0x000ee20000002500 */
[----:B------:R-:W-:Y:S01]  /*0cd0*/  UIADD3 UR10, UR38, 0x7f, URZ ;  /* 0x0000007f260a7890 */ /* 0x000fe2000fffe03f */
[----:B------:R-:W-:Y:S01]  /*0ce0*/  ULDC.U8 UR6, c[0x0][0x3d8] ;  /* 0x0000f60000067ab9 */ /* 0x000fe20000000000 */
[----:B------:R-:W-:Y:S01]  /*0cf0*/  ULDC UR13, c[0x0][0x270] ;  /* 0x00009c00000d7ab9 */ /* 0x000fe20000000800 */
[----:B------:R-:W-:Y:S02]  /*0d00*/  UISETP.NE.AND UP0, UPT, UR6, URZ, UPT ;  /* 0x0000003f0600728c */ /* 0x000fe4000bf05270 */
[----:B------:R-:W-:Y:S01]  /*0d10*/  USHF.R.S32.HI UR45, URZ, 0x1f, UR10 ;  /* 0x0000001f3f2d7899 */ /* 0x000fe2000801140a */
[----:B------:R-:W-:Y:S01]  /*0d20*/  ULDC UR12, c[0x0][0x2dc] ;  /* 0x0000b700000c7ab9 */ /* 0x000fe20000000800 */
[----:B------:R-:W-:-:S02]  /*0d30*/  UISETP.NE.AND.EX UP1, UPT, UR7, URZ, UPT, UP1 ;  /* 0x0000003f0700728c */ /* 0x000fc4000bf25310 */
[----:B------:R-:W-:Y:S02]  /*0d40*/  ULEA.HI UR45, UR45, UR10, URZ, 0x7 ;  /* 0x0000000a2d2d7291 */ /* 0x000fe4000f8f383f */
[----:B------:R-:W-:Y:S02]  /*0d50*/  UIMAD UR9, UR28, UR12, URZ ;  /* 0x0000000c1c0972a4 */ /* 0x000fe4000f8e023f */
[----:B------:R-:W-:Y:S02]  /*0d60*/  ULOP3.LUT UR42, UR45, 0xffffff80, URZ, 0xc0, !UPT ;  /* 0xffffff802d2a7892 */ /* 0x000fe4000f8ec03f */
[----:B------:R-:W-:Y:S01]  /*0d70*/  @UP0 UIMAD UR14, UR26, UR38, URZ ;  /* 0x000000261a0e02a4 */ /* 0x000fe2000f8e023f */
[----:B-1----:R-:W-:Y:S01]  /*0d80*/  IABS R6, R7 ;  /* 0x0000000700067213 */ /* 0x002fe20000000000 */
[----:B------:R-:W-:Y:S01]  /*0d90*/  @!UP0 UIMAD UR7, UR26, UR13, UR28 ;  /* 0x0000000d1a0782a4 */ /* 0x000fe2000f8e021c */
[----:B------:R-:W-:Y:S01]  /*0da0*/  ISETP.NE.AND P2, PT, R7, RZ, PT ;  /* 0x000000ff0700720c */ /* 0x000fe20003f45270 */
[----:B------:R-:W-:Y:S01]  /*0db0*/  UIADD3 UR42, UR42, -0x80, URZ ;  /* 0xffffff802a2a7890 */ /* 0x000fe2000fffe03f */
[----:B------:R-:W1:Y:S01]  /*0dc0*/  I2F.RP R2, R6 ;  /* 0x0000000600027306 */ /* 0x000e620000209400 */
[----:B------:R-:W-:Y:S01]  /*0dd0*/  ULDC.U8 UR8, c[0x0][0x480] ;  /* 0x0001200000087ab9 */ /* 0x000fe20000000000 */
[----:B------:R-:W-:Y:S01]  /*0de0*/  @UP0 ULDC UR40, c[0x0][0x2e4] ;  /* 0x0000b90000280ab9 */ /* 0x000fe20000000800 */
[----:B------:R-:W-:Y:S01]  /*0df0*/  USHF.R.S32.HI UR44, URZ, 0x1f, UR11 ;  /* 0x0000001f3f2c7899 */ /* 0x000fe2000801140b */
[----:B--2---:R-:W-:Y:S01]  /*0e00*/  IABS R4, R4 ;  /* 0x0000000400047213 */ /* 0x004fe20000000000 */
[----:B------:R-:W-:-:S02]  /*0e10*/  @UP0 UIMAD UR40, UR28, UR40, UR14 ;  /* 0x000000281c2802a4 */ /* 0x000fc4000f8e020e */
[----:B------:R-:W-:Y:S02]  /*0e20*/  USHF.R.S32.HI UR41, URZ, 0x1f, UR4 ;  /* 0x0000001f3f297899 */ /* 0x000fe40008011404 */
[----:B------:R-:W-:Y:S02]  /*0e30*/  USHF.R.S32.HI UR48, URZ, 0x1f, UR13 ;  /* 0x0000001f3f307899 */ /* 0x000fe4000801140d */
[----:B------:R-:W-:Y:S02]  /*0e40*/  USHF.R.S32.HI UR6, URZ, 0x1f, UR9 ;  /* 0x0000001f3f067899 */ /* 0x000fe40008011409 */
[----:B------:R-:W-:Y:S01]  /*0e50*/  USEL UR10, UR36, URZ, UP1 ;  /* 0x0000003f240a7287 */ /* 0x000fe20008800000 */
[----:B-1----:R-:W1:Y:S01]  /*0e60*/  MUFU.RCP R2, R2 ;  /* 0x0000000200027308 */ /* 0x002e620000001000 */
[----:B------:R-:W-:Y:S02]  /*0e70*/  USEL UR46, UR37, URZ, UP1 ;  /* 0x0000003f252e7287 */ /* 0x000fe40008800000 */
[----:B------:R-:W-:-:S02]  /*0e80*/  @!UP0 UIMAD UR40, UR7, UR38, URZ ;  /* 0x00000026072882a4 */ /* 0x000fc4000f8e023f */
[----:B------:R-:W-:Y:S01]  /*0e90*/  USHF.R.S32.HI UR43, URZ, 0x1f, UR42 ;  /* 0x0000001f3f2b7899 */ /* 0x000fe2000801142a */
[----:B-1----:R-:W-:-:S04]  /*0ea0*/  VIADD R2, R2, 0xffffffe ;  /* 0x0ffffffe02027836 */ /* 0x002fc80000000000 */
[----:B------:R-:W1:Y:S02]  /*0eb0*/  F2I.FTZ.U32.TRUNC.NTZ R3, R2 ;  /* 0x0000000200037305 */ /* 0x000e64000021f000 */
[----:B-1----:R-:W-:Y:S02]  /*0ec0*/  IMAD.MOV R0, RZ, RZ, -R3 ;  /* 0x000000ffff007224 */ /* 0x002fe400078e0a03 */
[----:B------:R-:W-:Y:S02]  /*0ed0*/  IMAD.MOV.U32 R2, RZ, RZ, RZ ;  /* 0x000000ffff027224 */ /* 0x000fe400078e00ff */
[----:B------:R-:W-:-:S04]  /*0ee0*/  IMAD R0, R0, R6, RZ ;  /* 0x0000000600007224 */ /* 0x000fc800078e02ff */
[----:B------:R-:W-:Y:S01]  /*0ef0*/  IMAD.HI.U32 R0, R3, R0, R2 ;  /* 0x0000000003007227 */ /* 0x000fe200078e0002 */
[----:B------:R-:W-:Y:S02]  /*0f00*/  MOV R3, R4 ;  /* 0x0000000400037202 */ /* 0x000fe40000000f00 */
[----:B------:R-:W3:Y:S03]  /*0f10*/  LDC.64 R4, c[0x0][0x488] ;  /* 0x00012200ff047b82 */ /* 0x000ee60000000a00 */
[----:B------:R-:W-:-:S04]  /*0f20*/  IMAD.HI.U32 R0, R0, R3, RZ ;  /* 0x0000000300007227 */ /* 0x000fc800078e00ff */
[----:B------:R-:W-:-:S04]  /*0f30*/  IMAD.MOV R2, RZ, RZ, -R0 ;  /* 0x000000ffff027224 */ /* 0x000fc800078e0a00 */
[----:B------:R-:W-:-:S05]  /*0f40*/  IMAD R2, R6, R2, R3 ;  /* 0x0000000206027224 */ /* 0x000fca00078e0203 */
[----:B------:R-:W-:-:S13]  /*0f50*/  ISETP.GT.U32.AND P1, PT, R6, R2, PT ;  /* 0x000000020600720c */ /* 0x000fda0003f24070 */
[----:B------:R-:W-:Y:S01]  /*0f60*/  @!P1 IMAD.IADD R2, R2, 0x1, -R6 ;  /* 0x0000000102029824 */ /* 0x000fe200078e0a06 */
[----:B------:R-:W-:Y:S02]  /*0f70*/  @!P1 IADD3 R0, R0, 0x1, RZ ;  /* 0x0000000100009810 */ /* 0x000fe40007ffe0ff */
[----:B------:R-:W-:Y:S02]  /*0f80*/  ISETP.NE.AND P1, PT, RZ, UR8, PT ;  /* 0x00000008ff007c0c */ /* 0x000fe4000bf25270 */
[----:B------:R-:W-:Y:S02]  /*0f90*/  ISETP.GE.U32.AND P3, PT, R2, R6, PT ;  /* 0x000000060200720c */ /* 0x000fe40003f66070 */
[----:B------:R-:W-:-:S04]  /*0fa0*/  LOP3.LUT R2, R7, UR28, RZ, 0x3c, !PT ;  /* 0x0000001c07027c12 */ /* 0x000fc8000f8e3cff */
[----:B------:R-:W-:Y:S01]  /*0fb0*/  ISETP.GE.AND P0, PT, R2, RZ, PT ;  /* 0x000000ff0200720c */ /* 0x000fe20003f06270 */
[----:B---3--:R-:W-:-:S04]  /*0fc0*/  IMAD.WIDE.U32 R2, R8, R4, RZ ;  /* 0x0000000408027225 */ /* 0x008fc800078e00ff */
[----:B------:R-:W-:Y:S01]  /*0fd0*/  IMAD R3, R8, R5, R3 ;  /* 0x0000000508037224 */ /* 0x000fe200078e0203 */
[----:B------:R-:W-:Y:S01]  /*0fe0*/  SEL R11, R2, RZ, P1 ;  /* 0x000000ff020b7207 */ /* 0x000fe20000800000 */
[----:B------:R-:W-:-:S03]  /*0ff0*/  @P3 VIADD R0, R0, 0x1 ;  /* 0x0000000100003836 */ /* 0x000fc60000000000 */
[----:B------:R-:W-:Y:S01]  /*1000*/  SEL R9, R3, RZ, P1 ;  /* 0x000000ff03097207 */ /* 0x000fe20000800000 */
[----:B------:R-:W-:-:S05]  /*1010*/  IMAD.MOV.U32 R14, RZ, RZ, R0 ;  /* 0x000000ffff0e7224 */ /* 0x000fca00078e0000 */
[----:B------:R-:W-:Y:S02]  /*1020*/  @!P0 IADD3 R14, -R14, RZ, RZ ;  /* 0x000000ff0e0e8210 */ /* 0x000fe40007ffe1ff */
[----:B------:R-:W-:Y:S02]  /*1030*/  PLOP3.LUT P0, PT, PT, PT, UP0, 0x80, 0x0 ;  /* 0x000000000000781c */ /* 0x000fe40003f0f008 */
[----:B------:R-:W-:-:S04]  /*1040*/  @!P2 LOP3.LUT R14, RZ, R7, RZ, 0x33, !PT ;  /* 0x00000007ff0ea212 */ /* 0x000fc800078e33ff */
        /* <DEDUP_REMOVED lines=10> */
.L_x_593:
[----:B------:R-:W-:Y:S01]  /*10f0*/  UIMAD UR39, UR26, UR13, UR28 ;  /* 0x0000000d1a2772a4 */ /* 0x000fe2000f8e021c */
[----:B------:R-:W-:-:S03]  /*1100*/  ULDC UR52, c[0x0][0x2d4] ;  /* 0x0000b50000347ab9 */ /* 0x000fc60000000800 */
[----:B------:R-:W-:-:S12]  /*1110*/  UIMAD UR39, UR39, UR52, URZ ;  /* 0x00000034272772a4 */ /* 0x000fd8000f8e023f */
.L_x_594:
[----:B------:R-:W2:Y:S01]  /*1120*/  LDL R27, [R1+0xc] ;  /* 0x00000c00011b7983 */ /* 0x000ea20000100800 */
[----:B------:R-:W-:Y:S01]  /*1130*/  UIMAD UR8, UR13, UR12, URZ ;  /* 0x0000000c0d0872a4 */ /* 0x000fe2000f8e023f */
[----:B------:R-:W-:Y:S01]  /*1140*/  IMAD.U32 R10, RZ, RZ, UR9 ;  /* 0x00000009ff0a7e24 */ /* 0x000fe2000f8e00ff */
[----:B------:R-:W1:Y:S01]  /*1150*/  LDC.64 R18, c[0x0][0x418] ;  /* 0x00010600ff127b82 */ /* 0x000e620000000a00 */
[----:B------:R-:W3:Y:S01]  /*1160*/  S2R R13, SR_TID.X ;  /* 0x00000000000d7919 */ /* 0x000ee20000002100 */
[----:B------:R-:W-:Y:S01]  /*1170*/  USHF.L.U32 UR7, UR8, 0x7, URZ ;  /* 0x0000000708077899 */ /* 0x000fe2000800063f */
[----:B------:R-:W-:Y:S01]  /*1180*/  IMAD.U32 R8, RZ, RZ, UR6 ;  /* 0x00000006ff087e24 */ /* 0x000fe2000f8e00ff */
[----:B------:R-:W-:Y:S01]  /*1190*/  UIADD3 UR4, UP1, UR4, UR11, URZ ;  /* 0x0000000b04047290 */ /* 0x000fe2000ff3e03f */
[----:B------:R-:W-:Y:S01]  /*11a0*/  CS2R R126, SRZ ;  /* 0x00000000007e7805 */ /* 0x000fe2000001ff00 */
[----:B------:R-:W-:Y:S01]  /*11b0*/  USHF.R.S32.HI UR6, URZ, 0x1f, UR7 ;  /* 0x0000001f3f067899 */ /* 0x000fe20008011407 */
[----:B------:R-:W-:Y:S01]  /*11c0*/  CS2R R124, SRZ ;  /* 0x00000000007c7805 */ /* 0x000fe2000001ff00 */
[----:B------:R-:W4:Y:S01]  /*11d0*/  LDC.64 R20, c[0x0][0x228] ;  /* 0x00008a00ff147b82 */ /* 0x000f220000000a00 */
[----:B------:R-:W-:Y:S01]  /*11e0*/  UIMAD.WIDE UR52, UR26, UR52, UR42 ;  /* 0x000000341a3472a5 */ /* 0x000fe2000f8e022a */
[----:B------:R-:W-:Y:S01]  /*11f0*/  CS2R R130, SRZ ;  /* 0x0000000000827805 */ /* 0x000fe2000001ff00 */
[----:B------:R-:W-:Y:S01]  /*1200*/  UIMAD.WIDE.U32 UR50, UR12, UR13, URZ ;  /* 0x0000000d0c3272a5 */ /* 0x000fe2000f8e003f */
[----:B------:R-:W-:Y:S01]  /*1210*/  CS2R R128, SRZ ;  /* 0x0000000000807805 */ /* 0x000fe2000001ff00 */
[----:B------:R-:W-:Y:S01]  /*1220*/  ULDC.64 UR18, c[0x0][0x240] ;  /* 0x0000900000127ab9 */ /* 0x000fe20000000a00 */
[----:B------:R-:W-:Y:S01]  /*1230*/  USHF.R.S32.HI UR47, URZ, 0x1f, UR12 ;  /* 0x0000001f3f2f7899 */ /* 0x000fe2000801140c */
[----:B------:R-:W-:Y:S01]  /*1240*/  CS2R R122, SRZ ;  /* 0x00000000007a7805 */ /* 0x000fe2000001ff00 */
[----:B------:R-:W-:Y:S01]  /*1250*/  ULDC.64 UR14, c[0x0][0x420] ;  /* 0x00010800000e7ab9 */ /* 0x000fe20000000a00 */
[----:B------:R-:W-:Y:S01]  /*1260*/  IMAD.U32 R16, RZ, RZ, UR50 ;  /* 0x00000032ff107e24 */ /* 0x000fe2000f8e00ff */
[----:B------:R-:W-:Y:S01]  /*1270*/  UIMAD UR47, UR47, UR13, URZ ;  /* 0x0000000d2f2f72a4 */ /* 0x000fe2000f8e023f */
[----:B------:R-:W-:Y:S01]  /*1280*/  IMAD.U32 R17, RZ, RZ, UR51 ;  /* 0x00000033ff117e24 */ /* 0x000fe2000f8e00ff */
[----:B------:R-:W-:Y:S01]  /*1290*/  ULDC.64 UR16, c[0x0][0x258] ;  /* 0x0000960000107ab9 */ /* 0x000fe20000000a00 */
[----:B------:R-:W-:Y:S01]  /*12a0*/  ULEA.HI.SX32 UR45, UR45, 0xffffffff, 0x19 ;  /* 0xffffffff2d2d7891 */ /* 0x000fe2000f8fca3f */
[----:B------:R-:W-:Y:S01]  /*12b0*/  CS2R R120, SRZ ;  /* 0x0000000000787805 */ /* 0x000fe2000001ff00 */
[----:B------:R-:W-:Y:S01]  /*12c0*/  UIMAD UR47, UR48, UR12, UR47 ;  /* 0x0000000c302f72a4 */ /* 0x000fe2000f8e022f */
[----:B------:R-:W-:Y:S01]  /*12d0*/  CS2R R118, SRZ ;  /* 0x0000000000767805 */ /* 0x000fe2000001ff00 */
[----:B------:R-:W-:Y:S01]  /*12e0*/  UIADD3.X UR41, UR44, UR41, URZ, UP1, !UPT ;  /* 0x000000292c297290 */ /* 0x000fe20008ffe43f */
[----:B------:R-:W-:Y:S01]  /*12f0*/  CS2R R116, SRZ ;  /* 0x0000000000747805 */ /* 0x000fe2000001ff00 */
[----:B------:R-:W-:Y:S01]  /*1300*/  UIADD3 UR47, UR51, UR47, URZ ;  /* 0x0000002f332f7290 */ /* 0x000fe2000fffe03f */
[----:B------:R-:W-:Y:S01]  /*1310*/  CS2R R110, SRZ ;  /* 0x00000000006e7805 */ /* 0x000fe2000001ff00 */
[----:B------:R-:W-:Y:S01]  /*1320*/  UIADD3 UR40, UR42, UR40, URZ ;  /* 0x000000282a287290 */ /* 0x000fe2000fffe03f */
[----:B------:R-:W-:Y:S01]  /*1330*/  CS2R R108, SRZ ;  /* 0x00000000006c7805 */ /* 0x000fe2000001ff00 */
[----:B------:R-:W-:Y:S01]  /*1340*/  UIADD3 UR39, UR42, UR39, URZ ;  /* 0x000000272a277290 */ /* 0x000fe2000fffe03f */
[----:B------:R-:W-:-:S02]  /*1350*/  CS2R R114, SRZ ;  /* 0x0000000000727805 */ /* 0x000fc4000001ff00 */
[----:B---3--:R-:W-:Y:S02]  /*1360*/  SHF.R.S32.HI R4, RZ, 0x1f, R13 ;  /* 0x0000001fff047819 */ /* 0x008fe4000001140d */
[----:B------:R-:W-:Y:S02]  /*1370*/  CS2R R112, SRZ ;  /* 0x0000000000707805 */ /* 0x000fe4000001ff00 */
[----:B------:R-:W-:Y:S02]  /*1380*/  CS2R R106, SRZ ;  /* 0x00000000006a7805 */ /* 0x000fe4000001ff00 */
[----:B------:R-:W-:Y:S02]  /*1390*/  CS2R R104, SRZ ;  /* 0x0000000000687805 */ /* 0x000fe4000001ff00 */
[----:B------:R-:W-:Y:S02]  /*13a0*/  LEA.HI R0, R4, R13, RZ, 0x5 ;  /* 0x0000000d04007211 */ /* 0x000fe400078f28ff */
[----:B------:R-:W-:-:S02]  /*13b0*/  CS2R R102, SRZ ;  /* 0x0000000000667805 */ /* 0x000fc4000001ff00 */
[----:B------:R-:W-:Y:S02]  /*13c0*/  LEA.HI R4, R4, R13, RZ, 0x3 ;  /* 0x0000000d04047211 */ /* 0x000fe400078f18ff */
[----:B------:R-:W-:Y:S02]  /*13d0*/  CS2R R100, SRZ ;  /* 0x0000000000647805 */ /* 0x000fe4000001ff00 */
[----:B------:R-:W-:Y:S02]  /*13e0*/  LOP3.LUT R2, R0, 0xffffffe0, RZ, 0xc0, !PT ;  /* 0xffffffe000027812 */ /* 0x000fe400078ec0ff */
[----:B------:R-:W-:Y:S02]  /*13f0*/  CS2R R94, SRZ ;  /* 0x00000000005e7805 */ /* 0x000fe4000001ff00 */
[----:B------:R-:W-:Y:S02]  /*1400*/  SHF.R.S32.HI R0, RZ, 0x5, R0 ;  /* 0x00000005ff007819 */ /* 0x000fe40000011400 */
[----:B------:R-:W-:-:S02]  /*1410*/  CS2R R92, SRZ ;  /* 0x00000000005c7805 */ /* 0x000fc4000001ff00 */
[----:B------:R-:W-:Y:S01]  /*1420*/  LOP3.LUT R3, R4, 0xfffffff8, RZ, 0xc0, !PT ;  /* 0xfffffff804037812 */ /* 0x000fe200078ec0ff */
[C---:B------:R-:W-:Y:S01]  /*1430*/  IMAD.IADD R2, R13.reuse, 0x1, -R2 ;  /* 0x000000010d027824 */ /* 0x040fe200078e0a02 */
[----:B------:R-:W-:Y:S02]  /*1440*/  CS2R R98, SRZ ;  /* 0x0000000000627805 */ /* 0x000fe4000001ff00 */
[----:B------:R-:W-:Y:S02]  /*1450*/  CS2R R96, SRZ ;  /* 0x0000000000607805 */ /* 0x000fe4000001ff00 */
[----:B------:R-:W-:Y:S01]  /*1460*/  CS2R R90, SRZ ;  /* 0x00000000005a7805 */ /* 0x000fe2000001ff00 */
[----:B------:R-:W-:Y:S01]  /*1470*/  IMAD R2, R0, UR8, R2 ;  /* 0x0000000800027c24 */ /* 0x000fe2000f8e0202 */
[----:B------:R-:W-:Y:S01]  /*1480*/  SHF.R.S32.HI R0, RZ, 0x3, R4 ;  /* 0x00000003ff007819 */ /* 0x000fe20000011404 */
[----:B------:R-:W-:Y:S01]  /*1490*/  ULDC.64 UR8, c[0x0][0x248] ;  /* 0x0000920000087ab9 */ /* 0x000fe20000000a00 */
[----:B------:R-:W-:Y:S01]  /*14a0*/  IMAD.IADD R13, R13, 0x1, -R3 ;  /* 0x000000010d0d7824 */ /* 0x000fe200078e0a03 */
[----:B------:R-:W-:-:S02]  /*14b0*/  CS2R R88, SRZ ;  /* 0x0000000000587805 */ /* 0x000fc4000001ff00 */
[----:B------:R-:W-:Y:S01]  /*14c0*/  IADD3 R10, P2, P0, R2, UR7, R10 ;  /* 0x00000007020a7c10 */ /* 0x000fe2000f85e00a */
[----:B------:R-:W-:Y:S01]  /*14d0*/  IMAD.WIDE.U32 R4, R0, UR8, RZ ;  /* 0x0000000800047c25 */ /* 0x000fe2000f8e00ff */
[----:B------:R-:W-:Y:S02]  /*14e0*/  SHF.R.S32.HI R2, RZ, 0x1f, R2 ;  /* 0x0000001fff027819 */ /* 0x000fe40000011402 */
[----:B------:R-:W-:Y:S02]  /*14f0*/  CS2R R86, SRZ ;  /* 0x0000000000567805 */ /* 0x000fe4000001ff00 */
[----:B------:R-:W-:Y:S01]  /*1500*/  SHF.R.S32.HI R12, RZ, 0x1f, R0 ;  /* 0x0000001fff0c7819 */ /* 0x000fe20000011400 */
[----:B------:R-:W-:Y:S01]  /*1510*/  IMAD.U32 R22, RZ, RZ, UR8 ;  /* 0x00000008ff167e24 */ /* 0x000fe2000f8e00ff */
[----:B------:R-:W-:Y:S01]  /*1520*/  IADD3.X R8, R2, UR6, R8, P2, P0 ;  /* 0x0000000602087c10 */ /* 0x000fe200097e0408 */
[----:B------:R-:W-:Y:S01]  /*1530*/  ULDC.64 UR6, c[0x0][0x250] ;  /* 0x0000940000067ab9 */ /* 0x000fe20000000a00 */
[----:B------:R-:W-:Y:S01]  /*1540*/  IADD3 R10, P0, R10, R11, RZ ;  /* 0x0000000b0a0a7210 */ /* 0x000fe20007f1e0ff */
[C---:B------:R-:W-:Y:S01]  /*1550*/  IMAD R6, R12.reuse, UR8, RZ ;  /* 0x000000080c067c24 */ /* 0x040fe2000f8e02ff */
[----:B------:R-:W-:Y:S01]  /*1560*/  CS2R R84, SRZ ;  /* 0x0000000000547805 */ /* 0x000fe2000001ff00 */
[----:B------:R-:W-:Y:S01]  /*1570*/  IMAD R7, R12, UR6, RZ ;  /* 0x000000060c077c24 */ /* 0x000fe2000f8e02ff */
[----:B------:R-:W-:Y:S01]  /*1580*/  CS2R R78, SRZ ;  /* 0x00000000004e7805 */ /* 0x000fe2000001ff00 */
[C---:B------:R-:W-:Y:S01]  /*1590*/  IMAD R6, R0.reuse, UR9, R6 ;  /* 0x0000000900067c24 */ /* 0x040fe2000f8e0206 */
[----:B------:R-:W-:Y:S01]  /*15a0*/  CS2R R76, SRZ ;  /* 0x00000000004c7805 */ /* 0x000fe2000001ff00 */
[----:B------:R-:W-:Y:S01]  /*15b0*/  IMAD.WIDE.U32 R2, R0, UR6, RZ ;  /* 0x0000000600027c25 */ /* 0x000fe2000f8e00ff */
[----:B------:R-:W-:-:S02]  /*15c0*/  CS2R R82, SRZ ;  /* 0x0000000000527805 */ /* 0x000fc4000001ff00 */
[----:B------:R-:W-:Y:S02]  /*15d0*/  CS2R R80, SRZ ;  /* 0x0000000000507805 */ /* 0x000fe4000001ff00 */
[----:B------:R-:W-:Y:S01]  /*15e0*/  CS2R R74, SRZ ;  /* 0x00000000004a7805 */ /* 0x000fe2000001ff00 */
[----:B------:R-:W-:Y:S01]  /*15f0*/  IMAD R7, R0, UR7, R7 ;  /* 0x0000000700077c24 */ /* 0x000fe2000f8e0207 */
[----:B------:R-:W-:Y:S01]  /*1600*/  CS2R R72, SRZ ;  /* 0x0000000000487805 */ /* 0x000fe2000001ff00 */
[----:B------:R-:W-:Y:S01]  /*1610*/  IMAD.X R11, R8, 0x1, R9, P0 ;  /* 0x00000001080b7824 */ /* 0x000fe200000e0609 */
[----:B------:R-:W-:Y:S01]  /*1620*/  @P1 BAR.SYNC.DEFER_BLOCKING 0x0 ;  /* 0x0000000000001b1d */ /* 0x000fe20000010000 */
[----:B------:R-:W-:Y:S01]  /*1630*/  IADD3 R0, P0, R0, UR42, RZ ;  /* 0x0000002a00007c10 */ /* 0x000fe2000ff1e0ff */
[----:B------:R-:W-:Y:S01]  /*1640*/  IMAD.IADD R5, R5, 0x1, R6 ;  /* 0x0000000105057824 */ /* 0x000fe200078e0206 */
[----:B------:R-:W-:Y:S01]  /*1650*/  CS2R R70, SRZ ;  /* 0x0000000000467805 */ /* 0x000fe2000001ff00 */
[----:B------:R-:W-:Y:S01]  /*1660*/  IMAD.SHL.U32 R6, R13, 0x8, RZ ;  /* 0x000000080d067824 */ /* 0x000fe200078e00ff */
[----:B------:R-:W-:Y:S01]  /*1670*/  IADD3.X R12, R12, UR43, RZ, P0, !PT ;  /* 0x0000002b0c0c7c10 */ /* 0x000fe200087fe4ff */
[----:B------:R-:W-:Y:S01]  /*1680*/  IMAD.IADD R3, R3, 0x1, R7 ;  /* 0x0000000103037824 */ /* 0x000fe200078e0207 */
[----:B------:R-:W-:Y:S01]  /*1690*/  UIADD3 UR43, UP0, UR52, UR10, URZ ;  /* 0x0000000a342b7290 */ /* 0x000fe2000ff1e03f */
[----:B------:R-:W-:Y:S01]  /*16a0*/  IMAD.U32 R24, RZ, RZ, UR6 ;  /* 0x00000006ff187e24 */ /* 0x000fe2000f8e00ff */
[----:B------:R-:W-:Y:S01]  /*16b0*/  SHF.R.S32.HI R7, RZ, 0x1f, R6 ;  /* 0x0000001fff077819 */ /* 0x000fe20000011406 */
[----:B------:R-:W-:Y:S01]  /*16c0*/  IMAD.WIDE.U32 R22, R22, UR4, R4 ;  /* 0x0000000416167c25 */ /* 0x000fe2000f8e0004 */
[----:B------:R-:W-:Y:S01]  /*16d0*/  ULDC.64 UR10, c[0x0][0x428] ;  /* 0x00010a00000a7ab9 */ /* 0x000fe20000000a00 */
[----:B------:R-:W-:Y:S01]  /*16e0*/  UIADD3.X UR46, UR53, UR46, URZ, UP0, !UPT ;  /* 0x0000002e352e7290 */ /* 0x000fe200087fe43f */
[----:B------:R-:W-:Y:S01]  /*16f0*/  CS2R R68, SRZ ;  /* 0x0000000000447805 */ /* 0x000fe2000001ff00 */
[----:B------:R-:W-:Y:S01]  /*1700*/  IMAD R4, R12, UR18, RZ ;  /* 0x000000120c047c24 */ /* 0x000fe2000f8e02ff */
[----:B------:R-:W-:Y:S01]  /*1710*/  UIMAD UR12, UR34, UR10, URZ ;  /* 0x0000000a220c72a4 */ /* 0x000fe2000f8e023f */
[----:B------:R-:W-:Y:S01]  /*1720*/  IMAD.WIDE.U32 R24, R24, UR4, R2 ;  /* 0x0000000418187c25 */ /* 0x000fe2000f8e0002 */
[----:B------:R-:W-:-:S03]  /*1730*/  UIMAD UR47, UR47, UR43, URZ ;  /* 0x0000002b2f2f72a4 */ /* 0x000fc6000f8e023f */
[----:B-1----:R-:W-:Y:S01]  /*1740*/  IMAD R2, R18, UR35, RZ ;  /* 0x0000002312027c24 */ /* 0x002fe2000f8e02ff */
[----:B------:R-:W-:Y:S01]  /*1750*/  UIMAD UR46, UR46, UR50, UR47 ;  /* 0x000000322e2e72a4 */ /* 0x000fe2000f8e022f */
[C---:B------:R-:W-:Y:S01]  /*1760*/  IMAD R4, R0.reuse, UR19, R4 ;  /* 0x0000001300047c24 */ /* 0x040fe2000f8e0204 */
[----:B------:R-:W-:Y:S01]  /*1770*/  USHF.L.U64.HI UR19, UR18, 0x6, UR19 ;  /* 0x0000000612137899 */ /* 0x000fe20008010213 */
[----:B------:R-:W-:Y:S01]  /*1780*/  IMAD.WIDE.U32 R8, R0, UR18, R6 ;  /* 0x0000001200087c25 */ /* 0x000fe2000f8e0006 */
[----:B------:R-:W-:-:S03]  /*1790*/  USHF.L.U32 UR18, UR18, 0x6, URZ ;  /* 0x0000000612127899 */ /* 0x000fc6000800063f */
[----:B------:R-:W-:Y:S01]  /*17a0*/  IMAD.WIDE.U32 R16, R16, UR43, R10 ;  /* 0x0000002b10107c25 */ /* 0x000fe2000f8e000a */
[----:B------:R-:W-:-:S03]  /*17b0*/  UIMAD UR43, UR28, UR11, UR12 ;  /* 0x0000000b1c2b72a4 */ /* 0x000fc6000f8e020c */
[----:B------:R-:W-:Y:S01]  /*17c0*/  IMAD R10, R19, UR26, R2 ;  /* 0x0000001a130a7c24 */ /* 0x000fe2000f8e0202 */
[----:B------:R-:W-:Y:S01]  /*17d0*/  ULDC.64 UR12, c[0x0][0x3e0] ;  /* 0x0000f800000c7ab9 */ /* 0x000fe20000000a00 */
[----:B------:R-:W-:Y:S02]  /*17e0*/  IMAD.IADD R3, R9, 0x1, R4 ;  /* 0x0000000109037824 */ /* 0x000fe400078e0204 */
[----:B------:R-:W-:Y:S02]  /*17f0*/  IMAD.MOV.U32 R2, RZ, RZ, R8 ;  /* 0x000000ffff027224 */ /* 0x000fe400078e0008 */
[----:B------:R-:W-:-:S04]  /*1800*/  IMAD.WIDE.U32 R4, R18, UR26, R6 ;  /* 0x0000001a12047c25 */ /* 0x000fc8000f8e0006 */
[----:B----4-:R-:W-:-:S04]  /*1810*/  IMAD.WIDE.U32 R8, R20, UR26, R2 ;  /* 0x0000001a14087c25 */ /* 0x010fc8000f8e0002 */
[----:B------:R-:W-:Y:S02]  /*1820*/  IMAD.IADD R3, R5, 0x1, R10 ;  /* 0x0000000105037824 */ /* 0x000fe400078e020a */
[----:B------:R-:W-:Y:S02]  /*1830*/  IMAD R5, R12, UR14, RZ ;  /* 0x0000000e0c057c24 */ /* 0x000fe4000f8e02ff */
[----:B------:R-:W-:Y:S01]  /*1840*/  IMAD.MOV.U32 R2, RZ, RZ, R4 ;  /* 0x000000ffff027224 */ /* 0x000fe200078e0004 */
[----:B------:R-:W1:Y:S01]  /*1850*/  LDC.64 R12, c[0x0][0x230] ;  /* 0x00008c00ff0c7b82 */ /* 0x000e620000000a00 */
[----:B------:R-:W-:Y:S02]  /*1860*/  IMAD R11, R20, UR35, RZ ;  /* 0x00000023140b7c24 */ /* 0x000fe4000f8e02ff */
[C---:B------:R-:W-:Y:S02]  /*1870*/  IMAD R10, R0.reuse, UR15, R5 ;  /* 0x0000000f000a7c24 */ /* 0x040fe4000f8e0205 */
[----:B------:R-:W-:-:S04]  /*1880*/  IMAD.WIDE.U32 R2, R0, UR14, R2 ;  /* 0x0000000e00027c25 */ /* 0x000fc8000f8e0002 */
[----:B------:R-:W-:Y:S02]  /*1890*/  IMAD R11, R21, UR26, R11 ;  /* 0x0000001a150b7c24 */ /* 0x000fe4000f8e020b */
[----:B------:R-:W-:Y:S02]  /*18a0*/  IMAD.IADD R3, R3, 0x1, R10 ;  /* 0x0000000103037824 */ /* 0x000fe400078e020a */
[----:B------:R-:W-:Y:S01]  /*18b0*/  IMAD.U32 R0, RZ, RZ, UR10 ;  /* 0x0000000aff007e24 */ /* 0x000fe2000f8e00ff */
[----:B------:R-:W-:Y:S01]  /*18c0*/  ULDC.64 UR10, c[0x0][0x400] ;  /* 0x00010000000a7ab9 */ /* 0x000fe20000000a00 */
[----:B------:R-:W-:Y:S01]  /*18d0*/  IMAD.IADD R5, R9, 0x1, R11 ;  /* 0x0000000109057824 */ /* 0x000fe200078e020b */
[----:B------:R-:W-:Y:S01]  /*18e0*/  LEA R196, P0, R16, UR10, 0x2 ;  /* 0x0000000a10c47c11 */ /* 0x000fe2000f8010ff */
[----:B------:R-:W-:-:S04]  /*18f0*/  IMAD.WIDE.U32 R2, R0, UR28, R2 ;  /* 0x0000001c00027c25 */ /* 0x000fc8000f8e0002 */
[----:B------:R-:W-:Y:S01]  /*1900*/  IMAD.U32 R9, RZ, RZ, UR16 ;  /* 0x00000010ff097e24 */ /* 0x000fe2000f8e00ff */
[----:B------:R-:W-:Y:S01]  /*1910*/  UIMAD UR16, UR34, UR16, URZ ;  /* 0x00000010221072a4 */ /* 0x000fe2000f8e023f */
[----:B------:R-:W-:Y:S01]  /*1920*/  IMAD.MOV.U32 R4, RZ, RZ, R8 ;  /* 0x000000ffff047224 */ /* 0x000fe200078e0008 */
[C---:B------:R-:W-:Y:S01]  /*1930*/  LEA R242, P2, R2.reuse, UR12, 0x1 ;  /* 0x0000000c02f27c11 */ /* 0x040fe2000f8408ff */
[----:B------:R-:W-:Y:S01]  /*1940*/  VIADD R0, R3, UR43 ;  /* 0x0000002b03007c36 */ /* 0x000fe20008000000 */
[----:B------:R-:W-:Y:S01]  /*1950*/  UIMAD UR16, UR28, UR17, UR16 ;  /* 0x000000111c1072a4 */ /* 0x000fe2000f8e0210 */
[----:B------:R-:W-:Y:S01]  /*1960*/  VIADD R3, R17, UR46 ;  /* 0x0000002e11037c36 */ /* 0x000fe20008000000 */
[----:B------:R-:W-:Y:S01]  /*1970*/  USHF.L.U32 UR12, UR14, 0x6, URZ ;  /* 0x000000060e0c7899 */ /* 0x000fe2000800063f */
[----:B------:R-:W-:Y:S01]  /*1980*/  IMAD.WIDE.U32 R8, R9, UR28, R4 ;  /* 0x0000001c09087c25 */ /* 0x000fe2000f8e0004 */
[----:B------:R-:W-:Y:S01]  /*1990*/  LEA.HI.X R243, R2, UR13, R0, 0x1, P2 ;  /* 0x0000000d02f37c11 */ /* 0x000fe200090f0c00 */
[----:B------:R-:W-:Y:S01]  /*19a0*/  USHF.L.U64.HI UR14, UR14, 0x6, UR15 ;  /* 0x000000060e0e7899 */ /* 0x000fe2000801020f */
[----:B------:R-:W-:Y:S01]  /*19b0*/  LEA.HI.X R197, R16, UR11, R3, 0x2, P0 ;  /* 0x0000000b10c57c11 */ /* 0x000fe200080f1403 */
[----:B------:R-:W-:Y:S01]  /*19c0*/  ULDC.64 UR10, c[0x0][0x210] ;  /* 0x00008400000a7ab9 */ /* 0x000fe20000000a00 */
[----:B------:R-:W-:Y:S01]  /*19d0*/  VIADD R2, R9, UR16 ;  /* 0x0000001009027c36 */ /* 0x000fe20008000000 */
[----:B------:R-:W-:Y:S01]  /*19e0*/  IADD3 R4, P0, R242, UR12, RZ ;  /* 0x0000000cf2047c10 */ /* 0x000fe2000ff1e0ff */
[----:B------:R-:W3:Y:S01]  /*19f0*/  LDC.64 R16, c[0x0][0x238] ;  /* 0x00008e00ff107b82 */ /* 0x000ee20000000a00 */
[----:B------:R-:W-:Y:S01]  /*1a00*/  LEA R240, P2, R8, UR10, 0x1 ;  /* 0x0000000a08f07c11 */ /* 0x000fe2000f8408ff */
[----:B-1----:R-:W-:Y:S01]  /*1a10*/  IMAD R10, R12, UR35, RZ ;  /* 0x000000230c0a7c24 */ /* 0x002fe2000f8e02ff */
[----:B------:R-:W-:-:S02]  /*1a20*/  IADD3.X R5, R243, UR14, RZ, P0, !PT ;  /* 0x0000000ef3057c10 */ /* 0x000fc400087fe4ff */
[----:B------:R-:W-:Y:S01]  /*1a30*/  LEA.HI.X R241, R8, UR11, R2, 0x1, P2 ;  /* 0x0000000b08f17c11 */ /* 0x000fe200090f0c02 */
[----:B------:R-:W-:Y:S01]  /*1a40*/  IMAD R10, R13, UR26, R10 ;  /* 0x0000001a0d0a7c24 */ /* 0x000fe2000f8e020a */
[----:B------:R-:W-:Y:S01]  /*1a50*/  IADD3 R2, P0, R4, UR12, RZ ;  /* 0x0000000c04027c10 */ /* 0x000fe2000ff1e0ff */
[----:B------:R-:W-:Y:S01]  /*1a60*/  ULDC.64 UR10, c[0x0][0x260] ;  /* 0x00009800000a7ab9 */ /* 0x000fe20000000a00 */
[----:B------:R-:W-:Y:S02]  /*1a70*/  LEA R0, R249, UR5, 0x1 ;  /* 0x00000005f9007c11 */ /* 0x000fe4000f8e08ff */
[----:B------:R-:W-:Y:S02]  /*1a80*/  IADD3.X R3, R5, UR14, RZ, P0, !PT ;  /* 0x0000000e05037c10 */ /* 0x000fe400087fe4ff */
[----:B------:R-:W-:Y:S01]  /*1a90*/  IADD3 R8, P0, R2, UR12, RZ ;  /* 0x0000000c02087c10 */ /* 0x000fe2000ff1e0ff */
[----:B------:R-:W-:Y:S01]  /*1aa0*/  ULEA.HI UR12, UR45, UR45, URZ, 0x1 ;  /* 0x0000002d2d0c7291 */ /* 0x000fe2000f8f083f */
[----:B------:R-:W-:Y:S01]  /*1ab0*/  @!PT LDS RZ, [RZ] ;  /* 0x00000000fffff984 */ /* 0x000fe20000000800 */
[----:B------:R-:W-:Y:S01]  /*1ac0*/  @!PT LDS RZ, [RZ] ;  /* 0x00000000fffff984 */ /* 0x000fe20000000800 */
[----:B------:R-:W-:Y:S01]  /*1ad0*/  @!PT LDS RZ, [RZ] ;  /* 0x00000000fffff984 */ /* 0x000fe20000000800 */
[----:B------:R-:W-:Y:S02]  /*1ae0*/  LDGSTS.E.BYPASS.LTC128B.128 [R0+0x8000], desc[UR30][R242.64] ;  /* 0x08000000f2007fae */ /* 0x000fe4000b901d5e */
[----:B------:R-:W-:Y:S01]  /*1af0*/  IADD3.X R9, R3, UR14, RZ, P0, !PT ;  /* 0x0000000e03097c10 */ /* 0x000fe200087fe4ff */
[----:B------:R-:W-:Y:S01]  /*1b00*/  ULOP3.LUT UR12, UR12, 0xfffffffe, URZ, 0xc0, !UPT ;  /* 0xfffffffe0c0c7892 */ /* 0x000fe2000f8ec03f */
[----:B------:R1:W-:Y:S03]  /*1b10*/  LDGSTS.E.BYPASS.LTC128B.128 [R0+0x9000], desc[UR30][R4.64] ;  /* 0x0900000004007fae */ /* 0x0003e6000b901d5e */
[----:B------:R-:W-:Y:S01]  /*1b20*/  UIADD3 UR12, UR45, -UR12, URZ ;  /* 0x8000000c2d0c7290 */ /* 0x000fe2000fffe03f */
[----:B------:R4:W-:Y:S03]  /*1b30*/  LDGSTS.E.BYPASS.LTC128B.128 [R0+0xa000], desc[UR30][R2.64] ;  /* 0x0a00000002007fae */ /* 0x0009e6000b901d5e */
[----:B------:R-:W-:Y:S01]  /*1b40*/  UISETP.NE.AND UP0, UPT, UR12, 0x1, UPT ;  /* 0x000000010c00788c */ /* 0x000fe2000bf05270 */
[----:B------:R5:W-:Y:S02]  /*1b50*/  LDGSTS.E.BYPASS.LTC128B.128 [R0+0xb000], desc[UR30][R8.64] ;  /* 0x0b00000008007fae */ /* 0x000be4000b901d5e */
[----:B------:R-:W-:-:S03]  /*1b60*/  ULDC.64 UR12, c[0x0][0x218] ;  /* 0x00008600000c7ab9 */ /* 0x000fc60000000a00 */
[----:B------:R-:W-:Y:S01]  /*1b70*/  PLOP3.LUT P0, PT, PT, PT, UP0, 0x80, 0x0 ;  /* 0x000000000000781c */ /* 0x000fe20003f0f008 */
[----:B------:R-:W-:Y:S01]  /*1b80*/  UISETP.GE.AND UP0, UPT, UR38, 0x1, UPT ;  /* 0x000000012600788c */ /* 0x000fe2000bf06270 */
[----:B-1----:R-:W-:-:S04]  /*1b90*/  IMAD.WIDE.U32 R4, R12, UR26, R6 ;  /* 0x0000001a0c047c25 */ /* 0x002fc8000f8e0006 */
[----:B----4-:R-:W-:Y:S02]  /*1ba0*/  IMAD.IADD R3, R5, 0x1, R10 ;  /* 0x0000000105037824 */ /* 0x010fe400078e020a */
[----:B------:R-:W-:Y:S02]  /*1bb0*/  IMAD.MOV.U32 R2, RZ, RZ, R4 ;  /* 0x000000ffff027224 */ /* 0x000fe400078e0004 */
[----:B------:R-:W-:Y:S02]  /*1bc0*/  IMAD R4, R26, UR10, RZ ;  /* 0x0000000a1a047c24 */ /* 0x000fe4000f8e02ff */
[----:B-----5:R-:W-:Y:S01]  /*1bd0*/  IMAD.WIDE.U32 R8, R14, UR10, R2 ;  /* 0x0000000a0e087c25 */ /* 0x020fe2000f8e0002 */
[----:B------:R-:W-:Y:S01]  /*1be0*/  UIMAD UR10, UR41, UR8, URZ ;  /* 0x00000008290a72a4 */ /* 0x000fe2000f8e023f */
[----:B------:R-:W-:Y:S02]  /*1bf0*/  IADD3 R2, P1, R240, UR18, RZ ;  /* 0x00000012f0027c10 */ /* 0x000fe4000ff3e0ff */
[----:B------:R-:W-:Y:S01]  /*1c00*/  VIADD R3, R249, 0x2000 ;  /* 0x00002000f9037836 */ /* 0x000fe20000000000 */
[----:B------:R-:W-:Y:S01]  /*1c10*/  UIMAD UR10, UR4, UR9, UR10 ;  /* 0x00000009040a72a4 */ /* 0x000fe2000f8e020a */
[----:B---3--:R-:W-:-:S02]  /*1c20*/  IMAD R5, R16, UR35, RZ ;  /* 0x0000002310057c24 */ /* 0x008fc4000f8e02ff */
[----:B------:R-:W-:Y:S01]  /*1c30*/  IMAD R11, R14, UR11, R4 ;  /* 0x0000000b0e0b7c24 */ /* 0x000fe2000f8e0204 */
[----:B------:R-:W-:Y:S01]  /*1c40*/  SEL R10, R3, R249, !P0 ;  /* 0x000000f9030a7207 */ /* 0x000fe20004000000 */
[----:B------:R-:W-:Y:S01]  /*1c50*/  IMAD R17, R17, UR26, R5 ;  /* 0x0000001a11117c24 */ /* 0x000fe2000f8e0205 */
[----:B------:R-:W-:Y:S01]  /*1c60*/  IADD3.X R3, R241, UR19, RZ, P1, !PT ;  /* 0x00000013f1037c10 */ /* 0x000fe20008ffe4ff */
[----:B------:R-:W-:Y:S01]  /*1c70*/  IMAD.WIDE.U32 R4, R16, UR26, R6 ;  /* 0x0000001a10047c25 */ /* 0x000fe2000f8e0006 */
[----:B------:R-:W-:Y:S02]  /*1c80*/  LEA R15, R10, UR5, 0x1 ;  /* 0x000000050a0f7c11 */ /* 0x000fe4000f8e08ff */
[----:B------:R-:W-:Y:S01]  /*1c90*/  IADD3 R8, P1, R8, R22, RZ ;  /* 0x0000001608087210 */ /* 0x000fe20007f3e0ff */
[----:B------:R-:W-:Y:S02]  /*1ca0*/  IMAD.IADD R6, R9, 0x1, R11 ;  /* 0x0000000109067824 */ /* 0x000fe400078e020b */
[----:B------:R-:W-:Y:S01]  /*1cb0*/  LDGSTS.E.BYPASS.LTC128B.128 [R15], desc[UR30][R240.64] ;  /* 0x00000000f00f7fae */ /* 0x000fe2000b901d5e */
[----:B------:R-:W-:-:S02]  /*1cc0*/  IMAD.IADD R5, R5, 0x1, R17 ;  /* 0x0000000105057824 */ /* 0x000fc400078e0211 */
[----:B------:R-:W-:Y:S01]  /*1cd0*/  IADD3.X R7, R6, UR10, R23, P1, !PT ;  /* 0x0000000a06077c10 */ /* 0x000fe20008ffe417 */
[----:B------:R1:W-:Y:S01]  /*1ce0*/  LDGSTS.E.BYPASS.LTC128B.128 [R15+0x1000], desc[UR30][R2.64] ;  /* 0x01000000020f7fae */ /* 0x0003e2000b901d5e */
[----:B------:R-:W-:Y:S02]  /*1cf0*/  ULDC.64 UR10, c[0x0][0x268] ;  /* 0x00009a00000a7ab9 */ /* 0x000fe40000000a00 */
[----:B------:R-:W-:Y:S02]  /*1d00*/  IMAD R6, R26, UR10, RZ ;  /* 0x0000000a1a067c24 */ /* 0x000fe4000f8e02ff */
[----:B------:R-:W-:Y:S01]  /*1d10*/  IMAD.WIDE.U32 R4, R14, UR10, R4 ;  /* 0x0000000a0e047c25 */ /* 0x000fe2000f8e0004 */
[----:B------:R-:W-:-:S03]  /*1d20*/  UIMAD UR10, UR41, UR6, URZ ;  /* 0x00000006290a72a4 */ /* 0x000fc6000f8e023f */
[----:B------:R-:W-:Y:S01]  /*1d30*/  IMAD R6, R14, UR11, R6 ;  /* 0x0000000b0e067c24 */ /* 0x000fe2000f8e0206 */
[----:B------:R-:W-:Y:S02]  /*1d40*/  UIMAD UR10, UR4, UR7, UR10 ;  /* 0x00000007040a72a4 */ /* 0x000fe4000f8e020a */
[----:B------:R-:W-:Y:S01]  /*1d50*/  USHF.L.U64.HI UR11, UR8, 0x6, UR9 ;  /* 0x00000006080b7899 */ /* 0x000fe20008010209 */
[----:B------:R-:W-:Y:S01]  /*1d60*/  IMAD.IADD R6, R5, 0x1, R6 ;  /* 0x0000000105067824 */ /* 0x000fe200078e0206 */
[----:B-1----:R-:W-:-:S04]  /*1d70*/  IADD3 R2, P1, R2, UR18, RZ ;  /* 0x0000001202027c10 */ /* 0x002fc8000ff3e0ff */
[----:B------:R-:W-:Y:S02]  /*1d80*/  IADD3.X R3, R3, UR19, RZ, P1, !PT ;  /* 0x0000001303037c10 */ /* 0x000fe40008ffe4ff */
[C---:B------:R-:W-:Y:S01]  /*1d90*/  LEA R12, P1, R8.reuse, UR12, 0x1 ;  /* 0x0000000c080c7c11 */ /* 0x040fe2000f8208ff */
[----:B------:R-:W-:Y:S02]  /*1da0*/  USHF.L.U32 UR12, UR8, 0x6, URZ ;  /* 0x00000006080c7899 */ /* 0x000fe4000800063f */
[----:B------:R1:W-:Y:S01]  /*1db0*/  LDGSTS.E.BYPASS.LTC128B.128 [R15+0x2000], desc[UR30][R2.64] ;  /* 0x02000000020f7fae */ /* 0x0003e2000b901d5e */
[----:B------:R-:W-:Y:S01]  /*1dc0*/  LEA.HI.X R13, R8, UR13, R7, 0x1, P1 ;  /* 0x0000000d080d7c11 */ /* 0x000fe200088f0c07 */
[----:B------:R-:W-:Y:S01]  /*1dd0*/  ULDC.64 UR8, c[0x0][0x220] ;  /* 0x0000880000087ab9 */ /* 0x000fe20000000a00 */
[----:B------:R-:W-:-:S04]  /*1de0*/  IADD3 R4, P1, R4, R24, RZ ;  /* 0x0000001804047210 */ /* 0x000fc80007f3e0ff */
[----:B------:R-:W-:Y:S01]  /*1df0*/  IADD3.X R5, R6, UR10, R25, P1, !PT ;  /* 0x0000000a06057c10 */ /* 0x000fe20008ffe419 */
[----:B------:R-:W-:Y:S01]  /*1e00*/  USHF.L.U32 UR10, UR6, 0x6, URZ ;  /* 0x00000006060a7899 */ /* 0x000fe2000800063f */
[----:B------:R-:W-:Y:S01]  /*1e10*/  LEA R6, P1, R4, UR8, 0x1 ;  /* 0x0000000804067c11 */ /* 0x000fe2000f8208ff */
[----:B------:R-:W-:-:S03]  /*1e20*/  USHF.L.U64.HI UR6, UR6, 0x6, UR7 ;  /* 0x0000000606067899 */ /* 0x000fc60008010207 */
[----:B------:R-:W-:Y:S01]  /*1e30*/  LEA.HI.X R7, R4, UR9, R5, 0x1, P1 ;  /* 0x0000000904077c11 */ /* 0x000fe200088f0c05 */
[----:B------:R-:W-:Y:S01]  /*1e40*/  ULDC.64 UR8, c[0x0][0x2b0] ;  /* 0x0000ac0000087ab9 */ /* 0x000fe20000000a00 */
[----:B------:R-:W-:Y:S01]  /*1e50*/  IADD3 R4, P1, R6, UR10, RZ ;  /* 0x0000000a06047c10 */ /* 0x000fe2000ff3e0ff */
[----:B------:R-:W-:-:S03]  /*1e60*/  UIMAD.WIDE UR8, UR40, 0x4, UR8 ;  /* 0x00000004280878a5 */ /* 0x000fc6000f8e0208 */
[----:B------:R-:W-:Y:S02]  /*1e70*/  IADD3.X R5, R7, UR6, RZ, P1, !PT ;  /* 0x0000000607057c10 */ /* 0x000fe40008ffe4ff */
[----:B-1----:R-:W-:-:S04]  /*1e80*/  IADD3 R2, P2, R2, UR18, RZ ;  /* 0x0000001202027c10 */ /* 0x002fc8000ff5e0ff */
[----:B------:R-:W-:Y:S02]  /*1e90*/  IADD3.X R3, R3, UR19, RZ, P2, !PT ;  /* 0x0000001303037c10 */ /* 0x000fe400097fe4ff */
[----:B------:R-:W-:-:S03]  /*1ea0*/  IADD3 R10, P2, R12, UR12, RZ ;  /* 0x0000000c0c0a7c10 */ /* 0x000fc6000ff5e0ff */
[----:B------:R1:W-:Y:S01]  /*1eb0*/  LDGSTS.E.BYPASS.LTC128B.128 [R15+0x3000], desc[UR30][R2.64] ;  /* 0x03000000020f7fae */ /* 0x0003e2000b901d5e */
[----:B------:R-:W-:Y:S02]  /*1ec0*/  IADD3.X R11, R13, UR11, RZ, P2, !PT ;  /* 0x0000000b0d0b7c10 */ /* 0x000fe400097fe4ff */
[----:B------:R-:W-:Y:S01]  /*1ed0*/  IADD3 R8, P2, R10, UR12, RZ ;  /* 0x0000000c0a087c10 */ /* 0x000fe2000ff5e0ff */
[----:B------:R3:W-:Y:S03]  /*1ee0*/  LDGSTS.E.BYPASS.LTC128B.128 [R0+0xc000], desc[UR30][R12.64] ;  /* 0x0c0000000c007fae */ /* 0x0007e6000b901d5e */
[----:B------:R-:W-:Y:S01]  /*1ef0*/  IADD3.X R9, R11, UR11, RZ, P2, !PT ;  /* 0x0000000b0b097c10 */ /* 0x000fe200097fe4ff */
[----:B------:R-:W-:Y:S04]  /*1f00*/  LDGSTS.E.BYPASS.LTC128B.128 [R0+0xd000], desc[UR30][R10.64] ;  /* 0x0d0000000a007fae */ /* 0x000fe8000b901d5e */
[----:B------:R4:W-:Y:S01]  /*1f10*/  LDGSTS.E.BYPASS.LTC128B.128 [R0+0xe000], desc[UR30][R8.64] ;  /* 0x0e00000008007fae */ /* 0x0009e2000b901d5e */
[----:B-1----:R-:W-:-:S02]  /*1f20*/  IADD3 R2, P1, R4, UR10, RZ ;  /* 0x0000000a04027c10 */ /* 0x002fc4000ff3e0ff */
[----:B---3--:R-:W-:Y:S02]  /*1f30*/  IADD3 R12, P2, R8, UR12, RZ ;  /* 0x0000000c080c7c10 */ /* 0x008fe4000ff5e0ff */
[----:B------:R-:W-:Y:S02]  /*1f40*/  IADD3.X R3, R5, UR6, RZ, P1, !PT ;  /* 0x0000000605037c10 */ /* 0x000fe40008ffe4ff */
[----:B------:R-:W-:Y:S02]  /*1f50*/  IADD3.X R13, R9, UR11, RZ, P2, !PT ;  /* 0x0000000b090d7c10 */ /* 0x000fe400097fe4ff */
[----:B----4-:R-:W-:-:S03]  /*1f60*/  IADD3 R8, P1, R2, UR10, RZ ;  /* 0x0000000a02087c10 */ /* 0x010fc6000ff3e0ff */
[----:B------:R-:W-:Y:S01]  /*1f70*/  LDGSTS.E.BYPASS.LTC128B.128 [R0+0xf000], desc[UR30][R12.64] ;  /* 0x0f0000000c007fae */ /* 0x000fe2000b901d5e */
[----:B------:R-:W-:Y:S01]  /*1f80*/  UMOV UR10, UR8 ;  /* 0x00000008000a7c82 */ /* 0x000fe20008000000 */
[----:B------:R-:W-:Y:S02]  /*1f90*/  IADD3.X R9, R3, UR6, RZ, P1, !PT ;  /* 0x0000000603097c10 */ /* 0x000fe40008ffe4ff */
[----:B------:R-:W-:Y:S01]  /*1fa0*/  LDGSTS.E.BYPASS.LTC128B.128 [R0+0x10000], desc[UR30][R6.64] ;  /* 0x1000000006007fae */ /* 0x000fe2000b901d5e */
[----:B------:R-:W-:Y:S01]  /*1fb0*/  PLOP3.LUT P1, PT, PT, PT, UP0, 0x80, 0x0 ;  /* 0x000000000000781c */ /* 0x000fe20003f2f008 */
[----:B------:R-:W-:Y:S02]  /*1fc0*/  ULDC.64 UR6, c[0x0][0x478] ;  /* 0x00011e0000067ab9 */ /* 0x000fe40000000a00 */
[----:B------:R-:W-:Y:S01]  /*1fd0*/  LDGSTS.E.BYPASS.LTC128B.128 [R0+0x11000], desc[UR30][R4.64] ;  /* 0x1100000004007fae */ /* 0x000fe2000b901d5e */
[----:B------:R-:W-:-:S03]  /*1fe0*/  UIMAD.WIDE UR12, UR39, 0x4, UR6 ;  /* 0x00000004270c78a5 */ /* 0x000fc6000f8e0206 */
[----:B------:R2:W-:Y:S04]  /*1ff0*/  LDGSTS.E.BYPASS.LTC128B.128 [R0+0x12000], desc[UR30][R2.64] ;  /* 0x1200000002007fae */ /* 0x0005e8000b901d5e */
[----:B------:R1:W-:Y:S04]  /*2000*/  LDGSTS.E.BYPASS.LTC128B.128 [R0+0x13000], desc[UR30][R8.64] ;  /* 0x1300000008007fae */ /* 0x0003e8000b901d5e */
[----:B------:R-:W0:Y:S01]  /*2010*/  LDGDEPBAR ;  /* 0x00000000000079af */ /* 0x000e220000000000 */
[----:B--2---:R-:W-:Y:S01]  /*2020*/  IMAD.SHL.U32 R2, R27, 0x4, RZ ;  /* 0x000000041b027824 */ /* 0x004fe200078e00ff */
[----:B-1----:R-:W-:-:S04]  /*2030*/  SHF.R.S32.HI R0, RZ, 0x1f, R27 ;  /* 0x0000001fff007819 */ /* 0x002fc8000001141b */
[----:B------:R-:W-:Y:S02]  /*2040*/  IADD3 R2, P2, R2, UR10, RZ ;  /* 0x0000000a02027c10 */ /* 0x000fe4000ff5e0ff */
[----:B------:R-:W-:-:S04]  /*2050*/  SHF.L.U64.HI R3, R27, 0x2, R0 ;  /* 0x000000021b037819 */ /* 0x000fc80000010200 */
[----:B------:R-:W-:Y:S01]  /*2060*/  IADD3.X R3, R3, UR9, RZ, P2, !PT ;  /* 0x0000000903037c10 */ /* 0x000fe200097fe4ff */
[----:B------:R-:W-:Y:S06]  /*2070*/  @!P1 BRA `(.L_x_595) ;  /* 0x00000044007c9947 */ /* 0x000fec0003800000 */
[----:B------:R-:W1:Y:S01]  /*2080*/  LDC R248, c[0x0][0x2dc] ;  /* 0x0000b700fff87b82 */ /* 0x000e620000000800 */
[----:B------:R-:W5:Y:S01]  /*2090*/  LDG.E R247, desc[UR30][R2.64] ;  /* 0x0000001e02f77981 */ /* 0x000f62000c1e1900 */
[C---:B------:R-:W-:Y:S01]  /*20a0*/  SHF.L.U64.HI R252, R27.reuse, 0x2, R0 ;  /* 0x000000021bfc7819 */ /* 0x040fe20000010200 */
[----:B------:R-:W-:Y:S02]  /*20b0*/  VIADD R0, R27, 0xffffff80 ;  /* 0xffffff801b007836 */ /* 0x000fe40000000000 */
[----:B------:R-:W5:Y:S01]  /*20c0*/  LDG.E R246, desc[UR30][R2.64+0x20] ;  /* 0x0000201e02f67981 */ /* 0x000f62000c1e1900 */
[----:B------:R-:W-:-:S03]  /*20d0*/  IADD3 R191, R192, 0x2000, RZ ;  /* 0x00002000c0bf7810 */ /* 0x000fc60007ffe0ff */
[----:B------:R-:W5:Y:S04]  /*20e0*/  LDG.E R245, desc[UR30][R2.64+0x100] ;  /* 0x0001001e02f57981 */ /* 0x000f68000c1e1900 */
[----:B------:R2:W5:Y:S01]  /*20f0*/  LDG.E R244, desc[UR30][R2.64+0x120] ;  /* 0x0001201e02f47981 */ /* 0x000562000c1e1900 */
[----:B------:R-:W-:Y:S01]  /*2100*/  IMAD.MOV.U32 R239, RZ, RZ, R15 ;  /* 0x000000ffffef7224 */ /* 0x000fe200078e000f */
[----:B------:R-:W-:Y:S01]  /*2110*/  MOV R195, 0x40 ;  /* 0x0000004000c37802 */ /* 0x000fe20000000f00 */
[----:B------:R-:W-:Y:S01]  /*2120*/  IMAD.MOV.U32 R194, RZ, RZ, 0x20 ;  /* 0x00000020ffc27424 */ /* 0x000fe200078e00ff */
[----:B------:R-:W-:Y:S01]  /*2130*/  MOV R127, RZ ;  /* 0x000000ff007f7202 */ /* 0x000fe20000000f00 */
[----:B------:R-:W-:Y:S01]  /*2140*/  UMOV UR11, UR13 ;  /* 0x0000000d000b7c82 */ /* 0x000fe20008000000 */
[----:B------:R-:W-:Y:S01]  /*2150*/  SEL R191, R191, R192, !P0 ;  /* 0x000000c0bfbf7207 */ /* 0x000fe20004000000 */
[----:B--2---:R-:W-:-:S02]  /*2160*/  IMAD.SHL.U32 R3, R27, 0x4, RZ ;  /* 0x000000041b037824 */ /* 0x004fc400078e00ff */
[----:B------:R-:W-:-:S03]  /*2170*/  VIADD R2, R193, 0x2000 ;  /* 0x00002000c1027836 */ /* 0x000fc60000000000 */
[----:B------:R2:W-:Y:S02]  /*2180*/  STL [R1], R3 ;  /* 0x0000000301007387 */ /* 0x0005e40000100800 */
[----:B------:R-:W-:Y:S02]  /*2190*/  SEL R2, R2, R193, !P0 ;  /* 0x000000c102027207 */ /* 0x000fe40004000000 */
[----:B--2---:R-:W-:-:S04]  /*21a0*/  SHF.R.S32.HI R3, RZ, 0x1f, R0 ;  /* 0x0000001fff037819 */ /* 0x004fc80000011400 */
[C---:B------:R-:W-:Y:S01]  /*21b0*/  SHF.L.U64.HI R251, R0.reuse, 0x2, R3 ;  /* 0x0000000200fb7819 */ /* 0x040fe20000010203 */
[----:B------:R-:W-:Y:S01]  /*21c0*/  IMAD.SHL.U32 R250, R0, 0x4, RZ ;  /* 0x0000000400fa7824 */ /* 0x000fe200078e00ff */
[----:B------:R-:W-:Y:S01]  /*21d0*/  LEA R185, R2, UR5, 0x1 ;  /* 0x0000000502b97c11 */ /* 0x000fe2000f8e08ff */
[----:B------:R-:W-:Y:S01]  /*21e0*/  ULDC UR7, c[0x0][0x270] ;  /* 0x00009c0000077ab9 */ /* 0x000fe20000000800 */
[----:B------:R-:W-:Y:S01]  /*21f0*/  LEA R191, R191, UR5, 0x1 ;  /* 0x00000005bfbf7c11 */ /* 0x000fe2000f8e08ff */
[----:B-1----:R-:W-:-:S06]  /*2200*/  ULDC UR8, c[0x0][0x2ec] ;  /* 0x0000bb0000087ab9 */ /* 0x002fcc0000000800 */
.L_x_598:
[----:B------:R-:W2:Y:S01]  /*2210*/  LDL R0, [R1+0x4] ;  /* 0x0000040001007983 */ /* 0x000ea20000100800 */
[----:B-----5:R-:W-:Y:S01]  /*2220*/  FMUL.FTZ R3, R245, 1.4426950216293334961 ;  /* 0x3fb8aa3bf5037820 */ /* 0x020fe20000410000 */
[----:B------:R-:W-:Y:S02]  /*2230*/  UISETP.GE.AND UP2, UPT, UR45, 0x1, UPT ;  /* 0x000000012d00788c */ /* 0x000fe4000bf46270 */
[----:B------:R-:W0:Y:S01]  /*2240*/  LDGDEPBAR ;  /* 0x00000000000079af */ /* 0x000e220000000000 */
[----:B--2---:R-:W-:Y:S01]  /*2250*/  R2P PR, R0, 0x6 ;  /* 0x0000000600007804 */ /* 0x004fe20000000000 */
[----:B------:R-:W-:Y:S04]  /*2260*/  DEPBAR.LE SB0, 0x0 ;  /* 0x000080000000791a */ /* 0x000fe80000000000 */
[----:B------:R-:W-:Y:S01]  /*2270*/  BAR.SYNC.DEFER_BLOCKING 0x0 ;  /* 0x0000000000007b1d */ /* 0x000fe20000010000 */
[----:B------:R-:W-:Y:S02]  /*2280*/  SEL R2, R194, 0xffffffe0, !P1 ;  /* 0xffffffe0c2027807 */ /* 0x000fe40004800000 */
[----:B------:R-:W-:Y:S02]  /*2290*/  SEL R186, R195, 0xffffffc0, !P2 ;  /* 0xffffffc0c3ba7807 */ /* 0x000fe40005000000 */
[C---:B------:R-:W-:Y:S02]  /*22a0*/  IADD3 R0, R191.reuse, R2, RZ ;  /* 0x00000002bf007210 */ /* 0x040fe40007ffe0ff */
[----:B------:R-:W-:Y:S02]  /*22b0*/  IADD3 R164, R191, R186, RZ ;  /* 0x000000babfa47210 */ /* 0x000fe40007ffe0ff */
[C---:B------:R-:W-:Y:S01]  /*22c0*/  FSETP.NEU.FTZ.AND P0, PT, R247.reuse, -INF , PT ;  /* 0xff800000f700780b */ /* 0x040fe20003f1d000 */
[----:B------:R-:W-:Y:S08]  /*22d0*/  LDSM.16.M88.4 R64, [R191] ;  /* 0x00000000bf40783b */ /* 0x000ff00000000200 */
[----:B------:R-:W1:Y:S08]  /*22e0*/  LDSM.16.M88.4 R16, [R187] ;  /* 0x00000000bb10783b */ /* 0x000e700000000200 */
[----:B------:R-:W2:Y:S08]  /*22f0*/  LDSM.16.M88.4 R60, [R191+0x2000] ;  /* 0x00200000bf3c783b */ /* 0x000eb00000000200 */
[----:B------:R-:W3:Y:S08]  /*2300*/  LDSM.16.M88.4 R32, [R187+0x800] ;  /* 0x00080000bb20783b */ /* 0x000ef00000000200 */
[----:B------:R-:W4:Y:S08]  /*2310*/  LDSM.16.M88.4 R48, [R187+0x1000] ;  /* 0x00100000bb30783b */ /* 0x000f300000000200 */
[----:B------:R-:W4:Y:S01]  /*2320*/  LDSM.16.M88.4 R132, [R187+0x1800] ;  /* 0x00180000bb84783b */ /* 0x000f220000000200 */
        /* <DEDUP_REMOVED lines=10> */
[----:B------:R-:W-:Y:S05]  /*23d0*/  LDSM.16.M88.4 R152, [R190+0x1800] ;  /* 0x00180000be98783b */ /* 0x000fea0000000200 */
[-C--:B------:R-:W-:Y:S01]  /*23e0*/  HMMA.16816.F32.BF16 R28, R60, R34.reuse, RZ ;  /* 0x000000223c1c723c */ /* 0x080fe200000418ff */
[----:B--2---:R-:W-:Y:S02]  /*23f0*/  IADD3 R0, R186, R0, RZ ;  /* 0x00000000ba007210 */ /* 0x004fe40007ffe0ff */
[----:B------:R-:W-:Y:S03]  /*2400*/  LDSM.16.M88.4 R156, [R164] ;  /* 0x00000000a49c783b */ /* 0x000fe60000000200 */
[C---:B------:R-:W-:Y:S05]  /*2410*/  HMMA.16816.F32.BF16 R32, R64.reuse, R34, RZ ;  /* 0x000000224020723c */ /* 0x040fea00000418ff */
[----:B------:R-:W-:Y:S01]  /*2420*/  LDSM.16.M88.4 R160, [R188] ;  /* 0x00000000bca0783b */ /* 0x000fe20000000200 */
[-C--:B----4-:R-:W-:Y:S06]  /*2430*/  HMMA.16816.F32.BF16 R36, R64, R48.reuse, RZ ;  /* 0x000000304024723c */ /* 0x090fec00000418ff */
[C---:B------:R-:W-:Y:S01]  /*2440*/  HMMA.16816.F32.BF16 R40, R60.reuse, R48, RZ ;  /* 0x000000303c28723c */ /* 0x040fe200000418ff */
[----:B------:R-:W-:Y:S05]  /*2450*/  LDSM.16.M88.4 R164, [R164+0x2000] ;  /* 0x00200000a4a4783b */ /* 0x000fea0000000200 */
[-C--:B------:R-:W-:Y:S03]  /*2460*/  HMMA.16816.F32.BF16 R44, R60, R50.reuse, RZ ;  /* 0x000000323c2c723c */ /* 0x080fe600000418ff */
[----:B------:R-:W-:Y:S03]  /*2470*/  LDSM.16.M88.4 R168, [R188+0x1000] ;  /* 0x00100000bca8783b */ /* 0x000fe60000000200 */
[C---:B------:R-:W-:Y:S05]  /*2480*/  HMMA.16816.F32.BF16 R48, R64.reuse, R50, RZ ;  /* 0x000000324030723c */ /* 0x040fea00000418ff */
[----:B------:R-:W-:Y:S01]  /*2490*/  LDSM.16.M88.4 R172, [R188+0x1800] ;  /* 0x00180000bcac783b */ /* 0x000fe20000000200 */
[-C--:B------:R-:W-:Y:S06]  /*24a0*/  HMMA.16816.F32.BF16 R52, R64, R132.reuse, RZ ;  /* 0x000000844034723c */ /* 0x080fec00000418ff */
[C---:B------:R-:W-:Y:S01]  /*24b0*/  HMMA.16816.F32.BF16 R56, R60.reuse, R132, RZ ;  /* 0x000000843c38723c */ /* 0x040fe200000418ff */
[----:B------:R-:W-:Y:S05]  /*24c0*/  LDSM.16.M88.4 R180, [R189] ;  /* 0x00000000bdb4783b */ /* 0x000fea0000000200 */
[-C--:B------:R-:W-:Y:S03]  /*24d0*/  HMMA.16816.F32.BF16 R60, R60, R134.reuse, RZ ;  /* 0x000000863c3c723c */ /* 0x080fe600000418ff */
[----:B------:R-:W-:Y:S03]  /*24e0*/  LDSM.16.M88.4 R176, [R0] ;  /* 0x0000000000b0783b */ /* 0x000fe60000000200 */
[----:B------:R-:W-:Y:S05]  /*24f0*/  HMMA.16816.F32.BF16 R64, R64, R134, RZ ;  /* 0x000000864040723c */ /* 0x000fea00000418ff */
[----:B------:R-:W2:Y:S01]  /*2500*/  LDSM.16.M88.4 R132, [R190+0x1000] ;  /* 0x00100000be84783b */ /* 0x000ea20000000200 */
[-C--:B-1----:R-:W-:Y:S06]  /*2510*/  HMMA.16816.F32.BF16 R4, R136, R140.reuse, R4 ;  /* 0x0000008c8804723c */ /* 0x082fec0000041804 */
[C---:B------:R-:W-:Y:S06]  /*2520*/  HMMA.16816.F32.BF16 R8, R144.reuse, R140, R8 ;  /* 0x0000008c9008723c */ /* 0x040fec0000041808 */
[-C--:B------:R-:W-:Y:S06]  /*2530*/  HMMA.16816.F32.BF16 R12, R144, R142.reuse, R12 ;  /* 0x0000008e900c723c */ /* 0x080fec000004180c */
[C---:B------:R-:W-:Y:S01]  /*2540*/  HMMA.16816.F32.BF16 R16, R136.reuse, R142, R16 ;  /* 0x0000008e8810723c */ /* 0x040fe20000041810 */
[----:B------:R-:W1:Y:S05]  /*2550*/  LDSM.16.M88.4 R140, [R188+0x800] ;  /* 0x00080000bc8c783b */ /* 0x000e6a0000000200 */
[-C--:B------:R-:W-:Y:S06]  /*2560*/  HMMA.16816.F32.BF16 R20, R136, R148.reuse, R20 ;  /* 0x000000948814723c */ /* 0x080fec0000041814 */
[C---:B------:R-:W-:Y:S01]  /*2570*/  HMMA.16816.F32.BF16 R24, R144.reuse, R148, R24 ;  /* 0x000000949018723c */ /* 0x040fe20000041818 */
[----:B------:R-:W3:Y:S05]  /*2580*/  LDL R149, [R1] ;  /* 0x0000000001957983 */ /* 0x000eea0000100800 */
[-C--:B------:R-:W-:Y:S06]  /*2590*/  HMMA.16816.F32.BF16 R28, R144, R150.reuse, R28 ;  /* 0x00000096901c723c */ /* 0x080fec000004181c */
[C---:B------:R-:W-:Y:S06]  /*25a0*/  HMMA.16816.F32.BF16 R32, R136.reuse, R150, R32 ;  /* 0x000000968820723c */ /* 0x040fec0000041820 */
[-C--:B--2---:R-:W-:Y:S06]  /*25b0*/  HMMA.16816.F32.BF16 R36, R136, R132.reuse, R36 ;  /* 0x000000848824723c */ /* 0x084fec0000041824 */
[C---:B------:R-:W-:Y:S06]  /*25c0*/  HMMA.16816.F32.BF16 R40, R144.reuse, R132, R40 ;  /* 0x000000849028723c */ /* 0x040fec0000041828 */
[-C--:B------:R-:W-:Y:S06]  /*25d0*/  HMMA.16816.F32.BF16 R44, R144, R134.reuse, R44 ;  /* 0x00000086902c723c */ /* 0x080fec000004182c */
[C---:B------:R-:W-:Y:S01]  /*25e0*/  HMMA.16816.F32.BF16 R48, R136.reuse, R134, R48 ;  /* 0x000000868830723c */ /* 0x040fe20000041830 */
[----:B------:R2:W4:Y:S05]  /*25f0*/  LDSM.16.M88.4 R132, [R0+0x2000] ;  /* 0x002000000084783b */ /* 0x00052a0000000200 */
[-C--:B------:R-:W-:Y:S06]  /*2600*/  HMMA.16816.F32.BF16 R52, R136, R152.reuse, R52 ;  /* 0x000000988834723c */ /* 0x080fec0000041834 */
[C---:B------:R-:W-:Y:S06]  /*2610*/  HMMA.16816.F32.BF16 R56, R144.reuse, R152, R56 ;  /* 0x000000989038723c */ /* 0x040fec0000041838 */
[-C--:B------:R-:W-:Y:S06]  /*2620*/  HMMA.16816.F32.BF16 R60, R144, R154.reuse, R60 ;  /* 0x0000009a903c723c */ /* 0x080fec000004183c */
[----:B------:R-:W-:Y:S05]  /*2630*/  HMMA.16816.F32.BF16 R64, R136, R154, R64 ;  /* 0x0000009a8840723c */ /* 0x000fea0000041840 */
[----:B--2---:R-:W-:Y:S01]  /*2640*/  FMUL.FTZ R0, R244, 1.4426950216293334961 ;  /* 0x3fb8aa3bf4007820 */ /* 0x004fe20000410000 */
[-C--:B------:R-:W-:Y:S05]  /*2650*/  HMMA.16816.F32.BF16 R4, R156, R160.reuse, R4 ;  /* 0x000000a09c04723c */ /* 0x080fea0000041804 */
[----:B------:R-:W-:Y:S01]  /*2660*/  FMUL.FTZ R137, R247, 1.4426950216293334961 ;  /* 0x3fb8aa3bf7897820 */ /* 0x000fe20000410000 */
[C---:B------:R-:W-:Y:S05]  /*2670*/  HMMA.16816.F32.BF16 R8, R164.reuse, R160, R8 ;  /* 0x000000a0a408723c */ /* 0x040fea0000041808 */
[----:B------:R-:W-:Y:S01]  /*2680*/  FSEL R137, R137, RZ, P0 ;  /* 0x000000ff89897208 */ /* 0x000fe20000000000 */
[-C--:B------:R-:W-:Y:S03]  /*2690*/  HMMA.16816.F32.BF16 R12, R164, R162.reuse, R12 ;  /* 0x000000a2a40c723c */ /* 0x080fe6000004180c */
[C---:B------:R-:W-:Y:S02]  /*26a0*/  FSETP.NEU.FTZ.AND P0, PT, R246.reuse, -INF , PT ;  /* 0xff800000f600780b */ /* 0x040fe40003f1d000 */
[----:B------:R-:W-:Y:S01]  /*26b0*/  FMUL.FTZ R136, R246, 1.4426950216293334961 ;  /* 0x3fb8aa3bf6887820 */ /* 0x000fe20000410000 */
[C---:B------:R-:W-:Y:S05]  /*26c0*/  HMMA.16816.F32.BF16 R16, R156.reuse, R162, R16 ;  /* 0x000000a29c10723c */ /* 0x040fea0000041810 */
[----:B------:R-:W-:Y:S01]  /*26d0*/  FSEL R136, R136, RZ, P0 ;  /* 0x000000ff88887208 */ /* 0x000fe20000000000 */
[-C--:B-1----:R-:W-:Y:S03]  /*26e0*/  HMMA.16816.F32.BF16 R20, R156, R140.reuse, R20 ;  /* 0x0000008c9c14723c */ /* 0x082fe60000041814 */
[----:B------:R-:W-:Y:S03]  /*26f0*/  FSETP.NEU.FTZ.AND P0, PT, R245, -INF , PT ;  /* 0xff800000f500780b */ /* 0x000fe60003f1d000 */
[C---:B------:R-:W-:Y:S05]  /*2700*/  HMMA.16816.F32.BF16 R24, R164.reuse, R140, R24 ;  /* 0x0000008ca418723c */ /* 0x040fea0000041818 */
[----:B------:R-:W-:Y:S01]  /*2710*/  FSEL R3, R3, RZ, P0 ;  /* 0x000000ff03037208 */ /* 0x000fe20000000000 */
[-C--:B------:R-:W-:Y:S03]  /*2720*/  HMMA.16816.F32.BF16 R28, R164, R142.reuse, R28 ;  /* 0x0000008ea41c723c */ /* 0x080fe6000004181c */
[----:B------:R-:W-:Y:S03]  /*2730*/  FSETP.NEU.FTZ.AND P0, PT, R244, -INF , PT ;  /* 0xff800000f400780b */ /* 0x000fe60003f1d000 */
[C---:B------:R-:W-:Y:S05]  /*2740*/  HMMA.16816.F32.BF16 R32, R156.reuse, R142, R32 ;  /* 0x0000008e9c20723c */ /* 0x040fea0000041820 */
[----:B------:R-:W-:Y:S01]  /*2750*/  FSEL R0, R0, RZ, P0 ;  /* 0x000000ff00007208 */ /* 0x000fe20000000000 */
        /* <DEDUP_REMOVED lines=12> */
[--C-:B------:R-:W-:Y:S01]  /*2820*/  FFMA.FTZ R4, R4, UR8, -R137.reuse ;  /* 0x0000000804047c23 */ /* 0x100fe20008010889 */
[----:B------:R-:W-:Y:S01]  /*2830*/  FFMA.FTZ R5, R5, UR8, -R137 ;  /* 0x0000000805057c23 */ /* 0x000fe20008010889 */
[--C-:B------:R-:W-:Y:S02]  /*2840*/  FFMA.FTZ R6, R6, UR8, -R136.reuse ;  /* 0x0000000806067c23 */ /* 0x100fe40008010888 */
[----:B------:R-:W-:Y:S01]  /*2850*/  MUFU.EX2 R165, R4 ;  /* 0x0000000400a57308 */ /* 0x000fe20000000800 */
[----:B------:R-:W-:Y:S01]  /*2860*/  FFMA.FTZ R7, R7, UR8, -R136 ;  /* 0x0000000807077c23 */ /* 0x000fe20008010888 */
[--C-:B------:R-:W-:Y:S01]  /*2870*/  FFMA.FTZ R8, R8, UR8, -R3.reuse ;  /* 0x0000000808087c23 */ /* 0x100fe20008010803 */
[--C-:B------:R-:W-:Y:S01]  /*2880*/  FFMA.FTZ R9, R9, UR8, -R3.reuse ;  /* 0x0000000809097c23 */ /* 0x100fe20008010803 */
[--C-:B------:R-:W-:Y:S01]  /*2890*/  FFMA.FTZ R10, R10, UR8, -R0.reuse ;  /* 0x000000080a0a7c23 */ /* 0x100fe20008010800 */
[--C-:B------:R-:W-:Y:S05]  /*28a0*/  FFMA.FTZ R11, R11, UR8, -R0.reuse ;  /* 0x000000080b0b7c23 */ /* 0x100fea0008010800 */
[----:B------:R-:W1:Y:S01]  /*28b0*/  MUFU.EX2 R164, R5 ;  /* 0x0000000500a47308 */ /* 0x000e620000000800 */
[--C-:B------:R-:W-:Y:S01]  /*28c0*/  FFMA.FTZ R12, R12, UR8, -R3.reuse ;  /* 0x000000080c0c7c23 */ /* 0x100fe20008010803 */
[----:B------:R-:W-:Y:S01]  /*28d0*/  FFMA.FTZ R13, R13, UR8, -R3 ;  /* 0x000000080d0d7c23 */ /* 0x000fe20008010803 */
[--C-:B------:R-:W-:Y:S01]  /*28e0*/  FFMA.FTZ R14, R14, UR8, -R0.reuse ;  /* 0x000000080e0e7c23 */ /* 0x100fe20008010800 */
[----:B------:R-:W-:Y:S01]  /*28f0*/  FFMA.FTZ R15, R15, UR8, -R0 ;  /* 0x000000080f0f7c23 */ /* 0x000fe20008010800 */
[--C-:B------:R-:W-:Y:S01]  /*2900*/  FFMA.FTZ R16, R16, UR8, -R137.reuse ;  /* 0x0000000810107c23 */ /* 0x100fe20008010889 */
[--C-:B------:R-:W-:Y:S04]  /*2910*/  FFMA.FTZ R17, R17, UR8, -R137.reuse ;  /* 0x0000000811117c23 */ /* 0x100fe80008010889 */
[----:B------:R-:W-:Y:S01]  /*2920*/  MUFU.EX2 R218, R6 ;  /* 0x0000000600da7308 */ /* 0x000fe20000000800 */
[--C-:B------:R-:W-:Y:S01]  /*2930*/  FFMA.FTZ R18, R18, UR8, -R136.reuse ;  /* 0x0000000812127c23 */ /* 0x100fe20008010888 */
[--C-:B------:R-:W-:Y:S08]  /*2940*/  FFMA.FTZ R19, R19, UR8, -R136.reuse ;  /* 0x0000000813137c23 */ /* 0x100ff00008010888 */
[----:B------:R2:W4:Y:S10]  /*2950*/  MUFU.EX2 R217, R7 ;  /* 0x0000000700d97308 */ /* 0x0005340000000800 */
[----:B------:R-:W-:Y:S10]  /*2960*/  MUFU.EX2 R226, R8 ;  /* 0x0000000800e27308 */ /* 0x000ff40000000800 */
[----:B------:R-:W4:Y:S01]  /*2970*/  MUFU.EX2 R225, R9 ;  /* 0x0000000900e17308 */ /* 0x000f220000000800 */
[----:B--2---:R-:W2:Y:S09]  /*2980*/  LDSM.16.M88.4 R4, [R189+0x800] ;  /* 0x00080000bd04783b */ /* 0x004eb20000000200 */
[----:B------:R-:W-:Y:S10]  /*2990*/  MUFU.EX2 R230, R10 ;  /* 0x0000000a00e67308 */ /* 0x000ff40000000800 */
[----:B------:R1:W-:Y:S10]  /*29a0*/  MUFU.EX2 R229, R11 ;  /* 0x0000000b00e57308 */ /* 0x0003f40000000800 */
[----:B------:R-:W-:Y:S10]  /*29b0*/  MUFU.EX2 R198, R16 ;  /* 0x0000001000c67308 */ /* 0x000ff40000000800 */
[----:B------:R-:W4:Y:S01]  /*29c0*/  MUFU.EX2 R183, R17 ;  /* 0x0000001100b77308 */ /* 0x000f220000000800 */
[----:B-1----:R-:W1:Y:S09]  /*29d0*/  LDSM.16.M88.4 R8, [R189+0x1000] ;  /* 0x00100000bd08783b */ /* 0x002e720000000200 */
[----:B------:R-:W-:Y:S01]  /*29e0*/  MUFU.EX2 R208, R18 ;  /* 0x0000001200d07308 */ /* 0x000fe20000000800 */
[-C--:B--2---:R-:W-:Y:S06]  /*29f0*/  HMMA.16816.F32.BF16 R20, R176, R4.reuse, R20 ;  /* 0x00000004b014723c */ /* 0x084fec0000041814 */
[C---:B------:R-:W-:Y:S03]  /*2a00*/  HMMA.16816.F32.BF16 R24, R132.reuse, R4, R24 ;  /* 0x000000048418723c */ /* 0x040fe60000041818 */
[----:B------:R-:W2:Y:S03]  /*2a10*/  MUFU.EX2 R207, R19 ;  /* 0x0000001300cf7308 */ /* 0x000ea60000000800 */
[-C--:B------:R-:W-:Y:S07]  /*2a20*/  HMMA.16816.F32.BF16 R28, R132, R6.reuse, R28 ;  /* 0x00000006841c723c */ /* 0x080fee000004181c */
[----:B------:R-:W-:Y:S01]  /*2a30*/  MUFU.EX2 R223, R12 ;  /* 0x0000000c00df7308 */ /* 0x000fe20000000800 */
[C---:B------:R-:W-:Y:S01]  /*2a40*/  HMMA.16816.F32.BF16 R32, R176.reuse, R6, R32 ;  /* 0x00000006b020723c */ /* 0x040fe20000041820 */
[----:B------:R-:W4:Y:S08]  /*2a50*/  LDSM.16.M88.4 R4, [R189+0x1800] ;  /* 0x00180000bd04783b */ /* 0x000f300000000200 */
[----:B------:R-:W2:Y:S02]  /*2a60*/  MUFU.EX2 R222, R13 ;  /* 0x0000000d00de7308 */ /* 0x000ea40000000800 */
[--C-:B------:R-:W-:Y:S01]  /*2a70*/  FFMA.FTZ R20, R20, UR8, -R137.reuse ;  /* 0x0000000814147c23 */ /* 0x100fe20008010889 */
[----:B------:R-:W-:Y:S01]  /*2a80*/  FFMA.FTZ R21, R21, UR8, -R137 ;  /* 0x0000000815157c23 */ /* 0x000fe20008010889 */
[--C-:B------:R-:W-:Y:S01]  /*2a90*/  FFMA.FTZ R22, R22, UR8, -R136.reuse ;  /* 0x0000000816167c23 */ /* 0x100fe20008010888 */
[--C-:B------:R-:W-:Y:S01]  /*2aa0*/  FFMA.FTZ R23, R23, UR8, -R136.reuse ;  /* 0x0000000817177c23 */ /* 0x100fe20008010888 */
[----:B---3--:R-:W-:Y:S01]  /*2ab0*/  IADD3 R148, P0, R149, UR12, RZ ;  /* 0x0000000c95947c10 */ /* 0x008fe2000ff1e0ff */
[--C-:B------:R-:W-:Y:S01]  /*2ac0*/  FFMA.FTZ R24, R24, UR8, -R3.reuse ;  /* 0x0000000818187c23 */ /* 0x100fe20008010803 */
[-C--:B-1----:R-:W-:Y:S02]  /*2ad0*/  HMMA.16816.F32.BF16 R36, R176, R8.reuse, R36 ;  /* 0x00000008b024723c */ /* 0x082fe40000041824 */
[----:B------:R-:W-:Y:S01]  /*2ae0*/  MUFU.EX2 R228, R14 ;  /* 0x0000000e00e47308 */ /* 0x000fe20000000800 */
[----:B------:R-:W-:Y:S01]  /*2af0*/  IADD3.X R149, R252, UR11, RZ, P0, !PT ;  /* 0x0000000bfc957c10 */ /* 0x000fe200087fe4ff */
[--C-:B------:R-:W-:Y:S01]  /*2b00*/  FFMA.FTZ R25, R25, UR8, -R3.reuse ;  /* 0x0000000819197c23 */ /* 0x100fe20008010803 */
[----:B------:R-:W-:Y:S01]  /*2b10*/  FFMA.FTZ R28, R28, UR8, -R3 ;  /* 0x000000081c1c7c23 */ /* 0x000fe20008010803 */
[C---:B------:R-:W-:Y:S01]  /*2b20*/  HMMA.16816.F32.BF16 R40, R132.reuse, R8, R40 ;  /* 0x000000088428723c */ /* 0x040fe20000041828 */
[----:B------:R-:W-:Y:S01]  /*2b30*/  PLOP3.LUT P0, PT, PT, PT, UP2, 0x80, 0x0 ;  /* 0x000000000000781c */ /* 0x000fe20003f0f028 */
[----:B------:R-:W3:Y:S04]  /*2b40*/  LDG.E R147, desc[UR30][R148.64] ;  /* 0x0000001e94937981 */ /* 0x000ee8000c1e1900 */
[----:B------:R-:W-:Y:S01]  /*2b50*/  MUFU.EX2 R227, R15 ;  /* 0x0000000f00e37308 */ /* 0x000fe20000000800 */
[--C-:B------:R-:W-:Y:S01]  /*2b60*/  FFMA.FTZ R32, R32, UR8, -R137.reuse ;  /* 0x0000000820207c23 */ /* 0x100fe20008010889 */
[-C--:B------:R-:W-:Y:S01]  /*2b70*/  HMMA.16816.F32.BF16 R44, R132, R10.reuse, R44 ;  /* 0x0000000a842c723c */ /* 0x080fe2000004182c */
[----:B------:R-:W3:Y:S02]  /*2b80*/  LDG.E R144, desc[UR30][R148.64+0x20] ;  /* 0x0000201e94907981 */ /* 0x000ee4000c1e1900 */
[----:B------:R-:W-:Y:S03]  /*2b90*/  FFMA.FTZ R33, R33, UR8, -R137 ;  /* 0x0000000821217c23 */ /* 0x000fe60008010889 */
[C---:B------:R-:W-:Y:S02]  /*2ba0*/  HMMA.16816.F32.BF16 R48, R176.reuse, R10, R48 ;  /* 0x0000000ab030723c */ /* 0x040fe40000041830 */
[----:B------:R-:W-:Y:S03]  /*2bb0*/  MUFU.EX2 R163, R32 ;  /* 0x0000002000a37308 */ /* 0x000fe60000000800 */
[--C-:B------:R-:W-:Y:S01]  /*2bc0*/  FFMA.FTZ R34, R34, UR8, -R136.reuse ;  /* 0x0000000822227c23 */ /* 0x100fe20008010888 */
[----:B------:R-:W-:Y:S01]  /*2bd0*/  FFMA.FTZ R35, R35, UR8, -R136 ;  /* 0x0000000823237c23 */ /* 0x000fe20008010888 */
[--C-:B------:R-:W-:Y:S01]  /*2be0*/  FFMA.FTZ R29, R29, UR8, -R3.reuse ;  /* 0x000000081d1d7c23 */ /* 0x100fe20008010803 */
[--C-:B------:R-:W-:Y:S01]  /*2bf0*/  FFMA.FTZ R26, R26, UR8, -R0.reuse ;  /* 0x000000081a1a7c23 */ /* 0x100fe20008010800 */
[-C--:B----4-:R-:W-:Y:S03]  /*2c00*/  HMMA.16816.F32.BF16 R52, R176, R4.reuse, R52 ;  /* 0x00000004b034723c */ /* 0x090fe60000041834 */
[----:B------:R-:W-:Y:S01]  /*2c10*/  MUFU.EX2 R162, R33 ;  /* 0x0000002100a27308 */ /* 0x000fe20000000800 */
[--C-:B------:R-:W-:Y:S01]  /*2c20*/  FFMA.FTZ R40, R40, UR8, -R3.reuse ;  /* 0x0000000828287c23 */ /* 0x100fe20008010803 */
[--C-:B------:R-:W-:Y:S01]  /*2c30*/  FFMA.FTZ R41, R41, UR8, -R3.reuse ;  /* 0x0000000829297c23 */ /* 0x100fe20008010803 */
[--C-:B------:R-:W-:Y:S01]  /*2c40*/  FFMA.FTZ R27, R27, UR8, -R0.reuse ;  /* 0x000000081b1b7c23 */ /* 0x100fe20008010800 */
[C---:B------:R-:W-:Y:S06]  /*2c50*/  HMMA.16816.F32.BF16 R56, R132.reuse, R4, R56 ;  /* 0x000000048438723c */ /* 0x040fec0000041838 */
[----:B------:R-:W-:Y:S01]  /*2c60*/  MUFU.EX2 R199, R34 ;  /* 0x0000002200c77308 */ /* 0x000fe20000000800 */
[--C-:B------:R-:W-:Y:S01]  /*2c70*/  FFMA.FTZ R44, R44, UR8, -R3.reuse ;  /* 0x000000082c2c7c23 */ /* 0x100fe20008010803 */
[-C--:B------:R-:W-:Y:S03]  /*2c80*/  HMMA.16816.F32.BF16 R60, R132, R6.reuse, R60 ;  /* 0x00000006843c723c */ /* 0x080fe6000004183c */
[----:B------:R-:W-:Y:S03]  /*2c90*/  F2FP.BF16.F32.PACK_AB R5, R164, R165 ;  /* 0x000000a5a405723e */ /* 0x000fe600000010ff */
[----:B------:R-:W-:Y:S02]  /*2ca0*/  HMMA.16816.F32.BF16 R64, R176, R6, R64 ;  /* 0x00000006b040723c */ /* 0x000fe40000041840 */
[----:B------:R-:W-:Y:S01]  /*2cb0*/  MUFU.EX2 R175, R20 ;  /* 0x0000001400af7308 */ /* 0x000fe20000000800 */
[----:B------:R1:W-:Y:S02]  /*2cc0*/  STS [R231+0x1c000], R5 ;  /* 0x01c00005e7007388 */ /* 0x0003e40000000800 */
[----:B------:R-:W-:Y:S01]  /*2cd0*/  F2FP.BF16.F32.PACK_AB R4, R217, R218 ;  /* 0x000000dad904723e */ /* 0x000fe200000010ff */
[--C-:B------:R-:W-:Y:S01]  /*2ce0*/  FFMA.FTZ R45, R45, UR8, -R3.reuse ;  /* 0x000000082d2d7c23 */ /* 0x100fe20008010803 */
[----:B------:R-:W-:Y:S01]  /*2cf0*/  F2FP.BF16.F32.PACK_AB R6, R225, R226 ;  /* 0x000000e2e106723e */ /* 0x000fe200000010ff */
[--C-:B------:R-:W-:Y:S04]  /*2d00*/  FFMA.FTZ R30, R30, UR8, -R0.reuse ;  /* 0x000000081e1e7c23 */ /* 0x100fe80008010800 */
[----:B------:R-:W4:Y:S01]  /*2d10*/  MUFU.EX2 R174, R21 ;  /* 0x0000001500ae7308 */ /* 0x000f220000000800 */
[----:B------:R2:W-:Y:S01]  /*2d20*/  STS [R231+0x1c400], R4 ;  /* 0x01c40004e7007388 */ /* 0x0005e20000000800 */
[----:B------:R-:W-:Y:S01]  /*2d30*/  FFMA.FTZ R31, R31, UR8, -R0 ;  /* 0x000000081f1f7c23 */ /* 0x000fe20008010800 */
[--C-:B------:R-:W-:Y:S01]  /*2d40*/  FFMA.FTZ R56, R56, UR8, -R3.reuse ;  /* 0x0000000838387c23 */ /* 0x100fe20008010803 */
[----:B------:R-:W-:Y:S01]  /*2d50*/  FFMA.FTZ R57, R57, UR8, -R3 ;  /* 0x0000000839397c23 */ /* 0x000fe20008010803 */
[--C-:B------:R-:W-:Y:S01]  /*2d60*/  FFMA.FTZ R36, R36, UR8, -R137.reuse ;  /* 0x0000000824247c23 */ /* 0x100fe20008010889 */
[----:B------:R-:W-:Y:S01]  /*2d70*/  FFMA.FTZ R37, R37, UR8, -R137 ;  /* 0x0000000825257c23 */ /* 0x000fe20008010889 */
[--C-:B------:R-:W-:Y:S03]  /*2d80*/  FFMA.FTZ R38, R38, UR8, -R136.reuse ;  /* 0x0000000826267c23 */ /* 0x100fe60008010888 */
[----:B------:R-:W-:Y:S01]  /*2d90*/  MUFU.EX2 R206, R22 ;  /* 0x0000001600ce7308 */ /* 0x000fe20000000800 */
[--C-:B------:R-:W-:Y:S01]  /*2da0*/  FFMA.FTZ R60, R60, UR8, -R3.reuse ;  /* 0x000000083c3c7c23 */ /* 0x100fe20008010803 */
[----:B------:R-:W-:Y:S01]  /*2db0*/  FFMA.FTZ R3, R61, UR8, -R3 ;  /* 0x000000083d037c23 */ /* 0x000fe20008010803 */
[--C-:B------:R-:W-:Y:S01]  /*2dc0*/  FFMA.FTZ R39, R39, UR8, -R136.reuse ;  /* 0x0000000827277c23 */ /* 0x100fe20008010888 */
[--C-:B------:R-:W-:Y:S01]  /*2dd0*/  FFMA.FTZ R48, R48, UR8, -R137.reuse ;  /* 0x0000000830307c23 */ /* 0x100fe20008010889 */
[--C-:B------:R-:W-:Y:S01]  /*2de0*/  FFMA.FTZ R49, R49, UR8, -R137.reuse ;  /* 0x0000000831317c23 */ /* 0x100fe20008010889 */
[--C-:B------:R-:W-:Y:S01]  /*2df0*/  FFMA.FTZ R50, R50, UR8, -R136.reuse ;  /* 0x0000000832327c23 */ /* 0x100fe20008010888 */
[----:B------:R-:W-:Y:S03]  /*2e00*/  FFMA.FTZ R51, R51, UR8, -R136 ;  /* 0x0000000833337c23 */ /* 0x000fe60008010888 */
[----:B------:R4:W-:Y:S01]  /*2e10*/  MUFU.EX2 R168, R3 ;  /* 0x0000000300a87308 */ /* 0x0009e20000000800 */
[--C-:B------:R-:W-:Y:S01]  /*2e20*/  FFMA.FTZ R42, R42, UR8, -R0.reuse ;  /* 0x000000082a2a7c23 */ /* 0x100fe20008010800 */
[--C-:B------:R-:W-:Y:S01]  /*2e30*/  FFMA.FTZ R43, R43, UR8, -R0.reuse ;  /* 0x000000082b2b7c23 */ /* 0x100fe20008010800 */
[--C-:B------:R-:W-:Y:S01]  /*2e40*/  FFMA.FTZ R46, R46, UR8, -R0.reuse ;  /* 0x000000082e2e7c23 */ /* 0x100fe20008010800 */
[----:B-1----:R-:W-:Y:S01]  /*2e50*/  F2FP.BF16.F32.PACK_AB R5, R183, R198 ;  /* 0x000000c6b705723e */ /* 0x002fe200000010ff */
[----:B------:R-:W-:Y:S01]  /*2e60*/  FFMA.FTZ R47, R47, UR8, -R0 ;  /* 0x000000082f2f7c23 */ /* 0x000fe20008010800 */
[--C-:B------:R-:W-:Y:S01]  /*2e70*/  FFMA.FTZ R52, R52, UR8, -R137.reuse ;  /* 0x0000000834347c23 */ /* 0x100fe20008010889 */
[--C-:B------:R-:W-:Y:S03]  /*2e80*/  FFMA.FTZ R53, R53, UR8, -R137.reuse ;  /* 0x0000000835357c23 */ /* 0x100fe60008010889 */
[----:B------:R-:W1:Y:S01]  /*2e90*/  MUFU.EX2 R205, R23 ;  /* 0x0000001700cd7308 */ /* 0x000e620000000800 */
[----:B------:R1:W-:Y:S01]  /*2ea0*/  STS [R234+0x1c000], R5 ;  /* 0x01c00005ea007388 */ /* 0x0003e20000000800 */
[----:B--2---:R-:W-:Y:S01]  /*2eb0*/  F2FP.BF16.F32.PACK_AB R4, R207, R208 ;  /* 0x000000d0cf04723e */ /* 0x004fe200000010ff */
[--C-:B------:R-:W-:Y:S01]  /*2ec0*/  FFMA.FTZ R54, R54, UR8, -R136.reuse ;  /* 0x0000000836367c23 */ /* 0x100fe20008010888 */
[--C-:B------:R-:W-:Y:S01]  /*2ed0*/  FFMA.FTZ R55, R55, UR8, -R136.reuse ;  /* 0x0000000837377c23 */ /* 0x100fe20008010888 */
[--C-:B------:R-:W-:Y:S01]  /*2ee0*/  FFMA.FTZ R64, R64, UR8, -R137.reuse ;  /* 0x0000000840407c23 */ /* 0x100fe20008010889 */
[----:B------:R-:W-:Y:S01]  /*2ef0*/  FFMA.FTZ R137, R65, UR8, -R137 ;  /* 0x0000000841897c23 */ /* 0x000fe20008010889 */
[----:B------:R2:W-:Y:S03]  /*2f00*/  STS [R234+0x1c400], R4 ;  /* 0x01c40004ea007388 */ /* 0x0005e60000000800 */
[----:B------:R-:W2:Y:S01]  /*2f10*/  MUFU.EX2 R182, R35 ;  /* 0x0000002300b67308 */ /* 0x000ea20000000800 */
[----:B----4-:R-:W-:Y:S01]  /*2f20*/  F2FP.BF16.F32.PACK_AB R3, R222, R223 ;  /* 0x000000dfde03723e */ /* 0x010fe200000010ff */
[----:B------:R-:W-:Y:S01]  /*2f30*/  FFMA.FTZ R66, R66, UR8, -R136 ;  /* 0x0000000842427c23 */ /* 0x000fe20008010888 */
[----:B------:R-:W-:Y:S01]  /*2f40*/  STS [R231+0x1e000], R6 ;  /* 0x01e00006e7007388 */ /* 0x000fe20000000800 */
[--C-:B------:R-:W-:Y:S01]  /*2f50*/  FFMA.FTZ R62, R62, UR8, -R0.reuse ;  /* 0x000000083e3e7c23 */ /* 0x100fe20008010800 */
[--C-:B------:R-:W-:Y:S01]  /*2f60*/  FFMA.FTZ R58, R58, UR8, -R0.reuse ;  /* 0x000000083a3a7c23 */ /* 0x100fe20008010800 */
[----:B------:R-:W-:Y:S01]  /*2f70*/  FFMA.FTZ R59, R59, UR8, -R0 ;  /* 0x000000083b3b7c23 */ /* 0x000fe20008010800 */
[----:B------:R-:W-:Y:S03]  /*2f80*/  FFMA.FTZ R136, R67, UR8, -R136 ;  /* 0x0000000843887c23 */ /* 0x000fe60008010888 */
[----:B------:R-:W-:Y:S01]  /*2f90*/  MUFU.EX2 R216, R24 ;  /* 0x0000001800d87308 */ /* 0x000fe20000000800 */
[----:B------:R-:W-:Y:S09]  /*2fa0*/  FFMA.FTZ R0, R63, UR8, -R0 ;  /* 0x000000083f007c23 */ /* 0x000ff20008010800 */
[----:B------:R-:W-:Y:S01]  /*2fb0*/  MUFU.EX2 R215, R25 ;  /* 0x0000001900d77308 */ /* 0x000fe20000000800 */
[----:B-1----:R-:W-:Y:S05]  /*2fc0*/  F2FP.BF16.F32.PACK_AB R5, R229, R230 ;  /* 0x000000e6e505723e */ /* 0x002fea00000010ff */
[----:B------:R1:W-:Y:S01]  /*2fd0*/  STS [R231+0x1e400], R5 ;  /* 0x01e40005e7007388 */ /* 0x0003e20000000800 */
[----:B--2---:R-:W-:Y:S03]  /*2fe0*/  F2FP.BF16.F32.PACK_AB R4, R174, R175 ;  /* 0x000000afae04723e */ /* 0x004fe600000010ff */
[----:B------:R-:W-:Y:S01]  /*2ff0*/  MUFU.EX2 R224, R26 ;  /* 0x0000001a00e07308 */ /* 0x000fe20000000800 */
[----:B------:R2:W-:Y:S09]  /*3000*/  STS [R234+0x1e000], R3 ;  /* 0x01e00003ea007388 */ /* 0x0005f20000000800 */
[----:B------:R-:W-:Y:S10]  /*3010*/  MUFU.EX2 R221, R27 ;  /* 0x0000001b00dd7308 */ /* 0x000ff40000000800 */
[----:B------:R-:W-:Y:S01]  /*3020*/  MUFU.EX2 R212, R28 ;  /* 0x0000001c00d47308 */ /* 0x000fe20000000800 */
[----:B-1----:R-:W-:Y:S09]  /*3030*/  F2FP.BF16.F32.PACK_AB R5, R227, R228 ;  /* 0x000000e4e305723e */ /* 0x002ff200000010ff */
[----:B------:R-:W-:Y:S01]  /*3040*/  MUFU.EX2 R211, R29 ;  /* 0x0000001d00d37308 */ /* 0x000fe20000000800 */
[----:B--2---:R-:W-:Y:S01]  /*3050*/  F2FP.BF16.F32.PACK_AB R3, R205, R206 ;  /* 0x000000cecd03723e */ /* 0x004fe200000010ff */
[----:B------:R1:W-:Y:S04]  /*3060*/  STS [R234+0x1e400], R5 ;  /* 0x01e40005ea007388 */ /* 0x0003e80000000800 */
[----:B------:R2:W-:Y:S04]  /*3070*/  STS [R238+0x1c000], R4 ;  /* 0x01c00004ee007388 */ /* 0x0005e80000000800 */
[----:B------:R-:W-:Y:S01]  /*3080*/  MUFU.EX2 R220, R30 ;  /* 0x0000001e00dc7308 */ /* 0x000fe20000000800 */
[----:B------:R4:W-:Y:S09]  /*3090*/  STS [R238+0x1c400], R3 ;  /* 0x01c40003ee007388 */ /* 0x0009f20000000800 */
[----:B------:R-:W4:Y:S10]  /*30a0*/  MUFU.EX2 R219, R31 ;  /* 0x0000001f00db7308 */ /* 0x000f340000000800 */
[----:B------:R-:W-:Y:S01]  /*30b0*/  MUFU.EX2 R159, R36 ;  /* 0x00000024009f7308 */ /* 0x000fe20000000800 */
[----:B-1----:R-:W-:Y:S02]  /*30c0*/  F2FP.BF16.F32.PACK_AB R5, R162, R163 ;  /* 0x000000a3a205723e */ /* 0x002fe400000010ff */
[----:B--2---:R-:W-:Y:S03]  /*30d0*/  F2FP.BF16.F32.PACK_AB R4, R182, R199 ;  /* 0x000000c7b604723e */ /* 0x004fe600000010ff */
[----:B------:R1:W-:Y:S04]  /*30e0*/  STS [R237+0x1c000], R5 ;  /* 0x01c00005ed007388 */ /* 0x0003e80000000800 */
[----:B------:R-:W-:Y:S01]  /*30f0*/  MUFU.EX2 R158, R37 ;  /* 0x00000025009e7308 */ /* 0x000fe20000000800 */
[----:B----4-:R-:W-:Y:S02]  /*3100*/  F2FP.BF16.F32.PACK_AB R6, R219, R220 ;  /* 0x000000dcdb06723e */ /* 0x010fe400000010ff */
[----:B------:R-:W-:Y:S01]  /*3110*/  F2FP.BF16.F32.PACK_AB R3, R215, R216 ;  /* 0x000000d8d703723e */ /* 0x000fe200000010ff */
[----:B------:R-:W-:Y:S04]  /*3120*/  STS [R237+0x1c400], R4 ;  /* 0x01c40004ed007388 */ /* 0x000fe80000000800 */
[----:B------:R2:W-:Y:S02]  /*3130*/  STS [R238+0x1e000], R3 ;  /* 0x01e00003ee007388 */ /* 0x0005e40000000800 */
[----:B------:R-:W-:Y:S10]  /*3140*/  MUFU.EX2 R181, R38 ;  /* 0x0000002600b57308 */ /* 0x000ff40000000800 */
[----:B------:R-:W4:Y:S01]  /*3150*/  MUFU.EX2 R180, R39 ;  /* 0x0000002700b47308 */ /* 0x000f220000000800 */
[----:B-1----:R-:W-:Y:S09]  /*3160*/  F2FP.BF16.F32.PACK_AB R5, R221, R224 ;  /* 0x000000e0dd05723e */ /* 0x002ff200000010ff */
[----:B------:R-:W-:Y:S01]  /*3170*/  MUFU.EX2 R157, R48 ;  /* 0x00000030009d7308 */ /* 0x000fe20000000800 */
[----:B------:R1:W-:Y:S01]  /*3180*/  STS [R238+0x1e400], R5 ;  /* 0x01e40005ee007388 */ /* 0x0003e20000000800 */
[----:B--2---:R-:W-:Y:S08]  /*3190*/  F2FP.BF16.F32.PACK_AB R3, R211, R212 ;  /* 0x000000d4d303723e */ /* 0x004ff000000010ff */
[----:B------:R-:W2:Y:S01]  /*31a0*/  MUFU.EX2 R156, R49 ;  /* 0x00000031009c7308 */ /* 0x000ea20000000800 */
[----:B----4-:R-:W-:Y:S01]  /*31b0*/  F2FP.BF16.F32.PACK_AB R4, R180, R181 ;  /* 0x000000b5b404723e */ /* 0x010fe200000010ff */
[----:B------:R-:W-:Y:S04]  /*31c0*/  STS [R237+0x1e400], R6 ;  /* 0x01e40006ed007388 */ /* 0x000fe80000000800 */
[----:B------:R2:W-:Y:S04]  /*31d0*/  STS [R237+0x1e000], R3 ;  /* 0x01e00003ed007388 */ /* 0x0005e80000000800 */
[----:B------:R-:W-:Y:S01]  /*31e0*/  MUFU.EX2 R167, R50 ;  /* 0x0000003200a77308 */ /* 0x000fe20000000800 */
[----:B------:R-:W-:Y:S09]  /*31f0*/  STS [R232+0x1c400], R4 ;  /* 0x01c40004e8007388 */ /* 0x000ff20000000800 */
[----:B------:R-:W4:Y:S01]  /*3200*/  MUFU.EX2 R166, R51 ;  /* 0x0000003300a67308 */ /* 0x000f220000000800 */
[----:B-1----:R-:W-:Y:S09]  /*3210*/  F2FP.BF16.F32.PACK_AB R5, R158, R159 ;  /* 0x0000009f9e05723e */ /* 0x002ff200000010ff */
[----:B------:R-:W-:Y:S01]  /*3220*/  MUFU.EX2 R204, R40 ;  /* 0x0000002800cc7308 */ /* 0x000fe20000000800 */
[----:B------:R1:W-:Y:S01]  /*3230*/  STS [R232+0x1c000], R5 ;  /* 0x01c00005e8007388 */ /* 0x0003e20000000800 */
[----:B--2---:R-:W-:Y:S08]  /*3240*/  F2FP.BF16.F32.PACK_AB R3, R156, R157 ;  /* 0x0000009d9c03723e */ /* 0x004ff000000010ff */
[----:B------:R-:W1:Y:S01]  /*3250*/  MUFU.EX2 R203, R41 ;  /* 0x0000002900cb7308 */ /* 0x000e620000000800 */
[----:B----4-:R-:W-:Y:S01]  /*3260*/  F2FP.BF16.F32.PACK_AB R6, R166, R167 ;  /* 0x000000a7a606723e */ /* 0x010fe200000010ff */
[----:B------:R2:W-:Y:S08]  /*3270*/  STS [R233+0x1c000], R3 ;  /* 0x01c00003e9007388 */ /* 0x0005f00000000800 */
[----:B------:R-:W-:Y:S01]  /*3280*/  MUFU.EX2 R214, R42 ;  /* 0x0000002a00d67308 */ /* 0x000fe20000000800 */
[----:B------:R4:W-:Y:S09]  /*3290*/  STS [R233+0x1c400], R6 ;  /* 0x01c40006e9007388 */ /* 0x0009f20000000800 */
[----:B------:R-:W2:Y:S01]  /*32a0*/  MUFU.EX2 R213, R43 ;  /* 0x0000002b00d57308 */ /* 0x000ea20000000800 */
[----:B-1----:R-:W-:Y:S05]  /*32b0*/  F2FP.BF16.F32.PACK_AB R5, R203, R204 ;  /* 0x000000cccb05723e */ /* 0x002fea00000010ff */
[----:B------:R1:W-:Y:S04]  /*32c0*/  STS [R232+0x1e000], R5 ;  /* 0x01e00005e8007388 */ /* 0x0003e80000000800 */
[----:B------:R-:W-:Y:S10]  /*32d0*/  MUFU.EX2 R202, R44 ;  /* 0x0000002c00ca7308 */ /* 0x000ff40000000800 */
[----:B------:R-:W3:Y:S01]  /*32e0*/  MUFU.EX2 R201, R45 ;  /* 0x0000002d00c97308 */ /* 0x000ee20000000800 */
[----:B--2---:R-:W-:Y:S05]  /*32f0*/  F2FP.BF16.F32.PACK_AB R4, R213, R214 ;  /* 0x000000d6d504723e */ /* 0x004fea00000010ff */
[----:B------:R2:W-:Y:S04]  /*3300*/  STS [R232+0x1e400], R4 ;  /* 0x01e40004e8007388 */ /* 0x0005e80000000800 */
[----:B------:R-:W-:Y:S10]  /*3310*/  MUFU.EX2 R210, R46 ;  /* 0x0000002e00d27308 */ /* 0x000ff40000000800 */
[----:B------:R-:W4:Y:S01]  /*3320*/  MUFU.EX2 R209, R47 ;  /* 0x0000002f00d17308 */ /* 0x000f220000000800 */
[----:B---3--:R-:W-:Y:S05]  /*3330*/  F2FP.BF16.F32.PACK_AB R3, R201, R202 ;  /* 0x000000cac903723e */ /* 0x008fea00000010ff */
[----:B------:R3:W-:Y:S04]  /*3340*/  STS [R233+0x1e000], R3 ;  /* 0x01e00003e9007388 */ /* 0x0007e80000000800 */
[----:B------:R-:W-:Y:S10]  /*3350*/  MUFU.EX2 R155, R52 ;  /* 0x00000034009b7308 */ /* 0x000ff40000000800 */
[----:B------:R-:W1:Y:S01]  /*3360*/  MUFU.EX2 R153, R53 ;  /* 0x0000003500997308 */ /* 0x000e620000000800 */
[----:B----4-:R-:W-:Y:S05]  /*3370*/  F2FP.BF16.F32.PACK_AB R6, R209, R210 ;  /* 0x000000d2d106723e */ /* 0x010fea00000010ff */
[----:B------:R4:W-:Y:S04]  /*3380*/  STS [R233+0x1e400], R6 ;  /* 0x01e40006e9007388 */ /* 0x0009e80000000800 */
[----:B------:R-:W-:Y:S10]  /*3390*/  MUFU.EX2 R161, R54 ;  /* 0x0000003600a17308 */ /* 0x000ff40000000800 */
[----:B------:R-:W2:Y:S01]  /*33a0*/  MUFU.EX2 R160, R55 ;  /* 0x0000003700a07308 */ /* 0x000ea20000000800 */
[----:B-1----:R-:W-:Y:S05]  /*33b0*/  F2FP.BF16.F32.PACK_AB R5, R153, R155 ;  /* 0x0000009b9905723e */ /* 0x002fea00000010ff */
[----:B------:R-:W-:Y:S04]  /*33c0*/  STS [R236+0x1c000], R5 ;  /* 0x01c00005ec007388 */ /* 0x000fe80000000800 */
[----:B------:R-:W-:Y:S10]  /*33d0*/  MUFU.EX2 R151, R64 ;  /* 0x0000004000977308 */ /* 0x000ff40000000800 */
[----:B------:R-:W3:Y:S01]  /*33e0*/  MUFU.EX2 R150, R137 ;  /* 0x0000008900967308 */ /* 0x000ee20000000800 */
[----:B--2---:R-:W-:Y:S05]  /*33f0*/  F2FP.BF16.F32.PACK_AB R4, R160, R161 ;  /* 0x000000a1a004723e */ /* 0x004fea00000010ff */
[----:B------:R-:W-:Y:S04]  /*3400*/  STS [R236+0x1c400], R4 ;  /* 0x01c40004ec007388 */ /* 0x000fe80000000800 */
[----:B------:R-:W-:Y:S10]  /*3410*/  MUFU.EX2 R154, R66 ;  /* 0x00000042009a7308 */ /* 0x000ff40000000800 */
[----:B------:R-:W1:Y:S01]  /*3420*/  MUFU.EX2 R152, R136 ;  /* 0x0000008800987308 */ /* 0x000e620000000800 */
[----:B---3--:R-:W-:Y:S05]  /*3430*/  F2FP.BF16.F32.PACK_AB R3, R150, R151 ;  /* 0x000000979603723e */ /* 0x008fea00000010ff */
[----:B------:R-:W-:Y:S04]  /*3440*/  STS [R235+0x1c000], R3 ;  /* 0x01c00003eb007388 */ /* 0x000fe80000000800 */
[----:B------:R1:W-:Y:S10]  /*3450*/  MUFU.EX2 R170, R0 ;  /* 0x0000000000aa7308 */ /* 0x0003f40000000800 */
[----:B------:R-:W-:Y:S10]  /*3460*/  MUFU.EX2 R173, R56 ;  /* 0x0000003800ad7308 */ /* 0x000ff40000000800 */
[----:B------:R-:W4:Y:S01]  /*3470*/  MUFU.EX2 R172, R57 ;  /* 0x0000003900ac7308 */ /* 0x000f220000000800 */
[----:B-1----:R-:W-:Y:S05]  /*3480*/  F2FP.BF16.F32.PACK_AB R0, R152, R154 ;  /* 0x0000009a9800723e */ /* 0x002fea00000010ff */
[----:B------:R1:W-:Y:S04]  /*3490*/  STS [R235+0x1c400], R0 ;  /* 0x01c40000eb007388 */ /* 0x0003e80000000800 */
[----:B------:R-:W-:Y:S10]  /*34a0*/  MUFU.EX2 R200, R58 ;  /* 0x0000003a00c87308 */ /* 0x000ff40000000800 */
[----:B------:R-:W2:Y:S01]  /*34b0*/  MUFU.EX2 R176, R59 ;  /* 0x0000003b00b07308 */ /* 0x000ea20000000800 */
[----:B----4-:R-:W-:Y:S05]  /*34c0*/  F2FP.BF16.F32.PACK_AB R6, R172, R173 ;  /* 0x000000adac06723e */ /* 0x010fea00000010ff */
[----:B------:R-:W-:Y:S04]  /*34d0*/  STS [R236+0x1e000], R6 ;  /* 0x01e00006ec007388 */ /* 0x000fe80000000800 */
[----:B------:R-:W3:Y:S01]  /*34e0*/  MUFU.EX2 R169, R60 ;  /* 0x0000003c00a97308 */ /* 0x000ee20000000800 */
[----:B-1----:R-:W-:Y:S09]  /*34f0*/  LEA R0, R192, UR5, 0x1 ;  /* 0x00000005c0007c11 */ /* 0x002ff2000f8e08ff */
[----:B------:R-:W1:Y:S01]  /*3500*/  MUFU.EX2 R171, R62 ;  /* 0x0000003e00ab7308 */ /* 0x000e620000000800 */
[----:B--2---:R-:W-:Y:S02]  /*3510*/  F2FP.BF16.F32.PACK_AB R5, R176, R200 ;  /* 0x000000c8b005723e */ /* 0x004fe400000010ff */
[C---:B------:R-:W-:Y:S02]  /*3520*/  IADD3 R146, R0.reuse, R2, RZ ;  /* 0x0000000200927210 */ /* 0x040fe40007ffe0ff */
[----:B------:R-:W-:Y:S01]  /*3530*/  IADD3 R145, R0, R186, RZ ;  /* 0x000000ba00917210 */ /* 0x000fe20007ffe0ff */
[----:B------:R-:W-:Y:S01]  /*3540*/  STS [R236+0x1e400], R5 ;  /* 0x01e40005ec007388 */ /* 0x000fe20000000800 */
[----:B---3--:R-:W-:Y:S05]  /*3550*/  F2FP.BF16.F32.PACK_AB R4, R168, R169 ;  /* 0x000000a9a804723e */ /* 0x008fea00000010ff */
[----:B------:R-:W-:Y:S01]  /*3560*/  STS [R235+0x1e000], R4 ;  /* 0x01e00004eb007388 */ /* 0x000fe20000000800 */
[----:B-1----:R-:W-:Y:S05]  /*3570*/  F2FP.BF16.F32.PACK_AB R3, R170, R171 ;  /* 0x000000abaa03723e */ /* 0x002fea00000010ff */
[----:B------:R-:W-:Y:S04]  /*3580*/  STS [R235+0x1e400], R3 ;  /* 0x01e40003eb007388 */ /* 0x000fe80000000800 */
[----:B------:R-:W-:Y:S08]  /*3590*/  LDSM.16.M88.4 R64, [R0+0x8000] ;  /* 0x008000000040783b */ /* 0x000ff00000000200 */
[----:B------:R-:W1:Y:S08]  /*35a0*/  LDSM.16.M88.4 R16, [R187+0x4000] ;  /* 0x00400000bb10783b */ /* 0x000e700000000200 */
[----:B------:R-:W2:Y:S08]  /*35b0*/  LDSM.16.M88.4 R60, [R0+0xa000] ;  /* 0x00a00000003c783b */ /* 0x000eb00000000200 */
[----:B------:R-:W3:Y:S08]  /*35c0*/  LDSM.16.M88.4 R32, [R187+0x4800] ;  /* 0x00480000bb20783b */ /* 0x000ef00000000200 */
[----:B------:R-:W4:Y:S08]  /*35d0*/  LDSM.16.M88.4 R48, [R187+0x5000] ;  /* 0x00500000bb30783b */ /* 0x000f300000000200 */
[----:B------:R-:W4:Y:S01]  /*35e0*/  LDSM.16.M88.4 R132, [R187+0x5800] ;  /* 0x00580000bb84783b */ /* 0x000f220000000200 */
        /* <DEDUP_REMOVED lines=65> */
[----:B------:R-:W3:Y:S01]  /*3a00*/  LDSM.16.M88.4 R140, [R140+0xa000] ;  /* 0x00a000008c8c783b */ /* 0x000ee20000000200 */
[-C--:B-1----:R-:W-:Y:S06]  /*3a10*/  HMMA.16816.F32.BF16 R4, R132, R136.reuse, R4 ;  /* 0x000000888404723c */ /* 0x082fec0000041804 */
[C---:B---3--:R-:W-:Y:S06]  /*3a20*/  HMMA.16816.F32.BF16 R8, R140.reuse, R136, R8 ;  /* 0x000000888c08723c */ /* 0x048fec0000041808 */
[-C--:B------:R-:W-:Y:S06]  /*3a30*/  HMMA.16816.F32.BF16 R12, R140, R138.reuse, R12 ;  /* 0x0000008a8c0c723c */ /* 0x080fec000004180c */
[C---:B------:R-:W-:Y:S01]  /*3a40*/  HMMA.16816.F32.BF16 R16, R132.reuse, R138, R16 ;  /* 0x0000008a8410723c */ /* 0x040fe20000041810 */
[----:B------:R-:W1:Y:S05]  /*3a50*/  LDSM.16.M88.4 R136, [R189+0x4800] ;  /* 0x00480000bd88783b */ /* 0x000e6a0000000200 */
[C---:B------:R-:W-:Y:S01]  /*3a60*/  FADD.FTZ R4, -R147.reuse, R4 ;  /* 0x0000000493047221 */ /* 0x040fe20000010100 */
[----:B------:R-:W-:Y:S04]  /*3a70*/  FADD.FTZ R5, -R147, R5 ;  /* 0x0000000593057221 */ /* 0x000fe80000010100 */
[----:B--2---:R-:W-:Y:S01]  /*3a80*/  FMUL.FTZ R149, R165, R4 ;  /* 0x00000004a5957220 */ /* 0x004fe20000410000 */
[----:B------:R-:W-:Y:S11]  /*3a90*/  FMUL.FTZ R148, R164, R5 ;  /* 0x00000005a4947220 */ /* 0x000ff60000410000 */
[----:B------:R-:W-:Y:S01]  /*3aa0*/  @!UPT UIADD3 URZ, URZ, URZ, URZ ;  /* 0x0000003f3f3ff290 */ /* 0x000fe2000fffe03f */
        /* <DEDUP_REMOVED lines=10> */
[----:B------:R-:W-:Y:S04]  /*3b50*/  FADD.FTZ R5, -R147, R21 ;  /* 0x0000001593057221 */ /* 0x000fe80000010100 */
[----:B------:R-:W-:Y:S01]  /*3b60*/  FMUL.FTZ R16, R175, R16 ;  /* 0x00000010af107220 */ /* 0x000fe20000410000 */
[----:B------:R-:W-:Y:S11]  /*3b70*/  FMUL.FTZ R5, R174, R5 ;  /* 0x00000005ae057220 */ /* 0x000ff60000410000 */
[----:B------:R-:W-:Y:S01]  /*3b80*/  @!UPT UIADD3 URZ, URZ, URZ, URZ ;  /* 0x0000003f3f3ff290 */ /* 0x000fe2000fffe03f */
[C---:B------:R-:W-:Y:S01]  /*3b90*/  FADD.FTZ R33, -R147.reuse, R33 ;  /* 0x0000002193217221 */ /* 0x040fe20000010100 */
[-C--:B-1----:R-:W-:Y:S06]  /*3ba0*/  HMMA.16816.F32.BF16 R36, R132, R136.reuse, R36 ;  /* 0x000000888424723c */ /* 0x082fec0000041824 */
[C---:B------:R-:W-:Y:S06]  /*3bb0*/  HMMA.16816.F32.BF16 R40, R140.reuse, R136, R40 ;  /* 0x000000888c28723c */ /* 0x040fec0000041828 */
[-C--:B------:R-:W-:Y:S06]  /*3bc0*/  HMMA.16816.F32.BF16 R44, R140, R138.reuse, R44 ;  /* 0x0000008a8c2c723c */ /* 0x080fec000004182c */
[C---:B------:R-:W-:Y:S01]  /*3bd0*/  HMMA.16816.F32.BF16 R48, R132.reuse, R138, R48 ;  /* 0x0000008a8430723c */ /* 0x040fe20000041830 */
[----:B------:R-:W1:Y:S05]  /*3be0*/  LDSM.16.M88.4 R136, [R189+0x5800] ;  /* 0x00580000bd88783b */ /* 0x000e6a0000000200 */
[C---:B------:R-:W-:Y:S05]  /*3bf0*/  FADD.FTZ R21, -R147.reuse, R37 ;  /* 0x0000002593157221 */ /* 0x040fea0000010100 */
[----:B------:R-:W-:Y:S11]  /*3c00*/  FMUL.FTZ R21, R158, R21 ;  /* 0x000000159e157220 */ /* 0x000ff60000410000 */
[----:B------:R-:W-:Y:S02]  /*3c10*/  @!UPT UIADD3 URZ, URZ, URZ, URZ ;  /* 0x0000003f3f3ff290 */ /* 0x000fe4000fffe03f */
[C---:B------:R-:W-:Y:S01]  /*3c20*/  FADD.FTZ R20, -R147.reuse, R48 ;  /* 0x0000003093147221 */ /* 0x040fe20000010100 */
[----:B------:R-:W-:Y:S03]  /*3c30*/  FADD.FTZ R17, -R147, R49 ;  /* 0x0000003193117221 */ /* 0x000fe60000010100 */
[----:B------:R-:W-:Y:S01]  /*3c40*/  FMUL.FTZ R20, R157, R20 ;  /* 0x000000149d147220 */ /* 0x000fe20000410000 */
[----:B------:R-:W-:Y:S05]  /*3c50*/  FMUL.FTZ R17, R156, R17 ;  /* 0x000000119c117220 */ /* 0x000fea0000410000 */
[----:B------:R-:W-:Y:S01]  /*3c60*/  F2FP.BF16.F32.PACK_AB R49, R17, R20 ;  /* 0x000000141131723e */ /* 0x000fe200000010ff */
[-C--:B-1----:R-:W-:Y:S06]  /*3c70*/  HMMA.16816.F32.BF16 R52, R132, R136.reuse, R52 ;  /* 0x000000888434723c */ /* 0x082fec0000041834 */
[C---:B------:R-:W-:Y:S06]  /*3c80*/  HMMA.16816.F32.BF16 R56, R140.reuse, R136, R56 ;  /* 0x000000888c38723c */ /* 0x040fec0000041838 */
[-C--:B------:R-:W-:Y:S06]  /*3c90*/  HMMA.16816.F32.BF16 R60, R140, R138.reuse, R60 ;  /* 0x0000008a8c3c723c */ /* 0x080fec000004183c */
[----:B------:R-:W-:Y:S07]  /*3ca0*/  HMMA.16816.F32.BF16 R64, R132, R138, R64 ;  /* 0x0000008a8440723c */ /* 0x000fee0000041840 */
[C---:B------:R-:W-:Y:S01]  /*3cb0*/  FADD.FTZ R134, -R147.reuse, R32 ;  /* 0x0000002093867221 */ /* 0x040fe20000010100 */
[----:B------:R-:W-:Y:S03]  /*3cc0*/  FMUL.FTZ R133, R162, R33 ;  /* 0x00000021a2857220 */ /* 0x000fe60000410000 */
[----:B------:R-:W-:Y:S01]  /*3cd0*/  F2FP.BF16.F32.PACK_AB R32, R2, R4 ;  /* 0x000000040220723e */ /* 0x000fe200000010ff */
[----:B------:R-:W-:Y:S01]  /*3ce0*/  FADD.FTZ R33, -R147, R36 ;  /* 0x0000002493217221 */ /* 0x000fe20000010100 */
[----:B------:R-:W-:Y:S01]  /*3cf0*/  F2FP.BF16.F32.PACK_AB R135, R5, R16 ;  /* 0x000000100587723e */ /* 0x000fe200000010ff */
[C---:B------:R-:W-:Y:S01]  /*3d00*/  FADD.FTZ R16, -R147.reuse, R52 ;  /* 0x0000003493107221 */ /* 0x040fe20000010100 */
[----:B------:R-:W-:Y:S01]  /*3d10*/  FADD.FTZ R5, -R147, R53 ;  /* 0x0000003593057221 */ /* 0x000fe20000010100 */
[----:B------:R-:W-:Y:S01]  /*3d20*/  FMUL.FTZ R33, R159, R33 ;  /* 0x000000219f217220 */ /* 0x000fe20000410000 */
[----:B------:R-:W-:Y:S01]  /*3d30*/  F2FP.BF16.F32.PACK_AB R132, R148, R149 ;  /* 0x000000959484723e */ /* 0x000fe200000010ff */
[----:B------:R-:W-:Y:S01]  /*3d40*/  FMUL.FTZ R134, R163, R134 ;  /* 0x00000086a3867220 */ /* 0x000fe20000410000 */
[----:B------:R-:W-:Y:S01]  /*3d50*/  FMUL.FTZ R16, R155, R16 ;  /* 0x000000109b107220 */ /* 0x000fe20000410000 */
[----:B------:R-:W-:Y:S01]  /*3d60*/  FMUL.FTZ R5, R153, R5 ;  /* 0x0000000599057220 */ /* 0x000fe20000410000 */
[----:B------:R-:W-:Y:S01]  /*3d70*/  F2FP.BF16.F32.PACK_AB R52, R21, R33 ;  /* 0x000000211534723e */ /* 0x000fe200000010ff */
[C---:B------:R-:W-:Y:S01]  /*3d80*/  FADD.FTZ R36, -R144.reuse, R6 ;  /* 0x0000000690247221 */ /* 0x040fe20000010100 */
[----:B------:R-:W-:Y:S01]  /*3d90*/  F2FP.BF16.F32.PACK_AB R133, R133, R134 ;  /* 0x000000868585723e */ /* 0x000fe200000010ff */
[C---:B------:R-:W-:Y:S01]  /*3da0*/  FADD.FTZ R4, -R147.reuse, R64 ;  /* 0x0000004093047221 */ /* 0x040fe20000010100 */
[----:B------:R-:W-:Y:S01]  /*3db0*/  FADD.FTZ R2, -R147, R65 ;  /* 0x0000004193027221 */ /* 0x000fe20000010100 */
[----:B------:R-:W-:Y:S01]  /*3dc0*/  F2FP.BF16.F32.PACK_AB R48, R5, R16 ;  /* 0x000000100530723e */ /* 0x000fe200000010ff */
[----:B------:R-:W-:Y:S01]  /*3dd0*/  FADD.FTZ R33, -R144, R7 ;  /* 0x0000000790217221 */ /* 0x000fe20000010100 */
[----:B------:R-:W-:Y:S01]  /*3de0*/  FMUL.FTZ R4, R151, R4 ;  /* 0x0000000497047220 */ /* 0x000fe20000410000 */
[----:B------:R-:W-:Y:S05]  /*3df0*/  FMUL.FTZ R2, R150, R2 ;  /* 0x0000000296027220 */ /* 0x000fea0000410000 */
[----:B------:R-:W-:Y:S01]  /*3e00*/  F2FP.BF16.F32.PACK_AB R37, R2, R4 ;  /* 0x000000040225723e */ /* 0x000fe200000010ff */
[----:B------:R-:W-:Y:S06]  /*3e10*/  @!P0 BRA `(.L_x_596) ;  /* 0x00000000006c8947 */ /* 0x000fec0003800000 */
[----:B------:R-:W1:Y:S01]  /*3e20*/  LDC.64 R16, c[0x0][0x240] ;  /* 0x00009000ff107b82 */ /* 0x000e620000000a00 */
[----:B------:R-:W-:Y:S04]  /*3e30*/  ULOP3.LUT UR6, UR45, 0x1, URZ, 0xc0, !UPT ;  /* 0x000000012d067892 */ /* 0x000fe8000f8ec03f */
[----:B------:R-:W-:Y:S04]  /*3e40*/  UISETP.NE.U32.AND UP0, UPT, UR6, 0x1, UPT ;  /* 0x000000010600788c */ /* 0x000fe8000bf05070 */
[----:B------:R-:W-:Y:S06]  /*3e50*/  USEL UR6, UR27, 0x4000, !UP0 ;  /* 0x000040001b067887 */ /* 0x000fec000c000000 */
[----:B------:R-:W-:Y:S01]  /*3e60*/  VIADD R239, R239, UR6 ;  /* 0x00000006efef7c36 */ /* 0x000fe20008000000 */
[----:B------:R-:W-:Y:S01]  /*3e70*/  IADD3 R191, R191, UR6, RZ ;  /* 0x00000006bfbf7c10 */ /* 0x000fe2000fffe0ff */
[C---:B-1----:R-:W-:Y:S02]  /*3e80*/  IMAD.U32 R4, R16.reuse, -0x80, RZ ;  /* 0xffffff8010047824 */ /* 0x042fe400078e00ff */
[C---:B------:R-:W-:Y:S01]  /*3e90*/  IMAD.SHL.U32 R2, R16.reuse, 0x40, RZ ;  /* 0x0000004010027824 */ /* 0x040fe200078e00ff */
[----:B------:R-:W-:Y:S02]  /*3ea0*/  SHF.L.U64.HI R16, R16, 0x6, R17 ;  /* 0x0000000610107819 */ /* 0x000fe40000010211 */
[C---:B------:R-:W-:Y:S04]  /*3eb0*/  LEA R5, P1, R4.reuse, R240, 0x1 ;  /* 0x000000f004057211 */ /* 0x040fe800078208ff */
[----:B------:R-:W-:Y:S01]  /*3ec0*/  LEA.HI.X.SX32 R4, R4, R241, 0x1, P1 ;  /* 0x000000f104047211 */ /* 0x000fe200008f0eff */
[----:B------:R-:W-:Y:S03]  /*3ed0*/  IMAD.MOV.U32 R240, RZ, RZ, R5 ;  /* 0x000000fffff07224 */ /* 0x000fe600078e0005 */
        /* <DEDUP_REMOVED lines=15> */
.L_x_596:
[----:B-1----:R-:W-:Y:S01]  /*3fd0*/  FMUL.FTZ R4, R217, R33 ;  /* 0x00000021d9047220 */ /* 0x002fe20000410000 */
[----:B------:R-:W-:Y:S01]  /*3fe0*/  FMUL.FTZ R5, R218, R36 ;  /* 0x00000024da057220 */ /* 0x000fe20000410000 */
[C---:B------:R-:W-:Y:S01]  /*3ff0*/  FADD.FTZ R19, -R144.reuse, R19 ;  /* 0x0000001390137221 */ /* 0x040fe20000010100 */
[----:B------:R-:W-:Y:S01]  /*4000*/  FADD.FTZ R18, -R144, R18 ;  /* 0x0000001290127221 */ /* 0x000fe20000010100 */
[----:B------:R-:W-:Y:S01]  /*4010*/  STS [R231+0x14000], R132 ;  /* 0x01400084e7007388 */ /* 0x000fe20000000800 */
[----:B-----5:R-:W-:Y:S01]  /*4020*/  FADD.FTZ R8, -R3, R8 ;  /* 0x0000000803087221 */ /* 0x020fe20000010100 */
[----:B------:R-:W-:Y:S01]  /*4030*/  FMUL.FTZ R2, R207, R19 ;  /* 0x00000013cf027220 */ /* 0x000fe20000410000 */
[----:B------:R-:W-:Y:S01]  /*4040*/  FMUL.FTZ R18, R208, R18 ;  /* 0x00000012d0127220 */ /* 0x000fe20000410000 */
[----:B------:R-:W-:Y:S01]  /*4050*/  F2FP.BF16.F32.PACK_AB R4, R4, R5 ;  /* 0x000000050404723e */ /* 0x000fe200000010ff */
[----:B------:R-:W-:Y:S01]  /*4060*/  FADD.FTZ R9, -R3, R9 ;  /* 0x0000000903097221 */ /* 0x000fe20000010100 */
[----:B------:R-:W-:Y:S01]  /*4070*/  FMUL.FTZ R8, R226, R8 ;  /* 0x00000008e2087220 */ /* 0x000fe20000410000 */
[----:B------:R-:W-:Y:S01]  /*4080*/  FADD.FTZ R16, -R144, R54 ;  /* 0x0000003690107221 */ /* 0x000fe20000010100 */
[----:B------:R-:W-:Y:S01]  /*4090*/  F2FP.BF16.F32.PACK_AB R2, R2, R18 ;  /* 0x000000120202723e */ /* 0x000fe200000010ff */
[----:B------:R-:W-:Y:S01]  /*40a0*/  STS [R231+0x14400], R4 ;  /* 0x01440004e7007388 */ /* 0x000fe20000000800 */
[----:B------:R-:W-:Y:S01]  /*40b0*/  FMUL.FTZ R9, R225, R9 ;  /* 0x00000009e1097220 */ /* 0x000fe20000410000 */
[----:B------:R-:W-:Y:S01]  /*40c0*/  FADD.FTZ R7, -R144, R55 ;  /* 0x0000003790077221 */ /* 0x000fe20000010100 */
[C---:B------:R-:W-:Y:S01]  /*40d0*/  FADD.FTZ R11, -R0.reuse, R11 ;  /* 0x0000000b000b7221 */ /* 0x040fe20000010100 */
[----:B------:R1:W-:Y:S01]  /*40e0*/  STS [R234+0x14400], R2 ;  /* 0x01440002ea007388 */ /* 0x0003e20000000800 */
[----:B------:R-:W-:Y:S01]  /*40f0*/  FADD.FTZ R10, -R0, R10 ;  /* 0x0000000a000a7221 */ /* 0x000fe20000010100 */
[----:B------:R-:W-:Y:S01]  /*4100*/  FMUL.FTZ R16, R161, R16 ;  /* 0x00000010a1107220 */ /* 0x000fe20000410000 */
[----:B------:R-:W-:Y:S01]  /*4110*/  FMUL.FTZ R7, R160, R7 ;  /* 0x00000007a0077220 */ /* 0x000fe20000410000 */
[----:B------:R-:W-:Y:S01]  /*4120*/  FADD.FTZ R15, -R0, R15 ;  /* 0x0000000f000f7221 */ /* 0x000fe20000010100 */
[----:B------:R-:W-:Y:S01]  /*4130*/  FMUL.FTZ R10, R230, R10 ;  /* 0x0000000ae60a7220 */ /* 0x000fe20000410000 */
[----:B------:R-:W-:Y:S01]  /*4140*/  FADD.FTZ R14, -R0, R14 ;  /* 0x0000000e000e7221 */ /* 0x000fe20000010100 */
[C---:B------:R-:W-:Y:S01]  /*4150*/  FADD.FTZ R12, -R3.reuse, R12 ;  /* 0x0000000c030c7221 */ /* 0x040fe20000010100 */
[----:B------:R-:W-:Y:S01]  /*4160*/  FADD.FTZ R13, -R3, R13 ;  /* 0x0000000d030d7221 */ /* 0x000fe20000010100 */
[C---:B------:R-:W-:Y:S01]  /*4170*/  FADD.FTZ R22, -R144.reuse, R22 ;  /* 0x0000001690167221 */ /* 0x040fe20000010100 */
[----:B------:R-:W-:Y:S01]  /*4180*/  FADD.FTZ R23, -R144, R23 ;  /* 0x0000001790177221 */ /* 0x000fe20000010100 */
[----:B------:R-:W-:Y:S01]  /*4190*/  STS [R234+0x14000], R32 ;  /* 0x01400020ea007388 */ /* 0x000fe20000000800 */
[----:B------:R-:W-:Y:S01]  /*41a0*/  F2FP.BF16.F32.PACK_AB R21, R7, R16 ;  /* 0x000000100715723e */ /* 0x000fe200000010ff */
        /* <DEDUP_REMOVED lines=12> */
[----:B-1----:R-:W-:Y:S01]  /*4270*/  F2FP.BF16.F32.PACK_AB R2, R9, R8 ;  /* 0x000000080902723e */ /* 0x002fe200000010ff */
[----:B------:R-:W-:Y:S01]  /*4280*/  FMUL.FTZ R8, R229, R11 ;  /* 0x0000000be5087220 */ /* 0x000fe20000410000 */
[----:B------:R-:W-:Y:S01]  /*4290*/  F2FP.BF16.F32.PACK_AB R7, R7, R14 ;  /* 0x0000000e0707723e */ /* 0x000fe200000010ff */
[----:B------:R-:W-:Y:S01]  /*42a0*/  FMUL.FTZ R5, R152, R5 ;  /* 0x0000000598057220 */ /* 0x000fe20000410000 */
[C---:B------:R-:W-:Y:S01]  /*42b0*/  FADD.FTZ R56, -R3.reuse, R56 ;  /* 0x0000003803387221 */ /* 0x040fe20000010100 */
[----:B------:R1:W-:Y:S01]  /*42c0*/  STS [R231+0x16000], R2 ;  /* 0x01600002e7007388 */ /* 0x0003e20000000800 */
[----:B------:R-:W-:Y:S01]  /*42d0*/  F2FP.BF16.F32.PACK_AB R8, R8, R10 ;  /* 0x0000000a0808723e */ /* 0x000fe200000010ff */
[----:B------:R-:W-:Y:S01]  /*42e0*/  FADD.FTZ R16, -R3, R57 ;  /* 0x0000003903107221 */ /* 0x000fe20000010100 */
[----:B------:R-:W-:Y:S01]  /*42f0*/  F2FP.BF16.F32.PACK_AB R23, R23, R22 ;  /* 0x000000161717723e */ /* 0x000fe200000010ff */
[----:B------:R-:W-:Y:S01]  /*4300*/  FMUL.FTZ R34, R199, R34 ;  /* 0x00000022c7227220 */ /* 0x000fe20000410000 */
[----:B------:R-:W-:Y:S01]  /*4310*/  FMUL.FTZ R22, R182, R35 ;  /* 0x00000023b6167220 */ /* 0x000fe20000410000 */
[----:B------:R-:W-:Y:S01]  /*4320*/  STS [R231+0x16400], R8 ;  /* 0x01640008e7007388 */ /* 0x000fe20000000800 */
[C---:B------:R-:W-:Y:S01]  /*4330*/  FADD.FTZ R25, -R3.reuse, R25 ;  /* 0x0000001903197221 */ /* 0x040fe20000010100 */
[C---:B------:R-:W-:Y:S01]  /*4340*/  FADD.FTZ R27, -R0.reuse, R27 ;  /* 0x0000001b001b7221 */ /* 0x040fe20000010100 */
[C---:B------:R-:W-:Y:S01]  /*4350*/  FADD.FTZ R24, -R3.reuse, R24 ;  /* 0x0000001803187221 */ /* 0x040fe20000010100 */
[----:B------:R-:W-:Y:S01]  /*4360*/  FADD.FTZ R26, -R0, R26 ;  /* 0x0000001a001a7221 */ /* 0x000fe20000010100 */
        /* <DEDUP_REMOVED lines=15> */
[----:B------:R-:W-:Y:S01]  /*4460*/  FMUL.FTZ R26, R224, R26 ;  /* 0x0000001ae01a7220 */ /* 0x000fe20000410000 */
        /* <DEDUP_REMOVED lines=37> */
[----:B-1----:R-:W-:Y:S01]  /*46c0*/  FMUL.FTZ R2, R213, R43 ;  /* 0x0000002bd5027220 */ /* 0x002fe20000410000 */
        /* <DEDUP_REMOVED lines=27> */
[----:B------:R-:W-:Y:S01]  /*4880*/  F2FP.BF16.F32.PACK_AB R9, R9, R60 ;  /* 0x0000003c0909723e */ /* 0x000fe200000010ff */
[----:B------:R-:W-:Y:S01]  /*4890*/  IMAD R147, R248, UR7, RZ ;  /* 0x00000007f8937c24 */ /* 0x000fe2000f8e02ff */
[----:B------:R-:W-:Y:S01]  /*48a0*/  F2FP.BF16.F32.PACK_AB R5, R5, R62 ;  /* 0x0000003e0505723e */ /* 0x000fe200000010ff */
[----:B------:R2:W-:Y:S04]  /*48b0*/  STS [R233+0x16400], R0 ;  /* 0x01640000e9007388 */ /* 0x0005e80000000800 */
[----:B------:R-:W-:Y:S04]  /*48c0*/  STS [R236+0x14000], R48 ;  /* 0x01400030ec007388 */ /* 0x000fe80000000800 */
[----:B------:R-:W-:Y:S04]  /*48d0*/  STS [R236+0x14400], R21 ;  /* 0x01440015ec007388 */ /* 0x000fe80000000800 */
[----:B------:R-:W-:Y:S04]  /*48e0*/  STS [R235+0x14000], R37 ;  /* 0x01400025eb007388 */ /* 0x000fe80000000800 */
[----:B------:R-:W-:Y:S01]  /*48f0*/  STS [R235+0x14400], R20 ;  /* 0x01440014eb007388 */ /* 0x000fe20000000800 */
[----:B-1----:R-:W-:Y:S03]  /*4900*/  LEA R2, R193, UR5, 0x1 ;  /* 0x00000005c1027c11 */ /* 0x002fe6000f8e08ff */
[----:B------:R-:W-:Y:S04]  /*4910*/  STS [R236+0x16000], R16 ;  /* 0x01600010ec007388 */ /* 0x000fe80000000800 */
[----:B------:R-:W-:Y:S01]  /*4920*/  STS [R236+0x16400], R4 ;  /* 0x01640004ec007388 */ /* 0x000fe20000000800 */
[----:B--2---:R-:W-:Y:S03]  /*4930*/  IADD3 R0, R2, R186, RZ ;  /* 0x000000ba02007210 */ /* 0x004fe60007ffe0ff */
[----:B------:R-:W-:Y:S04]  /*4940*/  STS [R235+0x16000], R9 ;  /* 0x01600009eb007388 */ /* 0x000fe80000000800 */
[----:B------:R-:W-:Y:S01]  /*4950*/  STS [R235+0x16400], R5 ;  /* 0x01640005eb007388 */ /* 0x000fe20000000800 */
[----:B------:R-:W-:Y:S06]  /*4960*/  BAR.SYNC.DEFER_BLOCKING 0x0 ;  /* 0x0000000000007b1d */ /* 0x000fec0000010000 */
[----:B------:R-:W-:Y:S04]  /*4970*/  LDSM.16.MT88.4 R4, [R184+0x1c000] ;  /* 0x01c00000b804783b */ /* 0x000fe80000004200 */
        /* <DEDUP_REMOVED lines=78> */
[----:B------:R4:W3:Y:S01]  /*4e60*/  LDSM.16.MT88.4 R32, [R0+0xb800] ;  /* 0x00b800000020783b */ /* 0x0008e20000004200 */
[-C--:B-1----:R-:W-:Y:S01]  /*4e70*/  HMMA.16816.F32.BF16 R68, R4, R8.reuse, R68 ;  /* 0x000000080444723c */ /* 0x082fe20000041844 */
[----:B------:R-:W-:Y:S05]  /*4e80*/  BAR.SYNC.DEFER_BLOCKING 0x0 ;  /* 0x0000000000007b1d */ /* 0x000fea0000010000 */
[C---:B------:R-:W-:Y:S06]  /*4e90*/  HMMA.16816.F32.BF16 R72, R12.reuse, R8, R72 ;  /* 0x000000080c48723c */ /* 0x040fec0000041848 */
[-C--:B------:R-:W-:Y:S06]  /*4ea0*/  HMMA.16816.F32.BF16 R76, R12, R10.reuse, R76 ;  /* 0x0000000a0c4c723c */ /* 0x080fec000004184c */
[C---:B------:R-:W-:Y:S05]  /*4eb0*/  HMMA.16816.F32.BF16 R80, R4.reuse, R10, R80 ;  /* 0x0000000a0450723c */ /* 0x040fea0000041850 */
[----:B----4-:R-:W-:Y:S01]  /*4ec0*/  LEA R0, -R147, RZ, 0x7 ;  /* 0x000000ff93007211 */ /* 0x010fe200078e39ff */
[-C--:B--2---:R-:W-:Y:S05]  /*4ed0*/  HMMA.16816.F32.BF16 R84, R4, R16.reuse, R84 ;  /* 0x000000100454723c */ /* 0x084fea0000041854 */
[C---:B------:R-:W-:Y:S01]  /*4ee0*/  LEA R196, P1, R0.reuse, R196, 0x2 ;  /* 0x000000c400c47211 */ /* 0x040fe200078210ff */
[C---:B------:R-:W-:Y:S05]  /*4ef0*/  HMMA.16816.F32.BF16 R88, R12.reuse, R16, R88 ;  /* 0x000000100c58723c */ /* 0x040fea0000041858 */
[----:B------:R-:W-:Y:S01]  /*4f00*/  LEA.HI.X.SX32 R197, R0, R197, 0x2, P1 ;  /* 0x000000c500c57211 */ /* 0x000fe200008f16ff */
        /* <DEDUP_REMOVED lines=13> */
[----:B------:R-:W1:Y:S02]  /*4fe0*/  LDC.64 R4, c[0x0][0x420] ;  /* 0x00010800ff047b82 */ /* 0x000e640000000a00 */
[C---:B-1----:R-:W-:Y:S02]  /*4ff0*/  IMAD.U32 R0, R4.reuse, -0x80, RZ ;  /* 0xffffff8004007824 */ /* 0x042fe400078e00ff */
[----:B------:R-:W-:Y:S03]  /*5000*/  IMAD.SHL.U32 R8, R4, 0x40, RZ ;  /* 0x0000004004087824 */ /* 0x000fe600078e00ff */
[C---:B------:R-:W-:Y:S04]  /*5010*/  LEA R3, P1, R0.reuse, R242, 0x1 ;  /* 0x000000f200037211 */ /* 0x040fe800078208ff */
[----:B------:R-:W-:Y:S01]  /*5020*/  LEA.HI.X.SX32 R0, R0, R243, 0x1, P1 ;  /* 0x000000f300007211 */ /* 0x000fe200008f0eff */
[----:B------:R-:W-:Y:S01]  /*5030*/  IMAD.MOV.U32 R242, RZ, RZ, R3 ;  /* 0x000000fffff27224 */ /* 0x000fe200078e0003 */
[----:B------:R-:W-:Y:S03]  /*5040*/  SHF.L.U64.HI R3, R4, 0x6, R5 ;  /* 0x0000000604037819 */ /* 0x000fe60000010205 */
[----:B------:R-:W-:Y:S01]  /*5050*/  IMAD.MOV.U32 R243, RZ, RZ, R0 ;  /* 0x000000fffff37224 */ /* 0x000fe200078e0000 */
[-C--:B------:R-:W-:Y:S02]  /*5060*/  IADD3 R6, P1, R242, R8.reuse, RZ ;  /* 0x00000008f2067210 */ /* 0x080fe40007f3e0ff */
[----:B------:R-:W-:Y:S02]  /*5070*/  LEA R0, R249, UR5, 0x1 ;  /* 0x00000005f9007c11 */ /* 0x000fe4000f8e08ff */
[-C--:B------:R-:W-:Y:S01]  /*5080*/  IADD3 R4, P2, R6, R8.reuse, RZ ;  /* 0x0000000806047210 */ /* 0x080fe20007f5e0ff */
[--C-:B------:R-:W-:Y:S02]  /*5090*/  IMAD.X R7, R243, 0x1, R3.reuse, P1 ;  /* 0x00000001f3077824 */ /* 0x100fe400008e0603 */
[----:B------:R-:W-:Y:S01]  /*50a0*/  @!PT LDS RZ, [RZ] ;  /* 0x00000000fffff984 */ /* 0x000fe20000000800 */
[----:B------:R-:W-:Y:S01]  /*50b0*/  @!PT LDS RZ, [RZ] ;  /* 0x00000000fffff984 */ /* 0x000fe20000000800 */
[----:B------:R-:W-:Y:S01]  /*50c0*/  @!PT LDS RZ, [RZ] ;  /* 0x00000000fffff984 */ /* 0x000fe20000000800 */
[----:B------:R1:W-:Y:S01]  /*50d0*/  LDGSTS.E.BYPASS.LTC128B.128 [R0+0x8000], desc[UR30][R242.64] ;  /* 0x08000000f2007fae */ /* 0x0003e2000b901d5e */
[----:B------:R-:W-:Y:S01]  /*50e0*/  IADD3 R8, P1, R4, R8, RZ ;  /* 0x0000000804087210 */ /* 0x000fe20007f3e0ff */
[--C-:B------:R-:W-:Y:S02]  /*50f0*/  IMAD.X R5, R7, 0x1, R3.reuse, P2 ;  /* 0x0000000107057824 */ /* 0x100fe400010e0603 */
[----:B------:R1:W-:Y:S02]  /*5100*/  LDGSTS.E.BYPASS.LTC128B.128 [R0+0x9000], desc[UR30][R6.64] ;  /* 0x0900000006007fae */ /* 0x0003e4000b901d5e */
[----:B------:R-:W-:Y:S02]  /*5110*/  IMAD.X R9, R5, 0x1, R3, P1 ;  /* 0x0000000105097824 */ /* 0x000fe400008e0603 */
[----:B------:R1:W-:Y:S04]  /*5120*/  LDGSTS.E.BYPASS.LTC128B.128 [R0+0xa000], desc[UR30][R4.64] ;  /* 0x0a00000004007fae */ /* 0x0003e8000b901d5e */
[----:B------:R1:W-:Y:S04]  /*5130*/  LDGSTS.E.BYPASS.LTC128B.128 [R0+0xb000], desc[UR30][R8.64] ;  /* 0x0b00000008007fae */ /* 0x0003e8000b901d5e */
[----:B------:R-:W0:Y:S02]  /*5140*/  LDGDEPBAR ;  /* 0x00000000000079af */ /* 0x000e240000000000 */
.L_x_597:
[----:B------:R-:W-:Y:S01]  /*5150*/  LEA R3, R192, UR5, 0x1 ;  /* 0x00000005c0037c11 */ /* 0x000fe2000f8e08ff */
[----:B------:R-:W-:Y:S01]  /*5160*/  LDSM.16.MT88.4 R16, [R2+0xc000] ;  /* 0x00c000000210783b */ /* 0x000fe20000004200 */
[----:B-1----:R-:W-:Y:S01]  /*5170*/  VIADD R0, R2, 0xc000 ;  /* 0x0000c00002007836 */ /* 0x002fe20000000000 */
[----:B------:R-:W-:Y:S01]  /*5180*/  ULOP3.LUT UR6, UR45, 0x1, URZ, 0xc0, !UPT ;  /* 0x000000012d067892 */ /* 0x000fe2000f8ec03f */
[----:B------:R-:W-:Y:S01]  /*5190*/  IMAD.IADD R144, R186, 0x1, R146 ;  /* 0x00000001ba907824 */ /* 0x000fe200078e0292 */
[----:B------:R-:W1:Y:S01]  /*51a0*/  LDSM.16.M88.4 R32, [R3+0x14000] ;  /* 0x014000000320783b */ /* 0x000e620000000200 */
[----:B------:R-:W-:Y:S01]  /*51b0*/  IMAD.IADD R0, R0, 0x1, R186 ;  /* 0x0000000100007824 */ /* 0x000fe200078e02ba */
[----:B------:R-:W-:Y:S02]  /*51c0*/  UISETP.NE.U32.AND UP0, UPT, UR6, 0x1, UPT ;  /* 0x000000010600788c */ /* 0x000fe4000bf05070 */
        /* <DEDUP_REMOVED lines=56> */
[----:B------:R-:W-:Y:S05]  /*5550*/  LDSM.16.M88.4 R36, [R145+0x18000] ;  /* 0x018000009124783b */ /* 0x000fea0000000200 */
        /* <DEDUP_REMOVED lines=8> */
[----:B------:R-:W3:Y:S05]  /*55e0*/  LDSM.16.MT88.4 R52, [R0+0x3000] ;  /* 0x003000000034783b */ /* 0x000eea0000004200 */
[----:B------:R-:W-:Y:S01]  /*55f0*/  HMMA.16816.F32.BF16 R32, R40, R62, R32 ;  /* 0x0000003e2820723c */ /* 0x000fe20000041820 */
[----:B------:R-:W-:Y:S04]  /*5600*/  LDSM.16.M88.4 R40, [R144+0x18000] ;  /* 0x018000009028783b */ /* 0x000fe80000000200 */
[----:B------:R-:W-:Y:S01]  /*5610*/  LDSM.16.M88.4 R60, [R144+0x1a000] ;  /* 0x01a00000903c783b */ /* 0x000fe20000000200 */
[-C--:B-1----:R-:W-:Y:S06]  /*5620*/  HMMA.16816.F32.BF16 R4, R44, R56.reuse, R4 ;  /* 0x000000382c04723c */ /* 0x082fec0000041804 */
[C---:B------:R-:W-:Y:S06]  /*5630*/  HMMA.16816.F32.BF16 R8, R64.reuse, R56, R8 ;  /* 0x000000384008723c */ /* 0x040fec0000041808 */
[-C--:B------:R-:W-:Y:S06]  /*5640*/  HMMA.16816.F32.BF16 R12, R64, R58.reuse, R12 ;  /* 0x0000003a400c723c */ /* 0x080fec000004180c */
[C---:B------:R-:W-:Y:S01]  /*5650*/  HMMA.16816.F32.BF16 R16, R44.reuse, R58, R16 ;  /* 0x0000003a2c10723c */ /* 0x040fe20000041810 */
[----:B------:R1:W4:Y:S05]  /*5660*/  LDSM.16.MT88.4 R56, [R2+0xf800] ;  /* 0x00f800000238783b */ /* 0x00032a0000004200 */
[-C--:B------:R-:W-:Y:S06]  /*5670*/  HMMA.16816.F32.BF16 R20, R44, R132.reuse, R20 ;  /* 0x000000842c14723c */ /* 0x080fec0000041814 */
[C---:B------:R-:W-:Y:S06]  /*5680*/  HMMA.16816.F32.BF16 R24, R64.reuse, R132, R24 ;  /* 0x000000844018723c */ /* 0x040fec0000041818 */
[-C--:B------:R-:W-:Y:S01]  /*5690*/  HMMA.16816.F32.BF16 R28, R64, R134.reuse, R28 ;  /* 0x00000086401c723c */ /* 0x080fe2000004181c */
[----:B------:R4:W4:Y:S05]  /*56a0*/  LDSM.16.MT88.4 R64, [R0+0x3800] ;  /* 0x003800000040783b */ /* 0x00092a0000004200 */
[----:B------:R-:W-:Y:S05]  /*56b0*/  HMMA.16816.F32.BF16 R32, R44, R134, R32 ;  /* 0x000000862c20723c */ /* 0x000fea0000041820 */
[----:B-1----:R-:W-:Y:S01]  /*56c0*/  @P0 IADD3 R2, P1, R250, UR10, RZ ;  /* 0x0000000afa020c10 */ /* 0x002fe2000ff3e0ff */
[-C--:B--2---:R-:W-:Y:S01]  /*56d0*/  HMMA.16816.F32.BF16 R4, R36, R48.reuse, R4 ;  /* 0x000000302404723c */ /* 0x084fe20000041804 */
[----:B------:R-:W-:Y:S04]  /*56e0*/  @UP2 UIADD3 UR10, UP1, UR10, -0x200, URZ ;  /* 0xfffffe000a0a2890 */ /* 0x000fe8000ff3e03f */
[----:B------:R-:W-:Y:S01]  /*56f0*/  @P0 IADD3.X R3, R251, UR9, RZ, P1, !PT ;  /* 0x00000009fb030c10 */ /* 0x000fe20008ffe4ff */
[C---:B------:R-:W-:Y:S01]  /*5700*/  HMMA.16816.F32.BF16 R8, R136.reuse, R48, R8 ;  /* 0x000000308808723c */ /* 0x040fe20000041808 */
[----:B------:R-:W-:Y:S03]  /*5710*/  @UP2 UIADD3.X UR9, UR9, -0x1, URZ, UP1, !UPT ;  /* 0xffffffff09092890 */ /* 0x000fe60008ffe43f */
[----:B------:R-:W5:Y:S01]  /*5720*/  @P0 LDG.E R247, desc[UR30][R2.64] ;  /* 0x0000001e02f70981 */ /* 0x000f62000c1e1900 */
[C---:B------:R-:W-:Y:S01]  /*5730*/  IMAD.SHL.U32 R44, R147.reuse, 0x8, RZ ;  /* 0x00000008932c7824 */ /* 0x040fe200078e00ff */
[-C--:B------:R-:W-:Y:S02]  /*5740*/  HMMA.16816.F32.BF16 R12, R136, R50.reuse, R12 ;  /* 0x00000032880c723c */ /* 0x080fe4000004180c */
[----:B------:R-:W5:Y:S03]  /*5750*/  @P0 LDG.E R246, desc[UR30][R2.64+0x20] ;  /* 0x0000201e02f60981 */ /* 0x000f66000c1e1900 */
[C---:B------:R-:W-:Y:S01]  /*5760*/  IMAD.SHL.U32 R45, R147.reuse, 0x10, RZ ;  /* 0x00000010932d7824 */ /* 0x040fe200078e00ff */
[C---:B------:R-:W-:Y:S01]  /*5770*/  HMMA.16816.F32.BF16 R16, R36.reuse, R50, R16 ;  /* 0x000000322410723c */ /* 0x040fe20000041810 */
[----:B------:R-:W5:Y:S04]  /*5780*/  @P0 LDG.E R245, desc[UR30][R2.64+0x100] ;  /* 0x0001001e02f50981 */ /* 0x000f68000c1e1900 */
[----:B------:R1:W5:Y:S01]  /*5790*/  @P0 LDG.E R244, desc[UR30][R2.64+0x120] ;  /* 0x0001201e02f40981 */ /* 0x000362000c1e1900 */
[-C--:B---3--:R-:W-:Y:S05]  /*57a0*/  HMMA.16816.F32.BF16 R20, R36, R52.reuse, R20 ;  /* 0x000000342414723c */ /* 0x088fea0000041814 */
[----:B----4-:R-:W-:Y:S01]  /*57b0*/  IMAD R0, R147, 0x18, RZ ;  /* 0x0000001893007824 */ /* 0x010fe200078e02ff */
[C---:B------:R-:W-:Y:S06]  /*57c0*/  HMMA.16816.F32.BF16 R24, R136.reuse, R52, R24 ;  /* 0x000000348818723c */ /* 0x040fec0000041818 */
[-C--:B------:R-:W-:Y:S06]  /*57d0*/  HMMA.16816.F32.BF16 R28, R136, R54.reuse, R28 ;  /* 0x00000036881c723c */ /* 0x080fec000004181c */
[----:B------:R-:W-:Y:S06]  /*57e0*/  HMMA.16816.F32.BF16 R32, R36, R54, R32 ;  /* 0x000000362420723c */ /* 0x000fec0000041820 */
[-C--:B------:R-:W-:Y:S05]  /*57f0*/  HMMA.16816.F32.BF16 R4, R40, R56.reuse, R4 ;  /* 0x000000382804723c */ /* 0x080fea0000041804 */
[CC--:B------:R-:W-:Y:S01]  /*5800*/  LEA R36, P0, R44.reuse, R196.reuse, 0x2 ;  /* 0x000000c42c247211 */ /* 0x0c0fe200078010ff */
[C---:B------:R-:W-:Y:S05]  /*5810*/  HMMA.16816.F32.BF16 R8, R60.reuse, R56, R8 ;  /* 0x000000383c08723c */ /* 0x040fea0000041808 */
[CC--:B-1----:R-:W-:Y:S01]  /*5820*/  LEA R2, P1, R45.reuse, R196.reuse, 0x2 ;  /* 0x000000c42d027211 */ /* 0x0c2fe200078210ff */
[-C--:B------:R-:W-:Y:S05]  /*5830*/  HMMA.16816.F32.BF16 R12, R60, R58.reuse, R12 ;  /* 0x0000003a3c0c723c */ /* 0x080fea000004180c */
[-C--:B------:R-:W-:Y:S01]  /*5840*/  LEA.HI.X.SX32 R37, R44, R197.reuse, 0x2, P0 ;  /* 0x000000c52c257211 */ /* 0x080fe200000f16ff */
[C---:B------:R-:W-:Y:S05]  /*5850*/  HMMA.16816.F32.BF16 R16, R40.reuse, R58, R16 ;  /* 0x0000003a2810723c */ /* 0x040fea0000041810 */
[----:B------:R1:W-:Y:S01]  /*5860*/  REDG.E.ADD.F32.FTZ.RN.STRONG.GPU desc[UR30][R196.64], R4 ;  /* 0x00000004c40079a6 */ /* 0x0003e2000c10f39e */
[-C--:B------:R-:W-:Y:S03]  /*5870*/  HMMA.16816.F32.BF16 R20, R40, R64.reuse, R20 ;  /* 0x000000402814723c */ /* 0x080fe60000041814 */
[----:B------:R2:W-:Y:S02]  /*5880*/  REDG.E.ADD.F32.FTZ.RN.STRONG.GPU desc[UR30][R36.64], R5 ;  /* 0x00000005240079a6 */ /* 0x0005e4000c10f39e */
[-C--:B------:R-:W-:Y:S01]  /*5890*/  LEA.HI.X.SX32 R3, R45, R197.reuse, 0x2, P1 ;  /* 0x000000c52d037211 */ /* 0x080fe200008f16ff */
[C---:B------:R-:W-:Y:S04]  /*58a0*/  HMMA.16816.F32.BF16 R24, R60.reuse, R64, R24 ;  /* 0x000000403c18723c */ /* 0x040fe80000041818 */
[----:B------:R3:W-:Y:S01]  /*58b0*/  REDG.E.ADD.F32.FTZ.RN.STRONG.GPU desc[UR30][R2.64], R6 ;  /* 0x00000006020079a6 */ /* 0x0007e2000c10f39e */
[CC--:B------:R-:W-:Y:S01]  /*58c0*/  LEA R38, P0, R0.reuse, R196.reuse, 0x2 ;  /* 0x000000c400267211 */ /* 0x0c0fe200078010ff */
[-C--:B------:R-:W-:Y:S05]  /*58d0*/  HMMA.16816.F32.BF16 R28, R60, R66.reuse, R28 ;  /* 0x000000423c1c723c */ /* 0x080fea000004181c */
[-C--:B------:R-:W-:Y:S01]  /*58e0*/  LEA.HI.X.SX32 R39, R0, R197.reuse, 0x2, P0 ;  /* 0x000000c500277211 */ /* 0x080fe200000f16ff */
[----:B------:R-:W-:Y:S04]  /*58f0*/  HMMA.16816.F32.BF16 R32, R40, R66, R32 ;  /* 0x000000422820723c */ /* 0x000fe80000041820 */
[----:B------:R4:W-:Y:S01]  /*5900*/  REDG.E.ADD.F32.FTZ.RN.STRONG.GPU desc[UR30][R38.64], R7 ;  /* 0x00000007260079a6 */ /* 0x0009e2000c10f39e */
[C---:B------:R-:W-:Y:S02]  /*5910*/  IMAD.SHL.U32 R0, R147.reuse, 0x40, RZ ;  /* 0x0000004093007824 */ /* 0x040fe400078e00ff */
[C---:B------:R-:W-:Y:S04]  /*5920*/  IMAD.SHL.U32 R40, R147.reuse, 0x20, RZ ;  /* 0x0000002093287824 */ /* 0x040fe800078e00ff */
[C---:B------:R-:W-:Y:S01]  /*5930*/  IMAD R42, R147.reuse, 0x28, RZ ;  /* 0x00000028932a7824 */ /* 0x040fe200078e02ff */
[CC--:B-1----:R-:W-:Y:S01]  /*5940*/  LEA R4, P1, R40.reuse, R196.reuse, 0x2 ;  /* 0x000000c428047211 */ /* 0x0c2fe200078210ff */
[----:B------:R-:W-:Y:S03]  /*5950*/  IMAD R41, R147, 0x30, RZ ;  /* 0x0000003093297824 */ /* 0x000fe600078e02ff */
[-C--:B--2---:R-:W-:Y:S02]  /*5960*/  LEA.HI.X.SX32 R5, R40, R197.reuse, 0x2, P1 ;  /* 0x000000c528057211 */ /* 0x084fe400008f16ff */
[CC--:B---3--:R-:W-:Y:S03]  /*5970*/  LEA R2, P0, R42.reuse, R196.reuse, 0x2 ;  /* 0x000000c42a027211 */ /* 0x0c8fe600078010ff */
[----:B------:R1:W-:Y:S01]  /*5980*/  REDG.E.ADD.F32.FTZ.RN.STRONG.GPU desc[UR30][R4.64], R8 ;  /* 0x00000008040079a6 */ /* 0x0003e2000c10f39e */
[CC--:B------:R-:W-:Y:S02]  /*5990*/  LEA R6, P1, R41.reuse, R196.reuse, 0x2 ;  /* 0x000000c429067211 */ /* 0x0c0fe400078210ff */
[-C--:B------:R-:W-:Y:S05]  /*59a0*/  LEA.HI.X.SX32 R3, R42, R197.reuse, 0x2, P0 ;  /* 0x000000c52a037211 */ /* 0x080fea00000f16ff */
[----:B------:R2:W-:Y:S01]  /*59b0*/  REDG.E.ADD.F32.FTZ.RN.STRONG.GPU desc[UR30][R2.64], R9 ;  /* 0x00000009020079a6 */ /* 0x0005e2000c10f39e */
[-C--:B----4-:R-:W-:Y:S01]  /*59c0*/  LEA.HI.X.SX32 R7, R41, R197.reuse, 0x2, P1 ;  /* 0x000000c529077211 */ /* 0x090fe200008f16ff */
[C---:B------:R-:W-:Y:S02]  /*59d0*/  IMAD R38, R147.reuse, 0x38, RZ ;  /* 0x0000003893267824 */ /* 0x040fe400078e02ff */
[----:B------:R-:W-:Y:S04]  /*59e0*/  LDSM.16.MT88.4 R40, [R184+0x19000] ;  /* 0x01900000b828783b */ /* 0x000fe80000004200 */
[----:B------:R3:W-:Y:S01]  /*59f0*/  REDG.E.ADD.F32.FTZ.RN.STRONG.GPU desc[UR30][R6.64], R10 ;  /* 0x0000000a060079a6 */ /* 0x0007e2000c10f39e */
[CC--:B-1----:R-:W-:Y:S01]  /*5a00*/  LEA R4, P0, R38.reuse, R196.reuse, 0x2 ;  /* 0x000000c426047211 */ /* 0x0c2fe200078010ff */
[C---:B------:R-:W-:Y:S03]  /*5a10*/  IMAD R8, R147.reuse, 0x50, RZ ;  /* 0x0000005093087824 */ /* 0x040fe600078e02ff */
[-C--:B------:R-:W-:Y:S02]  /*5a20*/  LEA.HI.X.SX32 R5, R38, R197.reuse, 0x2, P0 ;  /* 0x000000c526057211 */ /* 0x080fe400000f16ff */
[CC--:B--2---:R-:W-:Y:S01]  /*5a30*/  LEA R2, P1, R0.reuse, R196.reuse, 0x2 ;  /* 0x000000c400027211 */ /* 0x0c4fe200078210ff */
[C---:B------:R-:W-:Y:S02]  /*5a40*/  IMAD R9, R147.reuse, 0x48, RZ ;  /* 0x0000004893097824 */ /* 0x040fe400078e02ff */
[----:B------:R1:W-:Y:S01]  /*5a50*/  REDG.E.ADD.F32.FTZ.RN.STRONG.GPU desc[UR30][R4.64], R11 ;  /* 0x0000000b040079a6 */ /* 0x0003e2000c10f39e */
[-C--:B------:R-:W-:Y:S01]  /*5a60*/  LEA.HI.X.SX32 R3, R0, R197.reuse, 0x2, P1 ;  /* 0x000000c500037211 */ /* 0x080fe200008f16ff */
[----:B------:R-:W-:Y:S01]  /*5a70*/  IMAD R0, R147, 0x58, RZ ;  /* 0x0000005893007824 */ /* 0x000fe200078e02ff */
[CC--:B---3--:R-:W-:Y:S03]  /*5a80*/  LEA R6, P0, R9.reuse, R196.reuse, 0x2 ;  /* 0x000000c409067211 */ /* 0x0c8fe600078010ff */
[----:B------:R2:W-:Y:S01]  /*5a90*/  REDG.E.ADD.F32.FTZ.RN.STRONG.GPU desc[UR30][R2.64], R16 ;  /* 0x00000010020079a6 */ /* 0x0005e2000c10f39e */
[-C--:B------:R-:W-:Y:S01]  /*5aa0*/  LEA.HI.X.SX32 R7, R9, R197.reuse, 0x2, P0 ;  /* 0x000000c509077211 */ /* 0x080fe200000f16ff */
[C---:B------:R-:W-:Y:S04]  /*5ab0*/  IMAD R9, R147.reuse, 0x60, RZ ;  /* 0x0000006093097824 */ /* 0x040fe800078e02ff */
[----:B------:R3:W-:Y:S01]  /*5ac0*/  REDG.E.ADD.F32.FTZ.RN.STRONG.GPU desc[UR30][R6.64], R17 ;  /* 0x00000011060079a6 */ /* 0x0007e2000c10f39e */
[CC--:B-1----:R-:W-:Y:S04]  /*5ad0*/  LEA R4, P1, R8.reuse, R196.reuse, 0x2 ;  /* 0x000000c408047211 */ /* 0x0c2fe800078210ff */
[-C--:B------:R-:W-:Y:S01]  /*5ae0*/  LEA.HI.X.SX32 R5, R8, R197.reuse, 0x2, P1 ;  /* 0x000000c508057211 */ /* 0x080fe200008f16ff */
[C---:B------:R-:W-:Y:S01]  /*5af0*/  IMAD R8, R147.reuse, 0x68, RZ ;  /* 0x0000006893087824 */ /* 0x040fe200078e02ff */
[CC--:B--2---:R-:W-:Y:S03]  /*5b00*/  LEA R2, P0, R0.reuse, R196.reuse, 0x2 ;  /* 0x000000c400027211 */ /* 0x0c4fe600078010ff */
[----:B------:R1:W-:Y:S01]  /*5b10*/  REDG.E.ADD.F32.FTZ.RN.STRONG.GPU desc[UR30][R4.64], R18 ;  /* 0x00000012040079a6 */ /* 0x0003e2000c10f39e */
[-C--:B------:R-:W-:Y:S01]  /*5b20*/  LEA.HI.X.SX32 R3, R0, R197.reuse, 0x2, P0 ;  /* 0x000000c500037211 */ /* 0x080fe200000f16ff */
[C---:B------:R-:W-:Y:S02]  /*5b30*/  IMAD R0, R147.reuse, 0x70, RZ ;  /* 0x0000007093007824 */ /* 0x040fe400078e02ff */
[----:B------:R-:W-:Y:S01]  /*5b40*/  IMAD R147, R147, 0x78, RZ ;  /* 0x0000007893937824 */ /* 0x000fe200078e02ff */
[CC--:B---3--:R-:W-:Y:S01]  /*5b50*/  LEA R6, P1, R9.reuse, R196.reuse, 0x2 ;  /* 0x000000c409067211 */ /* 0x0c8fe200078210ff */
[----:B------:R2:W-:Y:S03]  /*5b60*/  REDG.E.ADD.F32.FTZ.RN.STRONG.GPU desc[UR30][R2.64], R19 ;  /* 0x00000013020079a6 */ /* 0x0005e6000c10f39e */
[-C--:B------:R-:W-:Y:S05]  /*5b70*/  LEA.HI.X.SX32 R7, R9, R197.reuse, 0x2, P1 ;  /* 0x000000c509077211 */ /* 0x080fea00008f16ff */
[----:B------:R3:W-:Y:S01]  /*5b80*/  REDG.E.ADD.F32.FTZ.RN.STRONG.GPU desc[UR30][R6.64], R12 ;  /* 0x0000000c060079a6 */ /* 0x0007e2000c10f39e */
[CC--:B-1----:R-:W-:Y:S04]  /*5b90*/  LEA R4, P0, R8.reuse, R196.reuse, 0x2 ;  /* 0x000000c408047211 */ /* 0x0c2fe800078010ff */
[-C--:B------:R-:W-:Y:S02]  /*5ba0*/  LEA.HI.X.SX32 R5, R8, R197.reuse, 0x2, P0 ;  /* 0x000000c508057211 */ /* 0x080fe400000f16ff */
[CC--:B--2---:R-:W-:Y:S03]  /*5bb0*/  LEA R2, P1, R0.reuse, R196.reuse, 0x2 ;  /* 0x000000c400027211 */ /* 0x0c4fe600078210ff */
[----:B------:R-:W-:Y:S01]  /*5bc0*/  REDG.E.ADD.F32.FTZ.RN.STRONG.GPU desc[UR30][R4.64], R13 ;  /* 0x0000000d040079a6 */ /* 0x000fe2000c10f39e */
[-C--:B------:R-:W-:Y:S01]  /*5bd0*/  LEA.HI.X.SX32 R3, R0, R197.reuse, 0x2, P1 ;  /* 0x000000c500037211 */ /* 0x080fe200008f16ff */
[----:B------:R-:W-:Y:S01]  /*5be0*/  VIADD R0, R45, 0x20 ;  /* 0x000000202d007836 */ /* 0x000fe20000000000 */
[CC--:B---3--:R-:W-:Y:S03]  /*5bf0*/  LEA R6, P0, R147.reuse, R196.reuse, 0x2 ;  /* 0x000000c493067211 */ /* 0x0c8fe600078010ff */
[----:B------:R1:W-:Y:S01]  /*5c00*/  REDG.E.ADD.F32.FTZ.RN.STRONG.GPU desc[UR30][R2.64], R14 ;  /* 0x0000000e020079a6 */ /* 0x0003e2000c10f39e */
[-C--:B------:R-:W-:Y:S02]  /*5c10*/  LEA.HI.X.SX32 R7, R147, R197.reuse, 0x2, P0 ;  /* 0x000000c593077211 */ /* 0x080fe400000f16ff */
[CC--:B------:R-:W-:Y:S03]  /*5c20*/  LEA R8, P0, R0.reuse, R196.reuse, 0x2 ;  /* 0x000000c400087211 */ /* 0x0c0fe600078010ff */
[----:B------:R2:W-:Y:S01]  /*5c30*/  REDG.E.ADD.F32.FTZ.RN.STRONG.GPU desc[UR30][R6.64], R15 ;  /* 0x0000000f060079a6 */ /* 0x0005e2000c10f39e */
[-C--:B------:R-:W-:Y:S03]  /*5c40*/  LEA.HI.X.SX32 R9, R0, R197.reuse, 0x2, P0 ;  /* 0x000000c500097211 */ /* 0x080fe600000f16ff */
[----:B------:R-:W-:Y:S04]  /*5c50*/  REDG.E.ADD.F32.FTZ.RN.STRONG.GPU desc[UR30][R196.64+0x80], R20 ;  /* 0x00008014c40079a6 */ /* 0x000fe8000c10f39e */
[----:B------:R-:W-:Y:S04]  /*5c60*/  REDG.E.ADD.F32.FTZ.RN.STRONG.GPU desc[UR30][R36.64+0x80], R21 ;  /* 0x00008015240079a6 */ /* 0x000fe8000c10f39e */
[----:B------:R3:W-:Y:S04]  /*5c70*/  REDG.E.ADD.F32.FTZ.RN.STRONG.GPU desc[UR30][R8.64], R22 ;  /* 0x00000016080079a6 */ /* 0x0007e8000c10f39e */
[----:B------:R-:W-:Y:S01]  /*5c80*/  LDSM.16.MT88.4 R36, [R185+0x1000] ;  /* 0x00100000b924783b */ /* 0x000fe20000004200 */
[C---:B-1----:R-:W-:Y:S04]  /*5c90*/  IMAD.IADD R2, R44.reuse, 0x1, R0 ;  /* 0x000000012c027824 */ /* 0x042fe800078e0200 */
[----:B------:R-:W-:Y:S01]  /*5ca0*/  IMAD.IADD R0, R44, 0x1, R2 ;  /* 0x000000012c007824 */ /* 0x000fe200078e0202 */
[-C--:B--2---:R-:W-:Y:S03]  /*5cb0*/  LEA R6, P0, R2, R196.reuse, 0x2 ;  /* 0x000000c402067211 */ /* 0x084fe600078010ff */
[----:B------:R-:W-:Y:S01]  /*5cc0*/  IMAD.IADD R3, R44, 0x1, R0 ;  /* 0x000000012c037824 */ /* 0x000fe200078e0200 */
[-C--:B------:R-:W-:Y:S02]  /*5cd0*/  LEA.HI.X.SX32 R7, R2, R197.reuse, 0x2, P0 ;  /* 0x000000c502077211 */ /* 0x080fe400000f16ff */
[CC--:B------:R-:W-:Y:S03]  /*5ce0*/  LEA R4, P0, R0.reuse, R196.reuse, 0x2 ;  /* 0x000000c400047211 */ /* 0x0c0fe600078010ff */
[----:B------:R1:W-:Y:S01]  /*5cf0*/  REDG.E.ADD.F32.FTZ.RN.STRONG.GPU desc[UR30][R6.64], R23 ;  /* 0x00000017060079a6 */ /* 0x0003e2000c10f39e */
[-C--:B------:R-:W-:Y:S01]  /*5d00*/  LEA.HI.X.SX32 R5, R0, R197.reuse, 0x2, P0 ;  /* 0x000000c500057211 */ /* 0x080fe200000f16ff */
[C---:B------:R-:W-:Y:S02]  /*5d10*/  IMAD.IADD R0, R44.reuse, 0x1, R3 ;  /* 0x000000012c007824 */ /* 0x040fe400078e0203 */
[----:B------:R-:W-:Y:S02]  /*5d20*/  LDSM.16.MT88.4 R20, [R184+0x14800] ;  /* 0x01480000b814783b */ /* 0x000fe40000004200 */
[----:B------:R-:W-:Y:S01]  /*5d30*/  IMAD.IADD R2, R44, 0x1, R0 ;  /* 0x000000012c027824 */ /* 0x000fe200078e0200 */
[CC--:B---3--:R-:W-:Y:S01]  /*5d40*/  LEA R8, P0, R0.reuse, R196.reuse, 0x2 ;  /* 0x000000c400087211 */ /* 0x0c8fe200078010ff */
[----:B------:R2:W-:Y:S03]  /*5d50*/  REDG.E.ADD.F32.FTZ.RN.STRONG.GPU desc[UR30][R4.64], R24 ;  /* 0x00000018040079a6 */ /* 0x0005e6000c10f39e */
[-C--:B------:R-:W-:Y:S01]  /*5d60*/  LEA.HI.X.SX32 R9, R0, R197.reuse, 0x2, P0 ;  /* 0x000000c500097211 */ /* 0x080fe200000f16ff */
[C---:B------:R-:W-:Y:S01]  /*5d70*/  IMAD.IADD R0, R44.reuse, 0x1, R2 ;  /* 0x000000012c007824 */ /* 0x040fe200078e0202 */
[CC--:B-1----:R-:W-:Y:S04]  /*5d80*/  LEA R6, P1, R3.reuse, R196.reuse, 0x2 ;  /* 0x000000c403067211 */ /* 0x0c2fe800078210ff */
[-C--:B------:R-:W-:Y:S01]  /*5d90*/  LEA.HI.X.SX32 R7, R3, R197.reuse, 0x2, P1 ;  /* 0x000000c503077211 */ /* 0x080fe200008f16ff */
[----:B------:R-:W-:Y:S01]  /*5da0*/  IMAD.IADD R3, R44, 0x1, R0 ;  /* 0x000000012c037824 */ /* 0x000fe200078e0200 */
[CC--:B--2---:R-:W-:Y:S03]  /*5db0*/  LEA R4, P0, R2.reuse, R196.reuse, 0x2 ;  /* 0x000000c402047211 */ /* 0x0c4fe600078010ff */
[----:B------:R1:W-:Y:S01]  /*5dc0*/  REDG.E.ADD.F32.FTZ.RN.STRONG.GPU desc[UR30][R6.64], R25 ;  /* 0x00000019060079a6 */ /* 0x0003e2000c10f39e */
[-C--:B------:R-:W-:Y:S03]  /*5dd0*/  LEA.HI.X.SX32 R5, R2, R197.reuse, 0x2, P0 ;  /* 0x000000c502057211 */ /* 0x080fe600000f16ff */
[----:B------:R2:W-:Y:S01]  /*5de0*/  REDG.E.ADD.F32.FTZ.RN.STRONG.GPU desc[UR30][R8.64], R26 ;  /* 0x0000001a080079a6 */ /* 0x0005e2000c10f39e */
[----:B------:R-:W-:Y:S03]  /*5df0*/  IMAD.IADD R2, R44, 0x1, R3 ;  /* 0x000000012c027824 */ /* 0x000fe600078e0203 */
[----:B------:R3:W-:Y:S04]  /*5e00*/  REDG.E.ADD.F32.FTZ.RN.STRONG.GPU desc[UR30][R4.64], R27 ;  /* 0x0000001b040079a6 */ /* 0x0007e8000c10f39e */
[----:B------:R-:W-:Y:S01]  /*5e10*/  LDSM.16.MT88.4 R24, [R185+0x800] ;  /* 0x00080000b918783b */ /* 0x000fe20000004200 */
[CC--:B-1----:R-:W-:Y:S04]  /*5e20*/  LEA R6, P0, R0.reuse, R196.reuse, 0x2 ;  /* 0x000000c400067211 */ /* 0x0c2fe800078010ff */
[-C--:B------:R-:W-:Y:S01]  /*5e30*/  LEA.HI.X.SX32 R7, R0, R197.reuse, 0x2, P0 ;  /* 0x000000c500077211 */ /* 0x080fe200000f16ff */
[----:B------:R-:W-:Y:S01]  /*5e40*/  IMAD.IADD R0, R44, 0x1, R2 ;  /* 0x000000012c007824 */ /* 0x000fe200078e0202 */
[CC--:B--2---:R-:W-:Y:S02]  /*5e50*/  LEA R8, P0, R2.reuse, R196.reuse, 0x2 ;  /* 0x000000c402087211 */ /* 0x0c4fe400078010ff */
[CC--:B---3--:R-:W-:Y:S01]  /*5e60*/  LEA R4, P1, R3.reuse, R196.reuse, 0x2 ;  /* 0x000000c403047211 */ /* 0x0c8fe200078210ff */
[----:B------:R1:W-:Y:S01]  /*5e70*/  REDG.E.ADD.F32.FTZ.RN.STRONG.GPU desc[UR30][R6.64], R32 ;  /* 0x00000020060079a6 */ /* 0x0003e2000c10f39e */
[-C--:B------:R-:W-:Y:S02]  /*5e80*/  LEA.HI.X.SX32 R9, R2, R197.reuse, 0x2, P0 ;  /* 0x000000c502097211 */ /* 0x080fe400000f16ff */
[-C--:B------:R-:W-:Y:S01]  /*5e90*/  LEA.HI.X.SX32 R5, R3, R197.reuse, 0x2, P1 ;  /* 0x000000c503057211 */ /* 0x080fe200008f16ff */
[----:B------:R-:W-:Y:S01]  /*5ea0*/  IMAD.IADD R3, R44, 0x1, R0 ;  /* 0x000000012c037824 */ /* 0x000fe200078e0200 */
[CC--:B------:R-:W-:Y:S03]  /*5eb0*/  LEA R12, P0, R0.reuse, R196.reuse, 0x2 ;  /* 0x000000c4000c7211 */ /* 0x0c0fe600078010ff */
[----:B------:R2:W-:Y:S01]  /*5ec0*/  REDG.E.ADD.F32.FTZ.RN.STRONG.GPU desc[UR30][R4.64], R33 ;  /* 0x00000021040079a6 */ /* 0x0005e2000c10f39e */
[-C--:B------:R-:W-:Y:S01]  /*5ed0*/  LEA.HI.X.SX32 R13, R0, R197.reuse, 0x2, P0 ;  /* 0x000000c5000d7211 */ /* 0x080fe200000f16ff */
[C---:B------:R-:W-:Y:S01]  /*5ee0*/  IMAD.IADD R2, R44.reuse, 0x1, R3 ;  /* 0x000000012c027824 */ /* 0x040fe200078e0203 */
[CC--:B------:R-:W-:Y:S01]  /*5ef0*/  LEA R10, P0, R3.reuse, R196.reuse, 0x2 ;  /* 0x000000c4030a7211 */ /* 0x0c0fe200078010ff */
[----:B------:R3:W-:Y:S02]  /*5f00*/  REDG.E.ADD.F32.FTZ.RN.STRONG.GPU desc[UR30][R8.64], R34 ;  /* 0x00000022080079a6 */ /* 0x0007e4000c10f39e */
[----:B------:R-:W-:Y:S01]  /*5f10*/  IMAD.IADD R0, R44, 0x1, R2 ;  /* 0x000000012c007824 */ /* 0x000fe200078e0202 */
[-C--:B------:R-:W-:Y:S01]  /*5f20*/  LEA.HI.X.SX32 R11, R3, R197.reuse, 0x2, P0 ;  /* 0x000000c5030b7211 */ /* 0x080fe200000f16ff */
[----:B------:R-:W-:Y:S04]  /*5f30*/  REDG.E.ADD.F32.FTZ.RN.STRONG.GPU desc[UR30][R12.64], R35 ;  /* 0x000000230c0079a6 */ /* 0x000fe8000c10f39e */
[----:B------:R-:W-:Y:S04]  /*5f40*/  REDG.E.ADD.F32.FTZ.RN.STRONG.GPU desc[UR30][R10.64], R28 ;  /* 0x0000001c0a0079a6 */ /* 0x000fe8000c10f39e */
[----:B------:R-:W-:Y:S01]  /*5f50*/  LDSM.16.MT88.4 R12, [R184+0x18000] ;  /* 0x01800000b80c783b */ /* 0x000fe20000004200 */
[CC--:B-1----:R-:W-:Y:S03]  /*5f60*/  LEA R6, P1, R0.reuse, R196.reuse, 0x2 ;  /* 0x000000c400067211 */ /* 0x0c2fe600078210ff */
[----:B------:R-:W-:Y:S01]  /*5f70*/  LDSM.16.MT88.4 R32, [R184+0x18800] ;  /* 0x01880000b820783b */ /* 0x000fe20000004200 */
[-C--:B------:R-:W-:Y:S02]  /*5f80*/  LEA.HI.X.SX32 R7, R0, R197.reuse, 0x2, P1 ;  /* 0x000000c500077211 */ /* 0x080fe400008f16ff */
[----:B------:R-:W-:Y:S01]  /*5f90*/  ISETP.LT.AND P1, PT, RZ, UR45, PT ;  /* 0x0000002dff007c0c */ /* 0x000fe2000bf21270 */
[----:B------:R-:W-:Y:S01]  /*5fa0*/  UMOV UR45, UR6 ;  /* 0x00000006002d7c82 */ /* 0x000fe20008000000 */
[----:B--2---:R-:W-:Y:S02]  /*5fb0*/  IMAD.IADD R5, R44, 0x1, R0 ;  /* 0x000000012c057824 */ /* 0x004fe400078e0200 */
[----:B------:R-:W-:Y:S01]  /*5fc0*/  IMAD.IADD R0, R186, 0x1, R185 ;  /* 0x00000001ba007824 */ /* 0x000fe200078e02b9 */
[CC--:B---3--:R-:W-:Y:S02]  /*5fd0*/  LEA R8, P2, R2.reuse, R196.reuse, 0x2 ;  /* 0x000000c402087211 */ /* 0x0c8fe400078410ff */
[C---:B------:R-:W-:Y:S02]  /*5fe0*/  LEA R4, P0, R5.reuse, R196, 0x2 ;  /* 0x000000c405047211 */ /* 0x040fe400078010ff */
[----:B------:R-:W-:Y:S01]  /*5ff0*/  LDSM.16.MT88.4 R16, [R0] ;  /* 0x000000000010783b */ /* 0x000fe20000004200 */
[-C--:B------:R-:W-:Y:S02]  /*6000*/  LEA.HI.X.SX32 R9, R2, R197.reuse, 0x2, P2 ;  /* 0x000000c502097211 */ /* 0x080fe400010f16ff */
[----:B------:R-:W-:Y:S02]  /*6010*/  LEA.HI.X.SX32 R5, R5, R197, 0x2, P0 ;  /* 0x000000c505057211 */ /* 0x000fe400000f16ff */
[----:B------:R-:W-:Y:S01]  /*6020*/  PLOP3.LUT P0, PT, PT, PT, UP0, 0x80, 0x0 ;  /* 0x000000000000781c */ /* 0x000fe20003f0f008 */
[----:B------:R-:W-:Y:S01]  /*6030*/  REDG.E.ADD.F32.FTZ.RN.STRONG.GPU desc[UR30][R8.64], R29 ;  /* 0x0000001d080079a6 */ /* 0x000fe2000c10f39e */
[----:B------:R-:W-:Y:S03]  /*6040*/  @UP2 UIADD3 UR12, UP0, UR12, -0x200, URZ ;  /* 0xfffffe000c0c2890 */ /* 0x000fe6000ff1e03f */
[----:B------:R-:W-:Y:S01]  /*6050*/  REDG.E.ADD.F32.FTZ.RN.STRONG.GPU desc[UR30][R6.64], R30 ;  /* 0x0000001e060079a6 */ /* 0x000fe2000c10f39e */
[----:B------:R-:W-:Y:S03]  /*6060*/  @UP2 UIADD3.X UR11, UR11, -0x1, URZ, UP0, !UPT ;  /* 0xffffffff0b0b2890 */ /* 0x000fe600087fe43f */
[----:B------:R-:W-:Y:S04]  /*6070*/  REDG.E.ADD.F32.FTZ.RN.STRONG.GPU desc[UR30][R4.64], R31 ;  /* 0x0000001f040079a6 */ /* 0x000fe8000c10f39e */
[----:B------:R-:W-:Y:S04]  /*6080*/  LDSM.16.MT88.4 R4, [R184+0x14000] ;  /* 0x01400000b804783b */ /* 0x000fe80000004200 */
[----:B------:R-:W1:Y:S04]  /*6090*/  LDSM.16.MT88.4 R8, [R185] ;  /* 0x00000000b908783b */ /* 0x000e680000004200 */
        /* <DEDUP_REMOVED lines=93> */
.L_x_595:
        /* <DEDUP_REMOVED lines=14> */
[----:B------:R-:W1:Y:S01]  /*6750*/  S2R R19, SR_TID.X ;  /* 0x0000000000137919 */ /* 0x000e620000002100 */
        /* <DEDUP_REMOVED lines=39> */
[----:B-1----:R-:W-:Y:S01]  /*69d0*/  SHF.R.S32.HI R9, RZ, 0x1f, R19 ;  /* 0x0000001fff097819 */ /* 0x002fe20000011413 */
[----:B------:R-:W-:Y:S01]  /*69e0*/  FMUL.FTZ R125, R125, UR6 ;  /* 0x000000067d7d7c20 */ /* 0x000fe20008410000 */
[----:B------:R-:W-:Y:S01]  /*69f0*/  F2FP.BF16.F32.PACK_AB R18, R18, R118 ;  /* 0x000000761212723e */ /* 0x000fe200000010ff */
[----:B------:R-:W-:Y:S01]  /*6a00*/  FMUL.FTZ R126, R126, UR6 ;  /* 0x000000067e7e7c20 */ /* 0x000fe20008410000 */
[----:B------:R-:W-:Y:S01]  /*6a10*/  FMUL.FTZ R127, R127, UR6 ;  /* 0x000000067f7f7c20 */ /* 0x000fe20008410000 */
[----:B------:R-:W-:Y:S01]  /*6a20*/  F2FP.BF16.F32.PACK_AB R15, R15, R128 ;  /* 0x000000800f0f723e */ /* 0x000fe200000010ff */
[----:B------:R-:W-:Y:S01]  /*6a30*/  ULDC.64 UR10, c[0x0][0x450] ;  /* 0x00011400000a7ab9 */ /* 0x000fe20000000a00 */
[----:B------:R-:W-:Y:S01]  /*6a40*/  F2FP.BF16.F32.PACK_AB R130, R131, R130 ;  /* 0x000000828382723e */ /* 0x000fe200000010ff */
[----:B------:R-:W-:Y:S01]  /*6a50*/  ULDC.64 UR6, c[0x0][0x458] ;  /* 0x0001160000067ab9 */ /* 0x000fe20000000a00 */
[----:B------:R-:W-:Y:S01]  /*6a60*/  F2FP.BF16.F32.PACK_AB R17, R17, R120 ;  /* 0x000000781111723e */ /* 0x000fe200000010ff */
[----:B------:R-:W1:Y:S01]  /*6a70*/  LDC.64 R12, c[0x0][0x438] ;  /* 0x00010e00ff0c7b82 */ /* 0x000e620000000a00 */
[----:B------:R-:W-:-:S02]  /*6a80*/  LEA.HI R9, R9, R19, RZ, 0x3 ;  /* 0x0000001309097211 */ /* 0x000fc400078f18ff */
[----:B------:R-:W-:Y:S02]  /*6a90*/  F2FP.BF16.F32.PACK_AB R16, R16, R122 ;  /* 0x0000007a1010723e */ /* 0x000fe400000010ff */
[----:B------:R-:W-:Y:S02]  /*6aa0*/  F2FP.BF16.F32.PACK_AB R124, R125, R124 ;  /* 0x0000007c7d7c723e */ /* 0x000fe400000010ff */
[----:B------:R-:W-:Y:S02]  /*6ab0*/  F2FP.BF16.F32.PACK_AB R126, R127, R126 ;  /* 0x0000007e7f7e723e */ /* 0x000fe400000010ff */
[----:B------:R-:W-:Y:S02]  /*6ac0*/  F2FP.BF16.F32.PACK_AB R68, R69, R68 ;  /* 0x000000444544723e */ /* 0x000fe400000010ff */
[----:B------:R-:W-:Y:S02]  /*6ad0*/  SHF.R.S32.HI R0, RZ, 0x3, R9 ;  /* 0x00000003ff007819 */ /* 0x000fe40000011409 */
        /* <DEDUP_REMOVED lines=14> */
[----:B------:R-:W-:Y:S01]  /*6bc0*/  F2FP.BF16.F32.PACK_AB R94, R95, R94 ;  /* 0x0000005e5f5e723e */ /* 0x000fe200000010ff */
[----:B------:R-:W-:-:S04]  /*6bd0*/  UIMAD UR8, UR41, UR10, URZ ;  /* 0x0000000a290872a4 */ /* 0x000fc8000f8e023f */
[----:B------:R-:W-:Y:S02]  /*6be0*/  UIMAD UR8, UR4, UR11, UR8 ;  /* 0x0000000b040872a4 */ /* 0x000fe4000f8e0208 */
[----:B------:R-:W-:Y:S02]  /*6bf0*/  UIMAD UR41, UR41, UR6, URZ ;  /* 0x00000006292972a4 */ /* 0x000fe4000f8e023f */
[----:B------:R-:W-:Y:S01]  /*6c00*/  USHF.L.U32 UR12, UR10, 0x6, URZ ;  /* 0x000000060a0c7899 */ /* 0x000fe2000800063f */
[----:B--2---:R2:W-:Y:S04]  /*6c10*/  STS [R30], R5 ;  /* 0x000000051e007388 */ /* 0x0045e80000000800 */
[----:B------:R1:W-:Y:S04]  /*6c20*/  STS [R30+0x400], R4 ;  /* 0x000400041e007388 */ /* 0x0003e80000000800 */
        /* <DEDUP_REMOVED lines=8> */
[----:B------:R3:W-:Y:S01]  /*6cb0*/  STS [R25], R15 ;  /* 0x0000000f19007388 */ /* 0x0007e20000000800 */
[----:B--2---:R-:W-:-:S03]  /*6cc0*/  LOP3.LUT R5, R9, 0xfffffff8, RZ, 0xc0, !PT ;  /* 0xfffffff809057812 */ /* 0x004fc600078ec0ff */
[----:B------:R-:W-:Y:S01]  /*6cd0*/  STS [R24], R130 ;  /* 0x0000008218007388 */ /* 0x000fe20000000800 */
[----:B-1----:R-:W-:-:S03]  /*6ce0*/  SHF.R.S32.HI R4, RZ, 0x1f, R0 ;  /* 0x0000001fff047819 */ /* 0x002fc60000011400 */
[----:B------:R-:W-:Y:S04]  /*6cf0*/  STS [R23], R17 ;  /* 0x0000001117007388 */ /* 0x000fe80000000800 */
[----:B------:R1:W-:Y:S04]  /*6d00*/  STS [R22], R16 ;  /* 0x0000001016007388 */ /* 0x0003e80000000800 */
[----:B------:R-:W-:Y:S04]  /*6d10*/  STS [R21], R124 ;  /* 0x0000007c15007388 */ /* 0x000fe80000000800 */
[----:B------:R-:W-:Y:S01]  /*6d20*/  STS [R20], R126 ;  /* 0x0000007e14007388 */ /* 0x000fe20000000800 */
[----:B------:R-:W-:-:S03]  /*6d30*/  IMAD.IADD R19, R19, 0x1, -R5 ;  /* 0x0000000113137824 */ /* 0x000fc600078e0a05 */
[----:B------:R-:W-:Y:S01]  /*6d40*/  STS [R30+0x4000], R68 ;  /* 0x004000441e007388 */ /* 0x000fe20000000800 */
[C---:B------:R-:W-:Y:S01]  /*6d50*/  IMAD R5, R4.reuse, UR10, RZ ;  /* 0x0000000a04057c24 */ /* 0x040fe2000f8e02ff */
[----:B---3--:R-:W2:Y:S02]  /*6d60*/  LDC.64 R14, c[0x0][0x440] ;  /* 0x00011000ff0e7b82 */ /* 0x008ea40000000a00 */
[----:B------:R-:W-:Y:S01]  /*6d70*/  STS [R30+0x4400], R70 ;  /* 0x004400461e007388 */ /* 0x000fe20000000800 */
[----:B------:R-:W-:-:S03]  /*6d80*/  IMAD R4, R4, UR6, RZ ;  /* 0x0000000604047c24 */ /* 0x000fc6000f8e02ff */
[----:B------:R-:W-:Y:S04]  /*6d90*/  STS [R32+0x4000], R80 ;  /* 0x0040005020007388 */ /* 0x000fe80000000800 */
[----:B------:R-:W-:Y:S01]  /*6da0*/  STS [R31+0x4000], R82 ;  /* 0x004000521f007388 */ /* 0x000fe20000000800 */
[C---:B------:R-:W-:Y:S01]  /*6db0*/  IMAD.WIDE.U32 R2, R0.reuse, UR10, RZ ;  /* 0x0000000a00027c25 */ /* 0x040fe2000f8e00ff */
[----:B------:R-:W-:Y:S01]  /*6dc0*/  MOV R8, UR10 ;  /* 0x0000000a00087c02 */ /* 0x000fe20008000f00 */
[----:B-1----:R-:W1:Y:S01]  /*6dd0*/  LDC.64 R16, c[0x0][0x470] ;  /* 0x00011c00ff107b82 */ /* 0x002e620000000a00 */
[----:B------:R-:W-:Y:S04]  /*6de0*/  STS [R30+0x6000], R72 ;  /* 0x006000481e007388 */ /* 0x000fe80000000800 */
[----:B------:R-:W-:Y:S01]  /*6df0*/  STS [R30+0x6400], R74 ;  /* 0x0064004a1e007388 */ /* 0x000fe20000000800 */
[----:B------:R-:W-:-:S03]  /*6e00*/  IMAD R9, R0, UR11, R5 ;  /* 0x0000000b00097c24 */ /* 0x000fc6000f8e0205 */
[----:B------:R-:W-:Y:S01]  /*6e10*/  STS [R29+0x4000], R76 ;  /* 0x0040004c1d007388 */ /* 0x000fe20000000800 */
[----:B------:R-:W-:-:S03]  /*6e20*/  IMAD R10, R0, UR7, R4 ;  /* 0x00000007000a7c24 */ /* 0x000fc6000f8e0204 */
[----:B------:R-:W-:Y:S01]  /*6e30*/  STS [R28+0x4000], R78 ;  /* 0x0040004e1c007388 */ /* 0x000fe20000000800 */
[----:B------:R-:W-:-:S03]  /*6e40*/  IMAD.WIDE.U32 R4, R0, UR6, RZ ;  /* 0x0000000600047c25 */ /* 0x000fc6000f8e00ff */
[----:B------:R-:W-:Y:S04]  /*6e50*/  STS [R27+0x4000], R84 ;  /* 0x004000541b007388 */ /* 0x000fe80000000800 */
[----:B------:R-:W-:Y:S04]  /*6e60*/  STS [R26+0x4000], R86 ;  /* 0x004000561a007388 */ /* 0x000fe80000000800 */
[----:B------:R-:W-:Y:S01]  /*6e70*/  STS [R25+0x4000], R96 ;  /* 0x0040006019007388 */ /* 0x000fe20000000800 */
[----:B------:R-:W-:Y:S02]  /*6e80*/  IMAD.IADD R7, R5, 0x1, R10 ;  /* 0x0000000105077824 */ /* 0x000fe400078e020a */
[----:B------:R-:W3:Y:S01]  /*6e90*/  LDC.64 R10, c[0x0][0x468] ;  /* 0x00011a00ff0a7b82 */ /* 0x000ee20000000a00 */
[----:B------:R-:W-:Y:S04]  /*6ea0*/  STS [R24+0x4000], R98 ;  /* 0x0040006218007388 */ /* 0x000fe80000000800 */
[----:B------:R-:W-:Y:S04]  /*6eb0*/  STS [R23+0x4000], R88 ;  /* 0x0040005817007388 */ /* 0x000fe80000000800 */
[----:B------:R-:W-:Y:S04]  /*6ec0*/  STS [R22+0x4000], R90 ;  /* 0x0040005a16007388 */ /* 0x000fe80000000800 */
[----:B------:R-:W-:Y:S01]  /*6ed0*/  STS [R21+0x4000], R92 ;  /* 0x0040005c15007388 */ /* 0x000fe20000000800 */
[----:B------:R-:W-:-:S03]  /*6ee0*/  IMAD.IADD R3, R3, 0x1, R9 ;  /* 0x0000000103037824 */ /* 0x000fc600078e0209 */
[----:B------:R-:W-:Y:S01]  /*6ef0*/  STS [R20+0x4000], R94 ;  /* 0x0040005e14007388 */ /* 0x000fe20000000800 */
[----:B------:R-:W-:-:S04]  /*6f00*/  IMAD.WIDE.U32 R8, R8, UR4, R2 ;  /* 0x0000000408087c25 */ /* 0x000fc8000f8e0002 */
[----:B------:R-:W-:Y:S02]  /*6f10*/  IMAD.SHL.U32 R2, R19, 0x8, RZ ;  /* 0x0000000813027824 */ /* 0x000fe400078e00ff */
[----:B------:R-:W-:-:S03]  /*6f20*/  IMAD R0, R12, UR32, RZ ;  /* 0x000000200c007c24 */ /* 0x000fc6000f8e02ff */
[----:B------:R-:W-:Y:S01]  /*6f30*/  SHF.R.S32.HI R3, RZ, 0x1f, R2 ;  /* 0x0000001fff037819 */ /* 0x000fe20000011402 */
[----:B------:R-:W-:Y:S02]  /*6f40*/  IMAD.MOV.U32 R6, RZ, RZ, R4 ;  /* 0x000000ffff067224 */ /* 0x000fe400078e0004 */
[----:B------:R-:W-:Y:S02]  /*6f50*/  IMAD R13, R13, UR24, R0 ;  /* 0x000000180d0d7c24 */ /* 0x000fe4000f8e0200 */
[----:B------:R-:W-:Y:S01]  /*6f60*/  IMAD.WIDE.U32 R4, R12, UR24, R2 ;  /* 0x000000180c047c25 */ /* 0x000fe2000f8e0002 */
[----:B------:R-:W-:Y:S01]  /*6f70*/  LEA R0, R249, UR5, 0x1 ;  /* 0x00000005f9007c11 */ /* 0x000fe2000f8e08ff */
[----:B------:R-:W-:Y:S02]  /*6f80*/  BAR.SYNC.DEFER_BLOCKING 0x0 ;  /* 0x0000000000007b1d */ /* 0x000fe40000010000 */
[----:B---3--:R-:W-:Y:S01]  /*6f90*/  IMAD R12, R10, UR33, RZ ;  /* 0x000000210a0c7c24 */ /* 0x008fe2000f8e02ff */
[----:B------:R-:W-:Y:S01]  /*6fa0*/  IADD3 R5, R5, R13, RZ ;  /* 0x0000000d05057210 */ /* 0x000fe20007ffe0ff */
[----:B--2---:R-:W-:-:S02]  /*6fb0*/  IMAD R13, R14, UR32, RZ ;  /* 0x000000200e0d7c24 */ /* 0x004fc4000f8e02ff */
[----:B------:R-:W-:Y:S02]  /*6fc0*/  IMAD R11, R11, UR25, R12 ;  /* 0x000000190b0b7c24 */ /* 0x000fe4000f8e020c */
[----:B------:R-:W-:-:S04]  /*6fd0*/  IMAD.WIDE.U32 R4, R10, UR25, R4 ;  /* 0x000000190a047c25 */ /* 0x000fc8000f8e0004 */
[----:B------:R-:W-:Y:S02]  /*6fe0*/  IMAD R10, R15, UR24, R13 ;  /* 0x000000180f0a7c24 */ /* 0x000fe4000f8e020d */
[----:B------:R-:W-:Y:S01]  /*6ff0*/  IMAD.WIDE.U32 R2, R14, UR24, R2 ;  /* 0x000000180e027c25 */ /* 0x000fe2000f8e0002 */
[----:B------:R-:W-:Y:S01]  /*7000*/  IADD3 R8, P0, R4, R8, RZ ;  /* 0x0000000804087210 */ /* 0x000fe20007f1e0ff */
[----:B------:R-:W2:Y:S02]  /*7010*/  LDS.128 R44, [R0+0xc000] ;  /* 0x00c00000002c7984 */ /* 0x000ea40000000c00 */
[----:B------:R-:W-:Y:S02]  /*7020*/  IMAD.IADD R5, R5, 0x1, R11 ;  /* 0x0000000105057824 */ /* 0x000fe400078e020b */
[----:B------:R-:W3:Y:S04]  /*7030*/  LDS.128 R40, [R0+0xd000] ;  /* 0x00d0000000287984 */ /* 0x000ee80000000c00 */
[----:B------:R-:W4:Y:S01]  /*7040*/  LDS.128 R36, [R0+0xe000] ;  /* 0x00e0000000247984 */ /* 0x000f220000000c00 */
[----:B------:R-:W-:Y:S01]  /*7050*/  IADD3 R3, R3, R10, RZ ;  /* 0x0000000a03037210 */ /* 0x000fe20007ffe0ff */
[C---:B-1----:R-:W-:Y:S01]  /*7060*/  IMAD R4, R16.reuse, UR33, RZ ;  /* 0x0000002110047c24 */ /* 0x042fe2000f8e02ff */
[----:B------:R-:W-:Y:S01]  /*7070*/  IADD3.X R10, R5, UR8, R9, P0, !PT ;  /* 0x00000008050a7c10 */ /* 0x000fe200087fe409 */
[----:B------:R-:W1:Y:S04]  /*7080*/  LDS.128 R32, [R0+0xf000] ;  /* 0x00f0000000207984 */ /* 0x000e680000000c00 */
[----:B------:R-:W1:Y:S01]  /*7090*/  LDS.128 R28, [R0+0x10000] ;  /* 0x01000000001c7984 */ /* 0x000e620000000c00 */
[----:B------:R-:W-:Y:S01]  /*70a0*/  IMAD R9, R17, UR25, R4 ;  /* 0x0000001911097c24 */ /* 0x000fe2000f8e0204 */
[----:B------:R-:W-:Y:S01]  /*70b0*/  ULDC.64 UR8, c[0x0][0x3f0] ;  /* 0x0000fc0000087ab9 */ /* 0x000fe20000000a00 */
[----:B------:R-:W-:Y:S01]  /*70c0*/  IMAD.WIDE.U32 R4, R16, UR25, R2 ;  /* 0x0000001910047c25 */ /* 0x000fe2000f8e0002 */
[----:B------:R-:W1:Y:S04]  /*70d0*/  LDS.128 R24, [R0+0x11000] ;  /* 0x0110000000187984 */ /* 0x000e680000000c00 */
[----:B------:R-:W1:Y:S01]  /*70e0*/  LDS.128 R20, [R0+0x12000] ;  /* 0x0120000000147984 */ /* 0x000e620000000c00 */
[----:B------:R-:W-:-:S03]  /*70f0*/  IMAD.U32 R12, RZ, RZ, UR6 ;  /* 0x00000006ff0c7e24 */ /* 0x000fc6000f8e00ff */
[----:B------:R2:W1:Y:S01]  /*7100*/  LDS.128 R16, [R0+0x13000] ;  /* 0x0130000000107984 */ /* 0x0004620000000c00 */
[----:B------:R-:W-:Y:S01]  /*7110*/  IMAD.WIDE.U32 R6, R12, UR4, R6 ;  /* 0x000000040c067c25 */ /* 0x000fe2000f8e0006 */
[----:B------:R-:W-:Y:S01]  /*7120*/  UIMAD UR4, UR4, UR7, UR41 ;  /* 0x00000007040472a4 */ /* 0x000fe2000f8e0229 */
[C---:B------:R-:W-:Y:S02]  /*7130*/  LEA R2, P1, R8.reuse, UR8, 0x1 ;  /* 0x0000000808027c11 */ /* 0x040fe4000f8208ff */
[----:B------:R-:W-:Y:S01]  /*7140*/  IMAD.IADD R5, R5, 0x1, R9 ;  /* 0x0000000105057824 */ /* 0x000fe200078e0209 */
[----:B------:R-:W-:Y:S01]  /*7150*/  USHF.L.U64.HI UR10, UR10, 0x6, UR11 ;  /* 0x000000060a0a7899 */ /* 0x000fe2000801020b */
[----:B------:R-:W-:Y:S01]  /*7160*/  LEA.HI.X R3, R8, UR9, R10, 0x1, P1 ;  /* 0x0000000908037c11 */ /* 0x000fe200088f0c0a */
[----:B------:R-:W-:Y:S01]  /*7170*/  ULDC.64 UR8, c[0x0][0x3f8] ;  /* 0x0000fe0000087ab9 */ /* 0x000fe20000000a00 */
[----:B------:R-:W-:-:S04]  /*7180*/  IADD3 R8, P1, R2, UR12, RZ ;  /* 0x0000000c02087c10 */ /* 0x000fc8000ff3e0ff */
[----:B------:R-:W-:Y:S02]  /*7190*/  IADD3.X R9, R3, UR10, RZ, P1, !PT ;  /* 0x0000000a03097c10 */ /* 0x000fe40008ffe4ff */
[----:B--2---:R-:W-:-:S04]  /*71a0*/  IADD3 R0, P0, R4, R6, RZ ;  /* 0x0000000604007210 */ /* 0x004fc80007f1e0ff */
[----:B------:R-:W-:Y:S01]  /*71b0*/  IADD3.X R6, R5, UR4, R7, P0, !PT ;  /* 0x0000000405067c10 */ /* 0x000fe200087fe407 */
[----:B------:R-:W-:Y:S01]  /*71c0*/  USHF.L.U32 UR4, UR6, 0x6, URZ ;  /* 0x0000000606047899 */ /* 0x000fe2000800063f */
[----:B------:R-:W-:Y:S01]  /*71d0*/  LEA R10, P0, R0, UR8, 0x1 ;  /* 0x00000008000a7c11 */ /* 0x000fe2000f8008ff */
[----:B------:R-:W-:-:S03]  /*71e0*/  USHF.L.U64.HI UR6, UR6, 0x6, UR7 ;  /* 0x0000000606067899 */ /* 0x000fc60008010207 */
[----:B------:R-:W-:Y:S02]  /*71f0*/  LEA.HI.X R11, R0, UR9, R6, 0x1, P0 ;  /* 0x00000009000b7c11 */ /* 0x000fe400080f0c06 */
[----:B------:R-:W-:Y:S02]  /*7200*/  IADD3 R6, P1, R8, UR12, RZ ;  /* 0x0000000c08067c10 */ /* 0x000fe4000ff3e0ff */
[----:B------:R-:W-:Y:S01]  /*7210*/  IADD3 R4, P0, R10, UR4, RZ ;  /* 0x000000040a047c10 */ /* 0x000fe2000ff1e0ff */
[----:B------:R2:W-:Y:S01]  /*7220*/  STG.E.128 desc[UR30][R2.64], R44 ;  /* 0x0000002c02007986 */ /* 0x0005e2000c101d1e */
[----:B------:R-:W-:Y:S02]  /*7230*/  IADD3.X R7, R9, UR10, RZ, P1, !PT ;  /* 0x0000000a09077c10 */ /* 0x000fe40008ffe4ff */
[----:B------:R-:W-:Y:S02]  /*7240*/  IADD3.X R5, R11, UR6, RZ, P0, !PT ;  /* 0x000000060b057c10 */ /* 0x000fe400087fe4ff */
[----:B------:R-:W-:Y:S01]  /*7250*/  IADD3 R12, P1, R6, UR12, RZ ;  /* 0x0000000c060c7c10 */ /* 0x000fe2000ff3e0ff */
[----:B---3--:R-:W-:Y:S03]  /*7260*/  STG.E.128 desc[UR30][R8.64], R40 ;  /* 0x0000002808007986 */ /* 0x008fe6000c101d1e */
[----:B------:R-:W-:Y:S01]  /*7270*/  IADD3.X R13, R7, UR10, RZ, P1, !PT ;  /* 0x0000000a070d7c10 */ /* 0x000fe20008ffe4ff */
[----:B----4-:R3:W-:Y:S04]  /*7280*/  STG.E.128 desc[UR30][R6.64], R36 ;  /* 0x0000002406007986 */ /* 0x0107e8000c101d1e */
[----:B-1----:R1:W-:Y:S04]  /*7290*/  STG.E.128 desc[UR30][R12.64], R32 ;  /* 0x000000200c007986 */ /* 0x0023e8000c101d1e */
[----:B------:R1:W-:Y:S01]  /*72a0*/  STG.E.128 desc[UR30][R10.64], R28 ;  /* 0x0000001c0a007986 */ /* 0x0003e2000c101d1e */
[----:B--2---:R-:W-:-:S04]  /*72b0*/  IADD3 R2, P0, R4, UR4, RZ ;  /* 0x0000000404027c10 */ /* 0x004fc8000ff1e0ff */
[----:B------:R-:W-:Y:S02]  /*72c0*/  IADD3.X R3, R5, UR6, RZ, P0, !PT ;  /* 0x0000000605037c10 */ /* 0x000fe400087fe4ff */
[----:B---3--:R-:W-:Y:S01]  /*72d0*/  IADD3 R6, P0, R2, UR4, RZ ;  /* 0x0000000402067c10 */ /* 0x008fe2000ff1e0ff */
[----:B------:R1:W-:Y:S03]  /*72e0*/  STG.E.128 desc[UR30][R4.64], R24 ;  /* 0x0000001804007986 */ /* 0x0003e6000c101d1e */
[----:B------:R-:W-:Y:S01]  /*72f0*/  IADD3.X R7, R3, UR6, RZ, P0, !PT ;  /* 0x0000000603077c10 */ /* 0x000fe200087fe4ff */
[----:B------:R1:W-:Y:S04]  /*7300*/  STG.E.128 desc[UR30][R2.64], R20 ;  /* 0x0000001402007986 */ /* 0x0003e8000c101d1e */
[----:B------:R1:W-:Y:S04]  /*7310*/  STG.E.128 desc[UR30][R6.64], R16 ;  /* 0x0000001006007986 */ /* 0x0003e8000c101d1e */
.L_x_592:
        /* <DEDUP_REMOVED lines=11> */
.L_x_599:
[----:B------:R-:W-:Y:S05]  /*73d0*/  EXIT ;  /* 0x000000000000794d */ /* 0x000fea0003800000 */
.L_x_601:
        /* <DEDUP_REMOVED lines=10> */
.L_x_2465:


//--------------------- .text._ZN5flash44flash_bwd_dq_dk_dv_loop_seqk_parallel_kernelI23Flash_bwd_kernel_traitsILi64ELi128ELi128ELi8ELi4ELi4ELi4ELb0ELb0EN7cutlass10bfloat16_tE19Flash_kernel_traitsILi64ELi128ELi128ELi8ES3_EELb0ELb0ELb0ELb1ELb0ELb0ELb0EEEvNS_16Flash_bwd_paramsE --------------------------
	.section	.text._ZN5flash44flash_bwd_dq_dk_dv_loop_seqk_parallel_kernelI23Flash_bwd_kernel_traitsILi64ELi128ELi128ELi8ELi4ELi4ELi4ELb0ELb0EN7cutlass10bfloat16_tE19Flash_kernel_traitsILi64ELi128ELi128ELi8ES3_EELb0ELb0ELb0ELb1ELb0ELb0ELb0EEEvNS_16Flash_bwd_paramsE,"ax",@progbits
	.align	128
        .global         _ZN5flash44flash_bwd_dq_dk_dv_loop_seqk_parallel_kernelI23Flash_bwd_kernel_traitsILi64ELi128ELi128ELi8ELi4ELi4ELi4ELb0ELb0EN7cutlass10bfloat16_tE19Flash_kernel_traitsILi64ELi128ELi128ELi8ES3_EELb0ELb0ELb0ELb1ELb0ELb0ELb0EEEvNS_16Flash_bwd_paramsE
        .type           _ZN5flash44flash_bwd_dq_dk_dv_loop_seqk_parallel_kernelI23Flash_bwd_kernel_traitsILi64ELi128ELi128ELi8ELi4ELi4ELi4ELb0ELb0EN7cutlass10bfloat16_tE19Flash_kernel_traitsILi64ELi128ELi128ELi8ES3_EELb0ELb0ELb0ELb1ELb0ELb0ELb0EEEvNS_16Flash_bwd_paramsE,@function
        .size           _ZN5flash44flash_bwd_dq_dk_dv_loop_seqk_parallel_kernelI23Flash_bwd_kernel_traitsILi64ELi128ELi128ELi8ELi4ELi4ELi4ELb0ELb0EN7cutlass10bfloat16_tE19Flash_kernel_traitsILi64ELi128ELi128ELi8ES3_EELb0ELb0ELb0ELb1ELb0ELb0ELb0EEEvNS_16Flash_bwd_paramsE,(.L_x_2466 - _ZN5flash44flash_bwd_dq_dk_dv_loop_seqk_parallel_kernelI23Flash_bwd_kernel_traitsILi64ELi128ELi128ELi8ELi4ELi4ELi4ELb0ELb0EN7cutlass10bfloat16_tE19Flash_kernel_traitsILi64ELi128ELi128ELi8ES3_EELb0ELb0ELb0ELb1ELb0ELb0ELb0EEEvNS_16Flash_bwd_paramsE)
        .other          _ZN5flash44flash_bwd_dq_dk_dv_loop_seqk_parallel_kernelI23Flash_bwd_kernel_traitsILi64ELi128ELi128ELi8ELi4ELi4ELi4ELb0ELb0EN7cutlass10bfloat16_tE19Flash_kernel_traitsILi64ELi128ELi128ELi8ES3_EELb0ELb0ELb0ELb1ELb0ELb0ELb0EEEvNS_16Flash_bwd_paramsE,@"STO_CUDA_ENTRY STV_DEFAULT"
_ZN5flash44flash_bwd_dq_dk_dv_loop_seqk_parallel_kernelI23Flash_bwd_kernel_traitsILi64ELi128ELi128ELi8ELi4ELi4ELi4ELb0ELb0EN7cutlass10bfloat16_tE19Flash_kernel_traitsILi64ELi128ELi128ELi8ES3_EELb0ELb0ELb0ELb1ELb0ELb0ELb0EEEvNS_16Flash_bwd_paramsE:
.text._ZN5flash44flash_bwd_dq_dk_dv_loop_seqk_parallel_kernelI23Flash_bwd_kernel_traitsILi64ELi128ELi128ELi8ELi4ELi4ELi4ELb0ELb0EN7cutlass10bfloat16_tE19Flash_kernel_traitsILi64ELi128ELi128ELi8ES3_EELb0ELb0ELb0ELb1ELb0ELb0ELb0EEEvNS_16Flash_bwd_paramsE:
        /* <DEDUP_REMOVED lines=28> */
[----:B------:R-:W-:Y:S02]  /*01c0*/  LOP3.LUT R5, R5, 0xffffffe0, RZ, 0xc0, !PT ;  /* 0xffffffe005057812 */ /* 0x000fe400078ec0ff */
[----:B------:R-:W-:-:S02]  /*01d0*/  LEA.HI R0, R0, R4, RZ, 0x2 ;  /* 0x0000000400007211 */ /* 0x000fc400078f10ff */
[-C--:B------:R-:W-:Y:S01]  /*01e0*/  LEA.HI R3, R2, R8.reuse, RZ, 0x4 ;  /* 0x0000000802037211 */ /* 0x080fe200078f20ff */
[----:B------:R-:W-:Y:S01]  /*01f0*/  IMAD.IADD R6, R8, 0x1, -R5 ;  /* 0x0000000108067824 */ /* 0x000fe200078e0a05 */
[CC--:B------:R-:W-:Y:S02]  /*0200*/  LEA.HI R15, R2.reuse, R8.reuse, RZ, 0x7 ;  /* 0x00000008020f7211 */ /* 0x0c0fe400078f38ff */
[CC--:B------:R-:W-:Y:S02]  /*0210*/  LEA.HI R14, R2.reuse, R8.reuse, RZ, 0x6 ;  /* 0x00000008020e7211 */ /* 0x0c0fe400078f30ff */
[----:B------:R-:W-:Y:S02]  /*0220*/  LEA.HI R2, R2, R8, RZ, 0x2 ;  /* 0x0000000802027211 */ /* 0x000fe400078f10ff */
[----:B------:R-:W-:Y:S02]  /*0230*/  LOP3.LUT R5, R0, 0xfffffffc, RZ, 0xc0, !PT ;  /* 0xfffffffc00057812 */ /* 0x000fe400078ec0ff */
[----:B------:R-:W-:-:S02]  /*0240*/  SHF.R.S32.HI R12, RZ, 0x3, R13 ;  /* 0x00000003ff0c7819 */ /* 0x000fc4000001140d */
[----:B------:R-:W-:Y:S01]  /*0250*/  LOP3.LUT R7, R13, 0xfffffff8, RZ, 0xc0, !PT ;  /* 0xfffffff80d077812 */ /* 0x000fe200078ec0ff */
[----:B------:R-:W-:Y:S01]  /*0260*/  IMAD.IADD R11, R4, 0x1, -R5 ;  /* 0x00000001040b7824 */ /* 0x000fe200078e0a05 */
[----:B------:R-:W-:Y:S01]  /*0270*/  LOP3.LUT R9, R3, 0xfffffff0, RZ, 0xc0, !PT ;  /* 0xfffffff003097812 */ /* 0x000fe200078ec0ff */
[----:B------:R-:W-:Y:S01]  /*0280*/  IMAD.SHL.U32 R4, R12, 0x40, RZ ;  /* 0x000000400c047824 */ /* 0x000fe200078e00ff */
[----:B------:R-:W-:Y:S01]  /*0290*/  LOP3.LUT R10, R2, 0x7ffffffc, RZ, 0xc0, !PT ;  /* 0x7ffffffc020a7812 */ /* 0x000fe200078ec0ff */
[C---:B------:R-:W-:Y:S01]  /*02a0*/  IMAD.IADD R0, R8.reuse, 0x1, -R7 ;  /* 0x0000000108007824 */ /* 0x040fe200078e0a07 */
[----:B------:R-:W-:Y:S01]  /*02b0*/  SHF.R.S32.HI R5, RZ, 0x4, R3 ;  /* 0x00000004ff057819 */ /* 0x000fe20000011403 */
[C---:B------:R-:W-:Y:S01]  /*02c0*/  IMAD.IADD R9, R8.reuse, 0x1, -R9 ;  /* 0x0000000108097824 */ /* 0x040fe200078e0a09 */
[----:B------:R-:W-:Y:S01]  /*02d0*/  SHF.R.S32.HI R7, RZ, 0x2, R2 ;  /* 0x00000002ff077819 */ /* 0x000fe20000011402 */
[----:B------:R-:W-:Y:S01]  /*02e0*/  IMAD.IADD R16, R8, 0x1, -R10 ;  /* 0x0000000108107824 */ /* 0x000fe200078e0a0a */
[----:B------:R-:W-:Y:S01]  /*02f0*/  SHF.R.S32.HI R8, RZ, 0x1f, R2 ;  /* 0x0000001fff087819 */ /* 0x000fe20000011402 */
[----:B------:R-:W-:Y:S01]  /*0300*/  IMAD.SHL.U32 R188, R0, 0x8, RZ ;  /* 0x0000000800bc7824 */ /* 0x000fe200078e00ff */
[----:B------:R-:W-:-:S02]  /*0310*/  LOP3.LUT R2, R4, 0x1c0, RZ, 0xc0, !PT ;  /* 0x000001c004027812 */ /* 0x000fc400078ec0ff */
[----:B------:R-:W-:Y:S02]  /*0320*/  LEA.HI R3, R3, R5, RZ, 0x1 ;  /* 0x0000000503037211 */ /* 0x000fe400078f08ff */
[----:B------:R-:W-:Y:S02]  /*0330*/  SHF.R.S32.HI R12, RZ, 0x1f, R6 ;  /* 0x0000001fff0c7819 */ /* 0x000fe40000011406 */
[----:B------:R-:W-:Y:S02]  /*0340*/  SHF.R.U32.HI R4, RZ, 0x3, R2 ;  /* 0x00000003ff047819 */ /* 0x000fe40000011602 */
[----:B------:R-:W-:Y:S02]  /*0350*/  LOP3.LUT R3, R3, 0xfffffffe, RZ, 0xc0, !PT ;  /* 0xfffffffe03037812 */ /* 0x000fe400078ec0ff */
[----:B------:R-:W-:Y:S02]  /*0360*/  LOP3.LUT R2, R2, 0x38, R188, 0xf8, !PT ;  /* 0x0000003802027812 */ /* 0x000fe400078ef8bc */
[----:B------:R-:W-:Y:S01]  /*0370*/  LEA.HI R12, R12, R6, RZ, 0x2 ;  /* 0x000000060c0c7211 */ /* 0x000fe200078f10ff */
[----:B------:R-:W-:Y:S01]  /*0380*/  IMAD.IADD R10, R5, 0x1, -R3 ;  /* 0x00000001050a7824 */ /* 0x000fe200078e0a03 */
[----:B------:R-:W-:Y:S01]  /*0390*/  LEA.HI R6, R8, R7, RZ, 0x3 ;  /* 0x0000000708067211 */ /* 0x000fe200078f18ff */
[----:B------:R-:W-:Y:S01]  /*03a0*/  IMAD.SHL.U32 R5, R14, 0x8, RZ ;  /* 0x000000080e057824 */ /* 0x000fe200078e00ff */
[----:B------:R-:W-:Y:S01]  /*03b0*/  LOP3.LUT R4, R2, R4, RZ, 0x3c, !PT ;  /* 0x0000000402047212 */ /* 0x000fe200078e3cff */
[----:B------:R-:W-:Y:S01]  /*03c0*/  IMAD.SHL.U32 R176, R10, 0x200, RZ ;  /* 0x000002000ab07824 */ /* 0x000fe200078e00ff */
[----:B------:R-:W-:-:S02]  /*03d0*/  LOP3.LUT R2, R6, 0xfffffff8, RZ, 0xc0, !PT ;  /* 0xfffffff806027812 */ /* 0x000fc400078ec0ff */
[C---:B------:R-:W-:Y:S02]  /*03e0*/  LOP3.LUT P4, RZ, R0.reuse, 0x2, RZ, 0xc0, !PT ;  /* 0x0000000200ff7812 */ /* 0x040fe4000788c0ff */
[----:B------:R-:W-:Y:S01]  /*03f0*/  LOP3.LUT P3, RZ, R0, 0x4, RZ, 0xc0, !PT ;  /* 0x0000000400ff7812 */ /* 0x000fe2000786c0ff */
[----:B------:R-:W-:Y:S01]  /*0400*/  IMAD.IADD R3, R7, 0x1, -R2 ;  /* 0x0000000107037824 */ /* 0x000fe200078e0a02 */
[----:B------:R-:W-:Y:S01]  /*0410*/  LOP3.LUT R2, R4, 0xfffffe00, R5, 0xf8, !PT ;  /* 0xfffffe0004027812 */ /* 0x000fe200078ef805 */
[----:B------:R-:W-:Y:S01]  /*0420*/  IMAD.SHL.U32 R0, R0, 0x40, RZ ;  /* 0x0000004000007824 */ /* 0x000fe200078e00ff */
[----:B------:R-:W-:Y:S02]  /*0430*/  SHF.R.S32.HI R4, RZ, 0x1f, R9 ;  /* 0x0000001fff047819 */ /* 0x000fe40000011409 */
[----:B------:R-:W-:Y:S01]  /*0440*/  SHF.R.S32.HI R6, RZ, 0x7, R15 ;  /* 0x00000007ff067819 */ /* 0x000fe2000001140f */
[----:B------:R1:W-:Y:S01]  /*0450*/  STL [R1], R2 ;  /* 0x0000000201007387 */ /* 0x0003e20000100800 */
[----:B------:R-:W-:-:S02]  /*0460*/  LOP3.LUT R0, R0, 0x1c0, RZ, 0xc0, !PT ;  /* 0x000001c000007812 */ /* 0x000fc400078ec0ff */
[----:B------:R-:W-:Y:S02]  /*0470*/  LEA.HI R8, R4, R9, RZ, 0x3 ;  /* 0x0000000904087211 */ /* 0x000fe400078f18ff */
[----:B------:R-:W-:Y:S02]  /*0480*/  LOP3.LUT R180, R0, 0x8, R13, 0xf8, !PT ;  /* 0x0000000800b47812 */ /* 0x000fe400078ef80d */
[C---:B------:R-:W-:Y:S01]  /*0490*/  LOP3.LUT R7, R8.reuse, 0xfffffff8, RZ, 0xc0, !PT ;  /* 0xfffffff808077812 */ /* 0x040fe200078ec0ff */
[----:B------:R-:W-:Y:S01]  /*04a0*/  IMAD.SHL.U32 R8, R8, 0x40, RZ ;  /* 0x0000004008087824 */ /* 0x000fe200078e00ff */
[----:B------:R-:W-:-:S03]  /*04b0*/  SEL R181, R216, 0xffffffe0, !P4 ;  /* 0xffffffe0d8b57807 */ /* 0x000fc60006000000 */
[----:B------:R-:W-:Y:S02]  /*04c0*/  IMAD.IADD R14, R9, 0x1, -R7 ;  /* 0x00000001090e7824 */ /* 0x000fe400078e0a07 */
[----:B-1----:R-:W-:-:S05]  /*04d0*/  IMAD.SHL.U32 R2, R11, 0x10, RZ ;  /* 0x000000100b027824 */ /* 0x002fca00078e00ff */
[----:B------:R-:W-:Y:S02]  /*04e0*/  LOP3.LUT R4, R0, 0x30, R2, 0xf8, !PT ;  /* 0x0000003000047812 */ /* 0x000fe400078ef802 */
[----:B------:R-:W-:Y:S01]  /*04f0*/  LEA.HI.SX32 R5, R12, R2, 0x1e ;  /* 0x000000020c057211 */ /* 0x000fe200078ff2ff */
[----:B------:R-:W-:Y:S01]  /*0500*/  IMAD R2, R6, 0x1000, R176 ;  /* 0x0000100006027824 */ /* 0x000fe200078e02b0 */
[----:B------:R-:W-:Y:S02]  /*0510*/  SHF.R.U32.HI R0, RZ, 0x3, R0 ;  /* 0x00000003ff007819 */ /* 0x000fe40000011600 */
[----:B------:R-:W-:Y:S01]  /*0520*/  LOP3.LUT R4, R4, 0x8, R13, 0xf8, !PT ;  /* 0x0000000804047812 */ /* 0x000fe200078ef80d */
[----:B------:R1:W-:Y:S01]  /*0530*/  STL [R1+0x8], R5 ;  /* 0x0000080501007387 */ /* 0x0003e20000100800 */
[----:B------:R-:W-:Y:S02]  /*0540*/  LOP3.LUT R180, R180, R0, RZ, 0x3c, !PT ;  /* 0x00000000b4b47212 */ /* 0x000fe400078e3cff */
[----:B------:R-:W-:Y:S01]  /*0550*/  LOP3.LUT R176, R176, R4, R0, 0xf6, !PT ;  /* 0x00000004b0b07212 */ /* 0x000fe200078ef600 */
[----:B------:R-:W-:Y:S01]  /*0560*/  IMAD.SHL.U32 R0, R3, 0x40, RZ ;  /* 0x0000004003007824 */ /* 0x000fe200078e00ff */
[----:B------:R-:W-:Y:S01]  /*0570*/  STL [R1+0x4], R14 ;  /* 0x0000040e01007387 */ /* 0x000fe20000100800 */
[----:B------:R-:W-:Y:S01]  /*0580*/  IMAD.IADD R180, R2, 0x1, R180 ;  /* 0x0000000102b47824 */ /* 0x000fe200078e02b4 */
[----:B------:R-:W-:Y:S01]  /*0590*/  LEA R176, R176, UR4, 0x1 ;  /* 0x00000004b0b07c11 */ /* 0x000fe2000f8e08ff */
[----:B------:R-:W-:Y:S01]  /*05a0*/  IMAD.SHL.U32 R2, R6, 0x8, RZ ;  /* 0x0000000806027824 */ /* 0x000fe200078e00ff */
[----:B------:R-:W-:Y:S01]  /*05b0*/  LOP3.LUT R0, R0, 0x1c0, RZ, 0xc0, !PT ;  /* 0x000001c000007812 */ /* 0x000fe200078ec0ff */
[----:B------:R-:W-:-:S02]  /*05c0*/  IMAD.SHL.U32 R4, R16, 0x2, RZ ;  /* 0x0000000210047824 */ /* 0x000fc400078e00ff */
[----:B------:R-:W-:Y:S01]  /*05d0*/  IMAD.SHL.U32 R180, R180, 0x2, RZ ;  /* 0x00000002b4b47824 */ /* 0x000fe200078e00ff */
[----:B------:R-:W-:Y:S01]  /*05e0*/  LOP3.LUT R2, R2, 0x8, RZ, 0xc0, !PT ;  /* 0x0000000802027812 */ /* 0x000fe200078ec0ff */
[----:B------:R-:W-:Y:S01]  /*05f0*/  IMAD R6, R6, 0x2000, R4 ;  /* 0x0000200006067824 */ /* 0x000fe200078e0204 */
[----:B-1----:R-:W-:-:S04]  /*0600*/  LOP3.LUT R5, R3, 0x1, RZ, 0xc0, !PT ;  /* 0x0000000103057812 */ /* 0x002fc800078ec0ff */
[----:B------:R-:W-:Y:S01]  /*0610*/  ISETP.NE.U32.AND P0, PT, R5, 0x1, PT ;  /* 0x000000010500780c */ /* 0x000fe20003f05070 */
[----:B------:R-:W-:-:S03]  /*0620*/  IMAD.SHL.U32 R5, R10, 0x10, RZ ;  /* 0x000000100a057824 */ /* 0x000fc600078e00ff */
[----:B------:R-:W-:Y:S02]  /*0630*/  R2P PR, R3, 0x6 ;  /* 0x0000000603007804 */ /* 0x000fe40000000000 */
[----:B------:R-:W-:Y:S02]  /*0640*/  SHF.R.U32.HI R3, RZ, 0x3, R0 ;  /* 0x00000003ff037819 */ /* 0x000fe40000011600 */
[----:B------:R-:W-:Y:S01]  /*0650*/  LOP3.LUT R12, R2, 0x10, R5, 0xf8, !PT ;  /* 0x00000010020c7812 */ /* 0x000fe200078ef805 */
[----:B------:R-:W-:Y:S01]  /*0660*/  IMAD.SHL.U32 R5, R10, 0x8, RZ ;  /* 0x000000080a057824 */ /* 0x000fe200078e00ff */
[CC--:B------:R-:W-:Y:S01]  /*0670*/  LOP3.LUT R9, R3.reuse, R0.reuse, R2, 0x1e, !PT ;  /* 0x0000000003097212 */ /* 0x0c0fe200078e1e02 */
[----:B------:R-:W-:Y:S01]  /*0680*/  IMAD.SHL.U32 R2, R14, 0x40, RZ ;  /* 0x000000400e027824 */ /* 0x000fe200078e00ff */
[----:B------:R-:W-:Y:S01]  /*0690*/  LOP3.LUT R7, R3, R0, RZ, 0xfc, !PT ;  /* 0x0000000003077212 */ /* 0x000fe200078efcff */
[C---:B------:R-:W-:Y:S01]  /*06a0*/  IMAD R0, R11.reuse, 0x400, R4 ;  /* 0x000004000b007824 */ /* 0x040fe200078e0204 */
[----:B------:R-:W-:Y:S01]  /*06b0*/  SEL R216, R216, 0xffffffe0, !P1 ;  /* 0xffffffe0d8d87807 */ /* 0x000fe20004800000 */
[----:B------:R-:W-:Y:S01]  /*06c0*/  IMAD R3, R11, 0x400, R6 ;  /* 0x000004000b037824 */ /* 0x000fe200078e0206 */
[----:B------:R-:W-:Y:S01]  /*06d0*/  LOP3.LUT R4, R2, 0x1c0, RZ, 0xc0, !PT ;  /* 0x000001c002047812 */ /* 0x000fe200078ec0ff */
[----:B------:R-:W-:Y:S01]  /*06e0*/  IMAD.IADD R9, R0, 0x1, R9 ;  /* 0x0000000100097824 */ /* 0x000fe200078e0209 */
[----:B------:R-:W-:Y:S01]  /*06f0*/  LOP3.LUT R0, R8, 0xfffffe00, RZ, 0xc0, !PT ;  /* 0xfffffe0008007812 */ /* 0x000fe200078ec0ff */
[----:B------:R-:W-:Y:S01]  /*0700*/  IMAD.IADD R7, R7, 0x1, R3 ;  /* 0x0000000107077824 */ /* 0x000fe200078e0203 */
[----:B------:R-:W-:-:S02]  /*0710*/  LOP3.LUT R2, R4, 0x8, R5, 0xf8, !PT ;  /* 0x0000000804027812 */ /* 0x000fc400078ef805 */
[----:B------:R-:W-:Y:S01]  /*0720*/  SHF.R.U32.HI R5, RZ, 0x3, R4 ;  /* 0x00000003ff057819 */ /* 0x000fe20000011604 */
[----:B------:R-:W-:Y:S01]  /*0730*/  IMAD R3, R11, 0x400, R0 ;  /* 0x000004000b037824 */ /* 0x000fe200078e0200 */
[----:B------:R-:W-:Y:S02]  /*0740*/  LEA R213, R7, UR4, 0x1 ;  /* 0x0000000407d57c11 */ /* 0x000fe4000f8e08ff */
[----:B------:R-:W-:Y:S02]  /*0750*/  LOP3.LUT R2, R2, R5, RZ, 0x3c, !PT ;  /* 0x0000000502027212 */ /* 0x000fe400078e3cff */
[----:B------:R-:W-:Y:S01]  /*0760*/  LOP3.LUT R4, R5, R12, R4, 0x1e, !PT ;  /* 0x0000000c05047212 */ /* 0x000fe200078e1e04 */
[----:B------:R-:W-:Y:S01]  /*0770*/  IMAD.IADD R219, R213, 0x1, R216 ;  /* 0x00000001d5db7824 */ /* 0x000fe200078e02d8 */
[----:B------:R-:W-:Y:S01]  /*0780*/  SEL R214, R214, 0x10, !P0 ;  /* 0x00000010d6d67807 */ /* 0x000fe20004000000 */
[----:B------:R-:W-:Y:S01]  /*0790*/  IMAD.IADD R184, R3, 0x1, R2 ;  /* 0x0000000103b87824 */ /* 0x000fe200078e0202 */
[----:B------:R-:W-:Y:S01]  /*07a0*/  LOP3.LUT R185, R4, R0, RZ, 0xfc, !PT ;  /* 0x0000000004b97212 */ /* 0x000fe200078efcff */
[----:B------:R-:W-:Y:S01]  /*07b0*/  IMAD.U32 R0, RZ, RZ, UR5 ;  /* 0x00000005ff007e24 */ /* 0x000fe2000f8e00ff */
[----:B------:R-:W-:Y:S01]  /*07c0*/  USHF.R.S32.HI UR5, URZ, 0x1f, UR55 ;  /* 0x0000001f3f057899 */ /* 0x000fe20008011437 */
[----:B------:R-:W-:Y:S01]  /*07d0*/  IMAD.U32 R2, RZ, RZ, UR6 ;  /* 0x00000006ff027e24 */ /* 0x000fe2000f8e00ff */
[----:B------:R-:W-:Y:S01]  /*07e0*/  USHF.R.S32.HI UR6, URZ, 0x1f, UR45 ;  /* 0x0000001f3f067899 */ /* 0x000fe2000801142d */
[----:B------:R-:W-:-:S03]  /*07f0*/  IMAD.IADD R215, R213, 0x1, R214 ;  /* 0x00000001d5d77824 */ /* 0x000fc600078e02d6 */
[----:B------:R-:W-:Y:S02]  /*0800*/  IMAD.U32 R0, RZ, RZ, UR5 ;  /* 0x00000005ff007e24 */ /* 0x000fe4000f8e00ff */
[----:B------:R-:W-:Y:S02]  /*0810*/  IMAD.U32 R2, RZ, RZ, UR6 ;  /* 0x00000006ff027e24 */ /* 0x000fe4000f8e00ff */
[----:B------:R-:W-:Y:S01]  /*0820*/  IMAD.U32 R0, RZ, RZ, UR6 ;  /* 0x00000006ff007e24 */ /* 0x000fe2000f8e00ff */
[----:B------:R-:W-:Y:S01]  /*0830*/  UIADD3 UR6, UR4, 0xc000, URZ ;  /* 0x0000c00004067890 */ /* 0x000fe2000fffe03f */
[----:B------:R-:W-:Y:S02]  /*0840*/  IMAD.MOV.U32 R2, RZ, RZ, 0x40 ;  /* 0x00000040ff027424 */ /* 0x000fe400078e00ff */
[----:B------:R-:W-:Y:S02]  /*0850*/  IMAD.MOV.U32 R0, RZ, RZ, 0x440 ;  /* 0x00000440ff007424 */ /* 0x000fe400078e00ff */
[----:B------:R-:W-:Y:S01]  /*0860*/  IMAD.U32 R3, RZ, RZ, UR5 ;  /* 0x00000005ff037e24 */ /* 0x000fe2000f8e00ff */
[----:B------:R-:W-:Y:S01]  /*0870*/  SEL R179, R2, 0xffffffc0, !P3 ;  /* 0xffffffc002b37807 */ /* 0x000fe20005800000 */
[----:B------:R-:W-:Y:S01]  /*0880*/  VIADD R182, R180, UR6 ;  /* 0x00000006b4b67c36 */ /* 0x000fe20008000000 */
[----:B------:R-:W-:Y:S01]  /*0890*/  SEL R2, R2, 0xffffffc0, !P2 ;  /* 0xffffffc002027807 */ /* 0x000fe20005000000 */
[----:B------:R-:W-:Y:S01]  /*08a0*/  IMAD.IADD R218, R215, 0x1, R216 ;  /* 0x00000001d7da7824 */ /* 0x000fe200078e02d8 */
[----:B------:R-:W-:Y:S01]  /*08b0*/  LEA R8, R9, UR6, 0x1 ;  /* 0x0000000609087c11 */ /* 0x000fe2000f8e08ff */
[----:B------:R-:W-:Y:S01]  /*08c0*/  IMAD.IADD R179, R182, 0x1, R179 ;  /* 0x00000001b6b37824 */ /* 0x000fe200078e02b3 */
[----:B------:R-:W-:Y:S01]  /*08d0*/  SEL R0, R0, 0x3c0, !P2 ;  /* 0x000003c000007807 */ /* 0x000fe20005000000 */
[----:B------:R-:W-:Y:S01]  /*08e0*/  IMAD.IADD R212, R213, 0x1, R2 ;  /* 0x00000001d5d47824 */ /* 0x000fe200078e0202 */
[----:B------:R-:W-:Y:S01]  /*08f0*/  UIADD3 UR5, UR4, 0xc000, URZ ;  /* 0x0000c00004057890 */ /* 0x000fe2000fffe03f */
[--C-:B------:R-:W-:Y:S01]  /*0900*/  IMAD.IADD R5, R2, 0x1, R8.reuse ;  /* 0x0000000102057824 */ /* 0x100fe200078e0208 */
[----:B------:R-:W-:Y:S01]  /*0910*/  STL [R1+0xc], R8 ;  /* 0x00000c0801007387 */ /* 0x000fe20000100800 */
        /* <DEDUP_REMOVED lines=8> */
[----:B------:R3:W-:Y:S01]  /*09a0*/  STL [R1+0x24], R4 ;  /* 0x0000240401007387 */ /* 0x0007e20000100800 */
[----:B------:R-:W-:-:S02]  /*09b0*/  @P1 VIADD R3, R8, 0x1fe0 ;  /* 0x00001fe008031836 */ /* 0x000fc40000000000 */
[C---:B------:R-:W-:Y:S01]  /*09c0*/  VIADD R7, R8.reuse, 0x2040 ;  /* 0x0000204008077836 */ /* 0x040fe20000000000 */
[----:B------:R4:W-:Y:S01]  /*09d0*/  STL [R1+0x30], R11 ;  /* 0x0000300b01007387 */ /* 0x0009e20000100800 */
[C---:B------:R-:W-:Y:S02]  /*09e0*/  @P1 VIADD R10, R8.reuse, 0x23e0 ;  /* 0x000023e0080a1836 */ /* 0x040fe40000000000 */
[----:B------:R-:W-:Y:S01]  /*09f0*/  @P2 VIADD R7, R8, 0x1fc0 ;  /* 0x00001fc008072836 */ /* 0x000fe20000000000 */
[----:B------:R4:W-:Y:S01]  /*0a00*/  STL [R1+0x18], R3 ;  /* 0x0000180301007387 */ /* 0x0009e20000100800 */
[--C-:B------:R-:W-:Y:S02]  /*0a10*/  IMAD.IADD R2, R2, 0x1, R3.reuse ;  /* 0x0000000102027824 */ /* 0x100fe400078e0203 */
[----:B------:R-:W-:Y:S01]  /*0a20*/  IMAD.IADD R0, R0, 0x1, R3 ;  /* 0x0000000100007824 */ /* 0x000fe200078e0203 */
[----:B------:R4:W-:Y:S01]  /*0a30*/  STL [R1+0x2c], R10 ;  /* 0x00002c0a01007387 */ /* 0x0009e20000100800 */
[----:B------:R-:W-:-:S02]  /*0a40*/  IMAD.IADD R214, R214, 0x1, R212 ;  /* 0x00000001d6d67824 */ /* 0x000fc400078e02d4 */
[----:B------:R-:W-:Y:S01]  /*0a50*/  IMAD.IADD R182, R182, 0x1, R181 ;  /* 0x00000001b6b67824 */ /* 0x000fe200078e02b5 */
[----:B------:R4:W-:Y:S01]  /*0a60*/  STL [R1+0x20], R7 ;  /* 0x0000200701007387 */ /* 0x0009e20000100800 */
[C---:B-1----:R-:W-:Y:S02]  /*0a70*/  IMAD.IADD R5, R216.reuse, 0x1, R5 ;  /* 0x00000001d8057824 */ /* 0x042fe400078e0205 */
[----:B------:R-:W-:Y:S02]  /*0a80*/  IMAD.IADD R217, R216, 0x1, R212 ;  /* 0x00000001d8d97824 */ /* 0x000fe400078e02d4 */
[C---:B--2---:R-:W-:Y:S02]  /*0a90*/  VIADD R6, R8.reuse, 0x2440 ;  /* 0x0000244008067836 */ /* 0x044fe40000000000 */
[----:B------:R-:W-:Y:S02]  /*0aa0*/  @P2 VIADD R6, R8, 0x23c0 ;  /* 0x000023c008062836 */ /* 0x000fe40000000000 */
[----:B---3--:R-:W-:-:S02]  /*0ab0*/  IMAD.IADD R4, R216, 0x1, R4 ;  /* 0x00000001d8047824 */ /* 0x008fc400078e0204 */
[----:B------:R-:W-:Y:S01]  /*0ac0*/  IMAD.IADD R181, R181, 0x1, R179 ;  /* 0x00000001b5b57824 */ /* 0x000fe200078e02b3 */
[----:B------:R4:W-:Y:S01]  /*0ad0*/  STL [R1+0x1c], R6 ;  /* 0x00001c0601007387 */ /* 0x0009e20000100800 */
[----:B------:R-:W-:-:S03]  /*0ae0*/  IMAD.IADD R216, R216, 0x1, R214 ;  /* 0x00000001d8d87824 */ /* 0x000fc600078e02d6 */
[----:B------:R4:W-:Y:S04]  /*0af0*/  STL [R1+0x40], R5 ;  /* 0x0000400501007387 */ /* 0x0009e80000100800 */
[----:B------:R4:W-:Y:S04]  /*0b00*/  STL [R1+0x3c], R4 ;  /* 0x00003c0401007387 */ /* 0x0009e80000100800 */
[----:B------:R4:W-:Y:S04]  /*0b10*/  STL [R1+0x38], R2 ;  /* 0x0000380201007387 */ /* 0x0009e80000100800 */
[----:B------:R4:W-:Y:S02]  /*0b20*/  STL [R1+0x34], R0 ;  /* 0x0000340001007387 */ /* 0x0009e40000100800 */
.L_x_678:
        /* <DEDUP_REMOVED lines=18> */
[----:B------:R-:W-:Y:S01]  /*0c50*/  IMAD.U32 R4, RZ, RZ, UR12 ;  /* 0x0000000cff047e24 */ /* 0x000fe2000f8e00ff */
        /* <DEDUP_REMOVED lines=31> */
[----:B------:R-:W-:Y:S01]  /*0e50*/  @!UP3 USEL UR9, UR7, URZ, UP0 ;  /* 0x0000003f0709b287 */ /* 0x000fe20008000000 */
[----:B--2---:R-:W-:-:S02]  /*0e60*/  @P1 R2UR UR18, R7 ;  /* 0x00000000071212ca */ /* 0x004fc400000e0000 */
[----:B---3--:R-:W-:Y:S02]  /*0e70*/  @P0 R2UR UR8, R5 ;  /* 0x00000000050802ca */ /* 0x008fe400000e0000 */
[----:B------:R-:W-:-:S04]  /*0e80*/  ISETP.NE.U32.AND P0, PT, RZ, UR14, PT ;  /* 0x0000000eff007c0c */ /* 0x000fc8000bf05070 */
[----:B------:R-:W-:-:S07]  /*0e90*/  ISETP.NE.AND.EX P0, PT, RZ, UR15, PT, P0 ;  /* 0x0000000fff007c0c */ /* 0x000fce000bf05300 */
[----:B------:R-:W-:-:S03]  /*0ea0*/  @UP3 UIADD3 UR7, UR8, -UR18, URZ ;  /* 0x8000001208073290 */ /* 0x000fc6000fffe03f */
[----:B------:R-:W-:Y:S01]  /*0eb0*/  ULDC UR8, c[0x0][0x2c8] ;  /* 0x0000b20000087ab9 */ /* 0x000fe20000000800 */
        /* <DEDUP_REMOVED lines=10> */
.L_x_602:
[----:B------:R-:W-:Y:S02]  /*0f60*/  @!UP3 UIADD3 UR7, UR9, UR8, -UR18 ;  /* 0x000000080907b290 */ /* 0x000fe4000fffe812 */
[----:B------:R-:W-:Y:S02]  /*0f70*/  @UP2 UIADD3 UR36, UR12, -UR6, URZ ;  /* 0x800000060c242290 */ /* 0x000fe4000fffe03f */
[----:B------:R-:W-:-:S05]  /*0f80*/  UISETP.GT.AND UP0, UPT, UR7, UR29, UPT ;  /* 0x0000001d0700728c */ /* 0x000fca000bf04270 */
[----:B------:R-:W-:Y:S01]  /*0f90*/  @!UP2 ULDC UR36, c[0x0][0x2c4] ;  /* 0x0000b1000024aab9 */ /* 0x000fe20000000800 */
[----:B------:R-:W-:-:S13]  /*0fa0*/  PLOP3.LUT P0, PT, PT, PT, UP0, 0x80, 0x0 ;  /* 0x000000000000781c */ /* 0x000fda0003f0f008 */
[----:B------:R-:W-:Y:S05]  /*0fb0*/  @!P0 BRA `(.L_x_603) ;  /* 0x000000ac00ec8947 */ /* 0x000fea0003800000 */
[----:B------:R-:W1:Y:S01]  /*0fc0*/  LDC R6, c[0x0][0x278] ;  /* 0x00009e00ff067b82 */ /* 0x000e620000000800 */
[----:B------:R-:W-:Y:S01]  /*0fd0*/  IABS R4, UR55 ;  /* 0x0000003700047c13 */ /* 0x000fe20008000000 */
[----:B------:R-:W-:Y:S01]  /*0fe0*/  UISETP.NE.AND UP1, UPT, UR6, -0x1, UPT ;  /* 0xffffffff0600788c */ /* 0x000fe2000bf25270 */
[----:B------:R-:W-:Y:S01]  /*0ff0*/  ULDC.64 UR12, c[0x0][0x488] ;  /* 0x00012200000c7ab9 */ /* 0x000fe20000000a00 */
[----:B------:R-:W-:Y:S01]  /*1000*/  ULDC.64 UR8, c[0x0][0x228] ;  /* 0x00008a0000087ab9 */ /* 0x000fe20000000a00 */
[----:B------:R-:W-:-:S03]  /*1010*/  UISETP.NE.AND UP0, UPT, UR28, -0x1, UPT ;  /* 0xffffffff1c00788c */ /* 0x000fc6000bf05270 */
[----:B------:R-:W2:Y:S01]  /*1020*/  S2UR UR14, SR_CTAID.X ;  /* 0x00000000000e79c3 */ /* 0x000ea20000002500 */
[----:B------:R-:W-:Y:S02]  /*1030*/  UIMAD.WIDE.U32 UR20, UR45, UR8, URZ ;  /* 0x000000082d1472a5 */ /* 0x000fe4000f8e003f */
[----:B------:R-:W-:Y:S02]  /*1040*/  UIADD3 UR16, UR36, 0x7f, URZ ;  /* 0x0000007f24107890 */ /* 0x000fe4000fffe03f */
[----:B------:R-:W-:Y:S02]  /*1050*/  UIMAD UR8, UR57, UR8, URZ ;  /* 0x00000008390872a4 */ /* 0x000fe4000f8e023f */
[----:B------:R-:W-:Y:S02]  /*1060*/  USHF.L.U64.HI UR22, UR45, 0x7, UR57 ;  /* 0x000000072d167899 */ /* 0x000fe40008010239 */
[----:B------:R-:W-:Y:S01]  /*1070*/  USHF.R.S32.HI UR23, URZ, 0x1f, UR16 ;  /* 0x0000001f3f177899 */ /* 0x000fe20008011410 */
[----:B------:R-:W-:Y:S01]  /*1080*/  ULDC UR58, c[0x0][0x2d4] ;  /* 0x0000b500003a7ab9 */ /* 0x000fe20000000800 */
[----:B------:R-:W-:Y:S01]  /*1090*/  ULDC.64 UR24, c[0x0][0x240] ;  /* 0x0000900000187ab9 */ /* 0x000fe20000000a00 */
[----:B------:R-:W-:-:S02]  /*10a0*/  UIMAD UR27, UR45, UR9, UR8 ;  /* 0x000000092d1b72a4 */ /* 0x000fc4000f8e0208 */
[----:B------:R-:W-:Y:S01]  /*10b0*/  USHF.R.S32.HI UR34, URZ, 0x1f, UR58 ;  /* 0x0000001f3f227899 */ /* 0x000fe2000801143a */
[----:B-1----:R-:W-:Y:S01]  /*10c0*/  IABS R5, R6 ;  /* 0x0000000600057213 */ /* 0x002fe20000000000 */
[----:B------:R-:W-:Y:S01]  /*10d0*/  @!UP1 ULDC.64 UR8, c[0x0][0x418] ;  /* 0x0001060000089ab9 */ /* 0x000fe20000000a00 */
[----:B------:R-:W-:Y:S01]  /*10e0*/  @UP0 UIADD3 UR19, UR18, UR28, URZ ;  /* 0x0000001c12130290 */ /* 0x000fe2000fffe03f */
[----:B------:R-:W-:Y:S01]  /*10f0*/  ISETP.NE.AND P3, PT, R6, RZ, PT ;  /* 0x000000ff0600720c */ /* 0x000fe20003f65270 */
[----:B------:R-:W1:Y:S01]  /*1100*/  I2F.RP R2, R5 ;  /* 0x0000000500027306 */ /* 0x000e620000209400 */
[----:B------:R-:W-:Y:S02]  /*1110*/  USEL UR35, UR22, URZ, UP2 ;  /* 0x0000003f16237287 */ /* 0x000fe40009000000 */
[----:B------:R-:W-:Y:S02]  /*1120*/  ULEA.HI UR39, UR23, UR16, URZ, 0x7 ;  /* 0x0000001017277291 */ /* 0x000fe4000f8f383f */
[----:B--2---:R-:W-:Y:S01]  /*1130*/  UIMAD.WIDE.U32 UR30, UR14, UR12, URZ ;  /* 0x0000000c0e1e72a5 */ /* 0x004fe2000f8e003f */
[----:B------:R-:W-:Y:S01]  /*1140*/  ULDC.U8 UR37, c[0x0][0x3d8] ;  /* 0x0000f60000257ab9 */ /* 0x000fe20000000000 */
[----:B------:R-:W-:-:S02]  /*1150*/  @UP0 ULDC.64 UR22, c[0x0][0x248] ;  /* 0x0000920000160ab9 */ /* 0x000fc40000000a00 */
[----:B------:R-:W-:Y:S02]  /*1160*/  UIMAD UR50, UR14, UR13, UR31 ;  /* 0x0000000d0e3272a4 */ /* 0x000fe4000f8e021f */
[----:B------:R-:W-:Y:S01]  /*1170*/  USHF.L.U32 UR14, UR45, 0x7, URZ ;  /* 0x000000072d0e7899 */ /* 0x000fe2000800063f */
[----:B------:R-:W-:Y:S01]  /*1180*/  @UP1 ULDC.64 UR12, c[0x0][0x420] ;  /* 0x00010800000c1ab9 */ /* 0x000fe20000000a00 */
[----:B------:R-:W-:Y:S01]  /*1190*/  UIMAD UR16, UR34, UR45, URZ ;  /* 0x0000002d221072a4 */ /* 0x000fe2000f8e023f */
[----:B-1----:R-:W1:Y:S01]  /*11a0*/  MUFU.RCP R2, R2 ;  /* 0x0000000200027308 */ /* 0x002e620000001000 */
[----:B------:R-:W-:Y:S02]  /*11b0*/  USEL UR33, UR14, URZ, UP2 ;  /* 0x0000003f0e217287 */ /* 0x000fe40009000000 */
[----:B------:R-:W-:Y:S02]  /*11c0*/  UIMAD.WIDE.U32 UR14, UR6, UR24, URZ ;  /* 0x00000018060e72a5 */ /* 0x000fe4000f8e003f */
[----:B------:R-:W-:-:S02]  /*11d0*/  @UP1 UIMAD.WIDE.U32 UR42, UR6, UR12, URZ ;  /* 0x0000000c062a12a5 */ /* 0x000fc4000f8e003f */
[----:B------:R-:W-:Y:S02]  /*11e0*/  @!UP1 UIMAD UR12, UR57, UR8, URZ ;  /* 0x00000008390c92a4 */ /* 0x000fe4000f8e023f */
[----:B------:R-:W-:Y:S02]  /*11f0*/  USEL UR56, UR20, UR14, !UP1 ;  /* 0x0000000e14387287 */ /* 0x000fe4000c800000 */
[----:B------:R-:W-:Y:S01]  /*1200*/  UIADD3 UR48, UR21, UR27, URZ ;  /* 0x0000001b15307290 */ /* 0x000fe2000fffe03f */
[----:B------:R-:W-:Y:S01]  /*1210*/  ULDC UR61, c[0x0][0x2dc] ;  /* 0x0000b700003d7ab9 */ /* 0x000fe20000000800 */
[----:B------:R-:W-:Y:S01]  /*1220*/  ULDC UR60, c[0x0][0x270] ;  /* 0x00009c00003c7ab9 */ /* 0x000fe20000000800 */
[----:B------:R-:W-:Y:S01]  /*1230*/  UISETP.NE.AND UP3, UPT, UR37, URZ, UPT ;  /* 0x0000003f2500728c */ /* 0x000fe2000bf65270 */
[----:B-1----:R-:W-:Y:S01]  /*1240*/  VIADD R2, R2, 0xffffffe ;  /* 0x0ffffffe02027836 */ /* 0x002fe20000000000 */
[----:B------:R-:W-:Y:S02]  /*1250*/  @UP0 UIMAD.WIDE.U32 UR20, UR19, UR22, URZ ;  /* 0x00000016131402a5 */ /* 0x000fe4000f8e003f */
[----:B------:R-:W-:Y:S01]  /*1260*/  @UP1 UIMAD UR47, UR6, UR13, UR43 ;  /* 0x0000000d062f12a4 */ /* 0x000fe2000f8e022b */
[----:B------:R-:W1:Y:S01]  /*1270*/  F2I.FTZ.U32.TRUNC.NTZ R3, R2 ;  /* 0x0000000200037305 */ /* 0x000e62000021f000 */
[----:B------:R-:W-:-:S02]  /*1280*/  @!UP1 UIMAD.WIDE.U32 UR40, UR45, UR8, URZ ;  /* 0x000000082d2892a5 */ /* 0x000fc4000f8e003f */
[----:B------:R-:W-:Y:S02]  /*1290*/  @!UP1 UIMAD UR32, UR45, UR9, UR12 ;  /* 0x000000092d2092a4 */ /* 0x000fe4000f8e020c */
[----:B------:R-:W-:Y:S02]  /*12a0*/  UIMAD UR26, UR6, UR25, URZ ;  /* 0x00000019061a72a4 */ /* 0x000fe4000f8e023f */
[----:B------:R-:W-:Y:S01]  /*12b0*/  @UP0 UIMAD UR19, UR19, UR23, URZ ;  /* 0x00000017131302a4 */ /* 0x000fe2000f8e023f */
[----:B------:R-:W-:Y:S01]  /*12c0*/  ULDC.U8 UR38, c[0x0][0x480] ;  /* 0x0001200000267ab9 */ /* 0x000fe20000000000 */
[----:B------:R-:W-:Y:S02]  /*12d0*/  UIMAD.WIDE UR8, UR61, UR60, URZ ;  /* 0x0000003c3d0872a5 */ /* 0x000fe4000f8e023f */
[----:B------:R-:W-:Y:S02]  /*12e0*/  UIMAD.WIDE.U32 UR12, UR45, UR58, URZ ;  /* 0x0000003a2d0c72a5 */ /* 0x000fe4000f8e003f */
[----:B------:R-:W-:Y:S01]  /*12f0*/  UIMAD UR16, UR57, UR58, UR16 ;  /* 0x0000003a391072a4 */ /* 0x000fe2000f8e0210 */
[----:B-1----:R-:W-:Y:S01]  /*1300*/  IMAD.MOV R0, RZ, RZ, -R3 ;  /* 0x000000ffff007224 */ /* 0x002fe200078e0a03 */
[----:B------:R-:W-:Y:S01]  /*1310*/  UISETP.NE.AND UP4, UPT, UR38, URZ, UPT ;  /* 0x0000003f2600728c */ /* 0x000fe2000bf85270 */
[----:B------:R-:W-:Y:S01]  /*1320*/  IMAD.MOV.U32 R2, RZ, RZ, RZ ;  /* 0x000000ffff027224 */ /* 0x000fe200078e00ff */
[----:B------:R-:W-:Y:S01]  /*1330*/  @UP1 UIADD3 UR48, UR15, UR26, URZ ;  /* 0x0000001a0f301290 */ /* 0x000fe2000fffe03f */
[----:B------:R-:W-:Y:S01]  /*1340*/  IMAD R0, R0, R5, RZ ;  /* 0x0000000500007224 */ /* 0x000fe200078e02ff */
[----:B------:R-:W-:-:S02]  /*1350*/  @UP0 UIADD3 UR38, UR21, UR19, URZ ;  /* 0x0000001315260290 */ /* 0x000fc4000fffe03f */
[----:B------:R-:W-:Y:S01]  /*1360*/  UIMAD.WIDE.U32 UR14, UR8, UR12, URZ ;  /* 0x0000000c080e72a5 */ /* 0x000fe2000f8e003f */
[----:B------:R-:W-:Y:S01]  /*1370*/  IMAD.HI.U32 R0, R3, R0, R2 ;  /* 0x0000000003007227 */ /* 0x000fe200078e0002 */
[----:B------:R-:W-:Y:S01]  /*1380*/  MOV R2, R4 ;  /* 0x0000000400027202 */ /* 0x000fe20000000f00 */
[----:B------:R-:W-:Y:S02]  /*1390*/  UIMAD UR19, UR9, UR12, URZ ;  /* 0x0000000c091372a4 */ /* 0x000fe4000f8e023f */
[----:B------:R-:W-:Y:S02]  /*13a0*/  UIADD3 UR16, UR13, UR16, URZ ;  /* 0x000000100d107290 */ /* 0x000fe4000fffe03f */
[----:B------:R-:W-:Y:S01]  /*13b0*/  IMAD.HI.U32 R0, R0, R2, RZ ;  /* 0x0000000200007227 */ /* 0x000fe200078e00ff */
[----:B------:R-:W-:Y:S01]  /*13c0*/  UIMAD.WIDE.U32 UR12, UR8, UR6, URZ ;  /* 0x00000006080c72a5 */ /* 0x000fe2000f8e003f */
[----:B------:R-:W-:Y:S02]  /*13d0*/  ULDC UR51, c[0x0][0x2c4] ;  /* 0x0000b10000337ab9 */ /* 0x000fe40000000800 */
[----:B------:R-:W-:Y:S01]  /*13e0*/  IMAD.MOV R3, RZ, RZ, -R0 ;  /* 0x000000ffff037224 */ /* 0x000fe200078e0a00 */
[----:B------:R-:W-:-:S02]  /*13f0*/  UIMAD UR16, UR8, UR16, UR19 ;  /* 0x00000010081072a4 */ /* 0x000fc4000f8e0213 */
[----:B------:R-:W-:Y:S01]  /*1400*/  @UP3 UIMAD UR19, UR45, UR51, URZ ;  /* 0x000000332d1332a4 */ /* 0x000fe2000f8e023f */
[C---:B------:R-:W-:Y:S01]  /*1410*/  IMAD R2, R5.reuse, R3, R2 ;  /* 0x0000000305027224 */ /* 0x040fe200078e0202 */
[----:B------:R-:W-:Y:S02]  /*1420*/  USEL UR54, UR14, UR12, !UP1 ;  /* 0x0000000c0e367287 */ /* 0x000fe4000c800000 */
[----:B------:R-:W-:Y:S02]  /*1430*/  ULOP3.LUT UR12, UR39, 0xffffff80, URZ, 0xc0, !UPT ;  /* 0xffffff80270c7892 */ /* 0x000fe4000f8ec03f */
[----:B------:R-:W-:Y:S01]  /*1440*/  ISETP.GT.U32.AND P1, PT, R5, R2, PT ;  /* 0x000000020500720c */ /* 0x000fe20003f24070 */
[----:B------:R-:W-:Y:S01]  /*1450*/  @UP3 USEL UR14, UR19, UR6, !UP1 ;  /* 0x00000006130e3287 */ /* 0x000fe2000c800000 */
[----:B------:R-:W-:Y:S01]  /*1460*/  @UP0 UMOV UR37, UR20 ;  /* 0x0000001400250c82 */ /* 0x000fe20008000000 */
[----:B------:R-:W-:Y:S01]  /*1470*/  UIADD3 UR12, UR12, -0x80, URZ ;  /* 0xffffff800c0c7890 */ /* 0x000fe2000fffe03f */
[----:B------:R-:W-:Y:S01]  /*1480*/  @UP3 ULDC UR20, c[0x0][0x2e4] ;  /* 0x0000b90000143ab9 */ /* 0x000fe20000000800 */
[----:B------:R-:W-:-:S02]  /*1490*/  UIADD3 UR46, UR15, UR16, URZ ;  /* 0x000000100f2e7290 */ /* 0x000fc4000fffe03f */
[----:B------:R-:W-:Y:S02]  /*14a0*/  @!UP3 UIMAD UR15, UR45, UR60, UR55 ;  /* 0x0000003c2d0fb2a4 */ /* 0x000fe4000f8e0237 */
[----:B------:R-:W-:-:S04]  /*14b0*/  @UP3 UIMAD UR34, UR55, UR20, UR14 ;  /* 0x00000014372232a4 */ /* 0x000fc8000f8e020e */
[----:B------:R-:W-:Y:S01]  /*14c0*/  @!P1 IMAD.IADD R2, R2, 0x1, -R5 ;  /* 0x0000000102029824 */ /* 0x000fe200078e0a05 */
[----:B------:R-:W-:Y:S01]  /*14d0*/  USHF.R.S32.HI UR19, URZ, 0x1f, UR12 ;  /* 0x0000001f3f137899 */ /* 0x000fe2000801140c */
[----:B------:R-:W-:Y:S01]  /*14e0*/  @!P1 IADD3 R0, R0, 0x1, RZ ;  /* 0x0000000100009810 */ /* 0x000fe20007ffe0ff */
[----:B------:R-:W-:Y:S01]  /*14f0*/  UIADD3 UR14, UP2, UR12, UR33, URZ ;  /* 0x000000210c0e7290 */ /* 0x000fe2000ff5e03f */
[----:B------:R-:W-:Y:S01]  /*1500*/  PLOP3.LUT P1, PT, PT, PT, UP0, 0x80, 0x0 ;  /* 0x000000000000781c */ /* 0x000fe20003f2f008 */
[----:B------:R-:W-:Y:S01]  /*1510*/  @!UP3 UIMAD UR34, UR15, UR51, URZ ;  /* 0x000000330f22b2a4 */ /* 0x000fe2000f8e023f */
[----:B------:R-:W-:Y:S01]  /*1520*/  ISETP.GE.U32.AND P0, PT, R2, R5, PT ;  /* 0x000000050200720c */ /* 0x000fe20003f06070 */
[----:B------:R-:W-:Y:S01]  /*1530*/  UIMAD UR15, UR9, UR6, URZ ;  /* 0x00000006090f72a4 */ /* 0x000fe2000f8e023f */
[----:B------:R-:W-:Y:S01]  /*1540*/  LOP3.LUT R2, R6, UR55, RZ, 0x3c, !PT ;  /* 0x0000003706027c12 */ /* 0x000fe2000f8e3cff */
[----:B------:R-:W-:Y:S02]  /*1550*/  UIADD3.X UR16, UR19, UR35, URZ, UP2, !UPT ;  /* 0x0000002313107290 */ /* 0x000fe400097fe43f */
[----:B------:R-:W-:Y:S01]  /*1560*/  UIMAD UR9, UR9, UR14, URZ ;  /* 0x0000000e090972a4 */ /* 0x000fe2000f8e023f */
[----:B------:R-:W-:Y:S01]  /*1570*/  ISETP.GE.AND P2, PT, R2, RZ, PT ;  /* 0x000000ff0200720c */ /* 0x000fe20003f46270 */
[----:B------:R-:W-:-:S02]  /*1580*/  @UP0 UIADD3 UR31, UR18, UR28, URZ ;  /* 0x0000001c121f0290 */ /* 0x000fc4000fffe03f */
        /* <DEDUP_REMOVED lines=8> */
[----:B------:R-:W-:Y:S02]  /*1610*/  UIMAD UR49, UR55, UR61, URZ ;  /* 0x0000003d373172a4 */ /* 0x000fe4000f8e023f */
[----:B------:R-:W-:-:S02]  /*1620*/  @UP0 UIMAD UR14, UR31, UR21, URZ ;  /* 0x000000151f0e02a4 */ /* 0x000fc4000f8e023f */
[----:B------:R-:W-:Y:S01]  /*1630*/  @!UP1 UIADD3 UR47, UR41, UR32, URZ ;  /* 0x00000020292f9290 */ /* 0x000fe2000fffe03f */
[----:B------:R-:W-:Y:S01]  /*1640*/  @!P2 IADD3 R13, -R13, RZ, RZ ;  /* 0x000000ff0d0da210 */ /* 0x000fe20007ffe1ff */
[----:B------:R-:W-:Y:S01]  /*1650*/  USEL UR52, UR50, URZ, UP4 ;  /* 0x0000003f32347287 */ /* 0x000fe2000a000000 */
[----:B------:R-:W-:Y:S01]  /*1660*/  @!P3 LOP3.LUT R13, RZ, R6, RZ, 0x33, !PT ;  /* 0x00000006ff0db212 */ /* 0x000fe200078e33ff */
[----:B------:R-:W-:Y:S02]  /*1670*/  USHF.R.S32.HI UR44, URZ, 0x1f, UR29 ;  /* 0x0000001f3f2c7899 */ /* 0x000fe4000801141d */
        /* <DEDUP_REMOVED lines=18> */
.L_x_604:
[----:B------:R-:W-:Y:S05]  /*17a0*/  @P1 BRA `(.L_x_605) ;  /* 0x0000000000301947 */ /* 0x000fea0003800000 */
        /* <DEDUP_REMOVED lines=12> */
.L_x_605:
        /* <DEDUP_REMOVED lines=11> */
.L_x_606:
[----:B------:R-:W-:-:S04]  /*1920*/  UIMAD UR6, UR45, UR60, UR55 ;  /* 0x0000003c2d0672a4 */ /* 0x000fc8000f8e0237 */
[----:B------:R-:W-:-:S12]  /*1930*/  UIMAD UR6, UR6, UR58, URZ ;  /* 0x0000003a060672a4 */ /* 0x000fd8000f8e023f */
.L_x_607:
[----:B------:R-:W1:Y:S01]  /*1940*/  S2R R20, SR_TID.X ;  /* 0x0000000000147919 */ /* 0x000e620000002100 */
[----:B------:R-:W2:Y:S01]  /*1950*/  LDC.64 R4, c[0x0][0x420] ;  /* 0x00010800ff047b82 */ /* 0x000ea20000000a00 */
[--C-:B------:R-:W-:Y:S01]  /*1960*/  SHF.R.S32.HI R25, RZ, 0x1f, R188.reuse ;  /* 0x0000001fff197819 */ /* 0x100fe200000114bc */
[----:B------:R-:W-:Y:S01]  /*1970*/  UIADD3 UR27, UR12, UR6, URZ ;  /* 0x000000060c1b7290 */ /* 0x000fe2000fffe03f */
[----:B------:R-:W-:Y:S01]  /*1980*/  IADD3 R6, P0, R188, UR8, RZ ;  /* 0x00000008bc067c10 */ /* 0x000fe2000ff1e0ff */
[----:B------:R-:W-:Y:S01]  /*1990*/  UIMAD UR6, UR61, UR60, URZ ;  /* 0x0000003c3d0672a4 */ /* 0x000fe2000f8e023f */
[----:B------:R-:W-:Y:S01]  /*19a0*/  IMAD.MOV.U32 R24, RZ, RZ, R188 ;  /* 0x000000ffff187224 */ /* 0x000fe200078e00bc */
[----:B------:R-:W-:Y:S01]  /*19b0*/  USHF.R.S32.HI UR58, URZ, 0x1f, UR55 ;  /* 0x0000001f3f3a7899 */ /* 0x000fe20008011437 */
[----:B------:R-:W-:Y:S01]  /*19c0*/  IADD3.X R7, R25, UR47, RZ, P0, !PT ;  /* 0x0000002f19077c10 */ /* 0x000fe200087fe4ff */
[----:B------:R-:W-:Y:S01]  /*19d0*/  ULDC.64 UR8, c[0x0][0x428] ;  /* 0x00010a0000087ab9 */ /* 0x000fe20000000a00 */
[----:B------:R-:W-:Y:S01]  /*19e0*/  ULDC.64 UR14, c[0x0][0x258] ;  /* 0x00009600000e7ab9 */ /* 0x000fe20000000a00 */
[----:B------:R-:W-:Y:S01]  /*19f0*/  UIMAD UR13, UR58, UR8, URZ ;  /* 0x000000083a0d72a4 */ /* 0x000fe2000f8e023f */
[----:B------:R3:W-:Y:S01]  /*1a00*/  STL.64 [R1+0x10], R24 ;  /* 0x0000101801007387 */ /* 0x0007e20000100a00 */
[----:B------:R-:W-:Y:S01]  /*1a10*/  UIADD3 UR16, UR12, UR34, URZ ;  /* 0x000000220c107290 */ /* 0x000fe2000fffe03f */
[----:B------:R-:W-:Y:S01]  /*1a20*/  BSSY B1, `(.L_x_603) ;  /* 0x0000a54000017945 */ /* 0x000fe20003800000 */
[----:B------:R-:W-:Y:S01]  /*1a30*/  UISETP.GE.AND UP2, UPT, UR36, 0x1, UPT ;  /* 0x000000012400788c */ /* 0x000fe2000bf46270 */
[----:B------:R-:W-:Y:S01]  /*1a40*/  ULDC.64 UR30, c[0x0][0x2b0] ;  /* 0x0000ac00001e7ab9 */ /* 0x000fe20000000a00 */
[----:B------:R-:W-:Y:S01]  /*1a50*/  ULDC.64 UR40, c[0x0][0x210] ;  /* 0x0000840000287ab9 */ /* 0x000fe20000000a00 */
[----:B------:R-:W-:Y:S01]  /*1a60*/  ULDC.64 UR34, c[0x0][0x3e0] ;  /* 0x0000f80000227ab9 */ /* 0x000fe20000000a00 */
[----:B------:R-:W-:Y:S01]  /*1a70*/  ULDC.64 UR42, c[0x0][0x478] ;  /* 0x00011e00002a7ab9 */ /* 0x000fe20000000a00 */
[----:B------:R-:W-:Y:S01]  /*1a80*/  ULEA.HI.SX32 UR39, UR39, 0xffffffff, 0x19 ;  /* 0xffffffff27277891 */ /* 0x000fe2000f8fca3f */
[----:B--2---:R-:W-:-:S02]  /*1a90*/  IMAD R3, R4, UR19, RZ ;  /* 0x0000001304037c24 */ /* 0x004fc4000f8e02ff */
[----:B------:R-:W-:Y:S01]  /*1aa0*/  IMAD.WIDE.U32 R6, R4, UR12, R6 ;  /* 0x0000000c04067c25 */ /* 0x000fe2000f8e0006 */
[----:B-1----:R-:W-:-:S04]  /*1ab0*/  SHF.R.S32.HI R21, RZ, 0x1f, R20 ;  /* 0x0000001fff157819 */ /* 0x002fc80000011414 */
[CC--:B------:R-:W-:Y:S02]  /*1ac0*/  LEA.HI R2, R21.reuse, R20.reuse, RZ, 0x3 ;  /* 0x0000001415027211 */ /* 0x0c0fe400078f18ff */
[----:B------:R-:W-:Y:S02]  /*1ad0*/  LEA.HI R10, R21, R20, RZ, 0x5 ;  /* 0x00000014150a7211 */ /* 0x000fe400078f28ff */
[----:B------:R-:W-:Y:S02]  /*1ae0*/  SHF.R.S32.HI R2, RZ, 0x3, R2 ;  /* 0x00000003ff027819 */ /* 0x000fe40000011402 */
[----:B------:R-:W-:Y:S02]  /*1af0*/  LOP3.LUT R0, R10, 0xffffffe0, RZ, 0xc0, !PT ;  /* 0xffffffe00a007812 */ /* 0x000fe400078ec0ff */
[----:B------:R-:W-:Y:S02]  /*1b00*/  SHF.R.S32.HI R19, RZ, 0x1f, R2 ;  /* 0x0000001fff137819 */ /* 0x000fe40000011402 */
[----:B------:R-:W-:Y:S01]  /*1b10*/  IADD3 R8, P0, R2, UR12, RZ ;  /* 0x0000000c02087c10 */ /* 0x000fe2000ff1e0ff */
[----:B------:R-:W-:Y:S01]  /*1b20*/  IMAD.IADD R9, R20, 0x1, -R0 ;  /* 0x0000000114097824 */ /* 0x000fe200078e0a00 */
[----:B------:R-:W-:Y:S01]  /*1b30*/  SHF.R.S32.HI R10, RZ, 0x5, R10 ;  /* 0x00000005ff0a7819 */ /* 0x000fe2000001140a */
[----:B------:R-:W-:Y:S01]  /*1b40*/  IMAD R0, R5, UR12, R3 ;  /* 0x0000000c05007c24 */ /* 0x000fe2000f8e0203 */
[----:B------:R-:W-:Y:S01]  /*1b50*/  IADD3.X R3, R19, UR19, RZ, P0, !PT ;  /* 0x0000001313037c10 */ /* 0x000fe200087fe4ff */
[----:B------:R-:W-:-:S02]  /*1b60*/  UIMAD UR19, UR55, UR9, UR13 ;  /* 0x00000009371372a4 */ /* 0x000fc4000f8e020d */
[----:B------:R-:W-:Y:S01]  /*1b70*/  IMAD R11, R10, UR6, R9 ;  /* 0x000000060a0b7c24 */ /* 0x000fe2000f8e0209 */
[----:B------:R-:W-:Y:S01]  /*1b80*/  USHF.L.U32 UR6, UR6, 0x7, URZ ;  /* 0x0000000706067899 */ /* 0x000fe2000800063f */
[----:B------:R-:W-:Y:S01]  /*1b90*/  IMAD R3, R3, UR24, RZ ;  /* 0x0000001803037c24 */ /* 0x000fe2000f8e02ff */
[----:B------:R-:W-:Y:S01]  /*1ba0*/  UIMAD UR12, UR58, UR14, URZ ;  /* 0x0000000e3a0c72a4 */ /* 0x000fe2000f8e023f */
[----:B------:R-:W-:Y:S01]  /*1bb0*/  IMAD.U32 R10, RZ, RZ, UR8 ;  /* 0x00000008ff0a7e24 */ /* 0x000fe2000f8e00ff */
[----:B------:R-:W-:Y:S01]  /*1bc0*/  UIADD3 UR13, UP1, UP0, UR26, UR6, UR49 ;  /* 0x000000061a0d7290 */ /* 0x000fe2000f83e031 */
[C---:B------:R-:W-:Y:S01]  /*1bd0*/  IMAD R3, R8.reuse, UR25, R3 ;  /* 0x0000001908037c24 */ /* 0x040fe2000f8e0203 */
[----:B------:R-:W-:Y:S01]  /*1be0*/  USHF.R.S32.HI UR6, URZ, 0x1f, UR6 ;  /* 0x0000001f3f067899 */ /* 0x000fe20008011406 */
[----:B------:R-:W-:Y:S01]  /*1bf0*/  IMAD.WIDE.U32 R8, R8, UR24, R24 ;  /* 0x0000001808087c25 */ /* 0x000fe2000f8e0018 */
[----:B------:R-:W-:Y:S02]  /*1c00*/  UIMAD UR15, UR55, UR15, UR12 ;  /* 0x0000000f370f72a4 */ /* 0x000fe4000f8e020c */
[----:B------:R-:W-:Y:S01]  /*1c10*/  UIADD3.X UR6, UR50, UR6, UR53, UP1, UP0 ;  /* 0x0000000632067290 */ /* 0x000fe20008fe0435 */
[----:B------:R-:W-:Y:S01]  /*1c20*/  IMAD.IADD R7, R7, 0x1, R0 ;  /* 0x0000000107077824 */ /* 0x000fe200078e0200 */
[----:B------:R-:W-:Y:S01]  /*1c30*/  IADD3 R8, P0, R8, UR56, RZ ;  /* 0x0000003808087c10 */ /* 0x000fe2000ff1e0ff */
[----:B------:R-:W-:Y:S01]  /*1c40*/  UIADD3 UR12, UP1, UP0, UR51, UR13, UR54 ;  /* 0x0000000d330c7290 */ /* 0x000fe2000f83e036 */
[----:B------:R-:W-:Y:S01]  /*1c50*/  IMAD.U32 R0, RZ, RZ, UR14 ;  /* 0x0000000eff007e24 */ /* 0x000fe2000f8e00ff */
[----:B------:R-:W-:Y:S01]  /*1c60*/  UIMAD.WIDE UR8, UR16, 0x4, UR30 ;  /* 0x00000004100878a5 */ /* 0x000fe2000f8e021e */
[----:B------:R-:W-:Y:S01]  /*1c70*/  IMAD.WIDE.U32 R6, R10, UR55, R6 ;  /* 0x000000370a067c25 */ /* 0x000fe2000f8e0006 */
[----:B------:R-:W-:Y:S01]  /*1c80*/  IADD3.X R9, R9, UR48, R3, P0, !PT ;  /* 0x0000003009097c10 */ /* 0x000fe200087fe403 */
[----:B------:R-:W-:Y:S01]  /*1c90*/  UIADD3.X UR6, UR52, UR6, UR46, UP1, UP0 ;  /* 0x0000000634067290 */ /* 0x000fe20008fe042e */
[----:B------:R-:W-:Y:S01]  /*1ca0*/  PLOP3.LUT P0, PT, PT, PT, UP2, 0x80, 0x0 ;  /* 0x000000000000781c */ /* 0x000fe20003f0f028 */
[----:B------:R-:W-:Y:S01]  /*1cb0*/  VIADD R7, R7, UR19 ;  /* 0x0000001307077c36 */ /* 0x000fe20008000000 */
[----:B------:R-:W-:Y:S01]  /*1cc0*/  ULDC.64 UR30, c[0x0][0x400] ;  /* 0x00010000001e7ab9 */ /* 0x000fe20000000a00 */
[----:B------:R-:W-:Y:S01]  /*1cd0*/  IMAD R3, R19, R4, RZ ;  /* 0x0000000413037224 */ /* 0x000fe200078e02ff */
[----:B------:R-:W-:Y:S01]  /*1ce0*/  UIMAD.WIDE UR26, UR27, 0x4, UR42 ;  /* 0x000000041b1a78a5 */ /* 0x000fe2000f8e022a */
[----:B------:R-:W-:Y:S01]  /*1cf0*/  IMAD.WIDE.U32 R8, R0, UR55, R8 ;  /* 0x0000003700087c25 */ /* 0x000fe2000f8e0008 */
[----:B------:R-:W-:-:S03]  /*1d00*/  IADD3 R0, P1, R11, UR12, RZ ;  /* 0x0000000c0b007c10 */ /* 0x000fc6000ff3e0ff */
[----:B------:R-:W-:Y:S01]  /*1d10*/  IMAD.WIDE.U32 R6, R2, R4, R6 ;  /* 0x0000000402067225 */ /* 0x000fe200078e0006 */
[----:B------:R-:W-:Y:S02]  /*1d20*/  LEA.HI.X.SX32 R10, R11, UR6, 0x1, P1 ;  /* 0x000000060b0a7c11 */ /* 0x000fe400088f0eff */
[----:B------:R-:W-:Y:S01]  /*1d30*/  LEA R221, P1, R0, UR30, 0x2 ;  /* 0x0000001e00dd7c11 */ /* 0x000fe2000f8210ff */
[----:B------:R-:W-:Y:S01]  /*1d40*/  IMAD R3, R2, R5, R3 ;  /* 0x0000000502037224 */ /* 0x000fe200078e0203 */
[----:B------:R-:W-:Y:S01]  /*1d50*/  LEA R12, P2, R6, UR34, 0x1 ;  /* 0x00000022060c7c11 */ /* 0x000fe2000f8408ff */
[----:B------:R-:W-:Y:S01]  /*1d60*/  VIADD R9, R9, UR15 ;  /* 0x0000000f09097c36 */ /* 0x000fe20008000000 */
[----:B------:R-:W-:Y:S01]  /*1d70*/  LEA R11, P3, R8, UR40, 0x1 ;  /* 0x00000028080b7c11 */ /* 0x000fe2000f8608ff */
[----:B------:R-:W-:Y:S01]  /*1d80*/  IMAD.IADD R3, R7, 0x1, R3 ;  /* 0x0000000107037824 */ /* 0x000fe200078e0203 */
[----:B------:R-:W-:Y:S02]  /*1d90*/  LEA.HI.X R220, R0, UR31, R10, 0x2, P1 ;  /* 0x0000001f00dc7c11 */ /* 0x000fe400088f140a */
[----:B------:R-:W-:-:S02]  /*1da0*/  LEA.HI.X R9, R8, UR41, R9, 0x1, P3 ;  /* 0x0000002908097c11 */ /* 0x000fc400098f0c09 */
[----:B------:R-:W-:Y:S01]  /*1db0*/  LEA.HI.X R6, R6, UR35, R3, 0x1, P2 ;  /* 0x0000002306067c11 */ /* 0x000fe200090f0c03 */
[----:B---3--:R-:W-:Y:S06]  /*1dc0*/  @!P0 BRA `(.L_x_608) ;  /* 0x00000094003c8947 */ /* 0x008fec0003800000 */
[----:B------:R-:W2:Y:S01]  /*1dd0*/  LDL R15, [R1] ;  /* 0x00000000010f7983 */ /* 0x000ea20000100800 */
[----:B------:R-:W-:Y:S01]  /*1de0*/  PLOP3.LUT P1, PT, PT, PT, UP4, 0x80, 0x0 ;  /* 0x000000000000781c */ /* 0x000fe20003f2f048 */
[----:B------:R-:W-:Y:S01]  /*1df0*/  UMOV UR13, UR9 ;  /* 0x00000009000d7c82 */ /* 0x000fe20008000000 */
[----:B------:R-:W-:Y:S01]  /*1e00*/  UMOV UR9, UR39 ;  /* 0x0000002700097c82 */ /* 0x000fe20008000000 */
[----:B------:R-:W-:Y:S01]  /*1e10*/  UMOV UR14, UR8 ;  /* 0x00000008000e7c82 */ /* 0x000fe20008000000 */
[----:B------:R-:W-:Y:S01]  /*1e20*/  UIMAD UR6, UR9, -0x80, UR36 ;  /* 0xffffff80090678a4 */ /* 0x000fe2000f8e0224 */
[C---:B------:R-:W-:Y:S01]  /*1e30*/  VIADD R10, R2.reuse, 0x20 ;  /* 0x00000020020a7836 */ /* 0x040fe20000000000 */
[----:B------:R-:W-:Y:S01]  /*1e40*/  ULEA.HI UR8, UR9, UR9, URZ, 0x1 ;  /* 0x0000000909087291 */ /* 0x000fe2000f8f083f */
[C---:B------:R-:W-:Y:S01]  /*1e50*/  VIADD R17, R2.reuse, 0x40 ;  /* 0x0000004002117836 */ /* 0x040fe20000000000 */
[----:B------:R-:W-:Y:S01]  /*1e60*/  UMOV UR16, UR26 ;  /* 0x0000001a00107c82 */ /* 0x000fe20008000000 */
[C---:B------:R-:W-:Y:S01]  /*1e70*/  VIADD R18, R2.reuse, 0x60 ;  /* 0x0000006002127836 */ /* 0x040fe20000000000 */
[----:B------:R-:W-:Y:S01]  /*1e80*/  ISETP.GE.AND P5, PT, R2, UR6, PT ;  /* 0x0000000602007c0c */ /* 0x000fe2000bfa6270 */
[----:B------:R-:W-:Y:S01]  /*1e90*/  ULOP3.LUT UR8, UR8, 0xfffffffe, URZ, 0xc0, !UPT ;  /* 0xfffffffe08087892 */ /* 0x000fe2000f8ec03f */
[----:B------:R-:W-:Y:S01]  /*1ea0*/  BSSY B0, `(.L_x_609) ;  /* 0x000001b000007945 */ /* 0x000fe20003800000 */
[----:B------:R-:W-:Y:S01]  /*1eb0*/  UMOV UR15, UR27 ;  /* 0x0000001b000f7c82 */ /* 0x000fe20008000000 */
[----:B------:R-:W-:Y:S01]  /*1ec0*/  IMAD.MOV.U32 R226, RZ, RZ, R11 ;  /* 0x000000ffffe27224 */ /* 0x000fe200078e000b */
[----:B------:R-:W-:Y:S01]  /*1ed0*/  UIADD3 UR8, UR9, -UR8, URZ ;  /* 0x8000000809087290 */ /* 0x000fe2000fffe03f */
[----:B------:R-:W-:Y:S01]  /*1ee0*/  ISETP.GE.AND P4, PT, R10, UR6, PT ;  /* 0x000000060a007c0c */ /* 0x000fe2000bf86270 */
[----:B------:R-:W-:Y:S01]  /*1ef0*/  IMAD.MOV.U32 R227, RZ, RZ, R12 ;  /* 0x000000ffffe37224 */ /* 0x000fe200078e000c */
[----:B------:R-:W-:Y:S01]  /*1f00*/  @P1 BAR.SYNC.DEFER_BLOCKING 0x0 ;  /* 0x0000000000001b1d */ /* 0x000fe20000010000 */
[----:B------:R-:W-:Y:S01]  /*1f10*/  UISETP.NE.AND UP0, UPT, UR8, 0x1, UPT ;  /* 0x000000010800788c */ /* 0x000fe2000bf05270 */
[----:B------:R-:W-:Y:S01]  /*1f20*/  ISETP.GE.AND P3, PT, R17, UR6, PT ;  /* 0x0000000611007c0c */ /* 0x000fe2000bf66270 */
[----:B------:R-:W-:Y:S01]  /*1f30*/  IMAD.MOV.U32 R228, RZ, RZ, R6 ;  /* 0x000000ffffe47224 */ /* 0x000fe200078e0006 */
[----:B------:R-:W-:-:S03]  /*1f40*/  ISETP.GE.AND P2, PT, R18, UR6, PT ;  /* 0x0000000612007c0c */ /* 0x000fc6000bf46270 */
[----:B------:R-:W-:Y:S02]  /*1f50*/  PLOP3.LUT P0, PT, PT, PT, UP0, 0x80, 0x0 ;  /* 0x000000000000781c */ /* 0x000fe40003f0f008 */
[C---:B--2---:R-:W-:Y:S01]  /*1f60*/  LEA R0, R15.reuse, UR4, 0x1 ;  /* 0x000000040f007c11 */ /* 0x044fe2000f8e08ff */
[----:B------:R-:W-:-:S04]  /*1f70*/  VIADD R3, R15, 0x2000 ;  /* 0x000020000f037836 */ /* 0x000fc80000000000 */
[----:B------:R1:W-:Y:S01]  /*1f80*/  @P5 STS.128 [R0+0x8000], RZ ;  /* 0x008000ff00005388 */ /* 0x0003e20000000c00 */
[----:B------:R-:W-:Y:S01]  /*1f90*/  SEL R3, R3, R15, !P0 ;  /* 0x0000000f03037207 */ /* 0x000fe20004000000 */
[----:B------:R-:W-:Y:S06]  /*1fa0*/  @P5 BRA `(.L_x_610) ;  /* 0x0000000000285947 */ /* 0x000fec0003800000 */
        /* <DEDUP_REMOVED lines=10> */
.L_x_610:
[----:B------:R-:W-:Y:S05]  /*2050*/  BSYNC B0 ;  /* 0x0000000000007941 */ /* 0x000fea0003800000 */
.L_x_609:
        /* <DEDUP_REMOVED lines=14> */
.L_x_612:
[----:B------:R-:W-:Y:S05]  /*2140*/  BSYNC B0 ;  /* 0x0000000000007941 */ /* 0x000fea0003800000 */
.L_x_611:
        /* <DEDUP_REMOVED lines=13> */
.L_x_614:
[----:B------:R-:W-:Y:S05]  /*2220*/  BSYNC B0 ;  /* 0x0000000000007941 */ /* 0x000fea0003800000 */
.L_x_613:
        /* <DEDUP_REMOVED lines=16> */
.L_x_616:
[----:B------:R-:W-:Y:S05]  /*2330*/  BSYNC B0 ;  /* 0x0000000000007941 */ /* 0x000fea0003800000 */
.L_x_615:
[----:B------:R1:W-:Y:S01]  /*2340*/  @P5 STS [R189], RZ ;  /* 0x000000ffbd005388 */ /* 0x0003e20000000800 */
[----:B------:R-:W-:Y:S01]  /*2350*/  BSSY B0, `(.L_x_617) ;  /* 0x0000014000007945 */ /* 0x000fe20003800000 */
[----:B------:R-:W-:Y:S02]  /*2360*/  MOV R225, R9 ;  /* 0x0000000900e17202 */ /* 0x000fe40000000f00 */
[----:B------:R1:W-:Y:S01]  /*2370*/  @P5 STS [R189+0x4], RZ ;  /* 0x000004ffbd005388 */ /* 0x0003e20000000800 */
[----:B------:R-:W-:-:S03]  /*2380*/  MOV R3, UR22 ;  /* 0x0000001600037c02 */ /* 0x000fc60008000f00 */
        /* <DEDUP_REMOVED lines=16> */
.L_x_618:
[----:B------:R-:W-:Y:S05]  /*2490*/  BSYNC B0 ;  /* 0x0000000000007941 */ /* 0x000fea0003800000 */
.L_x_617:
        /* <DEDUP_REMOVED lines=13> */
[----:B---3--:R-:W-:Y:S02]  /*2570*/  IMAD.U32 R5, RZ, RZ, UR24 ;  /* 0x00000018ff057e24 */ /* 0x008fe4000f8e00ff */
[----:B------:R-:W-:-:S03]  /*2580*/  IMAD.U32 R6, RZ, RZ, UR25 ;  /* 0x00000019ff067e24 */ /* 0x000fc6000f8e00ff */
[----:B------:R-:W-:-:S04]  /*2590*/  LEA R4, P1, R5, R226, 0x6 ;  /* 0x000000e205047211 */ /* 0x000fc800078230ff */
[----:B------:R-:W-:-:S05]  /*25a0*/  LEA.HI.X R5, R5, R225, R6, 0x6, P1 ;  /* 0x000000e105057211 */ /* 0x000fca00008f3406 */
[----:B------:R-:W-:Y:S01]  /*25b0*/  @!PT LDS RZ, [RZ] ;  /* 0x00000000fffff984 */ /* 0x000fe20000000800 */
[----:B------:R-:W-:Y:S01]  /*25c0*/  @!PT LDS RZ, [RZ] ;  /* 0x00000000fffff984 */ /* 0x000fe20000000800 */
[----:B------:R-:W-:Y:S01]  /*25d0*/  @!PT LDS RZ, [RZ] ;  /* 0x00000000fffff984 */ /* 0x000fe20000000800 */
[----:B------:R3:W-:Y:S04]  /*25e0*/  LDGSTS.E.BYPASS.LTC128B.128 [R189+0x1000], desc[UR10][R4.64] ;  /* 0x0100000004bd7fae */ /* 0x0007e8000b901d4a */
.L_x_620:
[----:B------:R-:W-:Y:S05]  /*25f0*/  BSYNC B0 ;  /* 0x0000000000007941 */ /* 0x000fea0003800000 */
.L_x_619:
        /* <DEDUP_REMOVED lines=21> */
.L_x_622:
[----:B------:R-:W-:Y:S05]  /*2750*/  BSYNC B0 ;  /* 0x0000000000007941 */ /* 0x000fea0003800000 */
.L_x_621:
        /* <DEDUP_REMOVED lines=13> */
[----:B---3--:R-:W-:Y:S01]  /*2830*/  MOV R6, UR24 ;  /* 0x0000001800067c02 */ /* 0x008fe20008000f00 */
[----:B------:R-:W-:Y:S01]  /*2840*/  UIMAD UR8, UR25, 0xc0, URZ ;  /* 0x000000c0190878a4 */ /* 0x000fe2000f8e023f */
[----:B------:R-:W-:Y:S02]  /*2850*/  MOV R4, R226 ;  /* 0x000000e200047202 */ /* 0x000fe40000000f00 */
[----:B------:R-:W-:-:S03]  /*2860*/  MOV R5, R225 ;  /* 0x000000e100057202 */ /* 0x000fc60000000f00 */
[----:B------:R-:W-:-:S05]  /*2870*/  IMAD.WIDE.U32 R4, R6, 0xc0, R4 ;  /* 0x000000c006047825 */ /* 0x000fca00078e0004 */
[----:B------:R-:W-:-:S05]  /*2880*/  IADD3 R5, R5, UR8, RZ ;  /* 0x0000000805057c10 */ /* 0x000fca000fffe0ff */
[----:B------:R-:W-:Y:S01]  /*2890*/  @!PT LDS RZ, [RZ] ;  /* 0x00000000fffff984 */ /* 0x000fe20000000800 */
[----:B------:R-:W-:Y:S01]  /*28a0*/  @!PT LDS RZ, [RZ] ;  /* 0x00000000fffff984 */ /* 0x000fe20000000800 */
[----:B------:R-:W-:Y:S01]  /*28b0*/  @!PT LDS RZ, [RZ] ;  /* 0x00000000fffff984 */ /* 0x000fe20000000800 */
[----:B------:R3:W-:Y:S02]  /*28c0*/  LDGSTS.E.BYPASS.LTC128B.128 [R189+0x3000], desc[UR10][R4.64] ;  /* 0x0300000004bd7fae */ /* 0x0007e4000b901d4a */
.L_x_624:
[----:B------:R-:W-:Y:S05]  /*28d0*/  BSYNC B0 ;  /* 0x0000000000007941 */ /* 0x000fea0003800000 */
.L_x_623:
[----:B------:R-:W5:Y:S01]  /*28e0*/  LDL R22, [R1+0x8] ;  /* 0x0000080001167983 */ /* 0x000f620000100800 */
[----:B------:R-:W-:Y:S01]  /*28f0*/  UIMAD UR8, UR44, UR22, URZ ;  /* 0x000000162c0872a4 */ /* 0x000fe2000f8e023f */
[----:B---3--:R-:W-:Y:S01]  /*2900*/  IMAD.WIDE.U32 R4, R3, UR29, R24 ;  /* 0x0000001d03047c25 */ /* 0x008fe2000f8e0018 */
[----:B------:R-:W-:Y:S01]  /*2910*/  ULDC.64 UR24, c[0x0][0x260] ;  /* 0x0000980000187ab9 */ /* 0x000fe20000000a00 */
[----:B------:R-:W-:Y:S01]  /*2920*/  BSSY B0, `(.L_x_625) ;  /* 0x0000028000007945 */ /* 0x000fe20003800000 */
[----:B------:R-:W-:Y:S02]  /*2930*/  UIMAD UR12, UR29, UR23, UR8 ;  /* 0x000000171d0c72a4 */ /* 0x000fe4000f8e0208 */
[----:B------:R-:W-:Y:S01]  /*2940*/  UIMAD UR8, UR17, -0x80, UR7 ;  /* 0xffffff80110878a4 */ /* 0x000fe2000f8e0207 */
[----:B------:R-:W-:-:S03]  /*2950*/  IADD3 R4, P1, R4, UR37, RZ ;  /* 0x0000002504047c10 */ /* 0x000fc6000ff3e0ff */
[----:B------:R-:W-:Y:S02]  /*2960*/  IMAD.U32 R3, RZ, RZ, UR12 ;  /* 0x0000000cff037e24 */ /* 0x000fe4000f8e00ff */
[----:B------:R-:W-:-:S03]  /*2970*/  ISETP.GE.AND P5, PT, R2, UR8, PT ;  /* 0x0000000802007c0c */ /* 0x000fc6000bfa6270 */
[----:B------:R-:W-:Y:S01]  /*2980*/  IADD3.X R5, R5, UR38, R3, P1, !PT ;  /* 0x0000002605057c10 */ /* 0x000fe20008ffe403 */
[----:B------:R-:W-:-:S04]  /*2990*/  IMAD R3, R14, UR24, RZ ;  /* 0x000000180e037c24 */ /* 0x000fc8000f8e02ff */
[C---:B------:R-:W-:Y:S02]  /*29a0*/  IMAD R3, R13.reuse, UR25, R3 ;  /* 0x000000190d037c24 */ /* 0x040fe4000f8e0203 */
[----:B------:R-:W-:-:S03]  /*29b0*/  IMAD.WIDE.U32 R4, R13, UR24, R4 ;  /* 0x000000180d047c25 */ /* 0x000fc6000f8e0004 */
[----:B------:R3:W-:Y:S01]  /*29c0*/  @P5 STS.128 [R0+0xc000], RZ ;  /* 0x00c000ff00005388 */ /* 0x0007e20000000c00 */
[----:B------:R-:W-:Y:S02]  /*29d0*/  IMAD.IADD R3, R5, 0x1, R3 ;  /* 0x0000000105037824 */ /* 0x000fe400078e0203 */
[C---:B-----5:R-:W-:Y:S02]  /*29e0*/  VIADD R6, R22.reuse, 0x8 ;  /* 0x0000000816067836 */ /* 0x060fe40000000000 */
[----:B------:R-:W-:-:S03]  /*29f0*/  VIADD R11, R22, 0x48 ;  /* 0x00000048160b7836 */ /* 0x000fc60000000000 */
[----:B------:R-:W-:Y:S01]  /*2a00*/  ISETP.GE.AND P1, PT, R6, UR6, PT ;  /* 0x0000000606007c0c */ /* 0x000fe2000bf26270 */
[----:B------:R-:W-:Y:S01]  /*2a10*/  VIADD R6, R22, 0x40 ;  /* 0x0000004016067836 */ /* 0x000fe20000000000 */
[----:B------:R-:W-:Y:S02]  /*2a20*/  ISETP.GE.AND P6, PT, R11, UR6, PT ;  /* 0x000000060b007c0c */ /* 0x000fe4000bfc6270 */
[----:B------:R-:W-:Y:S02]  /*2a30*/  P2R R16, PR, RZ, 0x2 ;  /* 0x00000002ff107803 */ /* 0x000fe40000000000 */
[----:B------:R-:W-:Y:S02]  /*2a40*/  ISETP.GE.AND P2, PT, R6, UR6, PT ;  /* 0x0000000606007c0c */ /* 0x000fe4000bf46270 */
[----:B------:R-:W-:Y:S02]  /*2a50*/  ISETP.GE.AND P1, PT, R22, UR6, PT ;  /* 0x0000000616007c0c */ /* 0x000fe4000bf26270 */
[----:B------:R-:W-:-:S02]  /*2a60*/  P2R R12, PR, RZ, 0x4 ;  /* 0x00000004ff0c7803 */ /* 0x000fc40000000000 */
[----:B------:R-:W-:Y:S01]  /*2a70*/  P2R R15, PR, RZ, 0x2 ;  /* 0x00000002ff0f7803 */ /* 0x000fe20000000000 */
[----:B---3--:R-:W-:Y:S08]  /*2a80*/  @P5 BRA `(.L_x_626) ;  /* 0x0000000000445947 */ /* 0x008ff00003800000 */
        /* <DEDUP_REMOVED lines=17> */
.L_x_626:
[----:B------:R-:W-:Y:S05]  /*2ba0*/  BSYNC B0 ;  /* 0x0000000000007941 */ /* 0x000fea0003800000 */
.L_x_625:
        /* <DEDUP_REMOVED lines=23> */
.L_x_628:
[----:B------:R-:W-:Y:S05]  /*2d20*/  BSYNC B0 ;  /* 0x0000000000007941 */ /* 0x000fea0003800000 */
.L_x_627:
        /* <DEDUP_REMOVED lines=23> */
.L_x_630:
[----:B------:R-:W-:Y:S05]  /*2ea0*/  BSYNC B0 ;  /* 0x0000000000007941 */ /* 0x000fea0003800000 */
.L_x_629:
        /* <DEDUP_REMOVED lines=23> */
.L_x_632:
[----:B------:R-:W-:Y:S05]  /*3020*/  BSYNC B0 ;  /* 0x0000000000007941 */ /* 0x000fea0003800000 */
.L_x_631:
        /* <DEDUP_REMOVED lines=32> */
.L_x_634:
[----:B------:R-:W-:Y:S05]  /*3230*/  BSYNC B0 ;  /* 0x0000000000007941 */ /* 0x000fea0003800000 */
.L_x_633:
        /* <DEDUP_REMOVED lines=22> */
.L_x_636:
[----:B------:R-:W-:Y:S05]  /*33a0*/  BSYNC B0 ;  /* 0x0000000000007941 */ /* 0x000fea0003800000 */
.L_x_635:
        /* <DEDUP_REMOVED lines=22> */
.L_x_638:
[----:B------:R-:W-:Y:S05]  /*3510*/  BSYNC B0 ;  /* 0x0000000000007941 */ /* 0x000fea0003800000 */
.L_x_637:
        /* <DEDUP_REMOVED lines=21> */
.L_x_640:
[----:B------:R-:W-:Y:S05]  /*3670*/  BSYNC B0 ;  /* 0x0000000000007941 */ /* 0x000fea0003800000 */
.L_x_639:
[----:B------:R-:W-:Y:S01]  /*3680*/  ULDC.64 UR22, c[0x0][0x3c8] ;  /* 0x0000f20000167ab9 */ /* 0x000fe20000000a00 */
[----:B------:R-:W-:Y:S01]  /*3690*/  USHF.R.S32.HI UR8, URZ, 0x1f, UR55 ;  /* 0x0000001f3f087899 */ /* 0x000fe20008011437 */
[----:B------:R-:W-:Y:S01]  /*36a0*/  ISETP.NE.AND P5, PT, R15, RZ, PT ;  /* 0x000000ff0f00720c */ /* 0x000fe20003fa5270 */
[----:B------:R-:W-:Y:S01]  /*36b0*/  UISETP.NE.U32.AND UP1, UPT, UR22, URZ, UPT ;  /* 0x0000003f1600728c */ /* 0x000fe2000bf25070 */
[----:B------:R-:W-:Y:S01]  /*36c0*/  SHF.R.S32.HI R7, RZ, 0x1f, R22 ;  /* 0x0000001fff077819 */ /* 0x000fe20000011416 */
[----:B------:R-:W0:Y:S01]  /*36d0*/  LDGDEPBAR ;  /* 0x00000000000079af */ /* 0x000e220000000000 */
[----:B------:R-:W-:Y:S01]  /*36e0*/  SHF.R.S32.HI R5, RZ, 0x1f, R11 ;  /* 0x0000001fff057819 */ /* 0x000fe2000001140b */
[----:B------:R-:W-:Y:S01]  /*36f0*/  UISETP.NE.AND.EX UP1, UPT, UR23, URZ, UPT, UP1 ;  /* 0x0000003f1700728c */ /* 0x000fe2000bf25310 */
[----:B------:R-:W-:Y:S01]  /*3700*/  IMAD.MOV.U32 R244, RZ, RZ, 0x7f800000 ;  /* 0x7f800000fff47424 */ /* 0x000fe200078e00ff */
[----:B------:R-:W-:Y:S02]  /*3710*/  ISETP.NE.AND P4, PT, R16, RZ, PT ;  /* 0x000000ff1000720c */ /* 0x000fe40003f85270 */
[----:B------:R-:W-:Y:S01]  /*3720*/  ISETP.NE.AND P3, PT, R12, RZ, PT ;  /* 0x000000ff0c00720c */ /* 0x000fe20003f65270 */
[----:B------:R-:W-:Y:S01]  /*3730*/  IMAD.MOV.U32 R245, RZ, RZ, 0x7f800000 ;  /* 0x7f800000fff57424 */ /* 0x000fe200078e00ff */
[----:B------:R-:W-:Y:S01]  /*3740*/  PLOP3.LUT P1, PT, PT, PT, UP1, 0x80, 0x0 ;  /* 0x000000000000781c */ /* 0x000fe20003f2f018 */
[----:B------:R-:W-:Y:S01]  /*3750*/  IMAD.MOV.U32 R246, RZ, RZ, 0x7f800000 ;  /* 0x7f800000fff67424 */ /* 0x000fe200078e00ff */
[----:B------:R-:W-:-:S03]  /*3760*/  ULDC UR19, c[0x0][0x2d0] ;  /* 0x0000b40000137ab9 */ /* 0x000fc60000000800 */
[----:B------:R-:W-:Y:S01]  /*3770*/  @UP1 ULDC.64 UR24, c[0x0][0x3d0] ;  /* 0x0000f40000181ab9 */ /* 0x000fe20000000a00 */
[----:B------:R-:W-:Y:S01]  /*3780*/  @UP1 UMOV UR20, UR55 ;  /* 0x0000003700141c82 */ /* 0x000fe20008000000 */
[----:B------:R-:W-:Y:S01]  /*3790*/  @UP1 UIMAD UR6, UR57, UR24, URZ ;  /* 0x00000018390612a4 */ /* 0x000fe2000f8e023f */
[----:B------:R-:W-:Y:S02]  /*37a0*/  @UP1 UMOV UR21, UR8 ;  /* 0x0000000800151c82 */ /* 0x000fe40008000000 */
[----:B------:R-:W-:Y:S02]  /*37b0*/  @UP1 UIMAD.WIDE.U32 UR20, UR45, UR24, UR20 ;  /* 0x000000182d1412a5 */ /* 0x000fe4000f8e0014 */
[----:B------:R-:W-:Y:S02]  /*37c0*/  @UP1 UIMAD UR6, UR45, UR25, UR6 ;  /* 0x000000192d0612a4 */ /* 0x000fe4000f8e0206 */
[----:B------:R-:W-:Y:S02]  /*37d0*/  @UP1 ULEA UR22, UP0, UR20, UR22, 0x2 ;  /* 0x0000001614161291 */ /* 0x000fe4000f80103f */
[----:B------:R-:W-:-:S04]  /*37e0*/  @UP1 UIADD3 UR6, UR21, UR6, URZ ;  /* 0x0000000615061290 */ /* 0x000fc8000fffe03f */
[----:B------:R-:W-:Y:S01]  /*37f0*/  @UP1 ULEA.HI.X UR23, UR20, UR23, UR6, 0x2, UP0 ;  /* 0x0000001714171291 */ /* 0x000fe200080f1406 */
[----:B-1----:R-:W-:Y:S01]  /*3800*/  IMAD.U32 R2, RZ, RZ, UR22 ;  /* 0x00000016ff027e24 */ /* 0x002fe2000f8e00ff */
[----:B--234-:R-:W-:Y:S01]  /*3810*/  SHF.L.U64.HI R0, R22, 0x2, R7 ;  /* 0x0000000216007819 */ /* 0x01cfe20000010207 */
[----:B------:R-:W-:Y:S01]  /*3820*/  @UP1 ULDC UR6, c[0x0][0x2e8] ;  /* 0x0000ba0000061ab9 */ /* 0x000fe20000000800 */
[----:B------:R-:W-:Y:S02]  /*3830*/  IMAD.MOV.U32 R243, RZ, RZ, 0x7f800000 ;  /* 0x7f800000fff37424 */ /* 0x000fe400078e00ff */
[----:B------:R-:W-:Y:S02]  /*3840*/  IMAD.SHL.U32 R247, R20, 0x2, RZ ;  /* 0x0000000214f77824 */ /* 0x000fe400078e00ff */
[----:B------:R-:W-:Y:S02]  /*3850*/  VIADD R178, R185, 0x2000 ;  /* 0x00002000b9b27836 */ /* 0x000fe40000000000 */
[----:B------:R-:W-:Y:S01]  /*3860*/  VIADD R183, R184, 0x2000 ;  /* 0x00002000b8b77836 */ /* 0x000fe20000000000 */
[----:B------:R-:W-:Y:S01]  /*3870*/  CS2R R126, SRZ ;  /* 0x00000000007e7805 */ /* 0x000fe2000001ff00 */
[----:B------:R-:W-:Y:S01]  /*3880*/  IMAD.U32 R3, RZ, RZ, UR23 ;  /* 0x00000017ff037e24 */ /* 0x000fe2000f8e00ff */
[----:B------:R-:W-:Y:S01]  /*3890*/  CS2R R124, SRZ ;  /* 0x00000000007c7805 */ /* 0x000fe2000001ff00 */
[----:B------:R-:W-:Y:S01]  /*38a0*/  IMAD.SHL.U32 R252, R22, 0x4, RZ ;  /* 0x0000000416fc7824 */ /* 0x000fe200078e00ff */
[----:B------:R-:W-:Y:S01]  /*38b0*/  CS2R R130, SRZ ;  /* 0x0000000000827805 */ /* 0x000fe2000001ff00 */
[----:B------:R-:W-:Y:S01]  /*38c0*/  IMAD.MOV.U32 R187, RZ, RZ, 0x20 ;  /* 0x00000020ffbb7424 */ /* 0x000fe200078e00ff */
[----:B------:R1:W2:Y:S01]  /*38d0*/  @P1 LDG.E R6, desc[UR10][R2.64] ;  /* 0x0000000a02061981 */ /* 0x0002a2000c1e1900 */
[----:B------:R-:W-:Y:S01]  /*38e0*/  IMAD.MOV.U32 R186, RZ, RZ, 0x40 ;  /* 0x00000040ffba7424 */ /* 0x000fe200078e00ff */
        /* <DEDUP_REMOVED lines=23> */
[----:B-1----:R-:W-:Y:S01]  /*3a60*/  IMAD.SHL.U32 R2, R22, 0x4, RZ ;  /* 0x0000000416027824 */ /* 0x002fe200078e00ff */
[----:B------:R-:W-:Y:S02]  /*3a70*/  CS2R R82, SRZ ;  /* 0x0000000000527805 */ /* 0x000fe4000001ff00 */
[----:B------:R-:W-:-:S02]  /*3a80*/  CS2R R80, SRZ ;  /* 0x0000000000507805 */ /* 0x000fc4000001ff00 */
[----:B------:R-:W-:Y:S02]  /*3a90*/  CS2R R74, SRZ ;  /* 0x00000000004a7805 */ /* 0x000fe4000001ff00 */
[----:B------:R-:W-:Y:S02]  /*3aa0*/  CS2R R72, SRZ ;  /* 0x0000000000487805 */ /* 0x000fe4000001ff00 */
[----:B------:R-:W-:Y:S02]  /*3ab0*/  IADD3 R2, P2, R2, UR14, RZ ;  /* 0x0000000e02027c10 */ /* 0x000fe4000ff5e0ff */
[----:B------:R-:W-:Y:S02]  /*3ac0*/  CS2R R70, SRZ ;  /* 0x0000000000467805 */ /* 0x000fe4000001ff00 */
[----:B------:R-:W-:Y:S02]  /*3ad0*/  CS2R R68, SRZ ;  /* 0x0000000000447805 */ /* 0x000fe4000001ff00 */
[----:B------:R-:W-:Y:S01]  /*3ae0*/  SHF.L.U64.HI R251, R22, 0x2, R7 ;  /* 0x0000000216fb7819 */ /* 0x000fe20000010207 */
[----:B------:R-:W-:Y:S01]  /*3af0*/  IMAD.MOV.U32 R224, RZ, RZ, R189 ;  /* 0x000000ffffe07224 */ /* 0x000fe200078e00bd */
[----:B------:R-:W-:Y:S01]  /*3b00*/  IADD3.X R3, R0, UR13, RZ, P2, !PT ;  /* 0x0000000d00037c10 */ /* 0x000fe200097fe4ff */
[----:B------:R-:W-:Y:S01]  /*3b10*/  ULDC UR20, c[0x0][0x2dc] ;  /* 0x0000b70000147ab9 */ /* 0x000fe20000000800 */
[C---:B------:R-:W-:Y:S01]  /*3b20*/  @!P6 LEA R4, P2, R11.reuse, UR14, 0x2 ;  /* 0x0000000e0b04ec11 */ /* 0x040fe2000f8410ff */
[----:B------:R-:W2:Y:S02]  /*3b30*/  @P1 MUFU.RCP R0, UR6 ;  /* 0x0000000600001d08 */ /* 0x000ea40008001000 */
[----:B------:R-:W5:Y:S01]  /*3b40*/  @!P5 LDG.E R245, desc[UR10][R2.64] ;  /* 0x0000000a02f5d981 */ /* 0x000f62000c1e1900 */
[----:B------:R-:W-:-:S03]  /*3b50*/  @!P6 LEA.HI.X R5, R11, UR13, R5, 0x2, P2 ;  /* 0x0000000d0b05ec11 */ /* 0x000fc600090f1405 */
[----:B------:R-:W5:Y:S04]  /*3b60*/  @!P4 LDG.E R246, desc[UR10][R2.64+0x20] ;  /* 0x0000200a02f6c981 */ /* 0x000f68000c1e1900 */
[----:B------:R-:W5:Y:S04]  /*3b70*/  @!P6 LDG.E R244, desc[UR10][R4.64] ;  /* 0x0000000a04f4e981 */ /* 0x000f68000c1e1900 */
[----:B------:R1:W5:Y:S01]  /*3b80*/  @!P3 LDG.E R243, desc[UR10][R2.64+0x100] ;  /* 0x0001000a02f3b981 */ /* 0x000362000c1e1900 */
[----:B------:R-:W-:Y:S02]  /*3b90*/  LOP3.LUT R247, R247, 0x6, RZ, 0xc0, !PT ;  /* 0x00000006f7f77812 */ /* 0x000fe400078ec0ff */
[----:B------:R-:W-:-:S02]  /*3ba0*/  SEL R178, R178, R185, !P0 ;  /* 0x000000b9b2b27207 */ /* 0x000fc40004000000 */
[----:B------:R-:W-:Y:S02]  /*3bb0*/  SEL R183, R183, R184, !P0 ;  /* 0x000000b8b7b77207 */ /* 0x000fe40004000000 */
[----:B-1----:R-:W-:-:S04]  /*3bc0*/  LEA.HI R2, R21, R20, RZ, 0x7 ;  /* 0x0000001415027211 */ /* 0x002fc800078f38ff */
[----:B------:R-:W-:-:S05]  /*3bd0*/  SHF.R.S32.HI R2, RZ, 0x7, R2 ;  /* 0x00000007ff027819 */ /* 0x000fca0000011402 */
[----:B------:R-:W-:Y:S02]  /*3be0*/  IMAD R247, R2, 0x40, R247 ;  /* 0x0000004002f77824 */ /* 0x000fe400078e02f7 */
[----:B------:R-:W-:-:S04]  /*3bf0*/  IMAD.U32 R2, RZ, RZ, UR17 ;  /* 0x00000011ff027e24 */ /* 0x000fc8000f8e00ff */
[----:B------:R-:W-:-:S05]  /*3c00*/  IMAD R2, R2, 0x80, R247 ;  /* 0x0000008002027824 */ /* 0x000fca00078e02f7 */
[----:B------:R-:W-:Y:S01]  /*3c10*/  IADD3 R2, R22, -UR36, -R2 ;  /* 0x8000002416027c10 */ /* 0x000fe2000fffe802 */
[----:B------:R-:W-:Y:S01]  /*3c20*/  UMOV UR6, URZ ;  /* 0x0000003f00067c82 */ /* 0x000fe20008000000 */
[----:B------:R-:W-:Y:S02]  /*3c30*/  LEA R178, R178, UR4, 0x1 ;  /* 0x00000004b2b27c11 */ /* 0x000fe4000f8e08ff */
[----:B------:R-:W-:Y:S01]  /*3c40*/  LEA R183, R183, UR4, 0x1 ;  /* 0x00000004b7b77c11 */ /* 0x000fe2000f8e08ff */
[----:B------:R-:W-:Y:S02]  /*3c50*/  VIADD R248, R2, UR7 ;  /* 0x0000000702f87c36 */ /* 0x000fe40008000000 */
[----:B--2---:R-:W-:-:S05]  /*3c60*/  @P1 FMUL.FTZ R0, R6, R0 ;  /* 0x0000000006001220 */ /* 0x004fca0000410000 */
[----:B------:R-:W-:Y:S01]  /*3c70*/  @P1 R2UR UR8, R0 ;  /* 0x00000000000812ca */ /* 0x000fe200000e0000 */
[----:B------:R-:W-:-:S05]  /*3c80*/  VIADD R0, R22, 0xffffff80 ;  /* 0xffffff8016007836 */ /* 0x000fca0000000000 */
[----:B------:R-:W-:Y:S01]  /*3c90*/  SHF.R.S32.HI R3, RZ, 0x1f, R0 ;  /* 0x0000001fff037819 */ /* 0x000fe20000011400 */
[----:B------:R-:W-:-:S03]  /*3ca0*/  IMAD.SHL.U32 R249, R0, 0x4, RZ ;  /* 0x0000000400f97824 */ /* 0x000fc600078e00ff */
[----:B------:R-:W-:-:S03]  /*3cb0*/  SHF.L.U64.HI R250, R0, 0x2, R3 ;  /* 0x0000000200fa7819 */ /* 0x000fc60000010203 */
[----:B------:R-:W-:Y:S01]  /*3cc0*/  @UP1 UMOV UR6, UR8 ;  /* 0x0000000800061c82 */ /* 0x000fe20008000000 */
[----:B------:R-:W-:-:S05]  /*3cd0*/  ULDC UR8, c[0x0][0x2ec] ;  /* 0x0000bb0000087ab9 */ /* 0x000fca0000000800 */
.L_x_643:
[----:B------:R-:W2:Y:S01]  /*3ce0*/  LDL R0, [R1+0x4] ;  /* 0x0000040001007983 */ /* 0x000ea20000100800 */
[----:B------:R-:W-:Y:S02]  /*3cf0*/  USHF.L.U32 UR12, UR17, 0x7, URZ ;  /* 0x00000007110c7899 */ /* 0x000fe4000800063f */
[----:B------:R-:W-:Y:S01]  /*3d00*/  UISETP.GE.AND UP2, UPT, UR9, 0x1, UPT ;  /* 0x000000010900788c */ /* 0x000fe2000bf46270 */
[----:B------:R-:W0:Y:S01]  /*3d10*/  LDGDEPBAR ;  /* 0x00000000000079af */ /* 0x000e220000000000 */
[----:B------:R-:W-:Y:S04]  /*3d20*/  UIADD3 UR12, UR12, 0x80, URZ ;  /* 0x000000800c0c7890 */ /* 0x000fe8000fffe03f */
[----:B------:R-:W-:Y:S01]  /*3d30*/  UISETP.GE.AND UP0, UPT, UR12, UR7, UPT ;  /* 0x000000070c00728c */ /* 0x000fe2000bf06270 */
[----:B--2---:R-:W-:Y:S01]  /*3d40*/  R2P PR, R0, 0x6 ;  /* 0x0000000600007804 */ /* 0x004fe20000000000 */
[----:B------:R-:W-:Y:S04]  /*3d50*/  DEPBAR.LE SB0, 0x0 ;  /* 0x000080000000791a */ /* 0x000fe80000000000 */
[----:B------:R-:W-:Y:S01]  /*3d60*/  BAR.SYNC.DEFER_BLOCKING 0x0 ;  /* 0x0000000000007b1d */ /* 0x000fe20000010000 */
[----:B------:R-:W-:Y:S02]  /*3d70*/  SEL R2, R187, 0xffffffe0, !P1 ;  /* 0xffffffe0bb027807 */ /* 0x000fe40004800000 */
[----:B------:R-:W-:Y:S02]  /*3d80*/  SEL R177, R186, 0xffffffc0, !P2 ;  /* 0xffffffc0bab17807 */ /* 0x000fe40005000000 */
[----:B------:R-:W-:Y:S01]  /*3d90*/  PLOP3.LUT P1, PT, PT, PT, UP0, 0x80, 0x0 ;  /* 0x000000000000781c */ /* 0x000fe20003f2f008 */
[C---:B------:R-:W-:Y:S01]  /*3da0*/  IMAD.IADD R0, R183.reuse, 0x1, R2 ;  /* 0x00000001b7007824 */ /* 0x040fe200078e0202 */
[----:B------:R-:W-:Y:S01]  /*3db0*/  PLOP3.LUT P5, PT, PT, PT, UP0, 0x80, 0x0 ;  /* 0x000000000000781c */ /* 0x000fe20003faf008 */
[--C-:B------:R-:W-:Y:S01]  /*3dc0*/  IMAD.IADD R168, R183, 0x1, R177.reuse ;  /* 0x00000001b7a87824 */ /* 0x100fe200078e02b1 */
[----:B------:R-:W-:Y:S02]  /*3dd0*/  PLOP3.LUT P0, PT, PT, PT, UP0, 0x80, 0x0 ;  /* 0x000000000000781c */ /* 0x000fe40003f0f008 */
[----:B------:R-:W-:Y:S02]  /*3de0*/  PLOP3.LUT P4, PT, PT, PT, UP0, 0x80, 0x0 ;  /* 0x000000000000781c */ /* 0x000fe40003f8f008 */
[----:B-----5:R-:W-:Y:S02]  /*3df0*/  FSETP.NEU.FTZ.AND P6, PT, R245, -INF , PT ;  /* 0xff800000f500780b */ /* 0x020fe40003fdd000 */
[----:B------:R-:W-:Y:S02]  /*3e00*/  FSETP.NEU.FTZ.AND P2, PT, R244, -INF , PT ;  /* 0xff800000f400780b */ /* 0x000fe40003f5d000 */
[C---:B------:R-:W-:Y:S01]  /*3e10*/  FSETP.NEU.FTZ.AND P3, PT, R243.reuse, -INF , PT ;  /* 0xff800000f300780b */ /* 0x040fe20003f7d000 */
        /* <DEDUP_REMOVED lines=11> */
[----:B------:R-:W2:Y:S01]  /*3ed0*/  LDSM.16.M88.4 R144, [R0+0x2000] ;  /* 0x002000000090783b */ /* 0x000ea20000000200 */
[C---:B------:R-:W-:Y:S07]  /*3ee0*/  HMMA.16816.F32.BF16 R16, R64.reuse, R18, RZ ;  /* 0x000000124010723c */ /* 0x040fee00000418ff */
[----:B------:R-:W2:Y:S01]  /*3ef0*/  LDSM.16.M88.4 R148, [R182+0x800] ;  /* 0x00080000b694783b */ /* 0x000ea20000000200 */
[-C--:B---3--:R-:W-:Y:S06]  /*3f00*/  HMMA.16816.F32.BF16 R20, R64, R32.reuse, RZ ;  /* 0x000000204014723c */ /* 0x088fec00000418ff */
[C---:B------:R-:W-:Y:S01]  /*3f10*/  HMMA.16816.F32.BF16 R24, R60.reuse, R32, RZ ;  /* 0x000000203c18723c */ /* 0x040fe200000418ff */
[----:B------:R-:W3:Y:S05]  /*3f20*/  LDSM.16.M88.4 R152, [R182+0x1000] ;  /* 0x00100000b698783b */ /* 0x000eea0000000200 */
[-C--:B------:R-:W-:Y:S03]  /*3f30*/  HMMA.16816.F32.BF16 R28, R60, R34.reuse, RZ ;  /* 0x000000223c1c723c */ /* 0x080fe600000418ff */
[----:B------:R-:W3:Y:S03]  /*3f40*/  LDSM.16.M88.4 R156, [R182+0x1800] ;  /* 0x00180000b69c783b */ /* 0x000ee60000000200 */
[C---:B------:R-:W-:Y:S05]  /*3f50*/  HMMA.16816.F32.BF16 R32, R64.reuse, R34, RZ ;  /* 0x000000224020723c */ /* 0x040fea00000418ff */
[----:B------:R-:W-:Y:S01]  /*3f60*/  LDSM.16.M88.4 R160, [R168] ;  /* 0x00000000a8a0783b */ /* 0x000fe20000000200 */
[-C--:B----4-:R-:W-:Y:S06]  /*3f70*/  HMMA.16816.F32.BF16 R36, R64, R48.reuse, RZ ;  /* 0x000000304024723c */ /* 0x090fec00000418ff */
[C---:B------:R-:W-:Y:S01]  /*3f80*/  HMMA.16816.F32.BF16 R40, R60.reuse, R48, RZ ;  /* 0x000000303c28723c */ /* 0x040fe200000418ff */
[----:B------:R-:W4:Y:S05]  /*3f90*/  LDSM.16.M88.4 R164, [R179] ;  /* 0x00000000b3a4783b */ /* 0x000f2a0000000200 */
[-C--:B------:R-:W-:Y:S03]  /*3fa0*/  HMMA.16816.F32.BF16 R44, R60, R50.reuse, RZ ;  /* 0x000000323c2c723c */ /* 0x080fe600000418ff */
[----:B------:R-:W4:Y:S03]  /*3fb0*/  LDSM.16.M88.4 R168, [R168+0x2000] ;  /* 0x00200000a8a8783b */ /* 0x000f260000000200 */
[C---:B------:R-:W-:Y:S05]  /*3fc0*/  HMMA.16816.F32.BF16 R48, R64.reuse, R50, RZ ;  /* 0x000000324030723c */ /* 0x040fea00000418ff */
[----:B------:R-:W-:Y:S01]  /*3fd0*/  LDSM.16.M88.4 R172, [R179+0x1000] ;  /* 0x00100000b3ac783b */ /* 0x000fe20000000200 */
[-C--:B------:R-:W-:Y:S06]  /*3fe0*/  HMMA.16816.F32.BF16 R52, R64, R132.reuse, RZ ;  /* 0x000000844034723c */ /* 0x080fec00000418ff */
[C---:B------:R-:W-:Y:S06]  /*3ff0*/  HMMA.16816.F32.BF16 R56, R60.reuse, R132, RZ ;  /* 0x000000843c38723c */ /* 0x040fec00000418ff */
[-C--:B------:R-:W-:Y:S06]  /*4000*/  HMMA.16816.F32.BF16 R60, R60, R134.reuse, RZ ;  /* 0x000000863c3c723c */ /* 0x080fec00000418ff */
[----:B------:R-:W-:Y:S01]  /*4010*/  HMMA.16816.F32.BF16 R64, R64, R134, RZ ;  /* 0x000000864040723c */ /* 0x000fe200000418ff */
[----:B------:R-:W4:Y:S05]  /*4020*/  LDSM.16.M88.4 R132, [R179+0x800] ;  /* 0x00080000b384783b */ /* 0x000f2a0000000200 */
[-C--:B-1----:R-:W-:Y:S06]  /*4030*/  HMMA.16816.F32.BF16 R4, R136, R140.reuse, R4 ;  /* 0x0000008c8804723c */ /* 0x082fec0000041804 */
[C---:B--2---:R-:W-:Y:S06]  /*4040*/  HMMA.16816.F32.BF16 R8, R144.reuse, R140, R8 ;  /* 0x0000008c9008723c */ /* 0x044fec0000041808 */
[-C--:B------:R-:W-:Y:S06]  /*4050*/  HMMA.16816.F32.BF16 R12, R144, R142.reuse, R12 ;  /* 0x0000008e900c723c */ /* 0x080fec000004180c */
[C---:B------:R-:W-:Y:S01]  /*4060*/  HMMA.16816.F32.BF16 R16, R136.reuse, R142, R16 ;  /* 0x0000008e8810723c */ /* 0x040fe20000041810 */
[----:B------:R-:W1:Y:S05]  /*4070*/  LDSM.16.M88.4 R140, [R179+0x1800] ;  /* 0x00180000b38c783b */ /* 0x000e6a0000000200 */
[-C--:B------:R-:W-:Y:S06]  /*4080*/  HMMA.16816.F32.BF16 R20, R136, R148.reuse, R20 ;  /* 0x000000948814723c */ /* 0x080fec0000041814 */
[C---:B------:R-:W-:Y:S06]  /*4090*/  HMMA.16816.F32.BF16 R24, R144.reuse, R148, R24 ;  /* 0x000000949018723c */ /* 0x040fec0000041818 */
[-C--:B------:R-:W-:Y:S06]  /*40a0*/  HMMA.16816.F32.BF16 R28, R144, R150.reuse, R28 ;  /* 0x00000096901c723c */ /* 0x080fec000004181c */
[C---:B------:R-:W-:Y:S06]  /*40b0*/  HMMA.16816.F32.BF16 R32, R136.reuse, R150, R32 ;  /* 0x000000968820723c */ /* 0x040fec0000041820 */
        /* <DEDUP_REMOVED lines=8> */
[----:B------:R-:W-:Y:S04]  /*4140*/  LDSM.16.M88.4 R136, [R181] ;  /* 0x00000000b588783b */ /* 0x000fe80000000200 */
[----:B------:R-:W-:Y:S01]  /*4150*/  IMAD.IADD R144, R0, 0x1, R177 ;  /* 0x0000000100907824 */ /* 0x000fe200078e02b1 */
[-C--:B----4-:R-:W-:Y:S01]  /*4160*/  HMMA.16816.F32.BF16 R4, R160, R164.reuse, R4 ;  /* 0x000000a4a004723c */ /* 0x090fe20000041804 */
[----:B------:R-:W-:Y:S05]  /*4170*/  IMAD.U32 R0, RZ, RZ, UR17 ;  /* 0x00000011ff007e24 */ /* 0x000fea000f8e00ff */
[C---:B------:R-:W-:Y:S06]  /*4180*/  HMMA.16816.F32.BF16 R8, R168.reuse, R164, R8 ;  /* 0x000000a4a808723c */ /* 0x040fec0000041808 */
[-C--:B------:R-:W-:Y:S06]  /*4190*/  HMMA.16816.F32.BF16 R12, R168, R166.reuse, R12 ;  /* 0x000000a6a80c723c */ /* 0x080fec000004180c */
[C---:B------:R-:W-:Y:S06]  /*41a0*/  HMMA.16816.F32.BF16 R16, R160.reuse, R166, R16 ;  /* 0x000000a6a010723c */ /* 0x040fec0000041810 */
[-C--:B------:R-:W-:Y:S06]  /*41b0*/  HMMA.16816.F32.BF16 R20, R160, R132.reuse, R20 ;  /* 0x00000084a014723c */ /* 0x080fec0000041814 */
[C---:B------:R-:W-:Y:S06]  /*41c0*/  HMMA.16816.F32.BF16 R24, R168.reuse, R132, R24 ;  /* 0x00000084a818723c */ /* 0x040fec0000041818 */
[-C--:B------:R-:W-:Y:S06]  /*41d0*/  HMMA.16816.F32.BF16 R28, R168, R134.reuse, R28 ;  /* 0x00000086a81c723c */ /* 0x080fec000004181c */
[C---:B------:R-:W-:Y:S01]  /*41e0*/  HMMA.16816.F32.BF16 R32, R160.reuse, R134, R32 ;  /* 0x00000086a020723c */ /* 0x040fe20000041820 */
[----:B------:R-:W2:Y:S05]  /*41f0*/  LDSM.16.M88.4 R132, [R144] ;  /* 0x000000009084783b */ /* 0x000eaa0000000200 */
[-C--:B------:R-:W-:Y:S03]  /*4200*/  HMMA.16816.F32.BF16 R36, R160, R172.reuse, R36 ;  /* 0x000000aca024723c */ /* 0x080fe60000041824 */
[----:B------:R-:W3:Y:S03]  /*4210*/  LDSM.16.M88.4 R144, [R144+0x2000] ;  /* 0x002000009090783b */ /* 0x000ee60000000200 */
[C---:B------:R-:W-:Y:S06]  /*4220*/  HMMA.16816.F32.BF16 R40, R168.reuse, R172, R40 ;  /* 0x000000aca828723c */ /* 0x040fec0000041828 */
[-C--:B------:R-:W-:Y:S06]  /*4230*/  HMMA.16816.F32.BF16 R44, R168, R174.reuse, R44 ;  /* 0x000000aea82c723c */ /* 0x080fec000004182c */
[C---:B------:R-:W-:Y:S06]  /*4240*/  HMMA.16816.F32.BF16 R48, R160.reuse, R174, R48 ;  /* 0x000000aea030723c */ /* 0x040fec0000041830 */
[-C--:B-1----:R-:W-:Y:S06]  /*4250*/  HMMA.16816.F32.BF16 R52, R160, R140.reuse, R52 ;  /* 0x0000008ca034723c */ /* 0x082fec0000041834 */
[C---:B------:R-:W-:Y:S06]  /*4260*/  HMMA.16816.F32.BF16 R56, R168.reuse, R140, R56 ;  /* 0x0000008ca838723c */ /* 0x040fec0000041838 */
[-C--:B------:R-:W-:Y:S05]  /*4270*/  HMMA.16816.F32.BF16 R60, R168, R142.reuse, R60 ;  /* 0x0000008ea83c723c */ /* 0x080fea000004183c */
[----:B------:R-:W-:Y:S01]  /*4280*/  FMUL.FTZ R141, R246, 1.4426950216293334961 ;  /* 0x3fb8aa3bf68d7820 */ /* 0x000fe20000410000 */
[----:B------:R-:W-:Y:S05]  /*4290*/  HMMA.16816.F32.BF16 R64, R160, R142, R64 ;  /* 0x0000008ea040723c */ /* 0x000fea0000041840 */
[----:B------:R-:W-:Y:S01]  /*42a0*/  FMUL.FTZ R140, R243, 1.4426950216293334961 ;  /* 0x3fb8aa3bf38c7820 */ /* 0x000fe20000410000 */
[-C--:B--2---:R-:W-:Y:S05]  /*42b0*/  HMMA.16816.F32.BF16 R4, R132, R136.reuse, R4 ;  /* 0x000000888404723c */ /* 0x084fea0000041804 */
[----:B------:R-:W-:Y:S01]  /*42c0*/  FSEL R140, R140, RZ, P3 ;  /* 0x000000ff8c8c7208 */ /* 0x000fe20001800000 */
[----:B------:R-:W-:Y:S02]  /*42d0*/  IMAD R143, R0, 0x80, R247 ;  /* 0x00000080008f7824 */ /* 0x000fe400078e02f7 */
[----:B------:R-:W-:Y:S01]  /*42e0*/  FMUL.FTZ R142, R245, 1.4426950216293334961 ;  /* 0x3fb8aa3bf58e7820 */ /* 0x000fe20000410000 */
[C---:B---3--:R-:W-:Y:S04]  /*42f0*/  HMMA.16816.F32.BF16 R8, R144.reuse, R136, R8 ;  /* 0x000000889008723c */ /* 0x048fe80000041808 */
[----:B------:R-:W-:Y:S01]  /*4300*/  FSEL R142, R142, RZ, P6 ;  /* 0x000000ff8e8e7208 */ /* 0x000fe20003000000 */
[C---:B------:R-:W-:Y:S01]  /*4310*/  @P1 VIADD R0, R143.reuse, 0x8 ;  /* 0x000000088f001836 */ /* 0x040fe20000000000 */
[----:B------:R-:W-:Y:S01]  /*4320*/  PLOP3.LUT P1, PT, PT, PT, UP0, 0x80, 0x0 ;  /* 0x000000000000781c */ /* 0x000fe20003f2f008 */
[-C--:B------:R-:W-:Y:S01]  /*4330*/  HMMA.16816.F32.BF16 R12, R144, R138.reuse, R12 ;  /* 0x0000008a900c723c */ /* 0x080fe2000004180c */
[----:B------:R-:W-:Y:S02]  /*4340*/  PLOP3.LUT P6, PT, PT, PT, UP0, 0x80, 0x0 ;  /* 0x000000000000781c */ /* 0x000fe40003fcf008 */
[----:B------:R-:W-:Y:S01]  /*4350*/  @P5 ISETP.GE.AND P5, PT, R0, UR7, PT ;  /* 0x0000000700005c0c */ /* 0x000fe2000bfa6270 */
[----:B------:R-:W-:Y:S02]  /*4360*/  IMAD.U32 R0, RZ, RZ, UR9 ;  /* 0x00000009ff007e24 */ /* 0x000fe4000f8e00ff */
[----:B------:R-:W-:Y:S01]  /*4370*/  @P0 VIADD R3, R143, 0x1 ;  /* 0x000000018f030836 */ /* 0x000fe20000000000 */
[----:B------:R-:W-:Y:S01]  /*4380*/  FSETP.NEU.FTZ.AND P0, PT, R246, -INF , PT ;  /* 0xff800000f600780b */ /* 0x000fe20003f1d000 */
[----:B------:R-:W-:Y:S01]  /*4390*/  IMAD R0, R0, 0x80, R248 ;  /* 0x0000008000007824 */ /* 0x000fe200078e02f8 */
[C---:B------:R-:W-:Y:S04]  /*43a0*/  HMMA.16816.F32.BF16 R16, R132.reuse, R138, R16 ;  /* 0x0000008a8410723c */ /* 0x040fe80000041810 */
[----:B------:R-:W-:Y:S01]  /*43b0*/  @P4 ISETP.GE.AND P4, PT, R3, UR7, PT ;  /* 0x0000000703004c0c */ /* 0x000fe2000bf86270 */
[----:B------:R-:W-:Y:S01]  /*43c0*/  FMUL.FTZ R3, R244, 1.4426950216293334961 ;  /* 0x3fb8aa3bf4037820 */ /* 0x000fe20000410000 */
[----:B------:R-:W-:Y:S01]  /*43d0*/  FSEL R141, R141, RZ, P0 ;  /* 0x000000ff8d8d7208 */ /* 0x000fe20000000000 */
[C---:B------:R-:W-:Y:S01]  /*43e0*/  VIADD R149, R0.reuse, 0x8 ;  /* 0x0000000800957836 */ /* 0x040fe20000000000 */
[----:B------:R-:W-:Y:S03]  /*43f0*/  IABS R153, R0 ;  /* 0x0000000000997213 */ /* 0x000fe60000000000 */
[----:B------:R-:W-:Y:S01]  /*4400*/  FSEL R3, R3, RZ, P2 ;  /* 0x000000ff03037208 */ /* 0x000fe20001000000 */
[C---:B------:R-:W-:Y:S01]  /*4410*/  VIADD R150, R0.reuse, 0xffffffff ;  /* 0xffffffff00967836 */ /* 0x040fe20000000000 */
[----:B------:R-:W-:Y:S01]  /*4420*/  ISETP.GE.AND P0, PT, R149, RZ, PT ;  /* 0x000000ff9500720c */ /* 0x000fe20003f06270 */
[----:B------:R-:W-:Y:S02]  /*4430*/  @P1 VIADD R136, R143, 0x9 ;  /* 0x000000098f881836 */ /* 0x000fe40000000000 */
[----:B------:R-:W-:Y:S01]  /*4440*/  VIADD R137, R0, 0x3f ;  /* 0x0000003f00897836 */ /* 0x000fe20000000000 */
[----:B------:R-:W-:Y:S01]  /*4450*/  ISETP.GE.AND P2, PT, R150, RZ, PT ;  /* 0x000000ff9600720c */ /* 0x000fe20003f46270 */
[----:B------:R-:W-:Y:S01]  /*4460*/  VIADD R148, R0, 0x7 ;  /* 0x0000000700947836 */ /* 0x000fe20000000000 */
[----:B------:R-:W-:Y:S01]  /*4470*/  @P6 ISETP.GE.AND P6, PT, R136, UR7, PT ;  /* 0x0000000788006c0c */ /* 0x000fe2000bfc6270 */
[----:B------:R-:W-:Y:S02]  /*4480*/  VIADD R151, R0, 0x48 ;  /* 0x0000004800977836 */ /* 0x000fe40000000000 */
[----:B------:R-:W-:Y:S01]  /*4490*/  IMAD.MOV.U32 R138, RZ, RZ, R153 ;  /* 0x000000ffff8a7224 */ /* 0x000fe200078e0099 */
[----:B------:R-:W-:Y:S01]  /*44a0*/  ISETP.GE.AND P1, PT, R148, RZ, PT ;  /* 0x000000ff9400720c */ /* 0x000fe20003f26270 */
[C---:B------:R-:W-:Y:S01]  /*44b0*/  VIADD R152, R0.reuse, 0x40 ;  /* 0x0000004000987836 */ /* 0x040fe20000000000 */
[----:B------:R-:W-:Y:S01]  /*44c0*/  ISETP.GE.AND P3, PT, R151, RZ, PT ;  /* 0x000000ff9700720c */ /* 0x000fe20003f66270 */
[C---:B------:R-:W-:Y:S01]  /*44d0*/  VIADD R136, R0.reuse, 0x47 ;  /* 0x0000004700887836 */ /* 0x040fe20000000000 */
[----:B------:R-:W-:Y:S02]  /*44e0*/  @!P0 IADD3 R149, -R0, -0x8, RZ ;  /* 0xfffffff800958810 */ /* 0x000fe40007ffe1ff */
[----:B------:R-:W-:Y:S02]  /*44f0*/  ISETP.GE.AND P0, PT, R152, RZ, PT ;  /* 0x000000ff9800720c */ /* 0x000fe40003f06270 */
[----:B------:R-:W-:Y:S01]  /*4500*/  I2FP.F32.S32 R154, R149 ;  /* 0x00000095009a7245 */ /* 0x000fe20000201400 */
[C---:B------:R-:W-:Y:S01]  /*4510*/  VIADD R149, R0.reuse, 0xfffffff8 ;  /* 0xfffffff800957836 */ /* 0x040fe20000000000 */
[----:B------:R-:W-:Y:S02]  /*4520*/  @!P2 IADD3 R150, -R0, 0x1, RZ ;  /* 0x000000010096a810 */ /* 0x000fe40007ffe1ff */
[----:B------:R-:W-:Y:S01]  /*4530*/  ISETP.GE.AND P2, PT, R136, RZ, PT ;  /* 0x000000ff8800720c */ /* 0x000fe20003f46270 */
[----:B------:R-:W-:Y:S01]  /*4540*/  FFMA.FTZ R6, R154, -UR6, R6 ;  /* 0x800000069a067c23 */ /* 0x000fe20008010006 */
[C---:B------:R-:W-:Y:S02]  /*4550*/  @!P1 IADD3 R148, -R0.reuse, -0x7, RZ ;  /* 0xfffffff900949810 */ /* 0x040fe40007ffe1ff */
[----:B------:R-:W-:Y:S02]  /*4560*/  ISETP.GE.AND P1, PT, R137, RZ, PT ;  /* 0x000000ff8900720c */ /* 0x000fe40003f26270 */
[C---:B------:R-:W-:Y:S02]  /*4570*/  @!P3 IADD3 R151, -R0.reuse, -0x48, RZ ;  /* 0xffffffb80097b810 */ /* 0x040fe40007ffe1ff */
[----:B------:R-:W-:Y:S02]  /*4580*/  PLOP3.LUT P3, PT, PT, PT, UP0, 0x80, 0x0 ;  /* 0x000000000000781c */ /* 0x000fe40003f6f008 */
[C---:B------:R-:W-:Y:S02]  /*4590*/  @!P0 IADD3 R152, -R0.reuse, -0x40, RZ ;  /* 0xffffffc000988810 */ /* 0x040fe40007ffe1ff */
[----:B------:R-:W-:Y:S02]  /*45a0*/  PLOP3.LUT P0, PT, PT, PT, UP0, 0x80, 0x0 ;  /* 0x000000000000781c */ /* 0x000fe40003f0f008 */
[C---:B------:R-:W-:Y:S02]  /*45b0*/  @!P2 IADD3 R136, -R0.reuse, -0x47, RZ ;  /* 0xffffffb90088a810 */ /* 0x040fe40007ffe1ff */
[----:B------:R-:W-:Y:S02]  /*45c0*/  PLOP3.LUT P2, PT, PT, PT, UP0, 0x80, 0x0 ;  /* 0x000000000000781c */ /* 0x000fe40003f4f008 */
[----:B------:R-:W-:Y:S02]  /*45d0*/  I2FP.F32.S32 R138, R138 ;  /* 0x0000008a008a7245 */ /* 0x000fe40000201400 */
[----:B------:R-:W-:Y:S02]  /*45e0*/  @!P1 IADD3 R137, -R0, -0x3f, RZ ;  /* 0xffffffc100899810 */ /* 0x000fe40007ffe1ff */
[----:B------:R-:W-:Y:S01]  /*45f0*/  PLOP3.LUT P1, PT, PT, PT, UP0, 0x80, 0x0 ;  /* 0x000000000000781c */ /* 0x000fe20003f2f008 */
[C---:B------:R-:W-:Y:S01]  /*4600*/  FFMA.FTZ R4, R138.reuse, -UR6, R4 ;  /* 0x800000068a047c23 */ /* 0x040fe20008010004 */
[----:B------:R-:W-:Y:S01]  /*4610*/  @P3 ISETP.GE.AND P3, PT, R143, UR7, PT ;  /* 0x000000078f003c0c */ /* 0x000fe2000bf66270 */
[----:B------:R-:W-:Y:S01]  /*4620*/  FFMA.FTZ R18, R138, -UR6, R18 ;  /* 0x800000068a127c23 */ /* 0x000fe20008010012 */
[----:B------:R-:W-:Y:S02]  /*4630*/  I2FP.F32.S32 R152, R152 ;  /* 0x0000009800987245 */ /* 0x000fe40000201400 */
[----:B------:R-:W-:Y:S02]  /*4640*/  @P0 FSEL R4, R4, -INF , !P3 ;  /* 0xff80000004040808 */ /* 0x000fe40005800000 */
[----:B------:R-:W-:Y:S01]  /*4650*/  @P2 FSEL R6, R6, -INF , !P3 ;  /* 0xff80000006062808 */ /* 0x000fe20005800000 */
[----:B------:R-:W-:Y:S01]  /*4660*/  FFMA.FTZ R8, R152, -UR6, R8 ;  /* 0x8000000698087c23 */ /* 0x000fe20008010008 */
[----:B------:R-:W-:Y:S01]  /*4670*/  PLOP3.LUT P0, PT, PT, PT, UP0, 0x80, 0x0 ;  /* 0x000000000000781c */ /* 0x000fe20003f0f008 */
[----:B------:R-:W-:Y:S01]  /*4680*/  FFMA.FTZ R4, R4, UR8, -R142 ;  /* 0x0000000804047c23 */ /* 0x000fe2000801088e */
[----:B------:R-:W-:Y:S01]  /*4690*/  PLOP3.LUT P2, PT, PT, PT, UP0, 0x80, 0x0 ;  /* 0x000000000000781c */ /* 0x000fe20003f4f008 */
[----:B------:R-:W-:Y:S01]  /*46a0*/  FFMA.FTZ R14, R152, -UR6, R14 ;  /* 0x80000006980e7c23 */ /* 0x000fe2000801000e */
[----:B------:R-:W-:Y:S01]  /*46b0*/  I2FP.F32.S32 R153, R150 ;  /* 0x0000009600997245 */ /* 0x000fe20000201400 */
[----:B------:R-:W-:Y:S01]  /*46c0*/  MUFU.EX2 R240, R4 ;  /* 0x0000000400f07308 */ /* 0x000fe20000000800 */
[----:B------:R-:W-:Y:S01]  /*46d0*/  I2FP.F32.S32 R151, R151 ;  /* 0x0000009700977245 */ /* 0x000fe20000201400 */
[----:B------:R-:W-:Y:S01]  /*46e0*/  FFMA.FTZ R6, R6, UR8, -R141 ;  /* 0x0000000806067c23 */ /* 0x000fe2000801088d */
[----:B------:R-:W-:Y:S01]  /*46f0*/  I2FP.F32.S32 R136, R136 ;  /* 0x0000008800887245 */ /* 0x000fe20000201400 */
[----:B------:R-:W-:Y:S01]  /*4700*/  FFMA.FTZ R5, R153, -UR6, R5 ;  /* 0x8000000699057c23 */ /* 0x000fe20008010005 */
[----:B------:R-:W-:Y:S01]  /*4710*/  @P1 FSEL R8, R8, -INF , !P3 ;  /* 0xff80000008081808 */ /* 0x000fe20005800000 */
[----:B------:R-:W-:Y:S01]  /*4720*/  FFMA.FTZ R10, R151, -UR6, R10 ;  /* 0x80000006970a7c23 */ /* 0x000fe2000801000a */
[----:B------:R-:W-:Y:S01]  /*4730*/  PLOP3.LUT P1, PT, PT, PT, UP0, 0x80, 0x0 ;  /* 0x000000000000781c */ /* 0x000fe20003f2f008 */
[----:B------:R-:W-:Y:S01]  /*4740*/  FFMA.FTZ R11, R136, -UR6, R11 ;  /* 0x80000006880b7c23 */ /* 0x000fe2000801000b */
[----:B------:R-:W-:Y:S01]  /*4750*/  I2FP.F32.S32 R155, R148 ;  /* 0x00000094009b7245 */ /* 0x000fe20000201400 */
[----:B------:R-:W-:Y:S01]  /*4760*/  VIADD R136, R0, 0x38 ;  /* 0x0000003800887836 */ /* 0x000fe20000000000 */
[----:B------:R-:W-:Y:S01]  /*4770*/  @P0 FSEL R10, R10, -INF , !P3 ;  /* 0xff8000000a0a0808 */ /* 0x000fe20005800000 */
[----:B------:R1:W-:Y:S01]  /*4780*/  MUFU.EX2 R203, R6 ;  /* 0x0000000600cb7308 */ /* 0x0003e20000000800 */
[----:B------:R-:W-:Y:S01]  /*4790*/  @P2 FSEL R5, R5, -INF , !P4 ;  /* 0xff80000005052808 */ /* 0x000fe20006000000 */
[----:B------:R-:W-:Y:S01]  /*47a0*/  FFMA.FTZ R7, R155, -UR6, R7 ;  /* 0x800000069b077c23 */ /* 0x000fe20008010007 */
[----:B------:R-:W-:Y:S01]  /*47b0*/  PLOP3.LUT P0, PT, PT, PT, UP0, 0x80, 0x0 ;  /* 0x000000000000781c */ /* 0x000fe20003f0f008 */
[----:B------:R-:W-:Y:S01]  /*47c0*/  FFMA.FTZ R8, R8, UR8, -R140 ;  /* 0x0000000808087c23 */ /* 0x000fe2000801088c */
[----:B------:R-:W-:Y:S01]  /*47d0*/  ISETP.GE.AND P2, PT, R136, RZ, PT ;  /* 0x000000ff8800720c */ /* 0x000fe20003f46270 */
[----:B------:R-:W-:Y:S01]  /*47e0*/  FFMA.FTZ R5, R5, UR8, -R142 ;  /* 0x0000000805057c23 */ /* 0x000fe2000801088e */
[----:B------:R-:W-:Y:S03]  /*47f0*/  I2FP.F32.S32 R151, R137 ;  /* 0x0000008900977245 */ /* 0x000fe60000201400 */
[----:B------:R-:W-:Y:S01]  /*4800*/  MUFU.EX2 R207, R8 ;  /* 0x0000000800cf7308 */ /* 0x000fe20000000800 */
[----:B------:R-:W-:Y:S01]  /*4810*/  @P1 FSEL R7, R7, -INF , !P4 ;  /* 0xff80000007071808 */ /* 0x000fe20006000000 */
[----:B------:R-:W-:Y:S01]  /*4820*/  FFMA.FTZ R10, R10, UR8, -R3 ;  /* 0x000000080a0a7c23 */ /* 0x000fe20008010803 */
[----:B------:R-:W-:Y:S01]  /*4830*/  ISETP.GE.AND P1, PT, R149, RZ, PT ;  /* 0x000000ff9500720c */ /* 0x000fe20003f26270 */
[----:B------:R-:W-:Y:S01]  /*4840*/  FFMA.FTZ R9, R151, -UR6, R9 ;  /* 0x8000000697097c23 */ /* 0x000fe20008010009 */
[----:B------:R-:W-:Y:S01]  /*4850*/  PLOP3.LUT P3, PT, PT, PT, UP0, 0x80, 0x0 ;  /* 0x000000000000781c */ /* 0x000fe20003f6f008 */
[----:B------:R-:W-:Y:S01]  /*4860*/  FFMA.FTZ R7, R7, UR8, -R141 ;  /* 0x0000000807077c23 */ /* 0x000fe2000801088d */
[----:B------:R-:W-:Y:S03]  /*4870*/  FFMA.FTZ R15, R151, -UR6, R15 ;  /* 0x80000006970f7c23 */ /* 0x000fe6000801000f */
[----:B------:R-:W-:Y:S01]  /*4880*/  MUFU.EX2 R239, R5 ;  /* 0x0000000500ef7308 */ /* 0x000fe20000000800 */
[----:B------:R-:W-:Y:S01]  /*4890*/  @P0 FSEL R9, R9, -INF , !P4 ;  /* 0xff80000009090808 */ /* 0x000fe20006000000 */
[C---:B-1----:R-:W-:Y:S01]  /*48a0*/  VIADD R6, R0.reuse, 0xffffffef ;  /* 0xffffffef00067836 */ /* 0x042fe20000000000 */
[C---:B------:R-:W-:Y:S01]  /*48b0*/  @!P2 IADD3 R136, -R0.reuse, -0x38, RZ ;  /* 0xffffffc80088a810 */ /* 0x040fe20007ffe1ff */
[C---:B------:R-:W-:Y:S01]  /*48c0*/  VIADD R148, R0.reuse, 0x37 ;  /* 0x0000003700947836 */ /* 0x040fe20000000000 */
[----:B------:R-:W-:Y:S01]  /*48d0*/  PLOP3.LUT P0, PT, PT, PT, UP0, 0x80, 0x0 ;  /* 0x000000000000781c */ /* 0x000fe20003f0f008 */
[----:B------:R-:W-:Y:S01]  /*48e0*/  FFMA.FTZ R9, R9, UR8, -R140 ;  /* 0x0000000809097c23 */ /* 0x000fe2000801088c */
[----:B------:R-:W-:Y:S03]  /*48f0*/  I2FP.F32.S32 R152, R136 ;  /* 0x0000008800987245 */ /* 0x000fe60000201400 */
[----:B------:R1:W-:Y:S01]  /*4900*/  MUFU.EX2 R202, R7 ;  /* 0x0000000700ca7308 */ /* 0x0003e20000000800 */
[----:B------:R-:W-:Y:S01]  /*4910*/  @!P1 IADD3 R149, -R0, 0x8, RZ ;  /* 0x0000000800959810 */ /* 0x000fe20007ffe1ff */
[----:B------:R-:W2:Y:S01]  /*4920*/  LDSM.16.M88.4 R136, [R181+0x800] ;  /* 0x00080000b588783b */ /* 0x000ea20000000200 */
[----:B------:R-:W-:Y:S01]  /*4930*/  ISETP.GE.AND P1, PT, R148, RZ, PT ;  /* 0x000000ff9400720c */ /* 0x000fe20003f26270 */
[----:B------:R-:W-:Y:S01]  /*4940*/  FFMA.FTZ R12, R152, -UR6, R12 ;  /* 0x80000006980c7c23 */ /* 0x000fe2000801000c */
[----:B------:R-:W-:Y:S01]  /*4950*/  I2FP.F32.S32 R149, R149 ;  /* 0x0000009500957245 */ /* 0x000fe20000201400 */
[----:B------:R-:W-:Y:S01]  /*4960*/  VIADD R4, R0, 0xfffffff7 ;  /* 0xfffffff700047836 */ /* 0x000fe20000000000 */
[----:B------:R-:W-:Y:S03]  /*4970*/  PLOP3.LUT P2, PT, PT, PT, UP0, 0x80, 0x0 ;  /* 0x000000000000781c */ /* 0x000fe60003f4f008 */
[----:B------:R-:W-:Y:S01]  /*4980*/  MUFU.EX2 R206, R9 ;  /* 0x0000000900ce7308 */ /* 0x000fe20000000800 */
[----:B------:R-:W-:Y:S01]  /*4990*/  @P3 FSEL R11, R11, -INF , !P4 ;  /* 0xff8000000b0b3808 */ /* 0x000fe20006000000 */
[----:B------:R-:W-:Y:S01]  /*49a0*/  FFMA.FTZ R16, R149, -UR6, R16 ;  /* 0x8000000695107c23 */ /* 0x000fe20008010010 */
[----:B------:R-:W-:Y:S01]  /*49b0*/  @P0 FSEL R12, R12, -INF , !P5 ;  /* 0xff8000000c0c0808 */ /* 0x000fe20006800000 */
[----:B------:R-:W-:Y:S01]  /*49c0*/  FFMA.FTZ R19, R153, -UR6, R19 ;  /* 0x8000000699137c23 */ /* 0x000fe20008010013 */
[----:B------:R-:W-:Y:S01]  /*49d0*/  ISETP.GE.AND P0, PT, R4, RZ, PT ;  /* 0x000000ff0400720c */ /* 0x000fe20003f06270 */
[----:B------:R-:W-:Y:S01]  /*49e0*/  FFMA.FTZ R11, R11, UR8, -R3 ;  /* 0x000000080b0b7c23 */ /* 0x000fe20008010803 */
[----:B------:R-:W-:Y:S03]  /*49f0*/  PLOP3.LUT P3, PT, PT, PT, UP0, 0x80, 0x0 ;  /* 0x000000000000781c */ /* 0x000fe60003f6f008 */
[----:B------:R3:W-:Y:S01]  /*4a00*/  MUFU.EX2 R211, R10 ;  /* 0x0000000a00d37308 */ /* 0x0007e20000000800 */
[----:B------:R-:W-:Y:S01]  /*4a10*/  @!P1 IADD3 R148, -R0, -0x37, RZ ;  /* 0xffffffc900949810 */ /* 0x000fe20007ffe1ff */
[----:B------:R-:W-:Y:S01]  /*4a20*/  FFMA.FTZ R12, R12, UR8, -R140 ;  /* 0x000000080c0c7c23 */ /* 0x000fe2000801088c */
[----:B------:R-:W-:Y:S01]  /*4a30*/  PLOP3.LUT P1, PT, PT, PT, UP0, 0x80, 0x0 ;  /* 0x000000000000781c */ /* 0x000fe20003f2f008 */
[----:B------:R-:W-:Y:S01]  /*4a40*/  VIADD R150, R0, 0xfffffff0 ;  /* 0xfffffff000967836 */ /* 0x000fe20000000000 */
[----:B------:R-:W-:Y:S02]  /*4a50*/  I2FP.F32.S32 R148, R148 ;  /* 0x0000009400947245 */ /* 0x000fe40000201400 */
[----:B------:R-:W-:Y:S03]  /*4a60*/  PLOP3.LUT P4, PT, PT, PT, UP0, 0x80, 0x0 ;  /* 0x000000000000781c */ /* 0x000fe60003f8f008 */
[----:B------:R-:W-:Y:S01]  /*4a70*/  MUFU.EX2 R210, R11 ;  /* 0x0000000b00d27308 */ /* 0x000fe20000000800 */
[----:B------:R-:W-:Y:S01]  /*4a80*/  @P2 FSEL R18, R18, -INF , !P5 ;  /* 0xff80000012122808 */ /* 0x000fe20006800000 */
[----:B------:R-:W-:Y:S01]  /*4a90*/  FFMA.FTZ R13, R148, -UR6, R13 ;  /* 0x80000006940d7c23 */ /* 0x000fe2000801000d */
[----:B------:R-:W-:Y:S02]  /*4aa0*/  @!P0 IADD3 R4, -R0, 0x9, RZ ;  /* 0x0000000900048810 */ /* 0x000fe40007ffe1ff */
[----:B------:R-:W-:Y:S01]  /*4ab0*/  PLOP3.LUT P0, PT, PT, PT, UP0, 0x80, 0x0 ;  /* 0x000000000000781c */ /* 0x000fe20003f0f008 */
[----:B------:R-:W-:Y:S01]  /*4ac0*/  FFMA.FTZ R18, R18, UR8, -R141 ;  /* 0x0000000812127c23 */ /* 0x000fe2000801088d */
[----:B------:R-:W-:Y:S01]  /*4ad0*/  PLOP3.LUT P2, PT, PT, PT, UP0, 0x80, 0x0 ;  /* 0x000000000000781c */ /* 0x000fe20003f4f008 */
[----:B-1----:R-:W-:Y:S01]  /*4ae0*/  @P1 VIADD R7, R143, 0x19 ;  /* 0x000000198f071836 */ /* 0x002fe20000000000 */
[----:B------:R-:W-:Y:S01]  /*4af0*/  ISETP.GE.AND P1, PT, R6, RZ, PT ;  /* 0x000000ff0600720c */ /* 0x000fe20003f26270 */
[----:B------:R-:W-:Y:S01]  /*4b00*/  MUFU.EX2 R205, R12 ;  /* 0x0000000c00cd7308 */ /* 0x000fe20000000800 */
[----:B------:R-:W-:Y:S01]  /*4b10*/  @P3 FSEL R14, R14, -INF , !P5 ;  /* 0xff8000000e0e3808 */ /* 0x000fe20006800000 */
[----:B---3--:R-:W-:Y:S01]  /*4b20*/  VIADD R10, R0, 0xffffffe8 ;  /* 0xffffffe8000a7836 */ /* 0x008fe20000000000 */
[----:B------:R-:W-:Y:S02]  /*4b30*/  @P4 FSEL R16, R16, -INF , !P5 ;  /* 0xff80000010104808 */ /* 0x000fe40006800000 */
[----:B------:R-:W-:Y:S01]  /*4b40*/  PLOP3.LUT P5, PT, PT, PT, UP0, 0x80, 0x0 ;  /* 0x000000000000781c */ /* 0x000fe20003faf008 */
[----:B------:R-:W-:Y:S01]  /*4b50*/  FFMA.FTZ R14, R14, UR8, -R3 ;  /* 0x000000080e0e7c23 */ /* 0x000fe20008010803 */
[----:B------:R-:W-:Y:S01]  /*4b60*/  I2FP.F32.S32 R4, R4 ;  /* 0x0000000400047245 */ /* 0x000fe20000201400 */
[-C--:B--2---:R-:W-:Y:S01]  /*4b70*/  HMMA.16816.F32.BF16 R20, R132, R136.reuse, R20 ;  /* 0x000000888414723c */ /* 0x084fe20000041814 */
[----:B------:R-:W-:Y:S01]  /*4b80*/  PLOP3.LUT P4, PT, PT, PT, UP0, 0x80, 0x0 ;  /* 0x000000000000781c */ /* 0x000fe20003f8f008 */
[----:B------:R-:W-:Y:S01]  /*4b90*/  MUFU.EX2 R209, R14 ;  /* 0x0000000e00d17308 */ /* 0x000fe20000000800 */
[----:B------:R-:W-:Y:S01]  /*4ba0*/  @P0 FSEL R13, R13, -INF , !P6 ;  /* 0xff8000000d0d0808 */ /* 0x000fe20007000000 */
[C---:B------:R-:W-:Y:S01]  /*4bb0*/  @P2 VIADD R9, R143.reuse, 0x11 ;  /* 0x000000118f092836 */ /* 0x040fe20000000000 */
[----:B------:R-:W-:Y:S01]  /*4bc0*/  PLOP3.LUT P0, PT, PT, PT, UP0, 0x80, 0x0 ;  /* 0x000000000000781c */ /* 0x000fe20003f0f008 */
[C---:B------:R-:W-:Y:S01]  /*4bd0*/  HMMA.16816.F32.BF16 R24, R144.reuse, R136, R24 ;  /* 0x000000889018723c */ /* 0x040fe20000041818 */
[----:B------:R-:W-:Y:S03]  /*4be0*/  PLOP3.LUT P2, PT, PT, PT, UP0, 0x80, 0x0 ;  /* 0x000000000000781c */ /* 0x000fe60003f4f008 */
[----:B------:R-:W-:Y:S01]  /*4bf0*/  ISETP.GE.AND P3, PT, R150, RZ, PT ;  /* 0x000000ff9600720c */ /* 0x000fe20003f66270 */
[C---:B------:R-:W-:Y:S01]  /*4c00*/  @P5 VIADD R5, R143.reuse, 0x18 ;  /* 0x000000188f055836 */ /* 0x040fe20000000000 */
[----:B------:R-:W-:Y:S01]  /*4c10*/  @!P1 IADD3 R6, -R0, 0x11, RZ ;  /* 0x0000001100069810 */ /* 0x000fe20007ffe1ff */
[-C--:B------:R-:W-:Y:S01]  /*4c20*/  HMMA.16816.F32.BF16 R28, R144, R138.reuse, R28 ;  /* 0x0000008a901c723c */ /* 0x080fe2000004181c */
[----:B------:R-:W-:Y:S01]  /*4c30*/  PLOP3.LUT P1, PT, PT, PT, UP0, 0x80, 0x0 ;  /* 0x000000000000781c */ /* 0x000fe20003f2f008 */
[----:B------:R-:W-:Y:S01]  /*4c40*/  MUFU.EX2 R193, R18 ;  /* 0x0000001200c17308 */ /* 0x000fe20000000800 */
[----:B------:R-:W-:Y:S01]  /*4c50*/  PLOP3.LUT P5, PT, PT, PT, UP0, 0x80, 0x0 ;  /* 0x000000000000781c */ /* 0x000fe20003faf008 */
[----:B------:R-:W-:Y:S01]  /*4c60*/  @P4 VIADD R8, R143, 0x10 ;  /* 0x000000108f084836 */ /* 0x000fe20000000000 */
[----:B------:R-:W-:Y:S01]  /*4c70*/  @P0 FSEL R15, R15, -INF , !P6 ;  /* 0xff8000000f0f0808 */ /* 0x000fe20007000000 */
[C---:B------:R-:W-:Y:S01]  /*4c80*/  HMMA.16816.F32.BF16 R32, R132.reuse, R138, R32 ;  /* 0x0000008a8420723c */ /* 0x040fe20000041820 */
[----:B------:R-:W-:Y:S02]  /*4c90*/  PLOP3.LUT P0, PT, PT, PT, UP0, 0x80, 0x0 ;  /* 0x000000000000781c */ /* 0x000fe40003f0f008 */
[----:B------:R-:W-:Y:S02]  /*4ca0*/  PLOP3.LUT P4, PT, PT, PT, UP0, 0x80, 0x0 ;  /* 0x000000000000781c */ /* 0x000fe40003f8f008 */
[----:B------:R-:W-:Y:S01]  /*4cb0*/  @P2 ISETP.GE.AND P2, PT, R5, UR7, PT ;  /* 0x0000000705002c0c */ /* 0x000fe2000bf46270 */
[----:B------:R-:W-:Y:S01]  /*4cc0*/  FFMA.FTZ R17, R4, -UR6, R17 ;  /* 0x8000000604117c23 */ /* 0x000fe20008010011 */
[C---:B------:R-:W-:Y:S01]  /*4cd0*/  @!P3 IADD3 R150, -R0.reuse, 0x10, RZ ;  /* 0x000000100096b810 */ /* 0x040fe20007ffe1ff */
[----:B------:R-:W-:Y:S01]  /*4ce0*/  VIADD R5, R0, 0x30 ;  /* 0x0000003000057836 */ /* 0x000fe20000000000 */
[----:B------:R-:W-:Y:S02]  /*4cf0*/  PLOP3.LUT P3, PT, PT, PT, UP0, 0x80, 0x0 ;  /* 0x000000000000781c */ /* 0x000fe40003f6f008 */
[----:B------:R-:W-:Y:S01]  /*4d00*/  @P1 FSEL R17, R17, -INF , !P6 ;  /* 0xff80000011111808 */ /* 0x000fe20007000000 */
[----:B------:R-:W-:Y:S01]  /*4d10*/  FFMA.FTZ R15, R15, UR8, -R3 ;  /* 0x000000080f0f7c23 */ /* 0x000fe20008010803 */
[----:B------:R-:W-:Y:S01]  /*4d20*/  ISETP.GE.AND P1, PT, R5, RZ, PT ;  /* 0x000000ff0500720c */ /* 0x000fe20003f26270 */
[----:B------:R-:W-:Y:S01]  /*4d30*/  FFMA.FTZ R23, R4, -UR6, R23 ;  /* 0x8000000604177c23 */ /* 0x000fe20008010017 */
[----:B------:R-:W-:Y:S01]  /*4d40*/  @P0 FSEL R19, R19, -INF , !P6 ;  /* 0xff80000013130808 */ /* 0x000fe20007000000 */
[----:B------:R1:W-:Y:S01]  /*4d50*/  MUFU.EX2 R208, R15 ;  /* 0x0000000f00d07308 */ /* 0x0003e20000000800 */
[----:B------:R-:W-:Y:S01]  /*4d60*/  PLOP3.LUT P0, PT, PT, PT, UP0, 0x80, 0x0 ;  /* 0x000000000000781c */ /* 0x000fe20003f0f008 */
[----:B------:R-:W-:Y:S01]  /*4d70*/  VIADD R4, R0, 0x2f ;  /* 0x0000002f00047836 */ /* 0x000fe20000000000 */
[----:B------:R-:W-:Y:S01]  /*4d80*/  I2FP.F32.S32 R150, R150 ;  /* 0x0000009600967245 */ /* 0x000fe20000201400 */
[----:B------:R-:W-:Y:S01]  /*4d90*/  FFMA.FTZ R22, R149, -UR6, R22 ;  /* 0x8000000695167c23 */ /* 0x000fe20008010016 */
[----:B------:R-:W-:Y:S01]  /*4da0*/  @P4 ISETP.GE.AND P4, PT, R9, UR7, PT ;  /* 0x0000000709004c0c */ /* 0x000fe2000bf86270 */
[----:B------:R-:W-:Y:S01]  /*4db0*/  FFMA.FTZ R13, R13, UR8, -R140 ;  /* 0x000000080d0d7c23 */ /* 0x000fe2000801088c */
[----:B------:R-:W-:Y:S01]  /*4dc0*/  ISETP.GE.AND P6, PT, R4, RZ, PT ;  /* 0x000000ff0400720c */ /* 0x000fe20003fc6270 */
[----:B------:R-:W-:Y:S01]  /*4dd0*/  FFMA.FTZ R27, R148, -UR6, R27 ;  /* 0x80000006941b7c23 */ /* 0x000fe2000801001b */
[----:B------:R-:W-:Y:S01]  /*4de0*/  @P3 ISETP.GE.AND P3, PT, R8, UR7, PT ;  /* 0x0000000708003c0c */ /* 0x000fe2000bf66270 */
[----:B------:R-:W-:Y:S01]  /*4df0*/  FFMA.FTZ R20, R150, -UR6, R20 ;  /* 0x8000000696147c23 */ /* 0x000fe20008010014 */
[----:B------:R-:W-:Y:S01]  /*4e00*/  @!P1 IADD3 R5, -R0, -0x30, RZ ;  /* 0xffffffd000059810 */ /* 0x000fe20007ffe1ff */
[----:B------:R2:W-:Y:S01]  /*4e10*/  MUFU.EX2 R204, R13 ;  /* 0x0000000d00cc7308 */ /* 0x0005e20000000800 */
[----:B------:R-:W-:Y:S01]  /*4e20*/  PLOP3.LUT P1, PT, PT, PT, UP0, 0x80, 0x0 ;  /* 0x000000000000781c */ /* 0x000fe20003f2f008 */
[----:B------:R-:W-:Y:S01]  /*4e30*/  FFMA.FTZ R26, R152, -UR6, R26 ;  /* 0x80000006981a7c23 */ /* 0x000fe2000801001a */
[----:B------:R-:W-:Y:S01]  /*4e40*/  @P0 FSEL R20, R20, -INF , !P3 ;  /* 0xff80000014140808 */ /* 0x000fe20005800000 */
[----:B------:R-:W-:Y:S01]  /*4e50*/  FFMA.FTZ R16, R16, UR8, -R142 ;  /* 0x0000000810107c23 */ /* 0x000fe2000801088e */
[----:B-1----:R-:W-:Y:S01]  /*4e60*/  I2FP.F32.S32 R15, R6 ;  /* 0x00000006000f7245 */ /* 0x002fe20000201400 */
[----:B------:R-:W-:Y:S01]  /*4e70*/  FFMA.FTZ R34, R150, -UR6, R34 ;  /* 0x8000000696227c23 */ /* 0x000fe20008010022 */
[----:B------:R-:W-:Y:S03]  /*4e80*/  PLOP3.LUT P0, PT, PT, PT, UP0, 0x80, 0x0 ;  /* 0x000000000000781c */ /* 0x000fe60003f0f008 */
[----:B------:R1:W-:Y:S01]  /*4e90*/  MUFU.EX2 R242, R16 ;  /* 0x0000001000f27308 */ /* 0x0003e20000000800 */
[C---:B------:R-:W-:Y:S01]  /*4ea0*/  @!P6 IADD3 R4, -R0.reuse, -0x2f, RZ ;  /* 0xffffffd10004e810 */ /* 0x040fe20007ffe1ff */
[----:B------:R-:W-:Y:S01]  /*4eb0*/  FFMA.FTZ R21, R15, -UR6, R21 ;  /* 0x800000060f157c23 */ /* 0x000fe20008010015 */
[----:B------:R-:W-:Y:S01]  /*4ec0*/  PLOP3.LUT P6, PT, PT, PT, UP0, 0x80, 0x0 ;  /* 0x000000000000781c */ /* 0x000fe20003fcf008 */
[----:B------:R-:W-:Y:S01]  /*4ed0*/  FFMA.FTZ R17, R17, UR8, -R142 ;  /* 0x0000000811117c23 */ /* 0x000fe2000801088e */
[----:B------:R-:W-:Y:S01]  /*4ee0*/  I2FP.F32.S32 R5, R5 ;  /* 0x0000000500057245 */ /* 0x000fe20000201400 */
[C---:B------:R-:W-:Y:S01]  /*4ef0*/  VIADD R8, R0.reuse, 0x28 ;  /* 0x0000002800087836 */ /* 0x040fe20000000000 */
[----:B------:R-:W-:Y:S01]  /*4f00*/  @P1 FSEL R21, R21, -INF , !P4 ;  /* 0xff80000015151808 */ /* 0x000fe20006000000 */
[C---:B------:R-:W-:Y:S01]  /*4f10*/  VIADD R9, R0.reuse, 0x27 ;  /* 0x0000002700097836 */ /* 0x040fe20000000000 */
[----:B------:R-:W-:Y:S01]  /*4f20*/  PLOP3.LUT P1, PT, PT, PT, UP0, 0x80, 0x0 ;  /* 0x000000000000781c */ /* 0x000fe20003f2f008 */
[C---:B------:R-:W-:Y:S01]  /*4f30*/  FFMA.FTZ R24, R5.reuse, -UR6, R24 ;  /* 0x8000000605187c23 */ /* 0x040fe20008010018 */
[----:B--2---:R-:W-:Y:S01]  /*4f40*/  I2FP.F32.S32 R13, R4 ;  /* 0x00000004000d7245 */ /* 0x004fe20000201400 */
[----:B------:R-:W-:Y:S01]  /*4f50*/  FFMA.FTZ R30, R5, -UR6, R30 ;  /* 0x80000006051e7c23 */ /* 0x000fe2000801001e */
[----:B------:R-:W-:Y:S01]  /*4f60*/  @P5 ISETP.GE.AND P5, PT, R7, UR7, PT ;  /* 0x0000000707005c0c */ /* 0x000fe2000bfa6270 */
[----:B------:R-:W-:Y:S01]  /*4f70*/  VIADD R11, R0, 0xffffffe7 ;  /* 0xffffffe7000b7836 */ /* 0x000fe20000000000 */
[----:B------:R-:W-:Y:S01]  /*4f80*/  @P0 FSEL R24, R24, -INF , !P3 ;  /* 0xff80000018180808 */ /* 0x000fe20005800000 */
[----:B------:R-:W-:Y:S01]  /*4f90*/  FFMA.FTZ R25, R13, -UR6, R25 ;  /* 0x800000060d197c23 */ /* 0x000fe20008010019 */
[----:B------:R-:W-:Y:S01]  /*4fa0*/  @P6 FSEL R22, R22, -INF , !P3 ;  /* 0xff80000016166808 */ /* 0x000fe20005800000 */
[----:B------:R-:W2:Y:S01]  /*4fb0*/  LDSM.16.M88.4 R4, [R181+0x1000] ;  /* 0x00100000b504783b */ /* 0x000ea20000000200 */
[----:B------:R-:W-:Y:S01]  /*4fc0*/  PLOP3.LUT P6, PT, PT, PT, UP0, 0x80, 0x0 ;  /* 0x000000000000781c */ /* 0x000fe20003fcf008 */
[----:B------:R3:W4:Y:S01]  /*4fd0*/  MUFU.EX2 R241, R17 ;  /* 0x0000001100f17308 */ /* 0x0007220000000800 */
[----:B------:R-:W-:Y:S01]  /*4fe0*/  PLOP3.LUT P0, PT, PT, PT, UP0, 0x80, 0x0 ;  /* 0x000000000000781c */ /* 0x000fe20003f0f008 */
[--C-:B------:R-:W-:Y:S01]  /*4ff0*/  FFMA.FTZ R21, R21, UR8, -R142.reuse ;  /* 0x0000000815157c23 */ /* 0x100fe2000801088e */
[----:B------:R-:W-:Y:S01]  /*5000*/  @P1 FSEL R26, R26, -INF , !P3 ;  /* 0xff8000001a1a1808 */ /* 0x000fe20005800000 */
[----:B------:R-:W-:Y:S01]  /*5010*/  FFMA.FTZ R20, R20, UR8, -R142 ;  /* 0x0000000814147c23 */ /* 0x000fe2000801088e */
[----:B------:R-:W-:Y:S01]  /*5020*/  PLOP3.LUT P1, PT, PT, PT, UP0, 0x80, 0x0 ;  /* 0x000000000000781c */ /* 0x000fe20003f2f008 */
[--C-:B------:R-:W-:Y:S01]  /*5030*/  FFMA.FTZ R19, R19, UR8, -R141.reuse ;  /* 0x0000000813137c23 */ /* 0x100fe2000801088d */
[----:B------:R-:W-:Y:S03]  /*5040*/  ISETP.GE.AND P3, PT, R8, RZ, PT ;  /* 0x000000ff0800720c */ /* 0x000fe60003f66270 */
[----:B------:R4:W-:Y:S01]  /*5050*/  MUFU.EX2 R237, R21 ;  /* 0x0000001500ed7308 */ /* 0x0009e20000000800 */
[----:B------:R-:W-:Y:S01]  /*5060*/  FFMA.FTZ R22, R22, UR8, -R141 ;  /* 0x0000000816167c23 */ /* 0x000fe2000801088d */
[--C-:B------:R-:W-:Y:S01]  /*5070*/  FFMA.FTZ R24, R24, UR8, -R140.reuse ;  /* 0x0000000818187c23 */ /* 0x100fe2000801088c */
[----:B------:R-:W-:Y:S01]  /*5080*/  FFMA.FTZ R26, R26, UR8, -R3 ;  /* 0x000000081a1a7c23 */ /* 0x000fe20008010803 */
[----:B------:R-:W-:Y:S01]  /*5090*/  @P6 FSEL R23, R23, -INF , !P4 ;  /* 0xff80000017176808 */ /* 0x000fe20006000000 */
[----:B------:R-:W-:Y:S01]  /*50a0*/  VIADD R12, R0, 0xffffffe0 ;  /* 0xffffffe0000c7836 */ /* 0x000fe20000000000 */
[----:B------:R-:W-:Y:S01]  /*50b0*/  @P0 FSEL R25, R25, -INF , !P4 ;  /* 0xff80000019190808 */ /* 0x000fe20006000000 */
[----:B------:R-:W-:Y:S01]  /*50c0*/  FFMA.FTZ R35, R15, -UR6, R35 ;  /* 0x800000060f237c23 */ /* 0x000fe20008010023 */
[----:B------:R-:W-:Y:S02]  /*50d0*/  ISETP.GE.AND P6, PT, R10, RZ, PT ;  /* 0x000000ff0a00720c */ /* 0x000fe40003fc6270 */
[----:B------:R4:W-:Y:S01]  /*50e0*/  MUFU.EX2 R238, R20 ;  /* 0x0000001400ee7308 */ /* 0x0009e20000000800 */
[----:B------:R-:W-:Y:S01]  /*50f0*/  @P1 FSEL R27, R27, -INF , !P4 ;  /* 0xff8000001b1b1808 */ /* 0x000fe20006000000 */
[----:B------:R-:W-:Y:S01]  /*5100*/  FFMA.FTZ R23, R23, UR8, -R141 ;  /* 0x0000000817177c23 */ /* 0x000fe2000801088d */
[----:B------:R-:W-:Y:S01]  /*5110*/  PLOP3.LUT P1, PT, PT, PT, UP0, 0x80, 0x0 ;  /* 0x000000000000781c */ /* 0x000fe20003f2f008 */
[----:B------:R-:W-:Y:S01]  /*5120*/  FFMA.FTZ R25, R25, UR8, -R140 ;  /* 0x0000000819197c23 */ /* 0x000fe2000801088c */
[----:B------:R-:W-:Y:S01]  /*5130*/  ISETP.GE.AND P0, PT, R9, RZ, PT ;  /* 0x000000ff0900720c */ /* 0x000fe20003f06270 */
[----:B------:R-:W-:Y:S01]  /*5140*/  FFMA.FTZ R27, R27, UR8, -R3 ;  /* 0x000000081b1b7c23 */ /* 0x000fe20008010803 */
[C---:B------:R-:W-:Y:S03]  /*5150*/  @!P3 IADD3 R8, -R0.reuse, -0x28, RZ ;  /* 0xffffffd80008b810 */ /* 0x040fe60007ffe1ff */
[----:B------:R4:W-:Y:S01]  /*5160*/  MUFU.EX2 R192, R19 ;  /* 0x0000001300c07308 */ /* 0x0009e20000000800 */
[----:B------:R-:W-:Y:S01]  /*5170*/  PLOP3.LUT P4, PT, PT, PT, UP0, 0x80, 0x0 ;  /* 0x000000000000781c */ /* 0x000fe20003f8f008 */
[C---:B------:R-:W-:Y:S01]  /*5180*/  VIADD R15, R0.reuse, 0xffffffc8 ;  /* 0xffffffc8000f7836 */ /* 0x040fe20000000000 */
[----:B------:R-:W-:Y:S01]  /*5190*/  I2FP.F32.S32 R14, R8 ;  /* 0x00000008000e7245 */ /* 0x000fe20000201400 */
[C---:B------:R-:W-:Y:S01]  /*51a0*/  VIADD R8, R0.reuse, 0xffffffdf ;  /* 0xffffffdf00087836 */ /* 0x040fe20000000000 */
[C---:B------:R-:W-:Y:S01]  /*51b0*/  @!P6 IADD3 R10, -R0.reuse, 0x18, RZ ;  /* 0x00000018000ae810 */ /* 0x040fe20007ffe1ff */
[----:B------:R-:W-:Y:S01]  /*51c0*/  FFMA.FTZ R31, R13, -UR6, R31 ;  /* 0x800000060d1f7c23 */ /* 0x000fe2000801001f */
[----:B------:R-:W-:Y:S02]  /*51d0*/  VIADD R13, R0, 0x10 ;  /* 0x00000010000d7836 */ /* 0x000fe40000000000 */
[----:B------:R-:W-:Y:S01]  /*51e0*/  FFMA.FTZ R28, R14, -UR6, R28 ;  /* 0x800000060e1c7c23 */ /* 0x000fe2000801001c */
[----:B-1----:R-:W-:Y:S01]  /*51f0*/  @P1 VIADD R16, R143, 0x20 ;  /* 0x000000208f101836 */ /* 0x002fe20000000000 */
[----:B------:R-:W-:Y:S01]  /*5200*/  @!P0 IADD3 R9, -R0, -0x27, RZ ;  /* 0xffffffd900098810 */ /* 0x000fe20007ffe1ff */
[----:B------:R-:W-:Y:S01]  /*5210*/  MUFU.EX2 R191, R22 ;  /* 0x0000001600bf7308 */ /* 0x000fe20000000800 */
[----:B------:R-:W-:Y:S01]  /*5220*/  PLOP3.LUT P0, PT, PT, PT, UP0, 0x80, 0x0 ;  /* 0x000000000000781c */ /* 0x000fe20003f0f008 */
[-C--:B--2---:R-:W-:Y:S01]  /*5230*/  HMMA.16816.F32.BF16 R36, R132, R4.reuse, R36 ;  /* 0x000000048424723c */ /* 0x084fe20000041824 */
[----:B------:R-:W-:Y:S02]  /*5240*/  PLOP3.LUT P1, PT, PT, PT, UP0, 0x80, 0x0 ;  /* 0x000000000000781c */ /* 0x000fe40003f2f008 */
[----:B------:R-:W-:Y:S02]  /*5250*/  I2FP.F32.S32 R10, R10 ;  /* 0x0000000a000a7245 */ /* 0x000fe40000201400 */
[----:B------:R-:W-:Y:S01]  /*5260*/  @P4 FSEL R28, R28, -INF , !P2 ;  /* 0xff8000001c1c4808 */ /* 0x000fe20005000000 */
[C---:B------:R-:W-:Y:S01]  /*5270*/  HMMA.16816.F32.BF16 R40, R144.reuse, R4, R40 ;  /* 0x000000049028723c */ /* 0x040fe20000041828 */
[----:B------:R-:W-:Y:S01]  /*5280*/  PLOP3.LUT P3, PT, PT, PT, UP0, 0x80, 0x0 ;  /* 0x000000000000781c */ /* 0x000fe20003f6f008 */
[----:B------:R-:W-:Y:S01]  /*5290*/  MUFU.EX2 R175, R23 ;  /* 0x0000001700af7308 */ /* 0x000fe20000000800 */
[----:B------:R-:W-:Y:S02]  /*52a0*/  PLOP3.LUT P6, PT, PT, PT, UP0, 0x80, 0x0 ;  /* 0x000000000000781c */ /* 0x000fe40003fcf008 */
[----:B------:R-:W-:Y:S01]  /*52b0*/  FFMA.FTZ R32, R10, -UR6, R32 ;  /* 0x800000060a207c23 */ /* 0x000fe20008010020 */
[-C--:B------:R-:W-:Y:S03]  /*52c0*/  HMMA.16816.F32.BF16 R44, R144, R6.reuse, R44 ;  /* 0x00000006902c723c */ /* 0x080fe6000004182c */
[----:B------:R-:W-:Y:S03]  /*52d0*/  ISETP.GE.AND P4, PT, R11, RZ, PT ;  /* 0x000000ff0b00720c */ /* 0x000fe60003f86270 */
[----:B------:R-:W-:Y:S01]  /*52e0*/  MUFU.EX2 R197, R24 ;  /* 0x0000001800c57308 */ /* 0x000fe20000000800 */
[----:B------:R-:W-:Y:S01]  /*52f0*/  @P0 FSEL R32, R32, -INF , !P2 ;  /* 0xff80000020200808 */ /* 0x000fe20005000000 */
[C---:B------:R-:W-:Y:S04]  /*5300*/  HMMA.16816.F32.BF16 R48, R132.reuse, R6, R48 ;  /* 0x000000068430723c */ /* 0x040fe80000041830 */
[----:B------:R-:W-:Y:S01]  /*5310*/  ISETP.GE.AND P0, PT, R8, RZ, PT ;  /* 0x000000ff0800720c */ /* 0x000fe20003f06270 */
[----:B------:R-:W-:Y:S01]  /*5320*/  VIADD R5, R0, 0x20 ;  /* 0x0000002000057836 */ /* 0x000fe20000000000 */
[----:B------:R-:W-:Y:S01]  /*5330*/  @P1 FSEL R34, R34, -INF , !P2 ;  /* 0xff80000022221808 */ /* 0x000fe20005000000 */
[----:B------:R-:W-:Y:S01]  /*5340*/  FFMA.FTZ R38, R10, -UR6, R38 ;  /* 0x800000060a267c23 */ /* 0x000fe20008010026 */
[----:B------:R-:W-:Y:S01]  /*5350*/  PLOP3.LUT P1, PT, PT, PT, UP0, 0x80, 0x0 ;  /* 0x000000000000781c */ /* 0x000fe20003f2f008 */
[----:B------:R-:W-:Y:S01]  /*5360*/  MUFU.EX2 R196, R25 ;  /* 0x0000001900c47308 */ /* 0x000fe20000000800 */
[----:B------:R-:W-:Y:S01]  /*5370*/  @P6 ISETP.GE.AND P6, PT, R16, UR7, PT ;  /* 0x0000000710006c0c */ /* 0x000fe2000bfc6270 */
[----:B------:R-:W-:Y:S01]  /*5380*/  VIADD R10, R0, 0xffffffd7 ;  /* 0xffffffd7000a7836 */ /* 0x000fe20000000000 */
[----:B------:R-:W-:Y:S01]  /*5390*/  I2FP.F32.S32 R9, R9 ;  /* 0x0000000900097245 */ /* 0x000fe20000201400 */
[----:B------:R-:W-:Y:S01]  /*53a0*/  FFMA.FTZ R42, R14, -UR6, R42 ;  /* 0x800000060e2a7c23 */ /* 0x000fe2000801002a */
[C---:B------:R-:W-:Y:S01]  /*53b0*/  @!P4 IADD3 R11, -R0.reuse, 0x19, RZ ;  /* 0x00000019000bc810 */ /* 0x040fe20007ffe1ff */
[C---:B------:R-:W-:Y:S01]  /*53c0*/  VIADD R14, R0.reuse, 0xf ;  /* 0x0000000f000e7836 */ /* 0x040fe20000000000 */
[----:B------:R-:W-:Y:S01]  /*53d0*/  PLOP3.LUT P4, PT, PT, PT, UP0, 0x80, 0x0 ;  /* 0x000000000000781c */ /* 0x000fe20003f8f008 */
[C---:B------:R-:W-:Y:S01]  /*53e0*/  FFMA.FTZ R29, R9.reuse, -UR6, R29 ;  /* 0x80000006091d7c23 */ /* 0x040fe2000801001d */
[C---:B------:R-:W-:Y:S01]  /*53f0*/  @!P0 IADD3 R8, -R0.reuse, 0x21, RZ ;  /* 0x0000002100088810 */ /* 0x040fe20007ffe1ff */
[----:B------:R-:W-:Y:S01]  /*5400*/  FFMA.FTZ R43, R9, -UR6, R43 ;  /* 0x80000006092b7c23 */ /* 0x000fe2000801002b */
[----:B------:R-:W-:Y:S01]  /*5410*/  PLOP3.LUT P0, PT, PT, PT, UP0, 0x80, 0x0 ;  /* 0x000000000000781c */ /* 0x000fe20003f0f008 */
[----:B------:R-:W-:Y:S01]  /*5420*/  VIADD R9, R0, 0xffffffd8 ;  /* 0xffffffd800097836 */ /* 0x000fe20000000000 */
[----:B------:R-:W-:Y:S01]  /*5430*/  @P1 FSEL R29, R29, -INF , !P5 ;  /* 0xff8000001d1d1808 */ /* 0x000fe20006800000 */
[----:B------:R-:W-:Y:S01]  /*5440*/  FFMA.FTZ R32, R32, UR8, -R142 ;  /* 0x0000000820207c23 */ /* 0x000fe2000801088e */
[----:B------:R-:W-:Y:S01]  /*5450*/  PLOP3.LUT P1, PT, PT, PT, UP0, 0x80, 0x0 ;  /* 0x000000000000781c */ /* 0x000fe20003f2f008 */
[----:B------:R-:W-:Y:S01]  /*5460*/  FFMA.FTZ R34, R34, UR8, -R141 ;  /* 0x0000000822227c23 */ /* 0x000fe2000801088d */
[----:B------:R-:W-:Y:S01]  /*5470*/  @P3 FSEL R30, R30, -INF , !P2 ;  /* 0xff8000001e1e3808 */ /* 0x000fe20005000000 */
[----:B------:R-:W-:Y:S01]  /*5480*/  MUFU.EX2 R236, R32 ;  /* 0x0000002000ec7308 */ /* 0x000fe20000000800 */
[----:B------:R-:W-:Y:S01]  /*5490*/  ISETP.GE.AND P3, PT, R12, RZ, PT ;  /* 0x000000ff0c00720c */ /* 0x000fe20003f66270 */
[C---:B---3--:R-:W-:Y:S01]  /*54a0*/  @P4 VIADD R17, R143.reuse, 0x28 ;  /* 0x000000288f114836 */ /* 0x048fe20000000000 */
[----:B------:R-:W-:Y:S01]  /*54b0*/  PLOP3.LUT P4, PT, PT, PT, UP0, 0x80, 0x0 ;  /* 0x000000000000781c */ /* 0x000fe20003f8f008 */
[----:B------:R-:W-:Y:S01]  /*54c0*/  FFMA.FTZ R28, R28, UR8, -R140 ;  /* 0x000000081c1c7c23 */ /* 0x000fe2000801088c */
[----:B------:R-:W-:Y:S01]  /*54d0*/  I2FP.F32.S32 R11, R11 ;  /* 0x0000000b000b7245 */ /* 0x000fe20000201400 */
[----:B------:R-:W-:Y:S01]  /*54e0*/  @P0 VIADD R4, R143, 0x29 ;  /* 0x000000298f040836 */ /* 0x000fe20000000000 */
[----:B------:R-:W-:Y:S03]  /*54f0*/  PLOP3.LUT P0, PT, PT, PT, UP0, 0x80, 0x0 ;  /* 0x000000000000781c */ /* 0x000fe60003f0f008 */
[----:B------:R-:W-:Y:S01]  /*5500*/  MUFU.EX2 R167, R34 ;  /* 0x0000002200a77308 */ /* 0x000fe20000000800 */
[----:B------:R-:W-:Y:S01]  /*5510*/  PLOP3.LUT P2, PT, PT, PT, UP0, 0x80, 0x0 ;  /* 0x000000000000781c */ /* 0x000fe20003f4f008 */
[----:B------:R-:W-:Y:S01]  /*5520*/  FFMA.FTZ R33, R11, -UR6, R33 ;  /* 0x800000060b217c23 */ /* 0x000fe20008010021 */
[----:B------:R-:W-:Y:S01]  /*5530*/  @P1 FSEL R31, R31, -INF , !P5 ;  /* 0xff8000001f1f1808 */ /* 0x000fe20006800000 */
[----:B------:R-:W-:Y:S01]  /*5540*/  FFMA.FTZ R39, R11, -UR6, R39 ;  /* 0x800000060b277c23 */ /* 0x000fe20008010027 */
[----:B------:R-:W-:Y:S01]  /*5550*/  PLOP3.LUT P1, PT, PT, PT, UP0, 0x80, 0x0 ;  /* 0x000000000000781c */ /* 0x000fe20003f2f008 */
[C---:B------:R-:W-:Y:S01]  /*5560*/  VIADD R11, R0.reuse, 0xffffffd0 ;  /* 0xffffffd0000b7836 */ /* 0x040fe20000000000 */
[----:B------:R-:W-:Y:S03]  /*5570*/  @!P3 IADD3 R12, -R0, 0x20, RZ ;  /* 0x00000020000cb810 */ /* 0x000fe60007ffe1ff */
[----:B------:R-:W-:Y:S01]  /*5580*/  MUFU.EX2 R201, R26 ;  /* 0x0000001a00c97308 */ /* 0x000fe20000000800 */
[----:B------:R-:W-:Y:S01]  /*5590*/  @P4 ISETP.GE.AND P4, PT, R4, UR7, PT ;  /* 0x0000000704004c0c */ /* 0x000fe2000bf86270 */
[C---:B------:R-:W-:Y:S01]  /*55a0*/  VIADD R4, R0.reuse, 0x1f ;  /* 0x0000001f00047836 */ /* 0x040fe20000000000 */
[----:B----4-:R-:W-:Y:S01]  /*55b0*/  I2FP.F32.S32 R21, R12 ;  /* 0x0000000c00157245 */ /* 0x010fe20000201400 */
[----:B------:R-:W-:Y:S01]  /*55c0*/  VIADD R12, R0, 0xffffffcf ;  /* 0xffffffcf000c7836 */ /* 0x000fe20000000000 */
[----:B------:R-:W-:Y:S01]  /*55d0*/  @P0 FSEL R33, R33, -INF , !P5 ;  /* 0xff80000021210808 */ /* 0x000fe20006800000 */
[----:B------:R-:W-:Y:S01]  /*55e0*/  @P2 VIADD R16, R143, 0x21 ;  /* 0x000000218f102836 */ /* 0x000fe20000000000 */
[----:B------:R-:W-:Y:S01]  /*55f0*/  ISETP.GE.AND P0, PT, R5, RZ, PT ;  /* 0x000000ff0500720c */ /* 0x000fe20003f06270 */
[C---:B------:R-:W-:Y:S01]  /*5600*/  FFMA.FTZ R36, R21.reuse, -UR6, R36 ;  /* 0x8000000615247c23 */ /* 0x040fe20008010024 */
[----:B------:R-:W-:Y:S01]  /*5610*/  PLOP3.LUT P3, PT, PT, PT, UP0, 0x80, 0x0 ;  /* 0x000000000000781c */ /* 0x000fe20003f6f008 */
[----:B------:R-:W-:Y:S01]  /*5620*/  FFMA.FTZ R50, R21, -UR6, R50 ;  /* 0x8000000615327c23 */ /* 0x000fe20008010032 */
[----:B------:R-:W-:Y:S01]  /*5630*/  @P1 FSEL R35, R35, -INF , !P5 ;  /* 0xff80000023231808 */ /* 0x000fe20006800000 */
[----:B------:R-:W-:Y:S01]  /*5640*/  FFMA.FTZ R33, R33, UR8, -R142 ;  /* 0x0000000821217c23 */ /* 0x000fe2000801088e */
[----:B------:R-:W-:Y:S01]  /*5650*/  ISETP.GE.AND P5, PT, R4, RZ, PT ;  /* 0x000000ff0400720c */ /* 0x000fe20003fa6270 */
[----:B------:R-:W-:Y:S01]  /*5660*/  MUFU.EX2 R200, R27 ;  /* 0x0000001b00c87308 */ /* 0x000fe20000000800 */
[----:B------:R-:W-:Y:S01]  /*5670*/  PLOP3.LUT P1, PT, PT, PT, UP0, 0x80, 0x0 ;  /* 0x000000000000781c */ /* 0x000fe20003f2f008 */
[----:B------:R-:W-:Y:S01]  /*5680*/  FFMA.FTZ R35, R35, UR8, -R141 ;  /* 0x0000000823237c23 */ /* 0x000fe2000801088d */
[----:B------:R-:W-:Y:S01]  /*5690*/  PLOP3.LUT P2, PT, PT, PT, UP0, 0x80, 0x0 ;  /* 0x000000000000781c */ /* 0x000fe20003f4f008 */
[----:B------:R-:W-:Y:S01]  /*56a0*/  FFMA.FTZ R29, R29, UR8, -R140 ;  /* 0x000000081d1d7c23 */ /* 0x000fe2000801088c */
[----:B------:R-:W-:Y:S01]  /*56b0*/  I2FP.F32.S32 R20, R8 ;  /* 0x0000000800147245 */ /* 0x000fe20000201400 */
[C---:B------:R-:W-:Y:S01]  /*56c0*/  VIADD R8, R0.reuse, 0x17 ;  /* 0x0000001700087836 */ /* 0x040fe20000000000 */
[----:B------:R-:W-:Y:S03]  /*56d0*/  @!P0 IADD3 R5, -R0, -0x20, RZ ;  /* 0xffffffe000058810 */ /* 0x000fe60007ffe1ff */
[----:B------:R-:W-:Y:S01]  /*56e0*/  MUFU.EX2 R235, R33 ;  /* 0x0000002100eb7308 */ /* 0x000fe20000000800 */
[----:B------:R-:W-:Y:S01]  /*56f0*/  PLOP3.LUT P0, PT, PT, PT, UP0, 0x80, 0x0 ;  /* 0x000000000000781c */ /* 0x000fe20003f0f008 */
[----:B------:R-:W-:Y:S01]  /*5700*/  FFMA.FTZ R37, R20, -UR6, R37 ;  /* 0x8000000614257c23 */ /* 0x000fe20008010025 */
[----:B------:R-:W-:Y:S01]  /*5710*/  @P3 ISETP.GE.AND P3, PT, R16, UR7, PT ;  /* 0x0000000710003c0c */ /* 0x000fe2000bf66270 */
[C---:B------:R-:W-:Y:S01]  /*5720*/  VIADD R16, R0.reuse, 0xffffffc7 ;  /* 0xffffffc700107836 */ /* 0x040fe20000000000 */
[----:B------:R-:W-:Y:S01]  /*5730*/  @!P5 IADD3 R4, -R0, -0x1f, RZ ;  /* 0xffffffe10004d810 */ /* 0x000fe20007ffe1ff */
[----:B------:R-:W-:Y:S01]  /*5740*/  FFMA.FTZ R51, R20, -UR6, R51 ;  /* 0x8000000614337c23 */ /* 0x000fe20008010033 */
[----:B------:R-:W-:Y:S03]  /*5750*/  @P1 FSEL R36, R36, -INF , !P6 ;  /* 0xff80000024241808 */ /* 0x000fe60007000000 */
[----:B------:R-:W-:Y:S01]  /*5760*/  MUFU.EX2 R166, R35 ;  /* 0x0000002300a67308 */ /* 0x000fe20000000800 */
[----:B------:R-:W-:Y:S01]  /*5770*/  PLOP3.LUT P5, PT, PT, PT, UP0, 0x80, 0x0 ;  /* 0x000000000000781c */ /* 0x000fe20003faf008 */
[--C-:B------:R-:W-:Y:S01]  /*5780*/  FFMA.FTZ R30, R30, UR8, -R3.reuse ;  /* 0x000000081e1e7c23 */ /* 0x100fe20008010803 */
[----:B------:R-:W-:Y:S01]  /*5790*/  PLOP3.LUT P1, PT, PT, PT, UP0, 0x80, 0x0 ;  /* 0x000000000000781c */ /* 0x000fe20003f2f008 */
[----:B------:R-:W-:Y:S01]  /*57a0*/  FFMA.FTZ R31, R31, UR8, -R3 ;  /* 0x000000081f1f7c23 */ /* 0x000fe20008010803 */
[----:B------:R-:W-:Y:S01]  /*57b0*/  @P2 ISETP.GE.AND P2, PT, R17, UR7, PT ;  /* 0x0000000711002c0c */ /* 0x000fe2000bf46270 */
[--C-:B------:R-:W-:Y:S01]  /*57c0*/  FFMA.FTZ R36, R36, UR8, -R142.reuse ;  /* 0x0000000824247c23 */ /* 0x100fe2000801088e */
[----:B------:R-:W-:Y:S03]  /*57d0*/  @P0 FSEL R37, R37, -INF , !P3 ;  /* 0xff80000025250808 */ /* 0x000fe60005800000 */
[----:B------:R-:W-:Y:S01]  /*57e0*/  MUFU.EX2 R195, R28 ;  /* 0x0000001c00c37308 */ /* 0x000fe20000000800 */
[----:B------:R-:W-:Y:S02]  /*57f0*/  PLOP3.LUT P0, PT, PT, PT, UP0, 0x80, 0x0 ;  /* 0x000000000000781c */ /* 0x000fe40003f0f008 */
[----:B------:R-:W-:Y:S01]  /*5800*/  I2FP.F32.S32 R18, R5 ;  /* 0x0000000500127245 */ /* 0x000fe20000201400 */
[----:B------:R-:W-:Y:S01]  /*5810*/  FFMA.FTZ R37, R37, UR8, -R142 ;  /* 0x0000000825257c23 */ /* 0x000fe2000801088e */
[----:B------:R-:W-:Y:S01]  /*5820*/  I2FP.F32.S32 R17, R4 ;  /* 0x0000000400117245 */ /* 0x000fe20000201400 */
[----:B------:R-:W-:Y:S01]  /*5830*/  VIADD R4, R0, 0x18 ;  /* 0x0000001800047836 */ /* 0x000fe20000000000 */
[----:B------:R-:W-:Y:S01]  /*5840*/  @P5 FSEL R38, R38, -INF , !P6 ;  /* 0xff80000026265808 */ /* 0x000fe20007000000 */
[C---:B------:R-:W-:Y:S01]  /*5850*/  FFMA.FTZ R40, R18.reuse, -UR6, R40 ;  /* 0x8000000612287c23 */ /* 0x040fe20008010028 */
[----:B------:R-:W-:Y:S01]  /*5860*/  @P1 FSEL R39, R39, -INF , !P3 ;  /* 0xff80000027271808 */ /* 0x000fe20005800000 */
[C---:B------:R-:W-:Y:S01]  /*5870*/  FFMA.FTZ R41, R17.reuse, -UR6, R41 ;  /* 0x8000000611297c23 */ /* 0x040fe20008010029 */
[----:B------:R-:W-:Y:S01]  /*5880*/  PLOP3.LUT P5, PT, PT, PT, UP0, 0x80, 0x0 ;  /* 0x000000000000781c */ /* 0x000fe20003faf008 */
[----:B------:R-:W-:Y:S01]  /*5890*/  FFMA.FTZ R46, R18, -UR6, R46 ;  /* 0x80000006122e7c23 */ /* 0x000fe2000801002e */
[----:B------:R-:W-:Y:S01]  /*58a0*/  PLOP3.LUT P1, PT, PT, PT, UP0, 0x80, 0x0 ;  /* 0x000000000000781c */ /* 0x000fe20003f2f008 */
[----:B------:R-:W-:Y:S01]  /*58b0*/  FFMA.FTZ R47, R17, -UR6, R47 ;  /* 0x80000006112f7c23 */ /* 0x000fe2000801002f */
[----:B------:R-:W-:Y:S01]  /*58c0*/  @P0 FSEL R40, R40, -INF , !P6 ;  /* 0xff80000028280808 */ /* 0x000fe20007000000 */
[----:B------:R-:W-:Y:S01]  /*58d0*/  MUFU.EX2 R194, R29 ;  /* 0x0000001d00c27308 */ /* 0x000fe20000000800 */
[----:B------:R-:W-:Y:S01]  /*58e0*/  PLOP3.LUT P0, PT, PT, PT, UP0, 0x80, 0x0 ;  /* 0x000000000000781c */ /* 0x000fe20003f0f008 */
[--C-:B------:R-:W-:Y:S01]  /*58f0*/  FFMA.FTZ R38, R38, UR8, -R141.reuse ;  /* 0x0000000826267c23 */ /* 0x100fe2000801088d */
[----:B------:R-:W-:Y:S01]  /*5900*/  FFMA.FTZ R39, R39, UR8, -R141 ;  /* 0x0000000827277c23 */ /* 0x000fe2000801088d */
[--C-:B------:R-:W-:Y:S04]  /*5910*/  FFMA.FTZ R40, R40, UR8, -R140.reuse ;  /* 0x0000000828287c23 */ /* 0x100fe8000801088c */
[----:B------:R-:W-:Y:S02]  /*5920*/  @P5 FSEL R42, R42, -INF , !P6 ;  /* 0xff8000002a2a5808 */ /* 0x000fe40007000000 */
[----:B------:R-:W-:Y:S01]  /*5930*/  MUFU.EX2 R199, R30 ;  /* 0x0000001e00c77308 */ /* 0x000fe20000000800 */
[----:B------:R-:W-:Y:S02]  /*5940*/  @P1 FSEL R41, R41, -INF , !P3 ;  /* 0xff80000029291808 */ /* 0x000fe40005800000 */
[----:B------:R-:W-:Y:S01]  /*5950*/  ISETP.GE.AND P6, PT, R4, RZ, PT ;  /* 0x000000ff0400720c */ /* 0x000fe20003fc6270 */
[--C-:B------:R-:W-:Y:S01]  /*5960*/  FFMA.FTZ R42, R42, UR8, -R3.reuse ;  /* 0x000000082a2a7c23 */ /* 0x100fe20008010803 */
[----:B------:R-:W-:Y:S01]  /*5970*/  ISETP.GE.AND P1, PT, R9, RZ, PT ;  /* 0x000000ff0900720c */ /* 0x000fe20003f26270 */
[----:B------:R-:W-:Y:S01]  /*5980*/  FFMA.FTZ R41, R41, UR8, -R140 ;  /* 0x0000000829297c23 */ /* 0x000fe2000801088c */
[----:B------:R-:W-:Y:S03]  /*5990*/  ISETP.GE.AND P5, PT, R8, RZ, PT ;  /* 0x000000ff0800720c */ /* 0x000fe60003fa6270 */
[----:B------:R-:W-:Y:S01]  /*59a0*/  MUFU.EX2 R198, R31 ;  /* 0x0000001f00c67308 */ /* 0x000fe20000000800 */
[----:B------:R-:W-:Y:S02]  /*59b0*/  @P0 FSEL R43, R43, -INF , !P3 ;  /* 0xff8000002b2b0808 */ /* 0x000fe40005800000 */
[----:B------:R-:W-:Y:S02]  /*59c0*/  ISETP.GE.AND P3, PT, R11, RZ, PT ;  /* 0x000000ff0b00720c */ /* 0x000fe40003f66270 */
[----:B------:R-:W-:Y:S01]  /*59d0*/  ISETP.GE.AND P0, PT, R10, RZ, PT ;  /* 0x000000ff0a00720c */ /* 0x000fe20003f06270 */
[--C-:B------:R-:W-:Y:S01]  /*59e0*/  FFMA.FTZ R43, R43, UR8, -R3.reuse ;  /* 0x000000082b2b7c23 */ /* 0x100fe20008010803 */
[C---:B------:R-:W-:Y:S03]  /*59f0*/  @!P6 IADD3 R4, -R0.reuse, -0x18, RZ ;  /* 0xffffffe80004e810 */ /* 0x040fe60007ffe1ff */
[----:B------:R-:W-:Y:S01]  /*5a00*/  MUFU.EX2 R234, R36 ;  /* 0x0000002400ea7308 */ /* 0x000fe20000000800 */
[----:B------:R-:W-:Y:S02]  /*5a10*/  @!P1 IADD3 R9, -R0, 0x28, RZ ;  /* 0x0000002800099810 */ /* 0x000fe40007ffe1ff */
[----:B------:R-:W-:Y:S02]  /*5a20*/  PLOP3.LUT P1, PT, PT, PT, UP0, 0x80, 0x0 ;  /* 0x000000000000781c */ /* 0x000fe40003f2f008 */
[----:B------:R-:W-:Y:S02]  /*5a30*/  I2FP.F32.S32 R19, R4 ;  /* 0x0000000400137245 */ /* 0x000fe40000201400 */
[----:B------:R-:W-:Y:S01]  /*5a40*/  ISETP.GE.AND P6, PT, R12, RZ, PT ;  /* 0x000000ff0c00720c */ /* 0x000fe20003fc6270 */
[----:B------:R-:W1:Y:S01]  /*5a50*/  LDSM.16.M88.4 R4, [R181+0x1800] ;  /* 0x00180000b504783b */ /* 0x000e620000000200 */
[C---:B------:R-:W-:Y:S01]  /*5a60*/  @!P5 IADD3 R8, -R0.reuse, -0x17, RZ ;  /* 0xffffffe90008d810 */ /* 0x040fe20007ffe1ff */
[----:B------:R-:W-:Y:S01]  /*5a70*/  FFMA.FTZ R44, R19, -UR6, R44 ;  /* 0x80000006132c7c23 */ /* 0x000fe2000801002c */
[----:B------:R-:W-:Y:S01]  /*5a80*/  ISETP.GE.AND P5, PT, R13, RZ, PT ;  /* 0x000000ff0d00720c */ /* 0x000fe20003fa6270 */
[----:B------:R-:W2:Y:S01]  /*5a90*/  MUFU.EX2 R233, R37 ;  /* 0x0000002500e97308 */ /* 0x000ea20000000800 */
[----:B------:R-:W-:Y:S02]  /*5aa0*/  @!P3 IADD3 R11, -R0, 0x30, RZ ;  /* 0x00000030000bb810 */ /* 0x000fe40007ffe1ff */
[----:B------:R-:W-:Y:S02]  /*5ab0*/  ISETP.GE.AND P3, PT, R14, RZ, PT ;  /* 0x000000ff0e00720c */ /* 0x000fe40003f66270 */
[----:B------:R-:W-:Y:S02]  /*5ac0*/  @P1 FSEL R44, R44, -INF , !P2 ;  /* 0xff8000002c2c1808 */ /* 0x000fe40005000000 */
[----:B------:R-:W-:Y:S03]  /*5ad0*/  PLOP3.LUT P1, PT, PT, PT, UP0, 0x80, 0x0 ;  /* 0x000000000000781c */ /* 0x000fe60003f2f008 */
[----:B------:R-:W-:Y:S01]  /*5ae0*/  MUFU.EX2 R165, R38 ;  /* 0x0000002600a57308 */ /* 0x000fe20000000800 */
[----:B------:R-:W-:Y:S01]  /*5af0*/  @!P6 IADD3 R12, -R0, 0x31, RZ ;  /* 0x00000031000ce810 */ /* 0x000fe20007ffe1ff */
[----:B------:R-:W-:Y:S01]  /*5b00*/  FFMA.FTZ R44, R44, UR8, -R140 ;  /* 0x000000082c2c7c23 */ /* 0x000fe2000801088c */
[----:B------:R-:W-:Y:S02]  /*5b10*/  ISETP.GE.AND P6, PT, R15, RZ, PT ;  /* 0x000000ff0f00720c */ /* 0x000fe40003fc6270 */
[----:B------:R-:W-:Y:S02]  /*5b20*/  @!P5 IADD3 R13, -R0, -0x10, RZ ;  /* 0xfffffff0000dd810 */ /* 0x000fe40007ffe1ff */
[----:B------:R-:W-:Y:S03]  /*5b30*/  ISETP.GE.AND P5, PT, R16, RZ, PT ;  /* 0x000000ff1000720c */ /* 0x000fe60003fa6270 */
[----:B------:R-:W-:Y:S01]  /*5b40*/  MUFU.EX2 R164, R39 ;  /* 0x0000002700a47308 */ /* 0x000fe20000000800 */
[----:B------:R-:W-:Y:S02]  /*5b50*/  I2FP.F32.S32 R9, R9 ;  /* 0x0000000900097245 */ /* 0x000fe40000201400 */
[----:B------:R-:W-:Y:S02]  /*5b60*/  @!P3 IADD3 R14, -R0, -0xf, RZ ;  /* 0xfffffff1000eb810 */ /* 0x000fe40007ffe1ff */
[----:B------:R-:W-:Y:S01]  /*5b70*/  @P1 FSEL R46, R46, -INF , !P2 ;  /* 0xff8000002e2e1808 */ /* 0x000fe20005000000 */
[----:B------:R-:W-:Y:S01]  /*5b80*/  FFMA.FTZ R48, R9, -UR6, R48 ;  /* 0x8000000609307c23 */ /* 0x000fe20008010030 */
[----:B------:R-:W-:Y:S03]  /*5b90*/  PLOP3.LUT P1, PT, PT, PT, UP0, 0x80, 0x0 ;  /* 0x000000000000781c */ /* 0x000fe60003f2f008 */
[----:B------:R-:W-:Y:S01]  /*5ba0*/  MUFU.EX2 R171, R40 ;  /* 0x0000002800ab7308 */ /* 0x000fe20000000800 */
[----:B------:R-:W-:Y:S01]  /*5bb0*/  @!P6 IADD3 R15, -R0, 0x38, RZ ;  /* 0x00000038000fe810 */ /* 0x000fe20007ffe1ff */
[----:B------:R-:W-:Y:S01]  /*5bc0*/  FFMA.FTZ R46, R46, UR8, -R3 ;  /* 0x000000082e2e7c23 */ /* 0x000fe20008010803 */
[----:B------:R-:W-:Y:S02]  /*5bd0*/  PLOP3.LUT P6, PT, PT, PT, UP0, 0x80, 0x0 ;  /* 0x000000000000781c */ /* 0x000fe40003fcf008 */
[C---:B------:R-:W-:Y:S02]  /*5be0*/  @!P5 IADD3 R16, -R0.reuse, 0x39, RZ ;  /* 0x000000390010d810 */ /* 0x040fe40007ffe1ff */
[----:B------:R-:W-:Y:S03]  /*5bf0*/  PLOP3.LUT P5, PT, PT, PT, UP0, 0x80, 0x0 ;  /* 0x000000000000781c */ /* 0x000fe60003faf008 */
[----:B------:R-:W-:Y:S01]  /*5c00*/  MUFU.EX2 R170, R41 ;  /* 0x0000002900aa7308 */ /* 0x000fe20000000800 */
[----:B------:R-:W-:Y:S02]  /*5c10*/  PLOP3.LUT P3, PT, PT, PT, UP0, 0x80, 0x0 ;  /* 0x000000000000781c */ /* 0x000fe40003f6f008 */
[----:B------:R-:W-:Y:S01]  /*5c20*/  @!P0 IADD3 R10, -R0, 0x29, RZ ;  /* 0x00000029000a8810 */ /* 0x000fe20007ffe1ff */
[-C--:B-1----:R-:W-:Y:S01]  /*5c30*/  HMMA.16816.F32.BF16 R52, R132, R4.reuse, R52 ;  /* 0x000000048434723c */ /* 0x082fe20000041834 */
[----:B------:R-:W-:Y:S02]  /*5c40*/  PLOP3.LUT P0, PT, PT, PT, UP0, 0x80, 0x0 ;  /* 0x000000000000781c */ /* 0x000fe40003f0f008 */
[----:B------:R-:W-:Y:S01]  /*5c50*/  @P1 FSEL R48, R48, -INF , !P2 ;  /* 0xff80000030301808 */ /* 0x000fe20005000000 */
[C---:B------:R-:W-:Y:S01]  /*5c60*/  @P6 VIADD R0, R143.reuse, 0x30 ;  /* 0x000000308f006836 */ /* 0x040fe20000000000 */
[----:B------:R-:W-:Y:S01]  /*5c70*/  PLOP3.LUT P1, PT, PT, PT, UP0, 0x80, 0x0 ;  /* 0x000000000000781c */ /* 0x000fe20003f2f008 */
[C---:B------:R-:W-:Y:S01]  /*5c80*/  HMMA.16816.F32.BF16 R56, R144.reuse, R4, R56 ;  /* 0x000000049038723c */ /* 0x040fe20000041838 */
[----:B------:R-:W-:Y:S01]  /*5c90*/  PLOP3.LUT P6, PT, PT, PT, UP0, 0x80, 0x0 ;  /* 0x000000000000781c */ /* 0x000fe20003fcf008 */
[----:B------:R-:W-:Y:S02]  /*5ca0*/  MUFU.EX2 R190, R42 ;  /* 0x0000002a00be7308 */ /* 0x000fe40000000800 */
[----:B------:R-:W-:Y:S01]  /*5cb0*/  @P5 ISETP.GE.AND P5, PT, R0, UR7, PT ;  /* 0x0000000700005c0c */ /* 0x000fe2000bfa6270 */
[----:B------:R-:W-:Y:S01]  /*5cc0*/  @P3 VIADD R0, R143, 0x31 ;  /* 0x000000318f003836 */ /* 0x000fe20000000000 */
[-C--:B------:R-:W-:Y:S01]  /*5cd0*/  HMMA.16816.F32.BF16 R60, R144, R6.reuse, R60 ;  /* 0x00000006903c723c */ /* 0x080fe2000004183c */
[----:B------:R-:W-:Y:S05]  /*5ce0*/  PLOP3.LUT P3, PT, PT, PT, UP0, 0x80, 0x0 ;  /* 0x000000000000781c */ /* 0x000fea0003f6f008 */
[----:B------:R-:W-:Y:S01]  /*5cf0*/  MUFU.EX2 R174, R43 ;  /* 0x0000002b00ae7308 */ /* 0x000fe20000000800 */
[----:B------:R-:W-:Y:S01]  /*5d00*/  F2FP.BF16.F32.PACK_AB R4, R241, R242 ;  /* 0x000000f2f104723e */ /* 0x000fe200000010ff */
[----:B------:R-:W-:Y:S04]  /*5d10*/  HMMA.16816.F32.BF16 R64, R132, R6, R64 ;  /* 0x000000068440723c */ /* 0x000fe80000041840 */
[----:B------:R-:W-:Y:S01]  /*5d20*/  @P6 ISETP.GE.AND P6, PT, R0, UR7, PT ;  /* 0x0000000700006c0c */ /* 0x000fe2000bfc6270 */
[----:B------:R-:W-:Y:S01]  /*5d30*/  FFMA.FTZ R48, R48, UR8, -R142 ;  /* 0x0000000830307c23 */ /* 0x000fe2000801088e */
[----:B------:R-:W-:Y:S01]  /*5d40*/  @P1 FSEL R50, R50, -INF , !P2 ;  /* 0xff80000032321808 */ /* 0x000fe20005000000 */
[----:B------:R-:W-:Y:S01]  /*5d50*/  FFMA.FTZ R54, R9, -UR6, R54 ;  /* 0x8000000609367c23 */ /* 0x000fe20008010036 */
[----:B------:R-:W-:Y:S01]  /*5d60*/  PLOP3.LUT P2, PT, PT, PT, UP0, 0x80, 0x0 ;  /* 0x000000000000781c */ /* 0x000fe20003f4f008 */
[----:B------:R-:W-:Y:S01]  /*5d70*/  MUFU.EX2 R232, R48 ;  /* 0x0000003000e87308 */ /* 0x000fe20000000800 */
[----:B------:R-:W-:Y:S01]  /*5d80*/  PLOP3.LUT P1, PT, PT, PT, UP0, 0x80, 0x0 ;  /* 0x000000000000781c */ /* 0x000fe20003f2f008 */
[----:B------:R-:W-:Y:S01]  /*5d90*/  @P3 VIADD R0, R143, 0x38 ;  /* 0x000000388f003836 */ /* 0x000fe20000000000 */
[----:B------:R-:W-:Y:S01]  /*5da0*/  I2FP.F32.S32 R8, R8 ;  /* 0x0000000800087245 */ /* 0x000fe20000201400 */
[----:B------:R-:W-:Y:S01]  /*5db0*/  FFMA.FTZ R58, R19, -UR6, R58 ;  /* 0x80000006133a7c23 */ /* 0x000fe2000801003a */
[----:B------:R-:W-:Y:S01]  /*5dc0*/  I2FP.F32.S32 R10, R10 ;  /* 0x0000000a000a7245 */ /* 0x000fe20000201400 */
[----:B------:R-:W-:Y:S01]  /*5dd0*/  FFMA.FTZ R50, R50, UR8, -R141 ;  /* 0x0000000832327c23 */ /* 0x000fe2000801088d */
[----:B------:R-:W-:Y:S01]  /*5de0*/  I2FP.F32.S32 R11, R11 ;  /* 0x0000000b000b7245 */ /* 0x000fe20000201400 */
[----:B------:R-:W-:Y:S01]  /*5df0*/  FFMA.FTZ R45, R8, -UR6, R45 ;  /* 0x80000006082d7c23 */ /* 0x000fe2000801002d */
[----:B------:R-:W-:Y:S01]  /*5e00*/  I2FP.F32.S32 R12, R12 ;  /* 0x0000000c000c7245 */ /* 0x000fe20000201400 */
[----:B------:R-:W-:Y:S01]  /*5e10*/  FFMA.FTZ R49, R10, -UR6, R49 ;  /* 0x800000060a317c23 */ /* 0x000fe20008010031 */
[----:B------:R-:W-:Y:S01]  /*5e20*/  I2FP.F32.S32 R13, R13 ;  /* 0x0000000d000d7245 */ /* 0x000fe20000201400 */
[----:B------:R-:W-:Y:S01]  /*5e30*/  FFMA.FTZ R52, R11, -UR6, R52 ;  /* 0x800000060b347c23 */ /* 0x000fe20008010034 */
[----:B------:R-:W-:Y:S01]  /*5e40*/  @P2 ISETP.GE.AND P2, PT, R0, UR7, PT ;  /* 0x0000000700002c0c */ /* 0x000fe2000bf46270 */
[----:B------:R-:W-:Y:S01]  /*5e50*/  FFMA.FTZ R53, R12, -UR6, R53 ;  /* 0x800000060c357c23 */ /* 0x000fe20008010035 */
[----:B------:R-:W-:Y:S01]  /*5e60*/  F2FP.BF16.F32.PACK_AB R0, R239, R240 ;  /* 0x000000f0ef00723e */ /* 0x000fe200000010ff */
[----:B------:R-:W-:Y:S01]  /*5e70*/  FFMA.FTZ R56, R13, -UR6, R56 ;  /* 0x800000060d387c23 */ /* 0x000fe20008010038 */
[----:B------:R-:W-:Y:S01]  /*5e80*/  @P0 FSEL R45, R45, -INF , !P4 ;  /* 0xff8000002d2d0808 */ /* 0x000fe20006000000 */
[----:B------:R-:W-:Y:S01]  /*5e90*/  FFMA.FTZ R55, R10, -UR6, R55 ;  /* 0x800000060a377c23 */ /* 0x000fe20008010037 */
[----:B------:R-:W-:Y:S01]  /*5ea0*/  PLOP3.LUT P0, PT, PT, PT, UP0, 0x80, 0x0 ;  /* 0x000000000000781c */ /* 0x000fe20003f0f008 */
[----:B------:R1:W-:Y:S01]  /*5eb0*/  STS [R213+0x1c000], R0 ;  /* 0x01c00000d5007388 */ /* 0x0003e20000000800 */
[----:B------:R-:W-:Y:S01]  /*5ec0*/  @P1 FSEL R52, R52, -INF , !P5 ;  /* 0xff80000034341808 */ /* 0x000fe20006800000 */
[----:B------:R-:W-:Y:S01]  /*5ed0*/  FFMA.FTZ R60, R154, -UR6, R60 ;  /* 0x800000069a3c7c23 */ /* 0x000fe2000801003c */
[----:B------:R-:W-:Y:S01]  /*5ee0*/  PLOP3.LUT P1, PT, PT, PT, UP0, 0x80, 0x0 ;  /* 0x000000000000781c */ /* 0x000fe20003f2f008 */
[----:B------:R-:W-:Y:S01]  /*5ef0*/  FFMA.FTZ R59, R8, -UR6, R59 ;  /* 0x80000006083b7c23 */ /* 0x000fe2000801003b */
[----:B------:R-:W-:Y:S01]  /*5f00*/  I2FP.F32.S32 R14, R14 ;  /* 0x0000000e000e7245 */ /* 0x000fe20000201400 */
[----:B------:R-:W-:Y:S01]  /*5f10*/  MUFU.EX2 R159, R50 ;  /* 0x00000032009f7308 */ /* 0x000fe20000000800 */
[----:B------:R-:W-:Y:S01]  /*5f20*/  PLOP3.LUT P3, PT, PT, PT, UP0, 0x80, 0x0 ;  /* 0x000000000000781c */ /* 0x000fe20003f6f008 */
[----:B------:R-:W-:Y:S01]  /*5f30*/  FFMA.FTZ R61, R155, -UR6, R61 ;  /* 0x800000069b3d7c23 */ /* 0x000fe2000801003d */
[----:B--2---:R-:W-:Y:S01]  /*5f40*/  F2FP.BF16.F32.PACK_AB R5, R233, R234 ;  /* 0x000000eae905723e */ /* 0x004fe200000010ff */
[----:B------:R-:W-:Y:S01]  /*5f50*/  FFMA.FTZ R57, R14, -UR6, R57 ;  /* 0x800000060e397c23 */ /* 0x000fe20008010039 */
[----:B------:R-:W-:Y:S01]  /*5f60*/  I2FP.F32.S32 R15, R15 ;  /* 0x0000000f000f7245 */ /* 0x000fe20000201400 */
[----:B------:R-:W-:Y:S01]  /*5f70*/  FFMA.FTZ R45, R45, UR8, -R140 ;  /* 0x000000082d2d7c23 */ /* 0x000fe2000801088c */
[----:B------:R-:W-:Y:S01]  /*5f80*/  @P0 FSEL R47, R47, -INF , !P4 ;  /* 0xff8000002f2f0808 */ /* 0x000fe20006000000 */
[----:B------:R-:W-:Y:S01]  /*5f90*/  FFMA.FTZ R66, R11, -UR6, R66 ;  /* 0x800000060b427c23 */ /* 0x000fe20008010042 */
[----:B------:R-:W-:Y:S01]  /*5fa0*/  PLOP3.LUT P0, PT, PT, PT, UP0, 0x80, 0x0 ;  /* 0x000000000000781c */ /* 0x000fe20003f0f008 */
[----:B------:R-:W-:Y:S01]  /*5fb0*/  FFMA.FTZ R64, R15, -UR6, R64 ;  /* 0x800000060f407c23 */ /* 0x000fe20008010040 */
[----:B------:R-:W-:Y:S01]  /*5fc0*/  @P1 FSEL R54, R54, -INF , !P5 ;  /* 0xff80000036361808 */ /* 0x000fe20006800000 */
[----:B------:R-:W-:Y:S01]  /*5fd0*/  MUFU.EX2 R169, R44 ;  /* 0x0000002c00a97308 */ /* 0x000fe20000000800 */
[----:B------:R-:W-:Y:S01]  /*5fe0*/  PLOP3.LUT P1, PT, PT, PT, UP0, 0x80, 0x0 ;  /* 0x000000000000781c */ /* 0x000fe20003f2f008 */
[----:B------:R-:W-:Y:S01]  /*5ff0*/  FFMA.FTZ R62, R13, -UR6, R62 ;  /* 0x800000060d3e7c23 */ /* 0x000fe2000801003e */
[----:B------:R-:W-:Y:S01]  /*6000*/  I2FP.F32.S32 R16, R16 ;  /* 0x0000001000107245 */ /* 0x000fe20000201400 */
[----:B------:R-:W-:Y:S01]  /*6010*/  FFMA.FTZ R63, R14, -UR6, R63 ;  /* 0x800000060e3f7c23 */ /* 0x000fe2000801003f */
[----:B------:R-:W-:Y:S01]  /*6020*/  FFMA.FTZ R47, R47, UR8, -R3 ;  /* 0x000000082f2f7c23 */ /* 0x000fe20008010803 */
[----:B------:R-:W-:Y:S01]  /*6030*/  FFMA.FTZ R67, R12, -UR6, R67 ;  /* 0x800000060c437c23 */ /* 0x000fe20008010043 */
[----:B-1----:R-:W-:Y:S03]  /*6040*/  F2FP.BF16.F32.PACK_AB R0, R202, R203 ;  /* 0x000000cbca00723e */ /* 0x002fe600000010ff */
[----:B------:R-:W-:Y:S01]  /*6050*/  MUFU.EX2 R168, R45 ;  /* 0x0000002d00a87308 */ /* 0x000fe20000000800 */
[----:B------:R-:W-:Y:S01]  /*6060*/  FFMA.FTZ R65, R16, -UR6, R65 ;  /* 0x8000000610417c23 */ /* 0x000fe20008010041 */
[----:B------:R-:W-:Y:S01]  /*6070*/  @P0 FSEL R49, R49, -INF , !P4 ;  /* 0xff80000031310808 */ /* 0x000fe20006000000 */
[--C-:B------:R-:W-:Y:S01]  /*6080*/  FFMA.FTZ R52, R52, UR8, -R142.reuse ;  /* 0x0000000834347c23 */ /* 0x100fe2000801088e */
[----:B------:R1:W-:Y:S01]  /*6090*/  STS [R213+0x1c400], R0 ;  /* 0x01c40000d5007388 */ /* 0x0003e20000000800 */
[----:B------:R-:W-:Y:S01]  /*60a0*/  PLOP3.LUT P0, PT, PT, PT, UP0, 0x80, 0x0 ;  /* 0x000000000000781c */ /* 0x000fe20003f0f008 */
[--C-:B------:R-:W-:Y:S01]  /*60b0*/  FFMA.FTZ R54, R54, UR8, -R141.reuse ;  /* 0x0000000836367c23 */ /* 0x100fe2000801088d */
[----:B------:R-:W-:Y:S01]  /*60c0*/  @P1 FSEL R56, R56, -INF , !P5 ;  /* 0xff80000038381808 */ /* 0x000fe20006800000 */
[----:B------:R2:W-:Y:S01]  /*60d0*/  STS [R215+0x1c000], R4 ;  /* 0x01c00004d7007388 */ /* 0x0005e20000000800 */
[----:B------:R-:W-:Y:S01]  /*60e0*/  PLOP3.LUT P1, PT, PT, PT, UP0, 0x80, 0x0 ;  /* 0x000000000000781c */ /* 0x000fe20003f2f008 */
[----:B------:R-:W-:Y:S01]  /*60f0*/  FFMA.FTZ R49, R49, UR8, -R142 ;  /* 0x0000000831317c23 */ /* 0x000fe2000801088e */
[----:B------:R-:W-:Y:S01]  /*6100*/  MUFU.EX2 R173, R46 ;  /* 0x0000002e00ad7308 */ /* 0x000fe20000000800 */
[----:B------:R-:W-:Y:S06]  /*6110*/  FFMA.FTZ R56, R56, UR8, -R140 ;  /* 0x0000000838387c23 */ /* 0x000fec000801088c */
[----:B------:R-:W-:Y:S03]  /*6120*/  @P0 FSEL R51, R51, -INF , !P4 ;  /* 0xff80000033330808 */ /* 0x000fe60006000000 */
[----:B------:R-:W-:Y:S01]  /*6130*/  MUFU.EX2 R231, R49 ;  /* 0x0000003100e77308 */ /* 0x000fe20000000800 */
[----:B------:R-:W-:Y:S02]  /*6140*/  PLOP3.LUT P0, PT, PT, PT, UP0, 0x80, 0x0 ;  /* 0x000000000000781c */ /* 0x000fe40003f0f008 */
[----:B------:R-:W-:Y:S01]  /*6150*/  @P1 FSEL R58, R58, -INF , !P5 ;  /* 0xff8000003a3a1808 */ /* 0x000fe20006800000 */
[----:B------:R-:W-:Y:S01]  /*6160*/  FFMA.FTZ R51, R51, UR8, -R141 ;  /* 0x0000000833337c23 */ /* 0x000fe2000801088d */
[----:B------:R-:W-:Y:S02]  /*6170*/  PLOP3.LUT P1, PT, PT, PT, UP0, 0x80, 0x0 ;  /* 0x000000000000781c */ /* 0x000fe40003f2f008 */
[----:B------:R-:W-:Y:S03]  /*6180*/  PLOP3.LUT P4, PT, PT, PT, UP0, 0x80, 0x0 ;  /* 0x000000000000781c */ /* 0x000fe60003f8f008 */
[----:B------:R-:W3:Y:S01]  /*6190*/  MUFU.EX2 R158, R51 ;  /* 0x00000033009e7308 */ /* 0x000ee20000000800 */
[----:B------:R-:W-:Y:S01]  /*61a0*/  FFMA.FTZ R58, R58, UR8, -R3 ;  /* 0x000000083a3a7c23 */ /* 0x000fe20008010803 */
[----:B-1----:R-:W-:Y:S02]  /*61b0*/  F2FP.BF16.F32.PACK_AB R0, R192, R193 ;  /* 0x000000c1c000723e */ /* 0x002fe400000010ff */
[----:B--2---:R-:W-:Y:S03]  /*61c0*/  F2FP.BF16.F32.PACK_AB R4, R204, R205 ;  /* 0x000000cdcc04723e */ /* 0x004fe600000010ff */
[----:B------:R1:W-:Y:S01]  /*61d0*/  STS [R215+0x1c400], R0 ;  /* 0x01c40000d7007388 */ /* 0x0003e20000000800 */
[----:B------:R-:W-:Y:S02]  /*61e0*/  @P0 FSEL R53, R53, -INF , !P6 ;  /* 0xff80000035350808 */ /* 0x000fe40007000000 */
[----:B------:R-:W-:Y:S01]  /*61f0*/  MUFU.EX2 R172, R47 ;  /* 0x0000002f00ac7308 */ /* 0x000fe20000000800 */
[----:B------:R-:W-:Y:S02]  /*6200*/  PLOP3.LUT P0, PT, PT, PT, UP0, 0x80, 0x0 ;  /* 0x000000000000781c */ /* 0x000fe40003f0f008 */
[----:B------:R-:W-:Y:S01]  /*6210*/  @P1 FSEL R60, R60, -INF , !P2 ;  /* 0xff8000003c3c1808 */ /* 0x000fe20005000000 */
[----:B------:R-:W-:Y:S01]  /*6220*/  @P4 VIADD R143, R143, 0x39 ;  /* 0x000000398f8f4836 */ /* 0x000fe20000000000 */
[----:B------:R-:W-:Y:S01]  /*6230*/  PLOP3.LUT P1, PT, PT, PT, UP0, 0x80, 0x0 ;  /* 0x000000000000781c */ /* 0x000fe20003f2f008 */
[----:B------:R-:W-:Y:S01]  /*6240*/  FFMA.FTZ R53, R53, UR8, -R142 ;  /* 0x0000000835357c23 */ /* 0x000fe2000801088e */
[----:B------:R-:W-:Y:S03]  /*6250*/  PLOP3.LUT P4, PT, PT, PT, UP0, 0x80, 0x0 ;  /* 0x000000000000781c */ /* 0x000fe60003f8f008 */
[----:B------:R-:W-:Y:S01]  /*6260*/  MUFU.EX2 R230, R52 ;  /* 0x0000003400e67308 */ /* 0x000fe20000000800 */
[----:B------:R-:W-:Y:S01]  /*6270*/  @P3 ISETP.GE.AND P3, PT, R143, UR7, PT ;  /* 0x000000078f003c0c */ /* 0x000fe2000bf66270 */
[----:B------:R-:W-:Y:S01]  /*6280*/  FFMA.FTZ R60, R60, UR8, -R140 ;  /* 0x000000083c3c7c23 */ /* 0x000fe2000801088c */
[----:B---3--:R-:W-:Y:S02]  /*6290*/  F2FP.BF16.F32.PACK_AB R6, R158, R159 ;  /* 0x0000009f9e06723e */ /* 0x008fe400000010ff */
[----:B------:R-:W-:Y:S02]  /*62a0*/  @P0 FSEL R55, R55, -INF , !P6 ;  /* 0xff80000037370808 */ /* 0x000fe40007000000 */
[----:B------:R-:W-:Y:S03]  /*62b0*/  PLOP3.LUT P0, PT, PT, PT, UP0, 0x80, 0x0 ;  /* 0x000000000000781c */ /* 0x000fe60003f0f008 */
[----:B------:R-:W-:Y:S01]  /*62c0*/  MUFU.EX2 R229, R53 ;  /* 0x0000003500e57308 */ /* 0x000fe20000000800 */
[----:B------:R-:W-:Y:S01]  /*62d0*/  @P1 FSEL R64, R64, -INF , !P2 ;  /* 0xff80000040401808 */ /* 0x000fe20005000000 */
[----:B------:R-:W-:Y:S01]  /*62e0*/  FFMA.FTZ R55, R55, UR8, -R141 ;  /* 0x0000000837377c23 */ /* 0x000fe2000801088d */
[----:B------:R-:W-:Y:S02]  /*62f0*/  PLOP3.LUT P1, PT, PT, PT, UP0, 0x80, 0x0 ;  /* 0x000000000000781c */ /* 0x000fe40003f2f008 */
[----:B------:R-:W-:Y:S01]  /*6300*/  @P4 FSEL R62, R62, -INF , !P2 ;  /* 0xff8000003e3e4808 */ /* 0x000fe20005000000 */
[----:B------:R-:W-:Y:S01]  /*6310*/  FFMA.FTZ R64, R64, UR8, -R142 ;  /* 0x0000000840407c23 */ /* 0x000fe2000801088e */
[----:B-1----:R-:W-:Y:S03]  /*6320*/  F2FP.BF16.F32.PACK_AB R0, R206, R207 ;  /* 0x000000cfce00723e */ /* 0x002fe600000010ff */
[----:B------:R-:W-:Y:S01]  /*6330*/  MUFU.EX2 R156, R54 ;  /* 0x00000036009c7308 */ /* 0x000fe20000000800 */
[----:B------:R-:W-:Y:S01]  /*6340*/  FFMA.FTZ R62, R62, UR8, -R3 ;  /* 0x000000083e3e7c23 */ /* 0x000fe20008010803 */
[----:B------:R1:W-:Y:S01]  /*6350*/  STS [R213+0x1e000], R0 ;  /* 0x01e00000d5007388 */ /* 0x0003e20000000800 */
[----:B------:R-:W-:Y:S02]  /*6360*/  @P0 FSEL R57, R57, -INF , !P6 ;  /* 0xff80000039390808 */ /* 0x000fe40007000000 */
[----:B------:R-:W-:Y:S05]  /*6370*/  PLOP3.LUT P0, PT, PT, PT, UP0, 0x80, 0x0 ;  /* 0x000000000000781c */ /* 0x000fea0003f0f008 */
[----:B------:R-:W-:Y:S01]  /*6380*/  MUFU.EX2 R153, R55 ;  /* 0x0000003700997308 */ /* 0x000fe20000000800 */
[----:B------:R-:W-:Y:S01]  /*6390*/  @P1 FSEL R66, R66, -INF , !P2 ;  /* 0xff80000042421808 */ /* 0x000fe20005000000 */
[--C-:B------:R-:W-:Y:S01]  /*63a0*/  FFMA.FTZ R57, R57, UR8, -R140.reuse ;  /* 0x0000000839397c23 */ /* 0x100fe2000801088c */
[----:B------:R-:W-:Y:S03]  /*63b0*/  PLOP3.LUT P1, PT, PT, PT, UP0, 0x80, 0x0 ;  /* 0x000000000000781c */ /* 0x000fe60003f2f008 */
[----:B------:R-:W-:Y:S04]  /*63c0*/  FFMA.FTZ R66, R66, UR8, -R141 ;  /* 0x0000000842427c23 */ /* 0x000fe8000801088d */
[----:B------:R-:W-:Y:S01]  /*63d0*/  MUFU.EX2 R223, R64 ;  /* 0x0000004000df7308 */ /* 0x000fe20000000800 */
[----:B------:R-:W-:Y:S02]  /*63e0*/  @P0 FSEL R59, R59, -INF , !P6 ;  /* 0xff8000003b3b0808 */ /* 0x000fe40007000000 */
[----:B------:R-:W-:Y:S03]  /*63f0*/  PLOP3.LUT P0, PT, PT, PT, UP0, 0x80, 0x0 ;  /* 0x000000000000781c */ /* 0x000fe60003f0f008 */
[----:B------:R-:W-:Y:S01]  /*6400*/  @P1 FSEL R63, R63, -INF , !P3 ;  /* 0xff8000003f3f1808 */ /* 0x000fe20005800000 */
[--C-:B------:R-:W-:Y:S03]  /*6410*/  FFMA.FTZ R59, R59, UR8, -R3.reuse ;  /* 0x000000083b3b7c23 */ /* 0x100fe60008010803 */
[----:B------:R-:W-:Y:S01]  /*6420*/  MUFU.EX2 R151, R66 ;  /* 0x0000004200977308 */ /* 0x000fe20000000800 */
[----:B-1----:R-:W-:Y:S01]  /*6430*/  F2FP.BF16.F32.PACK_AB R0, R210, R211 ;  /* 0x000000d3d200723e */ /* 0x002fe200000010ff */
[----:B------:R-:W-:Y:S04]  /*6440*/  FFMA.FTZ R3, R63, UR8, -R3 ;  /* 0x000000083f037c23 */ /* 0x000fe80008010803 */
[----:B------:R1:W-:Y:S01]  /*6450*/  STS [R213+0x1e400], R0 ;  /* 0x01e40000d5007388 */ /* 0x0003e20000000800 */
[----:B------:R-:W-:Y:S03]  /*6460*/  @P0 FSEL R61, R61, -INF , !P3 ;  /* 0xff8000003d3d0808 */ /* 0x000fe60005800000 */
[----:B------:R-:W-:Y:S01]  /*6470*/  MUFU.EX2 R154, R3 ;  /* 0x00000003009a7308 */ /* 0x000fe20000000800 */
[----:B------:R-:W-:Y:S01]  /*6480*/  PLOP3.LUT P0, PT, PT, PT, UP0, 0x80, 0x0 ;  /* 0x000000000000781c */ /* 0x000fe20003f0f008 */
[----:B------:R2:W-:Y:S01]  /*6490*/  STS [R215+0x1e000], R4 ;  /* 0x01e00004d7007388 */ /* 0x0005e20000000800 */
[----:B------:R-:W-:Y:S07]  /*64a0*/  FFMA.FTZ R140, R61, UR8, -R140 ;  /* 0x000000083d8c7c23 */ /* 0x000fee000801088c */
[----:B------:R-:W-:Y:S04]  /*64b0*/  MUFU.EX2 R161, R56 ;  /* 0x0000003800a17308 */ /* 0x000fe80000000800 */
[----:B------:R-:W-:Y:S02]  /*64c0*/  @P0 FSEL R65, R65, -INF , !P3 ;  /* 0xff80000041410808 */ /* 0x000fe40005800000 */
[----:B------:R-:W-:Y:S04]  /*64d0*/  PLOP3.LUT P0, PT, PT, PT, UP0, 0x80, 0x0 ;  /* 0x000000000000781c */ /* 0x000fe80003f0f008 */
[----:B------:R-:W-:Y:S01]  /*64e0*/  MUFU.EX2 R160, R57 ;  /* 0x0000003900a07308 */ /* 0x000fe20000000800 */
[----:B------:R-:W-:Y:S01]  /*64f0*/  FFMA.FTZ R142, R65, UR8, -R142 ;  /* 0x00000008418e7c23 */ /* 0x000fe2000801088e */
[----:B-1----:R-:W-:Y:S08]  /*6500*/  F2FP.BF16.F32.PACK_AB R0, R208, R209 ;  /* 0x000000d1d000723e */ /* 0x002ff000000010ff */
[----:B------:R-:W1:Y:S01]  /*6510*/  MUFU.EX2 R222, R142 ;  /* 0x0000008e00de7308 */ /* 0x000e620000000800 */
[----:B--2---:R-:W-:Y:S01]  /*6520*/  F2FP.BF16.F32.PACK_AB R4, R196, R197 ;  /* 0x000000c5c404723e */ /* 0x004fe200000010ff */
[----:B------:R2:W-:Y:S01]  /*6530*/  STS [R215+0x1e400], R0 ;  /* 0x01e40000d7007388 */ /* 0x0005e20000000800 */
[----:B------:R-:W-:Y:S02]  /*6540*/  @P0 FSEL R67, R67, -INF , !P3 ;  /* 0xff80000043430808 */ /* 0x000fe40005800000 */
[----:B------:R-:W-:Y:S05]  /*6550*/  IADD3 R148, P0, R252, UR16, RZ ;  /* 0x00000010fc947c10 */ /* 0x000fea000ff1e0ff */
[----:B------:R-:W-:Y:S01]  /*6560*/  MUFU.EX2 R163, R58 ;  /* 0x0000003a00a37308 */ /* 0x000fe20000000800 */
[----:B------:R-:W-:Y:S01]  /*6570*/  FFMA.FTZ R141, R67, UR8, -R141 ;  /* 0x00000008438d7c23 */ /* 0x000fe2000801088d */
[----:B------:R-:W-:Y:S02]  /*6580*/  IADD3.X R149, R251, UR15, RZ, P0, !PT ;  /* 0x0000000ffb957c10 */ /* 0x000fe400087fe4ff */
[----:B------:R-:W-:Y:S03]  /*6590*/  PLOP3.LUT P0, PT, PT, PT, UP2, 0x80, 0x0 ;  /* 0x000000000000781c */ /* 0x000fe60003f0f028 */
[----:B------:R-:W3:Y:S03]  /*65a0*/  LDG.E R145, desc[UR10][R148.64+0x20] ;  /* 0x0000200a94917981 */ /* 0x000ee6000c1e1900 */
[----:B------:R-:W4:Y:S01]  /*65b0*/  MUFU.EX2 R150, R141 ;  /* 0x0000008d00967308 */ /* 0x000f220000000800 */
[----:B-1----:R-:W-:Y:S01]  /*65c0*/  F2FP.BF16.F32.PACK_AB R3, R222, R223 ;  /* 0x000000dfde03723e */ /* 0x002fe200000010ff */
[----:B------:R-:W5:Y:S08]  /*65d0*/  LDG.E R144, desc[UR10][R148.64+0x100] ;  /* 0x0001000a94907981 */ /* 0x000f70000c1e1900 */
[----:B------:R-:W1:Y:S01]  /*65e0*/  MUFU.EX2 R162, R59 ;  /* 0x0000003b00a27308 */ /* 0x000e620000000800 */
[----:B--2---:R-:W-:Y:S09]  /*65f0*/  F2FP.BF16.F32.PACK_AB R0, R237, R238 ;  /* 0x000000eeed00723e */ /* 0x004ff200000010ff */
[----:B------:R-:W-:Y:S01]  /*6600*/  MUFU.EX2 R155, R60 ;  /* 0x0000003c009b7308 */ /* 0x000fe20000000800 */
[----:B------:R2:W-:Y:S09]  /*6610*/  STS [R219+0x1c000], R0 ;  /* 0x01c00000db007388 */ /* 0x0005f20000000800 */
[----:B------:R-:W1:Y:S10]  /*6620*/  MUFU.EX2 R152, R140 ;  /* 0x0000008c00987308 */ /* 0x000e740000000800 */
[----:B------:R-:W1:Y:S01]  /*6630*/  MUFU.EX2 R157, R62 ;  /* 0x0000003e009d7308 */ /* 0x000e620000000800 */
[----:B--2---:R-:W-:Y:S05]  /*6640*/  F2FP.BF16.F32.PACK_AB R0, R175, R191 ;  /* 0x000000bfaf00723e */ /* 0x004fea00000010ff */
[----:B------:R2:W-:Y:S02]  /*6650*/  STS [R219+0x1c400], R0 ;  /* 0x01c40000db007388 */ /* 0x0005e40000000800 */
[----:B--2---:R-:W-:Y:S05]  /*6660*/  F2FP.BF16.F32.PACK_AB R0, R235, R236 ;  /* 0x000000eceb00723e */ /* 0x004fea00000010ff */
[----:B------:R2:W-:Y:S02]  /*6670*/  STS [R218+0x1c000], R0 ;  /* 0x01c00000da007388 */ /* 0x0005e40000000800 */
[----:B--2---:R-:W-:Y:S05]  /*6680*/  F2FP.BF16.F32.PACK_AB R0, R166, R167 ;  /* 0x000000a7a600723e */ /* 0x004fea00000010ff */
[----:B------:R2:W-:Y:S04]  /*6690*/  STS [R218+0x1c400], R0 ;  /* 0x01c40000da007388 */ /* 0x0005e80000000800 */
[----:B------:R4:W-:Y:S01]  /*66a0*/  STS [R219+0x1e000], R4 ;  /* 0x01e00004db007388 */ /* 0x0009e20000000800 */
[----:B--2---:R-:W-:Y:S02]  /*66b0*/  F2FP.BF16.F32.PACK_AB R0, R200, R201 ;  /* 0x000000c9c800723e */ /* 0x004fe400000010ff */
[----:B----4-:R-:W-:Y:S03]  /*66c0*/  F2FP.BF16.F32.PACK_AB R4, R194, R195 ;  /* 0x000000c3c204723e */ /* 0x010fe600000010ff */
[----:B------:R2:W-:Y:S04]  /*66d0*/  STS [R219+0x1e400], R0 ;  /* 0x01e40000db007388 */ /* 0x0005e80000000800 */
[----:B------:R4:W-:Y:S01]  /*66e0*/  STS [R218+0x1e000], R4 ;  /* 0x01e00004da007388 */ /* 0x0009e20000000800 */
[----:B--2---:R-:W-:Y:S02]  /*66f0*/  F2FP.BF16.F32.PACK_AB R0, R198, R199 ;  /* 0x000000c7c600723e */ /* 0x004fe400000010ff */
[----:B----4-:R-:W-:Y:S03]  /*6700*/  F2FP.BF16.F32.PACK_AB R4, R164, R165 ;  /* 0x000000a5a404723e */ /* 0x010fe600000010ff */
[----:B------:R2:W-:Y:S04]  /*6710*/  STS [R218+0x1e400], R0 ;  /* 0x01e40000da007388 */ /* 0x0005e80000000800 */
[----:B------:R4:W-:Y:S04]  /*6720*/  STS [R212+0x1c000], R5 ;  /* 0x01c00005d4007388 */ /* 0x0009e80000000800 */
[----:B------:R1:W-:Y:S04]  /*6730*/  STS [R212+0x1c400], R4 ;  /* 0x01c40004d4007388 */ /* 0x0003e80000000800 */
[----:B------:R1:W-:Y:S01]  /*6740*/  STS [R214+0x1c400], R6 ;  /* 0x01c40006d6007388 */ /* 0x0003e20000000800 */
[----:B--2---:R-:W-:Y:S02]  /*6750*/  F2FP.BF16.F32.PACK_AB R0, R231, R232 ;  /* 0x000000e8e700723e */ /* 0x004fe400000010ff */
[----:B----4-:R-:W-:Y:S03]  /*6760*/  F2FP.BF16.F32.PACK_AB R5, R170, R171 ;  /* 0x000000abaa05723e */ /* 0x010fe600000010ff */
[----:B------:R2:W-:Y:S01]  /*6770*/  STS [R214+0x1c000], R0 ;  /* 0x01c00000d6007388 */ /* 0x0005e20000000800 */
[----:B-1----:R-:W-:Y:S03]  /*6780*/  F2FP.BF16.F32.PACK_AB R4, R174, R190 ;  /* 0x000000beae04723e */ /* 0x002fe600000010ff */
[----:B------:R1:W-:Y:S01]  /*6790*/  STS [R212+0x1e000], R5 ;  /* 0x01e00005d4007388 */ /* 0x0003e20000000800 */
[----:B------:R-:W-:Y:S03]  /*67a0*/  F2FP.BF16.F32.PACK_AB R6, R172, R173 ;  /* 0x000000adac06723e */ /* 0x000fe600000010ff */
[----:B------:R4:W-:Y:S04]  /*67b0*/  STS [R212+0x1e400], R4 ;  /* 0x01e40004d4007388 */ /* 0x0009e80000000800 */
        /* <DEDUP_REMOVED lines=14> */
[----:B------:R-:W-:Y:S03]  /*68a0*/  F2FP.BF16.F32.PACK_AB R3, R154, R157 ;  /* 0x0000009d9a03723e */ /* 0x000fe600000010ff */
[----:B------:R-:W-:Y:S04]  /*68b0*/  STS [R217+0x1e400], R5 ;  /* 0x01e40005d9007388 */ /* 0x000fe80000000800 */
[----:B------:R2:W-:Y:S04]  /*68c0*/  STS [R216+0x1e400], R3 ;  /* 0x01e40003d8007388 */ /* 0x0005e80000000800 */
[----:B------:R-:W-:Y:S04]  /*68d0*/  STS [R216+0x1e000], R4 ;  /* 0x01e00004d8007388 */ /* 0x000fe80000000800 */
[----:B------:R-:W-:Y:S01]  /*68e0*/  LDSM.16.M88.4 R16, [R180+UR4+0x10000] ;  /* 0x01000004b410783b */ /* 0x000fe20008000200 */
[----:B-1----:R-:W-:Y:S07]  /*68f0*/  LEA R0, R184, UR4, 0x1 ;  /* 0x00000004b8007c11 */ /* 0x002fee000f8e08ff */
[----:B------:R-:W-:Y:S01]  /*6900*/  LDSM.16.M88.4 R32, [R180+UR4+0x10800] ;  /* 0x01080004b420783b */ /* 0x000fe20008000200 */
[----:B------:R-:W-:Y:S07]  /*6910*/  IMAD.IADD R146, R2, 0x1, R0 ;  /* 0x0000000102927824 */ /* 0x000fee00078e0200 */
[----:B------:R-:W1:Y:S08]  /*6920*/  LDSM.16.M88.4 R64, [R0+0x8000] ;  /* 0x008000000040783b */ /* 0x000e700000000200 */
[----:B------:R-:W4:Y:S08]  /*6930*/  LDSM.16.M88.4 R60, [R0+0xa000] ;  /* 0x00a00000003c783b */ /* 0x000f300000000200 */
[----:B--2---:R-:W2:Y:S04]  /*6940*/  LDG.E R3, desc[UR10][R148.64] ;  /* 0x0000000a94037981 */ /* 0x004ea8000c1e1900 */
[----:B------:R-:W3:Y:S08]  /*6950*/  LDSM.16.M88.4 R48, [R180+UR4+0x11000] ;  /* 0x01100004b430783b */ /* 0x000ef00008000200 */
[----:B------:R-:W3:Y:S08]  /*6960*/  LDSM.16.M88.4 R132, [R180+UR4+0x11800] ;  /* 0x01180004b484783b */ /* 0x000ef00008000200 */
[----:B------:R-:W-:Y:S01]  /*6970*/  LDSM.16.M88.4 R136, [R146+0x8000] ;  /* 0x008000009288783b */ /* 0x000fe20000000200 */
[-C--:B-1----:R-:W-:Y:S07]  /*6980*/  HMMA.16816.F32.BF16 R4, R64, R16.reuse, RZ ;  /* 0x000000104004723c */ /* 0x082fee00000418ff */
[----:B------:R-:W1:Y:S01]  /*6990*/  LDSM.16.M88.4 R140, [R182+0x4000] ;  /* 0x00400000b68c783b */ /* 0x000e620000000200 */
[C---:B----4-:R-:W-:Y:S06]  /*69a0*/  HMMA.16816.F32.BF16 R8, R60.reuse, R16, RZ ;  /* 0x000000103c08723c */ /* 0x050fec00000418ff */
        /* <DEDUP_REMOVED lines=32> */
[-C--:B------:R-:W-:Y:S05]  /*6bb0*/  HMMA.16816.F32.BF16 R60, R132, R142.reuse, R60 ;  /* 0x0000008e843c723c */ /* 0x080fea000004183c */
[----:B------:R-:W-:Y:S01]  /*6bc0*/  LEA R140, R184, UR4, 0x1 ;  /* 0x00000004b88c7c11 */ /* 0x000fe2000f8e08ff */
[----:B------:R-:W-:Y:S01]  /*6bd0*/  HMMA.16816.F32.BF16 R64, R136, R142, R64 ;  /* 0x0000008e8840723c */ /* 0x000fe20000041840 */
[----:B------:R-:W-:Y:S04]  /*6be0*/  LDSM.16.M88.4 R136, [R179+0x4000] ;  /* 0x00400000b388783b */ /* 0x000fe80000000200 */
[C---:B------:R-:W-:Y:S05]  /*6bf0*/  IMAD.IADD R140, R177.reuse, 0x1, R140 ;  /* 0x00000001b18c7824 */ /* 0x040fea00078e028c */
        /* <DEDUP_REMOVED lines=22> */
[----:B------:R-:W-:Y:S04]  /*6d60*/  IMAD.IADD R140, R177, 0x1, R0 ;  /* 0x00000001b18c7824 */ /* 0x000fe800078e0200 */
[----:B------:R1:W5:Y:S02]  /*6d70*/  LDG.E R0, desc[UR10][R148.64+0x120] ;  /* 0x0001200a94007981 */ /* 0x000364000c1e1900 */
        /* <DEDUP_REMOVED lines=9> */
[----:B------:R-:W-:Y:S04]  /*6e10*/  FADD.FTZ R5, -R3, R5 ;  /* 0x0000000503057221 */ /* 0x000fe80000010100 */
[----:B-1----:R-:W-:Y:S01]  /*6e20*/  FMUL.FTZ R148, R240, R4 ;  /* 0x00000004f0947220 */ /* 0x002fe20000410000 */
[----:B------:R-:W-:Y:S11]  /*6e30*/  FMUL.FTZ R147, R239, R5 ;  /* 0x00000005ef937220 */ /* 0x000ff60000410000 */
[----:B------:R-:W-:Y:S01]  /*6e40*/  @!UPT UIADD3 URZ, URZ, URZ, URZ ;  /* 0x0000003f3f3ff290 */ /* 0x000fe2000fffe03f */
[C---:B------:R-:W-:Y:S01]  /*6e50*/  FADD.FTZ R4, -R3.reuse, R16 ;  /* 0x0000001003047221 */ /* 0x040fe20000010100 */
[----:B------:R-:W-:Y:S03]  /*6e60*/  FADD.FTZ R2, -R3, R17 ;  /* 0x0000001103027221 */ /* 0x000fe60000010100 */
[----:B------:R-:W-:Y:S01]  /*6e70*/  FMUL.FTZ R4, R242, R4 ;  /* 0x00000004f2047220 */ /* 0x000fe20000410000 */
[----:B------:R-:W-:Y:S01]  /*6e80*/  FMUL.FTZ R2, R241, R2 ;  /* 0x00000002f1027220 */ /* 0x000fe20000410000 */
[-C--:B---3--:R-:W-:Y:S06]  /*6e90*/  HMMA.16816.F32.BF16 R20, R132, R136.reuse, R20 ;  /* 0x000000888414723c */ /* 0x088fec0000041814 */
        /* <DEDUP_REMOVED lines=10> */
[----:B------:R-:W-:Y:S02]  /*6f40*/  FADD.FTZ R20, -R3, R32 ;  /* 0x0000002003147221 */ /* 0x000fe40000010100 */
[----:B------:R-:W-:Y:S02]  /*6f50*/  FMUL.FTZ R17, R235, R17 ;  /* 0x00000011eb117220 */ /* 0x000fe40000410000 */
[----:B------:R-:W-:Y:S01]  /*6f60*/  FMUL.FTZ R20, R236, R20 ;  /* 0x00000014ec147220 */ /* 0x000fe20000410000 */
[-C--:B-1----:R-:W-:Y:S06]  /*6f70*/  HMMA.16816.F32.BF16 R36, R132, R136.reuse, R36 ;  /* 0x000000888424723c */ /* 0x082fec0000041824 */
[C---:B------:R-:W-:Y:S06]  /*6f80*/  HMMA.16816.F32.BF16 R40, R140.reuse, R136, R40 ;  /* 0x000000888c28723c */ /* 0x040fec0000041828 */
[-C--:B------:R-:W-:Y:S06]  /*6f90*/  HMMA.16816.F32.BF16 R44, R140, R138.reuse, R44 ;  /* 0x0000008a8c2c723c */ /* 0x080fec000004182c */
[C---:B------:R-:W-:Y:S01]  /*6fa0*/  HMMA.16816.F32.BF16 R48, R132.reuse, R138, R48 ;  /* 0x0000008a8430723c */ /* 0x040fe20000041830 */
[----:B------:R-:W1:Y:S05]  /*6fb0*/  LDSM.16.M88.4 R136, [R181+0x5800] ;  /* 0x00580000b588783b */ /* 0x000e6a0000000200 */
[----:B------:R-:W-:Y:S01]  /*6fc0*/  FADD.FTZ R4, -R3, R37 ;  /* 0x0000002503047221 */ /* 0x000fe20000010100 */
[----:B------:R-:W-:Y:S04]  /*6fd0*/  FADD.FTZ R37, -R145, R7 ;  /* 0x0000000791257221 */ /* 0x000fe80000010100 */
[----:B------:R-:W-:Y:S11]  /*6fe0*/  FMUL.FTZ R4, R233, R4 ;  /* 0x00000004e9047220 */ /* 0x000ff60000410000 */
[----:B------:R-:W-:Y:S02]  /*6ff0*/  @!UPT UIADD3 URZ, URZ, URZ, URZ ;  /* 0x0000003f3f3ff290 */ /* 0x000fe4000fffe03f */
[C---:B------:R-:W-:Y:S01]  /*7000*/  FADD.FTZ R16, -R3.reuse, R48 ;  /* 0x0000003003107221 */ /* 0x040fe20000010100 */
[----:B------:R-:W-:Y:S01]  /*7010*/  FADD.FTZ R49, -R3, R49 ;  /* 0x0000003103317221 */ /* 0x000fe20000010100 */
[----:B------:R-:W-:Y:S02]  /*7020*/  FADD.FTZ R48, -R145, R6 ;  /* 0x0000000691307221 */ /* 0x000fe40000010100 */
[----:B------:R-:W-:Y:S01]  /*7030*/  FMUL.FTZ R16, R232, R16 ;  /* 0x00000010e8107220 */ /* 0x000fe20000410000 */
[----:B------:R-:W-:Y:S05]  /*7040*/  FMUL.FTZ R49, R231, R49 ;  /* 0x00000031e7317220 */ /* 0x000fea0000410000 */
[----:B------:R-:W-:Y:S01]  /*7050*/  F2FP.BF16.F32.PACK_AB R49, R49, R16 ;  /* 0x000000103131723e */ /* 0x000fe200000010ff */
[-C--:B-1----:R-:W-:Y:S06]  /*7060*/  HMMA.16816.F32.BF16 R52, R132, R136.reuse, R52 ;  /* 0x000000888434723c */ /* 0x082fec0000041834 */
[C---:B------:R-:W-:Y:S06]  /*7070*/  HMMA.16816.F32.BF16 R56, R140.reuse, R136, R56 ;  /* 0x000000888c38723c */ /* 0x040fec0000041838 */
[-C--:B------:R-:W-:Y:S06]  /*7080*/  HMMA.16816.F32.BF16 R60, R140, R138.reuse, R60 ;  /* 0x0000008a8c3c723c */ /* 0x080fec000004183c */
[----:B------:R-:W-:Y:S06]  /*7090*/  HMMA.16816.F32.BF16 R64, R132, R138, R64 ;  /* 0x0000008a8440723c */ /* 0x000fec0000041840 */
[----:B------:R-:W-:Y:S01]  /*70a0*/  FADD.FTZ R2, -R3, R52 ;  /* 0x0000003403027221 */ /* 0x000fe20000010100 */
[----:B------:R-:W-:Y:S01]  /*70b0*/  F2FP.BF16.F32.PACK_AB R132, R147, R148 ;  /* 0x000000949384723e */ /* 0x000fe200000010ff */
[----:B------:R-:W-:Y:S03]  /*70c0*/  FMUL.FTZ R133, R237, R21 ;  /* 0x00000015ed857220 */ /* 0x000fe60000410000 */
[----:B------:R-:W-:Y:S01]  /*70d0*/  FADD.FTZ R53, -R3, R53 ;  /* 0x0000003503357221 */ /* 0x000fe20000010100 */
[----:B------:R-:W-:Y:S01]  /*70e0*/  FMUL.FTZ R2, R230, R2 ;  /* 0x00000002e6027220 */ /* 0x000fe20000410000 */
[----:B------:R-:W-:Y:S01]  /*70f0*/  F2FP.BF16.F32.PACK_AB R133, R133, R5 ;  /* 0x000000058585723e */ /* 0x000fe200000010ff */
[C---:B------:R-:W-:Y:S04]  /*7100*/  FADD.FTZ R5, -R3.reuse, R36 ;  /* 0x0000002403057221 */ /* 0x040fe80000010100 */
[----:B------:R-:W-:Y:S05]  /*7110*/  FMUL.FTZ R5, R234, R5 ;  /* 0x00000005ea057220 */ /* 0x000fea0000410000 */
[----:B------:R-:W-:Y:S01]  /*7120*/  F2FP.BF16.F32.PACK_AB R52, R4, R5 ;  /* 0x000000050434723e */ /* 0x000fe200000010ff */
[C---:B------:R-:W-:Y:S01]  /*7130*/  FADD.FTZ R21, -R3.reuse, R64 ;  /* 0x0000004003157221 */ /* 0x040fe20000010100 */
[----:B------:R-:W-:Y:S01]  /*7140*/  FADD.FTZ R64, -R3, R65 ;  /* 0x0000004103407221 */ /* 0x000fe20000010100 */
[----:B------:R-:W-:Y:S01]  /*7150*/  FMUL.FTZ R65, R229, R53 ;  /* 0x00000035e5417220 */ /* 0x000fe20000410000 */
[----:B------:R-:W-:Y:S01]  /*7160*/  F2FP.BF16.F32.PACK_AB R53, R17, R20 ;  /* 0x000000141135723e */ /* 0x000fe200000010ff */
[----:B------:R-:W-:Y:S01]  /*7170*/  FMUL.FTZ R3, R223, R21 ;  /* 0x00000015df037220 */ /* 0x000fe20000410000 */
[----:B------:R-:W-:Y:S02]  /*7180*/  FMUL.FTZ R64, R222, R64 ;  /* 0x00000040de407220 */ /* 0x000fe40000410000 */
[----:B------:R-:W-:Y:S03]  /*7190*/  F2FP.BF16.F32.PACK_AB R65, R65, R2 ;  /* 0x000000024141723e */ /* 0x000fe600000010ff */
[----:B------:R-:W-:Y:S01]  /*71a0*/  F2FP.BF16.F32.PACK_AB R64, R64, R3 ;  /* 0x000000034040723e */ /* 0x000fe200000010ff */
[----:B------:R-:W-:Y:S06]  /*71b0*/  @!P0 BRA `(.L_x_641) ;  /* 0x0000000400088947 */ /* 0x000fec0003800000 */
        /* <DEDUP_REMOVED lines=15> */
[C---:B------:R-:W-:Y:S02]  /*72b0*/  @!P1 LEA R5, P3, R32.reuse, R2, 0x5 ;  /* 0x0000000220059211 */ /* 0x040fe400078628ff */
[----:B------:R-:W-:Y:S02]  /*72c0*/  SHF.R.S32.HI R3, RZ, 0x1f, R2 ;  /* 0x0000001fff037819 */ /* 0x000fe40000011402 */
[CC--:B------:R-:W-:Y:S02]  /*72d0*/  @!P1 LEA R20, P2, R5.reuse, R226.reuse, 0x1 ;  /* 0x000000e205149211 */ /* 0x0c0fe400078408ff */
[----:B--2---:R-:W-:Y:S02]  /*72e0*/  @!P1 LEA.HI.X R6, R32, R3, R6, 0x5, P3 ;  /* 0x0000000320069211 */ /* 0x004fe400018f2c06 */
[----:B------:R-:W-:Y:S02]  /*72f0*/  LEA R4, P3, R2, R226, 0x1 ;  /* 0x000000e202047211 */ /* 0x000fe400078608ff */
[-C--:B------:R-:W-:Y:S01]  /*7300*/  @!P1 LEA.HI.X R21, R5, R225.reuse, R6, 0x1, P2 ;  /* 0x000000e105159211 */ /* 0x080fe200010f0c06 */
[----:B------:R-:W-:Y:S01]  /*7310*/  @!P1 IMAD.WIDE.U32 R6, R32, 0x60, R2 ;  /* 0x0000006020069825 */ /* 0x000fe200078e0002 */
[----:B------:R-:W-:Y:S02]  /*7320*/  LEA.HI.X R5, R2, R225, R3, 0x1, P3 ;  /* 0x000000e102057211 */ /* 0x000fe400018f0c03 */
[C---:B------:R-:W-:Y:S04]  /*7330*/  @!P1 LEA R17, P2, R32.reuse, R2, 0x6 ;  /* 0x0000000220119211 */ /* 0x040fe800078430ff */
[----:B----4-:R-:W-:Y:S01]  /*7340*/  @!P1 LEA.HI.X R36, R32, R3, R36, 0x6, P2 ;  /* 0x0000000320249211 */ /* 0x010fe200010f3424 */
[----:B------:R-:W-:Y:S01]  /*7350*/  VIADD R32, R224, UR12 ;  /* 0x0000000ce0207c36 */ /* 0x000fe20008000000 */
[-C--:B------:R-:W-:Y:S01]  /*7360*/  @!P1 LEA R2, P2, R6, R226.reuse, 0x1 ;  /* 0x000000e206029211 */ /* 0x080fe200078408ff */
[----:B---3--:R-:W-:Y:S01]  /*7370*/  @!P1 IMAD R3, R16, 0x60, RZ ;  /* 0x0000006010039824 */ /* 0x008fe200078e02ff */
[----:B------:R-:W-:Y:S01]  /*7380*/  @!P1 LEA R16, P3, R17, R226, 0x1 ;  /* 0x000000e211109211 */ /* 0x000fe200078608ff */
[----:B------:R-:W-:Y:S01]  /*7390*/  IMAD.MOV.U32 R226, RZ, RZ, R4 ;  /* 0x000000ffffe27224 */ /* 0x000fe200078e0004 */
[----:B------:R-:W-:Y:S01]  /*73a0*/  @!PT LDS RZ, [RZ] ;  /* 0x00000000fffff984 */ /* 0x000fe20000000800 */
[----:B------:R-:W-:Y:S01]  /*73b0*/  @!PT LDS RZ, [RZ] ;  /* 0x00000000fffff984 */ /* 0x000fe20000000800 */
[----:B------:R-:W-:Y:S01]  /*73c0*/  @!PT LDS RZ, [RZ] ;  /* 0x00000000fffff984 */ /* 0x000fe20000000800 */
[----:B------:R1:W-:Y:S01]  /*73d0*/  @!P1 LDGSTS.E.BYPASS.LTC128B.128 [R32], desc[UR10][R4.64] ;  /* 0x0000000004209fae */ /* 0x0003e2000b901d4a */
[----:B------:R-:W-:Y:S01]  /*73e0*/  @!P1 IMAD.IADD R3, R7, 0x1, R3 ;  /* 0x0000000107039824 */ /* 0x000fe200078e0203 */
[-C--:B------:R-:W-:Y:S01]  /*73f0*/  @!P1 LEA.HI.X R17, R17, R225.reuse, R36, 0x1, P3 ;  /* 0x000000e111119211 */ /* 0x080fe200018f0c24 */
[----:B------:R-:W-:Y:S01]  /*7400*/  @!P1 VIADD R7, R224, UR12 ;  /* 0x0000000ce0079c36 */ /* 0x000fe20008000000 */
[----:B------:R1:W-:Y:S02]  /*7410*/  @P1 STS [R189+0x1000], RZ ;  /* 0x001000ffbd001388 */ /* 0x0003e40000000800 */
[----:B------:R-:W-:Y:S01]  /*7420*/  @!P1 LEA.HI.X R3, R6, R225, R3, 0x1, P2 ;  /* 0x000000e106039211 */ /* 0x000fe200010f0c03 */
[----:B------:R-:W-:Y:S01]  /*7430*/  @!P1 VIADD R6, R224, UR12 ;  /* 0x0000000ce0069c36 */ /* 0x000fe20008000000 */
[----:B------:R1:W-:Y:S01]  /*7440*/  @P1 STS [R189+0x1004], RZ ;  /* 0x001004ffbd001388 */ /* 0x0003e20000000800 */
[----:B------:R-:W-:Y:S02]  /*7450*/  IMAD.MOV.U32 R224, RZ, RZ, R32 ;  /* 0x000000ffffe07224 */ /* 0x000fe400078e0020 */
[----:B------:R-:W-:Y:S01]  /*7460*/  IMAD.MOV.U32 R225, RZ, RZ, R5 ;  /* 0x000000ffffe17224 */ /* 0x000fe200078e0005 */
        /* <DEDUP_REMOVED lines=23> */
.L_x_641:
[----:B-1----:R-:W-:Y:S01]  /*75e0*/  FMUL.FTZ R4, R203, R48 ;  /* 0x00000030cb047220 */ /* 0x002fe20000410000 */
[----:B------:R-:W-:Y:S01]  /*75f0*/  FMUL.FTZ R3, R202, R37 ;  /* 0x00000025ca037220 */ /* 0x000fe20000410000 */
        /* <DEDUP_REMOVED lines=13> */
[C---:B------:R-:W-:Y:S01]  /*76d0*/  FADD.FTZ R9, -R144.reuse, R9 ;  /* 0x0000000990097221 */ /* 0x040fe20000010100 */
        /* <DEDUP_REMOVED lines=18> */
[----:B------:R-:W-:Y:S01]  /*7800*/  FADD.FTZ R22, -R145, R22 ;  /* 0x0000001691167221 */ /* 0x000fe20000010100 */
[----:B------:R-:W-:Y:S01]  /*7810*/  FMUL.FTZ R23, R175, R23 ;  /* 0x00000017af177220 */ /* 0x000fe20000410000 */
[----:B-1----:R-:W-:Y:S01]  /*7820*/  FADD.FTZ R3, -R144, R56 ;  /* 0x0000003890037221 */ /* 0x002fe20000010100 */
[----:B------:R-:W-:Y:S01]  /*7830*/  FADD.FTZ R35, -R145, R35 ;  /* 0x0000002391237221 */ /* 0x000fe20000010100 */
[----:B------:R-:W-:Y:S01]  /*7840*/  FMUL.FTZ R22, R191, R22 ;  /* 0x00000016bf167220 */ /* 0x000fe20000410000 */
[----:B------:R-:W-:Y:S01]  /*7850*/  FADD.FTZ R34, -R145, R34 ;  /* 0x0000002291227221 */ /* 0x000fe20000010100 */
[----:B------:R-:W-:Y:S01]  /*7860*/  FMUL.FTZ R3, R161, R3 ;  /* 0x00000003a1037220 */ /* 0x000fe20000410000 */
[----:B------:R-:W-:Y:S01]  /*7870*/  F2FP.BF16.F32.PACK_AB R7, R7, R14 ;  /* 0x0000000e0707723e */ /* 0x000fe200000010ff */
[----:B------:R-:W-:Y:S01]  /*7880*/  FMUL.FTZ R21, R166, R35 ;  /* 0x00000023a6157220 */ /* 0x000fe20000410000 */
[----:B--2---:R-:W-:Y:S01]  /*7890*/  F2FP.BF16.F32.PACK_AB R2, R9, R8 ;  /* 0x000000080902723e */ /* 0x004fe200000010ff */
[----:B------:R-:W-:Y:S01]  /*78a0*/  FMUL.FTZ R8, R210, R11 ;  /* 0x0000000bd2087220 */ /* 0x000fe20000410000 */
[----:B------:R-:W-:Y:S01]  /*78b0*/  F2FP.BF16.F32.PACK_AB R13, R13, R3 ;  /* 0x000000030d0d723e */ /* 0x000fe200000010ff */
[----:B------:R-:W-:Y:S01]  /*78c0*/  FADD.FTZ R3, -R0, R10 ;  /* 0x0000000a00037221 */ /* 0x000fe20000010100 */
[----:B------:R-:W-:Y:S01]  /*78d0*/  FMUL.FTZ R34, R167, R34 ;  /* 0x00000022a7227220 */ /* 0x000fe20000410000 */
[----:B------:R1:W-:Y:S01]  /*78e0*/  STS [R213+0x16000], R2 ;  /* 0x01600002d5007388 */ /* 0x0003e20000000800 */
[----:B------:R-:W-:Y:S01]  /*78f0*/  FADD.FTZ R25, -R144, R25 ;  /* 0x0000001990197221 */ /* 0x000fe20000010100 */
[----:B------:R-:W-:Y:S01]  /*7900*/  FMUL.FTZ R3, R211, R3 ;  /* 0x00000003d3037220 */ /* 0x000fe20000410000 */
[----:B------:R-:W-:Y:S01]  /*7910*/  FADD.FTZ R27, -R0, R27 ;  /* 0x0000001b001b7221 */ /* 0x000fe20000010100 */
[----:B------:R-:W-:Y:S01]  /*7920*/  FADD.FTZ R24, -R144, R24 ;  /* 0x0000001890187221 */ /* 0x000fe20000010100 */
[----:B------:R-:W-:Y:S01]  /*7930*/  FADD.FTZ R26, -R0, R26 ;  /* 0x0000001a001a7221 */ /* 0x000fe20000010100 */
[----:B------:R-:W-:Y:S01]  /*7940*/  F2FP.BF16.F32.PACK_AB R22, R23, R22 ;  /* 0x000000161716723e */ /* 0x000fe200000010ff */
[----:B------:R-:W-:Y:S01]  /*7950*/  FADD.FTZ R29, -R144, R29 ;  /* 0x0000001d901d7221 */ /* 0x000fe20000010100 */
[----:B------:R-:W-:Y:S01]  /*7960*/  F2FP.BF16.F32.PACK_AB R8, R8, R3 ;  /* 0x000000030808723e */ /* 0x000fe200000010ff */
[----:B------:R-:W-:Y:S01]  /*7970*/  FMUL.FTZ R24, R197, R24 ;  /* 0x00000018c5187220 */ /* 0x000fe20000410000 */
[----:B------:R-:W-:Y:S01]  /*7980*/  FMUL.FTZ R17, R196, R25 ;  /* 0x00000019c4117220 */ /* 0x000fe20000410000 */
[----:B------:R-:W-:Y:S01]  /*7990*/  FMUL.FTZ R26, R201, R26 ;  /* 0x0000001ac91a7220 */ /* 0x000fe20000410000 */
[----:B------:R-:W-:Y:S01]  /*79a0*/  FMUL.FTZ R6, R200, R27 ;  /* 0x0000001bc8067220 */ /* 0x000fe20000410000 */
[----:B------:R-:W-:Y:S01]  /*79b0*/  STS [R213+0x16400], R8 ;  /* 0x01640008d5007388 */ /* 0x000fe20000000800 */
[----:B------:R-:W-:Y:S01]  /*79c0*/  FADD.FTZ R31, -R0, R31 ;  /* 0x0000001f001f7221 */ /* 0x000fe20000010100 */
[----:B------:R-:W-:Y:S01]  /*79d0*/  FADD.FTZ R28, -R144, R28 ;  /* 0x0000001c901c7221 */ /* 0x000fe20000010100 */
        /* <DEDUP_REMOVED lines=16> */
[C---:B------:R-:W-:Y:S01]  /*7ae0*/  FADD.FTZ R50, -R145.reuse, R50 ;  /* 0x0000003291327221 */ /* 0x040fe20000010100 */
[----:B------:R-:W-:Y:S01]  /*7af0*/  STS [R218+0x14000], R53 ;  /* 0x01400035da007388 */ /* 0x000fe20000000800 */
[----:B------:R-:W-:Y:S01]  /*7b00*/  FADD.FTZ R51, -R145, R51 ;  /* 0x0000003391337221 */ /* 0x000fe20000010100 */
[----:B------:R-:W-:Y:S01]  /*7b10*/  F2FP.BF16.F32.PACK_AB R16, R16, R28 ;  /* 0x0000001c1010723e */ /* 0x000fe200000010ff */
[C---:B------:R-:W-:Y:S01]  /*7b20*/  FADD.FTZ R42, -R0.reuse, R42 ;  /* 0x0000002a002a7221 */ /* 0x040fe20000010100 */
[----:B------:R-:W-:Y:S01]  /*7b30*/  STS [R218+0x14400], R21 ;  /* 0x01440015da007388 */ /* 0x000fe20000000800 */
[----:B------:R-:W-:Y:S01]  /*7b40*/  F2FP.BF16.F32.PACK_AB R3, R3, R30 ;  /* 0x0000001e0303723e */ /* 0x000fe200000010ff */
[----:B------:R-:W-:Y:S01]  /*7b50*/  FADD.FTZ R43, -R0, R43 ;  /* 0x0000002b002b7221 */ /* 0x000fe20000010100 */
        /* <DEDUP_REMOVED lines=10> */
[C---:B------:R-:W-:Y:S01]  /*7c00*/  FADD.FTZ R46, -R0.reuse, R46 ;  /* 0x0000002e002e7221 */ /* 0x040fe20000010100 */
[----:B------:R-:W-:Y:S01]  /*7c10*/  FADD.FTZ R47, -R0, R47 ;  /* 0x0000002f002f7221 */ /* 0x000fe20000010100 */
[----:B------:R-:W-:Y:S01]  /*7c20*/  FMUL.FTZ R42, R190, R42 ;  /* 0x0000002abe2a7220 */ /* 0x000fe20000410000 */
[----:B------:R2:W-:Y:S01]  /*7c30*/  STS [R218+0x16400], R3 ;  /* 0x01640003da007388 */ /* 0x0005e20000000800 */
        /* <DEDUP_REMOVED lines=14> */
[----:B------:R-:W-:Y:S01]  /*7d20*/  FADD.FTZ R4, -R145, R67 ;  /* 0x0000004391047221 */ /* 0x000fe20000010100 */
[C---:B------:R-:W-:Y:S01]  /*7d30*/  FADD.FTZ R58, -R0.reuse, R58 ;  /* 0x0000003a003a7221 */ /* 0x040fe20000010100 */
[C---:B------:R-:W-:Y:S01]  /*7d40*/  FADD.FTZ R59, -R0.reuse, R59 ;  /* 0x0000003b003b7221 */ /* 0x040fe20000010100 */
[----:B------:R-:W-:Y:S01]  /*7d50*/  STS [R214+0x14400], R50 ;  /* 0x01440032d6007388 */ /* 0x000fe20000000800 */
[C---:B------:R-:W-:Y:S01]  /*7d60*/  FADD.FTZ R62, -R0.reuse, R62 ;  /* 0x0000003e003e7221 */ /* 0x040fe20000010100 */
[----:B------:R-:W-:Y:S01]  /*7d70*/  FADD.FTZ R63, -R0, R63 ;  /* 0x0000003f003f7221 */ /* 0x000fe20000010100 */
[----:B------:R-:W-:Y:S01]  /*7d80*/  F2FP.BF16.F32.PACK_AB R9, R9, R44 ;  /* 0x0000002c0909723e */ /* 0x000fe200000010ff */
[----:B------:R-:W-:Y:S01]  /*7d90*/  STS [R212+0x16000], R12 ;  /* 0x0160000cd4007388 */ /* 0x000fe20000000800 */
[----:B------:R-:W-:Y:S01]  /*7da0*/  F2FP.BF16.F32.PACK_AB R0, R47, R46 ;  /* 0x0000002e2f00723e */ /* 0x000fe200000010ff */
[----:B------:R-:W-:Y:S01]  /*7db0*/  FMUL.FTZ R5, R151, R5 ;  /* 0x0000000597057220 */ /* 0x000fe20000410000 */
[----:B------:R-:W-:Y:S01]  /*7dc0*/  FMUL.FTZ R4, R150, R4 ;  /* 0x0000000496047220 */ /* 0x000fe20000410000 */
[----:B------:R1:W-:Y:S01]  /*7dd0*/  STS [R212+0x16400], R2 ;  /* 0x01640002d4007388 */ /* 0x0003e20000000800 */
[----:B------:R-:W-:Y:S01]  /*7de0*/  FMUL.FTZ R58, R163, R58 ;  /* 0x0000003aa33a7220 */ /* 0x000fe20000410000 */
[C---:B------:R-:W-:Y:S01]  /*7df0*/  FADD.FTZ R60, -R144.reuse, R60 ;  /* 0x0000003c903c7221 */ /* 0x040fe20000010100 */
[----:B------:R-:W-:Y:S01]  /*7e00*/  FADD.FTZ R61, -R144, R61 ;  /* 0x0000003d903d7221 */ /* 0x000fe20000010100 */
[----:B------:R-:W-:Y:S01]  /*7e10*/  STS [R214+0x16000], R9 ;  /* 0x01600009d6007388 */ /* 0x000fe20000000800 */
[----:B------:R-:W-:Y:S01]  /*7e20*/  F2FP.BF16.F32.PACK_AB R19, R4, R5 ;  /* 0x000000050413723e */ /* 0x000fe200000010ff */
[----:B------:R-:W-:Y:S01]  /*7e30*/  FMUL.FTZ R4, R162, R59 ;  /* 0x0000003ba2047220 */ /* 0x000fe20000410000 */
[----:B------:R-:W-:Y:S01]  /*7e40*/  FMUL.FTZ R60, R155, R60 ;  /* 0x0000003c9b3c7220 */ /* 0x000fe20000410000 */
[----:B------:R3:W-:Y:S01]  /*7e50*/  STS [R214+0x16400], R0 ;  /* 0x01640000d6007388 */ /* 0x0007e20000000800 */
[----:B------:R-:W-:Y:S01]  /*7e60*/  FMUL.FTZ R61, R152, R61 ;  /* 0x0000003d983d7220 */ /* 0x000fe20000410000 */
[----:B------:R-:W-:Y:S01]  /*7e70*/  FMUL.FTZ R62, R157, R62 ;  /* 0x0000003e9d3e7220 */ /* 0x000fe20000410000 */
[----:B------:R-:W-:Y:S01]  /*7e80*/  FMUL.FTZ R5, R154, R63 ;  /* 0x0000003f9a057220 */ /* 0x000fe20000410000 */
[----:B------:R-:W-:Y:S01]  /*7e90*/  STS [R217+0x14000], R65 ;  /* 0x01400041d9007388 */ /* 0x000fe20000000800 */
[----:B------:R-:W-:Y:S02]  /*7ea0*/  F2FP.BF16.F32.PACK_AB R4, R4, R58 ;  /* 0x0000003a0404723e */ /* 0x000fe400000010ff */
[----:B------:R-:W-:Y:S01]  /*7eb0*/  F2FP.BF16.F32.PACK_AB R10, R61, R60 ;  /* 0x0000003c3d0a723e */ /* 0x000fe200000010ff */
[----:B------:R-:W-:Y:S01]  /*7ec0*/  STS [R217+0x14400], R20 ;  /* 0x01440014d9007388 */ /* 0x000fe20000000800 */
[----:B------:R-:W-:Y:S02]  /*7ed0*/  F2FP.BF16.F32.PACK_AB R5, R5, R62 ;  /* 0x0000003e0505723e */ /* 0x000fe400000010ff */
[----:B--2---:R-:W-:Y:S01]  /*7ee0*/  MOV R3, UR4 ;  /* 0x0000000400037c02 */ /* 0x004fe20008000f00 */
[----:B------:R-:W-:Y:S01]  /*7ef0*/  STS [R216+0x14000], R64 ;  /* 0x01400040d8007388 */ /* 0x000fe20000000800 */
[----:B------:R-:W-:Y:S02]  /*7f00*/  MOV R148, R221 ;  /* 0x000000dd00947202 */ /* 0x000fe40000000f00 */
[----:B------:R-:W-:Y:S01]  /*7f10*/  MOV R149, R220 ;  /* 0x000000dc00957202 */ /* 0x000fe20000000f00 */
        /* <DEDUP_REMOVED lines=13> */
[----:B------:R-:W4:Y:S04]  /*7ff0*/  LDL R36, [R1] ;  /* 0x0000000001247983 */ /* 0x000f280000100800 */
[----:B------:R-:W-:Y:S04]  /*8000*/  LDSM.16.MT88.4 R20, [R176+0x1c800] ;  /* 0x01c80000b014783b */ /* 0x000fe80000004200 */
[----:B------:R-:W3:Y:S04]  /*8010*/  LDSM.16.MT88.4 R24, [R3+0x800] ;  /* 0x000800000318783b */ /* 0x000ee80000004200 */
[----:B------:R-:W3:Y:S04]  /*8020*/  LDSM.16.MT88.4 R28, [R176+0x20800] ;  /* 0x02080000b01c783b */ /* 0x000ee80000004200 */
[----:B------:R-:W3:Y:S01]  /*8030*/  LDSM.16.MT88.4 R32, [R0+0x800] ;  /* 0x000800000020783b */ /* 0x000ee20000004200 */
        /* <DEDUP_REMOVED lines=12> */
[-C--:B------:R-:W-:Y:S06]  /*8100*/  HMMA.16816.F32.BF16 R68, R20, R24.reuse, R68 ;  /* 0x000000181444723c */ /* 0x080fec0000041844 */
        /* <DEDUP_REMOVED lines=10> */
[----:B------:R-:W3:Y:S01]  /*81b0*/  LDSM.16.MT88.4 R32, [R0+0x1800] ;  /* 0x001800000020783b */ /* 0x000ee20000004200 */
        /* <DEDUP_REMOVED lines=42> */
[C---:B------:R-:W-:Y:S05]  /*8460*/  HMMA.16816.F32.BF16 R88, R28.reuse, R32, R88 ;  /* 0x000000201c58723c */ /* 0x040fea0000041858 */
[----:B----4-:R-:W-:Y:S01]  /*8470*/  LEA R147, R36, UR4, 0x1 ;  /* 0x0000000424937c11 */ /* 0x010fe2000f8e08ff */
        /* <DEDUP_REMOVED lines=71> */
.L_x_642:
[----:B------:R-:W-:Y:S01]  /*88f0*/  LEA R0, R184, UR4, 0x1 ;  /* 0x00000004b8007c11 */ /* 0x000fe2000f8e08ff */
[----:B------:R-:W-:Y:S01]  /*8900*/  LDSM.16.MT88.4 R16, [R3+0x4000] ;  /* 0x004000000310783b */ /* 0x000fe20000004200 */
[----:B------:R-:W-:Y:S01]  /*8910*/  VIADD R2, R2, UR5 ;  /* 0x0000000502027c36 */ /* 0x000fe20008000000 */
[----:B------:R-:W-:Y:S01]  /*8920*/  ULOP3.LUT UR12, UR9, 0x1, URZ, 0xc0, !UPT ;  /* 0x00000001090c7892 */ /* 0x000fe2000f8ec03f */
[C---:B------:R-:W-:Y:S01]  /*8930*/  IMAD.IADD R145, R177.reuse, 0x1, R146 ;  /* 0x00000001b1917824 */ /* 0x040fe200078e0292 */
[----:B------:R-:W2:Y:S01]  /*8940*/  LDSM.16.M88.4 R32, [R0+0x14000] ;  /* 0x014000000020783b */ /* 0x000ea20000000200 */
[----:B------:R-:W-:Y:S01]  /*8950*/  IMAD.IADD R2, R2, 0x1, R177 ;  /* 0x0000000102027824 */ /* 0x000fe200078e02b1 */
[----:B------:R-:W-:Y:S01]  /*8960*/  UISETP.NE.U32.AND UP0, UPT, UR12, 0x1, UPT ;  /* 0x000000010c00788c */ /* 0x000fe2000bf05070 */
[----:B------:R-:W-:Y:S01]  /*8970*/  IMAD.IADD R144, R177, 0x1, R0 ;  /* 0x00000001b1907824 */ /* 0x000fe200078e0200 */
[----:B------:R-:W1:Y:S01]  /*8980*/  LDSM.16.M88.4 R28, [R0+0x16000] ;  /* 0x01600000001c783b */ /* 0x000e620000000200 */
[----:B------:R-:W-:Y:S03]  /*8990*/  UIADD3 UR12, UR9, -0x1, URZ ;  /* 0xffffffff090c7890 */ /* 0x000fe6000fffe03f */
[----:B------:R-:W3:Y:S04]  /*89a0*/  LDSM.16.MT88.4 R36, [R2] ;  /* 0x000000000224783b */ /* 0x000ee80000004200 */
[----:B------:R-:W-:Y:S04]  /*89b0*/  LDSM.16.M88.4 R40, [R146+0x14000] ;  /* 0x014000009228783b */ /* 0x000fe80000000200 */
[----:B------:R-:W4:Y:S04]  /*89c0*/  LDSM.16.MT88.4 R44, [R3+0x4800] ;  /* 0x00480000032c783b */ /* 0x000f280000004200 */
[----:B------:R-:W4:Y:S04]  /*89d0*/  LDSM.16.M88.4 R48, [R146+0x16000] ;  /* 0x016000009230783b */ /* 0x000f280000000200 */
[----:B------:R-:W4:Y:S04]  /*89e0*/  LDSM.16.MT88.4 R52, [R2+0x800] ;  /* 0x000800000234783b */ /* 0x000f280000004200 */
[----:B------:R-:W-:Y:S04]  /*89f0*/  LDSM.16.MT88.4 R60, [R3+0x5000] ;  /* 0x00500000033c783b */ /* 0x000fe80000004200 */
[----:B------:R-:W4:Y:S04]  /*8a00*/  LDSM.16.M88.4 R56, [R144+0x14000] ;  /* 0x014000009038783b */ /* 0x000f280000000200 */
        /* <DEDUP_REMOVED lines=462> */
.L_x_644:
[----:B------:R-:W-:Y:S01]  /*a6f0*/  @UP0 UIADD3 UR16, UR18, UR28, URZ ;  /* 0x0000001c12100290 */ /* 0x000fe2000fffe03f */
[----:B--2---:R-:W-:Y:S01]  /*a700*/  SHF.R.S32.HI R0, RZ, 0x1f, R188 ;  /* 0x0000001fff007819 */ /* 0x004fe200000114bc */
[----:B------:R-:W-:Y:S01]  /*a710*/  @UP0 ULDC.64 UR12, c[0x0][0x458] ;  /* 0x00011600000c0ab9 */ /* 0x000fe20000000a00 */
[----:B------:R-:W-:Y:S01]  /*a720*/  USHF.L.U32 UR6, UR17, 0x7, URZ ;  /* 0x0000000711067899 */ /* 0x000fe2000800063f */
[----:B-1----:R-:W-:Y:S01]  /*a730*/  SHF.R.S32.HI R2, RZ, 0x1f, R3 ;  /* 0x0000001fff027819 */ /* 0x002fe20000011403 */
[----:B------:R-:W-:Y:S02]  /*a740*/  @UP0 UIMAD.WIDE.U32 UR14, UR16, UR12, URZ ;  /* 0x0000000c100e02a5 */ /* 0x000fe4000f8e003f */
[----:B------:R-:W-:-:S04]  /*a750*/  @UP0 UIMAD UR16, UR16, UR13, URZ ;  /* 0x0000000d101002a4 */ /* 0x000fc8000f8e023f */
[----:B------:R-:W-:-:S03]  /*a760*/  @UP0 UIADD3 UR20, UR15, UR16, URZ ;  /* 0x000000100f140290 */ /* 0x000fc6000fffe03f */
[----:B------:R-:W-:Y:S01]  /*a770*/  @UP0 UMOV UR16, UR14 ;  /* 0x0000000e00100c82 */ /* 0x000fe20008000000 */
[----:B------:R-:W-:Y:S08]  /*a780*/  @P0 BRA `(.L_x_645) ;  /* 0x0000000000340947 */ /* 0x000ff00003800000 */
        /* <DEDUP_REMOVED lines=13> */
.L_x_645:
        /* <DEDUP_REMOVED lines=48> */
.L_x_647:
[----:B------:R-:W-:Y:S05]  /*ab60*/  BSYNC B0 ;  /* 0x0000000000007941 */ /* 0x000fea0003800000 */
.L_x_646:
        /* <DEDUP_REMOVED lines=14> */
.L_x_649:
[----:B------:R-:W-:Y:S05]  /*ac50*/  BSYNC B0 ;  /* 0x0000000000007941 */ /* 0x000fea0003800000 */
.L_x_648:
        /* <DEDUP_REMOVED lines=15> */
.L_x_651:
[----:B------:R-:W-:Y:S05]  /*ad50*/  BSYNC B0 ;  /* 0x0000000000007941 */ /* 0x000fea0003800000 */
.L_x_650:
        /* <DEDUP_REMOVED lines=14> */
.L_x_653:
[----:B------:R-:W-:Y:S05]  /*ae40*/  BSYNC B0 ;  /* 0x0000000000007941 */ /* 0x000fea0003800000 */
.L_x_652:
        /* <DEDUP_REMOVED lines=27> */
.L_x_655:
[----:B------:R-:W-:Y:S05]  /*b000*/  BSYNC B0 ;  /* 0x0000000000007941 */ /* 0x000fea0003800000 */
.L_x_654:
        /* <DEDUP_REMOVED lines=14> */
.L_x_657:
[----:B------:R-:W-:Y:S05]  /*b0f0*/  BSYNC B0 ;  /* 0x0000000000007941 */ /* 0x000fea0003800000 */
.L_x_656:
        /* <DEDUP_REMOVED lines=14> */
.L_x_659:
[----:B------:R-:W-:Y:S05]  /*b1e0*/  BSYNC B0 ;  /* 0x0000000000007941 */ /* 0x000fea0003800000 */
.L_x_658:
        /* <DEDUP_REMOVED lines=13> */
.L_x_608:
        /* <DEDUP_REMOVED lines=26> */
.L_x_661:
        /* <DEDUP_REMOVED lines=23> */
.L_x_662:
[----:B------:R-:W2:Y:S01]  /*b5d0*/  LDL.64 R10, [R1+0x10] ;  /* 0x00001000010a7983 */ /* 0x000ea20000100a00 */
[----:B------:R-:W-:Y:S01]  /*b5e0*/  ULDC UR13, c[0x0][0x2d0] ;  /* 0x0000b400000d7ab9 */ /* 0x000fe20000000800 */
[----:B------:R-:W-:Y:S01]  /*b5f0*/  UIMAD UR12, UR23, UR6, URZ ;  /* 0x00000006170c72a4 */ /* 0x000fe2000f8e023f */
[----:B------:R-:W-:Y:S01]  /*b600*/  VIADD R5, R0, 0x40 ;  /* 0x0000004000057836 */ /* 0x000fe20000000000 */
[----:B------:R-:W-:Y:S01]  /*b610*/  ISETP.GE.AND P4, PT, R188, UR13, PT ;  /* 0x0000000dbc007c0c */ /* 0x000fe2000bf86270 */
[----:B------:R-:W-:Y:S01]  /*b620*/  IMAD.U32 R2, RZ, RZ, UR6 ;  /* 0x00000006ff027e24 */ /* 0x000fe2000f8e00ff */
[----:B------:R-:W-:Y:S01]  /*b630*/  UIMAD UR12, UR19, UR7, UR12 ;  /* 0x00000007130c72a4 */ /* 0x000fe2000f8e020c */
[C---:B------:R-:W-:Y:S01]  /*b640*/  VIADD R4, R0.reuse, 0x20 ;  /* 0x0000002000047836 */ /* 0x040fe20000000000 */
[----:B------:R-:W-:Y:S01]  /*b650*/  ISETP.GE.OR P2, PT, R5, UR20, P4 ;  /* 0x0000001405007c0c */ /* 0x000fe2000a746670 */
[----:B------:R-:W-:Y:S01]  /*b660*/  VIADD R5, R0, 0x60 ;  /* 0x0000006000057836 */ /* 0x000fe20000000000 */
[----:B------:R-:W-:Y:S01]  /*b670*/  USHF.R.S32.HI UR14, URZ, 0x1f, UR55 ;  /* 0x0000001f3f0e7899 */ /* 0x000fe20008011437 */
[----:B------:R-:W-:Y:S01]  /*b680*/  BSSY B0, `(.L_x_663) ;  /* 0x000001a000007945 */ /* 0x000fe20003800000 */
[----:B------:R-:W-:-:S02]  /*b690*/  ISETP.GE.OR P3, PT, R4, UR20, P4 ;  /* 0x0000001404007c0c */ /* 0x000fc4000a766670 */
[----:B------:R-:W-:Y:S01]  /*b6a0*/  MOV R4, UR12 ;  /* 0x0000000c00047c02 */ /* 0x000fe20008000f00 */
[----:B------:R-:W-:Y:S01]  /*b6b0*/  ULDC.64 UR12, c[0x0][0x468] ;  /* 0x00011a00000c7ab9 */ /* 0x000fe20000000a00 */
[----:B------:R-:W-:Y:S01]  /*b6c0*/  ISETP.GE.OR P1, PT, R5, UR20, P4 ;  /* 0x0000001405007c0c */ /* 0x000fe2000a726670 */
[----:B------:R-:W-:Y:S01]  /*b6d0*/  UIMAD UR14, UR14, UR12, URZ ;  /* 0x0000000c0e0e72a4 */ /* 0x000fe2000f8e023f */
[----:B------:R-:W-:Y:S02]  /*b6e0*/  ISETP.GE.OR P4, PT, R0, UR20, P4 ;  /* 0x0000001400007c0c */ /* 0x000fe4000a786670 */
[----:B------:R-:W-:Y:S01]  /*b6f0*/  SHF.R.S32.HI R9, RZ, 0x1f, R0 ;  /* 0x0000001fff097819 */ /* 0x000fe20000011400 */
[----:B------:R-:W-:Y:S01]  /*b700*/  UIMAD UR13, UR55, UR13, UR14 ;  /* 0x0000000d370d72a4 */ /* 0x000fe2000f8e020e */
[----:B--2---:R-:W-:-:S03]  /*b710*/  IMAD.WIDE.U32 R2, R2, UR19, R10 ;  /* 0x0000001302027c25 */ /* 0x004fc6000f8e000a */
[----:B------:R-:W-:-:S04]  /*b720*/  IADD3 R2, P0, R2, UR21, RZ ;  /* 0x0000001502027c10 */ /* 0x000fc8000ff1e0ff */
[----:B------:R-:W-:Y:S01]  /*b730*/  IADD3.X R3, R3, UR22, R4, P0, !PT ;  /* 0x0000001603037c10 */ /* 0x000fe200087fe404 */
[----:B------:R-:W-:-:S04]  /*b740*/  IMAD.U32 R4, RZ, RZ, UR12 ;  /* 0x0000000cff047e24 */ /* 0x000fc8000f8e00ff */
        /* <DEDUP_REMOVED lines=13> */
.L_x_664:
[----:B------:R-:W-:Y:S05]  /*b820*/  BSYNC B0 ;  /* 0x0000000000007941 */ /* 0x000fea0003800000 */
.L_x_663:
        /* <DEDUP_REMOVED lines=14> */
.L_x_666:
[----:B------:R-:W-:Y:S05]  /*b910*/  BSYNC B0 ;  /* 0x0000000000007941 */ /* 0x000fea0003800000 */
.L_x_665:
        /* <DEDUP_REMOVED lines=14> */
.L_x_668:
[----:B------:R-:W-:Y:S05]  /*ba00*/  BSYNC B0 ;  /* 0x0000000000007941 */ /* 0x000fea0003800000 */
.L_x_667:
        /* <DEDUP_REMOVED lines=14> */
.L_x_670:
[----:B------:R-:W-:Y:S05]  /*baf0*/  BSYNC B0 ;  /* 0x0000000000007941 */ /* 0x000fea0003800000 */
.L_x_669:
        /* <DEDUP_REMOVED lines=26> */
.L_x_672:
[----:B------:R-:W-:Y:S05]  /*bca0*/  BSYNC B0 ;  /* 0x0000000000007941 */ /* 0x000fea0003800000 */
.L_x_671:
        /* <DEDUP_REMOVED lines=14> */
.L_x_674:
[----:B------:R-:W-:Y:S05]  /*bd90*/  BSYNC B0 ;  /* 0x0000000000007941 */ /* 0x000fea0003800000 */
.L_x_673:
        /* <DEDUP_REMOVED lines=14> */
.L_x_676:
[----:B------:R-:W-:Y:S05]  /*be80*/  BSYNC B0 ;  /* 0x0000000000007941 */ /* 0x000fea0003800000 */
.L_x_675:
        /* <DEDUP_REMOVED lines=13> */
.L_x_660:
[----:B------:R-:W-:Y:S05]  /*bf60*/  BSYNC B1 ;  /* 0x0000000000017941 */ /* 0x000fea0003800000 */
.L_x_603:
        /* <DEDUP_REMOVED lines=11> */
.L_x_677:
[----:B------:R-:W-:Y:S05]  /*c020*/  EXIT ;  /* 0x000000000000794d */ /* 0x000fea0003800000 */
.L_x_679:
        /* <DEDUP_REMOVED lines=13> */
.L_x_2466:


//--------------------- .text._ZN5flash44flash_bwd_dq_dk_dv_loop_seqk_parallel_kernelI23Flash_bwd_kernel_traitsILi64ELi128ELi128ELi8ELi4ELi4ELi4ELb0ELb0EN7cutlass10bfloat16_tE19Flash_kernel_traitsILi64ELi128ELi128ELi8ES3_EELb0ELb0ELb1ELb0ELb0ELb1ELb0EEEvNS_16Flash_bwd_paramsE --------------------------
	.section	.text._ZN5flash44flash_bwd_dq_dk_dv_loop_seqk_parallel_kernelI23Flash_bwd_kernel_traitsILi64ELi128ELi128ELi8ELi4ELi4ELi4ELb0ELb0EN7cutlass10bfloat16_tE19Flash_kernel_traitsILi64ELi128ELi128ELi8ES3_EELb0ELb0ELb1ELb0ELb0ELb1ELb0EEEvNS_16Flash_bwd_paramsE,"ax",@progbits
	.align	128
        .global         _ZN5flash44flash_bwd_dq_dk_dv_loop_seqk_parallel_kernelI23Flash_bwd_kernel_traitsILi64ELi128ELi128ELi8ELi4ELi4ELi4ELb0ELb0EN7cutlass10bfloat16_tE19Flash_kernel_traitsILi64ELi128ELi128ELi8ES3_EELb0ELb0ELb1ELb0ELb0ELb1ELb0EEEvNS_16Flash_bwd_paramsE
        .type           _ZN5flash44flash_bwd_dq_dk_dv_loop_seqk_parallel_kernelI23Flash_bwd_kernel_traitsILi64ELi128ELi128ELi8ELi4ELi4ELi4ELb0ELb0EN7cutlass10bfloat16_tE19Flash_kernel_traitsILi64ELi128ELi128ELi8ES3_EELb0ELb0ELb1ELb0ELb0ELb1ELb0EEEvNS_16Flash_bwd_paramsE,@function
        .size           _ZN5flash44flash_bwd_dq_dk_dv_loop_seqk_parallel_kernelI23Flash_bwd_kernel_traitsILi64ELi128ELi128ELi8ELi4ELi4ELi4ELb0ELb0EN7cutlass10bfloat16_tE19Flash_kernel_traitsILi64ELi128ELi128ELi8ES3_EELb0ELb0ELb1ELb0ELb0ELb1ELb0EEEvNS_16Flash_bwd_paramsE,(.L_x_2467 - _ZN5flash44flash_bwd_dq_dk_dv_loop_seqk_parallel_kernelI23Flash_bwd_kernel_traitsILi64ELi128ELi128ELi8ELi4ELi4ELi4ELb0ELb0EN7cutlass10bfloat16_tE19Flash_kernel_traitsILi64ELi128ELi128ELi8ES3_EELb0ELb0ELb1ELb0ELb0ELb1ELb0EEEvNS_16Flash_bwd_paramsE)
        .other          _ZN5flash44flash_bwd_dq_dk_dv_loop_seqk_parallel_kernelI23Flash_bwd_kernel_traitsILi64ELi128ELi128ELi8ELi4ELi4ELi4ELb0ELb0EN7cutlass10bfloat16_tE19Flash_kernel_traitsILi64ELi128ELi128ELi8ES3_EELb0ELb0ELb1ELb0ELb0ELb1ELb0EEEvNS_16Flash_bwd_paramsE,@"STO_CUDA_ENTRY STV_DEFAULT"
_ZN5flash44flash_bwd_dq_dk_dv_loop_seqk_parallel_kernelI23Flash_bwd_kernel_traitsILi64ELi128ELi128ELi8ELi4ELi4ELi4ELb0ELb0EN7cutlass10bfloat16_tE19Flash_kernel_traitsILi64ELi128ELi128ELi8ES3_EELb0ELb0ELb1ELb0ELb0ELb1ELb0EEEvNS_16Flash_bwd_paramsE:
.text._ZN5flash44flash_bwd_dq_dk_dv_loop_seqk_parallel_kernelI23Flash_bwd_kernel_traitsILi64ELi128ELi128ELi8ELi4ELi4ELi4ELb0ELb0EN7cutlass10bfloat16_tE19Flash_kernel_traitsILi64ELi128ELi128ELi8ES3_EELb0ELb0ELb1ELb0ELb0ELb1ELb0EEEvNS_16Flash_bwd_paramsE:
        /* <DEDUP_REMOVED lines=17> */
[----:B------:R-:W-:Y:S01]  /*0110*/  ULDC UR57, c[0x0][0x394] ;  /* 0x0000e50000397ab9 */ /* 0x000fe20000000800 */
[----:B------:R-:W-:Y:S02]  /*0120*/  UMOV UR58, 0xffffc000 ;  /* 0xffffc000003a7882 */ /* 0x000fe40000000000 */
        /* <DEDUP_REMOVED lines=26> */
[--C-:B------:R-:W-:Y:S01]  /*02d0*/  SHF.R.S32.HI R8, RZ, 0x2, R15.reuse ;  /* 0x00000002ff087819 */ /* 0x100fe2000001140f */
        /* <DEDUP_REMOVED lines=25> */
[----:B------:R-:W-:Y:S01]  /*0470*/  STL [R1], R16 ;  /* 0x0000001001007387 */ /* 0x000fe20000100800 */
        /* <DEDUP_REMOVED lines=8> */
[----:B------:R-:W-:Y:S01]  /*0500*/  LOP3.LUT R250, R8, 0xfffffe00, R4, 0xf8, !PT ;  /* 0xfffffe0008fa7812 */ /* 0x000fe200078ef804 */
[----:B------:R-:W-:Y:S01]  /*0510*/  IMAD.SHL.U32 R8, R11, 0x10, RZ ;  /* 0x000000100b087824 */ /* 0x000fe200078e00ff */
[----:B------:R-:W-:Y:S01]  /*0520*/  LOP3.LUT R4, R5, 0x8, R14, 0xf8, !PT ;  /* 0x0000000805047812 */ /* 0x000fe200078ef80e */
[----:B------:R-:W-:Y:S01]  /*0530*/  IMAD.IADD R184, R2, 0x1, R184 ;  /* 0x0000000102b87824 */ /* 0x000fe200078e02b8 */
[----:B------:R-:W-:Y:S02]  /*0540*/  LOP3.LUT R2, R15, 0x7ffffffc, RZ, 0xc0, !PT ;  /* 0x7ffffffc0f027812 */ /* 0x000fe400078ec0ff */
[----:B------:R-:W-:Y:S01]  /*0550*/  LOP3.LUT R6, R7, 0x1, RZ, 0xc0, !PT ;  /* 0x0000000107067812 */ /* 0x000fe200078ec0ff */
[----:B------:R-:W-:Y:S01]  /*0560*/  IMAD.SHL.U32 R184, R184, 0x2, RZ ;  /* 0x00000002b8b87824 */ /* 0x000fe200078e00ff */
[----:B------:R-:W-:Y:S01]  /*0570*/  LOP3.LUT R180, R180, R4, R0, 0xf6, !PT ;  /* 0x00000004b4b47212 */ /* 0x000fe200078ef600 */
[----:B------:R-:W-:Y:S01]  /*0580*/  IMAD.IADD R0, R13, 0x1, -R2 ;  /* 0x000000010d007824 */ /* 0x000fe200078e0a02 */
[----:B------:R-:W-:Y:S01]  /*0590*/  ISETP.NE.U32.AND P0, PT, R6, 0x1, PT ;  /* 0x000000010600780c */ /* 0x000fe20003f05070 */
[----:B------:R-:W-:Y:S01]  /*05a0*/  IMAD.SHL.U32 R2, R7, 0x40, RZ ;  /* 0x0000004007027824 */ /* 0x000fe200078e00ff */
[----:B------:R-:W-:Y:S01]  /*05b0*/  LOP3.LUT R251, R251, 0x6, RZ, 0xc0, !PT ;  /* 0x00000006fbfb7812 */ /* 0x000fe200078ec0ff */
[----:B------:R-:W-:Y:S01]  /*05c0*/  IMAD.SHL.U32 R6, R16, 0x40, RZ ;  /* 0x0000004010067824 */ /* 0x000fe200078e00ff */
[----:B------:R-:W-:Y:S01]  /*05d0*/  R2P PR, R7, 0x6 ;  /* 0x0000000607007804 */ /* 0x000fe20000000000 */
[----:B------:R-:W-:Y:S01]  /*05e0*/  IMAD.SHL.U32 R7, R0, 0x2, RZ ;  /* 0x0000000200077824 */ /* 0x000fe200078e00ff */
[----:B------:R-:W-:Y:S01]  /*05f0*/  LOP3.LUT R0, R2, 0x1c0, RZ, 0xc0, !PT ;  /* 0x000001c002007812 */ /* 0x000fe200078ec0ff */
[----:B------:R-:W-:Y:S01]  /*0600*/  IMAD.SHL.U32 R2, R3, 0x8, RZ ;  /* 0x0000000803027824 */ /* 0x000fe200078e00ff */
[----:B------:R-:W-:Y:S01]  /*0610*/  SEL R185, R201, 0xffffffe0, !P4 ;  /* 0xffffffe0c9b97807 */ /* 0x000fe20006000000 */
[----:B------:R-:W-:Y:S01]  /*0620*/  IMAD R251, R3, 0x40, R251 ;  /* 0x0000004003fb7824 */ /* 0x000fe200078e02fb */
[----:B------:R-:W-:Y:S01]  /*0630*/  SEL R201, R201, 0xffffffe0, !P1 ;  /* 0xffffffe0c9c97807 */ /* 0x000fe20004800000 */
[----:B------:R-:W-:Y:S01]  /*0640*/  IMAD R4, R3, 0x2000, R7 ;  /* 0x0000200003047824 */ /* 0x000fe200078e0207 */
[----:B------:R-:W-:-:S02]  /*0650*/  SHF.R.U32.HI R3, RZ, 0x3, R0 ;  /* 0x00000003ff037819 */ /* 0x000fc40000011600 */
[----:B------:R-:W-:Y:S01]  /*0660*/  LOP3.LUT R2, R2, 0x8, RZ, 0xc0, !PT ;  /* 0x0000000802027812 */ /* 0x000fe200078ec0ff */
[----:B------:R-:W-:Y:S01]  /*0670*/  IMAD R4, R10, 0x400, R4 ;  /* 0x000004000a047824 */ /* 0x000fe200078e0204 */
[CC--:B------:R-:W-:Y:S02]  /*0680*/  LOP3.LUT R5, R3.reuse, R0.reuse, RZ, 0xfc, !PT ;  /* 0x0000000003057212 */ /* 0x0c0fe400078efcff */
[----:B------:R-:W-:Y:S02]  /*0690*/  LOP3.LUT R9, R2, 0x10, R8, 0xf8, !PT ;  /* 0x0000001002097812 */ /* 0x000fe400078ef808 */
[----:B------:R-:W-:Y:S01]  /*06a0*/  LOP3.LUT R8, R3, R0, R2, 0x1e, !PT ;  /* 0x0000000003087212 */ /* 0x000fe200078e1e02 */
[----:B------:R-:W-:Y:S01]  /*06b0*/  IMAD.IADD R198, R5, 0x1, R4 ;  /* 0x0000000105c67824 */ /* 0x000fe200078e0204 */
[----:B------:R-:W-:Y:S01]  /*06c0*/  LOP3.LUT R2, R6, 0x1c0, RZ, 0xc0, !PT ;  /* 0x000001c006027812 */ /* 0x000fe200078ec0ff */
[----:B------:R-:W-:Y:S01]  /*06d0*/  IMAD.SHL.U32 R5, R11, 0x8, RZ ;  /* 0x000000080b057824 */ /* 0x000fe200078e00ff */
[----:B------:R-:W-:Y:S01]  /*06e0*/  SEL R199, R199, 0x10, !P0 ;  /* 0x00000010c7c77807 */ /* 0x000fe20004000000 */
[----:B------:R-:W-:Y:S01]  /*06f0*/  IMAD R0, R10, 0x400, R7 ;  /* 0x000004000a007824 */ /* 0x000fe200078e0207 */
[----:B------:R-:W-:Y:S01]  /*0700*/  SHF.R.U32.HI R3, RZ, 0x3, R2 ;  /* 0x00000003ff037819 */ /* 0x000fe20000011602 */
[----:B------:R-:W-:Y:S01]  /*0710*/  IMAD.SHL.U32 R4, R12, 0x40, RZ ;  /* 0x000000400c047824 */ /* 0x000fe200078e00ff */
[----:B------:R-:W-:Y:S01]  /*0720*/  LOP3.LUT R5, R2, 0x8, R5, 0xf8, !PT ;  /* 0x0000000802057812 */ /* 0x000fe200078ef805 */
[----:B------:R-:W-:Y:S01]  /*0730*/  IMAD.IADD R8, R0, 0x1, R8 ;  /* 0x0000000100087824 */ /* 0x000fe200078e0208 */
[----:B------:R-:W-:-:S02]  /*0740*/  LOP3.LUT R2, R3, R9, R2, 0x1e, !PT ;  /* 0x0000000903027212 */ /* 0x000fc400078e1e02 */
[----:B------:R-:W-:Y:S02]  /*0750*/  LOP3.LUT R0, R4, 0xfffffe00, RZ, 0xc0, !PT ;  /* 0xfffffe0004007812 */ /* 0x000fe400078ec0ff */
[----:B------:R-:W-:Y:S02]  /*0760*/  LOP3.LUT R3, R5, R3, RZ, 0x3c, !PT ;  /* 0x0000000305037212 */ /* 0x000fe400078e3cff */
[----:B------:R-:W-:Y:S01]  /*0770*/  LOP3.LUT R190, R2, R0, RZ, 0xfc, !PT ;  /* 0x0000000002be7212 */ /* 0x000fe200078efcff */
[----:B------:R-:W-:Y:S01]  /*0780*/  IMAD R4, R10, 0x400, R0 ;  /* 0x000004000a047824 */ /* 0x000fe200078e0200 */
[----:B------:R-:W-:Y:S01]  /*0790*/  LEA R198, R198, UR4, 0x1 ;  /* 0x00000004c6c67c11 */ /* 0x000fe2000f8e08ff */
[----:B------:R-:W-:Y:S01]  /*07a0*/  IMAD.U32 R0, RZ, RZ, UR6 ;  /* 0x00000006ff007e24 */ /* 0x000fe2000f8e00ff */
[----:B------:R-:W-:Y:S01]  /*07b0*/  USHF.R.S32.HI UR6, URZ, 0x1f, UR45 ;  /* 0x0000001f3f067899 */ /* 0x000fe2000801142d */
[----:B------:R-:W-:Y:S01]  /*07c0*/  IMAD.U32 R2, RZ, RZ, UR5 ;  /* 0x00000005ff027e24 */ /* 0x000fe2000f8e00ff */
[----:B------:R-:W-:Y:S01]  /*07d0*/  USHF.R.S32.HI UR5, URZ, 0x1f, UR53 ;  /* 0x0000001f3f057899 */ /* 0x000fe20008011435 */
[----:B------:R-:W-:Y:S01]  /*07e0*/  IMAD.MOV.U32 R0, RZ, RZ, 0x40 ;  /* 0x00000040ff007424 */ /* 0x000fe200078e00ff */
[----:B------:R-:W-:Y:S01]  /*07f0*/  LEA R180, R180, UR4, 0x1 ;  /* 0x00000004b4b47c11 */ /* 0x000fe2000f8e08ff */
[----:B------:R-:W-:-:S02]  /*0800*/  IMAD.IADD R189, R4, 0x1, R3 ;  /* 0x0000000104bd7824 */ /* 0x000fc400078e0203 */
        /* <DEDUP_REMOVED lines=12> */
[----:B------:R-:W-:-:S02]  /*08d0*/  IMAD.IADD R5, R0, 0x1, R252 ;  /* 0x0000000100057824 */ /* 0x000fc400078e02fc */
[----:B------:R-:W-:Y:S02]  /*08e0*/  IMAD.IADD R6, R201, 0x1, R252 ;  /* 0x00000001c9067824 */ /* 0x000fe400078e02fc */
[C---:B------:R-:W-:Y:S01]  /*08f0*/  VIADD R10, R252.reuse, 0x420 ;  /* 0x00000420fc0a7836 */ /* 0x040fe20000000000 */
[----:B------:R-:W-:Y:S01]  /*0900*/  STL [R1+0x14], R5 ;  /* 0x0000140501007387 */ /* 0x000fe20000100800 */
        /* <DEDUP_REMOVED lines=12> */
[C---:B------:R-:W-:Y:S02]  /*09d0*/  IMAD.IADD R183, R186.reuse, 0x1, R183 ;  /* 0x00000001bab77824 */ /* 0x040fe400078e02b7 */
[----:B------:R-:W-:Y:S01]  /*09e0*/  IMAD.IADD R199, R199, 0x1, R197 ;  /* 0x00000001c7c77824 */ /* 0x000fe200078e02c5 */
[----:B------:R-:W-:Y:S01]  /*09f0*/  STL [R1+0x18], R9 ;  /* 0x0000180901007387 */ /* 0x000fe20000100800 */
[----:B------:R-:W-:-:S02]  /*0a00*/  IMAD.IADD R186, R186, 0x1, R185 ;  /* 0x00000001baba7824 */ /* 0x000fc400078e02b9 */
[--C-:B------:R-:W-:Y:S01]  /*0a10*/  IMAD.IADD R204, R198, 0x1, R201.reuse ;  /* 0x00000001c6cc7824 */ /* 0x100fe200078e02c9 */
[----:B------:R-:W-:Y:S01]  /*0a20*/  STL [R1+0xc], R7 ;  /* 0x00000c0701007387 */ /* 0x000fe20000100800 */
[----:B------:R-:W-:Y:S02]  /*0a30*/  IMAD.IADD R203, R200, 0x1, R201 ;  /* 0x00000001c8cb7824 */ /* 0x000fe400078e02c9 */
[----:B------:R-:W-:Y:S02]  /*0a40*/  IMAD.IADD R202, R201, 0x1, R197 ;  /* 0x00000001c9ca7824 */ /* 0x000fe400078e02c5 */
[C---:B-1----:R-:W-:Y:S02]  /*0a50*/  VIADD R6, R252.reuse, 0x2440 ;  /* 0x00002440fc067836 */ /* 0x042fe40000000000 */
[----:B------:R-:W-:Y:S02]  /*0a60*/  @P2 VIADD R6, R252, 0x23c0 ;  /* 0x000023c0fc062836 */ /* 0x000fe40000000000 */
[----:B------:R-:W-:-:S03]  /*0a70*/  IMAD.IADD R185, R185, 0x1, R183 ;  /* 0x00000001b9b97824 */ /* 0x000fc600078e02b7 */
[----:B------:R1:W-:Y:S02]  /*0a80*/  STL [R1+0x8], R6 ;  /* 0x0000080601007387 */ /* 0x0003e40000100800 */
[C---:B-1----:R-:W-:Y:S02]  /*0a90*/  IMAD.IADD R6, R201.reuse, 0x1, R5 ;  /* 0x00000001c9067824 */ /* 0x042fe400078e0205 */
[C---:B------:R-:W-:Y:S02]  /*0aa0*/  IMAD.IADD R5, R201.reuse, 0x1, R4 ;  /* 0x00000001c9057824 */ /* 0x040fe400078e0204 */
[--C-:B------:R-:W-:Y:S01]  /*0ab0*/  IMAD.IADD R4, R0, 0x1, R3.reuse ;  /* 0x0000000100047824 */ /* 0x100fe200078e0203 */
[----:B------:R1:W-:Y:S01]  /*0ac0*/  STL [R1+0x2c], R6 ;  /* 0x00002c0601007387 */ /* 0x0003e20000100800 */
[----:B------:R-:W-:Y:S02]  /*0ad0*/  IMAD.IADD R0, R2, 0x1, R3 ;  /* 0x0000000102007824 */ /* 0x000fe400078e0203 */
[----:B------:R-:W-:Y:S01]  /*0ae0*/  IMAD.IADD R201, R201, 0x1, R199 ;  /* 0x00000001c9c97824 */ /* 0x000fe200078e02c7 */
[----:B------:R1:W-:Y:S04]  /*0af0*/  STL [R1+0x28], R5 ;  /* 0x0000280501007387 */ /* 0x0003e80000100800 */
[----:B------:R1:W-:Y:S04]  /*0b00*/  STL [R1+0x24], R4 ;  /* 0x0000240401007387 */ /* 0x0003e80000100800 */
[----:B------:R1:W-:Y:S02]  /*0b10*/  STL [R1+0x20], R0 ;  /* 0x0000200001007387 */ /* 0x0003e40000100800 */
.L_x_726:
        /* <DEDUP_REMOVED lines=16> */
[----:B-1--4-:R-:W-:Y:S01]  /*0c20*/  IMAD.U32 R2, RZ, RZ, UR8 ;  /* 0x00000008ff027e24 */ /* 0x012fe2000f8e00ff */
[----:B------:R-:W-:Y:S01]  /*0c30*/  UISETP.NE.U32.AND UP1, UPT, UR14, URZ, UPT ;  /* 0x0000003f0e00728c */ /* 0x000fe2000bf25070 */
[----:B-1----:R-:W-:Y:S01]  /*0c40*/  IMAD.U32 R4, RZ, RZ, UR12 ;  /* 0x0000000cff047e24 */ /* 0x002fe2000f8e00ff */
        /* <DEDUP_REMOVED lines=9> */
[----:B------:R-:W-:Y:S01]  /*0ce0*/  PLOP3.LUT P3, PT, PT, PT, UP4, 0x80, 0x0 ;  /* 0x000000000000781c */ /* 0x000fe20003f6f048 */
[----:B------:R-:W-:Y:S01]  /*0cf0*/  UMOV UR24, URZ ;  /* 0x0000003f00187c82 */ /* 0x000fe20008000000 */
[----:B------:R-:W-:Y:S01]  /*0d00*/  @!UP0 ULDC.64 UR8, c[0x0][0x318] ;  /* 0x0000c60000088ab9 */ /* 0x000fe20000000a00 */
        /* <DEDUP_REMOVED lines=12> */
[----:B------:R-:W-:Y:S01]  /*0dd0*/  @!UP0 UISETP.NE.U32.AND UP1, UPT, UR8, URZ, UPT ;  /* 0x0000003f0800828c */ /* 0x000fe2000bf25070 */
[----:B------:R-:W-:-:S03]  /*0de0*/  @!UP0 ULDC UR6, c[0x0][0x2cc] ;  /* 0x0000b30000068ab9 */ /* 0x000fc60000000800 */
        /* <DEDUP_REMOVED lines=22> */
.L_x_680:
        /* <DEDUP_REMOVED lines=17> */
[----:B------:R-:W-:Y:S01]  /*1060*/  ULDC.U8 UR29, c[0x0][0x3d8] ;  /* 0x0000f600001d7ab9 */ /* 0x000fe20000000000 */
[----:B------:R-:W-:Y:S02]  /*1070*/  @!UP2 UIMAD UR12, UR55, UR8, URZ ;  /* 0x00000008370ca2a4 */ /* 0x000fe4000f8e023f */
[----:B------:R-:W-:Y:S02]  /*1080*/  USHF.R.S32.HI UR17, URZ, 0x1f, UR56 ;  /* 0x0000001f3f117899 */ /* 0x000fe40008011438 */
[----:B------:R-:W-:Y:S02]  /*1090*/  @!UP2 UIMAD UR36, UR45, UR9, UR12 ;  /* 0x000000092d24a2a4 */ /* 0x000fe4000f8e020c */
[----:B------:R-:W-:Y:S02]  /*10a0*/  UIADD3 UR12, UR13, 0x7f, URZ ;  /* 0x0000007f0d0c7890 */ /* 0x000fe4000fffe03f */
[----:B------:R-:W-:Y:S01]  /*10b0*/  @!UP2 UIMAD.WIDE.U32 UR40, UR45, UR8, URZ ;  /* 0x000000082d28a2a5 */ /* 0x000fe2000f8e003f */
[----:B-1----:R-:W-:Y:S01]  /*10c0*/  IABS R5, R6 ;  /* 0x0000000600057213 */ /* 0x002fe20000000000 */
[----:B------:R-:W-:-:S02]  /*10d0*/  UIADD3 UR8, UR13, 0x80, UR30 ;  /* 0x000000800d087890 */ /* 0x000fc4000fffe01e */
[----:B------:R-:W-:Y:S01]  /*10e0*/  UISETP.NE.AND UP3, UPT, UR29, URZ, UPT ;  /* 0x0000003f1d00728c */ /* 0x000fe2000bf65270 */
[----:B------:R-:W1:Y:S01]  /*10f0*/  I2F.RP R2, R5 ;  /* 0x0000000500027306 */ /* 0x000e620000209400 */
[----:B------:R-:W-:Y:S01]  /*1100*/  ULDC UR27, c[0x0][0x394] ;  /* 0x0000e500001b7ab9 */ /* 0x000fe20000000800 */
[----:B------:R-:W-:Y:S01]  /*1110*/  ULDC UR60, c[0x0][0x2dc] ;  /* 0x0000b700003c7ab9 */ /* 0x000fe20000000800 */
[----:B------:R-:W-:Y:S01]  /*1120*/  ULDC UR59, c[0x0][0x270] ;  /* 0x00009c00003b7ab9 */ /* 0x000fe20000000800 */
[----:B--2---:R-:W-:Y:S02]  /*1130*/  UIMAD.WIDE.U32 UR38, UR16, UR14, URZ ;  /* 0x0000000e102672a5 */ /* 0x004fe4000f8e003f */
[----:B------:R-:W-:Y:S02]  /*1140*/  UIADD3 UR27, UR8, UR27, -UR6 ;  /* 0x0000001b081b7290 */ /* 0x000fe4000fffe806 */
[----:B------:R-:W-:Y:S02]  /*1150*/  UIMAD UR37, UR16, UR15, UR39 ;  /* 0x0000000f102572a4 */ /* 0x000fe4000f8e0227 */
[----:B------:R-:W-:Y:S01]  /*1160*/  USHF.L.U32 UR16, UR45, 0x7, URZ ;  /* 0x000000072d107899 */ /* 0x000fe2000800063f */
[----:B------:R-:W-:Y:S01]  /*1170*/  @UP2 ULDC.64 UR14, c[0x0][0x420] ;  /* 0x00010800000e2ab9 */ /* 0x000fe20000000a00 */
[----:B------:R-:W-:Y:S01]  /*1180*/  UIMAD.WIDE UR8, UR60, UR59, URZ ;  /* 0x0000003b3c0872a5 */ /* 0x000fe2000f8e023f */
[----:B-1----:R-:W1:Y:S01]  /*1190*/  MUFU.RCP R2, R2 ;  /* 0x0000000200027308 */ /* 0x002e620000001000 */
[----:B------:R-:W-:-:S02]  /*11a0*/  USEL UR35, UR16, URZ, UP4 ;  /* 0x0000003f10237287 */ /* 0x000fc4000a000000 */
[----:B------:R-:W-:Y:S02]  /*11b0*/  USHF.R.S32.HI UR16, URZ, 0x1f, UR12 ;  /* 0x0000001f3f107899 */ /* 0x000fe4000801140c */
[----:B------:R-:W-:Y:S02]  /*11c0*/  @UP2 UIMAD.WIDE.U32 UR42, UR7, UR14, URZ ;  /* 0x0000000e072a22a5 */ /* 0x000fe4000f8e003f */
[----:B------:R-:W-:Y:S02]  /*11d0*/  ULEA.HI UR29, UR16, UR12, URZ, 0x7 ;  /* 0x0000000c101d7291 */ /* 0x000fe4000f8f383f */
[----:B------:R-:W-:Y:S02]  /*11e0*/  UIMAD UR12, UR17, UR45, URZ ;  /* 0x0000002d110c72a4 */ /* 0x000fe4000f8e023f */
[----:B------:R-:W-:Y:S02]  /*11f0*/  @UP2 UIMAD UR51, UR7, UR15, UR43 ;  /* 0x0000000f073322a4 */ /* 0x000fe4000f8e022b */
[----:B------:R-:W-:-:S02]  /*1200*/  UIMAD.WIDE.U32 UR14, UR45, UR56, URZ ;  /* 0x000000382d0e72a5 */ /* 0x000fc4000f8e003f */
[----:B------:R-:W-:Y:S01]  /*1210*/  UIMAD UR12, UR55, UR56, UR12 ;  /* 0x00000038370c72a4 */ /* 0x000fe2000f8e020c */
[----:B-1----:R-:W-:Y:S01]  /*1220*/  VIADD R2, R2, 0xffffffe ;  /* 0x0ffffffe02027836 */ /* 0x002fe20000000000 */
[----:B------:R-:W-:Y:S02]  /*1230*/  UIMAD.WIDE.U32 UR16, UR8, UR14, URZ ;  /* 0x0000000e081072a5 */ /* 0x000fe4000f8e003f */
[----:B------:R-:W-:Y:S01]  /*1240*/  UIMAD UR14, UR9, UR14, URZ ;  /* 0x0000000e090e72a4 */ /* 0x000fe2000f8e023f */
[----:B------:R-:W1:Y:S01]  /*1250*/  F2I.FTZ.U32.TRUNC.NTZ R3, R2 ;  /* 0x0000000200037305 */ /* 0x000e62000021f000 */
[----:B------:R-:W-:Y:S01]  /*1260*/  UIADD3 UR12, UR15, UR12, URZ ;  /* 0x0000000c0f0c7290 */ /* 0x000fe2000fffe03f */
[----:B------:R-:W-:Y:S01]  /*1270*/  ULDC.64 UR32, c[0x0][0x240] ;  /* 0x0000900000207ab9 */ /* 0x000fe20000000a00 */
[----:B------:R-:W-:Y:S02]  /*1280*/  UISETP.NE.AND UP1, UPT, UR31, -0x1, UPT ;  /* 0xffffffff1f00788c */ /* 0x000fe4000bf25270 */
[----:B------:R-:W-:-:S02]  /*1290*/  UIMAD UR12, UR8, UR12, UR14 ;  /* 0x0000000c080c72a4 */ /* 0x000fc4000f8e020e */
[----:B------:R-:W-:Y:S02]  /*12a0*/  UIMAD.WIDE.U32 UR18, UR7, UR32, URZ ;  /* 0x00000020071272a5 */ /* 0x000fe4000f8e003f */
[----:B------:R-:W-:Y:S01]  /*12b0*/  UIADD3 UR50, UR17, UR12, URZ ;  /* 0x0000000c11327290 */ /* 0x000fe2000fffe03f */
[----:B------:R-:W-:Y:S01]  /*12c0*/  PLOP3.LUT P0, PT, PT, PT, UP1, 0x80, 0x0 ;  /* 0x000000000000781c */ /* 0x000fe20003f0f018 */
[----:B------:R-:W-:Y:S02]  /*12d0*/  UIADD3 UR12, UR27, 0x7f, URZ ;  /* 0x0000007f1b0c7890 */ /* 0x000fe4000fffe03f */
[----:B------:R-:W-:Y:S01]  /*12e0*/  USEL UR52, UR20, UR18, !UP2 ;  /* 0x0000001214347287 */ /* 0x000fe2000d000000 */
[----:B-1----:R-:W-:Y:S01]  /*12f0*/  IMAD.MOV R0, RZ, RZ, -R3 ;  /* 0x000000ffff007224 */ /* 0x002fe200078e0a03 */
[----:B------:R-:W-:Y:S01]  /*1300*/  MOV R2, RZ ;  /* 0x000000ff00027202 */ /* 0x000fe20000000f00 */
[----:B------:R-:W-:Y:S02]  /*1310*/  UIADD3 UR46, UR21, UR26, URZ ;  /* 0x0000001a152e7290 */ /* 0x000fe4000fffe03f */
[----:B------:R-:W-:Y:S01]  /*1320*/  IMAD R0, R0, R5, RZ ;  /* 0x0000000500007224 */ /* 0x000fe200078e02ff */
[----:B------:R-:W-:-:S02]  /*1330*/  UIMAD.WIDE.U32 UR20, UR8, UR7, URZ ;  /* 0x00000007081472a5 */ /* 0x000fc4000f8e003f */
[----:B------:R-:W-:Y:S01]  /*1340*/  USHF.R.S32.HI UR18, URZ, 0x1f, UR12 ;  /* 0x0000001f3f127899 */ /* 0x000fe2000801140c */
[----:B------:R-:W-:Y:S01]  /*1350*/  IMAD.HI.U32 R0, R3, R0, R2 ;  /* 0x0000000003007227 */ /* 0x000fe200078e0002 */
[----:B------:R-:W-:Y:S02]  /*1360*/  USEL UR54, UR16, UR20, !UP2 ;  /* 0x0000001410367287 */ /* 0x000fe4000d000000 */
[----:B------:R-:W-:Y:S01]  /*1370*/  ULEA.HI UR12, UR18, UR12, URZ, 0x7 ;  /* 0x0000000c120c7291 */ /* 0x000fe2000f8f383f */
[----:B------:R-:W-:Y:S01]  /*1380*/  IMAD.MOV.U32 R2, RZ, RZ, R4 ;  /* 0x000000ffff027224 */ /* 0x000fe200078e0004 */
[----:B------:R-:W-:Y:S02]  /*1390*/  UIMAD UR16, UR9, UR7, URZ ;  /* 0x00000007091072a4 */ /* 0x000fe4000f8e023f */
[----:B------:R-:W-:Y:S01]  /*13a0*/  UIMAD UR28, UR7, UR33, URZ ;  /* 0x00000021071c72a4 */ /* 0x000fe2000f8e023f */
[----:B------:R-:W-:Y:S01]  /*13b0*/  IMAD.HI.U32 R0, R0, R2, RZ ;  /* 0x0000000200007227 */ /* 0x000fe200078e00ff */
[----:B------:R-:W-:Y:S01]  /*13c0*/  @UP1 UIADD3 UR23, UR24, UR31, URZ ;  /* 0x0000001f18171290 */ /* 0x000fe2000fffe03f */
[----:B------:R-:W-:Y:S01]  /*13d0*/  @UP1 ULDC.64 UR14, c[0x0][0x248] ;  /* 0x00009200000e1ab9 */ /* 0x000fe20000000a00 */
[----:B------:R-:W-:-:S02]  /*13e0*/  USHF.R.S32.HI UR18, URZ, 0x7, UR29 ;  /* 0x000000073f127899 */ /* 0x000fc4000801141d */
[----:B------:R-:W-:Y:S01]  /*13f0*/  IADD3 R3, -R0, RZ, RZ ;  /* 0x000000ff00037210 */ /* 0x000fe20007ffe1ff */
[----:B------:R-:W-:Y:S02]  /*1400*/  USHF.R.S32.HI UR12, URZ, 0x7, UR12 ;  /* 0x000000073f0c7899 */ /* 0x000fe4000801140c */
[----:B------:R-:W-:Y:S02]  /*1410*/  @UP2 UIADD3 UR50, UR21, UR16, URZ ;  /* 0x0000001015322290 */ /* 0x000fe4000fffe03f */
[C---:B------:R-:W-:Y:S01]  /*1420*/  IMAD R2, R5.reuse, R3, R2 ;  /* 0x0000000305027224 */ /* 0x040fe200078e0202 */
[----:B------:R-:W-:Y:S01]  /*1430*/  ULDC UR44, c[0x0][0x2c4] ;  /* 0x0000b100002c7ab9 */ /* 0x000fe20000000800 */
[----:B------:R-:W-:Y:S02]  /*1440*/  @UP2 UIADD3 UR46, UR19, UR28, URZ ;  /* 0x0000001c132e2290 */ /* 0x000fe4000fffe03f */
[----:B------:R-:W-:Y:S01]  /*1450*/  @UP1 UIMAD.WIDE.U32 UR16, UR23, UR14, URZ ;  /* 0x0000000e171012a5 */ /* 0x000fe2000f8e003f */
[----:B------:R-:W-:Y:S01]  /*1460*/  ISETP.GT.U32.AND P2, PT, R5, R2, PT ;  /* 0x000000020500720c */ /* 0x000fe20003f44070 */
[----:B------:R-:W-:-:S02]  /*1470*/  @UP1 UIMAD UR19, UR23, UR15, URZ ;  /* 0x0000000f171312a4 */ /* 0x000fc4000f8e023f */
[----:B------:R-:W-:Y:S02]  /*1480*/  @UP3 UIMAD UR20, UR45, UR44, URZ ;  /* 0x0000002c2d1432a4 */ /* 0x000fe4000f8e023f */
[----:B------:R-:W-:Y:S02]  /*1490*/  UISETP.LT.AND UP0, UPT, UR18, UR12, UPT ;  /* 0x0000000c1200728c */ /* 0x000fe4000bf01270 */
[----:B------:R-:W-:Y:S02]  /*14a0*/  @UP1 UIADD3 UR49, UR17, UR19, URZ ;  /* 0x0000001311311290 */ /* 0x000fe4000fffe03f */
[----:B------:R-:W-:Y:S02]  /*14b0*/  @UP3 USEL UR17, UR20, UR7, !UP2 ;  /* 0x0000000714113287 */ /* 0x000fe4000d000000 */
[----:B------:R-:W-:Y:S02]  /*14c0*/  USEL UR28, UR18, UR12, UP0 ;  /* 0x0000000c121c7287 */ /* 0x000fe40008000000 */
[----:B------:R-:W-:Y:S01]  /*14d0*/  @UP1 UIADD3 UR25, UR24, UR31, URZ ;  /* 0x0000001f18191290 */ /* 0x000fe2000fffe03f */
[----:B------:R-:W-:Y:S01]  /*14e0*/  @!P2 IMAD.IADD R2, R2, 0x1, -R5 ;  /* 0x000000010202a824 */ /* 0x000fe200078e0a05 */
[----:B------:R-:W-:Y:S01]  /*14f0*/  @UP1 UMOV UR47, UR16 ;  /* 0x00000010002f1c82 */ /* 0x000fe20008000000 */
[----:B------:R-:W-:Y:S01]  /*1500*/  @UP3 ULDC UR16, c[0x0][0x2e4] ;  /* 0x0000b90000103ab9 */ /* 0x000fe20000000800 */
[----:B------:R-:W-:Y:S01]  /*1510*/  @UP1 ULDC.64 UR26, c[0x0][0x250] ;  /* 0x00009400001a1ab9 */ /* 0x000fe20000000a00 */
[----:B------:R-:W-:Y:S01]  /*1520*/  @!UP3 UIMAD UR19, UR45, UR59, UR53 ;  /* 0x0000003b2d13b2a4 */ /* 0x000fe2000f8e0235 */
[----:B------:R-:W-:Y:S01]  /*1530*/  ISETP.GE.U32.AND P3, PT, R2, R5, PT ;  /* 0x000000050200720c */ /* 0x000fe20003f66070 */
[----:B------:R-:W-:Y:S01]  /*1540*/  USHF.L.U64.HI UR34, UR45, 0x7, UR55 ;  /* 0x000000072d227899 */ /* 0x000fe20008010237 */
[----:B------:R-:W-:Y:S01]  /*1550*/  LOP3.LUT R2, R6, UR53, RZ, 0x3c, !PT ;  /* 0x0000003506027c12 */ /* 0x000fe2000f8e3cff */
[----:B------:R-:W-:-:S02]  /*1560*/  @UP3 UIMAD UR23, UR53, UR16, UR17 ;  /* 0x00000010351732a4 */ /* 0x000fc4000f8e0211 */
[----:B------:R-:W-:Y:S02]  /*1570*/  ULEA UR12, UR28, 0xffffff80, 0x7 ;  /* 0xffffff801c0c7891 */ /* 0x000fe4000f8e383f */
[----:B------:R-:W-:Y:S02]  /*1580*/  @UP1 UIMAD.WIDE.U32 UR16, UR25, UR26, URZ ;  /* 0x0000001a191012a5 */ /* 0x000fe4000f8e003f */
[----:B------:R-:W-:Y:S02]  /*1590*/  @!UP3 UIMAD UR23, UR19, UR44, URZ ;  /* 0x0000002c1317b2a4 */ /* 0x000fe4000f8e023f */
[----:B------:R-:W-:Y:S02]  /*15a0*/  @UP1 UIMAD UR18, UR25, UR27, URZ ;  /* 0x0000001b191212a4 */ /* 0x000fe4000f8e023f */
[----:B------:R-:W-:Y:S02]  /*15b0*/  USEL UR19, UR34, URZ, UP4 ;  /* 0x0000003f22137287 */ /* 0x000fe4000a000000 */
[----:B------:R-:W-:-:S02]  /*15c0*/  USHF.R.S32.HI UR21, URZ, 0x1f, UR12 ;  /* 0x0000001f3f157899 */ /* 0x000fc4000801140c */
[----:B------:R-:W-:Y:S02]  /*15d0*/  UIADD3 UR20, UP0, UR12, UR35, URZ ;  /* 0x000000230c147290 */ /* 0x000fe4000ff1e03f */
[----:B------:R-:W-:Y:S02]  /*15e0*/  @UP1 UIADD3 UR48, UR17, UR18, URZ ;  /* 0x0000001211301290 */ /* 0x000fe4000fffe03f */
[----:B------:R-:W-:Y:S02]  /*15f0*/  @!UP2 UIADD3 UR51, UR41, UR36, URZ ;  /* 0x000000242933a290 */ /* 0x000fe4000fffe03f */
[----:B------:R-:W-:Y:S01]  /*1600*/  UIADD3.X UR25, UR21, UR19, URZ, UP0, !UPT ;  /* 0x0000001315197290 */ /* 0x000fe200087fe43f */
        /* <DEDUP_REMOVED lines=14> */
.L_x_682:
        /* <DEDUP_REMOVED lines=13> */
.L_x_683:
[----:B------:R-:W-:Y:S01]  /*17c0*/  ISETP.GE.AND P1, PT, R2, RZ, PT ;  /* 0x000000ff0200720c */ /* 0x000fe20003f26270 */
[----:B------:R-:W-:Y:S01]  /*17d0*/  @!P2 VIADD R0, R0, 0x1 ;  /* 0x000000010000a836 */ /* 0x000fe20000000000 */
[----:B------:R-:W-:Y:S01]  /*17e0*/  ISETP.NE.AND P2, PT, R6, RZ, PT ;  /* 0x000000ff0600720c */ /* 0x000fe20003f45270 */
[----:B------:R-:W-:Y:S02]  /*17f0*/  UIMAD UR9, UR9, UR20, URZ ;  /* 0x00000014090972a4 */ /* 0x000fe4000f8e023f */
[----:B------:R-:W-:Y:S01]  /*1800*/  @P3 VIADD R0, R0, 0x1 ;  /* 0x0000000100003836 */ /* 0x000fe20000000000 */
[----:B------:R-:W-:Y:S01]  /*1810*/  ULDC.U8 UR18, c[0x0][0x480] ;  /* 0x0001200000127ab9 */ /* 0x000fe20000000000 */
[----:B------:R-:W-:Y:S02]  /*1820*/  UIMAD UR16, UR8, UR25, UR9 ;  /* 0x00000019081072a4 */ /* 0x000fe4000f8e0209 */
[----:B------:R-:W-:Y:S01]  /*1830*/  IMAD.MOV.U32 R16, RZ, RZ, R0 ;  /* 0x000000ffff107224 */ /* 0x000fe200078e0000 */
[----:B------:R-:W-:-:S02]  /*1840*/  UIMAD.WIDE.U32 UR8, UR8, UR20, URZ ;  /* 0x00000014080872a5 */ /* 0x000fc4000f8e003f */
[----:B------:R-:W-:Y:S01]  /*1850*/  UIMAD UR17, UR53, UR60, URZ ;  /* 0x0000003c351172a4 */ /* 0x000fe2000f8e023f */
[----:B------:R-:W-:Y:S01]  /*1860*/  @!P1 IMAD.MOV R16, RZ, RZ, -R16 ;  /* 0x000000ffff109224 */ /* 0x000fe200078e0a10 */
[----:B------:R-:W-:Y:S01]  /*1870*/  PLOP3.LUT P1, PT, PT, PT, UP3, 0x80, 0x0 ;  /* 0x000000000000781c */ /* 0x000fe20003f2f038 */
[----:B------:R-:W-:Y:S01]  /*1880*/  UISETP.NE.AND UP0, UPT, UR18, URZ, UPT ;  /* 0x0000003f1200728c */ /* 0x000fe2000bf05270 */
[----:B------:R-:W-:Y:S01]  /*1890*/  @!P2 LOP3.LUT R16, RZ, R6, RZ, 0x33, !PT ;  /* 0x00000006ff10a212 */ /* 0x000fe200078e33ff */
[----:B------:R-:W-:Y:S02]  /*18a0*/  UIADD3 UR29, UR9, UR16, URZ ;  /* 0x00000010091d7290 */ /* 0x000fe4000fffe03f */
[----:B------:R-:W-:Y:S01]  /*18b0*/  USHF.R.S32.HI UR34, URZ, 0x1f, UR30 ;  /* 0x0000001f3f227899 */ /* 0x000fe2000801141e */
[----:B------:R-:W-:Y:S01]  /*18c0*/  SHF.R.S32.HI R19, RZ, 0x1f, R16 ;  /* 0x0000001fff137819 */ /* 0x000fe20000011410 */
[----:B------:R-:W-:Y:S01]  /*18d0*/  @UP2 UMOV UR16, UR42 ;  /* 0x0000002a00102c82 */ /* 0x000fe20008000000 */
[----:B------:R-:W-:-:S02]  /*18e0*/  USHF.R.S32.HI UR36, URZ, 0x1f, UR17 ;  /* 0x0000001f3f247899 */ /* 0x000fc40008011411 */
[----:B------:R-:W-:Y:S02]  /*18f0*/  USEL UR38, UR38, URZ, UP0 ;  /* 0x0000003f26267287 */ /* 0x000fe40008000000 */
[----:B------:R-:W-:Y:S01]  /*1900*/  USEL UR41, UR37, URZ, UP0 ;  /* 0x0000003f25297287 */ /* 0x000fe20008000000 */
[----:B------:R-:W-:Y:S01]  /*1910*/  @!UP2 UMOV UR16, UR40 ;  /* 0x000000280010ac82 */ /* 0x000fe20008000000 */
[----:B------:R-:W-:Y:S10]  /*1920*/  @!P1 BRA `(.L_x_684) ;  /* 0x00000000001c9947 */ /* 0x000ff40003800000 */
[----:B------:R-:W-:Y:S01]  /*1930*/  @!UP2 UIMAD UR7, UR45, UR56, URZ ;  /* 0x000000382d07a2a4 */ /* 0x000fe2000f8e023f */
[----:B------:R-:W-:Y:S01]  /*1940*/  ULDC UR19, c[0x0][0x2c0] ;  /* 0x0000b00000137ab9 */ /* 0x000fe20000000800 */
[----:B------:R-:W-:Y:S02]  /*1950*/  ULDC UR18, c[0x0][0x2e4] ;  /* 0x0000b90000127ab9 */ /* 0x000fe40000000800 */
[----:B------:R-:W-:Y:S02]  /*1960*/  ULEA UR7, UR45, UR7, 0x7 ;  /* 0x000000072d077291 */ /* 0x000fe4000f8e383f */
[----:B------:R-:W-:-:S04]  /*1970*/  ULEA UR18, UR19, UR18, 0x7 ;  /* 0x0000001213127291 */ /* 0x000fc8000f8e383f */
[----:B------:R-:W-:Y:S01]  /*1980*/  UIMAD UR7, UR18, UR53, UR7 ;  /* 0x00000035120772a4 */ /* 0x000fe2000f8e0207 */
[----:B------:R-:W-:Y:S11]  /*1990*/  BRA `(.L_x_685) ;  /* 0x0000000000087947 */ /* 0x000ff60003800000 */
.L_x_684:
[----:B------:R-:W-:-:S04]  /*19a0*/  UIMAD UR7, UR45, UR59, UR53 ;  /* 0x0000003b2d0772a4 */ /* 0x000fc8000f8e0235 */
[----:B------:R-:W-:-:S12]  /*19b0*/  UIMAD UR7, UR7, UR56, URZ ;  /* 0x00000038070772a4 */ /* 0x000fd8000f8e023f */
.L_x_685:
[----:B------:R-:W1:Y:S01]  /*19c0*/  S2R R14, SR_TID.X ;  /* 0x00000000000e7919 */ /* 0x000e620000002100 */
[----:B------:R-:W2:Y:S01]  /*19d0*/  LDC.64 R6, c[0x0][0x420] ;  /* 0x00010800ff067b82 */ /* 0x000ea20000000a00 */
[----:B------:R-:W-:Y:S01]  /*19e0*/  USHF.R.S32.HI UR20, URZ, 0x1f, UR53 ;  /* 0x0000001f3f147899 */ /* 0x000fe20008011435 */
[----:B------:R-:W-:Y:S01]  /*19f0*/  BSSY B1, `(.L_x_681) ;  /* 0x00008e1000017945 */ /* 0x000fe20003800000 */
[----:B------:R-:W-:Y:S01]  /*1a00*/  ULDC.64 UR18, c[0x0][0x428] ;  /* 0x00010a0000127ab9 */ /* 0x000fe20000000a00 */
[----:B------:R-:W-:Y:S01]  /*1a10*/  UIADD3 UR39, UR12, UR7, URZ ;  /* 0x000000070c277290 */ /* 0x000fe2000fffe03f */
[----:B------:R-:W-:Y:S01]  /*1a20*/  IMAD.U32 R13, RZ, RZ, UR18 ;  /* 0x00000012ff0d7e24 */ /* 0x000fe2000f8e00ff */
[----:B------:R-:W-:Y:S02]  /*1a30*/  UIMAD UR7, UR20, UR18, URZ ;  /* 0x00000012140772a4 */ /* 0x000fe4000f8e023f */
[----:B------:R-:W-:Y:S02]  /*1a40*/  UIMAD UR25, UR60, UR59, URZ ;  /* 0x0000003b3c1972a4 */ /* 0x000fe4000f8e023f */
[----:B------:R-:W-:-:S02]  /*1a50*/  UIMAD UR35, UR53, UR19, UR7 ;  /* 0x00000013352372a4 */ /* 0x000fc4000f8e0207 */
[----:B------:R-:W-:Y:S01]  /*1a60*/  UIADD3 UR7, -UR6, UR13, UR30 ;  /* 0x0000000d06077290 */ /* 0x000fe2000fffe11e */
[----:B------:R-:W-:Y:S01]  /*1a70*/  ULDC UR43, c[0x0][0x398] ;  /* 0x0000e600002b7ab9 */ /* 0x000fe20000000800 */
[----:B------:R-:W-:Y:S02]  /*1a80*/  USHF.L.U32 UR18, UR25, 0x7, URZ ;  /* 0x0000000719127899 */ /* 0x000fe4000800063f */
[----:B------:R-:W-:Y:S02]  /*1a90*/  UIADD3 UR7, UR7, -UR43, URZ ;  /* 0x8000002b07077290 */ /* 0x000fe4000fffe03f */
[----:B------:R-:W-:Y:S02]  /*1aa0*/  UIADD3 UR37, UR12, UR23, URZ ;  /* 0x000000170c257290 */ /* 0x000fe4000fffe03f */
[----:B------:R-:W-:Y:S02]  /*1ab0*/  USHF.R.S32.HI UR23, URZ, 0x1f, UR7 ;  /* 0x0000001f3f177899 */ /* 0x000fe40008011407 */
[----:B------:R-:W-:-:S02]  /*1ac0*/  UIADD3 UR17, UP3, UP2, UR8, UR18, UR17 ;  /* 0x0000001208117290 */ /* 0x000fc4000fa7e011 */
[----:B------:R-:W-:Y:S01]  /*1ad0*/  USHF.R.S32.HI UR18, URZ, 0x1f, UR18 ;  /* 0x0000001f3f127899 */ /* 0x000fe20008011412 */
[----:B------:R-:W-:Y:S01]  /*1ae0*/  ULDC.64 UR8, c[0x0][0x258] ;  /* 0x0000960000087ab9 */ /* 0x000fe20000000a00 */
[----:B------:R-:W-:Y:S02]  /*1af0*/  ULEA.HI UR23, UR23, UR7, URZ, 0x7 ;  /* 0x0000000717177291 */ /* 0x000fe4000f8f383f */
[----:B------:R-:W-:Y:S01]  /*1b00*/  UIADD3.X UR7, UR29, UR18, UR36, UP3, UP2 ;  /* 0x000000121d077290 */ /* 0x000fe20009fe4424 */
[----:B-1----:R-:W-:Y:S01]  /*1b10*/  SHF.R.S32.HI R12, RZ, 0x1f, R14 ;  /* 0x0000001fff0c7819 */ /* 0x002fe2000001140e */
[----:B------:R-:W-:Y:S01]  /*1b20*/  USHF.R.S32.HI UR23, URZ, 0x7, UR23 ;  /* 0x000000073f177899 */ /* 0x000fe20008011417 */
[----:B------:R-:W-:Y:S02]  /*1b30*/  ULDC.64 UR18, c[0x0][0x3e0] ;  /* 0x0000f80000127ab9 */ /* 0x000fe40000000a00 */
[----:B------:R-:W-:Y:S01]  /*1b40*/  LEA.HI R0, R12, R14, RZ, 0x3 ;  /* 0x0000000e0c007211 */ /* 0x000fe200078f18ff */
[----:B------:R-:W-:-:S02]  /*1b50*/  USHF.L.U64.HI UR40, UR32, 0x5, UR33 ;  /* 0x0000000520287899 */ /* 0x000fc40008010221 */
[----:B------:R-:W-:Y:S01]  /*1b60*/  USHF.L.U32 UR42, UR32, 0x5, URZ ;  /* 0x00000005202a7899 */ /* 0x000fe2000800063f */
[----:B------:R-:W-:Y:S02]  /*1b70*/  LOP3.LUT R2, R0, 0xfffffff8, RZ, 0xc0, !PT ;  /* 0xfffffff800027812 */ /* 0x000fe400078ec0ff */
[----:B------:R-:W-:-:S03]  /*1b80*/  SHF.R.S32.HI R0, RZ, 0x3, R0 ;  /* 0x00000003ff007819 */ /* 0x000fc60000011400 */
[----:B------:R-:W-:Y:S01]  /*1b90*/  IMAD.IADD R2, R14, 0x1, -R2 ;  /* 0x000000010e027824 */ /* 0x000fe200078e0a02 */
[----:B------:R-:W-:Y:S02]  /*1ba0*/  SHF.R.S32.HI R33, RZ, 0x1f, R0 ;  /* 0x0000001fff217819 */ /* 0x000fe40000011400 */
[----:B------:R-:W-:Y:S01]  /*1bb0*/  IADD3 R8, P1, R0, UR12, RZ ;  /* 0x0000000c00087c10 */ /* 0x000fe2000ff3e0ff */
[----:B------:R-:W-:-:S03]  /*1bc0*/  IMAD.SHL.U32 R4, R2, 0x8, RZ ;  /* 0x0000000802047824 */ /* 0x000fc600078e00ff */
[----:B------:R-:W-:Y:S02]  /*1bd0*/  IADD3.X R2, R33, UR21, RZ, P1, !PT ;  /* 0x0000001521027c10 */ /* 0x000fe40008ffe4ff */
[----:B------:R-:W-:-:S03]  /*1be0*/  SHF.R.S32.HI R5, RZ, 0x1f, R4 ;  /* 0x0000001fff057819 */ /* 0x000fc60000011404 */
[----:B------:R-:W-:Y:S02]  /*1bf0*/  IMAD R9, R2, UR32, RZ ;  /* 0x0000002002097c24 */ /* 0x000fe4000f8e02ff */
[----:B------:R-:W-:-:S04]  /*1c00*/  IMAD.WIDE.U32 R2, R8, UR32, R4 ;  /* 0x0000002008027c25 */ /* 0x000fc8000f8e0004 */
[----:B------:R-:W-:Y:S01]  /*1c10*/  IMAD R8, R8, UR33, R9 ;  /* 0x0000002108087c24 */ /* 0x000fe2000f8e0209 */
[----:B------:R-:W-:Y:S02]  /*1c20*/  IADD3 R10, P1, R2, UR52, RZ ;  /* 0x00000034020a7c10 */ /* 0x000fe4000ff3e0ff */
[----:B------:R-:W-:Y:S02]  /*1c30*/  LEA.HI R9, R12, R14, RZ, 0x5 ;  /* 0x0000000e0c097211 */ /* 0x000fe400078f28ff */
[----:B------:R-:W-:Y:S01]  /*1c40*/  IADD3.X R11, R3, UR46, R8, P1, !PT ;  /* 0x0000002e030b7c10 */ /* 0x000fe20008ffe408 */
[----:B--2---:R-:W-:Y:S01]  /*1c50*/  IMAD R8, R6, UR21, RZ ;  /* 0x0000001506087c24 */ /* 0x004fe2000f8e02ff */
[----:B------:R-:W-:Y:S02]  /*1c60*/  IADD3 R2, P1, R4, UR16, RZ ;  /* 0x0000001004027c10 */ /* 0x000fe4000ff3e0ff */
[----:B------:R-:W-:Y:S01]  /*1c70*/  LOP3.LUT R12, R9, 0xffffffe0, RZ, 0xc0, !PT ;  /* 0xffffffe0090c7812 */ /* 0x000fe200078ec0ff */
[----:B------:R-:W-:Y:S01]  /*1c80*/  IMAD R8, R7, UR12, R8 ;  /* 0x0000000c07087c24 */ /* 0x000fe2000f8e0208 */
[----:B------:R-:W-:-:S03]  /*1c90*/  IADD3.X R3, R5, UR51, RZ, P1, !PT ;  /* 0x0000003305037c10 */ /* 0x000fc60008ffe4ff */
[----:B------:R-:W-:Y:S02]  /*1ca0*/  IMAD.IADD R12, R14, 0x1, -R12 ;  /* 0x000000010e0c7824 */ /* 0x000fe400078e0a0c */
[----:B------:R-:W-:Y:S01]  /*1cb0*/  IMAD.WIDE.U32 R2, R6, UR12, R2 ;  /* 0x0000000c06027c25 */ /* 0x000fe2000f8e0002 */
[----:B------:R-:W-:-:S03]  /*1cc0*/  UIMAD UR12, UR20, UR8, URZ ;  /* 0x00000008140c72a4 */ /* 0x000fc6000f8e023f */
[----:B------:R-:W-:Y:S01]  /*1cd0*/  IMAD.IADD R3, R3, 0x1, R8 ;  /* 0x0000000103037824 */ /* 0x000fe200078e0208 */
[----:B------:R-:W-:Y:S01]  /*1ce0*/  SHF.R.S32.HI R8, RZ, 0x5, R9 ;  /* 0x00000005ff087819 */ /* 0x000fe20000011409 */
[----:B------:R-:W-:Y:S01]  /*1cf0*/  IMAD.U32 R14, RZ, RZ, UR8 ;  /* 0x00000008ff0e7e24 */ /* 0x000fe2000f8e00ff */
[----:B------:R-:W-:Y:S01]  /*1d00*/  UIADD3 UR8, UP3, UP2, UR38, UR17, UR54 ;  /* 0x0000001126087290 */ /* 0x000fe2000fa7e036 */
[----:B------:R-:W-:Y:S01]  /*1d10*/  IMAD.WIDE.U32 R2, R13, UR53, R2 ;  /* 0x000000350d027c25 */ /* 0x000fe2000f8e0002 */
[----:B------:R-:W-:Y:S02]  /*1d20*/  UIMAD UR9, UR53, UR9, UR12 ;  /* 0x00000009350972a4 */ /* 0x000fe4000f8e020c */
[----:B------:R-:W-:Y:S01]  /*1d30*/  UIADD3.X UR7, UR41, UR7, UR50, UP3, UP2 ;  /* 0x0000000729077290 */ /* 0x000fe20009fe4432 */
[----:B------:R-:W-:Y:S01]  /*1d40*/  IMAD R8, R8, UR25, R12 ;  /* 0x0000001908087c24 */ /* 0x000fe2000f8e020c */
[----:B------:R-:W-:Y:S01]  /*1d50*/  UISETP.LT.AND UP2, UPT, URZ, UR23, UPT ;  /* 0x000000173f00728c */ /* 0x000fe2000bf41270 */
[-C--:B------:R-:W-:Y:S01]  /*1d60*/  IMAD R9, R33, R6.reuse, RZ ;  /* 0x0000000621097224 */ /* 0x080fe200078e02ff */
[----:B------:R-:W-:Y:S01]  /*1d70*/  ULDC.64 UR16, c[0x0][0x400] ;  /* 0x0001000000107ab9 */ /* 0x000fe20000000a00 */
[----:B------:R-:W-:Y:S01]  /*1d80*/  VIADD R3, R3, UR35 ;  /* 0x0000002303037c36 */ /* 0x000fe20008000000 */
[----:B------:R-:W-:Y:S01]  /*1d90*/  IADD3 R12, P1, R8, UR8, RZ ;  /* 0x00000008080c7c10 */ /* 0x000fe2000ff3e0ff */
[----:B------:R-:W-:Y:S01]  /*1da0*/  USEL UR23, URZ, UR23, !UP2 ;  /* 0x000000173f177287 */ /* 0x000fe2000d000000 */
[----:B------:R-:W-:Y:S01]  /*1db0*/  IMAD.WIDE.U32 R10, R14, UR53, R10 ;  /* 0x000000350e0a7c25 */ /* 0x000fe2000f8e000a */
[----:B------:R-:W-:Y:S01]  /*1dc0*/  ULDC.64 UR20, c[0x0][0x210] ;  /* 0x0000840000147ab9 */ /* 0x000fe20000000a00 */
[----:B------:R-:W-:Y:S01]  /*1dd0*/  LEA.HI.X.SX32 R13, R8, UR7, 0x1, P1 ;  /* 0x00000007080d7c11 */ /* 0x000fe200088f0eff */
[----:B------:R-:W-:Y:S01]  /*1de0*/  UISETP.GT.AND UP2, UPT, UR28, UR23, UPT ;  /* 0x000000171c00728c */ /* 0x000fe2000bf44270 */
[----:B------:R-:W-:Y:S01]  /*1df0*/  LEA R195, P1, R12, UR16, 0x2 ;  /* 0x000000100cc37c11 */ /* 0x000fe2000f8210ff */
[----:B------:R-:W-:Y:S01]  /*1e00*/  IMAD R14, R0, R7, R9 ;  /* 0x00000007000e7224 */ /* 0x000fe200078e0209 */
[----:B------:R-:W-:Y:S01]  /*1e10*/  LEA R243, P2, R10, UR20, 0x1 ;  /* 0x000000140af37c11 */ /* 0x000fe2000f8408ff */
[----:B------:R-:W-:Y:S01]  /*1e20*/  IMAD.WIDE.U32 R8, R0, R6, R2 ;  /* 0x0000000600087225 */ /* 0x000fe200078e0002 */
[----:B------:R-:W-:Y:S01]  /*1e30*/  LEA.HI.X R3, R12, UR17, R13, 0x2, P1 ;  /* 0x000000110c037c11 */ /* 0x000fe200088f140d */
[----:B------:R-:W-:Y:S01]  /*1e40*/  ULDC.64 UR50, c[0x0][0x478] ;  /* 0x00011e0000327ab9 */ /* 0x000fe20000000a00 */
[----:B------:R-:W-:Y:S01]  /*1e50*/  PLOP3.LUT P1, PT, PT, PT, UP2, 0x80, 0x0 ;  /* 0x000000000000781c */ /* 0x000fe20003f2f028 */
[----:B------:R-:W-:Y:S01]  /*1e60*/  VIADD R11, R11, UR9 ;  /* 0x000000090b0b7c36 */ /* 0x000fe20008000000 */
[----:B------:R-:W-:Y:S01]  /*1e70*/  ULDC.64 UR8, c[0x0][0x2b0] ;  /* 0x0000ac0000087ab9 */ /* 0x000fe20000000a00 */
[----:B------:R-:W-:Y:S01]  /*1e80*/  IMAD.IADD R2, R9, 0x1, R14 ;  /* 0x0000000109027824 */ /* 0x000fe200078e020e */
[----:B------:R-:W-:Y:S01]  /*1e90*/  UIMAD.WIDE UR16, UR37, 0x4, UR8 ;  /* 0x00000004251078a5 */ /* 0x000fe2000f8e0208 */
[----:B------:R-:W-:Y:S01]  /*1ea0*/  SHF.L.U64.HI R13, R6, 0x5, R7 ;  /* 0x00000005060d7819 */ /* 0x000fe20000010207 */
[----:B------:R-:W-:Y:S01]  /*1eb0*/  UIADD3 UR8, UR28, -0x1, URZ ;  /* 0xffffffff1c087890 */ /* 0x000fe2000fffe03f */
[----:B------:R-:W-:Y:S01]  /*1ec0*/  LEA.HI.X R241, R10, UR21, R11, 0x1, P2 ;  /* 0x000000150af17c11 */ /* 0x000fe200090f0c0b */
[----:B------:R-:W-:Y:S01]  /*1ed0*/  UIMAD.WIDE UR20, UR39, 0x4, UR50 ;  /* 0x00000004271478a5 */ /* 0x000fe2000f8e0232 */
[----:B------:R-:W-:Y:S01]  /*1ee0*/  LEA R242, P2, R8, UR18, 0x1 ;  /* 0x0000001208f27c11 */ /* 0x000fe2000f8408ff */
[----:B------:R-:W-:Y:S01]  /*1ef0*/  IMAD.SHL.U32 R11, R6, 0x20, RZ ;  /* 0x00000020060b7824 */ /* 0x000fe200078e00ff */
[----:B------:R-:W-:-:S02]  /*1f00*/  UMOV UR18, UR16 ;  /* 0x0000001000127c82 */ /* 0x000fc40008000000 */
[----:B------:R-:W-:Y:S02]  /*1f10*/  LEA.HI.X R240, R8, UR19, R2, 0x1, P2 ;  /* 0x0000001308f07c11 */ /* 0x000fe400090f0c02 */
[----:B------:R-:W-:Y:S01]  /*1f20*/  UMOV UR19, UR21 ;  /* 0x0000001500137c82 */ /* 0x000fe20008000000 */
[----:B------:R-:W-:Y:S06]  /*1f30*/  @P1 BRA `(.L_x_686) ;  /* 0x0000000800f41947 */ /* 0x000fec0003800000 */
        /* <DEDUP_REMOVED lines=19> */
.L_x_687:
        /* <DEDUP_REMOVED lines=19> */
.L_x_688:
[----:B------:R-:W-:Y:S01]  /*21a0*/  UIMAD UR7, UR34, UR8, URZ ;  /* 0x00000008220772a4 */ /* 0x000fe2000f8e023f */
[----:B------:R-:W-:Y:S01]  /*21b0*/  IMAD.U32 R2, RZ, RZ, UR8 ;  /* 0x00000008ff027e24 */ /* 0x000fe2000f8e00ff */
[----:B------:R-:W-:Y:S01]  /*21c0*/  UIMAD UR6, UR22, -0x80, UR6 ;  /* 0xffffff80160678a4 */ /* 0x000fe2000f8e0206 */
[----:B------:R-:W-:Y:S01]  /*21d0*/  VIADD R6, R0, 0x20 ;  /* 0x0000002000067836 */ /* 0x000fe20000000000 */
[----:B------:R-:W-:Y:S01]  /*21e0*/  UIMAD UR7, UR30, UR9, UR7 ;  /* 0x000000091e0772a4 */ /* 0x000fe2000f8e0207 */
[----:B------:R-:W-:Y:S01]  /*21f0*/  IMAD.WIDE.U32 R2, R2, UR30, R4 ;  /* 0x0000001e02027c25 */ /* 0x000fe2000f8e0004 */
[----:B------:R-:W-:Y:S01]  /*2200*/  USHF.R.S32.HI UR20, URZ, 0x1f, UR53 ;  /* 0x0000001f3f147899 */ /* 0x000fe20008011435 */
[----:B------:R-:W-:Y:S01]  /*2210*/  IADD3 R7, R0, 0x40, RZ ;  /* 0x0000004000077810 */ /* 0x000fe20007ffe0ff */
[----:B------:R-:W-:Y:S01]  /*2220*/  ULDC.64 UR14, c[0x0][0x468] ;  /* 0x00011a00000e7ab9 */ /* 0x000fe20000000a00 */
[----:B------:R-:W-:Y:S01]  /*2230*/  ISETP.GE.AND P2, PT, R6, UR6, PT ;  /* 0x0000000606007c0c */ /* 0x000fe2000bf46270 */
[----:B------:R-:W-:Y:S01]  /*2240*/  IMAD.U32 R6, RZ, RZ, UR7 ;  /* 0x00000007ff067e24 */ /* 0x000fe2000f8e00ff */
[----:B------:R-:W-:Y:S01]  /*2250*/  IADD3 R2, P0, R2, UR18, RZ ;  /* 0x0000001202027c10 */ /* 0x000fe2000ff1e0ff */
[----:B------:R-:W-:Y:S01]  /*2260*/  UIMAD UR7, UR20, UR14, URZ ;  /* 0x0000000e140772a4 */ /* 0x000fe2000f8e023f */
[----:B------:R-:W-:Y:S01]  /*2270*/  ISETP.GE.AND P3, PT, R0, UR6, PT ;  /* 0x0000000600007c0c */ /* 0x000fe2000bf66270 */
[----:B------:R-:W-:Y:S01]  /*2280*/  BSSY B0, `(.L_x_689) ;  /* 0x0000014000007945 */ /* 0x000fe20003800000 */
[----:B------:R-:W-:Y:S01]  /*2290*/  IADD3.X R3, R3, UR19, R6, P0, !PT ;  /* 0x0000001303037c10 */ /* 0x000fe200087fe406 */
[----:B------:R-:W-:Y:S01]  /*22a0*/  IMAD.U32 R6, RZ, RZ, UR14 ;  /* 0x0000000eff067e24 */ /* 0x000fe2000f8e00ff */
[----:B------:R-:W-:Y:S01]  /*22b0*/  UIMAD UR15, UR53, UR15, UR7 ;  /* 0x0000000f350f72a4 */ /* 0x000fe2000f8e0207 */
[----:B------:R-:W-:-:S02]  /*22c0*/  ISETP.GE.AND P1, PT, R7, UR6, PT ;  /* 0x0000000607007c0c */ /* 0x000fc4000bf26270 */
[----:B------:R-:W-:Y:S01]  /*22d0*/  IMAD.WIDE.U32 R2, R6, UR53, R2 ;  /* 0x0000003506027c25 */ /* 0x000fe2000f8e0002 */
[----:B------:R-:W-:-:S04]  /*22e0*/  IADD3 R7, R0, 0x60, RZ ;  /* 0x0000006000077810 */ /* 0x000fc80007ffe0ff */
[----:B------:R-:W-:Y:S02]  /*22f0*/  IADD3 R10, R3, UR15, RZ ;  /* 0x0000000f030a7c10 */ /* 0x000fe4000fffe0ff */
[----:B------:R-:W-:Y:S01]  /*2300*/  ISETP.GE.AND P0, PT, R7, UR6, PT ;  /* 0x0000000607007c0c */ /* 0x000fe2000bf06270 */
[----:B------:R-:W-:-:S12]  /*2310*/  @P3 BRA `(.L_x_690) ;  /* 0x0000000000283947 */ /* 0x000fd80003800000 */
        /* <DEDUP_REMOVED lines=10> */
.L_x_690:
[----:B------:R-:W-:Y:S05]  /*23c0*/  BSYNC B0 ;  /* 0x0000000000007941 */ /* 0x000fea0003800000 */
.L_x_689:
        /* <DEDUP_REMOVED lines=14> */
.L_x_692:
[----:B------:R-:W-:Y:S05]  /*24b0*/  BSYNC B0 ;  /* 0x0000000000007941 */ /* 0x000fea0003800000 */
.L_x_691:
        /* <DEDUP_REMOVED lines=14> */
.L_x_694:
[----:B------:R-:W-:Y:S05]  /*25a0*/  BSYNC B0 ;  /* 0x0000000000007941 */ /* 0x000fea0003800000 */
.L_x_693:
        /* <DEDUP_REMOVED lines=14> */
.L_x_696:
[----:B------:R-:W-:Y:S05]  /*2690*/  BSYNC B0 ;  /* 0x0000000000007941 */ /* 0x000fea0003800000 */
.L_x_695:
        /* <DEDUP_REMOVED lines=26> */
.L_x_698:
[----:B------:R-:W-:Y:S05]  /*2840*/  BSYNC B0 ;  /* 0x0000000000007941 */ /* 0x000fea0003800000 */
.L_x_697:
        /* <DEDUP_REMOVED lines=14> */
.L_x_700:
[----:B------:R-:W-:Y:S05]  /*2930*/  BSYNC B0 ;  /* 0x0000000000007941 */ /* 0x000fea0003800000 */
.L_x_699:
        /* <DEDUP_REMOVED lines=14> */
.L_x_702:
[----:B------:R-:W-:Y:S05]  /*2a20*/  BSYNC B0 ;  /* 0x0000000000007941 */ /* 0x000fea0003800000 */
.L_x_701:
        /* <DEDUP_REMOVED lines=14> */
.L_x_686:
[----:B------:R-:W-:Y:S01]  /*2b10*/  PLOP3.LUT P1, PT, PT, PT, UP0, 0x80, 0x0 ;  /* 0x000000000000781c */ /* 0x000fe20003f2f008 */
[----:B------:R-:W-:Y:S01]  /*2b20*/  UIMAD UR7, UR8, -0x80, UR13 ;  /* 0xffffff80080778a4 */ /* 0x000fe2000f8e020d */
[C---:B------:R-:W-:Y:S01]  /*2b30*/  VIADD R24, R0.reuse, 0x60 ;  /* 0x0000006000187836 */ /* 0x040fe20000000000 */
[----:B------:R-:W2:Y:S01]  /*2b40*/  LDL R36, [R1] ;  /* 0x0000000001247983 */ /* 0x000ea20000100800 */
[C---:B------:R-:W-:Y:S01]  /*2b50*/  VIADD R21, R0.reuse, 0x20 ;  /* 0x0000002000157836 */ /* 0x040fe20000000000 */
[----:B------:R-:W-:Y:S01]  /*2b60*/  ULEA.HI UR9, UR8, UR8, URZ, 0x1 ;  /* 0x0000000808097291 */ /* 0x000fe2000f8f083f */
[C---:B------:R-:W-:Y:S01]  /*2b70*/  VIADD R20, R0.reuse, 0x40 ;  /* 0x0000004000147836 */ /* 0x040fe20000000000 */
[----:B------:R-:W-:Y:S01]  /*2b80*/  ISETP.GE.AND P3, PT, R0, UR7, PT ;  /* 0x0000000700007c0c */ /* 0x000fe2000bf66270 */
[----:B------:R-:W-:Y:S01]  /*2b90*/  IMAD.U32 R15, RZ, RZ, UR42 ;  /* 0x0000002aff0f7e24 */ /* 0x000fe2000f8e00ff */
[----:B------:R-:W-:Y:S01]  /*2ba0*/  ISETP.GE.AND P0, PT, R24, UR7, PT ;  /* 0x0000000718007c0c */ /* 0x000fe2000bf06270 */
[----:B------:R-:W-:Y:S01]  /*2bb0*/  ULOP3.LUT UR9, UR9, 0xfffffffe, URZ, 0xc0, !UPT ;  /* 0xfffffffe09097892 */ /* 0x000fe2000f8ec03f */
[----:B------:R-:W-:Y:S01]  /*2bc0*/  ISETP.GE.AND P2, PT, R21, UR7, PT ;  /* 0x0000000715007c0c */ /* 0x000fe2000bf46270 */
[----:B------:R-:W-:Y:S01]  /*2bd0*/  IMAD.U32 R18, RZ, RZ, UR40 ;  /* 0x00000028ff127e24 */ /* 0x000fe2000f8e00ff */
[----:B------:R-:W-:Y:S01]  /*2be0*/  @P1 BAR.SYNC.DEFER_BLOCKING 0x0 ;  /* 0x0000000000001b1d */ /* 0x000fe20000010000 */
[----:B------:R-:W-:Y:S01]  /*2bf0*/  ISETP.GE.AND P6, PT, R20, UR7, PT ;  /* 0x0000000714007c0c */ /* 0x000fe2000bfc6270 */
[----:B------:R-:W-:Y:S01]  /*2c00*/  UIADD3 UR9, UR8, -UR9, URZ ;  /* 0x8000000908097290 */ /* 0x000fe2000fffe03f */
[----:B------:R-:W-:Y:S01]  /*2c10*/  LEA R2, R250, UR4, 0x1 ;  /* 0x00000004fa027c11 */ /* 0x000fe2000f8e08ff */
[----:B------:R-:W-:Y:S01]  /*2c20*/  UIMAD UR12, UR34, UR14, URZ ;  /* 0x0000000e220c72a4 */ /* 0x000fe2000f8e023f */
[----:B------:R-:W-:Y:S01]  /*2c30*/  IMAD.MOV.U32 R239, RZ, RZ, 0x7f800000 ;  /* 0x7f800000ffef7424 */ /* 0x000fe200078e00ff */
[----:B------:R-:W-:Y:S01]  /*2c40*/  UISETP.NE.AND UP0, UPT, UR9, 0x1, UPT ;  /* 0x000000010900788c */ /* 0x000fe2000bf05270 */
[----:B------:R-:W-:Y:S01]  /*2c50*/  @!P3 IMAD.MOV.U32 R8, RZ, RZ, R242 ;  /* 0x000000ffff08b224 */ /* 0x000fe200078e00f2 */
[----:B------:R-:W-:Y:S01]  /*2c60*/  UIMAD UR9, UR22, -0x80, UR6 ;  /* 0xffffff80160978a4 */ /* 0x000fe2000f8e0206 */
[----:B------:R-:W-:Y:S01]  /*2c70*/  @!P3 IMAD.MOV.U32 R9, RZ, RZ, R240 ;  /* 0x000000ffff09b224 */ /* 0x000fe200078e00f0 */
[----:B------:R-:W-:Y:S01]  /*2c80*/  UIMAD UR12, UR30, UR15, UR12 ;  /* 0x0000000f1e0c72a4 */ /* 0x000fe2000f8e020c */
[-C--:B------:R-:W-:Y:S01]  /*2c90*/  @!P2 LEA R12, P5, R11, R242.reuse, 0x1 ;  /* 0x000000f20b0ca211 */ /* 0x080fe200078a08ff */
[----:B------:R-:W-:Y:S01]  /*2ca0*/  @!P0 IMAD R17, R7, 0xc0, RZ ;  /* 0x000000c007118824 */ /* 0x000fe200078e02ff */
[----:B------:R-:W-:Y:S01]  /*2cb0*/  @!P2 LEA R14, P1, R15, R243, 0x1 ;  /* 0x000000f30f0ea211 */ /* 0x000fe200078208ff */
[----:B------:R-:W-:Y:S01]  /*2cc0*/  ULDC.64 UR28, c[0x0][0x260] ;  /* 0x00009800001c7ab9 */ /* 0x000fe20000000a00 */
[C---:B------:R-:W-:Y:S01]  /*2cd0*/  @!P6 LEA R10, P4, R6.reuse, R242, 0x7 ;  /* 0x000000f2060ae211 */ /* 0x040fe200078838ff */
[----:B------:R-:W-:Y:S01]  /*2ce0*/  IMAD.MOV.U32 R236, RZ, RZ, 0x7f800000 ;  /* 0x7f800000ffec7424 */ /* 0x000fe200078e00ff */
[-C--:B------:R-:W-:Y:S01]  /*2cf0*/  @!P2 LEA.HI.X R13, R11, R240.reuse, R13, 0x1, P5 ;  /* 0x000000f00b0da211 */ /* 0x080fe200028f0c0d */
[----:B------:R-:W-:Y:S01]  /*2d00*/  IMAD.MOV.U32 R237, RZ, RZ, 0x7f800000 ;  /* 0x7f800000ffed7424 */ /* 0x000fe200078e00ff */
[----:B------:R-:W-:Y:S01]  /*2d10*/  @!P6 LEA.HI.X R11, R6, R240, R7, 0x7, P4 ;  /* 0x000000f0060be211 */ /* 0x000fe200020f3c07 */
[----:B------:R-:W-:Y:S01]  /*2d20*/  IMAD.MOV.U32 R238, RZ, RZ, 0x7f800000 ;  /* 0x7f800000ffee7424 */ /* 0x000fe200078e00ff */
[----:B------:R-:W-:-:S02]  /*2d30*/  @!P2 LEA.HI.X R15, R15, R241, R18, 0x1, P1 ;  /* 0x000000f10f0fa211 */ /* 0x000fc400008f0c12 */
[----:B------:R-:W-:Y:S01]  /*2d40*/  PLOP3.LUT P1, PT, PT, PT, UP0, 0x80, 0x0 ;  /* 0x000000000000781c */ /* 0x000fe20003f2f008 */
[----:B------:R-:W-:Y:S01]  /*2d50*/  @P3 STS.128 [R2+0x8000], RZ ;  /* 0x008000ff02003388 */ /* 0x000fe20000000c00 */
[----:B------:R-:W-:Y:S01]  /*2d60*/  ISETP.GE.AND P4, PT, R21, UR9, PT ;  /* 0x0000000915007c0c */ /* 0x000fe2000bf86270 */
[----:B------:R-:W-:Y:S02]  /*2d70*/  VOTEU.ALL UP0, P0 ;  /* 0x00000000003f7886 */ /* 0x000fe40000000000 */
[----:B------:R-:W-:Y:S01]  /*2d80*/  @!PT LDS RZ, [RZ] ;  /* 0x00000000fffff984 */ /* 0x000fe20000000800 */
[----:B------:R-:W-:Y:S01]  /*2d90*/  @!PT LDS RZ, [RZ] ;  /* 0x00000000fffff984 */ /* 0x000fe20000000800 */
[----:B------:R-:W-:Y:S01]  /*2da0*/  @!PT LDS RZ, [RZ] ;  /* 0x00000000fffff984 */ /* 0x000fe20000000800 */
[----:B------:R1:W-:Y:S04]  /*2db0*/  @!P3 LDGSTS.E.BYPASS.LTC128B.128 [R2+0x8000], desc[UR10][R8.64] ;  /* 0x080000000802bfae */ /* 0x0003e8000b901d4a */
[----:B------:R-:W-:Y:S04]  /*2dc0*/  @P2 STS.128 [R2+0x9000], RZ ;  /* 0x009000ff02002388 */ /* 0x000fe80000000c00 */
[----:B------:R-:W-:Y:S01]  /*2dd0*/  @!PT LDS RZ, [RZ] ;  /* 0x00000000fffff984 */ /* 0x000fe20000000800 */
[----:B------:R-:W-:Y:S01]  /*2de0*/  @!PT LDS RZ, [RZ] ;  /* 0x00000000fffff984 */ /* 0x000fe20000000800 */
[----:B------:R-:W-:Y:S01]  /*2df0*/  @!PT LDS RZ, [RZ] ;  /* 0x00000000fffff984 */ /* 0x000fe20000000800 */
[----:B------:R-:W-:Y:S02]  /*2e00*/  @!P2 LDGSTS.E.BYPASS.LTC128B.128 [R2+0x9000], desc[UR10][R12.64] ;  /* 0x090000000c02afae */ /* 0x000fe4000b901d4a */
[----:B------:R-:W3:Y:S02]  /*2e10*/  @!P4 LDC.64 R22, c[0x0][0x218] ;  /* 0x00008600ff16cb82 */ /* 0x000ee40000000a00 */
[----:B------:R-:W-:Y:S04]  /*2e20*/  @P6 STS.128 [R2+0xa000], RZ ;  /* 0x00a000ff02006388 */ /* 0x000fe80000000c00 */
[----:B------:R-:W-:Y:S01]  /*2e30*/  @!PT LDS RZ, [RZ] ;  /* 0x00000000fffff984 */ /* 0x000fe20000000800 */
[----:B------:R-:W-:Y:S01]  /*2e40*/  @!PT LDS RZ, [RZ] ;  /* 0x00000000fffff984 */ /* 0x000fe20000000800 */
[----:B------:R-:W-:Y:S01]  /*2e50*/  @!PT LDS RZ, [RZ] ;  /* 0x00000000fffff984 */ /* 0x000fe20000000800 */
[----:B------:R4:W-:Y:S04]  /*2e60*/  @!P6 LDGSTS.E.BYPASS.LTC128B.128 [R2+0xa000], desc[UR10][R10.64] ;  /* 0x0a0000000a02efae */ /* 0x0009e8000b901d4a */
[----:B------:R-:W-:Y:S01]  /*2e70*/  @P0 STS.128 [R2+0xb000], RZ ;  /* 0x00b000ff02000388 */ /* 0x000fe20000000c00 */
[----:B-1----:R-:W-:-:S02]  /*2e80*/  @!P0 IMAD.MOV.U32 R8, RZ, RZ, R242 ;  /* 0x000000ffff088224 */ /* 0x002fc400078e00f2 */
[----:B------:R-:W-:Y:S02]  /*2e90*/  @!P0 IMAD.MOV.U32 R9, RZ, RZ, R240 ;  /* 0x000000ffff098224 */ /* 0x000fe400078e00f0 */
[----:B------:R-:W-:-:S04]  /*2ea0*/  @!P0 IMAD.WIDE.U32 R8, R6, 0xc0, R8 ;  /* 0x000000c006088825 */ /* 0x000fc800078e0008 */
[----:B------:R-:W-:Y:S02]  /*2eb0*/  @!P0 IMAD.MOV.U32 R6, RZ, RZ, R8 ;  /* 0x000000ffff068224 */ /* 0x000fe400078e0008 */
[----:B------:R-:W-:Y:S02]  /*2ec0*/  VIADD R8, R250, 0x2000 ;  /* 0x00002000fa087836 */ /* 0x000fe40000000000 */
[----:B------:R-:W-:Y:S02]  /*2ed0*/  @!P0 IMAD.IADD R7, R9, 0x1, R17 ;  /* 0x0000000109078824 */ /* 0x000fe400078e0211 */
[----:B------:R-:W-:Y:S01]  /*2ee0*/  @!P3 IMAD.MOV.U32 R9, RZ, RZ, R241 ;  /* 0x000000ffff09b224 */ /* 0x000fe200078e00f1 */
[----:B------:R-:W-:Y:S01]  /*2ef0*/  SEL R8, R8, R250, !P1 ;  /* 0x000000fa08087207 */ /* 0x000fe20004800000 */
[----:B----4-:R-:W-:Y:S01]  /*2f00*/  IMAD.U32 R10, RZ, RZ, UR32 ;  /* 0x00000020ff0a7e24 */ /* 0x010fe2000f8e00ff */
[----:B------:R-:W-:Y:S01]  /*2f10*/  @!PT LDS RZ, [RZ] ;  /* 0x00000000fffff984 */ /* 0x000fe20000000800 */
[----:B------:R-:W-:Y:S01]  /*2f20*/  @!PT LDS RZ, [RZ] ;  /* 0x00000000fffff984 */ /* 0x000fe20000000800 */
[----:B------:R-:W-:Y:S01]  /*2f30*/  @!PT LDS RZ, [RZ] ;  /* 0x00000000fffff984 */ /* 0x000fe20000000800 */
[----:B------:R1:W-:Y:S02]  /*2f40*/  @!P0 LDGSTS.E.BYPASS.LTC128B.128 [R2+0xb000], desc[UR10][R6.64] ;  /* 0x0b00000006028fae */ /* 0x0003e4000b901d4a */
[----:B------:R-:W-:Y:S01]  /*2f50*/  LEA R196, R8, UR4, 0x1 ;  /* 0x0000000408c47c11 */ /* 0x000fe2000f8e08ff */
[----:B------:R-:W-:-:S04]  /*2f60*/  @!P3 IMAD.MOV.U32 R8, RZ, RZ, R243 ;  /* 0x000000ffff08b224 */ /* 0x000fc800078e00f3 */
        /* <DEDUP_REMOVED lines=8> */
[----:B------:R-:W-:Y:S01]  /*2ff0*/  @!P6 LEA R12, P3, R10, R243, 0x7 ;  /* 0x000000f30a0ce211 */ /* 0x000fe200078638ff */
[----:B-1----:R-:W-:-:S02]  /*3000*/  IMAD.U32 R6, RZ, RZ, UR14 ;  /* 0x0000000eff067e24 */ /* 0x002fc4000f8e00ff */
[----:B------:R-:W-:Y:S02]  /*3010*/  @P2 STS [R196+0x1000], RZ ;  /* 0x001000ffc4002388 */ /* 0x000fe40000000800 */
[----:B------:R-:W-:Y:S02]  /*3020*/  IMAD.WIDE.U32 R6, R6, UR30, R4 ;  /* 0x0000001e06067c25 */ /* 0x000fe4000f8e0004 */
[----:B------:R-:W-:Y:S01]  /*3030*/  @P2 STS [R196+0x1004], RZ ;  /* 0x001004ffc4002388 */ /* 0x000fe20000000800 */
[----:B------:R-:W-:-:S03]  /*3040*/  IADD3 R6, P5, R6, UR47, RZ ;  /* 0x0000002f06067c10 */ /* 0x000fc6000ffbe0ff */
[----:B------:R-:W-:Y:S04]  /*3050*/  @P2 STS [R196+0x1008], RZ ;  /* 0x001008ffc4002388 */ /* 0x000fe80000000800 */
[----:B------:R-:W-:Y:S04]  /*3060*/  @P2 STS [R196+0x100c], RZ ;  /* 0x00100cffc4002388 */ /* 0x000fe80000000800 */
[----:B------:R-:W-:Y:S01]  /*3070*/  @!PT LDS RZ, [RZ] ;  /* 0x00000000fffff984 */ /* 0x000fe20000000800 */
[----:B------:R-:W-:Y:S01]  /*3080*/  @!PT LDS RZ, [RZ] ;  /* 0x00000000fffff984 */ /* 0x000fe20000000800 */
[----:B------:R-:W-:Y:S01]  /*3090*/  @!PT LDS RZ, [RZ] ;  /* 0x00000000fffff984 */ /* 0x000fe20000000800 */
[----:B------:R1:W-:Y:S04]  /*30a0*/  @!P2 LDGSTS.E.BYPASS.LTC128B.128 [R196+0x1000], desc[UR10][R14.64] ;  /* 0x010000000ec4afae */ /* 0x0003e8000b901d4a */
[----:B------:R-:W-:Y:S01]  /*30b0*/  @P6 STS [R196+0x2000], RZ ;  /* 0x002000ffc4006388 */ /* 0x000fe20000000800 */
[----:B----4-:R-:W-:Y:S01]  /*30c0*/  IMAD.U32 R8, RZ, RZ, UR12 ;  /* 0x0000000cff087e24 */ /* 0x010fe2000f8e00ff */
[----:B------:R-:W-:Y:S01]  /*30d0*/  @!UP0 UIMAD UR12, UR33, 0xc0, URZ ;  /* 0x000000c0210c88a4 */ /* 0x000fe2000f8e023f */
[----:B------:R-:W-:Y:S01]  /*30e0*/  IMAD.U32 R9, RZ, RZ, UR33 ;  /* 0x00000021ff097e24 */ /* 0x000fe2000f8e00ff */
[----:B------:R-:W-:Y:S02]  /*30f0*/  @P6 STS [R196+0x2004], RZ ;  /* 0x002004ffc4006388 */ /* 0x000fe40000000800 */
[----:B------:R-:W-:Y:S01]  /*3100*/  IADD3.X R7, R7, UR49, R8, P5, !PT ;  /* 0x0000003107077c10 */ /* 0x000fe2000affe408 */
[----:B------:R-:W-:Y:S01]  /*3110*/  @!P0 IMAD.MOV.U32 R8, RZ, RZ, R243 ;  /* 0x000000ffff088224 */ /* 0x000fe200078e00f3 */
[----:B------:R-:W-:Y:S01]  /*3120*/  ISETP.GE.AND P5, PT, R0, UR9, PT ;  /* 0x0000000900007c0c */ /* 0x000fe2000bfa6270 */
[----:B------:R-:W-:Y:S01]  /*3130*/  @P6 STS [R196+0x2008], RZ ;  /* 0x002008ffc4006388 */ /* 0x000fe20000000800 */
[----:B------:R-:W-:Y:S01]  /*3140*/  @!P6 LEA.HI.X R13, R10, R241, R9, 0x7, P3 ;  /* 0x000000f10a0de211 */ /* 0x000fe200018f3c09 */
[----:B------:R-:W-:Y:S01]  /*3150*/  @!P0 IMAD.MOV.U32 R9, RZ, RZ, R241 ;  /* 0x000000ffff098224 */ /* 0x000fe200078e00f1 */
[----:B------:R-:W-:Y:S01]  /*3160*/  ISETP.GE.AND P3, PT, R20, UR9, PT ;  /* 0x0000000914007c0c */ /* 0x000fe2000bf66270 */
[----:B------:R-:W-:Y:S01]  /*3170*/  IMAD.WIDE.U32 R6, R16, UR28, R6 ;  /* 0x0000001c10067c25 */ /* 0x000fe2000f8e0006 */
[----:B------:R-:W-:Y:S03]  /*3180*/  @P6 STS [R196+0x200c], RZ ;  /* 0x00200cffc4006388 */ /* 0x000fe60000000800 */
[----:B------:R-:W-:Y:S01]  /*3190*/  @!P0 IMAD.WIDE.U32 R8, R10, 0xc0, R8 ;  /* 0x000000c00a088825 */ /* 0x000fe200078e0008 */
[----:B------:R-:W-:Y:S01]  /*31a0*/  @!PT LDS RZ, [RZ] ;  /* 0x00000000fffff984 */ /* 0x000fe20000000800 */
[----:B------:R-:W-:Y:S01]  /*31b0*/  @!PT LDS RZ, [RZ] ;  /* 0x00000000fffff984 */ /* 0x000fe20000000800 */
[----:B------:R-:W-:Y:S01]  /*31c0*/  @!PT LDS RZ, [RZ] ;  /* 0x00000000fffff984 */ /* 0x000fe20000000800 */
[----:B------:R4:W-:Y:S03]  /*31d0*/  @!P6 LDGSTS.E.BYPASS.LTC128B.128 [R196+0x2000], desc[UR10][R12.64] ;  /* 0x020000000cc4efae */ /* 0x0009e6000b901d4a */
[----:B------:R-:W-:Y:S01]  /*31e0*/  IMAD R10, R19, UR28, RZ ;  /* 0x0000001c130a7c24 */ /* 0x000fe2000f8e02ff */
[----:B------:R-:W4:Y:S01]  /*31f0*/  @!P5 LDC.64 R20, c[0x0][0x218] ;  /* 0x00008600ff14db82 */ /* 0x000f220000000a00 */
[----:B-1----:R-:W-:Y:S01]  /*3200*/  @!P4 IADD3 R14, P2, R0, 0x20, RZ ;  /* 0x00000020000ec810 */ /* 0x002fe20007f5e0ff */
[----:B------:R-:W-:Y:S01]  /*3210*/  @!P0 VIADD R9, R9, UR12 ;  /* 0x0000000c09098c36 */ /* 0x000fe20008000000 */
[----:B------:R-:W-:Y:S01]  /*3220*/  @P0 STS [R196+0x3000], RZ ;  /* 0x003000ffc4000388 */ /* 0x000fe20000000800 */
[----:B------:R-:W-:Y:S01]  /*3230*/  IMAD R15, R16, UR29, R10 ;  /* 0x0000001d100f7c24 */ /* 0x000fe2000f8e020a */
[----:B------:R-:W-:Y:S01]  /*3240*/  ULDC.64 UR28, c[0x0][0x268] ;  /* 0x00009a00001c7ab9 */ /* 0x000fe20000000a00 */
[----:B------:R-:W-:Y:S01]  /*3250*/  @!P4 IMAD.X R11, RZ, RZ, R33, P2 ;  /* 0x000000ffff0bc224 */ /* 0x000fe200010e0621 */
[----:B------:R-:W-:Y:S01]  /*3260*/  @P0 STS [R196+0x3004], RZ ;  /* 0x003004ffc4000388 */ /* 0x000fe20000000800 */
[----:B------:R-:W-:Y:S01]  /*3270*/  IMAD.U32 R10, RZ, RZ, UR26 ;  /* 0x0000001aff0a7e24 */ /* 0x000fe2000f8e00ff */
[----:B------:R-:W-:Y:S01]  /*3280*/  ISETP.GE.AND P2, PT, R24, UR9, PT ;  /* 0x0000000918007c0c */ /* 0x000fe2000bf46270 */
[----:B------:R-:W-:Y:S01]  /*3290*/  @!P4 IMAD R17, R11, UR14, RZ ;  /* 0x0000000e0b11cc24 */ /* 0x000fe2000f8e02ff */
[----:B------:R-:W-:Y:S01]  /*32a0*/  @P0 STS [R196+0x3008], RZ ;  /* 0x003008ffc4000388 */ /* 0x000fe20000000800 */
[----:B------:R-:W-:Y:S01]  /*32b0*/  IMAD.IADD R7, R7, 0x1, R15 ;  /* 0x0000000107077824 */ /* 0x000fe200078e020f */
[----:B------:R-:W-:Y:S01]  /*32c0*/  UIMAD UR9, UR34, UR26, URZ ;  /* 0x0000001a220972a4 */ /* 0x000fe2000f8e023f */
[----:B------:R-:W-:Y:S01]  /*32d0*/  IMAD.WIDE.U32 R10, R10, UR30, R4 ;  /* 0x0000001e0a0a7c25 */ /* 0x000fe2000f8e0004 */
[----:B------:R-:W-:Y:S01]  /*32e0*/  @P0 STS [R196+0x300c], RZ ;  /* 0x00300cffc4000388 */ /* 0x000fe20000000800 */
[----:B------:R-:W1:Y:S01]  /*32f0*/  @!P3 LDC.64 R26, c[0x0][0x218] ;  /* 0x00008600ff1abb82 */ /* 0x000e620000000a00 */
[----:B------:R-:W-:Y:S01]  /*3300*/  UIMAD UR9, UR30, UR27, UR9 ;  /* 0x0000001b1e0972a4 */ /* 0x000fe2000f8e0209 */
[C---:B------:R-:W-:Y:S01]  /*3310*/  @!P4 IMAD R15, R14.reuse, UR15, R17 ;  /* 0x0000000f0e0fcc24 */ /* 0x040fe2000f8e0211 */
[----:B------:R-:W-:Y:S01]  /*3320*/  @!PT LDS RZ, [RZ] ;  /* 0x00000000fffff984 */ /* 0x000fe20000000800 */
[----:B------:R-:W-:Y:S01]  /*3330*/  @!PT LDS RZ, [RZ] ;  /* 0x00000000fffff984 */ /* 0x000fe20000000800 */
[----:B------:R-:W-:Y:S01]  /*3340*/  @!PT LDS RZ, [RZ] ;  /* 0x00000000fffff984 */ /* 0x000fe20000000800 */
[----:B------:R1:W-:Y:S01]  /*3350*/  @!P0 LDGSTS.E.BYPASS.LTC128B.128 [R196+0x3000], desc[UR10][R8.64] ;  /* 0x0300000008c48fae */ /* 0x0003e2000b901d4a */
[----:B------:R-:W-:-:S03]  /*3360*/  @!P4 IMAD.WIDE.U32 R4, R14, UR14, R6 ;  /* 0x0000000e0e04cc25 */ /* 0x000fc6000f8e0006 */
[----:B------:R-:W-:Y:S01]  /*3370*/  @P5 STS.128 [R2+0xc000], RZ ;  /* 0x00c000ff02005388 */ /* 0x000fe20000000c00 */
[----:B------:R-:W-:Y:S01]  /*3380*/  @!P4 IMAD.IADD R5, R5, 0x1, R15 ;  /* 0x000000010505c824 */ /* 0x000fe200078e020f */
[----:B---3--:R-:W-:Y:S01]  /*3390*/  @!P4 LEA R22, P0, R4, R22, 0x1 ;  /* 0x000000160416c211 */ /* 0x008fe200078008ff */
[----:B----4-:R-:W-:Y:S01]  /*33a0*/  VIADD R12, R244, 0x8 ;  /* 0x00000008f40c7836 */ /* 0x010fe20000000000 */
[----:B------:R-:W3:Y:S02]  /*33b0*/  @!P2 LDC.64 R34, c[0x0][0x218] ;  /* 0x00008600ff22ab82 */ /* 0x000ee40000000a00 */
[----:B------:R-:W-:Y:S01]  /*33c0*/  @!P4 LEA.HI.X R23, R4, R23, R5, 0x1, P0 ;  /* 0x000000170417c211 */ /* 0x000fe200000f0c05 */
[----:B------:R-:W-:Y:S01]  /*33d0*/  IMAD.U32 R5, RZ, RZ, UR9 ;  /* 0x00000009ff057e24 */ /* 0x000fe2000f8e00ff */
[----:B------:R-:W-:-:S04]  /*33e0*/  IADD3 R4, P0, R10, UR44, RZ ;  /* 0x0000002c0a047c10 */ /* 0x000fc8000ff1e0ff */
[----:B------:R-:W-:Y:S01]  /*33f0*/  IADD3.X R5, R11, UR48, R5, P0, !PT ;  /* 0x000000300b057c10 */ /* 0x000fe200087fe405 */
[----:B------:R-:W4:Y:S02]  /*3400*/  @!P5 LDC.64 R30, c[0x0][0x220] ;  /* 0x00008800ff1edb82 */ /* 0x000f240000000a00 */
[----:B------:R-:W-:-:S04]  /*3410*/  IMAD.WIDE.U32 R4, R16, UR28, R4 ;  /* 0x0000001c10047c25 */ /* 0x000fc8000f8e0004 */
[----:B------:R-:W-:Y:S02]  /*3420*/  @!P4 IMAD.MOV.U32 R14, RZ, RZ, R4 ;  /* 0x000000ffff0ec224 */ /* 0x000fe400078e0004 */
[----:B-1----:R-:W-:Y:S02]  /*3430*/  @!P5 IMAD R8, R33, UR14, RZ ;  /* 0x0000000e2108dc24 */ /* 0x002fe4000f8e02ff */
[----:B------:R-:W-:Y:S02]  /*3440*/  @!P5 IMAD.MOV.U32 R9, RZ, RZ, R7 ;  /* 0x000000ffff09d224 */ /* 0x000fe400078e0007 */
[----:B------:R-:W-:Y:S02]  /*3450*/  @!P5 IMAD R13, R0, UR15, R8 ;  /* 0x0000000f000ddc24 */ /* 0x000fe4000f8e0208 */
[----:B------:R-:W-:Y:S02]  /*3460*/  @!P5 IMAD.MOV.U32 R8, RZ, RZ, R6 ;  /* 0x000000ffff08d224 */ /* 0x000fe400078e0006 */
[----:B------:R-:W-:-:S02]  /*3470*/  @!P3 IMAD.MOV.U32 R18, RZ, RZ, R4 ;  /* 0x000000ffff12b224 */ /* 0x000fc400078e0004 */
[----:B------:R-:W-:-:S04]  /*3480*/  @!P5 IMAD.WIDE.U32 R8, R0, UR14, R8 ;  /* 0x0000000e0008dc25 */ /* 0x000fc8000f8e0008 */
[----:B------:R-:W-:Y:S01]  /*3490*/  @!P5 IMAD.IADD R10, R9, 0x1, R13 ;  /* 0x00000001090ad824 */ /* 0x000fe200078e020d */
[C---:B------:R-:W-:Y:S01]  /*34a0*/  @!P5 LEA R20, P6, R8.reuse, R20, 0x1 ;  /* 0x000000140814d211 */ /* 0x040fe200078c08ff */
[----:B------:R-:W-:Y:S02]  /*34b0*/  IMAD R9, R19, UR28, RZ ;  /* 0x0000001c13097c24 */ /* 0x000fe4000f8e02ff */
[----:B------:R-:W-:Y:S01]  /*34c0*/  @!P2 IMAD.MOV.U32 R28, RZ, RZ, R4 ;  /* 0x000000ffff1ca224 */ /* 0x000fe200078e0004 */
[----:B------:R-:W-:Y:S01]  /*34d0*/  @!P5 LEA.HI.X R21, R8, R21, R10, 0x1, P6 ;  /* 0x000000150815d211 */ /* 0x000fe200030f0c0a */
[----:B------:R-:W-:Y:S01]  /*34e0*/  @!P2 IMAD.MOV.U32 R8, RZ, RZ, R6 ;  /* 0x000000ffff08a224 */ /* 0x000fe200078e0006 */
[----:B------:R-:W-:Y:S02]  /*34f0*/  @!P3 IADD3 R10, P0, R0, 0x40, RZ ;  /* 0x00000040000ab810 */ /* 0x000fe40007f1e0ff */
[----:B------:R-:W-:Y:S01]  /*3500*/  ISETP.GE.AND P6, PT, R12, UR7, PT ;  /* 0x000000070c007c0c */ /* 0x000fe2000bfc6270 */
[----:B------:R-:W-:Y:S01]  /*3510*/  IMAD R12, R16, UR29, R9 ;  /* 0x0000001d100c7c24 */ /* 0x000fe2000f8e0209 */
[----:B------:R-:W-:Y:S01]  /*3520*/  @!PT LDS RZ, [RZ] ;  /* 0x00000000fffff984 */ /* 0x000fe20000000800 */
[----:B------:R-:W-:Y:S01]  /*3530*/  @!PT LDS RZ, [RZ] ;  /* 0x00000000fffff984 */ /* 0x000fe20000000800 */
[----:B------:R-:W-:Y:S01]  /*3540*/  @!PT LDS RZ, [RZ] ;  /* 0x00000000fffff984 */ /* 0x000fe20000000800 */
[----:B------:R1:W-:Y:S01]  /*3550*/  @!P5 LDGSTS.E.BYPASS.LTC128B.128 [R2+0xc000], desc[UR10][R20.64] ;  /* 0x0c0000001402dfae */ /* 0x0003e2000b901d4a */
[----:B------:R-:W-:Y:S01]  /*3560*/  @!P3 IMAD.X R13, RZ, RZ, R33, P0 ;  /* 0x000000ffff0db224 */ /* 0x000fe200000e0621 */
[----:B------:R-:W-:Y:S01]  /*3570*/  @!P2 IADD3 R11, P0, R0, 0x60, RZ ;  /* 0x00000060000ba810 */ /* 0x000fe20007f1e0ff */
[----:B------:R-:W-:Y:S01]  /*3580*/  IMAD.IADD R5, R5, 0x1, R12 ;  /* 0x0000000105057824 */ /* 0x000fe200078e020c */
[----:B------:R-:W-:Y:S01]  /*3590*/  @P4 STS.128 [R2+0xd000], RZ ;  /* 0x00d000ff02004388 */ /* 0x000fe20000000c00 */
[----:B------:R-:W-:-:S02]  /*35a0*/  @!P3 IMAD R13, R13, UR14, RZ ;  /* 0x0000000e0d0dbc24 */ /* 0x000fc4000f8e02ff */
[----:B------:R-:W-:Y:S01]  /*35b0*/  @!P2 IMAD.X R17, RZ, RZ, R33, P0 ;  /* 0x000000ffff11a224 */ /* 0x000fe200000e0621 */
[----:B------:R-:W-:Y:S01]  /*35c0*/  @!P4 IADD3 R12, P0, R0, 0x20, RZ ;  /* 0x00000020000cc810 */ /* 0x000fe20007f1e0ff */
[----:B------:R-:W-:Y:S01]  /*35d0*/  @!P2 IMAD.MOV.U32 R9, RZ, RZ, R7 ;  /* 0x000000ffff09a224 */ /* 0x000fe200078e0007 */
[----:B------:R-:W-:Y:S01]  /*35e0*/  @!PT LDS RZ, [RZ] ;  /* 0x00000000fffff984 */ /* 0x000fe20000000800 */
[----:B------:R-:W-:Y:S01]  /*35f0*/  @!PT LDS RZ, [RZ] ;  /* 0x00000000fffff984 */ /* 0x000fe20000000800 */
[----:B------:R-:W-:Y:S01]  /*3600*/  @!PT LDS RZ, [RZ] ;  /* 0x00000000fffff984 */ /* 0x000fe20000000800 */
[----:B------:R-:W-:Y:S01]  /*3610*/  @!P4 LDGSTS.E.BYPASS.LTC128B.128 [R2+0xd000], desc[UR10][R22.64] ;  /* 0x0d0000001602cfae */ /* 0x000fe2000b901d4a */
[C---:B------:R-:W-:Y:S02]  /*3620*/  @!P3 IMAD R24, R10.reuse, UR15, R13 ;  /* 0x0000000f0a18bc24 */ /* 0x040fe4000f8e020d */
[----:B------:R-:W-:Y:S01]  /*3630*/  @!P4 IMAD.X R16, RZ, RZ, R33, P0 ;  /* 0x000000ffff10c224 */ /* 0x000fe200000e0621 */
[----:B------:R-:W-:Y:S01]  /*3640*/  @P3 STS.128 [R2+0xe000], RZ ;  /* 0x00e000ff02003388 */ /* 0x000fe20000000c00 */
[----:B------:R-:W-:Y:S01]  /*3650*/  @!P3 IMAD.WIDE.U32 R6, R10, UR14, R6 ;  /* 0x0000000e0a06bc25 */ /* 0x000fe2000f8e0006 */
[----:B------:R-:W-:-:S03]  /*3660*/  @!P3 IADD3 R10, P0, R0, 0x40, RZ ;  /* 0x00000040000ab810 */ /* 0x000fc60007f1e0ff */
[----:B------:R-:W-:Y:S02]  /*3670*/  @!P2 IMAD R13, R17, UR14, RZ ;  /* 0x0000000e110dac24 */ /* 0x000fe4000f8e02ff */
[----:B------:R-:W-:Y:S02]  /*3680*/  @!P4 IMAD R16, R16, UR26, RZ ;  /* 0x0000001a1010cc24 */ /* 0x000fe4000f8e02ff */
[----:B------:R-:W-:Y:S02]  /*3690*/  @!P4 IMAD.MOV.U32 R15, RZ, RZ, R5 ;  /* 0x000000ffff0fc224 */ /* 0x000fe400078e0005 */
[----:B------:R-:W-:Y:S02]  /*36a0*/  @!P2 IMAD R25, R11, UR15, R13 ;  /* 0x0000000f0b19ac24 */ /* 0x000fe4000f8e020d */
[C---:B------:R-:W-:Y:S01]  /*36b0*/  @!P4 IMAD R32, R12.reuse, UR27, R16 ;  /* 0x0000001b0c20cc24 */ /* 0x040fe2000f8e0210 */
[----:B-1----:R-:W1:Y:S01]  /*36c0*/  @!P4 LDC.64 R20, c[0x0][0x220] ;  /* 0x00008800ff14cb82 */ /* 0x002e620000000a00 */
[----:B------:R-:W-:-:S04]  /*36d0*/  @!P4 IMAD.WIDE.U32 R12, R12, UR26, R14 ;  /* 0x0000001a0c0ccc25 */ /* 0x000fc8000f8e000e */
[----:B------:R-:W-:Y:S01]  /*36e0*/  @!P3 IMAD.X R17, RZ, RZ, R33, P0 ;  /* 0x000000ffff11b224 */ /* 0x000fe200000e0621 */
[----:B------:R-:W-:Y:S01]  /*36f0*/  @!P3 LEA R16, P0, R6, R26, 0x1 ;  /* 0x0000001a0610b211 */ /* 0x000fe200078008ff */
[----:B------:R-:W-:Y:S02]  /*3700*/  @!P3 IMAD.IADD R14, R7, 0x1, R24 ;  /* 0x00000001070eb824 */ /* 0x000fe400078e0218 */
[----:B------:R-:W-:-:S04]  /*3710*/  @!P2 IMAD.WIDE.U32 R8, R11, UR14, R8 ;  /* 0x0000000e0b08ac25 */ /* 0x000fc8000f8e0008 */
[----:B------:R-:W-:Y:S02]  /*3720*/  @!P5 IMAD R7, R33, UR26, RZ ;  /* 0x0000001a2107dc24 */ /* 0x000fe4000f8e02ff */
[----:B------:R-:W-:Y:S01]  /*3730*/  @!P3 IMAD R11, R17, UR26, RZ ;  /* 0x0000001a110bbc24 */ /* 0x000fe2000f8e02ff */
[----:B------:R-:W-:Y:S01]  /*3740*/  @!P3 LEA.HI.X R17, R6, R27, R14, 0x1, P0 ;  /* 0x0000001b0611b211 */ /* 0x000fe200000f0c0e */
[--C-:B------:R-:W-:Y:S01]  /*3750*/  @!P3 IMAD.MOV.U32 R19, RZ, RZ, R5.reuse ;  /* 0x000000ffff13b224 */ /* 0x100fe200078e0005 */
[----:B---3--:R-:W-:Y:S01]  /*3760*/  @!P2 LEA R14, P0, R8, R34, 0x1 ;  /* 0x00000022080ea211 */ /* 0x008fe200078008ff */
[----:B------:R-:W-:Y:S02]  /*3770*/  @!P2 IMAD.MOV.U32 R29, RZ, RZ, R5 ;  /* 0x000000ffff1da224 */ /* 0x000fe400078e0005 */
[----:B------:R-:W-:Y:S01]  /*3780*/  @!P2 IMAD.IADD R6, R9, 0x1, R25 ;  /* 0x000000010906a824 */ /* 0x000fe200078e0219 */
[----:B------:R-:W-:Y:S01]  /*3790*/  @!PT LDS RZ, [RZ] ;  /* 0x00000000fffff984 */ /* 0x000fe20000000800 */
[----:B------:R-:W-:Y:S01]  /*37a0*/  @!PT LDS RZ, [RZ] ;  /* 0x00000000fffff984 */ /* 0x000fe20000000800 */
[----:B------:R-:W-:Y:S01]  /*37b0*/  @!PT LDS RZ, [RZ] ;  /* 0x00000000fffff984 */ /* 0x000fe20000000800 */
[----:B------:R-:W-:Y:S01]  /*37c0*/  @!P3 LDGSTS.E.BYPASS.LTC128B.128 [R2+0xe000], desc[UR10][R16.64] ;  /* 0x0e0000001002bfae */ /* 0x000fe2000b901d4a */
[C---:B------:R-:W-:Y:S01]  /*37d0*/  @!P5 IMAD R7, R0.reuse, UR27, R7 ;  /* 0x0000001b0007dc24 */ /* 0x040fe2000f8e0207 */
[----:B------:R-:W3:Y:S01]  /*37e0*/  @!P3 LDC.64 R24, c[0x0][0x220] ;  /* 0x00008800ff18bb82 */ /* 0x000ee20000000a00 */
[----:B------:R-:W-:Y:S01]  /*37f0*/  @!P5 IMAD.WIDE.U32 R4, R0, UR26, R4 ;  /* 0x0000001a0004dc25 */ /* 0x000fe2000f8e0004 */
[----:B------:R-:W-:Y:S01]  /*3800*/  @!P2 LEA.HI.X R15, R8, R35, R6, 0x1, P0 ;  /* 0x00000023080fa211 */ /* 0x000fe200000f0c06 */
[----:B------:R-:W-:Y:S02]  /*3810*/  @P2 STS.128 [R2+0xf000], RZ ;  /* 0x00f000ff02002388 */ /* 0x000fe40000000c00 */
[----:B------:R-:W-:Y:S01]  /*3820*/  @!P5 IMAD.IADD R5, R5, 0x1, R7 ;  /* 0x000000010505d824 */ /* 0x000fe200078e0207 */
[----:B----4-:R-:W-:Y:S01]  /*3830*/  @!P5 LEA R6, P0, R4, R30, 0x1 ;  /* 0x0000001e0406d211 */ /* 0x010fe200078008ff */
[C---:B------:R-:W-:Y:S01]  /*3840*/  @!P3 IMAD R26, R10.reuse, UR27, R11 ;  /* 0x0000001b0a1abc24 */ /* 0x040fe2000f8e020b */
[----:B------:R-:W-:Y:S01]  /*3850*/  @!PT LDS RZ, [RZ] ;  /* 0x00000000fffff984 */ /* 0x000fe20000000800 */
[----:B------:R-:W-:Y:S01]  /*3860*/  @!PT LDS RZ, [RZ] ;  /* 0x00000000fffff984 */ /* 0x000fe20000000800 */
[----:B------:R-:W-:Y:S01]  /*3870*/  @!PT LDS RZ, [RZ] ;  /* 0x00000000fffff984 */ /* 0x000fe20000000800 */
[----:B------:R1:W-:Y:S01]  /*3880*/  @!P2 LDGSTS.E.BYPASS.LTC128B.128 [R2+0xf000], desc[UR10][R14.64] ;  /* 0x0f0000000e02afae */ /* 0x0003e2000b901d4a */
[----:B------:R-:W-:Y:S01]  /*3890*/  @!P3 IMAD.WIDE.U32 R10, R10, UR26, R18 ;  /* 0x0000001a0a0abc25 */ /* 0x000fe2000f8e0012 */
[----:B------:R-:W-:Y:S01]  /*38a0*/  @!P5 LEA.HI.X R7, R4, R31, R5, 0x1, P0 ;  /* 0x0000001f0407d211 */ /* 0x000fe200000f0c05 */
[----:B------:R-:W4:Y:S01]  /*38b0*/  @!P2 LDC.64 R18, c[0x0][0x220] ;  /* 0x00008800ff12ab82 */ /* 0x000f220000000a00 */
[----:B------:R-:W-:Y:S01]  /*38c0*/  @!P2 IADD3 R0, P0, R0, 0x60, RZ ;  /* 0x000000600000a810 */ /* 0x000fe20007f1e0ff */
[----:B------:R-:W-:Y:S04]  /*38d0*/  @P5 STS.128 [R2+0x10000], RZ ;  /* 0x010000ff02005388 */ /* 0x000fe80000000c00 */
[----:B------:R-:W-:Y:S01]  /*38e0*/  @!P2 IMAD.X R4, RZ, RZ, R33, P0 ;  /* 0x000000ffff04a224 */ /* 0x000fe200000e0621 */
[----:B------:R-:W-:Y:S01]  /*38f0*/  @!PT LDS RZ, [RZ] ;  /* 0x00000000fffff984 */ /* 0x000fe20000000800 */
[----:B------:R-:W-:Y:S01]  /*3900*/  @!PT LDS RZ, [RZ] ;  /* 0x00000000fffff984 */ /* 0x000fe20000000800 */
[----:B------:R-:W-:Y:S01]  /*3910*/  @!PT LDS RZ, [RZ] ;  /* 0x00000000fffff984 */ /* 0x000fe20000000800 */
[----:B------:R2:W-:Y:S03]  /*3920*/  @!P5 LDGSTS.E.BYPASS.LTC128B.128 [R2+0x10000], desc[UR10][R6.64] ;  /* 0x100000000602dfae */ /* 0x0005e6000b901d4a */
[----:B------:R-:W-:Y:S01]  /*3930*/  @!P2 IMAD R4, R4, UR26, RZ ;  /* 0x0000001a0404ac24 */ /* 0x000fe2000f8e02ff */
[----:B------:R-:W-:Y:S01]  /*3940*/  @P4 STS.128 [R2+0x11000], RZ ;  /* 0x011000ff02004388 */ /* 0x000fe20000000c00 */
[----:B---3--:R-:W-:-:S02]  /*3950*/  @!P3 LEA R8, P0, R10, R24, 0x1 ;  /* 0x000000180a08b211 */ /* 0x008fc400078008ff */
[----:B-1----:R-:W-:Y:S01]  /*3960*/  @!P4 LEA R14, P5, R12, R20, 0x1 ;  /* 0x000000140c0ec211 */ /* 0x002fe200078a08ff */
[----:B--2---:R-:W-:Y:S02]  /*3970*/  @!P4 IMAD.IADD R6, R13, 0x1, R32 ;  /* 0x000000010d06c824 */ /* 0x004fe400078e0220 */
[----:B------:R-:W-:Y:S02]  /*3980*/  @!P3 IMAD.IADD R7, R11, 0x1, R26 ;  /* 0x000000010b07b824 */ /* 0x000fe400078e021a */
[----:B------:R-:W-:Y:S01]  /*3990*/  @!P2 IMAD R11, R0, UR27, R4 ;  /* 0x0000001b000bac24 */ /* 0x000fe2000f8e0204 */
[----:B------:R-:W-:Y:S01]  /*39a0*/  @!P4 LEA.HI.X R15, R12, R21, R6, 0x1, P5 ;  /* 0x000000150c0fc211 */ /* 0x000fe200028f0c06 */
[----:B------:R-:W-:Y:S01]  /*39b0*/  @!P2 IMAD.WIDE.U32 R4, R0, UR26, R28 ;  /* 0x0000001a0004ac25 */ /* 0x000fe2000f8e001c */
[----:B------:R-:W-:-:S03]  /*39c0*/  @!P3 LEA.HI.X R9, R10, R25, R7, 0x1, P0 ;  /* 0x000000190a09b211 */ /* 0x000fc600000f0c07 */
[----:B------:R-:W-:Y:S01]  /*39d0*/  VIADD R187, R189, 0x2000 ;  /* 0x00002000bdbb7836 */ /* 0x000fe20000000000 */
[----:B------:R-:W-:Y:S01]  /*39e0*/  @!PT LDS RZ, [RZ] ;  /* 0x00000000fffff984 */ /* 0x000fe20000000800 */
[----:B------:R-:W-:Y:S01]  /*39f0*/  @!PT LDS RZ, [RZ] ;  /* 0x00000000fffff984 */ /* 0x000fe20000000800 */
[----:B------:R-:W-:Y:S01]  /*3a00*/  @!PT LDS RZ, [RZ] ;  /* 0x00000000fffff984 */ /* 0x000fe20000000800 */
[----:B------:R-:W-:Y:S01]  /*3a10*/  @!P4 LDGSTS.E.BYPASS.LTC128B.128 [R2+0x11000], desc[UR10][R14.64] ;  /* 0x110000000e02cfae */ /* 0x000fe2000b901d4a */
[----:B------:R-:W-:Y:S01]  /*3a20*/  VIADD R0, R244, 0x48 ;  /* 0x00000048f4007836 */ /* 0x000fe20000000000 */
[----:B----4-:R-:W-:Y:S01]  /*3a30*/  @!P2 LEA R6, P0, R4, R18, 0x1 ;  /* 0x000000120406a211 */ /* 0x010fe200078008ff */
[----:B------:R-:W-:Y:S01]  /*3a40*/  VIADD R7, R244, 0x40 ;  /* 0x00000040f4077836 */ /* 0x000fe20000000000 */
[----:B------:R-:W-:Y:S01]  /*3a50*/  @P3 STS.128 [R2+0x12000], RZ ;  /* 0x012000ff02003388 */ /* 0x000fe20000000c00 */
[----:B------:R-:W-:Y:S01]  /*3a60*/  @!P2 IMAD.IADD R5, R5, 0x1, R11 ;  /* 0x000000010505a824 */ /* 0x000fe200078e020b */
[----:B------:R-:W-:Y:S01]  /*3a70*/  ISETP.GE.AND P4, PT, R0, UR7, PT ;  /* 0x0000000700007c0c */ /* 0x000fe2000bf86270 */
[----:B------:R-:W-:Y:S01]  /*3a80*/  VIADD R181, R190, 0x2000 ;  /* 0x00002000beb57836 */ /* 0x000fe20000000000 */
[----:B------:R-:W-:Y:S01]  /*3a90*/  ISETP.GE.AND P5, PT, R7, UR7, PT ;  /* 0x0000000707007c0c */ /* 0x000fe2000bfa6270 */
[----:B------:R-:W-:Y:S01]  /*3aa0*/  @!PT LDS RZ, [RZ] ;  /* 0x00000000fffff984 */ /* 0x000fe20000000800 */
[----:B------:R-:W-:Y:S01]  /*3ab0*/  @!PT LDS RZ, [RZ] ;  /* 0x00000000fffff984 */ /* 0x000fe20000000800 */
[----:B------:R-:W-:Y:S01]  /*3ac0*/  @!PT LDS RZ, [RZ] ;  /* 0x00000000fffff984 */ /* 0x000fe20000000800 */
[----:B------:R1:W-:Y:S01]  /*3ad0*/  @!P3 LDGSTS.E.BYPASS.LTC128B.128 [R2+0x12000], desc[UR10][R8.64] ;  /* 0x120000000802bfae */ /* 0x0003e2000b901d4a */
[----:B------:R-:W-:Y:S01]  /*3ae0*/  @!P2 LEA.HI.X R7, R4, R19, R5, 0x1, P0 ;  /* 0x000000130407a211 */ /* 0x000fe200000f0c05 */
[C---:B------:R-:W-:Y:S01]  /*3af0*/  IMAD.SHL.U32 R4, R244.reuse, 0x4, RZ ;  /* 0x00000004f4047824 */ /* 0x040fe200078e00ff */
[----:B------:R-:W-:Y:S01]  /*3b00*/  ISETP.GE.AND P3, PT, R244, UR7, PT ;  /* 0x00000007f4007c0c */ /* 0x000fe2000bf66270 */
[----:B------:R2:W-:Y:S01]  /*3b10*/  @P2 STS.128 [R2+0x13000], RZ ;  /* 0x013000ff02002388 */ /* 0x0005e20000000c00 */
[----:B------:R-:W-:-:S02]  /*3b20*/  IMAD.MOV.U32 R188, RZ, RZ, 0x20 ;  /* 0x00000020ffbc7424 */ /* 0x000fc400078e00ff */
[----:B------:R-:W-:Y:S01]  /*3b30*/  IMAD.MOV.U32 R182, RZ, RZ, 0x40 ;  /* 0x00000040ffb67424 */ /* 0x000fe200078e00ff */
[----:B------:R-:W-:Y:S01]  /*3b40*/  @!PT LDS RZ, [RZ] ;  /* 0x00000000fffff984 */ /* 0x000fe20000000800 */
[----:B------:R-:W-:Y:S01]  /*3b50*/  @!PT LDS RZ, [RZ] ;  /* 0x00000000fffff984 */ /* 0x000fe20000000800 */
[----:B------:R-:W-:Y:S01]  /*3b60*/  @!PT LDS RZ, [RZ] ;  /* 0x00000000fffff984 */ /* 0x000fe20000000800 */
[----:B------:R2:W-:Y:S01]  /*3b70*/  @!P2 LDGSTS.E.BYPASS.LTC128B.128 [R2+0x13000], desc[UR10][R6.64] ;  /* 0x130000000602afae */ /* 0x0005e2000b901d4a */
[----:B------:R-:W-:Y:S01]  /*3b80*/  IADD3 R4, P2, R4, UR18, RZ ;  /* 0x0000001204047c10 */ /* 0x000fe2000ff5e0ff */
[----:B------:R-:W-:Y:S01]  /*3b90*/  IMAD.MOV.U32 R245, RZ, RZ, 0x40 ;  /* 0x00000040fff57424 */ /* 0x000fe200078e00ff */
[----:B------:R-:W-:Y:S01]  /*3ba0*/  CS2R R126, SRZ ;  /* 0x00000000007e7805 */ /* 0x000fe2000001ff00 */
[----:B------:R-:W0:Y:S01]  /*3bb0*/  LDGDEPBAR ;  /* 0x00000000000079af */ /* 0x000e220000000000 */
[----:B------:R-:W-:Y:S01]  /*3bc0*/  IMAD.SHL.U32 R249, R244, 0x4, RZ ;  /* 0x00000004f4f97824 */ /* 0x000fe200078e00ff */
        /* <DEDUP_REMOVED lines=13> */
[----:B-1----:R-:W-:Y:S02]  /*3ca0*/  SHF.R.S32.HI R8, RZ, 0x1f, R244 ;  /* 0x0000001fff087819 */ /* 0x002fe400000114f4 */
[----:B------:R-:W-:-:S02]  /*3cb0*/  CS2R R102, SRZ ;  /* 0x0000000000667805 */ /* 0x000fc4000001ff00 */
[----:B------:R-:W-:Y:S02]  /*3cc0*/  CS2R R100, SRZ ;  /* 0x0000000000647805 */ /* 0x000fe4000001ff00 */
[----:B------:R-:W-:Y:S02]  /*3cd0*/  CS2R R94, SRZ ;  /* 0x00000000005e7805 */ /* 0x000fe4000001ff00 */
[----:B------:R-:W-:Y:S02]  /*3ce0*/  SHF.L.U64.HI R5, R244, 0x2, R8 ;  /* 0x00000002f4057819 */ /* 0x000fe40000010208 */
[----:B------:R-:W-:Y:S02]  /*3cf0*/  CS2R R92, SRZ ;  /* 0x00000000005c7805 */ /* 0x000fe4000001ff00 */
[----:B------:R-:W-:Y:S02]  /*3d00*/  CS2R R98, SRZ ;  /* 0x0000000000627805 */ /* 0x000fe4000001ff00 */
[----:B------:R-:W-:-:S02]  /*3d10*/  CS2R R96, SRZ ;  /* 0x0000000000607805 */ /* 0x000fc4000001ff00 */
[----:B--2---:R-:W-:Y:S02]  /*3d20*/  SHF.R.S32.HI R2, RZ, 0x1f, R0 ;  /* 0x0000001fff027819 */ /* 0x004fe40000011400 */
[----:B------:R-:W-:Y:S02]  /*3d30*/  CS2R R90, SRZ ;  /* 0x00000000005a7805 */ /* 0x000fe4000001ff00 */
[----:B------:R-:W-:Y:S02]  /*3d40*/  @!P4 LEA R6, P0, R0, UR18, 0x2 ;  /* 0x000000120006cc11 */ /* 0x000fe4000f8010ff */
[----:B------:R-:W-:Y:S02]  /*3d50*/  CS2R R88, SRZ ;  /* 0x0000000000587805 */ /* 0x000fe4000001ff00 */
[----:B------:R-:W-:Y:S02]  /*3d60*/  IADD3.X R5, R5, UR17, RZ, P2, !PT ;  /* 0x0000001105057c10 */ /* 0x000fe400097fe4ff */
[----:B------:R-:W-:-:S02]  /*3d70*/  CS2R R86, SRZ ;  /* 0x0000000000567805 */ /* 0x000fc4000001ff00 */
[----:B------:R-:W-:Y:S02]  /*3d80*/  @!P4 LEA.HI.X R7, R0, UR17, R2, 0x2, P0 ;  /* 0x000000110007cc11 */ /* 0x000fe400080f1402 */
[----:B------:R-:W-:Y:S02]  /*3d90*/  CS2R R84, SRZ ;  /* 0x0000000000547805 */ /* 0x000fe4000001ff00 */
[----:B------:R-:W-:Y:S01]  /*3da0*/  CS2R R78, SRZ ;  /* 0x00000000004e7805 */ /* 0x000fe2000001ff00 */
[----:B------:R1:W5:Y:S01]  /*3db0*/  @!P6 LDG.E R239, desc[UR10][R4.64+0x20] ;  /* 0x0000200a04efe981 */ /* 0x000362000c1e1900 */
[----:B------:R-:W-:Y:S02]  /*3dc0*/  CS2R R76, SRZ ;  /* 0x00000000004c7805 */ /* 0x000fe4000001ff00 */
[----:B------:R-:W-:Y:S02]  /*3dd0*/  CS2R R82, SRZ ;  /* 0x0000000000527805 */ /* 0x000fe4000001ff00 */
[----:B------:R-:W-:Y:S01]  /*3de0*/  CS2R R80, SRZ ;  /* 0x0000000000507805 */ /* 0x000fe2000001ff00 */
[----:B------:R1:W5:Y:S01]  /*3df0*/  @!P5 LDG.E R236, desc[UR10][R4.64+0x100] ;  /* 0x0001000a04ecd981 */ /* 0x000362000c1e1900 */
[----:B------:R-:W-:-:S02]  /*3e00*/  CS2R R74, SRZ ;  /* 0x00000000004a7805 */ /* 0x000fc4000001ff00 */
[----:B------:R-:W-:Y:S02]  /*3e10*/  CS2R R72, SRZ ;  /* 0x0000000000487805 */ /* 0x000fe4000001ff00 */
[----:B------:R-:W-:Y:S01]  /*3e20*/  CS2R R70, SRZ ;  /* 0x0000000000467805 */ /* 0x000fe2000001ff00 */
[----:B------:R1:W5:Y:S01]  /*3e30*/  @!P4 LDG.E R237, desc[UR10][R6.64] ;  /* 0x0000000a06edc981 */ /* 0x000362000c1e1900 */
[----:B------:R-:W-:Y:S01]  /*3e40*/  VIADD R0, R244, 0xffffff80 ;  /* 0xffffff80f4007836 */ /* 0x000fe20000000000 */
[----:B------:R-:W-:Y:S01]  /*3e50*/  UIADD3 UR7, UR30, UR13, URZ ;  /* 0x0000000d1e077290 */ /* 0x000fe2000fffe03f */
[C---:B------:R-:W-:Y:S01]  /*3e60*/  LOP3.LUT P0, RZ, R36.reuse, 0x2, RZ, 0xc0, !PT ;  /* 0x0000000224ff7812 */ /* 0x040fe2000780c0ff */
[----:B------:R1:W5:Y:S01]  /*3e70*/  @!P3 LDG.E R238, desc[UR10][R4.64] ;  /* 0x0000000a04eeb981 */ /* 0x000362000c1e1900 */
[C---:B------:R-:W-:Y:S01]  /*3e80*/  LOP3.LUT P3, RZ, R36.reuse, 0x4, RZ, 0xc0, !PT ;  /* 0x0000000424ff7812 */ /* 0x040fe2000786c0ff */
[----:B------:R-:W-:Y:S01]  /*3e90*/  UIADD3 UR7, -UR6, 0x80, UR7 ;  /* 0x0000008006077890 */ /* 0x000fe2000fffe107 */
[----:B------:R-:W-:-:S02]  /*3ea0*/  LOP3.LUT P2, RZ, R36, 0x4, RZ, 0xc0, !PT ;  /* 0x0000000424ff7812 */ /* 0x000fc4000784c0ff */
[----:B------:R-:W-:Y:S02]  /*3eb0*/  CS2R R68, SRZ ;  /* 0x0000000000447805 */ /* 0x000fe4000001ff00 */
[----:B------:R-:W-:Y:S01]  /*3ec0*/  SHF.R.S32.HI R2, RZ, 0x1f, R0 ;  /* 0x0000001fff027819 */ /* 0x000fe20000011400 */
[----:B------:R-:W-:Y:S01]  /*3ed0*/  ULDC UR16, c[0x0][0x394] ;  /* 0x0000e50000107ab9 */ /* 0x000fe20000000800 */
[----:B------:R-:W-:Y:S01]  /*3ee0*/  SEL R187, R187, R189, !P1 ;  /* 0x000000bdbbbb7207 */ /* 0x000fe20004800000 */
[----:B------:R-:W-:Y:S01]  /*3ef0*/  ULDC UR27, c[0x0][0x398] ;  /* 0x0000e600001b7ab9 */ /* 0x000fe20000000800 */
[----:B------:R-:W-:Y:S01]  /*3f00*/  SEL R181, R181, R190, !P1 ;  /* 0x000000beb5b57207 */ /* 0x000fe20004800000 */
[----:B------:R-:W-:Y:S01]  /*3f10*/  IMAD.SHL.U32 R246, R0, 0x4, RZ ;  /* 0x0000000400f67824 */ /* 0x000fe200078e00ff */
[----:B------:R-:W-:Y:S01]  /*3f20*/  SEL R188, R188, 0xffffffe0, !P0 ;  /* 0xffffffe0bcbc7807 */ /* 0x000fe20004000000 */
[----:B------:R-:W-:Y:S01]  /*3f30*/  ULDC UR26, c[0x0][0x2dc] ;  /* 0x0000b700001a7ab9 */ /* 0x000fe20000000800 */
[----:B------:R-:W-:-:S02]  /*3f40*/  SEL R182, R182, 0xffffffc0, !P3 ;  /* 0xffffffc0b6b67807 */ /* 0x000fc40005800000 */
[----:B------:R-:W-:Y:S02]  /*3f50*/  SHF.L.U64.HI R248, R244, 0x2, R8 ;  /* 0x00000002f4f87819 */ /* 0x000fe40000010208 */
[----:B------:R-:W-:Y:S02]  /*3f60*/  SHF.L.U64.HI R247, R0, 0x2, R2 ;  /* 0x0000000200f77819 */ /* 0x000fe40000010202 */
[----:B------:R-:W-:Y:S02]  /*3f70*/  SEL R245, R245, 0xffffffc0, !P2 ;  /* 0xffffffc0f5f57807 */ /* 0x000fe40005000000 */
[----:B------:R-:W-:Y:S02]  /*3f80*/  LEA R187, R187, UR4, 0x1 ;  /* 0x00000004bbbb7c11 */ /* 0x000fe4000f8e08ff */
[----:B------:R-:W-:Y:S01]  /*3f90*/  LEA R181, R181, UR4, 0x1 ;  /* 0x00000004b5b57c11 */ /* 0x000fe2000f8e08ff */
[----:B------:R-:W-:Y:S01]  /*3fa0*/  UIADD3 UR25, UR7, -UR43, URZ ;  /* 0x8000002b07197290 */ /* 0x000fe2000fffe03f */
[----:B------:R-:W-:-:S02]  /*3fb0*/  UMOV UR15, UR16 ;  /* 0x00000010000f7c82 */ /* 0x000fc40008000000 */
[----:B-1----:R-:W-:-:S09]  /*3fc0*/  ULDC UR7, c[0x0][0x2ec] ;  /* 0x0000bb0000077ab9 */ /* 0x002fd20000000800 */
.L_x_708:
[----:B------:R-:W0:Y:S01]  /*3fd0*/  LDGDEPBAR ;  /* 0x00000000000079af */ /* 0x000e220000000000 */
[----:B------:R-:W-:Y:S01]  /*3fe0*/  IADD3 R4, P0, R249, UR20, RZ ;  /* 0x00000014f9047c10 */ /* 0x000fe2000ff1e0ff */
[C---:B------:R-:W-:Y:S01]  /*3ff0*/  IMAD.IADD R0, R187.reuse, 0x1, R188 ;  /* 0x00000001bb007824 */ /* 0x040fe200078e02bc */
[----:B------:R-:W-:Y:S01]  /*4000*/  USHF.L.U32 UR14, UR8, 0x7, URZ ;  /* 0x00000007080e7899 */ /* 0x000fe2000800063f */
[----:B------:R-:W-:Y:S01]  /*4010*/  IMAD.MOV.U32 R222, RZ, RZ, R195 ;  /* 0x000000ffffde7224 */ /* 0x000fe200078e00c3 */
[----:B------:R-:W-:Y:S01]  /*4020*/  IADD3.X R5, R248, UR19, RZ, P0, !PT ;  /* 0x00000013f8057c10 */ /* 0x000fe200087fe4ff */
[----:B------:R-:W-:Y:S01]  /*4030*/  UMOV UR12, UR57 ;  /* 0x00000039000c7c82 */ /* 0x000fe20008000000 */
[----:B------:R-:W-:Y:S01]  /*4040*/  UISETP.GE.AND UP0, UPT, UR14, UR25, UPT ;  /* 0x000000190e00728c */ /* 0x000fe2000bf06270 */
[----:B------:R-:W-:Y:S05]  /*4050*/  MOV R223, R3 ;  /* 0x0000000300df7202 */ /* 0x000fea0000000f00 */
[----:B------:R-:W-:Y:S01]  /*4060*/  PLOP3.LUT P0, PT, PT, PT, UP0, 0x80, 0x0 ;  /* 0x000000000000781c */ /* 0x000fe20003f0f008 */
[----:B------:R-:W-:Y:S04]  /*4070*/  DEPBAR.LE SB0, 0x0 ;  /* 0x000080000000791a */ /* 0x000fe80000000000 */
[----:B------:R-:W-:Y:S06]  /*4080*/  BAR.SYNC.DEFER_BLOCKING 0x0 ;  /* 0x0000000000007b1d */ /* 0x000fec0000010000 */
[----:B------:R-:W-:Y:S06]  /*4090*/  LDSM.16.M88.4 R64, [R187] ;  /* 0x00000000bb40783b */ /* 0x000fec0000000200 */
[----:B------:R-:W1:Y:S06]  /*40a0*/  LDSM.16.M88.4 R16, [R184+UR4+0xc000] ;  /* 0x00c00004b810783b */ /* 0x000e6c0008000200 */
[----:B------:R-:W2:Y:S06]  /*40b0*/  LDSM.16.M88.4 R60, [R187+0x2000] ;  /* 0x00200000bb3c783b */ /* 0x000eac0000000200 */
[----:B-----5:R-:W5:Y:S06]  /*40c0*/  LDG.E R193, desc[UR10][R4.64] ;  /* 0x0000000a04c17981 */ /* 0x020f6c000c1e1900 */
[----:B------:R-:W5:Y:S06]  /*40d0*/  LDG.E R194, desc[UR10][R4.64+0x20] ;  /* 0x0000200a04c27981 */ /* 0x000f6c000c1e1900 */
[----:B------:R-:W5:Y:S06]  /*40e0*/  LDG.E R192, desc[UR10][R4.64+0x100] ;  /* 0x0001000a04c07981 */ /* 0x000f6c000c1e1900 */
[----:B------:R1:W5:Y:S06]  /*40f0*/  LDG.E R191, desc[UR10][R4.64+0x120] ;  /* 0x0001200a04bf7981 */ /* 0x00036c000c1e1900 */
[----:B------:R-:W3:Y:S06]  /*4100*/  LDSM.16.M88.4 R32, [R184+UR4+0xc800] ;  /* 0x00c80004b820783b */ /* 0x000eec0008000200 */
[----:B------:R-:W4:Y:S06]  /*4110*/  LDSM.16.M88.4 R48, [R184+UR4+0xd000] ;  /* 0x00d00004b830783b */ /* 0x000f2c0008000200 */
[----:B------:R-:W4:Y:S06]  /*4120*/  LDSM.16.M88.4 R132, [R184+UR4+0xd800] ;  /* 0x00d80004b884783b */ /* 0x000f2c0008000200 */
[----:B------:R-:W-:Y:S01]  /*4130*/  LDSM.16.M88.4 R136, [R0] ;  /* 0x000000000088783b */ /* 0x000fe20000000200 */
[-C--:B-1----:R-:W-:Y:S05]  /*4140*/  HMMA.16816.F32.BF16 R4, R64, R16.reuse, RZ ;  /* 0x000000104004723c */ /* 0x082fea00000418ff */
[----:B------:R-:W1:Y:S01]  /*4150*/  LDSM.16.M88.4 R140, [R186] ;  /* 0x00000000ba8c783b */ /* 0x000e620000000200 */
[C---:B--2---:R-:W-:Y:S05]  /*4160*/  HMMA.16816.F32.BF16 R8, R60.reuse, R16, RZ ;  /* 0x000000103c08723c */ /* 0x044fea00000418ff */
[----:B------:R-:W2:Y:S01]  /*4170*/  LDSM.16.M88.4 R144, [R0+0x2000] ;  /* 0x002000000090783b */ /* 0x000ea20000000200 */
[-C--:B------:R-:W-:Y:S05]  /*4180*/  HMMA.16816.F32.BF16 R12, R60, R18.reuse, RZ ;  /* 0x000000123c0c723c */ /* 0x080fea00000418ff */
[----:B------:R-:W2:Y:S01]  /*4190*/  LDSM.16.M88.4 R148, [R186+0x800] ;  /* 0x00080000ba94783b */ /* 0x000ea20000000200 */
[C---:B------:R-:W-:Y:S05]  /*41a0*/  HMMA.16816.F32.BF16 R16, R64.reuse, R18, RZ ;  /* 0x000000124010723c */ /* 0x040fea00000418ff */
[----:B------:R-:W2:Y:S01]  /*41b0*/  LDSM.16.M88.4 R152, [R186+0x1000] ;  /* 0x00100000ba98783b */ /* 0x000ea20000000200 */
[-C--:B---3--:R-:W-:Y:S05]  /*41c0*/  HMMA.16816.F32.BF16 R20, R64, R32.reuse, RZ ;  /* 0x000000204014723c */ /* 0x088fea00000418ff */
[----:B------:R-:W3:Y:S01]  /*41d0*/  LDSM.16.M88.4 R156, [R186+0x1800] ;  /* 0x00180000ba9c783b */ /* 0x000ee20000000200 */
[C---:B------:R-:W-:Y:S05]  /*41e0*/  HMMA.16816.F32.BF16 R24, R60.reuse, R32, RZ ;  /* 0x000000203c18723c */ /* 0x040fea00000418ff */
[----:B------:R-:W-:Y:S01]  /*41f0*/  LDSM.16.M88.4 R160, [R183+0x1000] ;  /* 0x00100000b7a0783b */ /* 0x000fe20000000200 */
[-C--:B------:R-:W-:Y:S05]  /*4200*/  HMMA.16816.F32.BF16 R28, R60, R34.reuse, RZ ;  /* 0x000000223c1c723c */ /* 0x080fea00000418ff */
[----:B------:R-:W-:Y:S01]  /*4210*/  LDSM.16.M88.4 R164, [R183+0x1800] ;  /* 0x00180000b7a4783b */ /* 0x000fe20000000200 */
[C---:B------:R-:W-:Y:S05]  /*4220*/  HMMA.16816.F32.BF16 R32, R64.reuse, R34, RZ ;  /* 0x000000224020723c */ /* 0x040fea00000418ff */
[----:B------:R-:W-:Y:S01]  /*4230*/  LDSM.16.M88.4 R168, [R185+0x800] ;  /* 0x00080000b9a8783b */ /* 0x000fe20000000200 */
[-C--:B----4-:R-:W-:Y:S05]  /*4240*/  HMMA.16816.F32.BF16 R36, R64, R48.reuse, RZ ;  /* 0x000000304024723c */ /* 0x090fea00000418ff */
[----:B------:R-:W-:Y:S01]  /*4250*/  LDSM.16.M88.4 R172, [R185+0x1000] ;  /* 0x00100000b9ac783b */ /* 0x000fe20000000200 */
[C---:B------:R-:W-:Y:S05]  /*4260*/  HMMA.16816.F32.BF16 R40, R60.reuse, R48, RZ ;  /* 0x000000303c28723c */ /* 0x040fea00000418ff */
[----:B------:R-:W-:Y:S01]  /*4270*/  LDSM.16.M88.4 R176, [R185+0x1800] ;  /* 0x00180000b9b0783b */ /* 0x000fe20000000200 */
[-C--:B------:R-:W-:Y:S06]  /*4280*/  HMMA.16816.F32.BF16 R44, R60, R50.reuse, RZ ;  /* 0x000000323c2c723c */ /* 0x080fec00000418ff */
[C---:B------:R-:W-:Y:S06]  /*4290*/  HMMA.16816.F32.BF16 R48, R64.reuse, R50, RZ ;  /* 0x000000324030723c */ /* 0x040fec00000418ff */
[-C--:B------:R-:W-:Y:S06]  /*42a0*/  HMMA.16816.F32.BF16 R52, R64, R132.reuse, RZ ;  /* 0x000000844034723c */ /* 0x080fec00000418ff */
[C---:B------:R-:W-:Y:S06]  /*42b0*/  HMMA.16816.F32.BF16 R56, R60.reuse, R132, RZ ;  /* 0x000000843c38723c */ /* 0x040fec00000418ff */
[-C--:B------:R-:W-:Y:S06]  /*42c0*/  HMMA.16816.F32.BF16 R60, R60, R134.reuse, RZ ;  /* 0x000000863c3c723c */ /* 0x080fec00000418ff */
[----:B------:R-:W-:Y:S06]  /*42d0*/  HMMA.16816.F32.BF16 R64, R64, R134, RZ ;  /* 0x000000864040723c */ /* 0x000fec00000418ff */
[-C--:B-1----:R-:W-:Y:S06]  /*42e0*/  HMMA.16816.F32.BF16 R4, R136, R140.reuse, R4 ;  /* 0x0000008c8804723c */ /* 0x082fec0000041804 */
[C---:B--2---:R-:W-:Y:S06]  /*42f0*/  HMMA.16816.F32.BF16 R8, R144.reuse, R140, R8 ;  /* 0x0000008c9008723c */ /* 0x044fec0000041808 */
[-C--:B------:R-:W-:Y:S06]  /*4300*/  HMMA.16816.F32.BF16 R12, R144, R142.reuse, R12 ;  /* 0x0000008e900c723c */ /* 0x080fec000004180c */
[C---:B------:R-:W-:Y:S01]  /*4310*/  HMMA.16816.F32.BF16 R16, R136.reuse, R142, R16 ;  /* 0x0000008e8810723c */ /* 0x040fe20000041810 */
[----:B------:R-:W-:Y:S05]  /*4320*/  LDSM.16.M88.4 R140, [R183] ;  /* 0x00000000b78c783b */ /* 0x000fea0000000200 */
[-C--:B------:R-:W-:Y:S06]  /*4330*/  HMMA.16816.F32.BF16 R20, R136, R148.reuse, R20 ;  /* 0x000000948814723c */ /* 0x080fec0000041814 */
[C---:B------:R-:W-:Y:S06]  /*4340*/  HMMA.16816.F32.BF16 R24, R144.reuse, R148, R24 ;  /* 0x000000949018723c */ /* 0x040fec0000041818 */
[-C--:B------:R-:W-:Y:S05]  /*4350*/  HMMA.16816.F32.BF16 R28, R144, R150.reuse, R28 ;  /* 0x00000096901c723c */ /* 0x080fea000004181c */
[----:B------:R-:W-:Y:S01]  /*4360*/  IMAD.IADD R148, R187, 0x1, R182 ;  /* 0x00000001bb947824 */ /* 0x000fe200078e02b6 */
[C---:B------:R-:W-:Y:S04]  /*4370*/  HMMA.16816.F32.BF16 R32, R136.reuse, R150, R32 ;  /* 0x000000968820723c */ /* 0x040fe80000041820 */
[----:B------:R-:W1:Y:S02]  /*4380*/  LDSM.16.M88.4 R132, [R148] ;  /* 0x000000009484783b */ /* 0x000e640000000200 */
[-C--:B------:R-:W-:Y:S04]  /*4390*/  HMMA.16816.F32.BF16 R36, R136, R152.reuse, R36 ;  /* 0x000000988824723c */ /* 0x080fe80000041824 */
[----:B------:R-:W2:Y:S02]  /*43a0*/  LDSM.16.M88.4 R148, [R148+0x2000] ;  /* 0x002000009494783b */ /* 0x000ea40000000200 */
[C---:B------:R-:W-:Y:S06]  /*43b0*/  HMMA.16816.F32.BF16 R40, R144.reuse, R152, R40 ;  /* 0x000000989028723c */ /* 0x040fec0000041828 */
[-C--:B------:R-:W-:Y:S06]  /*43c0*/  HMMA.16816.F32.BF16 R44, R144, R154.reuse, R44 ;  /* 0x0000009a902c723c */ /* 0x080fec000004182c */
[C---:B------:R-:W-:Y:S01]  /*43d0*/  HMMA.16816.F32.BF16 R48, R136.reuse, R154, R48 ;  /* 0x0000009a8830723c */ /* 0x040fe20000041830 */
[----:B------:R-:W4:Y:S05]  /*43e0*/  LDSM.16.M88.4 R152, [R183+0x800] ;  /* 0x00080000b798783b */ /* 0x000f2a0000000200 */
[-C--:B---3--:R-:W-:Y:S06]  /*43f0*/  HMMA.16816.F32.BF16 R52, R136, R156.reuse, R52 ;  /* 0x0000009c8834723c */ /* 0x088fec0000041834 */
[C---:B------:R-:W-:Y:S06]  /*4400*/  HMMA.16816.F32.BF16 R56, R144.reuse, R156, R56 ;  /* 0x0000009c9038723c */ /* 0x040fec0000041838 */
[-C--:B------:R-:W-:Y:S01]  /*4410*/  HMMA.16816.F32.BF16 R60, R144, R158.reuse, R60 ;  /* 0x0000009e903c723c */ /* 0x080fe2000004183c */
[----:B------:R-:W-:Y:S04]  /*4420*/  LDSM.16.M88.4 R144, [R185] ;  /* 0x00000000b990783b */ /* 0x000fe80000000200 */
[----:B------:R-:W-:Y:S01]  /*4430*/  IADD3 R156, R0, R182, RZ ;  /* 0x000000b6009c7210 */ /* 0x000fe20007ffe0ff */
[----:B------:R-:W-:Y:S04]  /*4440*/  HMMA.16816.F32.BF16 R64, R136, R158, R64 ;  /* 0x0000009e8840723c */ /* 0x000fe80000041840 */
[----:B------:R-:W3:Y:S02]  /*4450*/  LDSM.16.M88.4 R136, [R156] ;  /* 0x000000009c88783b */ /* 0x000ee40000000200 */
[-C--:B-1----:R-:W-:Y:S04]  /*4460*/  HMMA.16816.F32.BF16 R4, R132, R140.reuse, R4 ;  /* 0x0000008c8404723c */ /* 0x082fe80000041804 */
[----:B------:R-:W1:Y:S02]  /*4470*/  LDSM.16.M88.4 R156, [R156+0x2000] ;  /* 0x002000009c9c783b */ /* 0x000e640000000200 */
        /* <DEDUP_REMOVED lines=38> */
[----:B------:R-:W-:Y:S03]  /*46e0*/  UIADD3 UR9, UR15, UR12, -UR6 ;  /* 0x0000000c0f097290 */ /* 0x000fe6000fffe806 */
[----:B------:R-:W-:Y:S01]  /*46f0*/  UMOV UR12, UR15 ;  /* 0x0000000f000c7c82 */ /* 0x000fe20008000000 */
[----:B------:R-:W-:Y:S01]  /*4700*/  UISETP.GE.AND UP0, UPT, UR21, UR9, UPT ;  /* 0x000000091500728c */ /* 0x000fe2000bf06270 */
[----:B------:R-:W-:Y:S05]  /*4710*/  IMAD.U32 R0, RZ, RZ, UR16 ;  /* 0x00000010ff007e24 */ /* 0x000fea000f8e00ff */
[----:B------:R-:W-:Y:S02]  /*4720*/  ISETP.LT.AND P0, PT, R0, UR6, PT ;  /* 0x0000000600007c0c */ /* 0x000fe4000bf01270 */
[----:B------:R-:W-:Y:S11]  /*4730*/  PLOP3.LUT P1, PT, PT, PT, UP0, 0x80, 0x0 ;  /* 0x000000000000781c */ /* 0x000ff60003f2f008 */
[----:B------:R-:W-:Y:S02]  /*4740*/  @!UPT UIADD3 URZ, URZ, URZ, URZ ;  /* 0x0000003f3f3ff290 */ /* 0x000fe4000fffe03f */
[----:B------:R-:W-:Y:S05]  /*4750*/  @!P1 BRA P0, `(.L_x_705) ;  /* 0x0000000c00949947 */ /* 0x000fea0000000000 */
.L_x_704:
[----:B------:R-:W-:Y:S01]  /*4760*/  UIADD3 UR15, UR6, 0x1, -UR13 ;  /* 0x00000001060f7890 */ /* 0x000fe2000fffe80d */
[----:B------:R-:W-:Y:S01]  /*4770*/  IMAD.U32 R0, RZ, RZ, UR22 ;  /* 0x00000016ff007e24 */ /* 0x000fe2000f8e00ff */
[----:B------:R-:W-:Y:S01]  /*4780*/  UIADD3 UR9, -UR12, UR6, -UR13 ;  /* 0x000000060c097290 */ /* 0x000fe2000fffe90d */
[----:B------:R-:W-:Y:S01]  /*4790*/  VIADD R133, R244, UR14 ;  /* 0x0000000ef4857c36 */ /* 0x000fe20008000000 */
[----:B------:R-:W-:Y:S01]  /*47a0*/  UIADD3 UR14, UR15, UR27, URZ ;  /* 0x0000001b0f0e7290 */ /* 0x000fe2000fffe03f */
[----:B------:R-:W-:Y:S02]  /*47b0*/  IMAD R0, R0, 0x80, R251 ;  /* 0x0000008000007824 */ /* 0x000fe400078e02fb */
[C---:B------:R-:W-:Y:S01]  /*47c0*/  VIADD R3, R133.reuse, 0x8 ;  /* 0x0000000885037836 */ /* 0x040fe20000000000 */
[----:B------:R-:W-:Y:S01]  /*47d0*/  VIADDMNMX R2, R133, UR9, RZ, !PT ;  /* 0x0000000985027c46 */ /* 0x000fe2000f8001ff */
[C---:B------:R-:W-:Y:S01]  /*47e0*/  VIADD R148, R0.reuse, 0x1 ;  /* 0x0000000100947836 */ /* 0x040fe20000000000 */
[----:B------:R-:W-:Y:S01]  /*47f0*/  UMOV UR15, UR12 ;  /* 0x0000000c000f7c82 */ /* 0x000fe20008000000 */
[----:B------:R-:W-:Y:S01]  /*4800*/  IMAD.U32 R149, RZ, RZ, UR14 ;  /* 0x0000000eff957e24 */ /* 0x000fe2000f8e00ff */
[CC--:B------:R-:W-:Y:S01]  /*4810*/  ISETP.GE.AND P0, PT, R0.reuse, R2.reuse, PT ;  /* 0x000000020000720c */ /* 0x0c0fe20003f06270 */
[----:B------:R-:W-:Y:S01]  /*4820*/  VIADD R147, R0, 0x8 ;  /* 0x0000000800937836 */ /* 0x000fe20000000000 */
[-C--:B------:R-:W-:Y:S01]  /*4830*/  ISETP.GE.AND P6, PT, R148, R2.reuse, PT ;  /* 0x000000029400720c */ /* 0x080fe20003fc6270 */
[C---:B------:R-:W-:Y:S01]  /*4840*/  VIADD R146, R0.reuse, 0x9 ;  /* 0x0000000900927836 */ /* 0x040fe20000000000 */
[----:B------:R-:W-:Y:S01]  /*4850*/  VIADDMNMX R132, R149, R133, UR6, PT ;  /* 0x0000000695847e46 */ /* 0x000fe2000b800185 */
[C---:B------:R-:W-:Y:S01]  /*4860*/  VIADD R145, R0.reuse, 0x10 ;  /* 0x0000001000917836 */ /* 0x040fe20000000000 */
[----:B------:R-:W-:Y:S01]  /*4870*/  ISETP.GE.AND P5, PT, R147, R2, PT ;  /* 0x000000029300720c */ /* 0x000fe20003fa6270 */
[C---:B------:R-:W-:Y:S01]  /*4880*/  VIADD R144, R0.reuse, 0x11 ;  /* 0x0000001100907836 */ /* 0x040fe20000000000 */
[CC--:B------:R-:W-:Y:S01]  /*4890*/  ISETP.GE.OR P0, PT, R0.reuse, R132.reuse, !P0 ;  /* 0x000000840000720c */ /* 0x0c0fe20004706670 */
[----:B------:R-:W-:Y:S01]  /*48a0*/  VIADD R143, R0, 0x18 ;  /* 0x00000018008f7836 */ /* 0x000fe20000000000 */
[----:B------:R-:W-:Y:S01]  /*48b0*/  ISETP.GE.OR P6, PT, R148, R132, !P6 ;  /* 0x000000849400720c */ /* 0x000fe200077c6670 */
[----:B------:R-:W-:Y:S01]  /*48c0*/  VIADD R142, R0, 0x19 ;  /* 0x00000019008e7836 */ /* 0x000fe20000000000 */
[-C--:B------:R-:W-:Y:S01]  /*48d0*/  ISETP.GE.AND P4, PT, R146, R2.reuse, PT ;  /* 0x000000029200720c */ /* 0x080fe20003f86270 */
[----:B------:R-:W-:Y:S01]  /*48e0*/  VIADD R141, R0, 0x20 ;  /* 0x00000020008d7836 */ /* 0x000fe20000000000 */
[----:B------:R-:W-:Y:S01]  /*48f0*/  FSEL R4, R4, -INF , !P0 ;  /* 0xff80000004047808 */ /* 0x000fe20004000000 */
[C---:B------:R-:W-:Y:S01]  /*4900*/  VIADD R140, R0.reuse, 0x21 ;  /* 0x00000021008c7836 */ /* 0x040fe20000000000 */
[----:B------:R-:W-:Y:S01]  /*4910*/  FSEL R5, R5, -INF , !P6 ;  /* 0xff80000005057808 */ /* 0x000fe20007000000 */
[C---:B------:R-:W-:Y:S01]  /*4920*/  VIADD R139, R0.reuse, 0x28 ;  /* 0x00000028008b7836 */ /* 0x040fe20000000000 */
[-C--:B------:R-:W-:Y:S01]  /*4930*/  ISETP.GE.AND P3, PT, R145, R2.reuse, PT ;  /* 0x000000029100720c */ /* 0x080fe20003f66270 */
[----:B------:R-:W-:Y:S01]  /*4940*/  VIADD R138, R0, 0x29 ;  /* 0x00000029008a7836 */ /* 0x000fe20000000000 */
[-C--:B------:R-:W-:Y:S01]  /*4950*/  ISETP.GE.AND P2, PT, R144, R2.reuse, PT ;  /* 0x000000029000720c */ /* 0x080fe20003f46270 */
[C---:B------:R-:W-:Y:S01]  /*4960*/  VIADD R137, R0.reuse, 0x30 ;  /* 0x0000003000897836 */ /* 0x040fe20000000000 */
[-C--:B------:R-:W-:Y:S01]  /*4970*/  ISETP.GE.AND P1, PT, R143, R2.reuse, PT ;  /* 0x000000028f00720c */ /* 0x080fe20003f26270 */
[----:B------:R-:W-:Y:S01]  /*4980*/  VIADD R136, R0, 0x31 ;  /* 0x0000003100887836 */ /* 0x000fe20000000000 */
[----:B------:R-:W-:Y:S01]  /*4990*/  ISETP.GE.AND P0, PT, R142, R2, PT ;  /* 0x000000028e00720c */ /* 0x000fe20003f06270 */
[C---:B------:R-:W-:Y:S01]  /*49a0*/  VIADD R135, R0.reuse, 0x38 ;  /* 0x0000003800877836 */ /* 0x040fe20000000000 */
[----:B------:R-:W-:Y:S01]  /*49b0*/  ISETP.GE.OR P5, PT, R147, R132, !P5 ;  /* 0x000000849300720c */ /* 0x000fe20006fa6670 */
[----:B------:R-:W-:Y:S01]  /*49c0*/  VIADD R134, R0, 0x39 ;  /* 0x0000003900867836 */ /* 0x000fe20000000000 */
[----:B------:R-:W-:Y:S02]  /*49d0*/  ISETP.GE.AND P6, PT, R141, R2, PT ;  /* 0x000000028d00720c */ /* 0x000fe40003fc6270 */
[-C--:B------:R-:W-:Y:S02]  /*49e0*/  ISETP.GE.OR P4, PT, R146, R132.reuse, !P4 ;  /* 0x000000849200720c */ /* 0x080fe40006786670 */
[----:B------:R-:W-:Y:S02]  /*49f0*/  FSEL R16, R16, -INF , !P5 ;  /* 0xff80000010107808 */ /* 0x000fe40006800000 */
[-C--:B------:R-:W-:Y:S02]  /*4a00*/  ISETP.GE.OR P3, PT, R145, R132.reuse, !P3 ;  /* 0x000000849100720c */ /* 0x080fe40005f66670 */
[----:B------:R-:W-:Y:S02]  /*4a10*/  FSEL R17, R17, -INF , !P4 ;  /* 0xff80000011117808 */ /* 0x000fe40006000000 */
[-C--:B------:R-:W-:Y:S02]  /*4a20*/  ISETP.GE.OR P2, PT, R144, R132.reuse, !P2 ;  /* 0x000000849000720c */ /* 0x080fe40005746670 */
[-C--:B------:R-:W-:Y:S02]  /*4a30*/  ISETP.GE.OR P1, PT, R143, R132.reuse, !P1 ;  /* 0x000000848f00720c */ /* 0x080fe40004f26670 */
[-C--:B------:R-:W-:Y:S02]  /*4a40*/  ISETP.GE.OR P0, PT, R142, R132.reuse, !P0 ;  /* 0x000000848e00720c */ /* 0x080fe40004706670 */
[----:B------:R-:W-:Y:S02]  /*4a50*/  ISETP.GE.OR P6, PT, R141, R132, !P6 ;  /* 0x000000848d00720c */ /* 0x000fe400077c6670 */
[-C--:B------:R-:W-:Y:S02]  /*4a60*/  ISETP.GE.AND P5, PT, R140, R2.reuse, PT ;  /* 0x000000028c00720c */ /* 0x080fe40003fa6270 */
[-C--:B------:R-:W-:Y:S02]  /*4a70*/  ISETP.GE.AND P4, PT, R139, R2.reuse, PT ;  /* 0x000000028b00720c */ /* 0x080fe40003f86270 */
        /* <DEDUP_REMOVED lines=10> */
[-C--:B------:R-:W-:Y:S02]  /*4b20*/  ISETP.GE.OR P5, PT, R140, R132.reuse, !P5 ;  /* 0x000000848c00720c */ /* 0x080fe40006fa6670 */
[-C--:B------:R-:W-:Y:S02]  /*4b30*/  ISETP.GE.OR P4, PT, R139, R132.reuse, !P4 ;  /* 0x000000848b00720c */ /* 0x080fe40006786670 */
[----:B------:R-:W-:Y:S02]  /*4b40*/  VIADDMNMX R3, R3, UR9, RZ, !PT ;  /* 0x0000000903037c46 */ /* 0x000fe4000f8001ff */
[--C-:B------:R-:W-:Y:S02]  /*4b50*/  IADD3 R2, R149, 0x8, R133.reuse ;  /* 0x0000000895027810 */ /* 0x100fe40007ffe085 */
[----:B------:R-:W-:Y:S02]  /*4b60*/  FSEL R37, R37, -INF , !P5 ;  /* 0xff80000025257808 */ /* 0x000fe40006800000 */
[----:B------:R-:W-:Y:S02]  /*4b70*/  FSEL R48, R48, -INF , !P4 ;  /* 0xff80000030307808 */ /* 0x000fe40006000000 */
[-C--:B------:R-:W-:Y:S02]  /*4b80*/  ISETP.GE.AND P5, PT, R0, R3.reuse, PT ;  /* 0x000000030000720c */ /* 0x080fe40003fa6270 */
[-C--:B------:R-:W-:Y:S02]  /*4b90*/  ISETP.GE.AND P4, PT, R148, R3.reuse, PT ;  /* 0x000000039400720c */ /* 0x080fe40003f86270 */
[----:B------:R-:W-:Y:S02]  /*4ba0*/  VIMNMX R2, R2, UR6, PT ;  /* 0x0000000602027c48 */ /* 0x000fe4000bfe0100 */
[-C--:B------:R-:W-:Y:S02]  /*4bb0*/  ISETP.GE.OR P3, PT, R138, R132.reuse, !P3 ;  /* 0x000000848a00720c */ /* 0x080fe40005f66670 */
[-C--:B------:R-:W-:Y:S02]  /*4bc0*/  ISETP.GE.OR P2, PT, R137, R132.reuse, !P2 ;  /* 0x000000848900720c */ /* 0x080fe40005746670 */
[-C--:B------:R-:W-:Y:S02]  /*4bd0*/  ISETP.GE.OR P1, PT, R136, R132.reuse, !P1 ;  /* 0x000000848800720c */ /* 0x080fe40004f26670 */
[-C--:B------:R-:W-:Y:S02]  /*4be0*/  ISETP.GE.OR P0, PT, R135, R132.reuse, !P0 ;  /* 0x000000848700720c */ /* 0x080fe40004706670 */
[----:B------:R-:W-:Y:S01]  /*4bf0*/  ISETP.GE.OR P6, PT, R134, R132, !P6 ;  /* 0x000000848600720c */ /* 0x000fe200077c6670 */
[----:B------:R-:W-:Y:S01]  /*4c00*/  VIADD R132, R133, 0x40 ;  /* 0x0000004085847836 */ /* 0x000fe20000000000 */
[-C--:B------:R-:W-:Y:S02]  /*4c10*/  ISETP.GE.OR P5, PT, R0, R2.reuse, !P5 ;  /* 0x000000020000720c */ /* 0x080fe40006fa6670 */
[-C--:B------:R-:W-:Y:S02]  /*4c20*/  ISETP.GE.OR P4, PT, R148, R2.reuse, !P4 ;  /* 0x000000029400720c */ /* 0x080fe40006786670 */
        /* <DEDUP_REMOVED lines=8> */
[----:B------:R-:W-:Y:S02]  /*4cb0*/  FSEL R65, R65, -INF , !P6 ;  /* 0xff80000041417808 */ /* 0x000fe40007000000 */
[----:B------:R-:W-:Y:S02]  /*4cc0*/  FSEL R6, R6, -INF , !P5 ;  /* 0xff80000006067808 */ /* 0x000fe40006800000 */
[----:B------:R-:W-:Y:S02]  /*4cd0*/  FSEL R7, R7, -INF , !P4 ;  /* 0xff80000007077808 */ /* 0x000fe40006000000 */
        /* <DEDUP_REMOVED lines=23> */
[----:B------:R-:W-:Y:S01]  /*4e50*/  ISETP.GE.AND P4, PT, R134, R3, PT ;  /* 0x000000038600720c */ /* 0x000fe20003f86270 */
[----:B------:R-:W-:Y:S01]  /*4e60*/  VIADD R3, R133, 0x48 ;  /* 0x0000004885037836 */ /* 0x000fe20000000000 */
[C-C-:B------:R-:W-:Y:S02]  /*4e70*/  IADD3 R150, R149.reuse, 0x40, R133.reuse ;  /* 0x0000004095967810 */ /* 0x140fe40007ffe085 */
[----:B------:R-:W-:Y:S02]  /*4e80*/  IADD3 R149, R149, 0x48, R133 ;  /* 0x0000004895957810 */ /* 0x000fe40007ffe085 */
        /* <DEDUP_REMOVED lines=114> */
.L_x_705:
[C---:B------:R-:W-:Y:S01]  /*55b0*/  FMUL.FTZ R132, R238.reuse, 1.4426950216293334961 ;  /* 0x3fb8aa3bee847820 */ /* 0x040fe20000410000 */
[----:B------:R-:W-:Y:S01]  /*55c0*/  FSETP.NEU.FTZ.AND P0, PT, R238, -INF , PT ;  /* 0xff800000ee00780b */ /* 0x000fe20003f1d000 */
[----:B------:R-:W-:Y:S01]  /*55d0*/  FMUL.FTZ R3, R239, 1.4426950216293334961 ;  /* 0x3fb8aa3bef037820 */ /* 0x000fe20000410000 */
[----:B------:R-:W-:Y:S01]  /*55e0*/  FMUL.FTZ R2, R236, 1.4426950216293334961 ;  /* 0x3fb8aa3bec027820 */ /* 0x000fe20000410000 */
[----:B------:R-:W-:Y:S01]  /*55f0*/  FMUL.FTZ R0, R237, 1.4426950216293334961 ;  /* 0x3fb8aa3bed007820 */ /* 0x000fe20000410000 */
[----:B------:R-:W-:Y:S01]  /*5600*/  FSEL R132, R132, RZ, P0 ;  /* 0x000000ff84847208 */ /* 0x000fe20000000000 */
[----:B------:R-:W-:Y:S01]  /*5610*/  UISETP.GT.AND UP3, UPT, UR8, UR23, UPT ;  /* 0x000000170800728c */ /* 0x000fe2000bf64270 */
[----:B------:R-:W-:Y:S03]  /*5620*/  FSETP.NEU.FTZ.AND P0, PT, R239, -INF , PT ;  /* 0xff800000ef00780b */ /* 0x000fe60003f1d000 */
        /* <DEDUP_REMOVED lines=31> */
[--C-:B------:R-:W-:Y:S01]  /*5820*/  FFMA.FTZ R20, R20, UR7, -R132.reuse ;  /* 0x0000000714147c23 */ /* 0x100fe20008010884 */
        /* <DEDUP_REMOVED lines=25> */
[----:B------:R-:W-:Y:S01]  /*59c0*/  FFMA.FTZ R132, R65, UR7, -R132 ;  /* 0x0000000741847c23 */ /* 0x000fe20008010884 */
[----:B------:R-:W-:Y:S04]  /*59d0*/  FSETP.NEU.FTZ.AND P0, PT, R237, -INF , PT ;  /* 0xff800000ed00780b */ /* 0x000fe80003f1d000 */
[----:B------:R-:W-:Y:S01]  /*59e0*/  MUFU.EX2 R171, R18 ;  /* 0x0000001200ab7308 */ /* 0x000fe20000000800 */
[----:B------:R-:W-:Y:S02]  /*59f0*/  FSEL R0, R0, RZ, P0 ;  /* 0x000000ff00007208 */ /* 0x000fe40000000000 */
[----:B------:R-:W-:Y:S03]  /*5a00*/  PLOP3.LUT P0, PT, PT, PT, UP3, 0x80, 0x0 ;  /* 0x000000000000781c */ /* 0x000fe60003f0f038 */
[--C-:B------:R-:W-:Y:S04]  /*5a10*/  FFMA.FTZ R62, R62, UR7, -R0.reuse ;  /* 0x000000073e3e7c23 */ /* 0x100fe80008010800 */
        /* <DEDUP_REMOVED lines=17> */
[----:B------:R-:W-:Y:S09]  /*5b30*/  FFMA.FTZ R0, R63, UR7, -R0 ;  /* 0x000000073f007c23 */ /* 0x000ff20008010800 */
        /* <DEDUP_REMOVED lines=118> */
[-C--:B------:R-:W-:Y:S03]  /*62a0*/  IADD3 R146, R188, R0.reuse, RZ ;  /* 0x00000000bc927210 */ /* 0x080fe60007ffe0ff */
[----:B------:R-:W-:Y:S01]  /*62b0*/  LDSM.16.M88.4 R64, [R0+0x8000] ;  /* 0x008000000040783b */ /* 0x000fe20000000200 */
[----:B------:R-:W-:Y:S07]  /*62c0*/  IADD3 R145, R182, R0, RZ ;  /* 0x00000000b6917210 */ /* 0x000fee0007ffe0ff */
        /* <DEDUP_REMOVED lines=123> */
[----:B------:R-:W-:Y:S01]  /*6a80*/  FADD.FTZ R28, -R192, R28 ;  /* 0x0000001cc01c7221 */ /* 0x000fe20000010100 */
[C---:B------:R-:W-:Y:S05]  /*6a90*/  HMMA.16816.F32.BF16 R48, R132.reuse, R6, R48 ;  /* 0x000000068430723c */ /* 0x040fea0000041830 */
[C---:B------:R-:W-:Y:S01]  /*6aa0*/  FADD.FTZ R22, -R194.reuse, R22 ;  /* 0x00000016c2167221 */ /* 0x040fe20000010100 */
[-C--:B---3--:R-:W-:Y:S05]  /*6ab0*/  HMMA.16816.F32.BF16 R52, R132, R8.reuse, R52 ;  /* 0x000000088434723c */ /* 0x088fea0000041834 */
[----:B------:R-:W-:Y:S01]  /*6ac0*/  FADD.FTZ R23, -R194, R23 ;  /* 0x00000017c2177221 */ /* 0x000fe20000010100 */
[C---:B------:R-:W-:Y:S05]  /*6ad0*/  HMMA.16816.F32.BF16 R56, R140.reuse, R8, R56 ;  /* 0x000000088c38723c */ /* 0x040fea0000041838 */
[C---:B------:R-:W-:Y:S01]  /*6ae0*/  FADD.FTZ R24, -R192.reuse, R24 ;  /* 0x00000018c0187221 */ /* 0x040fe20000010100 */
[-C--:B------:R-:W-:Y:S05]  /*6af0*/  HMMA.16816.F32.BF16 R60, R140, R10.reuse, R60 ;  /* 0x0000000a8c3c723c */ /* 0x080fea000004183c */
[C---:B------:R-:W-:Y:S01]  /*6b00*/  FADD.FTZ R25, -R192.reuse, R25 ;  /* 0x00000019c0197221 */ /* 0x040fe20000010100 */
[----:B------:R-:W-:Y:S05]  /*6b10*/  HMMA.16816.F32.BF16 R64, R132, R10, R64 ;  /* 0x0000000a8440723c */ /* 0x000fea0000041840 */
[C---:B------:R-:W-:Y:S01]  /*6b20*/  FADD.FTZ R26, -R191.reuse, R26 ;  /* 0x0000001abf1a7221 */ /* 0x040fe20000010100 */
[----:B------:R-:W-:Y:S01]  /*6b30*/  FADD.FTZ R27, -R191, R27 ;  /* 0x0000001bbf1b7221 */ /* 0x000fe20000010100 */
[----:B------:R-:W-:Y:S01]  /*6b40*/  FADD.FTZ R29, -R192, R29 ;  /* 0x0000001dc01d7221 */ /* 0x000fe20000010100 */
[----:B------:R-:W-:Y:S03]  /*6b50*/  FMUL.FTZ R0, R169, R28 ;  /* 0x0000001ca9007220 */ /* 0x000fe60000410000 */
        /* <DEDUP_REMOVED lines=9> */
[----:B------:R-:W-:Y:S01]  /*6bf0*/  FMUL.FTZ R28, R168, R29 ;  /* 0x0000001da81c7220 */ /* 0x000fe20000410000 */
        /* <DEDUP_REMOVED lines=24> */
[----:B------:R-:W-:Y:S01]  /*6d80*/  F2FP.BF16.F32.PACK_AB R147, R17, R16 ;  /* 0x000000101193723e */ /* 0x000fe200000010ff */
        /* <DEDUP_REMOVED lines=107> */
.L_x_706:
[----:B------:R-:W-:Y:S01]  /*7440*/  STS [R198+0x14000], R153 ;  /* 0x01400099c6007388 */ /* 0x000fe20000000800 */
[----:B------:R-:W-:Y:S01]  /*7450*/  IMAD.SHL.U32 R36, R190, 0x2, RZ ;  /* 0x00000002be247824 */ /* 0x000fe200078e00ff */
[----:B-1----:R-:W-:Y:S02]  /*7460*/  MOV R2, UR4 ;  /* 0x0000000400027c02 */ /* 0x002fe40008000f00 */
[----:B------:R-:W-:Y:S02]  /*7470*/  STS [R198+0x14400], R152 ;  /* 0x01440098c6007388 */ /* 0x000fe40000000800 */
[----:B------:R-:W-:Y:S02]  /*7480*/  IADD3 R2, R36, 0x8000, R2 ;  /* 0x0000800024027810 */ /* 0x000fe40007ffe002 */
[----:B------:R1:W-:Y:S04]  /*7490*/  STS [R200+0x14000], R147 ;  /* 0x01400093c8007388 */ /* 0x0003e80000000800 */
[----:B------:R-:W-:Y:S04]  /*74a0*/  STS [R200+0x14400], R144 ;  /* 0x01440090c8007388 */ /* 0x000fe80000000800 */
[----:B------:R-:W-:Y:S04]  /*74b0*/  STS [R198+0x16000], R151 ;  /* 0x01600097c6007388 */ /* 0x000fe80000000800 */
[----:B------:R-:W-:Y:S04]  /*74c0*/  STS [R198+0x16400], R150 ;  /* 0x01640096c6007388 */ /* 0x000fe80000000800 */
[----:B------:R-:W-:Y:S04]  /*74d0*/  STS [R200+0x16000], R149 ;  /* 0x01600095c8007388 */ /* 0x000fe80000000800 */
[----:B------:R-:W-:Y:S04]  /*74e0*/  STS [R200+0x16400], R148 ;  /* 0x01640094c8007388 */ /* 0x000fe80000000800 */
[----:B------:R-:W-:Y:S01]  /*74f0*/  STS [R204+0x14000], R137 ;  /* 0x01400089cc007388 */ /* 0x000fe20000000800 */
[----:B-1----:R-:W-:Y:S03]  /*7500*/  LEA R147, R250, UR4, 0x1 ;  /* 0x00000004fa937c11 */ /* 0x002fe6000f8e08ff */
        /* <DEDUP_REMOVED lines=24> */
[----:B-1----:R-:W-:Y:S05]  /*7690*/  IMAD.IADD R0, R2, 0x1, R182 ;  /* 0x0000000102007824 */ /* 0x002fea00078e02b6 */
[----:B------:R-:W-:Y:S04]  /*76a0*/  LDSM.16.MT88.4 R4, [R180+0x1c000] ;  /* 0x01c00000b404783b */ /* 0x000fe80000004200 */
        /* <DEDUP_REMOVED lines=124> */
.L_x_707:
        /* <DEDUP_REMOVED lines=10> */
[----:B------:R-:W-:Y:S02]  /*7f10*/  UISETP.GT.AND UP2, UPT, UR8, UR23, UPT ;  /* 0x000000170800728c */ /* 0x000fe4000bf44270 */
[----:B------:R-:W-:Y:S01]  /*7f20*/  UIADD3 UR8, UR8, -0x1, URZ ;  /* 0xffffffff08087890 */ /* 0x000fe2000fffe03f */
        /* <DEDUP_REMOVED lines=227> */
[----:B------:R-:W-:Y:S01]  /*8d60*/  PLOP3.LUT P0, PT, PT, PT, UP2, 0x80, 0x0 ;  /* 0x000000000000781c */ /* 0x000fe20003f0f028 */
[----:B------:R-:W-:Y:S02]  /*8d70*/  @UP3 UIADD3 UR20, UP0, UR20, -0x200, URZ ;  /* 0xfffffe0014143890 */ /* 0x000fe4000ff1e03f */
[----:B------:R-:W-:Y:S02]  /*8d80*/  REDG.E.ADD.F32.FTZ.RN.STRONG.GPU desc[UR10][R8.64], R31 ;  /* 0x0000001f080079a6 */ /* 0x000fe4000c10f38a */
        /* <DEDUP_REMOVED lines=157> */
[----:B------:R-:W-:Y:S01]  /*9760*/  STS [R252], R16 ;  /* 0x00000010fc007388 */ /* 0x000fe20000000800 */
[----:B------:R-:W-:Y:S01]  /*9770*/  FMUL.FTZ R126, R126, UR7 ;  /* 0x000000077e7e7c20 */ /* 0x000fe20008410000 */
[----:B------:R-:W-:Y:S01]  /*9780*/  FMUL.FTZ R0, R127, UR7 ;  /* 0x000000077f007c20 */ /* 0x000fe20008410000 */
[----:B------:R-:W-:Y:S01]  /*9790*/  F2FP.BF16.F32.PACK_AB R4, R4, R128 ;  /* 0x000000800404723e */ /* 0x000fe200000010ff */
[----:B------:R-:W-:Y:S01]  /*97a0*/  STS [R252+0x400], R15 ;  /* 0x0004000ffc007388 */ /* 0x000fe20000000800 */
[----:B------:R-:W-:Y:S01]  /*97b0*/  F2FP.BF16.F32.PACK_AB R3, R3, R130 ;  /* 0x000000820303723e */ /* 0x000fe200000010ff */
[----:B------:R-:W-:Y:S01]  /*97c0*/  UISETP.NE.AND UP0, UPT, UR31, -0x1, UPT ;  /* 0xffffffff1f00788c */ /* 0x000fe2000bf05270 */
[----:B------:R-:W-:Y:S01]  /*97d0*/  F2FP.BF16.F32.PACK_AB R6, R6, R120 ;  /* 0x000000780606723e */ /* 0x000fe200000010ff */
[----:B------:R-:W-:Y:S01]  /*97e0*/  USHF.L.U32 UR18, UR22, 0x7, URZ ;  /* 0x0000000716127899 */ /* 0x000fe2000800063f */
[----:B------:R-:W-:-:S02]  /*97f0*/  F2FP.BF16.F32.PACK_AB R5, R5, R122 ;  /* 0x0000007a0505723e */ /* 0x000fc400000010ff */
[----:B------:R-:W-:Y:S02]  /*9800*/  F2FP.BF16.F32.PACK_AB R2, R2, R124 ;  /* 0x0000007c0202723e */ /* 0x000fe400000010ff */
[----:B------:R-:W-:Y:S02]  /*9810*/  F2FP.BF16.F32.PACK_AB R0, R0, R126 ;  /* 0x0000007e0000723e */ /* 0x000fe400000010ff */
[----:B------:R-:W-:Y:S02]  /*9820*/  F2FP.BF16.F32.PACK_AB R68, R69, R68 ;  /* 0x000000444544723e */ /* 0x000fe400000010ff */
[----:B------:R-:W-:Y:S01]  /*9830*/  F2FP.BF16.F32.PACK_AB R70, R71, R70 ;  /* 0x000000464746723e */ /* 0x000fe200000010ff */
[----:B------:R-:W-:Y:S01]  /*9840*/  @UP0 UIADD3 UR7, UR24, UR31, URZ ;  /* 0x0000001f18070290 */ /* 0x000fe2000fffe03f */
[----:B------:R-:W-:Y:S01]  /*9850*/  F2FP.BF16.F32.PACK_AB R80, R81, R80 ;  /* 0x000000505150723e */ /* 0x000fe200000010ff */
[----:B------:R-:W-:Y:S01]  /*9860*/  @UP0 ULDC.64 UR8, c[0x0][0x450] ;  /* 0x0001140000080ab9 */ /* 0x000fe20000000a00 */
[----:B------:R-:W-:Y:S01]  /*9870*/  F2FP.BF16.F32.PACK_AB R82, R83, R82 ;  /* 0x000000525352723e */ /* 0x000fe200000010ff */
[----:B------:R-:W-:Y:S01]  /*9880*/  @UP0 UIMAD.WIDE.U32 UR12, UR7, UR8, URZ ;  /* 0x00000008070c02a5 */ /* 0x000fe2000f8e003f */
[----:B------:R-:W-:Y:S01]  /*9890*/  F2FP.BF16.F32.PACK_AB R72, R73, R72 ;  /* 0x000000484948723e */ /* 0x000fe200000010ff */
[----:B------:R-:W-:Y:S01]  /*98a0*/  @UP0 UIMAD UR7, UR7, UR9, URZ ;  /* 0x00000009070702a4 */ /* 0x000fe2000f8e023f */
[----:B------:R-:W-:-:S02]  /*98b0*/  F2FP.BF16.F32.PACK_AB R74, R75, R74 ;  /* 0x0000004a4b4a723e */ /* 0x000fc400000010ff */
[----:B------:R-:W-:Y:S01]  /*98c0*/  F2FP.BF16.F32.PACK_AB R76, R77, R76 ;  /* 0x0000004c4d4c723e */ /* 0x000fe200000010ff */
[----:B------:R-:W-:Y:S01]  /*98d0*/  @UP0 UIADD3 UR21, UR13, UR7, URZ ;  /* 0x000000070d150290 */ /* 0x000fe2000fffe03f */
[----:B------:R-:W-:Y:S01]  /*98e0*/  F2FP.BF16.F32.PACK_AB R78, R79, R78 ;  /* 0x0000004e4f4e723e */ /* 0x000fe200000010ff */
[----:B------:R-:W-:Y:S01]  /*98f0*/  @UP0 UMOV UR20, UR12 ;  /* 0x0000000c00140c82 */ /* 0x000fe20008000000 */
        /* <DEDUP_REMOVED lines=8> */
[----:B------:R-:W-:Y:S01]  /*9980*/  PLOP3.LUT P0, PT, PT, PT, UP0, 0x80, 0x0 ;  /* 0x000000000000781c */ /* 0x000fe20003f0f008 */
[----:B--2---:R-:W-:Y:S04]  /*9990*/  STS [R159], R12 ;  /* 0x0000000c9f007388 */ /* 0x004fe80000000800 */
[----:B---3--:R-:W-:Y:S04]  /*99a0*/  STS [R158], R11 ;  /* 0x0000000b9e007388 */ /* 0x008fe80000000800 */
[----:B------:R-:W-:Y:S04]  /*99b0*/  STS [R252+0x2000], R14 ;  /* 0x0020000efc007388 */ /* 0x000fe80000000800 */
[----:B------:R-:W-:Y:S04]  /*99c0*/  STS [R252+0x2400], R13 ;  /* 0x0024000dfc007388 */ /* 0x000fe80000000800 */
[----:B----4-:R-:W-:Y:S04]  /*99d0*/  STS [R157], R10 ;  /* 0x0000000a9d007388 */ /* 0x010fe80000000800 */
        /* <DEDUP_REMOVED lines=20> */
[----:B--2---:R-:W-:-:S03]  /*9b20*/  SHF.R.S32.HI R0, RZ, 0x1f, R3 ;  /* 0x0000001fff007819 */ /* 0x004fc60000011403 */
        /* <DEDUP_REMOVED lines=20> */
.L_x_709:
        /* <DEDUP_REMOVED lines=23> */
.L_x_710:
        /* <DEDUP_REMOVED lines=45> */
.L_x_712:
[----:B------:R-:W-:Y:S05]  /*a0b0*/  BSYNC B0 ;  /* 0x0000000000007941 */ /* 0x000fea0003800000 */
.L_x_711:
        /* <DEDUP_REMOVED lines=14> */
.L_x_714:
[----:B------:R-:W-:Y:S05]  /*a1a0*/  BSYNC B0 ;  /* 0x0000000000007941 */ /* 0x000fea0003800000 */
.L_x_713:
        /* <DEDUP_REMOVED lines=15> */
.L_x_716:
[----:B------:R-:W-:Y:S05]  /*a2a0*/  BSYNC B0 ;  /* 0x0000000000007941 */ /* 0x000fea0003800000 */
.L_x_715:
        /* <DEDUP_REMOVED lines=14> */
.L_x_718:
[----:B------:R-:W-:Y:S05]  /*a390*/  BSYNC B0 ;  /* 0x0000000000007941 */ /* 0x000fea0003800000 */
.L_x_717:
        /* <DEDUP_REMOVED lines=27> */
.L_x_720:
[----:B------:R-:W-:Y:S05]  /*a550*/  BSYNC B0 ;  /* 0x0000000000007941 */ /* 0x000fea0003800000 */
.L_x_719:
        /* <DEDUP_REMOVED lines=14> */
.L_x_722:
[----:B------:R-:W-:Y:S05]  /*a640*/  BSYNC B0 ;  /* 0x0000000000007941 */ /* 0x000fea0003800000 */
.L_x_721:
        /* <DEDUP_REMOVED lines=14> */
.L_x_724:
[----:B------:R-:W-:Y:S05]  /*a730*/  BSYNC B0 ;  /* 0x0000000000007941 */ /* 0x000fea0003800000 */
.L_x_723:
        /* <DEDUP_REMOVED lines=11> */
[----:B------:R1:W-:Y:S02]  /*a7f0*/  STG.E.128 desc[UR10][R2.64], R28 ;  /* 0x0000001c02007986 */ /* 0x0003e4000c101d0a */
.L_x_703:
[----:B------:R-:W-:Y:S05]  /*a800*/  BSYNC B1 ;  /* 0x0000000000017941 */ /* 0x000fea0003800000 */
.L_x_681:
[----:B------:R-:W-:Y:S02]  /*a810*/  ULDC UR6, c[0x0][0xc] ;  /* 0x0000030000067ab9 */ /* 0x000fe40000000800 */
[----:B------:R-:W-:-:S04]  /*a820*/  UIADD3 UR22, UR6, UR22, URZ ;  /* 0x0000001606167290 */ /* 0x000fc8000fffe03f */
[----:B------:R-:W-:-:S06]  /*a830*/  UISETP.GE.AND UP0, UPT, UR22, UR61, UPT ;  /* 0x0000003d1600728c */ /* 0x000fcc000bf06270 */
[----:B------:R-:W-:-:S13]  /*a840*/  PLOP3.LUT P0, PT, PT, PT, UP0, 0x80, 0x0 ;  /* 0x000000000000781c */ /* 0x000fda0003f0f008 */
[----:B------:R-:W-:Y:S05]  /*a850*/  @P0 BRA `(.L_x_725) ;  /* 0x0000000000040947 */ /* 0x000fea0003800000 */
[----:B------:R-:W-:Y:S05]  /*a860*/  BRA `(.L_x_726) ;  /* 0xffffff6000ac7947 */ /* 0x000fea000383ffff */
.L_x_725:
[----:B------:R-:W-:Y:S05]  /*a870*/  EXIT ;  /* 0x000000000000794d */ /* 0x000fea0003800000 */
.L_x_727:
        /* <DEDUP_REMOVED lines=16> */
.L_x_2467:


//--------------------- .text._ZN5flash44flash_bwd_dq_dk_dv_loop_seqk_parallel_kernelI23Flash_bwd_kernel_traitsILi64ELi128ELi128ELi8ELi4ELi4ELi4ELb0ELb0EN7cutlass10bfloat16_tE19Flash_kernel_traitsILi64ELi128ELi128ELi8ES3_EELb0ELb0ELb1ELb1ELb0ELb0ELb0EEEvNS_16Flash_bwd_paramsE --------------------------
	.section	.text._ZN5flash44flash_bwd_dq_dk_dv_loop_seqk_parallel_kernelI23Flash_bwd_kernel_traitsILi64ELi128ELi128ELi8ELi4ELi4ELi4ELb0ELb0EN7cutlass10bfloat16_tE19Flash_kernel_traitsILi64ELi128ELi128ELi8ES3_EELb0ELb0ELb1ELb1ELb0ELb0ELb0EEEvNS_16Flash_bwd_paramsE,"ax",@progbits
	.align	128
        .global         _ZN5flash44flash_bwd_dq_dk_dv_loop_seqk_parallel_kernelI23Flash_bwd_kernel_traitsILi64ELi128ELi128ELi8ELi4ELi4ELi4ELb0ELb0EN7cutlass10bfloat16_tE19Flash_kernel_traitsILi64ELi128ELi128ELi8ES3_EELb0ELb0ELb1ELb1ELb0ELb0ELb0EEEvNS_16Flash_bwd_paramsE
        .type           _ZN5flash44flash_bwd_dq_dk_dv_loop_seqk_parallel_kernelI23Flash_bwd_kernel_traitsILi64ELi128ELi128ELi8ELi4ELi4ELi4ELb0ELb0EN7cutlass10bfloat16_tE19Flash_kernel_traitsILi64ELi128ELi128ELi8ES3_EELb0ELb0ELb1ELb1ELb0ELb0ELb0EEEvNS_16Flash_bwd_paramsE,@function
        .size           _ZN5flash44flash_bwd_dq_dk_dv_loop_seqk_parallel_kernelI23Flash_bwd_kernel_traitsILi64ELi128ELi128ELi8ELi4ELi4ELi4ELb0ELb0EN7cutlass10bfloat16_tE19Flash_kernel_traitsILi64ELi128ELi128ELi8ES3_EELb0ELb0ELb1ELb1ELb0ELb0ELb0EEEvNS_16Flash_bwd_paramsE,(.L_x_2468 - _ZN5flash44flash_bwd_dq_dk_dv_loop_seqk_parallel_kernelI23Flash_bwd_kernel_traitsILi64ELi128ELi128ELi8ELi4ELi4ELi4ELb0ELb0EN7cutlass10bfloat16_tE19Flash_kernel_traitsILi64ELi128ELi128ELi8ES3_EELb0ELb0ELb1ELb1ELb0ELb0ELb0EEEvNS_16Flash_bwd_paramsE)
        .other          _ZN5flash44flash_bwd_dq_dk_dv_loop_seqk_parallel_kernelI23Flash_bwd_kernel_traitsILi64ELi128ELi128ELi8ELi4ELi4ELi4ELb0ELb0EN7cutlass10bfloat16_tE19Flash_kernel_traitsILi64ELi128ELi128ELi8ES3_EELb0ELb0ELb1ELb1ELb0ELb0ELb0EEEvNS_16Flash_bwd_paramsE,@"STO_CUDA_ENTRY STV_DEFAULT"
_ZN5flash44flash_bwd_dq_dk_dv_loop_seqk_parallel_kernelI23Flash_bwd_kernel_traitsILi64ELi128ELi128ELi8ELi4ELi4ELi4ELb0ELb0EN7cutlass10bfloat16_tE19Flash_kernel_traitsILi64ELi128ELi128ELi8ES3_EELb0ELb0ELb1ELb1ELb0ELb0ELb0EEEvNS_16Flash_bwd_paramsE:
.text._ZN5flash44flash_bwd_dq_dk_dv_loop_seqk_parallel_kernelI23Flash_bwd_kernel_traitsILi64ELi128ELi128ELi8ELi4ELi4ELi4ELb0ELb0EN7cutlass10bfloat16_tE19Flash_kernel_traitsILi64ELi128ELi128ELi8ES3_EELb0ELb0ELb1ELb1ELb0ELb0ELb0EEEvNS_16Flash_bwd_paramsE:
        /* <DEDUP_REMOVED lines=16> */
[----:B------:R-:W-:-:S04]  /*0100*/  IMAD.MOV.U32 R207, RZ, RZ, -0x10 ;  /* 0xfffffff0ffcf7424 */ /* 0x000fc800078e00ff */
        /* <DEDUP_REMOVED lines=63> */
[----:B------:R-:W-:Y:S01]  /*0500*/  LOP3.LUT R251, R8, 0xfffffe00, R4, 0xf8, !PT ;  /* 0xfffffe0008fb7812 */ /* 0x000fe200078ef804 */
[----:B------:R-:W-:Y:S01]  /*0510*/  IMAD.SHL.U32 R8, R10, 0x10, RZ ;  /* 0x000000100a087824 */ /* 0x000fe200078e00ff */
[----:B------:R-:W-:Y:S01]  /*0520*/  LOP3.LUT R4, R5, 0x8, R14, 0xf8, !PT ;  /* 0x0000000805047812 */ /* 0x000fe200078ef80e */
[----:B------:R-:W-:Y:S01]  /*0530*/  IMAD.IADD R184, R2, 0x1, R184 ;  /* 0x0000000102b87824 */ /* 0x000fe200078e02b8 */
[----:B------:R-:W-:-:S02]  /*0540*/  LOP3.LUT R2, R15, 0x7ffffffc, RZ, 0xc0, !PT ;  /* 0x7ffffffc0f027812 */ /* 0x000fc400078ec0ff */
[----:B------:R-:W-:Y:S01]  /*0550*/  LOP3.LUT R6, R7, 0x1, RZ, 0xc0, !PT ;  /* 0x0000000107067812 */ /* 0x000fe200078ec0ff */
[----:B------:R-:W-:Y:S01]  /*0560*/  IMAD.SHL.U32 R184, R184, 0x2, RZ ;  /* 0x00000002b8b87824 */ /* 0x000fe200078e00ff */
[----:B------:R-:W-:Y:S01]  /*0570*/  LOP3.LUT R180, R180, R4, R0, 0xf6, !PT ;  /* 0x00000004b4b47212 */ /* 0x000fe200078ef600 */
[----:B------:R-:W-:Y:S01]  /*0580*/  IMAD.IADD R0, R13, 0x1, -R2 ;  /* 0x000000010d007824 */ /* 0x000fe200078e0a02 */
[----:B------:R-:W-:Y:S01]  /*0590*/  ISETP.NE.U32.AND P0, PT, R6, 0x1, PT ;  /* 0x000000010600780c */ /* 0x000fe20003f05070 */
[----:B------:R-:W-:Y:S01]  /*05a0*/  IMAD.SHL.U32 R2, R7, 0x40, RZ ;  /* 0x0000004007027824 */ /* 0x000fe200078e00ff */
[----:B------:R-:W-:Y:S01]  /*05b0*/  SEL R185, R209, 0xffffffe0, !P4 ;  /* 0xffffffe0d1b97807 */ /* 0x000fe20006000000 */
[----:B------:R-:W-:Y:S01]  /*05c0*/  IMAD.SHL.U32 R6, R16, 0x40, RZ ;  /* 0x0000004010067824 */ /* 0x000fe200078e00ff */
[----:B------:R-:W-:Y:S01]  /*05d0*/  R2P PR, R7, 0x6 ;  /* 0x0000000607007804 */ /* 0x000fe20000000000 */
[----:B------:R-:W-:Y:S01]  /*05e0*/  IMAD.SHL.U32 R7, R0, 0x2, RZ ;  /* 0x0000000200077824 */ /* 0x000fe200078e00ff */
[----:B------:R-:W-:Y:S01]  /*05f0*/  LOP3.LUT R0, R2, 0x1c0, RZ, 0xc0, !PT ;  /* 0x000001c002007812 */ /* 0x000fe200078ec0ff */
[----:B------:R-:W-:Y:S01]  /*0600*/  IMAD.SHL.U32 R2, R3, 0x8, RZ ;  /* 0x0000000803027824 */ /* 0x000fe200078e00ff */
        /* <DEDUP_REMOVED lines=29> */
[----:B------:R-:W-:Y:S01]  /*07e0*/  LEA R180, R180, UR4, 0x1 ;  /* 0x00000004b4b47c11 */ /* 0x000fe2000f8e08ff */
        /* <DEDUP_REMOVED lines=35> */
[----:B-1----:R-:W-:Y:S02]  /*0a20*/  IMAD.IADD R6, R209, 0x1, R6 ;  /* 0x00000001d1067824 */ /* 0x002fe400078e0206 */
[----:B------:R-:W-:Y:S02]  /*0a30*/  IMAD.IADD R211, R208, 0x1, R209 ;  /* 0x00000001d0d37824 */ /* 0x000fe400078e02d1 */
[C---:B--2---:R-:W-:Y:S02]  /*0a40*/  VIADD R5, R7.reuse, 0x2440 ;  /* 0x0000244007057836 */ /* 0x044fe40000000000 */
[----:B------:R-:W-:Y:S02]  /*0a50*/  @P2 VIADD R5, R7, 0x23c0 ;  /* 0x000023c007052836 */ /* 0x000fe40000000000 */
[----:B------:R-:W-:-:S02]  /*0a60*/  IMAD.IADD R210, R209, 0x1, R205 ;  /* 0x00000001d1d27824 */ /* 0x000fc400078e02cd */
[----:B------:R-:W-:Y:S01]  /*0a70*/  IMAD.IADD R185, R185, 0x1, R183 ;  /* 0x00000001b9b97824 */ /* 0x000fe200078e02b7 */
[----:B------:R1:W-:Y:S04]  /*0a80*/  STL [R1+0xc], R5 ;  /* 0x00000c0501007387 */ /* 0x0003e80000100800 */
[----:B------:R2:W-:Y:S01]  /*0a90*/  STL [R1+0x30], R6 ;  /* 0x0000300601007387 */ /* 0x0005e20000100800 */
[C---:B-1----:R-:W-:Y:S02]  /*0aa0*/  IMAD.IADD R5, R209.reuse, 0x1, R4 ;  /* 0x00000001d1057824 */ /* 0x042fe400078e0204 */
[--C-:B------:R-:W-:Y:S02]  /*0ab0*/  IMAD.IADD R4, R0, 0x1, R3.reuse ;  /* 0x0000000100047824 */ /* 0x100fe400078e0203 */
[----:B------:R-:W-:Y:S01]  /*0ac0*/  IMAD.IADD R0, R2, 0x1, R3 ;  /* 0x0000000102007824 */ /* 0x000fe200078e0203 */
[----:B------:R2:W-:Y:S01]  /*0ad0*/  STL [R1+0x2c], R5 ;  /* 0x00002c0501007387 */ /* 0x0005e20000100800 */
[----:B------:R-:W-:-:S03]  /*0ae0*/  IMAD.IADD R209, R209, 0x1, R207 ;  /* 0x00000001d1d17824 */ /* 0x000fc600078e02cf */
[----:B------:R2:W-:Y:S04]  /*0af0*/  STL [R1+0x28], R4 ;  /* 0x0000280401007387 */ /* 0x0005e80000100800 */
[----:B------:R2:W-:Y:S02]  /*0b00*/  STL [R1+0x24], R0 ;  /* 0x0000240001007387 */ /* 0x0005e40000100800 */
.L_x_806:
        /* <DEDUP_REMOVED lines=67> */
.L_x_728:
        /* <DEDUP_REMOVED lines=14> */
[----:B------:R-:W-:Y:S02]  /*1020*/  UIMAD UR30, UR48, UR11, UR7 ;  /* 0x0000000b301e72a4 */ /* 0x000fe4000f8e0207 */
[----:B------:R-:W-:Y:S01]  /*1030*/  USHF.L.U32 UR17, UR48, 0x7, URZ ;  /* 0x0000000730117899 */ /* 0x000fe2000800063f */
[----:B------:R-:W-:Y:S01]  /*1040*/  @!UP2 ULDC.64 UR10, c[0x0][0x418] ;  /* 0x00010600000aaab9 */ /* 0x000fe20000000a00 */
[----:B------:R-:W-:Y:S01]  /*1050*/  ULDC UR61, c[0x0][0x2d4] ;  /* 0x0000b500003d7ab9 */ /* 0x000fe20000000800 */
[----:B------:R-:W-:-:S02]  /*1060*/  @!UP2 UIMAD UR7, UR60, UR10, URZ ;  /* 0x0000000a3c07a2a4 */ /* 0x000fc4000f8e023f */
[----:B------:R-:W-:Y:S02]  /*1070*/  USEL UR37, UR17, URZ, UP0 ;  /* 0x0000003f11257287 */ /* 0x000fe40008000000 */
[----:B------:R-:W-:Y:S02]  /*1080*/  @!UP2 UIMAD UR34, UR48, UR11, UR7 ;  /* 0x0000000b3022a2a4 */ /* 0x000fe4000f8e0207 */
[----:B------:R-:W-:Y:S02]  /*1090*/  USHF.R.S32.HI UR35, URZ, 0x1f, UR61 ;  /* 0x0000001f3f237899 */ /* 0x000fe4000801143d */
[----:B------:R-:W-:Y:S01]  /*10a0*/  UIADD3 UR7, UR18, 0x80, UR29 ;  /* 0x0000008012077890 */ /* 0x000fe2000fffe01d */
[----:B-1----:R-:W-:Y:S01]  /*10b0*/  IABS R5, R6 ;  /* 0x0000000600057213 */ /* 0x002fe20000000000 */
[----:B------:R-:W-:Y:S01]  /*10c0*/  @!UP2 UIMAD.WIDE.U32 UR42, UR48, UR10, URZ ;  /* 0x0000000a302aa2a5 */ /* 0x000fe2000f8e003f */
[----:B------:R-:W-:Y:S01]  /*10d0*/  ISETP.NE.AND P3, PT, R6, RZ, PT ;  /* 0x000000ff0600720c */ /* 0x000fe20003f65270 */
[----:B------:R-:W-:Y:S01]  /*10e0*/  ULDC.64 UR26, c[0x0][0x240] ;  /* 0x00009000001a7ab9 */ /* 0x000fe20000000a00 */
[----:B------:R-:W1:Y:S01]  /*10f0*/  I2F.RP R2, R5 ;  /* 0x0000000500027306 */ /* 0x000e620000209400 */
[----:B------:R-:W-:Y:S01]  /*1100*/  ULDC UR10, c[0x0][0x394] ;  /* 0x0000e500000a7ab9 */ /* 0x000fe20000000800 */
[----:B------:R-:W-:Y:S01]  /*1110*/  ULDC UR44, c[0x0][0x2dc] ;  /* 0x0000b700002c7ab9 */ /* 0x000fe20000000800 */
[----:B------:R-:W-:-:S02]  /*1120*/  UIADD3 UR7, UR7, UR10, -UR9 ;  /* 0x0000000a07077290 */ /* 0x000fc4000fffe809 */
[----:B--2---:R-:W-:Y:S01]  /*1130*/  UIMAD.WIDE.U32 UR32, UR8, UR14, URZ ;  /* 0x0000000e082072a5 */ /* 0x004fe2000f8e003f */
[----:B------:R-:W-:Y:S01]  /*1140*/  ULDC UR52, c[0x0][0x270] ;  /* 0x00009c0000347ab9 */ /* 0x000fe20000000800 */
[----:B------:R-:W-:Y:S02]  /*1150*/  UIMAD.WIDE.U32 UR20, UR6, UR26, URZ ;  /* 0x0000001a061472a5 */ /* 0x000fe4000f8e003f */
[----:B------:R-:W-:Y:S02]  /*1160*/  UIMAD UR45, UR8, UR15, UR33 ;  /* 0x0000000f082d72a4 */ /* 0x000fe4000f8e0221 */
[----:B------:R-:W-:Y:S01]  /*1170*/  UIADD3 UR8, UR18, 0x7f, URZ ;  /* 0x0000007f12087890 */ /* 0x000fe2000fffe03f */
[----:B------:R-:W-:Y:S01]  /*1180*/  ULDC.U8 UR33, c[0x0][0x3d8] ;  /* 0x0000f60000217ab9 */ /* 0x000fe20000000000 */
[----:B-1----:R-:W1:Y:S02]  /*1190*/  MUFU.RCP R2, R2 ;  /* 0x0000000200027308 */ /* 0x002e640000001000 */
[----:B------:R-:W-:Y:S01]  /*11a0*/  USHF.R.S32.HI UR17, URZ, 0x1f, UR8 ;  /* 0x0000001f3f117899 */ /* 0x000fe20008011408 */
[----:B------:R-:W-:Y:S01]  /*11b0*/  @UP2 ULDC.64 UR14, c[0x0][0x420] ;  /* 0x00010800000e2ab9 */ /* 0x000fe20000000a00 */
[----:B------:R-:W-:-:S02]  /*11c0*/  UISETP.NE.AND UP3, UPT, UR33, URZ, UPT ;  /* 0x0000003f2100728c */ /* 0x000fc4000bf65270 */
[----:B------:R-:W-:Y:S02]  /*11d0*/  @UP2 UIMAD.WIDE.U32 UR46, UR6, UR14, URZ ;  /* 0x0000000e062e22a5 */ /* 0x000fe4000f8e003f */
[----:B------:R-:W-:Y:S02]  /*11e0*/  ULEA.HI UR33, UR17, UR8, URZ, 0x7 ;  /* 0x0000000811217291 */ /* 0x000fe4000f8f383f */
[----:B------:R-:W-:Y:S02]  /*11f0*/  UIMAD UR8, UR35, UR48, URZ ;  /* 0x00000030230872a4 */ /* 0x000fe4000f8e023f */
[----:B------:R-:W-:Y:S02]  /*1200*/  @UP2 UIMAD UR51, UR6, UR15, UR47 ;  /* 0x0000000f063322a4 */ /* 0x000fe4000f8e022f */
[----:B------:R-:W-:Y:S02]  /*1210*/  UIMAD UR19, UR6, UR27, URZ ;  /* 0x0000001b061372a4 */ /* 0x000fe4000f8e023f */
[----:B------:R-:W-:Y:S01]  /*1220*/  UIMAD.WIDE UR10, UR44, UR52, URZ ;  /* 0x000000342c0a72a5 */ /* 0x000fe2000f8e023f */
[----:B-1----:R-:W-:Y:S01]  /*1230*/  VIADD R2, R2, 0xffffffe ;  /* 0x0ffffffe02027836 */ /* 0x002fe20000000000 */
[----:B------:R-:W-:-:S02]  /*1240*/  UIMAD.WIDE.U32 UR14, UR48, UR61, URZ ;  /* 0x0000003d300e72a5 */ /* 0x000fc4000f8e003f */
[----:B------:R-:W-:Y:S01]  /*1250*/  UIMAD UR8, UR60, UR61, UR8 ;  /* 0x0000003d3c0872a4 */ /* 0x000fe2000f8e0208 */
[----:B------:R-:W1:Y:S01]  /*1260*/  F2I.FTZ.U32.TRUNC.NTZ R3, R2 ;  /* 0x0000000200037305 */ /* 0x000e62000021f000 */
[----:B------:R-:W-:Y:S02]  /*1270*/  UIADD3 UR7, UR7, 0x7f, URZ ;  /* 0x0000007f07077890 */ /* 0x000fe4000fffe03f */
[----:B------:R-:W-:Y:S02]  /*1280*/  UIADD3 UR53, UR23, UR30, URZ ;  /* 0x0000001e17357290 */ /* 0x000fe4000fffe03f */
[----:B------:R-:W-:Y:S02]  /*1290*/  USEL UR59, UR22, UR20, !UP2 ;  /* 0x00000014163b7287 */ /* 0x000fe4000d000000 */
[----:B------:R-:W-:Y:S02]  /*12a0*/  @UP2 UIADD3 UR53, UR21, UR19, URZ ;  /* 0x0000001315352290 */ /* 0x000fe4000fffe03f */
[----:B------:R-:W-:-:S02]  /*12b0*/  UIMAD.WIDE.U32 UR22, UR10, UR14, URZ ;  /* 0x0000000e0a1672a5 */ /* 0x000fc4000f8e003f */
[----:B------:R-:W-:Y:S02]  /*12c0*/  UIMAD UR19, UR11, UR14, URZ ;  /* 0x0000000e0b1372a4 */ /* 0x000fe4000f8e023f */
[----:B------:R-:W-:Y:S01]  /*12d0*/  UIADD3 UR8, UR15, UR8, URZ ;  /* 0x000000080f087290 */ /* 0x000fe2000fffe03f */
[--C-:B-1----:R-:W-:Y:S01]  /*12e0*/  IMAD.MOV R0, RZ, RZ, -R3.reuse ;  /* 0x000000ffff007224 */ /* 0x102fe200078e0a03 */
[----:B------:R-:W-:Y:S01]  /*12f0*/  USHF.R.S32.HI UR14, URZ, 0x1f, UR7 ;  /* 0x0000001f3f0e7899 */ /* 0x000fe20008011407 */
[----:B------:R-:W-:Y:S01]  /*1300*/  IMAD.MOV.U32 R2, RZ, RZ, RZ ;  /* 0x000000ffff027224 */ /* 0x000fe200078e00ff */
[----:B------:R-:W-:Y:S01]  /*1310*/  UIMAD UR8, UR10, UR8, UR19 ;  /* 0x000000080a0872a4 */ /* 0x000fe2000f8e0213 */
[----:B------:R-:W-:Y:S01]  /*1320*/  IMAD R0, R0, R5, RZ ;  /* 0x0000000500007224 */ /* 0x000fe200078e02ff */
[----:B------:R-:W-:Y:S02]  /*1330*/  ULEA.HI UR7, UR14, UR7, URZ, 0x7 ;  /* 0x000000070e077291 */ /* 0x000fe4000f8f383f */
[----:B------:R-:W-:Y:S01]  /*1340*/  USHF.L.U64.HI UR16, UR48, 0x7, UR60 ;  /* 0x0000000730107899 */ /* 0x000fe2000801023c */
[----:B------:R-:W-:Y:S01]  /*1350*/  IMAD.HI.U32 R0, R3, R0, R2 ;  /* 0x0000000003007227 */ /* 0x000fe200078e0002 */
[----:B------:R-:W-:Y:S01]  /*1360*/  MOV R2, R4 ;  /* 0x0000000400027202 */ /* 0x000fe20000000f00 */
[----:B------:R-:W-:-:S02]  /*1370*/  UIADD3 UR49, UR23, UR8, URZ ;  /* 0x0000000817317290 */ /* 0x000fc4000fffe03f */
[----:B------:R-:W-:Y:S02]  /*1380*/  USHF.R.S32.HI UR8, URZ, 0x7, UR33 ;  /* 0x000000073f087899 */ /* 0x000fe40008011421 */
[----:B------:R-:W-:Y:S01]  /*1390*/  IMAD.HI.U32 R0, R0, R2, RZ ;  /* 0x0000000200007227 */ /* 0x000fe200078e00ff */
[----:B------:R-:W-:Y:S02]  /*13a0*/  USHF.R.S32.HI UR7, URZ, 0x7, UR7 ;  /* 0x000000073f077899 */ /* 0x000fe40008011407 */
[----:B------:R-:W-:Y:S01]  /*13b0*/  UIMAD.WIDE.U32 UR20, UR10, UR6, URZ ;  /* 0x000000060a1472a5 */ /* 0x000fe2000f8e003f */
[----:B------:R-:W-:Y:S01]  /*13c0*/  IMAD.MOV R3, RZ, RZ, -R0 ;  /* 0x000000ffff037224 */ /* 0x000fe200078e0a00 */
[----:B------:R-:W-:Y:S02]  /*13d0*/  UIMAD UR19, UR11, UR6, URZ ;  /* 0x000000060b1372a4 */ /* 0x000fe4000f8e023f */
[----:B------:R-:W-:Y:S01]  /*13e0*/  USEL UR36, UR16, URZ, UP0 ;  /* 0x0000003f10247287 */ /* 0x000fe20008000000 */
[----:B------:R-:W-:Y:S01]  /*13f0*/  IMAD R2, R5, R3, R2 ;  /* 0x0000000305027224 */ /* 0x000fe200078e0202 */
[----:B------:R-:W-:Y:S01]  /*1400*/  UISETP.LT.AND UP0, UPT, UR8, UR7, UPT ;  /* 0x000000070800728c */ /* 0x000fe2000bf01270 */
[----:B------:R-:W-:Y:S01]  /*1410*/  ULDC UR38, c[0x0][0x2c4] ;  /* 0x0000b10000267ab9 */ /* 0x000fe20000000800 */
[----:B------:R-:W-:-:S02]  /*1420*/  @UP2 UIADD3 UR49, UR21, UR19, URZ ;  /* 0x0000001315312290 */ /* 0x000fc4000fffe03f */
[----:B------:R-:W-:Y:S01]  /*1430*/  ISETP.GT.U32.AND P1, PT, R5, R2, PT ;  /* 0x000000020500720c */ /* 0x000fe20003f24070 */
[----:B------:R-:W-:Y:S02]  /*1440*/  UIMAD UR50, UR58, UR44, URZ ;  /* 0x0000002c3a3272a4 */ /* 0x000fe4000f8e023f */
[----:B------:R-:W-:Y:S02]  /*1450*/  @UP3 UIMAD UR19, UR48, UR38, URZ ;  /* 0x00000026301332a4 */ /* 0x000fe4000f8e023f */
[----:B------:R-:W-:Y:S02]  /*1460*/  USEL UR44, UR8, UR7, UP0 ;  /* 0x00000007082c7287 */ /* 0x000fe40008000000 */
[----:B------:R-:W-:Y:S02]  /*1470*/  UISETP.NE.AND UP1, UPT, UR40, -0x1, UPT ;  /* 0xffffffff2800788c */ /* 0x000fe4000bf25270 */
[----:B------:R-:W-:Y:S02]  /*1480*/  @UP3 USEL UR19, UR19, UR6, !UP2 ;  /* 0x0000000613133287 */ /* 0x000fe4000d000000 */
[----:B------:R-:W-:-:S02]  /*1490*/  ULEA UR7, UR44, 0xffffff80, 0x7 ;  /* 0xffffff802c077891 */ /* 0x000fc4000f8e383f */
[----:B------:R-:W-:Y:S01]  /*14a0*/  @!P1 IMAD.IADD R2, R2, 0x1, -R5 ;  /* 0x0000000102029824 */ /* 0x000fe200078e0a05 */
[----:B------:R-:W-:Y:S01]  /*14b0*/  @UP3 ULDC UR8, c[0x0][0x2e4] ;  /* 0x0000b90000083ab9 */ /* 0x000fe20000000800 */
[----:B------:R-:W-:Y:S01]  /*14c0*/  USHF.R.S32.HI UR35, URZ, 0x1f, UR7 ;  /* 0x0000001f3f237899 */ /* 0x000fe20008011407 */
[----:B------:R-:W-:Y:S01]  /*14d0*/  @!P1 IADD3 R0, R0, 0x1, RZ ;  /* 0x0000000100009810 */ /* 0x000fe20007ffe0ff */
[----:B------:R-:W-:Y:S01]  /*14e0*/  @UP3 UIMAD UR33, UR58, UR8, UR19 ;  /* 0x000000083a2132a4 */ /* 0x000fe2000f8e0213 */
[----:B------:R-:W-:Y:S01]  /*14f0*/  ISETP.GE.U32.AND P0, PT, R2, R5, PT ;  /* 0x000000050200720c */ /* 0x000fe20003f06070 */
[----:B------:R-:W-:Y:S01]  /*1500*/  UIADD3 UR8, UP0, UR7, UR37, URZ ;  /* 0x0000002507087290 */ /* 0x000fe2000ff1e03f */
[----:B------:R-:W-:Y:S01]  /*1510*/  LOP3.LUT R2, R6, UR58, RZ, 0x3c, !PT ;  /* 0x0000003a06027c12 */ /* 0x000fe2000f8e3cff */
[----:B------:R-:W-:Y:S01]  /*1520*/  USEL UR57, UR22, UR20, !UP2 ;  /* 0x0000001416397287 */ /* 0x000fe2000d000000 */
[----:B------:R-:W-:Y:S01]  /*1530*/  PLOP3.LUT P1, PT, PT, PT, UP1, 0x80, 0x0 ;  /* 0x000000000000781c */ /* 0x000fe20003f2f018 */
[----:B------:R-:W-:Y:S01]  /*1540*/  @!UP3 UIMAD UR22, UR48, UR52, UR58 ;  /* 0x000000343016b2a4 */ /* 0x000fe2000f8e023a */
[----:B------:R-:W-:Y:S01]  /*1550*/  ISETP.GE.AND P2, PT, R2, RZ, PT ;  /* 0x000000ff0200720c */ /* 0x000fe20003f46270 */
[----:B------:R-:W-:Y:S01]  /*1560*/  ULDC.U8 UR39, c[0x0][0x480] ;  /* 0x0001200000277ab9 */ /* 0x000fe20000000000 */
[----:B------:R-:W-:-:S02]  /*1570*/  UIADD3.X UR19, UR35, UR36, URZ, UP0, !UPT ;  /* 0x0000002423137290 */ /* 0x000fc400087fe43f */
[----:B------:R-:W-:Y:S02]  /*1580*/  UIMAD UR11, UR11, UR8, URZ ;  /* 0x000000080b0b72a4 */ /* 0x000fe4000f8e023f */
[----:B------:R-:W-:Y:S01]  /*1590*/  @UP1 UIADD3 UR25, UR28, UR40, URZ ;  /* 0x000000281c191290 */ /* 0x000fe2000fffe03f */
[----:B------:R-:W-:Y:S01]  /*15a0*/  @P0 VIADD R0, R0, 0x1 ;  /* 0x0000000100000836 */ /* 0x000fe20000000000 */
[----:B------:R-:W-:Y:S01]  /*15b0*/  @UP1 UIADD3 UR31, UR28, UR40, URZ ;  /* 0x000000281c1f1290 */ /* 0x000fe2000fffe03f */
[----:B------:R-:W-:Y:S01]  /*15c0*/  PLOP3.LUT P0, PT, PT, PT, UP3, 0x80, 0x0 ;  /* 0x000000000000781c */ /* 0x000fe20003f0f038 */
[----:B------:R-:W-:Y:S01]  /*15d0*/  UISETP.NE.AND UP4, UPT, UR39, URZ, UPT ;  /* 0x0000003f2700728c */ /* 0x000fe2000bf85270 */
[----:B------:R-:W-:Y:S01]  /*15e0*/  IMAD.MOV.U32 R14, RZ, RZ, R0 ;  /* 0x000000ffff0e7224 */ /* 0x000fe200078e0000 */
[----:B------:R-:W-:Y:S01]  /*15f0*/  @!UP3 UIMAD UR33, UR22, UR38, URZ ;  /* 0x000000261621b2a4 */ /* 0x000fe2000f8e023f */
[----:B------:R-:W-:Y:S01]  /*1600*/  @UP1 ULDC.64 UR16, c[0x0][0x248] ;  /* 0x0000920000101ab9 */ /* 0x000fe20000000a00 */
[----:B------:R-:W-:Y:S01]  /*1610*/  @UP1 ULDC.64 UR14, c[0x0][0x250] ;  /* 0x00009400000e1ab9 */ /* 0x000fe20000000a00 */
[----:B------:R-:W-:Y:S01]  /*1620*/  UIMAD.WIDE.U32 UR38, UR10, UR8, URZ ;  /* 0x000000080a2672a5 */ /* 0x000fe2000f8e003f */
[----:B------:R-:W-:Y:S01]  /*1630*/  @!P2 IADD3 R14, -R14, RZ, RZ ;  /* 0x000000ff0e0ea210 */ /* 0x000fe20007ffe1ff */
[----:B------:R-:W-:Y:S01]  /*1640*/  UIMAD UR8, UR10, UR19, UR11 ;  /* 0x000000130a0872a4 */ /* 0x000fe2000f8e020b */
[----:B------:R-:W-:Y:S01]  /*1650*/  @!P3 LOP3.LUT R14, RZ, R6, RZ, 0x33, !PT ;  /* 0x00000006ff0eb212 */ /* 0x000fe200078e33ff */
[----:B------:R-:W-:-:S02]  /*1660*/  @UP1 UIMAD.WIDE.U32 UR20, UR25, UR16, URZ ;  /* 0x00000010191412a5 */ /* 0x000fc4000f8e003f */
[----:B------:R-:W-:Y:S02]  /*1670*/  @UP1 UIMAD.WIDE.U32 UR10, UR31, UR14, URZ ;  /* 0x0000000e1f0a12a5 */ /* 0x000fe4000f8e003f */
[----:B------:R-:W-:Y:S02]  /*1680*/  @UP1 UIMAD UR23, UR25, UR17, URZ ;  /* 0x00000011191712a4 */ /* 0x000fe4000f8e023f */
[----:B------:R-:W-:Y:S02]  /*1690*/  @UP1 UIMAD UR19, UR31, UR15, URZ ;  /* 0x0000000f1f1312a4 */ /* 0x000fe4000f8e023f */
[----:B------:R-:W-:Y:S02]  /*16a0*/  @!UP2 UIADD3 UR51, UR43, UR34, URZ ;  /* 0x000000222b33a290 */ /* 0x000fe4000fffe03f */
[----:B------:R-:W-:Y:S02]  /*16b0*/  USHF.R.S32.HI UR41, URZ, 0x1f, UR29 ;  /* 0x0000001f3f297899 */ /* 0x000fe4000801141d */
[----:B------:R-:W-:-:S02]  /*16c0*/  USHF.R.S32.HI UR54, URZ, 0x1f, UR50 ;  /* 0x0000001f3f367899 */ /* 0x000fc40008011432 */
[----:B------:R-:W-:Y:S02]  /*16d0*/  USEL UR56, UR32, URZ, UP4 ;  /* 0x0000003f20387287 */ /* 0x000fe4000a000000 */
[----:B------:R-:W-:Y:S02]  /*16e0*/  @UP1 UIADD3 UR36, UR11, UR19, URZ ;  /* 0x000000130b241290 */ /* 0x000fe4000fffe03f */
[----:B------:R-:W-:Y:S02]  /*16f0*/  USEL UR55, UR45, URZ, UP4 ;  /* 0x0000003f2d377287 */ /* 0x000fe4000a000000 */
        /* <DEDUP_REMOVED lines=17> */
.L_x_730:
        /* <DEDUP_REMOVED lines=13> */
.L_x_731:
        /* <DEDUP_REMOVED lines=11> */
.L_x_732:
[----:B------:R-:W-:Y:S02]  /*1990*/  ULDC UR6, c[0x0][0x270] ;  /* 0x00009c0000067ab9 */ /* 0x000fe40000000800 */
[----:B------:R-:W-:-:S04]  /*19a0*/  UIMAD UR6, UR48, UR6, UR58 ;  /* 0x00000006300672a4 */ /* 0x000fc8000f8e023a */
[----:B------:R-:W-:-:S12]  /*19b0*/  UIMAD UR6, UR6, UR61, URZ ;  /* 0x0000003d060672a4 */ /* 0x000fd8000f8e023f */
.L_x_733:
[----:B------:R-:W1:Y:S01]  /*19c0*/  S2R R0, SR_TID.X ;  /* 0x0000000000007919 */ /* 0x000e620000002100 */
[----:B------:R-:W2:Y:S01]  /*19d0*/  LDC.64 R4, c[0x0][0x420] ;  /* 0x00010800ff047b82 */ /* 0x000ea20000000a00 */
[--C-:B------:R-:W-:Y:S01]  /*19e0*/  SHF.R.S32.HI R21, RZ, 0x1f, R197.reuse ;  /* 0x0000001fff157819 */ /* 0x100fe200000114c5 */
[----:B------:R-:W-:Y:S01]  /*19f0*/  ULDC UR10, c[0x0][0x2dc] ;  /* 0x0000b700000a7ab9 */ /* 0x000fe20000000800 */
[----:B------:R-:W-:Y:S01]  /*1a00*/  IADD3 R2, P0, R197, UR8, RZ ;  /* 0x00000008c5027c10 */ /* 0x000fe2000ff1e0ff */
[----:B------:R-:W-:Y:S01]  /*1a10*/  ULDC UR11, c[0x0][0x270] ;  /* 0x00009c00000b7ab9 */ /* 0x000fe20000000800 */
[----:B------:R-:W-:Y:S01]  /*1a20*/  UIADD3 UR45, UR7, UR6, URZ ;  /* 0x00000006072d7290 */ /* 0x000fe2000fffe03f */
[----:B------:R-:W-:Y:S01]  /*1a30*/  IMAD.MOV.U32 R20, RZ, RZ, R197 ;  /* 0x000000ffff147224 */ /* 0x000fe200078e00c5 */
[----:B------:R-:W-:Y:S01]  /*1a40*/  IADD3.X R3, R21, UR51, RZ, P0, !PT ;  /* 0x0000003315037c10 */ /* 0x000fe200087fe4ff */
[----:B------:R-:W-:Y:S01]  /*1a50*/  UIADD3 UR6, UR7, UR33, URZ ;  /* 0x0000002107067290 */ /* 0x000fe2000fffe03f */
[----:B------:R-:W-:Y:S01]  /*1a60*/  BSSY B1, `(.L_x_729) ;  /* 0x0000ac4000017945 */ /* 0x000fe20003800000 */
[----:B------:R-:W-:-:S02]  /*1a70*/  UIMAD UR10, UR10, UR11, URZ ;  /* 0x0000000b0a0a72a4 */ /* 0x000fc4000f8e023f */
[----:B------:R-:W-:Y:S01]  /*1a80*/  UIADD3 UR11, -UR9, UR18, UR29 ;  /* 0x00000012090b7290 */ /* 0x000fe2000fffe11d */
[----:B------:R-:W-:Y:S01]  /*1a90*/  ULDC.64 UR22, c[0x0][0x2b0] ;  /* 0x0000ac0000167ab9 */ /* 0x000fe20000000a00 */
[----:B------:R-:W-:Y:S01]  /*1aa0*/  USHF.R.S32.HI UR47, URZ, 0x1f, UR58 ;  /* 0x0000001f3f2f7899 */ /* 0x000fe2000801143a */
[----:B------:R-:W-:Y:S01]  /*1ab0*/  ULDC UR46, c[0x0][0x398] ;  /* 0x0000e600002e7ab9 */ /* 0x000fe20000000800 */
[----:B------:R-:W-:Y:S01]  /*1ac0*/  UIMAD.WIDE UR22, UR6, 0x4, UR22 ;  /* 0x00000004061678a5 */ /* 0x000fe2000f8e0216 */
[----:B------:R-:W-:Y:S01]  /*1ad0*/  ULDC.64 UR20, c[0x0][0x428] ;  /* 0x00010a0000147ab9 */ /* 0x000fe20000000a00 */
[----:B------:R-:W-:Y:S01]  /*1ae0*/  UIADD3 UR6, UR11, -UR46, URZ ;  /* 0x8000002e0b067290 */ /* 0x000fe2000fffe03f */
[----:B------:R-:W-:Y:S01]  /*1af0*/  IMAD.U32 R9, RZ, RZ, UR20 ;  /* 0x00000014ff097e24 */ /* 0x000fe2000f8e00ff */
[----:B------:R-:W-:Y:S01]  /*1b00*/  USHF.L.U32 UR8, UR10, 0x7, URZ ;  /* 0x000000070a087899 */ /* 0x000fe2000800063f */
[----:B--2---:R-:W-:Y:S01]  /*1b10*/  IMAD.WIDE.U32 R2, R4, UR7, R2 ;  /* 0x0000000704027c25 */ /* 0x004fe2000f8e0002 */
[----:B------:R-:W-:-:S02]  /*1b20*/  UIMAD UR11, UR47, UR20, URZ ;  /* 0x000000142f0b72a4 */ /* 0x000fc4000f8e023f */
[----:B------:R-:W-:Y:S02]  /*1b30*/  USHF.R.S32.HI UR19, URZ, 0x1f, UR6 ;  /* 0x0000001f3f137899 */ /* 0x000fe40008011406 */
[----:B------:R-:W-:Y:S01]  /*1b40*/  UIADD3 UR37, UP2, UP0, UR38, UR8, UR50 ;  /* 0x0000000826257290 */ /* 0x000fe2000f85e032 */
[----:B-1----:R-:W-:Y:S01]  /*1b50*/  SHF.R.S32.HI R6, RZ, 0x1f, R0 ;  /* 0x0000001fff067819 */ /* 0x002fe20000011400 */
[----:B------:R-:W-:Y:S02]  /*1b60*/  UIMAD UR25, UR58, UR21, UR11 ;  /* 0x000000153a1972a4 */ /* 0x000fe4000f8e020b */
[----:B------:R-:W-:Y:S01]  /*1b70*/  USHF.R.S32.HI UR8, URZ, 0x1f, UR8 ;  /* 0x0000001f3f087899 */ /* 0x000fe20008011408 */
[CC--:B------:R-:W-:Y:S01]  /*1b80*/  LEA.HI R11, R6.reuse, R0.reuse, RZ, 0x5 ;  /* 0x00000000060b7211 */ /* 0x0c0fe200078f28ff */
[----:B------:R-:W-:Y:S01]  /*1b90*/  ULDC.64 UR32, c[0x0][0x258] ;  /* 0x0000960000207ab9 */ /* 0x000fe20000000a00 */
[----:B------:R-:W-:Y:S01]  /*1ba0*/  LEA.HI R6, R6, R0, RZ, 0x3 ;  /* 0x0000000006067211 */ /* 0x000fe200078f18ff */
[----:B------:R-:W-:Y:S01]  /*1bb0*/  ULEA.HI UR19, UR19, UR6, URZ, 0x7 ;  /* 0x0000000613137291 */ /* 0x000fe2000f8f383f */
[----:B------:R-:W-:Y:S01]  /*1bc0*/  LOP3.LUT R12, R11, 0xffffffe0, RZ, 0xc0, !PT ;  /* 0xffffffe00b0c7812 */ /* 0x000fe200078ec0ff */
[----:B------:R-:W-:-:S02]  /*1bd0*/  UIADD3.X UR8, UR52, UR8, UR54, UP2, UP0 ;  /* 0x0000000834087290 */ /* 0x000fc400097e0436 */
[----:B------:R-:W-:Y:S02]  /*1be0*/  UIMAD UR6, UR47, UR32, URZ ;  /* 0x000000202f0672a4 */ /* 0x000fe4000f8e023f */
[----:B------:R-:W-:Y:S01]  /*1bf0*/  IMAD.IADD R12, R0, 0x1, -R12 ;  /* 0x00000001000c7824 */ /* 0x000fe200078e0a0c */
[----:B------:R-:W-:Y:S01]  /*1c00*/  ULDC.64 UR20, c[0x0][0x400] ;  /* 0x0001000000147ab9 */ /* 0x000fe20000000a00 */
[----:B------:R-:W-:Y:S01]  /*1c10*/  IMAD R0, R4, UR35, RZ ;  /* 0x0000002304007c24 */ /* 0x000fe2000f8e02ff */
[----:B------:R-:W-:Y:S01]  /*1c20*/  UIMAD UR11, UR58, UR33, UR6 ;  /* 0x000000213a0b72a4 */ /* 0x000fe2000f8e0206 */
[----:B------:R-:W-:Y:S02]  /*1c30*/  ULDC.64 UR50, c[0x0][0x478] ;  /* 0x00011e0000327ab9 */ /* 0x000fe40000000a00 */
[----:B------:R-:W-:Y:S01]  /*1c40*/  IMAD R7, R5, UR7, R0 ;  /* 0x0000000705077c24 */ /* 0x000fe2000f8e0200 */
[----:B------:R-:W-:Y:S01]  /*1c50*/  SHF.R.S32.HI R0, RZ, 0x3, R6 ;  /* 0x00000003ff007819 */ /* 0x000fe20000011406 */
[----:B------:R-:W-:Y:S01]  /*1c60*/  ULDC.64 UR42, c[0x0][0x210] ;  /* 0x00008400002a7ab9 */ /* 0x000fe20000000a00 */
[----:B------:R-:W-:Y:S01]  /*1c70*/  ULDC.64 UR38, c[0x0][0x3e0] ;  /* 0x0000f80000267ab9 */ /* 0x000fe20000000a00 */
[----:B------:R-:W-:Y:S01]  /*1c80*/  IMAD.IADD R3, R3, 0x1, R7 ;  /* 0x0000000103037824 */ /* 0x000fe200078e0207 */
[----:B------:R-:W-:-:S02]  /*1c90*/  SHF.R.S32.HI R19, RZ, 0x1f, R0 ;  /* 0x0000001fff137819 */ /* 0x000fc40000011400 */
[----:B------:R-:W-:Y:S01]  /*1ca0*/  IADD3 R8, P0, R0, UR7, RZ ;  /* 0x0000000700087c10 */ /* 0x000fe2000ff1e0ff */
[----:B------:R-:W-:Y:S01]  /*1cb0*/  IMAD.WIDE.U32 R2, R9, UR58, R2 ;  /* 0x0000003a09027c25 */ /* 0x000fe2000f8e0002 */
[----:B------:R-:W-:Y:S01]  /*1cc0*/  SHF.R.S32.HI R9, RZ, 0x5, R11 ;  /* 0x00000005ff097819 */ /* 0x000fe2000001140b */
[----:B------:R-:W-:Y:S01]  /*1cd0*/  UIADD3 UR7, UP2, UP0, UR56, UR37, UR57 ;  /* 0x0000002538077290 */ /* 0x000fe2000f85e039 */
[----:B------:R-:W-:Y:S01]  /*1ce0*/  IADD3.X R6, R19, UR35, RZ, P0, !PT ;  /* 0x0000002313067c10 */ /* 0x000fe200087fe4ff */
[----:B------:R-:W-:Y:S01]  /*1cf0*/  VIADD R3, R3, UR25 ;  /* 0x0000001903037c36 */ /* 0x000fe20008000000 */
[----:B------:R-:W-:Y:S01]  /*1d00*/  USHF.R.S32.HI UR25, URZ, 0x7, UR19 ;  /* 0x000000073f197899 */ /* 0x000fe20008011413 */
[----:B------:R-:W-:Y:S01]  /*1d10*/  IMAD.U32 R11, RZ, RZ, UR32 ;  /* 0x00000020ff0b7e24 */ /* 0x000fe2000f8e00ff */
[----:B------:R-:W-:Y:S01]  /*1d20*/  UIADD3.X UR6, UR55, UR8, UR49, UP2, UP0 ;  /* 0x0000000837067290 */ /* 0x000fe200097e0431 */
[----:B------:R-:W-:Y:S01]  /*1d30*/  IMAD R10, R6, UR26, RZ ;  /* 0x0000001a060a7c24 */ /* 0x000fe2000f8e02ff */
[----:B------:R-:W-:Y:S01]  /*1d40*/  UISETP.LT.AND UP0, UPT, URZ, UR25, UPT ;  /* 0x000000193f00728c */ /* 0x000fe2000bf01270 */
[----:B------:R-:W-:-:S03]  /*1d50*/  IMAD.WIDE.U32 R6, R8, UR26, R20 ;  /* 0x0000001a08067c25 */ /* 0x000fc6000f8e0014 */
[----:B------:R-:W-:Y:S01]  /*1d60*/  USEL UR25, URZ, UR25, !UP0 ;  /* 0x000000193f197287 */ /* 0x000fe2000c000000 */
        /* <DEDUP_REMOVED lines=21> */
[----:B------:R-:W-:-:S02]  /*1ec0*/  UIADD3 UR11, UR44, -0x1, URZ ;  /* 0xffffffff2c0b7890 */ /* 0x000fc4000fffe03f */
[----:B------:R-:W-:Y:S01]  /*1ed0*/  LEA.HI.X R214, R2, UR43, R3, 0x1, P3 ;  /* 0x0000002b02d67c11 */ /* 0x000fe200098f0c03 */
[----:B------:R-:W-:Y:S01]  /*1ee0*/  UMOV UR23, UR6 ;  /* 0x0000000600177c82 */ /* 0x000fe20008000000 */
[----:B------:R-:W-:Y:S01]  /*1ef0*/  LEA.HI.X R215, R6, UR39, R7, 0x1, P2 ;  /* 0x0000002706d77c11 */ /* 0x000fe200090f0c07 */
[----:B------:R-:W-:Y:S02]  /*1f00*/  UMOV UR22, UR7 ;  /* 0x0000000700167c82 */ /* 0x000fe40008000000 */
        /* <DEDUP_REMOVED lines=20> */
.L_x_735:
        /* <DEDUP_REMOVED lines=20> */
.L_x_736:
        /* <DEDUP_REMOVED lines=10> */
[----:B------:R-:W-:Y:S01]  /*2230*/  ISETP.GE.OR P2, PT, R4, UR9, P3 ;  /* 0x0000000904007c0c */ /* 0x000fe20009f46670 */
[----:B------:R-:W-:Y:S01]  /*2240*/  ULDC.64 UR14, c[0x0][0x468] ;  /* 0x00011a00000e7ab9 */ /* 0x000fe20000000a00 */
[----:B------:R-:W-:Y:S01]  /*2250*/  ISETP.GE.OR P1, PT, R5, UR9, P3 ;  /* 0x0000000905007c0c */ /* 0x000fe20009f26670 */
[----:B------:R-:W-:Y:S01]  /*2260*/  VIADD R5, R0, 0x60 ;  /* 0x0000006000057836 */ /* 0x000fe20000000000 */
[----:B------:R-:W-:Y:S01]  /*2270*/  MOV R4, UR8 ;  /* 0x0000000800047c02 */ /* 0x000fe20008000f00 */
[----:B------:R-:W-:Y:S01]  /*2280*/  UIMAD UR8, UR20, UR14, URZ ;  /* 0x0000000e140872a4 */ /* 0x000fe2000f8e023f */
[----:B------:R-:W-:-:S03]  /*2290*/  IADD3 R2, P0, R2, UR18, RZ ;  /* 0x0000001202027c10 */ /* 0x000fc6000ff1e0ff */
[----:B------:R-:W-:Y:S01]  /*22a0*/  UIMAD UR15, UR58, UR15, UR8 ;  /* 0x0000000f3a0f72a4 */ /* 0x000fe2000f8e0208 */
[----:B------:R-:W-:Y:S01]  /*22b0*/  IADD3.X R3, R3, UR19, R4, P0, !PT ;  /* 0x0000001303037c10 */ /* 0x000fe200087fe404 */
[----:B------:R-:W-:Y:S01]  /*22c0*/  IMAD.U32 R4, RZ, RZ, UR14 ;  /* 0x0000000eff047e24 */ /* 0x000fe2000f8e00ff */
[----:B------:R-:W-:Y:S02]  /*22d0*/  ISETP.GE.OR P0, PT, R5, UR9, P3 ;  /* 0x0000000905007c0c */ /* 0x000fe40009f06670 */
        /* <DEDUP_REMOVED lines=14> */
.L_x_738:
[----:B------:R-:W-:Y:S05]  /*23c0*/  BSYNC B0 ;  /* 0x0000000000007941 */ /* 0x000fea0003800000 */
.L_x_737:
        /* <DEDUP_REMOVED lines=14> */
.L_x_740:
[----:B------:R-:W-:Y:S05]  /*24b0*/  BSYNC B0 ;  /* 0x0000000000007941 */ /* 0x000fea0003800000 */
.L_x_739:
        /* <DEDUP_REMOVED lines=14> */
.L_x_742:
[----:B------:R-:W-:Y:S05]  /*25a0*/  BSYNC B0 ;  /* 0x0000000000007941 */ /* 0x000fea0003800000 */
.L_x_741:
        /* <DEDUP_REMOVED lines=14> */
.L_x_744:
[----:B------:R-:W-:Y:S05]  /*2690*/  BSYNC B0 ;  /* 0x0000000000007941 */ /* 0x000fea0003800000 */
.L_x_743:
        /* <DEDUP_REMOVED lines=26> */
.L_x_746:
[----:B------:R-:W-:Y:S05]  /*2840*/  BSYNC B0 ;  /* 0x0000000000007941 */ /* 0x000fea0003800000 */
.L_x_745:
        /* <DEDUP_REMOVED lines=14> */
.L_x_748:
[----:B------:R-:W-:Y:S05]  /*2930*/  BSYNC B0 ;  /* 0x0000000000007941 */ /* 0x000fea0003800000 */
.L_x_747:
        /* <DEDUP_REMOVED lines=14> */
.L_x_750:
[----:B------:R-:W-:Y:S05]  /*2a20*/  BSYNC B0 ;  /* 0x0000000000007941 */ /* 0x000fea0003800000 */
.L_x_749:
        /* <DEDUP_REMOVED lines=14> */
.L_x_734:
        /* <DEDUP_REMOVED lines=32> */
.L_x_753:
[----:B------:R-:W-:Y:S05]  /*2d10*/  BSYNC B0 ;  /* 0x0000000000007941 */ /* 0x000fea0003800000 */
.L_x_752:
        /* <DEDUP_REMOVED lines=14> */
.L_x_755:
[----:B------:R-:W-:Y:S05]  /*2e00*/  BSYNC B0 ;  /* 0x0000000000007941 */ /* 0x000fea0003800000 */
.L_x_754:
        /* <DEDUP_REMOVED lines=13> */
.L_x_757:
[----:B------:R-:W-:Y:S05]  /*2ee0*/  BSYNC B0 ;  /* 0x0000000000007941 */ /* 0x000fea0003800000 */
.L_x_756:
        /* <DEDUP_REMOVED lines=16> */
.L_x_759:
[----:B------:R-:W-:Y:S05]  /*2ff0*/  BSYNC B0 ;  /* 0x0000000000007941 */ /* 0x000fea0003800000 */
.L_x_758:
        /* <DEDUP_REMOVED lines=19> */
.L_x_761:
[----:B------:R-:W-:Y:S05]  /*3130*/  BSYNC B0 ;  /* 0x0000000000007941 */ /* 0x000fea0003800000 */
.L_x_760:
        /* <DEDUP_REMOVED lines=21> */
.L_x_763:
[----:B------:R-:W-:Y:S05]  /*3290*/  BSYNC B0 ;  /* 0x0000000000007941 */ /* 0x000fea0003800000 */
.L_x_762:
        /* <DEDUP_REMOVED lines=21> */
.L_x_765:
[----:B------:R-:W-:Y:S05]  /*33f0*/  BSYNC B0 ;  /* 0x0000000000007941 */ /* 0x000fea0003800000 */
.L_x_764:
        /* <DEDUP_REMOVED lines=23> */
.L_x_767:
[----:B------:R-:W-:Y:S05]  /*3570*/  BSYNC B0 ;  /* 0x0000000000007941 */ /* 0x000fea0003800000 */
.L_x_766:
[----:B------:R-:W-:Y:S01]  /*3580*/  UIMAD UR7, UR41, UR16, URZ ;  /* 0x00000010290772a4 */ /* 0x000fe2000f8e023f */
[----:B---3--:R-:W-:Y:S01]  /*3590*/  IMAD.WIDE.U32 R4, R8, UR29, R20 ;  /* 0x0000001d08047c25 */ /* 0x008fe2000f8e0014 */
[----:B------:R-:W-:Y:S01]  /*35a0*/  ULDC.64 UR26, c[0x0][0x260] ;  /* 0x00009800001a7ab9 */ /* 0x000fe20000000a00 */
[----:B------:R-:W-:Y:S01]  /*35b0*/  BSSY B0, `(.L_x_768) ;  /* 0x0000028000007945 */ /* 0x000fe20003800000 */
[----:B------:R-:W-:Y:S01]  /*35c0*/  UIMAD UR8, UR29, UR17, UR7 ;  /* 0x000000111d0872a4 */ /* 0x000fe2000f8e0207 */
[C---:B------:R-:W-:Y:S01]  /*35d0*/  VIADD R6, R245.reuse, 0x8 ;  /* 0x00000008f5067836 */ /* 0x040fe20000000000 */
[----:B------:R-:W-:Y:S01]  /*35e0*/  UIMAD UR7, UR24, -0x80, UR9 ;  /* 0xffffff80180778a4 */ /* 0x000fe2000f8e0209 */
[----:B------:R-:W-:Y:S01]  /*35f0*/  IADD3 R4, P0, R4, UR30, RZ ;  /* 0x0000001e04047c10 */ /* 0x000fe2000ff1e0ff */
[----:B------:R-:W-:Y:S02]  /*3600*/  VIADD R10, R245, 0x48 ;  /* 0x00000048f50a7836 */ /* 0x000fe40000000000 */
[----:B------:R-:W-:-:S02]  /*3610*/  IMAD.U32 R3, RZ, RZ, UR8 ;  /* 0x00000008ff037e24 */ /* 0x000fc4000f8e00ff */
[----:B------:R-:W-:Y:S02]  /*3620*/  ISETP.GE.AND P5, PT, R0, UR7, PT ;  /* 0x0000000700007c0c */ /* 0x000fe4000bfa6270 */
[----:B------:R-:W-:Y:S02]  /*3630*/  ISETP.GE.AND P6, PT, R10, UR6, PT ;  /* 0x000000060a007c0c */ /* 0x000fe4000bfc6270 */
[----:B------:R-:W-:Y:S01]  /*3640*/  IADD3.X R5, R5, UR31, R3, P0, !PT ;  /* 0x0000001f05057c10 */ /* 0x000fe200087fe403 */
[----:B------:R-:W-:Y:S01]  /*3650*/  IMAD R3, R15, UR26, RZ ;  /* 0x0000001a0f037c24 */ /* 0x000fe2000f8e02ff */
[----:B------:R-:W-:Y:S01]  /*3660*/  ISETP.GE.AND P0, PT, R6, UR6, PT ;  /* 0x0000000606007c0c */ /* 0x000fe2000bf06270 */
[C---:B------:R-:W-:Y:S02]  /*3670*/  VIADD R6, R245.reuse, 0x40 ;  /* 0x00000040f5067836 */ /* 0x040fe40000000000 */
[C---:B------:R-:W-:Y:S01]  /*3680*/  IMAD R3, R14.reuse, UR27, R3 ;  /* 0x0000001b0e037c24 */ /* 0x040fe2000f8e0203 */
[----:B------:R-:W-:Y:S01]  /*3690*/  P2R R13, PR, RZ, 0x1 ;  /* 0x00000001ff0d7803 */ /* 0x000fe20000000000 */
[----:B------:R-:W-:Y:S01]  /*36a0*/  IMAD.WIDE.U32 R4, R14, UR26, R4 ;  /* 0x0000001a0e047c25 */ /* 0x000fe2000f8e0004 */
[----:B------:R-:W-:Y:S01]  /*36b0*/  ISETP.GE.AND P2, PT, R6, UR6, PT ;  /* 0x0000000606007c0c */ /* 0x000fe2000bf46270 */
[----:B------:R3:W-:Y:S01]  /*36c0*/  @P5 STS.128 [R2+0xc000], RZ ;  /* 0x00c000ff02005388 */ /* 0x0007e20000000c00 */
[----:B------:R-:W-:Y:S01]  /*36d0*/  ISETP.GE.AND P0, PT, R245, UR6, PT ;  /* 0x00000006f5007c0c */ /* 0x000fe2000bf06270 */
[----:B------:R-:W-:Y:S01]  /*36e0*/  IMAD.IADD R3, R5, 0x1, R3 ;  /* 0x0000000105037824 */ /* 0x000fe200078e0203 */
[----:B------:R-:W-:-:S02]  /*36f0*/  P2R R11, PR, RZ, 0x4 ;  /* 0x00000004ff0b7803 */ /* 0x000fc40000000000 */
[----:B------:R-:W-:Y:S01]  /*3700*/  P2R R12, PR, RZ, 0x1 ;  /* 0x00000001ff0c7803 */ /* 0x000fe20000000000 */
[----:B------:R-:W-:Y:S08]  /*3710*/  @P5 BRA `(.L_x_769) ;  /* 0x0000000000445947 */ /* 0x000ff00003800000 */
        /* <DEDUP_REMOVED lines=17> */
.L_x_769:
[----:B------:R-:W-:Y:S05]  /*3830*/  BSYNC B0 ;  /* 0x0000000000007941 */ /* 0x000fea0003800000 */
.L_x_768:
        /* <DEDUP_REMOVED lines=23> */
.L_x_771:
[----:B------:R-:W-:Y:S05]  /*39b0*/  BSYNC B0 ;  /* 0x0000000000007941 */ /* 0x000fea0003800000 */
.L_x_770:
        /* <DEDUP_REMOVED lines=23> */
.L_x_773:
[----:B------:R-:W-:Y:S05]  /*3b30*/  BSYNC B0 ;  /* 0x0000000000007941 */ /* 0x000fea0003800000 */
.L_x_772:
        /* <DEDUP_REMOVED lines=23> */
.L_x_775:
[----:B------:R-:W-:Y:S05]  /*3cb0*/  BSYNC B0 ;  /* 0x0000000000007941 */ /* 0x000fea0003800000 */
.L_x_774:
        /* <DEDUP_REMOVED lines=32> */
.L_x_777:
[----:B------:R-:W-:Y:S05]  /*3ec0*/  BSYNC B0 ;  /* 0x0000000000007941 */ /* 0x000fea0003800000 */
.L_x_776:
        /* <DEDUP_REMOVED lines=22> */
.L_x_779:
[----:B------:R-:W-:Y:S05]  /*4030*/  BSYNC B0 ;  /* 0x0000000000007941 */ /* 0x000fea0003800000 */
.L_x_778:
        /* <DEDUP_REMOVED lines=22> */
.L_x_781:
[----:B------:R-:W-:Y:S05]  /*41a0*/  BSYNC B0 ;  /* 0x0000000000007941 */ /* 0x000fea0003800000 */
.L_x_780:
        /* <DEDUP_REMOVED lines=22> */
.L_x_783:
[----:B------:R-:W-:Y:S05]  /*4310*/  BSYNC B0 ;  /* 0x0000000000007941 */ /* 0x000fea0003800000 */
.L_x_782:
[----:B------:R-:W-:Y:S01]  /*4320*/  ULDC.64 UR14, c[0x0][0x3c8] ;  /* 0x0000f200000e7ab9 */ /* 0x000fe20000000a00 */
[----:B------:R-:W-:Y:S01]  /*4330*/  USHF.R.S32.HI UR6, URZ, 0x1f, UR58 ;  /* 0x0000001f3f067899 */ /* 0x000fe2000801143a */
[----:B-1----:R-:W2:Y:S01]  /*4340*/  LDL R8, [R1+0x4] ;  /* 0x0000040001087983 */ /* 0x002ea20000100800 */
[----:B------:R-:W-:Y:S01]  /*4350*/  UISETP.NE.U32.AND UP1, UPT, UR14, URZ, UPT ;  /* 0x0000003f0e00728c */ /* 0x000fe2000bf25070 */
[----:B------:R-:W-:Y:S02]  /*4360*/  SHF.R.S32.HI R7, RZ, 0x1f, R245 ;  /* 0x0000001fff077819 */ /* 0x000fe400000114f5 */
[----:B------:R-:W-:Y:S01]  /*4370*/  SHF.R.S32.HI R5, RZ, 0x1f, R10 ;  /* 0x0000001fff057819 */ /* 0x000fe2000001140a */
[----:B------:R-:W-:Y:S01]  /*4380*/  UISETP.NE.AND.EX UP1, UPT, UR15, URZ, UPT, UP1 ;  /* 0x0000003f0f00728c */ /* 0x000fe2000bf25310 */
[----:B------:R-:W-:Y:S01]  /*4390*/  IMAD.MOV.U32 R242, RZ, RZ, 0x7f800000 ;  /* 0x7f800000fff27424 */ /* 0x000fe200078e00ff */
[----:B------:R-:W0:Y:S01]  /*43a0*/  LDGDEPBAR ;  /* 0x00000000000079af */ /* 0x000e220000000000 */
[----:B------:R-:W-:-:S02]  /*43b0*/  ISETP.NE.AND P5, PT, R12, RZ, PT ;  /* 0x000000ff0c00720c */ /* 0x000fc40003fa5270 */
[----:B------:R-:W-:Y:S02]  /*43c0*/  ISETP.NE.AND P4, PT, R13, RZ, PT ;  /* 0x000000ff0d00720c */ /* 0x000fe40003f85270 */
[----:B------:R-:W-:Y:S01]  /*43d0*/  ISETP.NE.AND P3, PT, R11, RZ, PT ;  /* 0x000000ff0b00720c */ /* 0x000fe20003f65270 */
[----:B------:R-:W-:Y:S01]  /*43e0*/  IMAD.MOV.U32 R243, RZ, RZ, 0x7f800000 ;  /* 0x7f800000fff37424 */ /* 0x000fe200078e00ff */
[----:B------:R-:W-:Y:S01]  /*43f0*/  PLOP3.LUT P0, PT, PT, PT, UP1, 0x80, 0x0 ;  /* 0x000000000000781c */ /* 0x000fe20003f0f018 */
[----:B------:R-:W-:Y:S01]  /*4400*/  IMAD.MOV.U32 R244, RZ, RZ, 0x7f800000 ;  /* 0x7f800000fff47424 */ /* 0x000fe200078e00ff */
[----:B------:R-:W-:Y:S01]  /*4410*/  @UP1 ULDC.64 UR16, c[0x0][0x3d0] ;  /* 0x0000f40000101ab9 */ /* 0x000fe20000000a00 */
[----:B------:R-:W-:Y:S01]  /*4420*/  @UP1 UMOV UR7, UR6 ;  /* 0x0000000600071c82 */ /* 0x000fe20008000000 */
[----:B------:R-:W-:Y:S01]  /*4430*/  @UP1 UIMAD UR8, UR60, UR16, URZ ;  /* 0x000000103c0812a4 */ /* 0x000fe2000f8e023f */
[----:B------:R-:W-:Y:S01]  /*4440*/  @UP1 UMOV UR6, UR58 ;  /* 0x0000003a00061c82 */ /* 0x000fe20008000000 */
[----:B------:R-:W-:Y:S01]  /*4450*/  IMAD.MOV.U32 R241, RZ, RZ, 0x7f800000 ;  /* 0x7f800000fff17424 */ /* 0x000fe200078e00ff */
[----:B------:R-:W-:-:S02]  /*4460*/  @UP1 UIMAD.WIDE.U32 UR6, UR48, UR16, UR6 ;  /* 0x00000010300612a5 */ /* 0x000fc4000f8e0006 */
[----:B------:R-:W-:Y:S02]  /*4470*/  @UP1 UIMAD UR17, UR48, UR17, UR8 ;  /* 0x00000011301112a4 */ /* 0x000fe4000f8e0208 */
[----:B------:R-:W-:Y:S02]  /*4480*/  @UP1 ULEA UR14, UP0, UR6, UR14, 0x2 ;  /* 0x0000000e060e1291 */ /* 0x000fe4000f80103f */
[----:B------:R-:W-:Y:S01]  /*4490*/  @UP1 UIADD3 UR7, UR7, UR17, URZ ;  /* 0x0000001107071290 */ /* 0x000fe2000fffe03f */
[----:B------:R-:W-:Y:S01]  /*44a0*/  ULDC UR27, c[0x0][0x2d0] ;  /* 0x0000b400001b7ab9 */ /* 0x000fe20000000800 */
[----:B------:R-:W-:Y:S02]  /*44b0*/  ULDC UR31, c[0x0][0x398] ;  /* 0x0000e600001f7ab9 */ /* 0x000fe40000000800 */
[----:B------:R-:W-:Y:S01]  /*44c0*/  @UP1 ULEA.HI.X UR15, UR6, UR15, UR7, 0x2, UP0 ;  /* 0x0000000f060f1291 */ /* 0x000fe200080f1407 */
[----:B--234-:R-:W-:Y:S01]  /*44d0*/  IMAD.U32 R2, RZ, RZ, UR14 ;  /* 0x0000000eff027e24 */ /* 0x01cfe2000f8e00ff */
[----:B------:R-:W-:Y:S01]  /*44e0*/  SHF.L.U64.HI R0, R245, 0x2, R7 ;  /* 0x00000002f5007819 */ /* 0x000fe20000010207 */
[----:B------:R-:W-:Y:S01]  /*44f0*/  @UP1 ULDC UR6, c[0x0][0x2e8] ;  /* 0x0000ba0000061ab9 */ /* 0x000fe20000000800 */
[----:B------:R-:W-:-:S02]  /*4500*/  ULDC UR30, c[0x0][0x2dc] ;  /* 0x0000b700001e7ab9 */ /* 0x000fc40000000800 */
[----:B------:R-:W-:-:S05]  /*4510*/  IMAD.U32 R3, RZ, RZ, UR15 ;  /* 0x0000000fff037e24 */ /* 0x000fca000f8e00ff */
[----:B------:R1:W2:Y:S02]  /*4520*/  @P0 LDG.E R6, desc[UR12][R2.64] ;  /* 0x0000000c02060981 */ /* 0x0002a4000c1e1900 */
[----:B-1----:R-:W-:-:S05]  /*4530*/  IMAD.SHL.U32 R2, R245, 0x4, RZ ;  /* 0x00000004f5027824 */ /* 0x002fca00078e00ff */
[----:B------:R-:W-:-:S04]  /*4540*/  IADD3 R2, P2, R2, UR21, RZ ;  /* 0x0000001502027c10 */ /* 0x000fc8000ff5e0ff */
[----:B------:R-:W-:Y:S02]  /*4550*/  IADD3.X R3, R0, UR20, RZ, P2, !PT ;  /* 0x0000001400037c10 */ /* 0x000fe400097fe4ff */
[----:B------:R-:W-:Y:S01]  /*4560*/  @!P6 LEA R4, P2, R10, UR21, 0x2 ;  /* 0x000000150a04ec11 */ /* 0x000fe2000f8410ff */
[----:B------:R-:W2:Y:S01]  /*4570*/  @P0 MUFU.RCP R0, UR6 ;  /* 0x0000000600000d08 */ /* 0x000ea20008001000 */
[----:B------:R-:W-:Y:S01]  /*4580*/  VIADD R181, R190, 0x2000 ;  /* 0x00002000beb57836 */ /* 0x000fe20000000000 */
[----:B------:R-:W5:Y:S01]  /*4590*/  @!P5 LDG.E R243, desc[UR12][R2.64] ;  /* 0x0000000c02f3d981 */ /* 0x000f62000c1e1900 */
[----:B------:R-:W-:Y:S01]  /*45a0*/  @!P6 LEA.HI.X R5, R10, UR20, R5, 0x2, P2 ;  /* 0x000000140a05ec11 */ /* 0x000fe200090f1405 */
[----:B------:R-:W-:Y:S02]  /*45b0*/  VIADD R187, R189, 0x2000 ;  /* 0x00002000bdbb7836 */ /* 0x000fe40000000000 */
[----:B------:R-:W5:Y:S04]  /*45c0*/  @!P4 LDG.E R244, desc[UR12][R2.64+0x20] ;  /* 0x0000200c02f4c981 */ /* 0x000f68000c1e1900 */
[----:B------:R-:W5:Y:S01]  /*45d0*/  @!P6 LDG.E R242, desc[UR12][R4.64] ;  /* 0x0000000c04f2e981 */ /* 0x000f62000c1e1900 */
[----:B------:R-:W-:Y:S01]  /*45e0*/  IMAD.MOV.U32 R188, RZ, RZ, 0x20 ;  /* 0x00000020ffbc7424 */ /* 0x000fe200078e00ff */
[----:B------:R-:W-:Y:S01]  /*45f0*/  UIADD3 UR6, UR29, UR18, URZ ;  /* 0x000000121d067290 */ /* 0x000fe2000fffe03f */
[----:B------:R-:W-:Y:S01]  /*4600*/  IMAD.MOV.U32 R182, RZ, RZ, 0x40 ;  /* 0x00000040ffb67424 */ /* 0x000fe200078e00ff */
[----:B------:R1:W5:Y:S01]  /*4610*/  @!P3 LDG.E R241, desc[UR12][R2.64+0x100] ;  /* 0x0001000c02f1b981 */ /* 0x000362000c1e1900 */
[----:B------:R-:W-:Y:S01]  /*4620*/  IMAD.MOV.U32 R247, RZ, RZ, 0x40 ;  /* 0x00000040fff77424 */ /* 0x000fe200078e00ff */
[----:B------:R-:W-:-:S02]  /*4630*/  SEL R181, R181, R190, !P1 ;  /* 0x000000beb5b57207 */ /* 0x000fc40004800000 */
[----:B------:R-:W-:Y:S01]  /*4640*/  SEL R187, R187, R189, !P1 ;  /* 0x000000bdbbbb7207 */ /* 0x000fe20004800000 */
[----:B------:R-:W-:Y:S01]  /*4650*/  UIADD3 UR26, -UR9, 0x80, UR6 ;  /* 0x00000080091a7890 */ /* 0x000fe2000fffe106 */
[----:B------:R-:W-:Y:S01]  /*4660*/  IMAD.SHL.U32 R250, R245, 0x4, RZ ;  /* 0x00000004f5fa7824 */ /* 0x000fe200078e00ff */
        /* <DEDUP_REMOVED lines=32> */
[----:B------:R-:W-:Y:S01]  /*4870*/  SHF.L.U64.HI R249, R245, 0x2, R7 ;  /* 0x00000002f5f97819 */ /* 0x000fe20000010207 */
[----:B------:R-:W-:Y:S01]  /*4880*/  ULDC UR10, c[0x0][0x394] ;  /* 0x0000e500000a7ab9 */ /* 0x000fe20000000800 */
[----:B------:R-:W-:Y:S01]  /*4890*/  LEA R181, R181, UR4, 0x1 ;  /* 0x00000004b5b57c11 */ /* 0x000fe2000f8e08ff */
[----:B------:R-:W-:Y:S01]  /*48a0*/  IMAD.MOV.U32 R204, RZ, RZ, R203 ;  /* 0x000000ffffcc7224 */ /* 0x000fe200078e00cb */
[----:B------:R-:W-:Y:S01]  /*48b0*/  LEA R187, R187, UR4, 0x1 ;  /* 0x00000004bbbb7c11 */ /* 0x000fe2000f8e08ff */
[----:B------:R-:W-:Y:S01]  /*48c0*/  UMOV UR6, URZ ;  /* 0x0000003f00067c82 */ /* 0x000fe20008000000 */
[----:B------:R-:W-:Y:S01]  /*48d0*/  UMOV UR19, UR10 ;  /* 0x0000000a00137c82 */ /* 0x000fe20008000000 */
[----:B------:R-:W-:Y:S01]  /*48e0*/  UIADD3 UR26, UR26, -UR46, URZ ;  /* 0x8000002e1a1a7290 */ /* 0x000fe2000fffe03f */
[----:B------:R-:W-:Y:S01]  /*48f0*/  ULDC UR29, c[0x0][0x270] ;  /* 0x00009c00001d7ab9 */ /* 0x000fe20000000800 */
[----:B------:R-:W-:Y:S01]  /*4900*/  ULDC UR10, c[0x0][0x2ec] ;  /* 0x0000bb00000a7ab9 */ /* 0x000fe20000000800 */
[----:B------:R-:W-:-:S02]  /*4910*/  LOP3.LUT P3, RZ, R8, 0x4, RZ, 0xc0, !PT ;  /* 0x0000000408ff7812 */ /* 0x000fc4000786c0ff */
[----:B------:R-:W-:Y:S02]  /*4920*/  LOP3.LUT P2, RZ, R8, 0x4, RZ, 0xc0, !PT ;  /* 0x0000000408ff7812 */ /* 0x000fe4000784c0ff */
[----:B------:R-:W-:Y:S02]  /*4930*/  SEL R182, R182, 0xffffffc0, !P3 ;  /* 0xffffffc0b6b67807 */ /* 0x000fe40005800000 */
[----:B------:R-:W-:Y:S01]  /*4940*/  SEL R247, R247, 0xffffffc0, !P2 ;  /* 0xffffffc0f7f77807 */ /* 0x000fe20005000000 */
[----:B--2---:R-:W-:-:S05]  /*4950*/  @P0 FMUL.FTZ R0, R6, R0 ;  /* 0x0000000006000220 */ /* 0x004fca0000410000 */
[----:B------:R-:W-:Y:S01]  /*4960*/  @P0 R2UR UR7, R0 ;  /* 0x00000000000702ca */ /* 0x000fe200000e0000 */
[----:B------:R-:W-:Y:S01]  /*4970*/  VIADD R0, R245, 0xffffff80 ;  /* 0xffffff80f5007836 */ /* 0x000fe20000000000 */
[----:B------:R-:W-:-:S04]  /*4980*/  LOP3.LUT P0, RZ, R8, 0x2, RZ, 0xc0, !PT ;  /* 0x0000000208ff7812 */ /* 0x000fc8000780c0ff */
[----:B-1----:R-:W-:Y:S01]  /*4990*/  SHF.R.S32.HI R2, RZ, 0x1f, R0 ;  /* 0x0000001fff027819 */ /* 0x002fe20000011400 */
[----:B------:R-:W-:Y:S01]  /*49a0*/  IMAD.SHL.U32 R246, R0, 0x4, RZ ;  /* 0x0000000400f67824 */ /* 0x000fe200078e00ff */
[----:B------:R-:W-:Y:S02]  /*49b0*/  SEL R188, R188, 0xffffffe0, !P0 ;  /* 0xffffffe0bcbc7807 */ /* 0x000fe40004000000 */
[----:B------:R-:W-:-:S03]  /*49c0*/  SHF.L.U64.HI R248, R0, 0x2, R2 ;  /* 0x0000000200f87819 */ /* 0x000fc60000010202 */
[----:B------:R-:W-:-:S05]  /*49d0*/  @UP1 UMOV UR6, UR7 ;  /* 0x0000000700061c82 */ /* 0x000fca0008000000 */
.L_x_788:
[----:B------:R-:W0:Y:S01]  /*49e0*/  LDGDEPBAR ;  /* 0x00000000000079af */ /* 0x000e220000000000 */
[C---:B------:R-:W-:Y:S01]  /*49f0*/  IMAD.IADD R0, R187.reuse, 0x1, R188 ;  /* 0x00000001bb007824 */ /* 0x040fe200078e02bc */
[----:B------:R-:W-:Y:S01]  /*4a00*/  IADD3 R2, P0, R250, UR23, RZ ;  /* 0x00000017fa027c10 */ /* 0x000fe2000ff1e0ff */
[--C-:B------:R-:W-:Y:S01]  /*4a10*/  IMAD.IADD R164, R187, 0x1, R182.reuse ;  /* 0x00000001bba47824 */ /* 0x100fe200078e02b6 */
[----:B------:R-:W-:Y:S02]  /*4a20*/  USHF.L.U32 UR7, UR11, 0x7, URZ ;  /* 0x000000070b077899 */ /* 0x000fe4000800063f */
[----:B------:R-:W-:Y:S01]  /*4a30*/  IADD3.X R3, R249, UR22, RZ, P0, !PT ;  /* 0x00000016f9037c10 */ /* 0x000fe200087fe4ff */
[----:B------:R-:W-:Y:S01]  /*4a40*/  ULDC UR8, c[0x0][0x394] ;  /* 0x0000e50000087ab9 */ /* 0x000fe20000000800 */
[----:B------:R-:W-:Y:S01]  /*4a50*/  UISETP.GE.AND UP0, UPT, UR7, UR26, UPT ;  /* 0x0000001a0700728c */ /* 0x000fe2000bf06270 */
[----:B------:R-:W-:Y:S01]  /*4a60*/  UMOV UR14, UR8 ;  /* 0x00000008000e7c82 */ /* 0x000fe20008000000 */
        /* <DEDUP_REMOVED lines=32> */
[----:B-----5:R-:W5:Y:S04]  /*4c70*/  LDG.E R195, desc[UR12][R2.64] ;  /* 0x0000000c02c37981 */ /* 0x020f68000c1e1900 */
[----:B------:R-:W5:Y:S01]  /*4c80*/  LDG.E R196, desc[UR12][R2.64+0x20] ;  /* 0x0000200c02c47981 */ /* 0x000f62000c1e1900 */
[-C--:B------:R-:W-:Y:S03]  /*4c90*/  HMMA.16816.F32.BF16 R60, R60, R134.reuse, RZ ;  /* 0x000000863c3c723c */ /* 0x080fe600000418ff */
[----:B------:R-:W5:Y:S03]  /*4ca0*/  LDG.E R194, desc[UR12][R2.64+0x100] ;  /* 0x0001000c02c27981 */ /* 0x000f66000c1e1900 */
[----:B------:R-:W-:Y:S01]  /*4cb0*/  HMMA.16816.F32.BF16 R64, R64, R134, RZ ;  /* 0x000000864040723c */ /* 0x000fe200000418ff */
[----:B------:R-:W4:Y:S05]  /*4cc0*/  LDSM.16.M88.4 R132, [R164] ;  /* 0x00000000a484783b */ /* 0x000f2a0000000200 */
[-C--:B-1----:R-:W-:Y:S03]  /*4cd0*/  HMMA.16816.F32.BF16 R4, R136, R140.reuse, R4 ;  /* 0x0000008c8804723c */ /* 0x082fe60000041804 */
[----:B------:R-:W1:Y:S03]  /*4ce0*/  LDSM.16.M88.4 R164, [R164+0x2000] ;  /* 0x00200000a4a4783b */ /* 0x000e660000000200 */
[C---:B--2---:R-:W-:Y:S05]  /*4cf0*/  HMMA.16816.F32.BF16 R8, R144.reuse, R140, R8 ;  /* 0x0000008c9008723c */ /* 0x044fea0000041808 */
[----:B------:R2:W5:Y:S01]  /*4d00*/  LDG.E R191, desc[UR12][R2.64+0x120] ;  /* 0x0001200c02bf7981 */ /* 0x000562000c1e1900 */
[-C--:B------:R-:W-:Y:S05]  /*4d10*/  HMMA.16816.F32.BF16 R12, R144, R142.reuse, R12 ;  /* 0x0000008e900c723c */ /* 0x080fea000004180c */
[----:B------:R-:W-:Y:S01]  /*4d20*/  IMAD.IADD R140, R0, 0x1, R182 ;  /* 0x00000001008c7824 */ /* 0x000fe200078e02b6 */
[C---:B------:R-:W-:Y:S06]  /*4d30*/  HMMA.16816.F32.BF16 R16, R136.reuse, R142, R16 ;  /* 0x0000008e8810723c */ /* 0x040fec0000041810 */
[-C--:B------:R-:W-:Y:S06]  /*4d40*/  HMMA.16816.F32.BF16 R20, R136, R148.reuse, R20 ;  /* 0x000000948814723c */ /* 0x080fec0000041814 */
[C---:B------:R-:W-:Y:S06]  /*4d50*/  HMMA.16816.F32.BF16 R24, R144.reuse, R148, R24 ;  /* 0x000000949018723c */ /* 0x040fec0000041818 */
[-C--:B------:R-:W-:Y:S06]  /*4d60*/  HMMA.16816.F32.BF16 R28, R144, R150.reuse, R28 ;  /* 0x00000096901c723c */ /* 0x080fec000004181c */
[C---:B------:R-:W-:Y:S06]  /*4d70*/  HMMA.16816.F32.BF16 R32, R136.reuse, R150, R32 ;  /* 0x000000968820723c */ /* 0x040fec0000041820 */
[-C--:B---3--:R-:W-:Y:S06]  /*4d80*/  HMMA.16816.F32.BF16 R36, R136, R152.reuse, R36 ;  /* 0x000000988824723c */ /* 0x088fec0000041824 */
[C---:B------:R-:W-:Y:S06]  /*4d90*/  HMMA.16816.F32.BF16 R40, R144.reuse, R152, R40 ;  /* 0x000000989028723c */ /* 0x040fec0000041828 */
[-C--:B------:R-:W-:Y:S01]  /*4da0*/  HMMA.16816.F32.BF16 R44, R144, R154.reuse, R44 ;  /* 0x0000009a902c723c */ /* 0x080fe2000004182c */
[----:B------:R-:W-:Y:S04]  /*4db0*/  IMAD.U32 R152, RZ, RZ, UR24 ;  /* 0x00000018ff987e24 */ /* 0x000fe8000f8e00ff */
[----:B------:R-:W-:Y:S01]  /*4dc0*/  IMAD R152, R152, 0x80, R252 ;  /* 0x0000008098987824 */ /* 0x000fe200078e02fc */
[C---:B------:R-:W-:Y:S05]  /*4dd0*/  HMMA.16816.F32.BF16 R48, R136.reuse, R154, R48 ;  /* 0x0000009a8830723c */ /* 0x040fea0000041830 */
[----:B--2---:R-:W-:Y:S01]  /*4de0*/  IADD3 R2, R245, -UR18, -R152 ;  /* 0x80000012f5027c10 */ /* 0x004fe2000fffe898 */
[-C--:B------:R-:W-:Y:S05]  /*4df0*/  HMMA.16816.F32.BF16 R52, R136, R156.reuse, R52 ;  /* 0x0000009c8834723c */ /* 0x080fea0000041834 */
[----:B------:R-:W-:Y:S01]  /*4e00*/  VIADD R0, R2, UR9 ;  /* 0x0000000902007c36 */ /* 0x000fe20008000000 */
[C---:B------:R-:W-:Y:S05]  /*4e10*/  HMMA.16816.F32.BF16 R56, R144.reuse, R156, R56 ;  /* 0x0000009c9038723c */ /* 0x040fea0000041838 */
[----:B------:R-:W-:Y:S01]  /*4e20*/  VIADD R0, R0, UR7 ;  /* 0x0000000700007c36 */ /* 0x000fe20008000000 */
[-C--:B------:R-:W-:Y:S01]  /*4e30*/  HMMA.16816.F32.BF16 R60, R144, R158.reuse, R60 ;  /* 0x0000009e903c723c */ /* 0x080fe2000004183c */
[----:B------:R-:W-:Y:S04]  /*4e40*/  LDSM.16.M88.4 R144, [R185+0x800] ;  /* 0x00080000b990783b */ /* 0x000fe80000000200 */
[----:B------:R-:W-:Y:S01]  /*4e50*/  IABS R148, R0 ;  /* 0x0000000000947213 */ /* 0x000fe20000000000 */
[----:B------:R-:W-:Y:S03]  /*4e60*/  HMMA.16816.F32.BF16 R64, R136, R158, R64 ;  /* 0x0000009e8840723c */ /* 0x000fe60000041840 */
[----:B------:R-:W-:Y:S02]  /*4e70*/  LDSM.16.M88.4 R136, [R185] ;  /* 0x00000000b988783b */ /* 0x000fe40000000200 */
[C---:B------:R-:W-:Y:S01]  /*4e80*/  VIADD R155, R0.reuse, 0xffffffff ;  /* 0xffffffff009b7836 */ /* 0x040fe20000000000 */
[-C--:B----4-:R-:W-:Y:S05]  /*4e90*/  HMMA.16816.F32.BF16 R4, R132, R160.reuse, R4 ;  /* 0x000000a08404723c */ /* 0x090fea0000041804 */
[----:B------:R-:W-:Y:S01]  /*4ea0*/  ISETP.GE.AND P3, PT, R155, RZ, PT ;  /* 0x000000ff9b00720c */ /* 0x000fe20003f66270 */
[C---:B-1----:R-:W-:Y:S05]  /*4eb0*/  HMMA.16816.F32.BF16 R8, R164.reuse, R160, R8 ;  /* 0x000000a0a408723c */ /* 0x042fea0000041808 */
[----:B------:R-:W-:Y:S01]  /*4ec0*/  VIADD R154, R0, 0x8 ;  /* 0x00000008009a7836 */ /* 0x000fe20000000000 */
[-C--:B------:R-:W-:Y:S04]  /*4ed0*/  HMMA.16816.F32.BF16 R12, R164, R162.reuse, R12 ;  /* 0x000000a2a40c723c */ /* 0x080fe8000004180c */
[----:B------:R-:W-:Y:S01]  /*4ee0*/  ISETP.GE.AND P2, PT, R154, RZ, PT ;  /* 0x000000ff9a00720c */ /* 0x000fe20003f46270 */
[C---:B------:R-:W-:Y:S01]  /*4ef0*/  VIADD R153, R0.reuse, 0x7 ;  /* 0x0000000700997836 */ /* 0x040fe20000000000 */
[C---:B------:R-:W-:Y:S01]  /*4f00*/  @!P3 IADD3 R155, -R0.reuse, 0x1, RZ ;  /* 0x00000001009bb810 */ /* 0x040fe20007ffe1ff */
[C---:B------:R-:W-:Y:S04]  /*4f10*/  HMMA.16816.F32.BF16 R16, R132.reuse, R162, R16 ;  /* 0x000000a28410723c */ /* 0x040fe80000041810 */
[----:B------:R-:W-:Y:S01]  /*4f20*/  ISETP.GE.AND P6, PT, R153, RZ, PT ;  /* 0x000000ff9900720c */ /* 0x000fe20003fc6270 */
[----:B------:R-:W-:Y:S01]  /*4f30*/  VIADD R2, R0, 0x47 ;  /* 0x0000004700027836 */ /* 0x000fe20000000000 */
[----:B------:R-:W-:Y:S01]  /*4f40*/  I2FP.F32.S32 R155, R155 ;  /* 0x0000009b009b7245 */ /* 0x000fe20000201400 */
        /* <DEDUP_REMOVED lines=8> */
[-C--:B------:R-:W-:Y:S03]  /*4fd0*/  HMMA.16816.F32.BF16 R28, R164, R170.reuse, R28 ;  /* 0x000000aaa41c723c */ /* 0x080fe6000004181c */
[----:B------:R-:W-:Y:S01]  /*4fe0*/  ISETP.GE.AND P5, PT, R157, RZ, PT ;  /* 0x000000ff9d00720c */ /* 0x000fe20003fa6270 */
[C---:B------:R-:W-:Y:S01]  /*4ff0*/  VIADD R156, R0.reuse, 0x3f ;  /* 0x0000003f009c7836 */ /* 0x040fe20000000000 */
[----:B------:R-:W-:Y:S01]  /*5000*/  @!P0 IADD3 R2, -R0, -0x47, RZ ;  /* 0xffffffb900028810 */ /* 0x000fe20007ffe1ff */
        /* <DEDUP_REMOVED lines=11> */
[----:B------:R-:W-:Y:S01]  /*50c0*/  @!P4 IADD3 R156, -R0, -0x3f, RZ ;  /* 0xffffffc1009cc810 */ /* 0x000fe20007ffe1ff */
        /* <DEDUP_REMOVED lines=10> */
[----:B------:R-:W-:Y:S01]  /*5170*/  IMAD.MOV.U32 R174, RZ, RZ, R148 ;  /* 0x000000ffffae7224 */ /* 0x000fe200078e0094 */
[C---:B------:R-:W-:Y:S01]  /*5180*/  @!P6 IADD3 R160, -R0.reuse, 0x8, RZ ;  /* 0x0000000800a0e810 */ /* 0x040fe20007ffe1ff */
[C---:B------:R-:W-:Y:S01]  /*5190*/  HMMA.16816.F32.BF16 R56, R164.reuse, R176, R56 ;  /* 0x000000b0a438723c */ /* 0x040fe20000041838 */
[----:B------:R-:W-:Y:S04]  /*51a0*/  LDSM.16.M88.4 R148, [R185+0x1000] ;  /* 0x00100000b994783b */ /* 0x000fe80000000200 */
[C---:B------:R-:W-:Y:S01]  /*51b0*/  @!P0 IADD3 R161, -R0.reuse, 0x9, RZ ;  /* 0x0000000900a18810 */ /* 0x040fe20007ffe1ff */
[-C--:B------:R-:W-:Y:S05]  /*51c0*/  HMMA.16816.F32.BF16 R60, R164, R178.reuse, R60 ;  /* 0x000000b2a43c723c */ /* 0x080fea000004183c */
[C---:B------:R-:W-:Y:S01]  /*51d0*/  @!P1 IADD3 R163, -R0.reuse, 0x10, RZ ;  /* 0x0000001000a39810 */ /* 0x040fe20007ffe1ff */
[----:B------:R-:W-:Y:S01]  /*51e0*/  HMMA.16816.F32.BF16 R64, R132, R178, R64 ;  /* 0x000000b28440723c */ /* 0x000fe20000041840 */
[----:B------:R-:W1:Y:S04]  /*51f0*/  LDSM.16.M88.4 R132, [R140] ;  /* 0x000000008c84783b */ /* 0x000e680000000200 */
[----:B------:R-:W-:Y:S01]  /*5200*/  I2FP.F32.S32 R2, R2 ;  /* 0x0000000200027245 */ /* 0x000fe20000201400 */
[C---:B------:R-:W-:Y:S01]  /*5210*/  VIADD R162, R0.reuse, 0xffffffef ;  /* 0xffffffef00a27836 */ /* 0x040fe20000000000 */
[----:B------:R-:W-:Y:S01]  /*5220*/  I2FP.F32.S32 R3, R3 ;  /* 0x0000000300037245 */ /* 0x000fe20000201400 */
[----:B------:R-:W-:Y:S01]  /*5230*/  VIADD R164, R0, 0x30 ;  /* 0x0000003000a47836 */ /* 0x000fe20000000000 */
[----:B------:R-:W2:Y:S02]  /*5240*/  LDSM.16.M88.4 R140, [R140+0x2000] ;  /* 0x002000008c8c783b */ /* 0x000ea40000000200 */
[----:B------:R-:W-:Y:S01]  /*5250*/  ISETP.GE.AND P5, PT, R162, RZ, PT ;  /* 0x000000ffa200720c */ /* 0x000fe20003fa6270 */
[----:B------:R-:W-:Y:S01]  /*5260*/  VIADD R165, R0, 0x2f ;  /* 0x0000002f00a57836 */ /* 0x000fe20000000000 */
[----:B------:R-:W-:Y:S01]  /*5270*/  ISETP.GE.AND P4, PT, R164, RZ, PT ;  /* 0x000000ffa400720c */ /* 0x000fe20003f86270 */
[C---:B------:R-:W-:Y:S01]  /*5280*/  VIADD R166, R0.reuse, 0x28 ;  /* 0x0000002800a67836 */ /* 0x040fe20000000000 */
[----:B------:R-:W-:Y:S01]  /*5290*/  I2FP.F32.S32 R174, R174 ;  /* 0x000000ae00ae7245 */ /* 0x000fe20000201400 */
[C---:B------:R-:W-:Y:S01]  /*52a0*/  VIADD R167, R0.reuse, 0x27 ;  /* 0x0000002700a77836 */ /* 0x040fe20000000000 */
[----:B------:R-:W-:Y:S01]  /*52b0*/  ISETP.GE.AND P3, PT, R165, RZ, PT ;  /* 0x000000ffa500720c */ /* 0x000fe20003f66270 */
[----:B------:R-:W-:Y:S01]  /*52c0*/  VIADD R168, R0, 0xffffffe8 ;  /* 0xffffffe800a87836 */ /* 0x000fe20000000000 */
[----:B------:R-:W-:Y:S01]  /*52d0*/  ISETP.GE.AND P2, PT, R166, RZ, PT ;  /* 0x000000ffa600720c */ /* 0x000fe20003f46270 */
[C---:B------:R-:W-:Y:S01]  /*52e0*/  VIADD R169, R0.reuse, 0xffffffe7 ;  /* 0xffffffe700a97836 */ /* 0x040fe20000000000 */
[----:B------:R-:W-:Y:S01]  /*52f0*/  ISETP.GE.AND P6, PT, R167, RZ, PT ;  /* 0x000000ffa700720c */ /* 0x000fe20003fc6270 */
[----:B------:R-:W-:Y:S01]  /*5300*/  VIADD R170, R0, 0xffffffe0 ;  /* 0xffffffe000aa7836 */ /* 0x000fe20000000000 */
[----:B------:R-:W-:Y:S01]  /*5310*/  ISETP.GE.AND P0, PT, R168, RZ, PT ;  /* 0x000000ffa800720c */ /* 0x000fe20003f06270 */
[C---:B------:R-:W-:Y:S01]  /*5320*/  VIADD R171, R0.reuse, 0xffffffdf ;  /* 0xffffffdf00ab7836 */ /* 0x040fe20000000000 */
[----:B------:R-:W-:Y:S01]  /*5330*/  ISETP.GE.AND P1, PT, R169, RZ, PT ;  /* 0x000000ffa900720c */ /* 0x000fe20003f26270 */
[C---:B------:R-:W-:Y:S01]  /*5340*/  VIADD R172, R0.reuse, 0x20 ;  /* 0x0000002000ac7836 */ /* 0x040fe20000000000 */
[C---:B------:R-:W-:Y:S01]  /*5350*/  @!P5 IADD3 R162, -R0.reuse, 0x11, RZ ;  /* 0x0000001100a2d810 */ /* 0x040fe20007ffe1ff */
[C---:B------:R-:W-:Y:S01]  /*5360*/  VIADD R173, R0.reuse, 0x1f ;  /* 0x0000001f00ad7836 */ /* 0x040fe20000000000 */
[C---:B------:R-:W-:Y:S01]  /*5370*/  @!P4 IADD3 R164, -R0.reuse, -0x30, RZ ;  /* 0xffffffd000a4c810 */ /* 0x040fe20007ffe1ff */
[C---:B------:R-:W-:Y:S01]  /*5380*/  VIADD R175, R0.reuse, 0x18 ;  /* 0x0000001800af7836 */ /* 0x040fe20000000000 */
[C---:B------:R-:W-:Y:S01]  /*5390*/  @!P3 IADD3 R165, -R0.reuse, -0x2f, RZ ;  /* 0xffffffd100a5b810 */ /* 0x040fe20007ffe1ff */
[C---:B------:R-:W-:Y:S01]  /*53a0*/  VIADD R176, R0.reuse, 0x17 ;  /* 0x0000001700b07836 */ /* 0x040fe20000000000 */
[C---:B------:R-:W-:Y:S01]  /*53b0*/  @!P2 IADD3 R166, -R0.reuse, -0x28, RZ ;  /* 0xffffffd800a6a810 */ /* 0x040fe20007ffe1ff */
[C---:B------:R-:W-:Y:S01]  /*53c0*/  VIADD R177, R0.reuse, 0xffffffd8 ;  /* 0xffffffd800b17836 */ /* 0x040fe20000000000 */
[C---:B------:R-:W-:Y:S01]  /*53d0*/  @!P6 IADD3 R167, -R0.reuse, -0x27, RZ ;  /* 0xffffffd900a7e810 */ /* 0x040fe20007ffe1ff */
[C---:B------:R-:W-:Y:S01]  /*53e0*/  VIADD R178, R0.reuse, 0xffffffd7 ;  /* 0xffffffd700b27836 */ /* 0x040fe20000000000 */
[C---:B------:R-:W-:Y:S01]  /*53f0*/  @!P0 IADD3 R168, -R0.reuse, 0x18, RZ ;  /* 0x0000001800a88810 */ /* 0x040fe20007ffe1ff */
[C---:B------:R-:W-:Y:S01]  /*5400*/  VIADD R179, R0.reuse, 0xffffffd0 ;  /* 0xffffffd000b37836 */ /* 0x040fe20000000000 */
[C---:B------:R-:W-:Y:S01]  /*5410*/  @!P1 IADD3 R169, -R0.reuse, 0x19, RZ ;  /* 0x0000001900a99810 */ /* 0x040fe20007ffe1ff */
[----:B------:R-:W-:Y:S01]  /*5420*/  VIADD R198, R0, 0xffffffcf ;  /* 0xffffffcf00c67836 */ /* 0x000fe20000000000 */
[----:B------:R-:W-:Y:S01]  /*5430*/  ISETP.GE.AND P5, PT, R170, RZ, PT ;  /* 0x000000ffaa00720c */ /* 0x000fe20003fa6270 */
[-C--:B-1----:R-:W-:Y:S03]  /*5440*/  HMMA.16816.F32.BF16 R4, R132, R136.reuse, R4 ;  /* 0x000000888404723c */ /* 0x082fe60000041804 */
[----:B------:R-:W-:Y:S01]  /*5450*/  ISETP.GE.AND P4, PT, R171, RZ, PT ;  /* 0x000000ffab00720c */ /* 0x000fe20003f86270 */
[----:B------:R-:W-:Y:S01]  /*5460*/  VIADD R199, R0, 0x10 ;  /* 0x0000001000c77836 */ /* 0x000fe20000000000 */
[----:B------:R-:W-:Y:S01]  /*5470*/  ISETP.GE.AND P3, PT, R172, RZ, PT ;  /* 0x000000ffac00720c */ /* 0x000fe20003f66270 */
[C---:B------:R-:W-:Y:S01]  /*5480*/  VIADD R200, R0.reuse, 0xf ;  /* 0x0000000f00c87836 */ /* 0x040fe20000000000 */
[----:B------:R-:W-:Y:S01]  /*5490*/  ISETP.GE.AND P2, PT, R173, RZ, PT ;  /* 0x000000ffad00720c */ /* 0x000fe20003f46270 */
[C---:B--2---:R-:W-:Y:S04]  /*54a0*/  HMMA.16816.F32.BF16 R8, R140.reuse, R136, R8 ;  /* 0x000000888c08723c */ /* 0x044fe80000041808 */
[----:B------:R-:W-:Y:S01]  /*54b0*/  ISETP.GE.AND P6, PT, R175, RZ, PT ;  /* 0x000000ffaf00720c */ /* 0x000fe20003fc6270 */
[----:B------:R-:W-:Y:S01]  /*54c0*/  VIADD R201, R0, 0xffffffc8 ;  /* 0xffffffc800c97836 */ /* 0x000fe20000000000 */
[----:B------:R-:W-:Y:S01]  /*54d0*/  ISETP.GE.AND P0, PT, R176, RZ, PT ;  /* 0x000000ffb000720c */ /* 0x000fe20003f06270 */
[-C--:B------:R-:W-:Y:S03]  /*54e0*/  HMMA.16816.F32.BF16 R12, R140, R138.reuse, R12 ;  /* 0x0000008a8c0c723c */ /* 0x080fe6000004180c */
[----:B------:R-:W-:Y:S01]  /*54f0*/  ISETP.GE.AND P1, PT, R177, RZ, PT ;  /* 0x000000ffb100720c */ /* 0x000fe20003f26270 */
[C---:B------:R-:W-:Y:S01]  /*5500*/  VIADD R202, R0.reuse, 0xffffffc7 ;  /* 0xffffffc700ca7836 */ /* 0x040fe20000000000 */
[----:B------:R-:W-:Y:S01]  /*5510*/  @!P5 IADD3 R170, -R0, 0x20, RZ ;  /* 0x0000002000aad810 */ /* 0x000fe20007ffe1ff */
[C---:B------:R-:W-:Y:S01]  /*5520*/  HMMA.16816.F32.BF16 R16, R132.reuse, R138, R16 ;  /* 0x0000008a8410723c */ /* 0x040fe20000041810 */
[----:B------:R-:W1:Y:S03]  /*5530*/  LDSM.16.M88.4 R136, [R185+0x1800] ;  /* 0x00180000b988783b */ /* 0x000e660000000200 */
[----:B------:R-:W-:Y:S01]  /*5540*/  ISETP.GE.AND P5, PT, R178, RZ, PT ;  /* 0x000000ffb200720c */ /* 0x000fe20003fa6270 */
[----:B------:R-:W-:Y:S01]  /*5550*/  FFMA.FTZ R5, R155, -UR6, R5 ;  /* 0x800000069b057c23 */ /* 0x000fe20008010005 */
[----:B------:R-:W-:Y:S01]  /*5560*/  @!P4 IADD3 R171, -R0, 0x21, RZ ;  /* 0x0000002100abc810 */ /* 0x000fe20007ffe1ff */
[-C--:B------:R-:W-:Y:S03]  /*5570*/  HMMA.16816.F32.BF16 R20, R132, R144.reuse, R20 ;  /* 0x000000908414723c */ /* 0x080fe60000041814 */
[----:B------:R-:W-:Y:S01]  /*5580*/  ISETP.GE.AND P4, PT, R179, RZ, PT ;  /* 0x000000ffb300720c */ /* 0x000fe20003f86270 */
[----:B------:R-:W-:Y:S01]  /*5590*/  FFMA.FTZ R11, R2, -UR6, R11 ;  /* 0x80000006020b7c23 */ /* 0x000fe2000801000b */
[----:B------:R-:W-:Y:S01]  /*55a0*/  @!P3 IADD3 R172, -R0, -0x20, RZ ;  /* 0xffffffe000acb810 */ /* 0x000fe20007ffe1ff */
[C---:B------:R-:W-:Y:S04]  /*55b0*/  HMMA.16816.F32.BF16 R24, R140.reuse, R144, R24 ;  /* 0x000000908c18723c */ /* 0x040fe80000041818 */
[----:B------:R-:W-:Y:S01]  /*55c0*/  ISETP.GE.AND P3, PT, R198, RZ, PT ;  /* 0x000000ffc600720c */ /* 0x000fe20003f66270 */
[----:B------:R-:W-:Y:S01]  /*55d0*/  FFMA.FTZ R10, R3, -UR6, R10 ;  /* 0x80000006030a7c23 */ /* 0x000fe2000801000a */
[----:B------:R-:W-:Y:S01]  /*55e0*/  @!P2 IADD3 R173, -R0, -0x1f, RZ ;  /* 0xffffffe100ada810 */ /* 0x000fe20007ffe1ff */
        /* <DEDUP_REMOVED lines=11> */
[----:B------:R-:W-:Y:S01]  /*56a0*/  @!P1 IADD3 R177, -R0, 0x28, RZ ;  /* 0x0000002800b19810 */ /* 0x000fe20007ffe1ff */
[C---:B------:R-:W-:Y:S04]  /*56b0*/  HMMA.16816.F32.BF16 R40, R140.reuse, R148, R40 ;  /* 0x000000948c28723c */ /* 0x040fe80000041828 */
[----:B------:R-:W-:Y:S02]  /*56c0*/  ISETP.GE.AND P1, PT, R202, RZ, PT ;  /* 0x000000ffca00720c */ /* 0x000fe40003f26270 */
[----:B------:R-:W-:Y:S01]  /*56d0*/  I2FP.F32.S32 R2, R160 ;  /* 0x000000a000027245 */ /* 0x000fe20000201400 */
[-C--:B------:R-:W-:Y:S04]  /*56e0*/  HMMA.16816.F32.BF16 R44, R140, R150.reuse, R44 ;  /* 0x000000968c2c723c */ /* 0x080fe8000004182c */
[----:B------:R-:W-:Y:S01]  /*56f0*/  @!P5 IADD3 R178, -R0, 0x29, RZ ;  /* 0x0000002900b2d810 */ /* 0x000fe20007ffe1ff */
[----:B------:R-:W-:Y:S01]  /*5700*/  FFMA.FTZ R16, R2, -UR6, R16 ;  /* 0x8000000602107c23 */ /* 0x000fe20008010010 */
[C---:B------:R-:W-:Y:S01]  /*5710*/  @!P4 IADD3 R179, -R0.reuse, 0x30, RZ ;  /* 0x0000003000b3c810 */ /* 0x040fe20007ffe1ff */
[C---:B------:R-:W-:Y:S04]  /*5720*/  HMMA.16816.F32.BF16 R48, R132.reuse, R150, R48 ;  /* 0x000000968430723c */ /* 0x040fe80000041830 */
[----:B------:R-:W-:Y:S01]  /*5730*/  @!P3 IADD3 R198, -R0, 0x31, RZ ;  /* 0x0000003100c6b810 */ /* 0x000fe20007ffe1ff */
[----:B------:R-:W-:Y:S01]  /*5740*/  FFMA.FTZ R22, R2, -UR6, R22 ;  /* 0x8000000602167c23 */ /* 0x000fe20008010016 */
[C---:B------:R-:W-:Y:S01]  /*5750*/  @!P2 IADD3 R199, -R0.reuse, -0x10, RZ ;  /* 0xfffffff000c7a810 */ /* 0x040fe20007ffe1ff */
[-C--:B-1----:R-:W-:Y:S04]  /*5760*/  HMMA.16816.F32.BF16 R52, R132, R136.reuse, R52 ;  /* 0x000000888434723c */ /* 0x082fe80000041834 */
[C---:B------:R-:W-:Y:S02]  /*5770*/  @!P6 IADD3 R200, -R0.reuse, -0xf, RZ ;  /* 0xfffffff100c8e810 */ /* 0x040fe40007ffe1ff */
[C---:B------:R-:W-:Y:S01]  /*5780*/  @!P0 IADD3 R201, -R0.reuse, 0x38, RZ ;  /* 0x0000003800c98810 */ /* 0x040fe20007ffe1ff */
[C---:B------:R-:W-:Y:S01]  /*5790*/  HMMA.16816.F32.BF16 R56, R140.reuse, R136, R56 ;  /* 0x000000888c38723c */ /* 0x040fe20000041838 */
[----:B------:R-:W-:Y:S03]  /*57a0*/  PLOP3.LUT P0, PT, PT, PT, UP0, 0x80, 0x0 ;  /* 0x000000000000781c */ /* 0x000fe60003f0f008 */
[----:B------:R-:W-:Y:S02]  /*57b0*/  @!P1 IADD3 R202, -R0, 0x39, RZ ;  /* 0x0000003900ca9810 */ /* 0x000fe40007ffe1ff */
[----:B------:R-:W-:Y:S01]  /*57c0*/  I2FP.F32.S32 R0, R161 ;  /* 0x000000a100007245 */ /* 0x000fe20000201400 */
[-C--:B------:R-:W-:Y:S04]  /*57d0*/  HMMA.16816.F32.BF16 R60, R140, R138.reuse, R60 ;  /* 0x0000008a8c3c723c */ /* 0x080fe8000004183c */
[----:B------:R-:W-:Y:S01]  /*57e0*/  I2FP.F32.S32 R2, R164 ;  /* 0x000000a400027245 */ /* 0x000fe20000201400 */
[C---:B------:R-:W-:Y:S01]  /*57f0*/  FFMA.FTZ R17, R0.reuse, -UR6, R17 ;  /* 0x8000000600117c23 */ /* 0x040fe20008010011 */
[----:B------:R-:W-:Y:S01]  /*5800*/  FFMA.FTZ R23, R0, -UR6, R23 ;  /* 0x8000000600177c23 */ /* 0x000fe20008010017 */
[----:B------:R-:W-:Y:S01]  /*5810*/  I2FP.F32.S32 R0, R165 ;  /* 0x000000a500007245 */ /* 0x000fe20000201400 */
[----:B------:R-:W-:Y:S04]  /*5820*/  HMMA.16816.F32.BF16 R64, R132, R138, R64 ;  /* 0x0000008a8440723c */ /* 0x000fe80000041840 */
[C---:B------:R-:W-:Y:S01]  /*5830*/  FFMA.FTZ R24, R2.reuse, -UR6, R24 ;  /* 0x8000000602187c23 */ /* 0x040fe20008010018 */
[----:B------:R-:W-:Y:S01]  /*5840*/  FFMA.FTZ R30, R2, -UR6, R30 ;  /* 0x80000006021e7c23 */ /* 0x000fe2000801001e */
[----:B------:R-:W-:Y:S01]  /*5850*/  I2FP.F32.S32 R2, R168 ;  /* 0x000000a800027245 */ /* 0x000fe20000201400 */
[C---:B------:R-:W-:Y:S01]  /*5860*/  FFMA.FTZ R25, R0.reuse, -UR6, R25 ;  /* 0x8000000600197c23 */ /* 0x040fe20008010019 */
[----:B------:R-:W-:Y:S03]  /*5870*/  FFMA.FTZ R31, R0, -UR6, R31 ;  /* 0x80000006001f7c23 */ /* 0x000fe6000801001f */
[C---:B------:R-:W-:Y:S01]  /*5880*/  FFMA.FTZ R32, R2.reuse, -UR6, R32 ;  /* 0x8000000602207c23 */ /* 0x040fe20008010020 */
[----:B------:R-:W-:Y:S01]  /*5890*/  I2FP.F32.S32 R0, R169 ;  /* 0x000000a900007245 */ /* 0x000fe20000201400 */
[----:B------:R-:W-:Y:S01]  /*58a0*/  FFMA.FTZ R38, R2, -UR6, R38 ;  /* 0x8000000602267c23 */ /* 0x000fe20008010026 */
[----:B------:R-:W-:Y:S02]  /*58b0*/  I2FP.F32.S32 R2, R172 ;  /* 0x000000ac00027245 */ /* 0x000fe40000201400 */
[----:B------:R-:W-:Y:S01]  /*58c0*/  I2FP.F32.S32 R3, R170 ;  /* 0x000000aa00037245 */ /* 0x000fe20000201400 */
[C---:B------:R-:W-:Y:S01]  /*58d0*/  FFMA.FTZ R33, R0.reuse, -UR6, R33 ;  /* 0x8000000600217c23 */ /* 0x040fe20008010021 */
[----:B------:R-:W-:Y:S01]  /*58e0*/  FFMA.FTZ R39, R0, -UR6, R39 ;  /* 0x8000000600277c23 */ /* 0x000fe20008010027 */
[C---:B------:R-:W-:Y:S01]  /*58f0*/  FFMA.FTZ R40, R2.reuse, -UR6, R40 ;  /* 0x8000000602287c23 */ /* 0x040fe20008010028 */
[----:B------:R-:W-:Y:S01]  /*5900*/  FFMA.FTZ R46, R2, -UR6, R46 ;  /* 0x80000006022e7c23 */ /* 0x000fe2000801002e */
[----:B------:R-:W-:Y:S01]  /*5910*/  I2FP.F32.S32 R0, R173 ;  /* 0x000000ad00007245 */ /* 0x000fe20000201400 */
[C---:B------:R-:W-:Y:S01]  /*5920*/  FFMA.FTZ R36, R3.reuse, -UR6, R36 ;  /* 0x8000000603247c23 */ /* 0x040fe20008010024 */
[----:B------:R-:W-:Y:S01]  /*5930*/  I2FP.F32.S32 R2, R177 ;  /* 0x000000b100027245 */ /* 0x000fe20000201400 */
[----:B------:R-:W-:Y:S01]  /*5940*/  FFMA.FTZ R50, R3, -UR6, R50 ;  /* 0x8000000603327c23 */ /* 0x000fe20008010032 */
        /* <DEDUP_REMOVED lines=20> */
[----:B------:R-:W-:Y:S01]  /*5a90*/  I2FP.F32.S32 R158, R158 ;  /* 0x0000009e009e7245 */ /* 0x000fe20000201400 */
[C---:B------:R-:W-:Y:S01]  /*5aa0*/  FFMA.FTZ R9, R156.reuse, -UR6, R9 ;  /* 0x800000069c097c23 */ /* 0x040fe20008010009 */
[----:B------:R-:W-:Y:S01]  /*5ab0*/  I2FP.F32.S32 R163, R163 ;  /* 0x000000a300a37245 */ /* 0x000fe20000201400 */
[----:B------:R-:W-:Y:S01]  /*5ac0*/  FFMA.FTZ R14, R157, -UR6, R14 ;  /* 0x800000069d0e7c23 */ /* 0x000fe2000801000e */
        /* <DEDUP_REMOVED lines=32> */
[C---:B------:R-:W-:Y:S01]  /*5cd0*/  FFMA.FTZ R57, R0.reuse, -UR6, R57 ;  /* 0x8000000600397c23 */ /* 0x040fe20008010039 */
[----:B------:R-:W-:Y:S01]  /*5ce0*/  FFMA.FTZ R63, R0, -UR6, R63 ;  /* 0x80000006003f7c23 */ /* 0x000fe2000801003f */
[----:B------:R-:W-:Y:S01]  /*5cf0*/  FFMA.FTZ R66, R132, -UR6, R66 ;  /* 0x8000000684427c23 */ /* 0x000fe20008010042 */
[----:B------:R-:W-:Y:S01]  /*5d00*/  FFMA.FTZ R67, R3, -UR6, R67 ;  /* 0x8000000603437c23 */ /* 0x000fe20008010043 */
[----:B------:R-:W-:Y:S01]  /*5d10*/  FFMA.FTZ R64, R2, -UR6, R64 ;  /* 0x8000000602407c23 */ /* 0x000fe20008010040 */
[----:B------:R-:W-:Y:S01]  /*5d20*/  FFMA.FTZ R65, R133, -UR6, R65 ;  /* 0x8000000685417c23 */ /* 0x000fe20008010041 */
[----:B------:R-:W-:Y:S06]  /*5d30*/  @!P0 BRA `(.L_x_784) ;  /* 0x0000000000308947 */ /* 0x000fec0003800000 */
        /* <DEDUP_REMOVED lines=12> */
.L_x_784:
[----:B------:R-:W-:Y:S01]  /*5e00*/  UIADD3 UR15, UR9, 0x1, -UR18 ;  /* 0x00000001090f7890 */ /* 0x000fe2000fffe812 */
[----:B------:R-:W-:Y:S01]  /*5e10*/  VIADD R3, R245, UR7 ;  /* 0x00000007f5037c36 */ /* 0x000fe20008000000 */
[----:B------:R-:W-:Y:S01]  /*5e20*/  UIADD3 UR8, -UR14, UR9, -UR18 ;  /* 0x000000090e087290 */ /* 0x000fe2000fffe912 */
[C---:B------:R-:W-:Y:S01]  /*5e30*/  VIADD R147, R152.reuse, 0x1 ;  /* 0x0000000198937836 */ /* 0x040fe20000000000 */
[----:B------:R-:W-:Y:S01]  /*5e40*/  UIADD3 UR7, UR15, UR31, URZ ;  /* 0x0000001f0f077290 */ /* 0x000fe2000fffe03f */
[C---:B------:R-:W-:Y:S01]  /*5e50*/  VIADD R146, R152.reuse, 0x8 ;  /* 0x0000000898927836 */ /* 0x040fe20000000000 */
[----:B------:R-:W-:Y:S01]  /*5e60*/  UMOV UR19, UR14 ;  /* 0x0000000e00137c82 */ /* 0x000fe20008000000 */
[C---:B------:R-:W-:Y:S01]  /*5e70*/  VIADD R145, R152.reuse, 0x9 ;  /* 0x0000000998917836 */ /* 0x040fe20000000000 */
[----:B------:R-:W-:Y:S01]  /*5e80*/  VIADDMNMX R2, R3, UR8, RZ, !PT ;  /* 0x0000000803027c46 */ /* 0x000fe2000f8001ff */
[C---:B------:R-:W-:Y:S02]  /*5e90*/  VIADD R144, R152.reuse, 0x10 ;  /* 0x0000001098907836 */ /* 0x040fe40000000000 */
[----:B------:R-:W-:Y:S01]  /*5ea0*/  IMAD.U32 R0, RZ, RZ, UR7 ;  /* 0x00000007ff007e24 */ /* 0x000fe2000f8e00ff */
[CC--:B------:R-:W-:Y:S01]  /*5eb0*/  ISETP.GE.AND P0, PT, R152.reuse, R2.reuse, PT ;  /* 0x000000029800720c */ /* 0x0c0fe20003f06270 */
[C---:B------:R-:W-:Y:S01]  /*5ec0*/  VIADD R143, R152.reuse, 0x11 ;  /* 0x00000011988f7836 */ /* 0x040fe20000000000 */
[----:B------:R-:W-:Y:S01]  /*5ed0*/  ISETP.GE.AND P6, PT, R147, R2, PT ;  /* 0x000000029300720c */ /* 0x000fe20003fc6270 */
[C---:B------:R-:W-:Y:S01]  /*5ee0*/  VIADD R142, R152.reuse, 0x18 ;  /* 0x00000018988e7836 */ /* 0x040fe20000000000 */
[----:B------:R-:W-:Y:S01]  /*5ef0*/  VIADDMNMX R0, R3, R0, UR9, PT ;  /* 0x0000000903007e46 */ /* 0x000fe2000b800100 */
[----:B------:R-:W-:Y:S01]  /*5f00*/  VIADD R141, R152, 0x19 ;  /* 0x00000019988d7836 */ /* 0x000fe20000000000 */
[----:B------:R-:W-:Y:S01]  /*5f10*/  ISETP.GE.AND P5, PT, R146, R2, PT ;  /* 0x000000029200720c */ /* 0x000fe20003fa6270 */
[C---:B------:R-:W-:Y:S01]  /*5f20*/  VIADD R140, R152.reuse, 0x20 ;  /* 0x00000020988c7836 */ /* 0x040fe20000000000 */
[CC--:B------:R-:W-:Y:S01]  /*5f30*/  ISETP.GE.OR P0, PT, R152.reuse, R0.reuse, !P0 ;  /* 0x000000009800720c */ /* 0x0c0fe20004706670 */
[C---:B------:R-:W-:Y:S01]  /*5f40*/  VIADD R139, R152.reuse, 0x21 ;  /* 0x00000021988b7836 */ /* 0x040fe20000000000 */
[----:B------:R-:W-:Y:S01]  /*5f50*/  ISETP.GE.OR P6, PT, R147, R0, !P6 ;  /* 0x000000009300720c */ /* 0x000fe200077c6670 */
        /* <DEDUP_REMOVED lines=12> */
[----:B------:R-:W-:Y:S01]  /*6020*/  IMAD.U32 R149, RZ, RZ, UR7 ;  /* 0x00000007ff957e24 */ /* 0x000fe2000f8e00ff */
[-C--:B------:R-:W-:Y:S01]  /*6030*/  ISETP.GE.AND P0, PT, R141, R2.reuse, PT ;  /* 0x000000028d00720c */ /* 0x080fe20003f06270 */
[----:B------:R-:W-:Y:S01]  /*6040*/  VIADD R132, R3, 0x40 ;  /* 0x0000004003847836 */ /* 0x000fe20000000000 */
[----:B------:R-:W-:Y:S01]  /*6050*/  ISETP.GE.AND P6, PT, R140, R2, PT ;  /* 0x000000028c00720c */ /* 0x000fe20003fc6270 */
[----:B------:R-:W-:Y:S01]  /*6060*/  IMAD.U32 R148, RZ, RZ, UR7 ;  /* 0x00000007ff947e24 */ /* 0x000fe2000f8e00ff */
        /* <DEDUP_REMOVED lines=134> */
[----:B------:R-:W-:Y:S02]  /*68d0*/  ISETP.GE.AND P0, PT, R147, R2, PT ;  /* 0x000000029300720c */ /* 0x000fe40003f06270 */
[-C--:B------:R-:W-:Y:S02]  /*68e0*/  ISETP.GE.OR P6, PT, R137, R3.reuse, !P6 ;  /* 0x000000038900720c */ /* 0x080fe400077c6670 */
        /* <DEDUP_REMOVED lines=55> */
.L_x_785:
        /* <DEDUP_REMOVED lines=490> */
[C---:B-----5:R-:W-:Y:S03]  /*8b00*/  @P4 VIADD R0, R203.reuse, 0xffffc000 ;  /* 0xffffc000cb004836 */ /* 0x060fe60000000000 */
[C---:B------:R-:W-:Y:S01]  /*8b10*/  LEA R4, P2, R2.reuse, R4, 0x1 ;  /* 0x0000000402047211 */ /* 0x040fe200078408ff */
        /* <DEDUP_REMOVED lines=13> */
[CC--:B------:R-:W-:Y:S01]  /*8bf0*/  @!P4 LEA R6, P3, R7.reuse, R213.reuse, 0x1 ;  /* 0x000000d50706c211 */ /* 0x0c0fe200078608ff */
[----:B------:R-:W-:Y:S01]  /*8c00*/  @P4 STS [R0+0x1004], RZ ;  /* 0x001004ff00004388 */ /* 0x000fe20000000800 */
[----:B------:R-:W-:Y:S02]  /*8c10*/  @P4 PLOP3.LUT P1, PT, P6, PT, PT, 0x80, 0x0 ;  /* 0x000000000000481c */ /* 0x000fe4000372f070 */
[----:B------:R-:W-:Y:S01]  /*8c20*/  @!P4 LEA.HI.X R7, R7, R214, R9, 0x1, P3 ;  /* 0x000000d60707c211 */ /* 0x000fe200018f0c09 */
[----:B------:R-:W-:Y:S01]  /*8c30*/  @P4 STS [R0+0x1008], RZ ;  /* 0x001008ff00004388 */ /* 0x000fe20000000800 */
[----:B------:R-:W-:Y:S01]  /*8c40*/  @P2 VIADD R8, R204, 0x4000 ;  /* 0x00004000cc082836 */ /* 0x000fe20000000000 */
        /* <DEDUP_REMOVED lines=16> */
[----:B------:R-:W-:Y:S01]  /*8d50*/  @!P4 LEA R8, P5, R6, R213, 0x1 ;  /* 0x000000d50608c211 */ /* 0x000fe200078a08ff */
[C---:B------:R-:W-:Y:S01]  /*8d60*/  @!P4 IMAD.WIDE.U32 R2, R32.reuse, 0x60, R2 ;  /* 0x000000602002c825 */ /* 0x040fe200078e0002 */
[----:B---3--:R-:W-:Y:S01]  /*8d70*/  @!P4 LEA.HI.X R9, R32, R7, R10, 0x6, P2 ;  /* 0x000000072009c211 */ /* 0x008fe200010f340a */
[----:B------:R-:W-:Y:S01]  /*8d80*/  @P4 STS [R0+0x2008], RZ ;  /* 0x002008ff00004388 */ /* 0x000fe20000000800 */
[----:B------:R-:W-:Y:S01]  /*8d90*/  PLOP3.LUT P2, PT, PT, PT, PT, 0x8, 0x0 ;  /* 0x000000000000781c */ /* 0x000fe20003f4e170 */
[----:B------:R-:W-:Y:S01]  /*8da0*/  @!P4 VIADD R7, R204, 0xffffc000 ;  /* 0xffffc000cc07c836 */ /* 0x000fe20000000000 */
        /* <DEDUP_REMOVED lines=31> */
.L_x_786:
        /* <DEDUP_REMOVED lines=189> */
.L_x_787:
        /* <DEDUP_REMOVED lines=259> */
[----:B------:R-:W-:Y:S02]  /*aba0*/  ULOP3.LUT UR7, UR11, 0x1, URZ, 0xc0, !UPT ;  /* 0x000000010b077892 */ /* 0x000fe4000f8ec03f */
[----:B------:R-:W-:Y:S01]  /*abb0*/  UIADD3 UR11, UR11, -0x1, URZ ;  /* 0xffffffff0b0b7890 */ /* 0x000fe2000fffe03f */
[CC--:B------:R-:W-:Y:S01]  /*abc0*/  LEA R4, P1, R5.reuse, R192.reuse, 0x2 ;  /* 0x000000c005047211 */ /* 0x0c0fe200078210ff */
[----:B------:R-:W-:Y:S01]  /*abd0*/  LDSM.16.MT88.4 R8, [R181] ;  /* 0x00000000b508783b */ /* 0x000fe20000004200 */
[----:B------:R-:W-:Y:S02]  /*abe0*/  UISETP.NE.U32.AND UP0, UPT, UR7, 0x1, UPT ;  /* 0x000000010700788c */ /* 0x000fe4000bf05070 */
[-C--:B------:R-:W-:Y:S01]  /*abf0*/  LEA.HI.X.SX32 R5, R5, R193.reuse, 0x2, P1 ;  /* 0x000000c105057211 */ /* 0x080fe200008f16ff */
[----:B------:R-:W-:Y:S01]  /*ac00*/  LDSM.16.MT88.4 R16, [R0] ;  /* 0x000000000010783b */ /* 0x000fe20000004200 */
[----:B--2---:R-:W-:Y:S02]  /*ac10*/  IMAD.U32 R3, RZ, RZ, UR8 ;  /* 0x00000008ff037e24 */ /* 0x004fe4000f8e00ff */
[----:B------:R-:W-:Y:S01]  /*ac20*/  PLOP3.LUT P1, PT, PT, PT, UP0, 0x80, 0x0 ;  /* 0x000000000000781c */ /* 0x000fe20003f2f008 */
[----:B------:R-:W-:Y:S01]  /*ac30*/  REDG.E.ADD.F32.FTZ.RN.STRONG.GPU desc[UR12][R4.64], R30 ;  /* 0x0000001e040079a6 */ /* 0x000fe2000c10f38c */
[----:B------:R-:W-:Y:S01]  /*ac40*/  @UP3 UIADD3 UR23, UP0, UR23, -0x200, URZ ;  /* 0xfffffe0017173890 */ /* 0x000fe2000ff1e03f */
[C---:B------:R-:W-:Y:S02]  /*ac50*/  LEA R2, P0, R3.reuse, R192, 0x2 ;  /* 0x000000c003027211 */ /* 0x040fe400078010ff */
[----:B------:R-:W1:Y:S01]  /*ac60*/  LDSM.16.MT88.4 R4, [R180+0x14000] ;  /* 0x01400000b404783b */ /* 0x000e620000004200 */
[----:B------:R-:W-:Y:S01]  /*ac70*/  @UP3 UIADD3.X UR22, UR22, -0x1, URZ, UP0, !UPT ;  /* 0xffffffff16163890 */ /* 0x000fe200087fe43f */
[----:B------:R-:W-:Y:S02]  /*ac80*/  LEA.HI.X.SX32 R3, R3, R193, 0x2, P0 ;  /* 0x000000c103037211 */ /* 0x000fe400000f16ff */
        /* <DEDUP_REMOVED lines=229> */
.L_x_789:
        /* <DEDUP_REMOVED lines=23> */
.L_x_790:
        /* <DEDUP_REMOVED lines=48> */
.L_x_792:
[----:B------:R-:W-:Y:S05]  /*bf50*/  BSYNC B0 ;  /* 0x0000000000007941 */ /* 0x000fea0003800000 */
.L_x_791:
        /* <DEDUP_REMOVED lines=14> */
.L_x_794:
[----:B------:R-:W-:Y:S05]  /*c040*/  BSYNC B0 ;  /* 0x0000000000007941 */ /* 0x000fea0003800000 */
.L_x_793:
        /* <DEDUP_REMOVED lines=15> */
.L_x_796:
[----:B------:R-:W-:Y:S05]  /*c140*/  BSYNC B0 ;  /* 0x0000000000007941 */ /* 0x000fea0003800000 */
.L_x_795:
        /* <DEDUP_REMOVED lines=14> */
.L_x_798:
[----:B------:R-:W-:Y:S05]  /*c230*/  BSYNC B0 ;  /* 0x0000000000007941 */ /* 0x000fea0003800000 */
.L_x_797:
        /* <DEDUP_REMOVED lines=27> */
.L_x_800:
[----:B------:R-:W-:Y:S05]  /*c3f0*/  BSYNC B0 ;  /* 0x0000000000007941 */ /* 0x000fea0003800000 */
.L_x_799:
        /* <DEDUP_REMOVED lines=14> */
.L_x_802:
[----:B------:R-:W-:Y:S05]  /*c4e0*/  BSYNC B0 ;  /* 0x0000000000007941 */ /* 0x000fea0003800000 */
.L_x_801:
        /* <DEDUP_REMOVED lines=14> */
.L_x_804:
[----:B------:R-:W-:Y:S05]  /*c5d0*/  BSYNC B0 ;  /* 0x0000000000007941 */ /* 0x000fea0003800000 */
.L_x_803:
        /* <DEDUP_REMOVED lines=12> */
.L_x_751:
[----:B------:R-:W-:Y:S05]  /*c6a0*/  BSYNC B1 ;  /* 0x0000000000017941 */ /* 0x000fea0003800000 */
.L_x_729:
        /* <DEDUP_REMOVED lines=11> */
.L_x_805:
[----:B------:R-:W-:Y:S05]  /*c760*/  EXIT ;  /* 0x000000000000794d */ /* 0x000fea0003800000 */
.L_x_807:
        /* <DEDUP_REMOVED lines=9> */
.L_x_2468:


//--------------------- .text._ZN5flash27flash_bwd_convert_dq_kernelI23Flash_bwd_kernel_traitsILi64ELi64ELi128ELi8ELi2ELi4ELi4ELb1ELb0EN7cutlass10bfloat16_tE19Flash_kernel_traitsILi64ELi64ELi128ELi8ES3_EEEEvNS_16Flash_bwd_paramsEi --------------------------
	.section	.text._ZN5flash27flash_bwd_convert_dq_kernelI23Flash_bwd_kernel_traitsILi64ELi64ELi128ELi8ELi2ELi4ELi4ELb1ELb0EN7cutlass10bfloat16_tE19Flash_kernel_traitsILi64ELi64ELi128ELi8ES3_EEEEvNS_16Flash_bwd_paramsEi,"ax",@progbits
	.align	128
        .global         _ZN5flash27flash_bwd_convert_dq_kernelI23Flash_bwd_kernel_traitsILi64ELi64ELi128ELi8ELi2ELi4ELi4ELb1ELb0EN7cutlass10bfloat16_tE19Flash_kernel_traitsILi64ELi64ELi128ELi8ES3_EEEEvNS_16Flash_bwd_paramsEi
        .type           _ZN5flash27flash_bwd_convert_dq_kernelI23Flash_bwd_kernel_traitsILi64ELi64ELi128ELi8ELi2ELi4ELi4ELb1ELb0EN7cutlass10bfloat16_tE19Flash_kernel_traitsILi64ELi64ELi128ELi8ES3_EEEEvNS_16Flash_bwd_paramsEi,@function
        .size           _ZN5flash27flash_bwd_convert_dq_kernelI23Flash_bwd_kernel_traitsILi64ELi64ELi128ELi8ELi2ELi4ELi4ELb1ELb0EN7cutlass10bfloat16_tE19Flash_kernel_traitsILi64ELi64ELi128ELi8ES3_EEEEvNS_16Flash_bwd_paramsEi,(.L_x_2469 - _ZN5flash27flash_bwd_convert_dq_kernelI23Flash_bwd_kernel_traitsILi64ELi64ELi128ELi8ELi2ELi4ELi4ELb1ELb0EN7cutlass10bfloat16_tE19Flash_kernel_traitsILi64ELi64ELi128ELi8ES3_EEEEvNS_16Flash_bwd_paramsEi)
        .other          _ZN5flash27flash_bwd_convert_dq_kernelI23Flash_bwd_kernel_traitsILi64ELi64ELi128ELi8ELi2ELi4ELi4ELb1ELb0EN7cutlass10bfloat16_tE19Flash_kernel_traitsILi64ELi64ELi128ELi8ES3_EEEEvNS_16Flash_bwd_paramsEi,@"STO_CUDA_ENTRY STV_DEFAULT"
_ZN5flash27flash_bwd_convert_dq_kernelI23Flash_bwd_kernel_traitsILi64ELi64ELi128ELi8ELi2ELi4ELi4ELb1ELb0EN7cutlass10bfloat16_tE19Flash_kernel_traitsILi64ELi64ELi128ELi8ES3_EEEEvNS_16Flash_bwd_paramsEi:
.text._ZN5flash27flash_bwd_convert_dq_kernelI23Flash_bwd_kernel_traitsILi64ELi64ELi128ELi8ELi2ELi4ELi4ELb1ELb0EN7cutlass10bfloat16_tE19Flash_kernel_traitsILi64ELi64ELi128ELi8ES3_EEEEvNS_16Flash_bwd_paramsEi:
[----:B------:R-:W-:Y:S08]  /*0000*/  LDC R1, c[0x0][0x28] ;  /* 0x00000a00ff017b82 */ /* 0x000ff00000000800 */
[----:B------:R-:W0:Y:S01]  /*0010*/  S2UR UR17, SR_CTAID.Y ;  /* 0x00000000001179c3 */ /* 0x000e220000002600 */
[----:B------:R-:W-:Y:S01]  /*0020*/  ULDC.64 UR4, c[0x0][0x2f0] ;  /* 0x0000bc0000047ab9 */ /* 0x000fe20000000a00 */
[----:B------:R-:W-:Y:S01]  /*0030*/  ULDC.64 UR20, c[0x0][0x208] ;  /* 0x0000820000147ab9 */ /* 0x000fe20000000a00 */
[----:B------:R-:W-:-:S04]  /*0040*/  UISETP.NE.U32.AND UP0, UPT, UR4, URZ, UPT ;  /* 0x0000003f0400728c */ /* 0x000fc8000bf05070 */
[----:B------:R-:W-:-:S03]  /*0050*/  UISETP.NE.AND.EX UP0, UPT, UR5, URZ, UPT, UP0 ;  /* 0x0000003f0500728c */ /* 0x000fc6000bf05300 */
[----:B------:R-:W-:-:S03]  /*0060*/  ULDC.64 UR4, c[0x0][0x2f0] ;  /* 0x0000bc0000047ab9 */ /* 0x000fc60000000a00 */
[----:B------:R-:W-:Y:S01]  /*0070*/  PLOP3.LUT P0, PT, PT, PT, UP0, 0x80, 0x0 ;  /* 0x000000000000781c */ /* 0x000fe20003f0f008 */
[----:B0-----:R-:W-:-:S06]  /*0080*/  UIMAD.WIDE UR4, UR17, 0x4, UR4 ;  /* 0x00000004110478a5 */ /* 0x001fcc000f8e0204 */
[----:B------:R-:W-:Y:S02]  /*0090*/  IMAD.U32 R2, RZ, RZ, UR4 ;  /* 0x00000004ff027e24 */ /* 0x000fe4000f8e00ff */
[----:B------:R-:W-:-:S05]  /*00a0*/  IMAD.U32 R3, RZ, RZ, UR5 ;  /* 0x00000005ff037e24 */ /* 0x000fca000f8e00ff */
[----:B------:R-:W2:Y:S04]  /*00b0*/  @P0 LDG.E R4, desc[UR20][R2.64] ;  /* 0x0000001402040981 */ /* 0x000ea8000c1e1900 */
[----:B------:R-:W3:Y:S01]  /*00c0*/  @P0 LDG.E R0, desc[UR20][R2.64+0x4] ;  /* 0x0000041402000981 */ /* 0x000ee2000c1e1900 */
[----:B------:R-:W0:Y:S01]  /*00d0*/  S2UR UR5, SR_CTAID.X ;  /* 0x00000000000579c3 */ /* 0x000e220000002500 */
[----:B------:R-:W-:Y:S01]  /*00e0*/  UMOV UR6, 0xffffffff ;  /* 0xffffffff00067882 */ /* 0x000fe20000000000 */
[----:B0-----:R-:W-:Y:S01]  /*00f0*/  USHF.L.U32 UR16, UR5, 0x6, URZ ;  /* 0x0000000605107899 */ /* 0x001fe2000800063f */
[----:B--2---:R-:W-:Y:S02]  /*0100*/  @P0 R2UR UR6, R4 ;  /* 0x00000000040602ca */ /* 0x004fe400000e0000 */
[----:B---3--:R-:W-:-:S13]  /*0110*/  @P0 R2UR UR8, R0 ;  /* 0x00000000000802ca */ /* 0x008fda00000e0000 */
[----:B------:R-:W-:-:S07]  /*0120*/  @UP0 UIADD3 UR8, UR8, -UR6, URZ ;  /* 0x8000000608080290 */ /* 0x000fce000fffe03f */
[----:B------:R-:W-:Y:S02]  /*0130*/  @!UP0 ULDC UR8, c[0x0][0x2c4] ;  /* 0x0000b10000088ab9 */ /* 0x000fe40000000800 */
[----:B------:R-:W-:-:S06]  /*0140*/  UISETP.GT.AND UP1, UPT, UR8, UR16, UPT ;  /* 0x000000100800728c */ /* 0x000fcc000bf24270 */
[----:B------:R-:W-:-:S13]  /*0150*/  PLOP3.LUT P0, PT, PT, PT, UP1, 0x80, 0x0 ;  /* 0x000000000000781c */ /* 0x000fda0003f0f018 */
[----:B------:R-:W-:Y:S05]  /*0160*/  @!P0 EXIT ;  /* 0x000000000000894d */ /* 0x000fea0003800000 */
[----:B------:R-:W0:Y:S01]  /*0170*/  S2R R7, SR_TID.X ;  /* 0x0000000000077919 */ /* 0x000e220000002100 */
[----:B------:R-:W-:Y:S01]  /*0180*/  UISETP.NE.AND UP1, UPT, UR6, -0x1, UPT ;  /* 0xffffffff0600788c */ /* 0x000fe2000bf25270 */
[----:B------:R-:W1:Y:S01]  /*0190*/  S2UR UR25, SR_CTAID.Z ;  /* 0x00000000001979c3 */ /* 0x000e620000002700 */
[----:B------:R-:W-:Y:S01]  /*01a0*/  ULDC UR26, c[0x0][0x270] ;  /* 0x00009c00001a7ab9 */ /* 0x000fe20000000800 */
[----:B------:R-:W-:Y:S01]  /*01b0*/  UIMAD.WIDE UR14, UR17, 0x80, URZ ;  /* 0x00000080110e78a5 */ /* 0x000fe2000f8e023f */
[----:B------:R-:W-:Y:S02]  /*01c0*/  ULDC UR28, c[0x0][0x2dc] ;  /* 0x0000b700001c7ab9 */ /* 0x000fe40000000800 */
[----:B------:R-:W-:Y:S01]  /*01d0*/  PLOP3.LUT P0, PT, PT, PT, UP1, 0x80, 0x0 ;  /* 0x000000000000781c */ /* 0x000fe20003f0f018 */
[----:B------:R-:W-:Y:S02]  /*01e0*/  USEL UR22, UR14, URZ, UP0 ;  /* 0x0000003f0e167287 */ /* 0x000fe40008000000 */
[----:B------:R-:W-:-:S02]  /*01f0*/  USEL UR23, UR15, URZ, UP0 ;  /* 0x0000003f0f177287 */ /* 0x000fc40008000000 */
[----:B------:R-:W-:Y:S01]  /*0200*/  @UP1 ULDC.64 UR12, c[0x0][0x448] ;  /* 0x00011200000c1ab9 */ /* 0x000fe20000000a00 */
[----:B------:R-:W-:Y:S02]  /*0210*/  USHF.R.S32.HI UR19, URZ, 0x1f, UR16 ;  /* 0x0000001f3f137899 */ /* 0x000fe40008011410 */
[----:B------:R-:W-:Y:S02]  /*0220*/  @UP1 UIMAD.WIDE.U32 UR10, UR6, UR12, URZ ;  /* 0x0000000c060a12a5 */ /* 0x000fe4000f8e003f */
[----:B------:R-:W-:Y:S01]  /*0230*/  USHF.R.S32.HI UR18, URZ, 0x1f, UR28 ;  /* 0x0000001f3f127899 */ /* 0x000fe2000801141c */
[----:B------:R-:W-:Y:S01]  /*0240*/  ULDC UR12, c[0x0][0x2d4] ;  /* 0x0000b500000c7ab9 */ /* 0x000fe20000000800 */
[----:B------:R-:W-:Y:S02]  /*0250*/  @UP1 UIMAD UR9, UR6, UR13, UR11 ;  /* 0x0000000d060912a4 */ /* 0x000fe4000f8e020b */
[----:B------:R-:W-:Y:S02]  /*0260*/  UIMAD.WIDE UR12, UR17, UR12, URZ ;  /* 0x0000000c110c72a5 */ /* 0x000fe4000f8e023f */
[----:B------:R-:W-:-:S02]  /*0270*/  USHF.R.S32.HI UR11, URZ, 0x1f, UR26 ;  /* 0x0000001f3f0b7899 */ /* 0x000fc4000801141a */
[----:B------:R-:W-:Y:S02]  /*0280*/  UIMAD UR13, UR13, UR26, URZ ;  /* 0x0000001a0d0d72a4 */ /* 0x000fe4000f8e023f */
[----:B------:R-:W-:Y:S02]  /*0290*/  UIMAD.WIDE.U32 UR14, UR12, UR26, URZ ;  /* 0x0000001a0c0e72a5 */ /* 0x000fe4000f8e003f */
[----:B------:R-:W-:Y:S01]  /*02a0*/  UIMAD UR11, UR12, UR11, UR13 ;  /* 0x0000000b0c0b72a4 */ /* 0x000fe2000f8e020d */
[----:B0-----:R-:W-:Y:S01]  /*02b0*/  SHF.R.S32.HI R0, RZ, 0x1f, R7 ;  /* 0x0000001fff007819 */ /* 0x001fe20000011407 */
[----:B------:R-:W-:Y:S02]  /*02c0*/  UIADD3 UR16, UP0, UR16, UR22, URZ ;  /* 0x0000001610107290 */ /* 0x000fe4000ff1e03f */
[----:B------:R-:W-:Y:S01]  /*02d0*/  UIADD3 UR11, UR15, UR11, URZ ;  /* 0x0000000b0f0b7290 */ /* 0x000fe2000fffe03f */
[CC--:B------:R-:W-:Y:S01]  /*02e0*/  LEA.HI R2, R0.reuse, R7.reuse, RZ, 0x2 ;  /* 0x0000000700027211 */ /* 0x0c0fe200078f10ff */
[----:B------:R-:W-:Y:S01]  /*02f0*/  @UP1 UMOV UR24, UR6 ;  /* 0x0000000600181c82 */ /* 0x000fe20008000000 */
[CC--:B------:R-:W-:Y:S01]  /*0300*/  LEA.HI R5, R0.reuse, R7.reuse, RZ, 0x5 ;  /* 0x0000000700057211 */ /* 0x0c0fe200078f28ff */
[----:B------:R-:W-:Y:S01]  /*0310*/  UIMAD UR11, UR11, UR28, URZ ;  /* 0x0000001c0b0b72a4 */ /* 0x000fe2000f8e023f */
[--C-:B------:R-:W-:Y:S01]  /*0320*/  SHF.R.S32.HI R3, RZ, 0x2, R2.reuse ;  /* 0x00000002ff037819 */ /* 0x100fe20000011402 */
[----:B------:R-:W-:Y:S01]  /*0330*/  UMOV UR4, URZ ;  /* 0x0000003f00047c82 */ /* 0x000fe20008000000 */
[----:B------:R-:W-:Y:S01]  /*0340*/  SHF.R.S32.HI R4, RZ, 0x1f, R2 ;  /* 0x0000001fff047819 */ /* 0x000fe20000011402 */
[----:B------:R-:W-:Y:S01]  /*0350*/  UIMAD.WIDE UR6, UR26, UR28, URZ ;  /* 0x0000001c1a0672a5 */ /* 0x000fe2000f8e023f */
[----:B------:R-:W-:Y:S01]  /*0360*/  LEA.HI R0, R0, R7, RZ, 0x7 ;  /* 0x0000000700007211 */ /* 0x000fe200078f38ff */
[----:B-1----:R-:W-:Y:S01]  /*0370*/  UIMAD UR29, UR25, UR28, URZ ;  /* 0x0000001c191d72a4 */ /* 0x002fe2000f8e023f */
[----:B------:R-:W-:Y:S01]  /*0380*/  LOP3.LUT R2, R2, 0x7ffffffc, RZ, 0xc0, !PT ;  /* 0x7ffffffc02027812 */ /* 0x000fe200078ec0ff */
[----:B------:R-:W-:Y:S01]  /*0390*/  UIMAD UR27, UR26, UR28, URZ ;  /* 0x0000001c1a1b72a4 */ /* 0x000fe2000f8e023f */
[----:B------:R-:W-:Y:S01]  /*03a0*/  LOP3.LUT R6, R5, 0xffffffe0, RZ, 0xc0, !PT ;  /* 0xffffffe005067812 */ /* 0x000fe200078ec0ff */
[----:B------:R-:W-:Y:S01]  /*03b0*/  UIMAD.WIDE.U32 UR12, UR14, UR28, URZ ;  /* 0x0000001c0e0c72a5 */ /* 0x000fe2000f8e003f */
[----:B------:R-:W-:Y:S01]  /*03c0*/  LEA.HI R4, R4, R3, RZ, 0x3 ;  /* 0x0000000304047211 */ /* 0x000fe200078f18ff */
[----:B------:R-:W-:-:S02]  /*03d0*/  UIADD3.X UR19, UR19, UR23, URZ, UP0, !UPT ;  /* 0x0000001713137290 */ /* 0x000fc400087fe43f */
[----:B------:R-:W-:Y:S01]  /*03e0*/  UIMAD UR18, UR18, UR14, UR11 ;  /* 0x0000000e121272a4 */ /* 0x000fe2000f8e020b */
[----:B------:R-:W-:Y:S11]  /*03f0*/  @P0 BRA `(.L_x_808) ;  /* 0x00000000001c0947 */ /* 0x000ff60003800000 */
[----:B------:R-:W-:Y:S01]  /*0400*/  USHF.R.S32.HI UR9, URZ, 0x1f, UR17 ;  /* 0x0000001f3f097899 */ /* 0x000fe20008011411 */
[----:B------:R-:W-:Y:S01]  /*0410*/  ULDC.64 UR14, c[0x0][0x430] ;  /* 0x00010c00000e7ab9 */ /* 0x000fe20000000a00 */
[----:B------:R-:W-:Y:S02]  /*0420*/  UMOV UR24, 0xffffffff ;  /* 0xffffffff00187882 */ /* 0x000fe40000000000 */
[----:B------:R-:W-:Y:S02]  /*0430*/  UIMAD UR9, UR9, UR14, URZ ;  /* 0x0000000e090972a4 */ /* 0x000fe4000f8e023f */
[----:B------:R-:W-:Y:S02]  /*0440*/  UIMAD.WIDE.U32 UR10, UR17, UR14, URZ ;  /* 0x0000000e110a72a5 */ /* 0x000fe4000f8e003f */
[----:B------:R-:W-:-:S04]  /*0450*/  UIMAD UR9, UR17, UR15, UR9 ;  /* 0x0000000f110972a4 */ /* 0x000fc8000f8e0209 */
[----:B------:R-:W-:-:S12]  /*0460*/  UIADD3 UR9, UR11, UR9, URZ ;  /* 0x000000090b097290 */ /* 0x000fd8000fffe03f */
.L_x_808:
[----:B------:R-:W-:Y:S01]  /*0470*/  UIMAD.WIDE.U32 UR14, UR6, UR24, URZ ;  /* 0x00000018060e72a5 */ /* 0x000fe2000f8e003f */
[----:B------:R-:W-:Y:S01]  /*0480*/  LOP3.LUT R4, R4, 0xfffffff8, RZ, 0xc0, !PT ;  /* 0xfffffff804047812 */ /* 0x000fe200078ec0ff */
[----:B------:R-:W-:Y:S01]  /*0490*/  UIMAD UR24, UR7, UR24, URZ ;  /* 0x00000018071872a4 */ /* 0x000fe2000f8e023f */
[----:B------:R-:W-:Y:S01]  /*04a0*/  IADD3 R2, -R2, R7, RZ ;  /* 0x0000000702027210 */ /* 0x000fe20007ffe1ff */
[----:B------:R-:W-:Y:S01]  /*04b0*/  IMAD.IADD R7, R7, 0x1, -R6 ;  /* 0x0000000107077824 */ /* 0x000fe200078e0a06 */
[----:B------:R-:W-:Y:S01]  /*04c0*/  USEL UR12, UR12, UR14, !UP1 ;  /* 0x0000000e0c0c7287 */ /* 0x000fe2000c800000 */
[--C-:B------:R-:W-:Y:S01]  /*04d0*/  SHF.R.S32.HI R6, RZ, 0x5, R5.reuse ;  /* 0x00000005ff067819 */ /* 0x100fe20000011405 */
[----:B------:R-:W-:Y:S01]  /*04e0*/  UIMAD UR4, UR6, UR4, UR24 ;  /* 0x00000004060472a4 */ /* 0x000fe2000f8e0218 */
[----:B------:R-:W-:Y:S01]  /*04f0*/  SHF.R.S32.HI R5, RZ, 0x1f, R5 ;  /* 0x0000001fff057819 */ /* 0x000fe20000011405 */
[----:B------:R-:W-:Y:S01]  /*0500*/  UIADD3 UR11, UR13, UR18, URZ ;  /* 0x000000120d0b7290 */ /* 0x000fe2000fffe03f */
[----:B------:R-:W-:Y:S01]  /*0510*/  IMAD.IADD R4, R3, 0x1, -R4 ;  /* 0x0000000103047824 */ /* 0x000fe200078e0a04 */
[----:B------:R-:W-:Y:S01]  /*0520*/  @UP1 UIADD3 UR11, UR15, UR4, URZ ;  /* 0x000000040f0b1290 */ /* 0x000fe2000fffe03f */
[----:B------:R-:W-:Y:S01]  /*0530*/  LEA.HI R5, R5, R6, RZ, 0x2 ;  /* 0x0000000605057211 */ /* 0x000fe200078f10ff */
[----:B------:R-:W-:Y:S01]  /*0540*/  UIADD3 UR12, UP0, UR29, UR12, URZ ;  /* 0x0000000c1d0c7290 */ /* 0x000fe2000ff1e03f */
[----:B------:R-:W-:Y:S01]  /*0550*/  SHF.R.U32.HI R3, RZ, 0x4, R0 ;  /* 0x00000004ff037819 */ /* 0x000fe20000011600 */
[----:B------:R-:W-:Y:S01]  /*0560*/  UIMAD UR19, UR19, UR6, URZ ;  /* 0x00000006131372a4 */ /* 0x000fe2000f8e023f */
[----:B------:R-:W-:Y:S01]  /*0570*/  SHF.L.U32 R4, R4, 0x6, RZ ;  /* 0x0000000604047819 */ /* 0x000fe200000006ff */
[----:B------:R-:W-:Y:S01]  /*0580*/  ULEA.HI.X.SX32 UR13, UR29, UR11, 0x1, UP0 ;  /* 0x0000000b1d0d7291 */ /* 0x000fe200080f0e3f */
[----:B------:R-:W-:Y:S01]  /*0590*/  LOP3.LUT R5, R5, 0x3ffffc, RZ, 0xc0, !PT ;  /* 0x003ffffc05057812 */ /* 0x000fe200078ec0ff */
[----:B------:R-:W-:Y:S01]  /*05a0*/  UIMAD UR19, UR7, UR16, UR19 ;  /* 0x00000010071372a4 */ /* 0x000fe2000f8e0213 */
[----:B------:R-:W-:Y:S01]  /*05b0*/  IMAD R7, R6, UR27, R7 ;  /* 0x0000001b06077c24 */ /* 0x000fe2000f8e0207 */
[----:B------:R-:W-:Y:S01]  /*05c0*/  LOP3.LUT R4, R4, 0x1c0, RZ, 0xc0, !PT ;  /* 0x000001c004047812 */ /* 0x000fe200078ec0ff */
[----:B------:R-:W-:Y:S01]  /*05d0*/  UIMAD.WIDE.U32 UR6, UR6, UR16, UR12 ;  /* 0x00000010060672a5 */ /* 0x000fe2000f8e000c */
[----:B------:R-:W-:Y:S01]  /*05e0*/  IMAD.IADD R5, R6, 0x1, -R5 ;  /* 0x0000000106057824 */ /* 0x000fe200078e0a05 */
[----:B------:R-:W-:-:S02]  /*05f0*/  CS2R R10, SRZ ;  /* 0x00000000000a7805 */ /* 0x000fc4000001ff00 */
[----:B------:R-:W-:Y:S01]  /*0600*/  LOP3.LUT R3, R4, 0x8, R3, 0xf8, !PT ;  /* 0x0000000804037812 */ /* 0x000fe200078ef803 */
[----:B------:R-:W-:Y:S01]  /*0610*/  IMAD.U32 R9, RZ, RZ, UR19 ;  /* 0x00000013ff097e24 */ /* 0x000fe2000f8e00ff */
[----:B------:R-:W-:Y:S01]  /*0620*/  SHF.R.S32.HI R0, RZ, 0x1f, R7 ;  /* 0x0000001fff007819 */ /* 0x000fe20000011407 */
[----:B------:R-:W-:Y:S01]  /*0630*/  ULDC.64 UR12, c[0x0][0x400] ;  /* 0x00010000000c7ab9 */ /* 0x000fe20000000a00 */
[----:B------:R-:W-:Y:S02]  /*0640*/  SHF.R.U32.HI R4, RZ, 0x3, R4 ;  /* 0x00000003ff047819 */ /* 0x000fe40000011604 */
[----:B------:R-:W-:Y:S02]  /*0650*/  CS2R R12, SRZ ;  /* 0x00000000000c7805 */ /* 0x000fe4000001ff00 */
[----:B------:R-:W-:Y:S02]  /*0660*/  IADD3 R7, P0, R7, UR6, RZ ;  /* 0x0000000607077c10 */ /* 0x000fe4000ff1e0ff */
[----:B------:R-:W-:-:S02]  /*0670*/  CS2R R16, SRZ ;  /* 0x0000000000107805 */ /* 0x000fc4000001ff00 */
[----:B------:R-:W-:Y:S02]  /*0680*/  LEA R5, R5, R2, 0x9 ;  /* 0x0000000205057211 */ /* 0x000fe400078e48ff */
[----:B------:R-:W-:Y:S02]  /*0690*/  CS2R R18, SRZ ;  /* 0x0000000000127805 */ /* 0x000fe4000001ff00 */
[----:B------:R-:W-:Y:S01]  /*06a0*/  LOP3.LUT R2, R3, R4, RZ, 0x3c, !PT ;  /* 0x0000000403027212 */ /* 0x000fe200078e3cff */
[----:B------:R-:W-:Y:S01]  /*06b0*/  IMAD.MOV.U32 R3, RZ, RZ, RZ ;  /* 0x000000ffff037224 */ /* 0x000fe200078e00ff */
[----:B------:R-:W-:Y:S01]  /*06c0*/  IADD3.X R4, R0, UR7, R9, P0, !PT ;  /* 0x0000000700047c10 */ /* 0x000fe200087fe409 */
[----:B------:R-:W-:Y:S01]  /*06d0*/  ULDC UR7, c[0x0][0x490] ;  /* 0x0001240000077ab9 */ /* 0x000fe20000000800 */
[----:B------:R-:W-:Y:S01]  /*06e0*/  LEA R0, P0, R7, UR12, 0x2 ;  /* 0x0000000c07007c11 */ /* 0x000fe2000f8010ff */
[----:B------:R-:W-:Y:S01]  /*06f0*/  UISETP.GE.AND UP0, UPT, UR7, 0x1, UPT ;  /* 0x000000010700788c */ /* 0x000fe2000bf06270 */
[----:B------:R-:W-:Y:S01]  /*0700*/  IMAD.U32 R2, R5, 0x2, R2 ;  /* 0x0000000205027824 */ /* 0x000fe200078e0002 */
[----:B------:R-:W-:-:S02]  /*0710*/  CS2R R8, SRZ ;  /* 0x0000000000087805 */ /* 0x000fc4000001ff00 */
[----:B------:R-:W-:Y:S01]  /*0720*/  LEA.HI.X R5, R7, UR13, R4, 0x2, P0 ;  /* 0x0000000d07057c11 */ /* 0x000fe200080f1404 */
[----:B------:R-:W-:Y:S01]  /*0730*/  HFMA2.MMA R4, -RZ, RZ, 0, 0 ;  /* 0x00000000ff047435 */ /* 0x000fe200000001ff */
[----:B------:R-:W-:Y:S02]  /*0740*/  CS2R R6, SRZ ;  /* 0x0000000000067805 */ /* 0x000fe4000001ff00 */
[----:B------:R-:W-:Y:S02]  /*0750*/  PLOP3.LUT P0, PT, PT, PT, UP0, 0x80, 0x0 ;  /* 0x000000000000781c */ /* 0x000fe40003f0f008 */
[----:B------:R-:W-:-:S11]  /*0760*/  CS2R R20, SRZ ;  /* 0x0000000000147805 */ /* 0x000fd6000001ff00 */
[----:B------:R-:W-:Y:S05]  /*0770*/  @!P0 BRA `(.L_x_809) ;  /* 0x0000000c00888947 */ /* 0x000fea0003800000 */
[----:B------:R-:W0:Y:S01]  /*0780*/  LDC R11, c[0x0][0x490] ;  /* 0x00012400ff0b7b82 */ /* 0x000e220000000800 */
[----:B------:R-:W-:Y:S02]  /*0790*/  UISETP.NE.AND UP0, UPT, UR7, 0x1, UPT ;  /* 0x000000010700788c */ /* 0x000fe4000bf05270 */
[----:B------:R-:W-:-:S04]  /*07a0*/  USHF.L.U32 UR16, UR27, 0x3, URZ ;  /* 0x000000031b107899 */ /* 0x000fc8000800063f */
[----:B------:R-:W-:Y:S02]  /*07b0*/  PLOP3.LUT P1, PT, PT, PT, UP0, 0x80, 0x0 ;  /* 0x000000000000781c */ /* 0x000fe40003f2f008 */
[----:B0-----:R-:W-:Y:S01]  /*07c0*/  LOP3.LUT P0, RZ, R11, 0x1, RZ, 0xc0, !PT ;  /* 0x000000010bff7812 */ /* 0x001fe2000780c0ff */
[----:B------:R-:W-:-:S10]  /*07d0*/  IMAD.MOV.U32 R11, RZ, RZ, RZ ;  /* 0x000000ffff0b7224 */ /* 0x000fd400078e00ff */
[----:B------:R-:W-:Y:S05]  /*07e0*/  @!P1 BRA `(.L_x_810) ;  /* 0x0000000800809947 */ /* 0x000fea0003800000 */
[----:B------:R-:W-:Y:S01]  /*07f0*/  ULOP3.LUT UR4, UR7, 0x1, URZ, 0xc0, !UPT ;  /* 0x0000000107047892 */ /* 0x000fe2000f8ec03f */
[----:B------:R-:W-:Y:S01]  /*0800*/  CS2R R10, SRZ ;  /* 0x00000000000a7805 */ /* 0x000fe2000001ff00 */
[----:B------:R-:W-:Y:S01]  /*0810*/  ULDC.64 UR14, c[0x0][0x488] ;  /* 0x00012200000e7ab9 */ /* 0x000fe20000000a00 */
[----:B------:R-:W-:Y:S01]  /*0820*/  USHF.R.S32.HI UR6, URZ, 0x1f, UR16 ;  /* 0x0000001f3f067899 */ /* 0x000fe20008011410 */
[----:B------:R-:W-:Y:S01]  /*0830*/  IMAD.MOV.U32 R3, RZ, RZ, RZ ;  /* 0x000000ffff037224 */ /* 0x000fe200078e00ff */
[----:B------:R-:W-:Y:S01]  /*0840*/  USHF.L.U64.HI UR11, UR14, 0x1, UR15 ;  /* 0x000000010e0b7899 */ /* 0x000fe2000801020f */
[----:B------:R-:W-:Y:S01]  /*0850*/  CS2R R12, SRZ ;  /* 0x00000000000c7805 */ /* 0x000fe2000001ff00 */
[----:B------:R-:W-:Y:S01]  /*0860*/  USHF.L.U32 UR17, UR14, 0x1, URZ ;  /* 0x000000010e117899 */ /* 0x000fe2000800063f */
[----:B------:R-:W-:Y:S02]  /*0870*/  CS2R R16, SRZ ;  /* 0x0000000000107805 */ /* 0x000fe4000001ff00 */
[----:B------:R-:W-:-:S02]  /*0880*/  CS2R R18, SRZ ;  /* 0x0000000000127805 */ /* 0x000fc4000001ff00 */
[----:B------:R-:W-:Y:S02]  /*0890*/  CS2R R6, SRZ ;  /* 0x0000000000067805 */ /* 0x000fe4000001ff00 */
[----:B------:R-:W-:Y:S02]  /*08a0*/  CS2R R8, SRZ ;  /* 0x0000000000087805 */ /* 0x000fe4000001ff00 */
[----:B------:R-:W-:Y:S02]  /*08b0*/  MOV R4, RZ ;  /* 0x000000ff00047202 */ /* 0x000fe40000000f00 */
[----:B------:R-:W-:Y:S01]  /*08c0*/  CS2R R20, SRZ ;  /* 0x0000000000147805 */ /* 0x000fe2000001ff00 */
[----:B------:R-:W-:Y:S02]  /*08d0*/  UIADD3 UR4, -UR4, UR7, URZ ;  /* 0x0000000704047290 */ /* 0x000fe4000fffe13f */
[----:B------:R-:W-:Y:S02]  /*08e0*/  USHF.L.U64.HI UR7, UR16, 0x2, UR6 ;  /* 0x0000000210077899 */ /* 0x000fe40008010206 */
[----:B------:R-:W-:-:S02]  /*08f0*/  UIMAD UR13, UR27, 0x38, URZ ;  /* 0x000000381b0d78a4 */ /* 0x000fc4000f8e023f */
[----:B------:R-:W-:-:S12]  /*0900*/  USHF.L.U64.HI UR6, UR17, 0x2, UR11 ;  /* 0x0000000211067899 */ /* 0x000fd8000801020b */
.L_x_811:
[----:B------:R-:W-:Y:S01]  /*0910*/  USHF.L.U32 UR11, UR16, 0x2, URZ ;  /* 0x00000002100b7899 */ /* 0x000fe2000800063f */
[----:B------:R-:W-:Y:S02]  /*0920*/  IMAD.U32 R25, RZ, RZ, UR27 ;  /* 0x0000001bff197e24 */ /* 0x000fe4000f8e00ff */
[----:B------:R-:W-:-:S03]  /*0930*/  IMAD.U32 R23, RZ, RZ, UR27 ;  /* 0x0000001bff177e24 */ /* 0x000fc6000f8e00ff */
[----:B------:R-:W-:-:S04]  /*0940*/  IADD3 R14, P1, R0, UR11, RZ ;  /* 0x0000000b000e7c10 */ /* 0x000fc8000ff3e0ff */
[----:B------:R-:W-:-:S03]  /*0950*/  IADD3.X R15, R5, UR7, RZ, P1, !PT ;  /* 0x00000007050f7c10 */ /* 0x000fc60008ffe4ff */
[----:B------:R-:W-:Y:S01]  /*0960*/  IMAD.WIDE R24, R25, 0x20, R14 ;  /* 0x0000002019187825 */ /* 0x000fe200078e020e */
[----:B------:R-:W-:-:S04]  /*0970*/  MOV R26, UR27 ;  /* 0x0000001b001a7c02 */ /* 0x000fc80008000f00 */
[----:B------:R-:W2:Y:S01]  /*0980*/  LDG.E R29, desc[UR20][R24.64] ;  /* 0x00000014181d7981 */ /* 0x000ea2000c1e1900 */
[----:B------:R-:W-:-:S05]  /*0990*/  IMAD.WIDE R22, R23, 0x20, R24 ;  /* 0x0000002017167825 */ /* 0x000fca00078e0218 */
[----:B------:R0:W3:Y:S02]  /*09a0*/  LDG.E R27, desc[UR20][R22.64] ;  /* 0x00000014161b7981 */ /* 0x0000e4000c1e1900 */
[----:B0-----:R-:W-:-:S04]  /*09b0*/  IMAD.WIDE R22, R26, 0x20, R22 ;  /* 0x000000201a167825 */ /* 0x001fc800078e0216 */
[----:B------:R-:W-:Y:S02]  /*09c0*/  IMAD.WIDE R24, R26, 0x20, R22 ;  /* 0x000000201a187825 */ /* 0x000fe400078e0216 */
[----:B------:R-:W4:Y:S04]  /*09d0*/  LDG.E R26, desc[UR20][R22.64] ;  /* 0x00000014161a7981 */ /* 0x000f28000c1e1900 */
[----:B------:R0:W5:Y:S01]  /*09e0*/  LDG.E R22, desc[UR20][R24.64] ;  /* 0x0000001418167981 */ /* 0x000162000c1e1900 */
[----:B------:R-:W-:-:S03]  /*09f0*/  USHF.L.U32 UR11, UR27, 0x4, URZ ;  /* 0x000000041b0b7899 */ /* 0x000fc6000800063f */
[----:B------:R-:W5:Y:S01]  /*0a00*/  LDG.E R23, desc[UR20][R14.64+0x80] ;  /* 0x000080140e177981 */ /* 0x000f62000c1e1900 */
[----:B--2---:R-:W-:Y:S01]  /*0a10*/  FADD.FTZ R4, R29, R4 ;  /* 0x000000041d047221 */ /* 0x004fe20000010000 */
[----:B---3--:R-:W-:Y:S01]  /*0a20*/  FADD.FTZ R8, R27, R8 ;  /* 0x000000081b087221 */ /* 0x008fe20000010000 */
[----:B------:R-:W-:-:S04]  /*0a30*/  IMAD.U32 R27, RZ, RZ, UR27 ;  /* 0x0000001bff1b7e24 */ /* 0x000fc8000f8e00ff */
[----:B0-----:R-:W-:-:S05]  /*0a40*/  IMAD.WIDE R24, R27, 0x20, R24 ;  /* 0x000000201b187825 */ /* 0x001fca00078e0218 */
[----:B------:R-:W2:Y:S01]  /*0a50*/  LDG.E R29, desc[UR20][R24.64] ;  /* 0x00000014181d7981 */ /* 0x000ea2000c1e1900 */
[----:B----4-:R-:W-:Y:S01]  /*0a60*/  FADD.FTZ R7, R26, R7 ;  /* 0x000000071a077221 */ /* 0x010fe20000010000 */
[----:B------:R-:W-:Y:S02]  /*0a70*/  IMAD.WIDE R26, R27, 0x20, R24 ;  /* 0x000000201b1a7825 */ /* 0x000fe400078e0218 */
[----:B------:R0:W3:Y:S04]  /*0a80*/  LDG.E R25, desc[UR20][R14.64] ;  /* 0x000000140e197981 */ /* 0x0000e8000c1e1900 */
[----:B------:R-:W4:Y:S01]  /*0a90*/  LDG.E R27, desc[UR20][R26.64] ;  /* 0x000000141a1b7981 */ /* 0x000f22000c1e1900 */
[----:B------:R-:W-:-:S04]  /*0aa0*/  UIADD3 UR11, UR11, 0x20, URZ ;  /* 0x000000200b0b7890 */ /* 0x000fc8000fffe03f */
[----:B------:R-:W-:Y:S02]  /*0ab0*/  USHF.R.S32.HI UR12, URZ, 0x1f, UR11 ;  /* 0x0000001f3f0c7899 */ /* 0x000fe4000801140b */
[----:B------:R-:W-:Y:S02]  /*0ac0*/  IMAD.U32 R28, RZ, RZ, UR11 ;  /* 0x0000000bff1c7e24 */ /* 0x000fe4000f8e00ff */
[----:B------:R-:W-:-:S03]  /*0ad0*/  USHF.L.U64.HI UR12, UR11, 0x2, UR12 ;  /* 0x000000020b0c7899 */ /* 0x000fc6000801020c */
[----:B0-----:R-:W-:-:S04]  /*0ae0*/  LEA R14, P1, R28, R0, 0x2 ;  /* 0x000000001c0e7211 */ /* 0x001fc800078210ff */
[----:B------:R-:W-:Y:S01]  /*0af0*/  IADD3.X R15, R5, UR12, RZ, P1, !PT ;  /* 0x0000000c050f7c10 */ /* 0x000fe20008ffe4ff */
[----:B-----5:R-:W-:-:S04]  /*0b00*/  FADD.FTZ R9, R22, R9 ;  /* 0x0000000916097221 */ /* 0x020fc80000010000 */
[----:B------:R0:W5:Y:S01]  /*0b10*/  LDG.E R22, desc[UR20][R14.64] ;  /* 0x000000140e167981 */ /* 0x000162000c1e1900 */
[----:B--2---:R-:W-:Y:S01]  /*0b20*/  FADD.FTZ R6, R29, R6 ;  /* 0x000000061d067221 */ /* 0x004fe20000010000 */
[----:B------:R-:W-:Y:S01]  /*0b30*/  MOV R29, UR16 ;  /* 0x00000010001d7c02 */ /* 0x000fe20008000f00 */
[----:B----4-:R-:W-:-:S04]  /*0b40*/  FADD.FTZ R10, R27, R10 ;  /* 0x0000000a1b0a7221 */ /* 0x010fc80000010000 */
[----:B------:R-:W-:-:S04]  /*0b50*/  IMAD.WIDE R26, R29, 0x4, R14 ;  /* 0x000000041d1a7825 */ /* 0x000fc800078e020e */
[----:B0-----:R-:W-:-:S05]  /*0b60*/  IMAD.WIDE R14, R29, 0x4, R26 ;  /* 0x000000041d0e7825 */ /* 0x001fca00078e021a */
[----:B------:R0:W2:Y:S01]  /*0b70*/  LDG.E R28, desc[UR20][R14.64] ;  /* 0x000000140e1c7981 */ /* 0x0000a2000c1e1900 */
[----:B---3--:R-:W-:-:S03]  /*0b80*/  FADD.FTZ R20, R25, R20 ;  /* 0x0000001419147221 */ /* 0x008fc60000010000 */
[----:B------:R1:W3:Y:S01]  /*0b90*/  LDG.E R25, desc[UR20][R26.64] ;  /* 0x000000141a197981 */ /* 0x0002e2000c1e1900 */
[----:B0-----:R-:W-:-:S04]  /*0ba0*/  IMAD.WIDE R14, R29, 0x4, R14 ;  /* 0x000000041d0e7825 */ /* 0x001fc800078e020e */
[----:B-1----:R-:W-:Y:S02]  /*0bb0*/  IMAD.WIDE R26, R29, 0x4, R14 ;  /* 0x000000041d1a7825 */ /* 0x002fe400078e020e */
[----:B------:R-:W4:Y:S04]  /*0bc0*/  LDG.E R15, desc[UR20][R14.64] ;  /* 0x000000140e0f7981 */ /* 0x000f28000c1e1900 */
[----:B------:R0:W3:Y:S01]  /*0bd0*/  LDG.E R14, desc[UR20][R26.64] ;  /* 0x000000141a0e7981 */ /* 0x0000e2000c1e1900 */
[----:B------:R-:W-:Y:S01]  /*0be0*/  FADD.FTZ R18, R23, R18 ;  /* 0x0000001217127221 */ /* 0x000fe20000010000 */
[----:B------:R-:W-:Y:S02]  /*0bf0*/  IMAD.U32 R23, RZ, RZ, UR16 ;  /* 0x00000010ff177e24 */ /* 0x000fe4000f8e00ff */
[----:B-----5:R-:W-:Y:S01]  /*0c00*/  FADD.FTZ R17, R22, R17 ;  /* 0x0000001116117221 */ /* 0x020fe20000010000 */
[----:B------:R-:W-:Y:S01]  /*0c10*/  IMAD.MOV.U32 R22, RZ, RZ, R0 ;  /* 0x000000ffff167224 */ /* 0x000fe200078e0000 */
[----:B------:R-:W-:Y:S01]  /*0c20*/  USHF.L.U32 UR11, UR16, 0x2, URZ ;  /* 0x00000002100b7899 */ /* 0x000fe2000800063f */
[----:B0-----:R-:W-:Y:S01]  /*0c30*/  IMAD.WIDE R26, R23, 0x4, R26 ;  /* 0x00000004171a7825 */ /* 0x001fe200078e021a */
[----:B------:R-:W-:-:S05]  /*0c40*/  MOV R23, R5 ;  /* 0x0000000500177202 */ /* 0x000fca0000000f00 */
[----:B------:R-:W5:Y:S04]  /*0c50*/  LDG.E R24, desc[UR20][R22.64] ;  /* 0x0000001416187981 */ /* 0x000f68000c1e1900 */
[----:B------:R0:W5:Y:S04]  /*0c60*/  LDG.E R26, desc[UR20][R26.64] ;  /* 0x000000141a1a7981 */ /* 0x000168000c1e1900 */
[----:B------:R-:W5:Y:S01]  /*0c70*/  LDG.E R22, desc[UR20][R22.64+0x80] ;  /* 0x0000801416167981 */ /* 0x000f62000c1e1900 */
[----:B--2---:R-:W-:Y:S01]  /*0c80*/  FADD.FTZ R13, R28, R13 ;  /* 0x0000000d1c0d7221 */ /* 0x004fe20000010000 */
[----:B------:R-:W-:Y:S01]  /*0c90*/  MOV R28, UR14 ;  /* 0x0000000e001c7c02 */ /* 0x000fe20008000f00 */
[----:B----4-:R-:W-:Y:S01]  /*0ca0*/  FADD.FTZ R12, R15, R12 ;  /* 0x0000000c0f0c7221 */ /* 0x010fe20000010000 */
[----:B------:R-:W-:-:S02]  /*0cb0*/  IMAD.U32 R15, RZ, RZ, UR14 ;  /* 0x0000000eff0f7e24 */ /* 0x000fc4000f8e00ff */
[----:B---3--:R-:W-:-:S03]  /*0cc0*/  FADD.FTZ R3, R14, R3 ;  /* 0x000000030e037221 */ /* 0x008fc60000010000 */
[----:B------:R-:W-:Y:S01]  /*0cd0*/  LEA R14, P1, R15, R0, 0x2 ;  /* 0x000000000f0e7211 */ /* 0x000fe200078210ff */
[----:B------:R-:W-:-:S05]  /*0ce0*/  IMAD.U32 R15, RZ, RZ, UR15 ;  /* 0x0000000fff0f7e24 */ /* 0x000fca000f8e00ff */
[----:B------:R-:W-:Y:S02]  /*0cf0*/  LEA.HI.X R15, R28, R5, R15, 0x2, P1 ;  /* 0x000000051c0f7211 */ /* 0x000fe400008f140f */
[----:B------:R-:W-:-:S04]  /*0d00*/  IADD3 R28, P1, R14, UR11, RZ ;  /* 0x0000000b0e1c7c10 */ /* 0x000fc8000ff3e0ff */
[----:B------:R-:W-:Y:S01]  /*0d10*/  IADD3.X R29, R15, UR7, RZ, P1, !PT ;  /* 0x000000070f1d7c10 */ /* 0x000fe20008ffe4ff */
[----:B------:R-:W-:-:S04]  /*0d20*/  FADD.FTZ R16, R25, R16 ;  /* 0x0000001019107221 */ /* 0x000fc80000010000 */
[----:B------:R-:W2:Y:S01]  /*0d30*/  LDG.E R25, desc[UR20][R28.64] ;  /* 0x000000141c197981 */ /* 0x000ea2000c1e1900 */
[----:B------:R-:W-:-:S03]  /*0d40*/  USHF.L.U32 UR11, UR27, 0x4, URZ ;  /* 0x000000041b0b7899 */ /* 0x000fc6000800063f */
[----:B------:R1:W3:Y:S01]  /*0d50*/  LDG.E R23, desc[UR20][R28.64+0x80] ;  /* 0x000080141c177981 */ /* 0x0002e2000c1e1900 */
[----:B------:R-:W-:Y:S02]  /*0d60*/  USHF.R.S32.HI UR12, URZ, 0x1f, UR11 ;  /* 0x0000001f3f0c7899 */ /* 0x000fe4000801140b */
[----:B0-----:R-:W-:Y:S02]  /*0d70*/  MOV R27, UR11 ;  /* 0x0000000b001b7c02 */ /* 0x001fe40008000f00 */
[----:B------:R-:W-:Y:S02]  /*0d80*/  USHF.L.U64.HI UR12, UR11, 0x2, UR12 ;  /* 0x000000020b0c7899 */ /* 0x000fe4000801020c */
[----:B-1----:R-:W-:-:S04]  /*0d90*/  LEA R28, P1, R27, R14, 0x2 ;  /* 0x0000000e1b1c7211 */ /* 0x002fc800078210ff */
[----:B------:R-:W-:Y:S01]  /*0da0*/  IADD3.X R29, R15, UR12, RZ, P1, !PT ;  /* 0x0000000c0f1d7c10 */ /* 0x000fe20008ffe4ff */
[----:B------:R-:W-:-:S04]  /*0db0*/  UIMAD UR11, UR27, 0x18, URZ ;  /* 0x000000181b0b78a4 */ /* 0x000fc8000f8e023f */
[----:B------:R-:W4:Y:S01]  /*0dc0*/  LDG.E R27, desc[UR20][R28.64] ;  /* 0x000000141c1b7981 */ /* 0x000f22000c1e1900 */
[----:B-----5:R-:W-:Y:S01]  /*0dd0*/  FADD.FTZ R21, R24, R21 ;  /* 0x0000001518157221 */ /* 0x020fe20000010000 */
[----:B------:R-:W-:Y:S02]  /*0de0*/  USHF.R.S32.HI UR12, URZ, 0x1f, UR11 ;  /* 0x0000001f3f0c7899 */ /* 0x000fe4000801140b */
[----:B------:R-:W-:Y:S02]  /*0df0*/  IMAD.U32 R24, RZ, RZ, UR11 ;  /* 0x0000000bff187e24 */ /* 0x000fe4000f8e00ff */
[----:B------:R-:W-:Y:S01]  /*0e00*/  FADD.FTZ R19, R22, R19 ;  /* 0x0000001316137221 */ /* 0x000fe20000010000 */
[----:B------:R-:W-:Y:S01]  /*0e10*/  USHF.L.U64.HI UR12, UR11, 0x2, UR12 ;  /* 0x000000020b0c7899 */ /* 0x000fe2000801020c */
[----:B------:R0:W5:Y:S02]  /*0e20*/  LDG.E R22, desc[UR20][R28.64+0x80] ;  /* 0x000080141c167981 */ /* 0x000164000c1e1900 */
[----:B0-----:R-:W-:-:S04]  /*0e30*/  LEA R28, P1, R24, R14, 0x2 ;  /* 0x0000000e181c7211 */ /* 0x001fc800078210ff */
[----:B------:R-:W-:Y:S01]  /*0e40*/  IADD3.X R29, R15, UR12, RZ, P1, !PT ;  /* 0x0000000c0f1d7c10 */ /* 0x000fe20008ffe4ff */
[----:B--2---:R-:W-:-:S04]  /*0e50*/  FADD.FTZ R20, R20, R25 ;  /* 0x0000001914147221 */ /* 0x004fc80000010000 */
[----:B------:R-:W2:Y:S01]  /*0e60*/  LDG.E R25, desc[UR20][R28.64] ;  /* 0x000000141c197981 */ /* 0x000ea2000c1e1900 */
[----:B------:R-:W-:Y:S01]  /*0e70*/  USHF.L.U32 UR11, UR27, 0x5, URZ ;  /* 0x000000051b0b7899 */ /* 0x000fe2000800063f */
[----:B---3--:R-:W-:Y:S02]  /*0e80*/  FADD.FTZ R18, R18, R23 ;  /* 0x0000001712127221 */ /* 0x008fe40000010000 */
[----:B------:R0:W3:Y:S01]  /*0e90*/  LDG.E R23, desc[UR20][R28.64+0x80] ;  /* 0x000080141c177981 */ /* 0x0000e2000c1e1900 */
[----:B------:R-:W-:-:S04]  /*0ea0*/  USHF.R.S32.HI UR12, URZ, 0x1f, UR11 ;  /* 0x0000001f3f0c7899 */ /* 0x000fc8000801140b */
[----:B------:R-:W-:Y:S01]  /*0eb0*/  USHF.L.U64.HI UR12, UR11, 0x2, UR12 ;  /* 0x000000020b0c7899 */ /* 0x000fe2000801020c */
[----:B----4-:R-:W-:Y:S01]  /*0ec0*/  FADD.FTZ R4, R4, R27 ;  /* 0x0000001b04047221 */ /* 0x010fe20000010000 */
[----:B------:R-:W-:Y:S01]  /*0ed0*/  MOV R27, UR11 ;  /* 0x0000000b001b7c02 */ /* 0x000fe20008000f00 */
[----:B------:R-:W-:-:S03]  /*0ee0*/  UIMAD UR11, UR27, 0x28, URZ ;  /* 0x000000281b0b78a4 */ /* 0x000fc6000f8e023f */
[----:B0-----:R-:W-:-:S04]  /*0ef0*/  LEA R28, P1, R27, R14, 0x2 ;  /* 0x0000000e1b1c7211 */ /* 0x001fc800078210ff */
[----:B------:R-:W-:Y:S01]  /*0f00*/  IADD3.X R29, R15, UR12, RZ, P1, !PT ;  /* 0x0000000c0f1d7c10 */ /* 0x000fe20008ffe4ff */
[----:B------:R-:W-:Y:S02]  /*0f10*/  USHF.R.S32.HI UR12, URZ, 0x1f, UR11 ;  /* 0x0000001f3f0c7899 */ /* 0x000fe4000801140b */
[----:B------:R-:W-:Y:S02]  /*0f20*/  IMAD.U32 R27, RZ, RZ, UR11 ;  /* 0x0000000bff1b7e24 */ /* 0x000fe4000f8e00ff */
[----:B------:R-:W-:Y:S01]  /*0f30*/  FADD.FTZ R11, R26, R11 ;  /* 0x0000000b1a0b7221 */ /* 0x000fe20000010000 */
[----:B------:R-:W-:Y:S01]  /*0f40*/  USHF.L.U64.HI UR12, UR11, 0x2, UR12 ;  /* 0x000000020b0c7899 */ /* 0x000fe2000801020c */
[----:B------:R-:W4:Y:S04]  /*0f50*/  LDG.E R26, desc[UR20][R28.64] ;  /* 0x000000141c1a7981 */ /* 0x000f28000c1e1900 */
[----:B------:R0:W4:Y:S01]  /*0f60*/  LDG.E R24, desc[UR20][R28.64+0x80] ;  /* 0x000080141c187981 */ /* 0x000122000c1e1900 */
[----:B-----5:R-:W-:Y:S01]  /*0f70*/  FADD.FTZ R17, R17, R22 ;  /* 0x0000001611117221 */ /* 0x020fe20000010000 */
[----:B0-----:R-:W-:-:S04]  /*0f80*/  LEA R28, P1, R27, R14, 0x2 ;  /* 0x0000000e1b1c7211 */ /* 0x001fc800078210ff */
[----:B------:R-:W-:-:S05]  /*0f90*/  IADD3.X R29, R15, UR12, RZ, P1, !PT ;  /* 0x0000000c0f1d7c10 */ /* 0x000fca0008ffe4ff */
[----:B------:R-:W5:Y:S01]  /*0fa0*/  LDG.E R22, desc[UR20][R28.64] ;  /* 0x000000141c167981 */ /* 0x000f62000c1e1900 */
[----:B--2---:R-:W-:-:S03]  /*0fb0*/  FADD.FTZ R8, R8, R25 ;  /* 0x0000001908087221 */ /* 0x004fc60000010000 */
[----:B------:R0:W2:Y:S01]  /*0fc0*/  LDG.E R25, desc[UR20][R28.64+0x80] ;  /* 0x000080141c197981 */ /* 0x0000a2000c1e1900 */
[----:B------:R-:W-:Y:S01]  /*0fd0*/  UIMAD UR11, UR27, 0x30, URZ ;  /* 0x000000301b0b78a4 */ /* 0x000fe2000f8e023f */
[----:B---3--:R-:W-:-:S03]  /*0fe0*/  FADD.FTZ R16, R16, R23 ;  /* 0x0000001710107221 */ /* 0x008fc60000010000 */
[----:B------:R-:W-:Y:S02]  /*0ff0*/  USHF.R.S32.HI UR12, URZ, 0x1f, UR11 ;  /* 0x0000001f3f0c7899 */ /* 0x000fe4000801140b */
[----:B------:R-:W-:Y:S02]  /*1000*/  MOV R23, UR11 ;  /* 0x0000000b00177c02 */ /* 0x000fe40008000f00 */
[----:B------:R-:W-:Y:S02]  /*1010*/  USHF.L.U64.HI UR12, UR11, 0x2, UR12 ;  /* 0x000000020b0c7899 */ /* 0x000fe4000801020c */
[----:B0-----:R-:W-:Y:S01]  /*1020*/  LEA R28, P1, R23, R14, 0x2 ;  /* 0x0000000e171c7211 */ /* 0x001fe200078210ff */
[----:B------:R-:W-:Y:S02]  /*1030*/  USHF.R.S32.HI UR11, URZ, 0x1f, UR13 ;  /* 0x0000001f3f0b7899 */ /* 0x000fe4000801140d */
[----:B------:R-:W-:Y:S01]  /*1040*/  IMAD.U32 R27, RZ, RZ, UR13 ;  /* 0x0000000dff1b7e24 */ /* 0x000fe2000f8e00ff */
[----:B------:R-:W-:Y:S01]  /*1050*/  IADD3.X R29, R15, UR12, RZ, P1, !PT ;  /* 0x0000000c0f1d7c10 */ /* 0x000fe20008ffe4ff */
[----:B------:R-:W-:-:S04]  /*1060*/  USHF.L.U64.HI UR11, UR13, 0x2, UR11 ;  /* 0x000000020d0b7899 */ /* 0x000fc8000801020b */
[----:B------:R-:W3:Y:S01]  /*1070*/  LDG.E R23, desc[UR20][R28.64] ;  /* 0x000000141c177981 */ /* 0x000ee2000c1e1900 */
[----:B----4-:R-:W-:Y:S01]  /*1080*/  FADD.FTZ R7, R7, R26 ;  /* 0x0000001a07077221 */ /* 0x010fe20000010000 */
[----:B------:R-:W-:-:S04]  /*1090*/  LEA R26, P1, R27, R14, 0x2 ;  /* 0x0000000e1b1a7211 */ /* 0x000fc800078210ff */
[----:B------:R-:W-:Y:S01]  /*10a0*/  IADD3.X R27, R15, UR11, RZ, P1, !PT ;  /* 0x0000000b0f1b7c10 */ /* 0x000fe20008ffe4ff */
[----:B------:R-:W-:Y:S02]  /*10b0*/  FADD.FTZ R13, R13, R24 ;  /* 0x000000180d0d7221 */ /* 0x000fe40000010000 */
[----:B------:R-:W4:Y:S04]  /*10c0*/  LDG.E R24, desc[UR20][R28.64+0x80] ;  /* 0x000080141c187981 */ /* 0x000f28000c1e1900 */
[----:B------:R-:W4:Y:S01]  /*10d0*/  LDG.E R28, desc[UR20][R14.64+0x80] ;  /* 0x000080140e1c7981 */ /* 0x000f22000c1e1900 */
[----:B-----5:R-:W-:-:S03]  /*10e0*/  FADD.FTZ R9, R9, R22 ;  /* 0x0000001609097221 */ /* 0x020fc60000010000 */
[----:B------:R-:W5:Y:S01]  /*10f0*/  LDG.E R22, desc[UR20][R14.64] ;  /* 0x000000140e167981 */ /* 0x000f62000c1e1900 */
[----:B--2---:R-:W-:-:S03]  /*1100*/  FADD.FTZ R12, R12, R25 ;  /* 0x000000190c0c7221 */ /* 0x004fc60000010000 */
[----:B------:R-:W2:Y:S04]  /*1110*/  LDG.E R25, desc[UR20][R26.64] ;  /* 0x000000141a197981 */ /* 0x000ea8000c1e1900 */
[----:B------:R-:W2:Y:S01]  /*1120*/  LDG.E R26, desc[UR20][R26.64+0x80] ;  /* 0x000080141a1a7981 */ /* 0x000ea2000c1e1900 */
[----:B------:R-:W-:-:S06]  /*1130*/  UIADD3 UR4, UR4, -0x2, URZ ;  /* 0xfffffffe04047890 */ /* 0x000fcc000fffe03f */
[----:B------:R-:W-:Y:S01]  /*1140*/  ISETP.NE.AND P1, PT, RZ, UR4, PT ;  /* 0x00000004ff007c0c */ /* 0x000fe2000bf25270 */
[----:B---3--:R-:W-:Y:S01]  /*1150*/  FADD.FTZ R6, R6, R23 ;  /* 0x0000001706067221 */ /* 0x008fe20000010000 */
[----:B------:R-:W-:-:S04]  /*1160*/  MOV R23, UR17 ;  /* 0x0000001100177c02 */ /* 0x000fc80008000f00 */
[----:B------:R-:W-:-:S04]  /*1170*/  LEA R0, P2, R23, R0, 0x2 ;  /* 0x0000000017007211 */ /* 0x000fc800078410ff */
[----:B------:R-:W-:Y:S01]  /*1180*/  IADD3.X R5, R5, UR6, RZ, P2, !PT ;  /* 0x0000000605057c10 */ /* 0x000fe200097fe4ff */
[----:B----4-:R-:W-:Y:S01]  /*1190*/  FADD.FTZ R3, R3, R24 ;  /* 0x0000001803037221 */ /* 0x010fe20000010000 */
[----:B------:R-:W-:Y:S01]  /*11a0*/  FADD.FTZ R19, R19, R28 ;  /* 0x0000001c13137221 */ /* 0x000fe20000010000 */
[----:B-----5:R-:W-:Y:S01]  /*11b0*/  FADD.FTZ R21, R21, R22 ;  /* 0x0000001615157221 */ /* 0x020fe20000010000 */
[----:B--2---:R-:W-:Y:S01]  /*11c0*/  FADD.FTZ R10, R10, R25 ;  /* 0x000000190a0a7221 */ /* 0x004fe20000010000 */
[----:B------:R-:W-:Y:S01]  /*11d0*/  FADD.FTZ R11, R11, R26 ;  /* 0x0000001a0b0b7221 */ /* 0x000fe20000010000 */
[----:B------:R-:W-:Y:S06]  /*11e0*/  @P1 BRA `(.L_x_811) ;  /* 0xfffffff400c81947 */ /* 0x000fec000383ffff */
.L_x_810:
[----:B------:R-:W-:Y:S01]  /*11f0*/  IMAD.MOV.U32 R24, RZ, RZ, R0 ;  /* 0x000000ffff187224 */ /* 0x000fe200078e0000 */
[----:B------:R-:W-:Y:S01]  /*1200*/  MOV R25, R5 ;  /* 0x0000000500197202 */ /* 0x000fe20000000f00 */
[----:B------:R-:W-:Y:S06]  /*1210*/  @!P0 BRA `(.L_x_809) ;  /* 0x0000000000e08947 */ /* 0x000fec0003800000 */
[----:B------:R-:W-:-:S04]  /*1220*/  IMAD.U32 R23, RZ, RZ, UR16 ;  /* 0x00000010ff177e24 */ /* 0x000fc8000f8e00ff */
[----:B------:R-:W-:-:S05]  /*1230*/  IMAD.WIDE R22, R23, 0x4, R24 ;  /* 0x0000000417167825 */ /* 0x000fca00078e0218 */
[----:B------:R-:W2:Y:S01]  /*1240*/  LDG.E R29, desc[UR20][R22.64] ;  /* 0x00000014161d7981 */ /* 0x000ea2000c1e1900 */
[----:B------:R-:W-:-:S03]  /*1250*/  MOV R15, UR27 ;  /* 0x0000001b000f7c02 */ /* 0x000fc60008000f00 */
[----:B------:R-:W3:Y:S02]  /*1260*/  LDG.E R27, desc[UR20][R22.64+0x80] ;  /* 0x00008014161b7981 */ /* 0x000ee4000c1e1900 */
[----:B------:R-:W-:-:S05]  /*1270*/  IMAD.WIDE R14, R15, 0x20, R22 ;  /* 0x000000200f0e7825 */ /* 0x000fca00078e0216 */
[----:B------:R0:W4:Y:S01]  /*1280*/  LDG.E R5, desc[UR20][R14.64] ;  /* 0x000000140e057981 */ /* 0x000122000c1e1900 */
[----:B------:R-:W-:Y:S01]  /*1290*/  IMAD.U32 R0, RZ, RZ, UR27 ;  /* 0x0000001bff007e24 */ /* 0x000fe2000f8e00ff */
[----:B------:R-:W-:-:S03]  /*12a0*/  MOV R28, UR27 ;  /* 0x0000001b001c7c02 */ /* 0x000fc60008000f00 */
[----:B0-----:R-:W-:-:S04]  /*12b0*/  IMAD.WIDE R14, R0, 0x20, R14 ;  /* 0x00000020000e7825 */ /* 0x001fc800078e020e */
[----:B------:R-:W-:Y:S01]  /*12c0*/  IMAD.U32 R26, RZ, RZ, UR27 ;  /* 0x0000001bff1a7e24 */ /* 0x000fe2000f8e00ff */
[----:B------:R-:W5:Y:S01]  /*12d0*/  LDG.E R23, desc[UR20][R14.64] ;  /* 0x000000140e177981 */ /* 0x000f62000c1e1900 */
[----:B------:R-:W-:Y:S01]  /*12e0*/  MOV R22, UR27 ;  /* 0x0000001b00167c02 */ /* 0x000fe20008000f00 */
[----:B--2---:R-:W-:Y:S01]  /*12f0*/  FADD.FTZ R20, R20, R29 ;  /* 0x0000001d14147221 */ /* 0x004fe20000010000 */
[----:B------:R-:W-:Y:S02]  /*1300*/  IMAD.WIDE R28, R28, 0x20, R14 ;  /* 0x000000201c1c7825 */ /* 0x000fe400078e020e */
[----:B------:R-:W2:Y:S02]  /*1310*/  LDG.E R14, desc[UR20][R24.64] ;  /* 0x00000014180e7981 */ /* 0x000ea4000c1e1900 */
[----:B---3--:R-:W-:Y:S01]  /*1320*/  FADD.FTZ R18, R18, R27 ;  /* 0x0000001b12127221 */ /* 0x008fe20000010000 */
[----:B------:R-:W-:Y:S01]  /*1330*/  IMAD.WIDE R26, R26, 0x20, R28 ;  /* 0x000000201a1a7825 */ /* 0x000fe200078e021c */
[----:B------:R-:W3:Y:S03]  /*1340*/  LDG.E R0, desc[UR20][R28.64] ;  /* 0x000000141c007981 */ /* 0x000ee6000c1e1900 */
[----:B----4-:R-:W-:Y:S01]  /*1350*/  FADD.FTZ R4, R4, R5 ;  /* 0x0000000504047221 */ /* 0x010fe20000010000 */
[----:B------:R0:W4:Y:S02]  /*1360*/  LDG.E R28, desc[UR20][R26.64] ;  /* 0x000000141a1c7981 */ /* 0x000124000c1e1900 */
[----:B0-----:R-:W-:-:S05]  /*1370*/  IMAD.WIDE R26, R22, 0x20, R26 ;  /* 0x00000020161a7825 */ /* 0x001fca00078e021a */
[----:B------:R0:W2:Y:S02]  /*1380*/  LDG.E R5, desc[UR20][R26.64] ;  /* 0x000000141a057981 */ /* 0x0000a4000c1e1900 */
[----:B0-----:R-:W-:-:S05]  /*1390*/  IMAD.WIDE R26, R22, 0x20, R26 ;  /* 0x00000020161a7825 */ /* 0x001fca00078e021a */
[----:B------:R0:W2:Y:S01]  /*13a0*/  LDG.E R15, desc[UR20][R26.64] ;  /* 0x000000141a0f7981 */ /* 0x0000a2000c1e1900 */
[----:B------:R-:W-:Y:S01]  /*13b0*/  UIADD3 UR4, UR16, 0x20, UR16 ;  /* 0x0000002010047890 */ /* 0x000fe2000fffe010 */
[----:B-----5:R-:W-:-:S05]  /*13c0*/  FADD.FTZ R8, R8, R23 ;  /* 0x0000001708087221 */ /* 0x020fca0000010000 */
[----:B------:R-:W-:Y:S01]  /*13d0*/  IMAD.U32 R23, RZ, RZ, UR4 ;  /* 0x00000004ff177e24 */ /* 0x000fe2000f8e00ff */
[----:B------:R-:W-:-:S03]  /*13e0*/  MOV R29, UR16 ;  /* 0x00000010001d7c02 */ /* 0x000fc60008000f00 */
[----:B------:R-:W-:-:S04]  /*13f0*/  IMAD.WIDE R22, R23, 0x4, R24 ;  /* 0x0000000417167825 */ /* 0x000fc800078e0218 */
[----:B0-----:R-:W-:-:S04]  /*1400*/  IMAD.WIDE R26, R29, 0x4, R22 ;  /* 0x000000041d1a7825 */ /* 0x001fc800078e0216 */
[----:B---3--:R-:W-:Y:S02]  /*1410*/  FADD.FTZ R7, R7, R0 ;  /* 0x0000000007077221 */ /* 0x008fe40000010000 */
[----:B------:R0:W3:Y:S02]  /*1420*/  LDG.E R0, desc[UR20][R24.64+0x80] ;  /* 0x0000801418007981 */ /* 0x0000e4000c1e1900 */
[----:B0-----:R-:W-:Y:S02]  /*1430*/  IMAD.U32 R25, RZ, RZ, UR16 ;  /* 0x00000010ff197e24 */ /* 0x001fe4000f8e00ff */
[----:B----4-:R-:W-:Y:S02]  /*1440*/  FADD.FTZ R9, R9, R28 ;  /* 0x0000001c09097221 */ /* 0x010fe40000010000 */
[----:B------:R-:W4:Y:S01]  /*1450*/  LDG.E R28, desc[UR20][R22.64] ;  /* 0x00000014161c7981 */ /* 0x000f22000c1e1900 */
[----:B--2---:R-:W-:-:S03]  /*1460*/  FADD.FTZ R6, R6, R5 ;  /* 0x0000000506067221 */ /* 0x004fc60000010000 */
[----:B------:R0:W2:Y:S02]  /*1470*/  LDG.E R5, desc[UR20][R26.64] ;  /* 0x000000141a057981 */ /* 0x0000a4000c1e1900 */
[----:B0-----:R-:W-:-:S04]  /*1480*/  IMAD.WIDE R26, R29, 0x4, R26 ;  /* 0x000000041d1a7825 */ /* 0x001fc800078e021a */
[----:B------:R-:W-:Y:S01]  /*1490*/  FADD.FTZ R10, R10, R15 ;  /* 0x0000000f0a0a7221 */ /* 0x000fe20000010000 */
[----:B------:R-:W-:Y:S01]  /*14a0*/  MOV R15, UR16 ;  /* 0x00000010000f7c02 */ /* 0x000fe20008000f00 */
[----:B------:R-:W-:Y:S01]  /*14b0*/  FADD.FTZ R21, R21, R14 ;  /* 0x0000000e15157221 */ /* 0x000fe20000010000 */
[----:B------:R-:W-:Y:S01]  /*14c0*/  IMAD.WIDE R24, R25, 0x4, R26 ;  /* 0x0000000419187825 */ /* 0x000fe200078e021a */
[----:B------:R-:W5:Y:S03]  /*14d0*/  LDG.E R29, desc[UR20][R26.64] ;  /* 0x000000141a1d7981 */ /* 0x000f66000c1e1900 */
[C---:B------:R-:W-:Y:S01]  /*14e0*/  IMAD.WIDE R22, R15.reuse, 0x4, R24 ;  /* 0x000000040f167825 */ /* 0x040fe200078e0218 */
[----:B------:R-:W5:Y:S03]  /*14f0*/  LDG.E R27, desc[UR20][R24.64] ;  /* 0x00000014181b7981 */ /* 0x000f66000c1e1900 */
[----:B------:R-:W-:-:S02]  /*1500*/  IMAD.WIDE R14, R15, 0x4, R22 ;  /* 0x000000040f0e7825 */ /* 0x000fc400078e0216 */
[----:B------:R-:W5:Y:S04]  /*1510*/  LDG.E R22, desc[UR20][R22.64] ;  /* 0x0000001416167981 */ /* 0x000f68000c1e1900 */
[----:B------:R-:W5:Y:S01]  /*1520*/  LDG.E R14, desc[UR20][R14.64] ;  /* 0x000000140e0e7981 */ /* 0x000f62000c1e1900 */
[----:B---3--:R-:W-:Y:S01]  /*1530*/  FADD.FTZ R19, R19, R0 ;  /* 0x0000000013137221 */ /* 0x008fe20000010000 */
[----:B----4-:R-:W-:Y:S01]  /*1540*/  FADD.FTZ R17, R17, R28 ;  /* 0x0000001c11117221 */ /* 0x010fe20000010000 */
[----:B--2---:R-:W-:Y:S01]  /*1550*/  FADD.FTZ R16, R16, R5 ;  /* 0x0000000510107221 */ /* 0x004fe20000010000 */
[----:B-----5:R-:W-:Y:S01]  /*1560*/  FADD.FTZ R13, R13, R29 ;  /* 0x0000001d0d0d7221 */ /* 0x020fe20000010000 */
[----:B------:R-:W-:Y:S01]  /*1570*/  FADD.FTZ R12, R12, R27 ;  /* 0x0000001b0c0c7221 */ /* 0x000fe20000010000 */
[----:B------:R-:W-:Y:S01]  /*1580*/  FADD.FTZ R3, R3, R22 ;  /* 0x0000001603037221 */ /* 0x000fe20000010000 */
[----:B------:R-:W-:-:S07]  /*1590*/  FADD.FTZ R11, R11, R14 ;  /* 0x0000000e0b0b7221 */ /* 0x000fce0000010000 */
.L_x_809:
[----:B------:R-:W0:Y:S01]  /*15a0*/  S2R R5, SR_TID.X ;  /* 0x0000000000057919 */ /* 0x000e220000002100 */
[----:B------:R-:W-:Y:S01]  /*15b0*/  ULDC UR7, c[0x0][0x390] ;  /* 0x0000e40000077ab9 */ /* 0x000fe20000000800 */
[----:B------:R-:W1:Y:S01]  /*15c0*/  S2UR UR6, SR_CgaCtaId ;  /* 0x00000000000679c3 */ /* 0x000e620000008800 */
        /* <DEDUP_REMOVED lines=15> */
[----:B------:R-:W-:Y:S01]  /*16c0*/  UMOV UR4, 0x400 ;  /* 0x0000040000047882 */ /* 0x000fe20000000000 */
[----:B------:R-:W-:Y:S01]  /*16d0*/  FMUL.FTZ R3, R3, UR7 ;  /* 0x0000000703037c20 */ /* 0x000fe20008410000 */
[----:B------:R-:W-:Y:S01]  /*16e0*/  ULDC.64 UR12, c[0x0][0x448] ;  /* 0x00011200000c7ab9 */ /* 0x000fe20000000a00 */
[----:B------:R-:W-:Y:S01]  /*16f0*/  F2FP.BF16.F32.PACK_AB R10, R21, R14 ;  /* 0x0000000e150a723e */ /* 0x000fe200000010ff */
[----:B------:R-:W-:Y:S01]  /*1700*/  FMUL.FTZ R14, R13, UR7 ;  /* 0x000000070d0e7c20 */ /* 0x000fe20008410000 */
[----:B------:R-:W-:Y:S01]  /*1710*/  F2FP.BF16.F32.PACK_AB R13, R16, R17 ;  /* 0x00000011100d723e */ /* 0x000fe200000010ff */
[----:B------:R-:W-:Y:S01]  /*1720*/  FMUL.FTZ R16, R11, UR7 ;  /* 0x000000070b107c20 */ /* 0x000fe20008410000 */
[----:B------:R-:W-:Y:S01]  /*1730*/  BSSY B0, `(.L_x_812) ;  /* 0x0000050000007945 */ /* 0x000fe20003800000 */
[----:B-1----:R-:W-:-:S02]  /*1740*/  ULEA UR4, UR6, UR4, 0x18 ;  /* 0x0000000406047291 */ /* 0x002fc4000f8ec03f */
[----:B------:R-:W-:Y:S01]  /*1750*/  USHF.L.U32 UR6, UR5, 0x6, URZ ;  /* 0x0000000605067899 */ /* 0x000fe2000800063f */
[----:B------:R-:W-:Y:S01]  /*1760*/  F2FP.BF16.F32.PACK_AB R16, R16, R3 ;  /* 0x000000031010723e */ /* 0x000fe200000010ff */
[----:B------:R-:W-:Y:S01]  /*1770*/  IMAD.MOV.U32 R3, RZ, RZ, 0x20 ;  /* 0x00000020ff037424 */ /* 0x000fe200078e00ff */
[----:B------:R-:W-:Y:S01]  /*1780*/  UIMAD UR5, UR5, -0x40, UR8 ;  /* 0xffffffc0050578a4 */ /* 0x000fe2000f8e0208 */
[----:B0-----:R-:W-:Y:S02]  /*1790*/  SHF.R.S32.HI R6, RZ, 0x1f, R5 ;  /* 0x0000001fff067819 */ /* 0x001fe40000011405 */
[----:B------:R-:W-:Y:S02]  /*17a0*/  LEA R2, R2, UR4, 0x1 ;  /* 0x0000000402027c11 */ /* 0x000fe4000f8e08ff */
[----:B------:R-:W-:-:S03]  /*17b0*/  LEA.HI R0, R6, R5, RZ, 0x2 ;  /* 0x0000000506007211 */ /* 0x000fc600078f10ff */
[----:B------:R-:W-:Y:S01]  /*17c0*/  STS [R2], R4 ;  /* 0x0000000402007388 */ /* 0x000fe20000000800 */
[--C-:B------:R-:W-:Y:S02]  /*17d0*/  SHF.R.S32.HI R8, RZ, 0x2, R0.reuse ;  /* 0x00000002ff087819 */ /* 0x100fe40000011400 */
[----:B------:R-:W-:Y:S01]  /*17e0*/  SHF.R.S32.HI R15, RZ, 0x1f, R0 ;  /* 0x0000001fff0f7819 */ /* 0x000fe20000011400 */
[----:B------:R-:W-:Y:S03]  /*17f0*/  STS [R2+0x400], R7 ;  /* 0x0004000702007388 */ /* 0x000fe60000000800 */
[----:B------:R-:W-:Y:S01]  /*1800*/  LEA.HI R0, R15, R8, RZ, 0x3 ;  /* 0x000000080f007211 */ /* 0x000fe200078f18ff */
[----:B------:R-:W-:Y:S01]  /*1810*/  FMUL.FTZ R15, R12, UR7 ;  /* 0x000000070c0f7c20 */ /* 0x000fe20008410000 */
[----:B------:R-:W-:Y:S02]  /*1820*/  F2FP.BF16.F32.PACK_AB R12, R18, R19 ;  /* 0x00000013120c723e */ /* 0x000fe400000010ff */
[----:B------:R-:W-:-:S02]  /*1830*/  LOP3.LUT R19, R0, 0xfffffff8, RZ, 0xc0, !PT ;  /* 0xfffffff800137812 */ /* 0x000fc400078ec0ff */
[-C--:B------:R-:W-:Y:S02]  /*1840*/  LEA.HI R0, R6, R5.reuse, RZ, 0x3 ;  /* 0x0000000506007211 */ /* 0x080fe400078f18ff */
[----:B------:R-:W-:Y:S01]  /*1850*/  F2FP.BF16.F32.PACK_AB R14, R15, R14 ;  /* 0x0000000e0f0e723e */ /* 0x000fe200000010ff */
[----:B------:R-:W-:Y:S01]  /*1860*/  IMAD.IADD R19, R8, 0x1, -R19 ;  /* 0x0000000108137824 */ /* 0x000fe200078e0a13 */
[----:B------:R-:W-:Y:S02]  /*1870*/  LOP3.LUT R8, R0, 0x1ffffff8, RZ, 0xc0, !PT ;  /* 0x1ffffff800087812 */ /* 0x000fe400078ec0ff */
[----:B------:R-:W-:Y:S02]  /*1880*/  SHF.R.S32.HI R0, RZ, 0x3, R0 ;  /* 0x00000003ff007819 */ /* 0x000fe40000011400 */
[----:B------:R-:W-:Y:S02]  /*1890*/  IADD3 R8, -R8, R5, RZ ;  /* 0x0000000508087210 */ /* 0x000fe40007ffe1ff */
[----:B------:R-:W-:Y:S01]  /*18a0*/  R2P PR, R19, 0x6 ;  /* 0x0000000613007804 */ /* 0x000fe20000000000 */
[----:B------:R-:W-:Y:S01]  /*18b0*/  IMAD.SHL.U32 R15, R0, 0x40, RZ ;  /* 0x00000040000f7824 */ /* 0x000fe200078e00ff */
[----:B------:R-:W-:-:S02]  /*18c0*/  SHF.L.U32 R8, R8, 0x3, RZ ;  /* 0x0000000308087819 */ /* 0x000fc400000006ff */
[----:B------:R-:W-:Y:S02]  /*18d0*/  LEA.HI R5, R6, R5, RZ, 0x6 ;  /* 0x0000000506057211 */ /* 0x000fe400078f30ff */
[----:B------:R-:W-:Y:S02]  /*18e0*/  LOP3.LUT R15, R15, 0x1c0, RZ, 0xc0, !PT ;  /* 0x000001c00f0f7812 */ /* 0x000fe400078ec0ff */
[----:B------:R-:W-:Y:S01]  /*18f0*/  SEL R3, R3, 0xffffffe0, !P1 ;  /* 0xffffffe003037807 */ /* 0x000fe20004800000 */
[----:B------:R-:W-:Y:S01]  /*1900*/  IMAD.SHL.U32 R5, R5, 0x8, RZ ;  /* 0x0000000805057824 */ /* 0x000fe200078e00ff */
[----:B------:R-:W-:Y:S02]  /*1910*/  LOP3.LUT R11, R15, 0x38, R8, 0xf8, !PT ;  /* 0x000000380f0b7812 */ /* 0x000fe400078ef808 */
[----:B------:R-:W-:-:S04]  /*1920*/  SHF.R.U32.HI R18, RZ, 0x3, R15 ;  /* 0x00000003ff127819 */ /* 0x000fc8000001160f */
[----:B------:R-:W-:Y:S02]  /*1930*/  LOP3.LUT R6, R11, R18, RZ, 0x3c, !PT ;  /* 0x000000120b067212 */ /* 0x000fe400078e3cff */
[C---:B------:R-:W-:Y:S01]  /*1940*/  IADD3 R18, R2.reuse, 0x40, RZ ;  /* 0x0000004002127810 */ /* 0x040fe20007ffe0ff */
[C---:B------:R-:W-:Y:S01]  /*1950*/  @P2 VIADD R18, R2.reuse, 0xffffffc0 ;  /* 0xffffffc002122836 */ /* 0x040fe20000000000 */
[----:B------:R-:W-:Y:S02]  /*1960*/  IADD3 R11, R2, R3, RZ ;  /* 0x00000003020b7210 */ /* 0x000fe40007ffe0ff */
[----:B------:R-:W-:Y:S02]  /*1970*/  LOP3.LUT R5, R6, 0xfffffe00, R5, 0xf8, !PT ;  /* 0xfffffe0006057812 */ /* 0x000fe400078ef805 */
[----:B------:R-:W-:Y:S01]  /*1980*/  IADD3 R15, R3, R18, RZ ;  /* 0x00000012030f7210 */ /* 0x000fe20007ffe0ff */
[----:B------:R0:W-:Y:S01]  /*1990*/  STS [R11], R9 ;  /* 0x000000090b007388 */ /* 0x0001e20000000800 */
[----:B------:R-:W-:Y:S01]  /*19a0*/  LEA R19, R5, UR4, 0x1 ;  /* 0x0000000405137c11 */ /* 0x000fe2000f8e08ff */
[----:B------:R-:W-:Y:S01]  /*19b0*/  USHF.R.S32.HI UR4, URZ, 0x1f, UR6 ;  /* 0x0000001f3f047899 */ /* 0x000fe20008011406 */
[----:B------:R-:W-:Y:S01]  /*19c0*/  IMAD.U32 R3, RZ, RZ, UR12 ;  /* 0x0000000cff037e24 */ /* 0x000fe2000f8e00ff */
[----:B------:R-:W-:Y:S02]  /*19d0*/  STS [R11+0x400], R10 ;  /* 0x0004000a0b007388 */ /* 0x000fe40000000800 */
[----:B------:R-:W-:-:S02]  /*19e0*/  UIMAD UR4, UR4, UR12, URZ ;  /* 0x0000000c040472a4 */ /* 0x000fc4000f8e023f */
[----:B------:R-:W-:Y:S01]  /*19f0*/  STS [R18], R12 ;  /* 0x0000000c12007388 */ /* 0x000fe20000000800 */
[--C-:B0-----:R-:W-:Y:S01]  /*1a00*/  SHF.R.S32.HI R9, RZ, 0x1f, R8.reuse ;  /* 0x0000001fff097819 */ /* 0x101fe20000011408 */
[----:B------:R-:W-:Y:S02]  /*1a10*/  UIMAD UR4, UR6, UR13, UR4 ;  /* 0x0000000d060472a4 */ /* 0x000fe4000f8e0204 */
[----:B------:R0:W-:Y:S01]  /*1a20*/  STS [R18+0x400], R13 ;  /* 0x0004000d12007388 */ /* 0x0001e20000000800 */
[----:B------:R-:W-:-:S03]  /*1a30*/  IMAD.WIDE.U32 R2, R3, UR6, R8 ;  /* 0x0000000603027c25 */ /* 0x000fc6000f8e0008 */
[----:B------:R1:W-:Y:S01]  /*1a40*/  STS [R15], R14 ;  /* 0x0000000e0f007388 */ /* 0x0003e20000000800 */
[----:B------:R-:W-:Y:S01]  /*1a50*/  ULDC UR6, c[0x0][0x2d0] ;  /* 0x0000b40000067ab9 */ /* 0x000fe20000000800 */
[----:B------:R-:W-:Y:S02]  /*1a60*/  MOV R9, UR4 ;  /* 0x0000000400097c02 */ /* 0x000fe40008000f00 */
[----:B------:R1:W-:Y:S01]  /*1a70*/  STS [R15+0x400], R16 ;  /* 0x000400100f007388 */ /* 0x0003e20000000800 */
[----:B------:R-:W-:Y:S01]  /*1a80*/  BAR.SYNC.DEFER_BLOCKING 0x0 ;  /* 0x0000000000007b1d */ /* 0x000fe20000010000 */
[----:B------:R-:W-:Y:S01]  /*1a90*/  ISETP.GE.AND P0, PT, R8, UR6, PT ;  /* 0x0000000608007c0c */ /* 0x000fe2000bf06270 */
[----:B------:R-:W-:Y:S01]  /*1aa0*/  VIADD R8, R0, 0x20 ;  /* 0x0000002000087836 */ /* 0x000fe20000000000 */
[----:B------:R-:W-:Y:S01]  /*1ab0*/  IADD3 R2, P1, R2, UR10, RZ ;  /* 0x0000000a02027c10 */ /* 0x000fe2000ff3e0ff */
[----:B------:R-:W-:Y:S01]  /*1ac0*/  USHF.R.S32.HI UR6, URZ, 0x1f, UR25 ;  /* 0x0000001f3f067899 */ /* 0x000fe20008011419 */
[----:B0-----:R-:W-:Y:S01]  /*1ad0*/  SHF.R.S32.HI R18, RZ, 0x1f, R0 ;  /* 0x0000001fff127819 */ /* 0x001fe20000011400 */
[----:B------:R-:W-:Y:S01]  /*1ae0*/  ULDC.64 UR10, c[0x0][0x460] ;  /* 0x00011800000a7ab9 */ /* 0x000fe20000000a00 */
[----:B------:R-:W-:Y:S01]  /*1af0*/  IADD3.X R3, R3, UR9, R9, P1, !PT ;  /* 0x0000000903037c10 */ /* 0x000fe20008ffe409 */
[----:B------:R-:W-:Y:S01]  /*1b00*/  UIMAD UR4, UR6, UR10, URZ ;  /* 0x0000000a060472a4 */ /* 0x000fe2000f8e023f */
[----:B------:R-:W-:-:S02]  /*1b10*/  ISETP.GE.OR P1, PT, R8, UR5, P0 ;  /* 0x0000000508007c0c */ /* 0x000fc40008726670 */
[----:B------:R-:W-:Y:S01]  /*1b20*/  ISETP.GE.OR P0, PT, R0, UR5, P0 ;  /* 0x0000000500007c0c */ /* 0x000fe20008706670 */
[----:B------:R-:W-:Y:S01]  /*1b30*/  UIMAD UR4, UR25, UR11, UR4 ;  /* 0x0000000b190472a4 */ /* 0x000fe2000f8e0204 */
[----:B------:R-:W-:-:S05]  /*1b40*/  MOV R9, UR10 ;  /* 0x0000000a00097c02 */ /* 0x000fca0008000f00 */
[----:B------:R-:W-:-:S04]  /*1b50*/  IMAD.WIDE.U32 R2, R9, UR25, R2 ;  /* 0x0000001909027c25 */ /* 0x000fc8000f8e0002 */
[----:B------:R-:W-:Y:S01]  /*1b60*/  VIADD R13, R3, UR4 ;  /* 0x00000004030d7c36 */ /* 0x000fe20008000000 */
[----:B------:R1:W0:Y:S01]  /*1b70*/  LDS.128 R4, [R19+0x1000] ;  /* 0x0010000013047984 */ /* 0x0002220000000c00 */
[----:B------:R-:W-:Y:S05]  /*1b80*/  @P0 BRA `(.L_x_813) ;  /* 0x0000000000280947 */ /* 0x000fea0003800000 */
[----:B------:R-:W2:Y:S01]  /*1b90*/  LDS.128 R8, [R19] ;  /* 0x0000000013087984 */ /* 0x000ea20000000c00 */
[----:B------:R-:W-:Y:S01]  /*1ba0*/  MOV R12, R2 ;  /* 0x00000002000c7202 */ /* 0x000fe20000000f00 */
[----:B------:R-:W-:Y:S01]  /*1bb0*/  IMAD R17, R18, UR12, RZ ;  /* 0x0000000c12117c24 */ /* 0x000fe2000f8e02ff */
[----:B------:R-:W-:-:S03]  /*1bc0*/  ULDC.64 UR6, c[0x0][0x3e8] ;  /* 0x0000fa0000067ab9 */ /* 0x000fc60000000a00 */
[----:B-1----:R-:W-:-:S04]  /*1bd0*/  IMAD.WIDE.U32 R14, R0, UR12, R12 ;  /* 0x0000000c000e7c25 */ /* 0x002fc8000f8e000c */
[----:B------:R-:W-:Y:S01]  /*1be0*/  IMAD R17, R0, UR13, R17 ;  /* 0x0000000d00117c24 */ /* 0x000fe2000f8e0211 */
[----:B------:R-:W-:-:S03]  /*1bf0*/  LEA R16, P0, R14, UR6, 0x1 ;  /* 0x000000060e107c11 */ /* 0x000fc6000f8008ff */
[----:B------:R-:W-:-:S05]  /*1c00*/  IMAD.IADD R15, R15, 0x1, R17 ;  /* 0x000000010f0f7824 */ /* 0x000fca00078e0211 */
[----:B------:R-:W-:-:S05]  /*1c10*/  LEA.HI.X R17, R14, UR7, R15, 0x1, P0 ;  /* 0x000000070e117c11 */ /* 0x000fca00080f0c0f */
[----:B--2---:R2:W-:Y:S02]  /*1c20*/  STG.E.128 desc[UR20][R16.64], R8 ;  /* 0x0000000810007986 */ /* 0x0045e4000c101d14 */
.L_x_813:
[----:B------:R-:W-:Y:S05]  /*1c30*/  BSYNC B0 ;  /* 0x0000000000007941 */ /* 0x000fea0003800000 */
.L_x_812:
[----:B------:R-:W-:Y:S05]  /*1c40*/  @P1 EXIT ;  /* 0x000000000000194d */ /* 0x000fea0003800000 */
[----:B--2---:R-:W-:Y:S01]  /*1c50*/  IADD3 R9, P0, R0, 0x20, RZ ;  /* 0x0000002000097810 */ /* 0x004fe20007f1e0ff */
[----:B------:R-:W-:Y:S01]  /*1c60*/  IMAD.MOV.U32 R3, RZ, RZ, R13 ;  /* 0x000000ffff037224 */ /* 0x000fe200078e000d */
[----:B------:R-:W-:Y:S02]  /*1c70*/  ULDC.64 UR4, c[0x0][0x3e8] ;  /* 0x0000fa0000047ab9 */ /* 0x000fe40000000a00 */
[----:B------:R-:W-:Y:S01]  /*1c80*/  IADD3.X R0, RZ, R18, RZ, P0, !PT ;  /* 0x00000012ff007210 */ /* 0x000fe200007fe4ff */
[----:B------:R-:W-:-:S04]  /*1c90*/  IMAD.WIDE.U32 R2, R9, UR12, R2 ;  /* 0x0000000c09027c25 */ /* 0x000fc8000f8e0002 */
[----:B------:R-:W-:Y:S01]  /*1ca0*/  IMAD R0, R0, UR12, RZ ;  /* 0x0000000c00007c24 */ /* 0x000fe2000f8e02ff */
[----:B------:R-:W-:-:S03]  /*1cb0*/  LEA R8, P0, R2, UR4, 0x1 ;  /* 0x0000000402087c11 */ /* 0x000fc6000f8008ff */
[----:B------:R-:W-:-:S05]  /*1cc0*/  IMAD R9, R9, UR13, R0 ;  /* 0x0000000d09097c24 */ /* 0x000fca000f8e0200 */
[----:B------:R-:W-:-:S04]  /*1cd0*/  IADD3 R3, R3, R9, RZ ;  /* 0x0000000903037210 */ /* 0x000fc80007ffe0ff */
[----:B------:R-:W-:-:S05]  /*1ce0*/  LEA.HI.X R9, R2, UR5, R3, 0x1, P0 ;  /* 0x0000000502097c11 */ /* 0x000fca00080f0c03 */
[----:B0-----:R-:W-:Y:S01]  /*1cf0*/  STG.E.128 desc[UR20][R8.64], R4 ;  /* 0x0000000408007986 */ /* 0x001fe2000c101d14 */
[----:B------:R-:W-:Y:S05]  /*1d00*/  EXIT ;  /* 0x000000000000794d */ /* 0x000fea0003800000 */
.L_x_814:
        /* <DEDUP_REMOVED lines=15> */
.L_x_2469:


//--------------------- .text._ZN5flash44flash_bwd_dq_dk_dv_loop_seqk_parallel_kernelI23Flash_bwd_kernel_traitsILi64ELi64ELi128ELi8ELi2ELi4ELi4ELb1ELb0EN7cutlass10bfloat16_tE19Flash_kernel_traitsILi64ELi64ELi128ELi8ES3_EELb1ELb0ELb0ELb0ELb0ELb1ELb0EEEvNS_16Flash_bwd_paramsE --------------------------
	.section	.text._ZN5flash44flash_bwd_dq_dk_dv_loop_seqk_parallel_kernelI23Flash_bwd_kernel_traitsILi64ELi64ELi128ELi8ELi2ELi4ELi4ELb1ELb0EN7cutlass10bfloat16_tE19Flash_kernel_traitsILi64ELi64ELi128ELi8ES3_EELb1ELb0ELb0ELb0ELb0ELb1ELb0EEEvNS_16Flash_bwd_paramsE,"ax",@progbits
	.align	128
        .global         _ZN5flash44flash_bwd_dq_dk_dv_loop_seqk_parallel_kernelI23Flash_bwd_kernel_traitsILi64ELi64ELi128ELi8ELi2ELi4ELi4ELb1ELb0EN7cutlass10bfloat16_tE19Flash_kernel_traitsILi64ELi64ELi128ELi8ES3_EELb1ELb0ELb0ELb0ELb0ELb1ELb0EEEvNS_16Flash_bwd_paramsE
        .type           _ZN5flash44flash_bwd_dq_dk_dv_loop_seqk_parallel_kernelI23Flash_bwd_kernel_traitsILi64ELi64ELi128ELi8ELi2ELi4ELi4ELb1ELb0EN7cutlass10bfloat16_tE19Flash_kernel_traitsILi64ELi64ELi128ELi8ES3_EELb1ELb0ELb0ELb0ELb0ELb1ELb0EEEvNS_16Flash_bwd_paramsE,@function
        .size           _ZN5flash44flash_bwd_dq_dk_dv_loop_seqk_parallel_kernelI23Flash_bwd_kernel_traitsILi64ELi64ELi128ELi8ELi2ELi4ELi4ELb1ELb0EN7cutlass10bfloat16_tE19Flash_kernel_traitsILi64ELi64ELi128ELi8ES3_EELb1ELb0ELb0ELb0ELb0ELb1ELb0EEEvNS_16Flash_bwd_paramsE,(.L_x_2470 - _ZN5flash44flash_bwd_dq_dk_dv_loop_seqk_parallel_kernelI23Flash_bwd_kernel_traitsILi64ELi64ELi128ELi8ELi2ELi4ELi4ELb1ELb0EN7cutlass10bfloat16_tE19Flash_kernel_traitsILi64ELi64ELi128ELi8ES3_EELb1ELb0ELb0ELb0ELb0ELb1ELb0EEEvNS_16Flash_bwd_paramsE)
        .other          _ZN5flash44flash_bwd_dq_dk_dv_loop_seqk_parallel_kernelI23Flash_bwd_kernel_traitsILi64ELi64ELi128ELi8ELi2ELi4ELi4ELb1ELb0EN7cutlass10bfloat16_tE19Flash_kernel_traitsILi64ELi64ELi128ELi8ES3_EELb1ELb0ELb0ELb0ELb0ELb1ELb0EEEvNS_16Flash_bwd_paramsE,@"STO_CUDA_ENTRY STV_DEFAULT"
_ZN5flash44flash_bwd_dq_dk_dv_loop_seqk_parallel_kernelI23Flash_bwd_kernel_traitsILi64ELi64ELi128ELi8ELi2ELi4ELi4ELb1ELb0EN7cutlass10bfloat16_tE19Flash_kernel_traitsILi64ELi64ELi128ELi8ES3_EELb1ELb0ELb0ELb0ELb0ELb1ELb0EEEvNS_16Flash_bwd_paramsE:
.text._ZN5flash44flash_bwd_dq_dk_dv_loop_seqk_parallel_kernelI23Flash_bwd_kernel_traitsILi64ELi64ELi128ELi8ELi2ELi4ELi4ELb1ELb0EN7cutlass10bfloat16_tE19Flash_kernel_traitsILi64ELi64ELi128ELi8ES3_EELb1ELb0ELb0ELb0ELb0ELb1ELb0EEEvNS_16Flash_bwd_paramsE:
        /* <DEDUP_REMOVED lines=12> */
[----:B------:R-:W-:Y:S01]  /*00c0*/  ULDC.64 UR30, c[0x0][0x208] ;  /* 0x00008200001e7ab9 */ /* 0x000fe20000000a00 */
[----:B------:R-:W3:Y:S01]  /*00d0*/  S2R R190, SR_CTAID.Y ;  /* 0x0000000000be7919 */ /* 0x000ee20000002600 */
[----:B------:R-:W4:Y:S01]  /*00e0*/  S2R R189, SR_CTAID.Z ;  /* 0x0000000000bd7919 */ /* 0x000f220000002700 */
[----:B--2---:R-:W-:-:S04]  /*00f0*/  ULEA UR6, UR6, UR4, 0x18 ;  /* 0x0000000406067291 */ /* 0x004fc8000f8ec03f */
[----:B------:R-:W-:Y:S02]  /*0100*/  UIADD3 UR4, UR6, 0x6000, URZ ;  /* 0x0000600006047890 */ /* 0x000fe4000fffe03f */
[----:B------:R-:W-:Y:S01]  /*0110*/  UIADD3 UR5, UR6, 0xa000, URZ ;  /* 0x0000a00006057890 */ /* 0x000fe2000fffe03f */
[----:B-1----:R-:W-:-:S04]  /*0120*/  SHF.R.S32.HI R3, RZ, 0x1f, R12 ;  /* 0x0000001fff037819 */ /* 0x002fc8000001140c */
[CC--:B------:R-:W-:Y:S02]  /*0130*/  LEA.HI R8, R3.reuse, R12.reuse, RZ, 0x5 ;  /* 0x0000000c03087211 */ /* 0x0c0fe400078f28ff */
[CC--:B------:R-:W-:Y:S02]  /*0140*/  LEA.HI R4, R3.reuse, R12.reuse, RZ, 0x2 ;  /* 0x0000000c03047211 */ /* 0x0c0fe400078f10ff */
[CC--:B------:R-:W-:Y:S02]  /*0150*/  LEA.HI R15, R3.reuse, R12.reuse, RZ, 0x3 ;  /* 0x0000000c030f7211 */ /* 0x0c0fe400078f18ff */
[CC--:B------:R-:W-:Y:S02]  /*0160*/  LEA.HI R5, R3.reuse, R12.reuse, RZ, 0x4 ;  /* 0x0000000c03057211 */ /* 0x0c0fe400078f20ff */
[CC--:B------:R-:W-:Y:S02]  /*0170*/  LEA.HI R195, R3.reuse, R12.reuse, RZ, 0x6 ;  /* 0x0000000c03c37211 */ /* 0x0c0fe400078f30ff */
[----:B------:R-:W-:-:S02]  /*0180*/  LEA.HI R2, R3, R12, RZ, 0x7 ;  /* 0x0000000c03027211 */ /* 0x000fc400078f38ff */
[----:B------:R-:W-:Y:S02]  /*0190*/  LOP3.LUT R9, R8, 0xffffffe0, RZ, 0xc0, !PT ;  /* 0xffffffe008097812 */ /* 0x000fe400078ec0ff */
[----:B------:R-:W-:Y:S02]  /*01a0*/  LOP3.LUT R3, R4, 0x7ffffffc, RZ, 0xc0, !PT ;  /* 0x7ffffffc04037812 */ /* 0x000fe400078ec0ff */
[----:B------:R-:W-:Y:S01]  /*01b0*/  LOP3.LUT R11, R15, 0xfffffff8, RZ, 0xc0, !PT ;  /* 0xfffffff80f0b7812 */ /* 0x000fe200078ec0ff */
[C---:B------:R-:W-:Y:S01]  /*01c0*/  IMAD.IADD R9, R12.reuse, 0x1, -R9 ;  /* 0x000000010c097824 */ /* 0x040fe200078e0a09 */
[C---:B------:R-:W-:Y:S01]  /*01d0*/  LOP3.LUT R7, R5.reuse, 0xfffffff0, RZ, 0xc0, !PT ;  /* 0xfffffff005077812 */ /* 0x040fe200078ec0ff */
[C---:B------:R-:W-:Y:S01]  /*01e0*/  IMAD.IADD R3, R12.reuse, 0x1, -R3 ;  /* 0x000000010c037824 */ /* 0x040fe200078e0a03 */
[----:B------:R-:W-:Y:S01]  /*01f0*/  SHF.R.S32.HI R6, RZ, 0x4, R5 ;  /* 0x00000004ff067819 */ /* 0x000fe20000011405 */
[C---:B------:R-:W-:Y:S01]  /*0200*/  IMAD.IADD R10, R12.reuse, 0x1, -R11 ;  /* 0x000000010c0a7824 */ /* 0x040fe200078e0a0b */
[----:B------:R-:W-:Y:S01]  /*0210*/  SHF.R.S32.HI R196, RZ, 0x3, R15 ;  /* 0x00000003ffc47819 */ /* 0x000fe2000001140f */
[----:B------:R-:W-:Y:S01]  /*0220*/  IMAD.IADD R12, R12, 0x1, -R7 ;  /* 0x000000010c0c7824 */ /* 0x000fe200078e0a07 */
[--C-:B------:R-:W-:Y:S01]  /*0230*/  SHF.R.S32.HI R13, RZ, 0x5, R8.reuse ;  /* 0x00000005ff0d7819 */ /* 0x100fe20000011408 */
[----:B------:R-:W-:Y:S01]  /*0240*/  IMAD.SHL.U32 R200, R10, 0x8, RZ ;  /* 0x000000080ac87824 */ /* 0x000fe200078e00ff */
[----:B------:R-:W-:Y:S01]  /*0250*/  SHF.R.S32.HI R0, RZ, 0x1f, R8 ;  /* 0x0000001fff007819 */ /* 0x000fe20000011408 */
[----:B------:R-:W-:Y:S01]  /*0260*/  IMAD.SHL.U32 R7, R196, 0x40, RZ ;  /* 0x00000040c4077824 */ /* 0x000fe200078e00ff */
[----:B------:R-:W-:Y:S01]  /*0270*/  LEA.HI R5, R5, R6, RZ, 0x1 ;  /* 0x0000000605057211 */ /* 0x000fe200078f08ff */
[----:B------:R-:W-:Y:S01]  /*0280*/  IMAD.SHL.U32 R3, R3, 0x2, RZ ;  /* 0x0000000203037824 */ /* 0x000fe200078e00ff */
[----:B------:R-:W-:-:S02]  /*0290*/  SHF.R.S32.HI R11, RZ, 0x2, R4 ;  /* 0x00000002ff0b7819 */ /* 0x000fc40000011404 */
[----:B------:R-:W-:Y:S02]  /*02a0*/  SHF.R.S32.HI R4, RZ, 0x1f, R4 ;  /* 0x0000001fff047819 */ /* 0x000fe40000011404 */
[----:B------:R-:W-:Y:S02]  /*02b0*/  LEA.HI R0, R0, R13, RZ, 0x2 ;  /* 0x0000000d00007211 */ /* 0x000fe400078f10ff */
[----:B------:R-:W-:Y:S02]  /*02c0*/  LOP3.LUT R5, R5, 0xfffffffe, RZ, 0xc0, !PT ;  /* 0xfffffffe05057812 */ /* 0x000fe400078ec0ff */
[----:B------:R-:W-:Y:S02]  /*02d0*/  LEA.HI R4, R4, R11, RZ, 0x3 ;  /* 0x0000000b04047211 */ /* 0x000fe400078f18ff */
[----:B------:R-:W-:Y:S01]  /*02e0*/  LOP3.LUT R7, R7, 0x1c0, RZ, 0xc0, !PT ;  /* 0x000001c007077812 */ /* 0x000fe200078ec0ff */
[----:B------:R-:W-:Y:S01]  /*02f0*/  IMAD.IADD R5, R6, 0x1, -R5 ;  /* 0x0000000106057824 */ /* 0x000fe200078e0a05 */
[----:B------:R-:W-:-:S02]  /*0300*/  LOP3.LUT R0, R0, 0xfffffffc, RZ, 0xc0, !PT ;  /* 0xfffffffc00007812 */ /* 0x000fc400078ec0ff */
[----:B------:R-:W-:Y:S02]  /*0310*/  LEA.HI R8, R8, R13, RZ, 0x1 ;  /* 0x0000000d08087211 */ /* 0x000fe400078f08ff */
[----:B------:R-:W-:Y:S01]  /*0320*/  LOP3.LUT R4, R4, 0xfffffff8, RZ, 0xc0, !PT ;  /* 0xfffffff804047812 */ /* 0x000fe200078ec0ff */
[----:B------:R-:W-:Y:S01]  /*0330*/  IMAD.IADD R0, R13, 0x1, -R0 ;  /* 0x000000010d007824 */ /* 0x000fe200078e0a00 */
[----:B------:R-:W-:Y:S02]  /*0340*/  SHF.R.S32.HI R6, RZ, 0x1f, R9 ;  /* 0x0000001fff067819 */ /* 0x000fe40000011409 */
[----:B------:R-:W-:Y:S01]  /*0350*/  SHF.R.U32.HI R194, RZ, 0x3, R7 ;  /* 0x00000003ffc27819 */ /* 0x000fe20000011607 */
[----:B------:R-:W-:Y:S01]  /*0360*/  IMAD.IADD R4, R11, 0x1, -R4 ;  /* 0x000000010b047824 */ /* 0x000fe200078e0a04 */
[----:B------:R-:W-:Y:S02]  /*0370*/  LOP3.LUT P4, RZ, R10, 0x2, RZ, 0xc0, !PT ;  /* 0x000000020aff7812 */ /* 0x000fe4000788c0ff */
[----:B------:R-:W-:-:S02]  /*0380*/  LOP3.LUT R7, R7, 0x38, R200, 0xf8, !PT ;  /* 0x0000003807077812 */ /* 0x000fc400078ef8c8 */
[C---:B------:R-:W-:Y:S01]  /*0390*/  LOP3.LUT P3, RZ, R10.reuse, 0x4, RZ, 0xc0, !PT ;  /* 0x000000040aff7812 */ /* 0x040fe2000786c0ff */
[----:B------:R-:W-:Y:S01]  /*03a0*/  IMAD.SHL.U32 R10, R10, 0x40, RZ ;  /* 0x000000400a0a7824 */ /* 0x000fe200078e00ff */
[----:B------:R-:W-:Y:S02]  /*03b0*/  LOP3.LUT R8, R8, 0xfffffffe, RZ, 0xc0, !PT ;  /* 0xfffffffe08087812 */ /* 0x000fe400078ec0ff */
[----:B------:R-:W-:Y:S02]  /*03c0*/  LEA.HI R6, R6, R9, RZ, 0x2 ;  /* 0x0000000906067211 */ /* 0x000fe400078f10ff */
[----:B------:R-:W-:Y:S01]  /*03d0*/  SHF.R.S32.HI R9, RZ, 0x1f, R12 ;  /* 0x0000001fff097819 */ /* 0x000fe2000001140c */
[----:B------:R-:W-:Y:S01]  /*03e0*/  IMAD.IADD R193, R13, 0x1, -R8 ;  /* 0x000000010dc17824 */ /* 0x000fe200078e0a08 */
[----:B------:R-:W-:Y:S01]  /*03f0*/  LOP3.LUT R194, R7, R194, RZ, 0x3c, !PT ;  /* 0x000000c207c27212 */ /* 0x000fe200078e3cff */
[----:B------:R-:W-:Y:S01]  /*0400*/  IMAD.SHL.U32 R7, R0, 0x10, RZ ;  /* 0x0000001000077824 */ /* 0x000fe200078e00ff */
[----:B------:R-:W-:-:S02]  /*0410*/  LOP3.LUT R10, R10, 0x1c0, RZ, 0xc0, !PT ;  /* 0x000001c00a0a7812 */ /* 0x000fc400078ec0ff */
[----:B------:R-:W-:Y:S02]  /*0420*/  LEA.HI R8, R9, R12, RZ, 0x3 ;  /* 0x0000000c09087211 */ /* 0x000fe400078f18ff */
[----:B------:R-:W-:Y:S02]  /*0430*/  LOP3.LUT R11, R4, 0x1, RZ, 0xc0, !PT ;  /* 0x00000001040b7812 */ /* 0x000fe400078ec0ff */
[C---:B------:R-:W-:Y:S02]  /*0440*/  LOP3.LUT R184, R10.reuse, 0x30, R7, 0xf8, !PT ;  /* 0x000000300ab87812 */ /* 0x040fe400078ef807 */
[----:B------:R-:W-:Y:S02]  /*0450*/  SHF.R.S32.HI R195, RZ, 0x6, R195 ;  /* 0x00000006ffc37819 */ /* 0x000fe400000114c3 */
[----:B------:R-:W-:Y:S02]  /*0460*/  LOP3.LUT R178, R10, 0x8, R15, 0xf8, !PT ;  /* 0x000000080ab27812 */ /* 0x000fe400078ef80f */
[----:B------:R-:W-:Y:S01]  /*0470*/  SHF.R.U32.HI R9, RZ, 0x3, R10 ;  /* 0x00000003ff097819 */ /* 0x000fe2000001160a */
[----:B------:R-:W-:Y:S01]  /*0480*/  IMAD.SHL.U32 R10, R5, 0x200, RZ ;  /* 0x00000200050a7824 */ /* 0x000fe200078e00ff */
[C---:B------:R-:W-:Y:S01]  /*0490*/  LOP3.LUT R7, R8.reuse, 0xfffffff8, RZ, 0xc0, !PT ;  /* 0xfffffff808077812 */ /* 0x040fe200078ec0ff */
[----:B------:R-:W-:Y:S01]  /*04a0*/  IMAD.SHL.U32 R8, R8, 0x40, RZ ;  /* 0x0000004008087824 */ /* 0x000fe200078e00ff */
[----:B------:R-:W-:Y:S01]  /*04b0*/  ISETP.NE.U32.AND P0, PT, R11, 0x1, PT ;  /* 0x000000010b00780c */ /* 0x000fe20003f05070 */
[----:B------:R-:W-:Y:S01]  /*04c0*/  IMAD.SHL.U32 R11, R4, 0x40, RZ ;  /* 0x00000040040b7824 */ /* 0x000fe200078e00ff */
[----:B------:R-:W-:Y:S01]  /*04d0*/  SHF.R.S32.HI R2, RZ, 0x7, R2 ;  /* 0x00000007ff027819 */ /* 0x000fe20000011402 */
[----:B------:R-:W-:Y:S01]  /*04e0*/  IMAD R13, R195, 0x800, R10 ;  /* 0x00000800c30d7824 */ /* 0x000fe200078e020a */
[----:B------:R-:W-:Y:S01]  /*04f0*/  LOP3.LUT R178, R178, R9, RZ, 0x3c, !PT ;  /* 0x00000009b2b27212 */ /* 0x000fe200078e3cff */
[----:B------:R-:W-:Y:S01]  /*0500*/  IMAD.IADD R7, R12, 0x1, -R7 ;  /* 0x000000010c077824 */ /* 0x000fe200078e0a07 */
[----:B------:R-:W-:Y:S01]  /*0510*/  R2P PR, R4, 0x6 ;  /* 0x0000000604007804 */ /* 0x000fe20000000000 */
[----:B------:R-:W-:Y:S01]  /*0520*/  IMAD.SHL.U32 R4, R2, 0x8, RZ ;  /* 0x0000000802047824 */ /* 0x000fe200078e00ff */
[----:B------:R-:W-:Y:S01]  /*0530*/  LOP3.LUT R184, R184, 0x8, R15, 0xf8, !PT ;  /* 0x00000008b8b87812 */ /* 0x000fe200078ef80f */
[----:B------:R-:W-:Y:S01]  /*0540*/  IMAD.IADD R178, R13, 0x1, R178 ;  /* 0x000000010db27824 */ /* 0x000fe200078e02b2 */
[----:B------:R-:W-:Y:S01]  /*0550*/  LOP3.LUT R11, R11, 0x1c0, RZ, 0xc0, !PT ;  /* 0x000001c00b0b7812 */ /* 0x000fe200078ec0ff */
[----:B------:R-:W-:Y:S01]  /*0560*/  IMAD.SHL.U32 R7, R7, 0x40, RZ ;  /* 0x0000004007077824 */ /* 0x000fe200078e00ff */
[----:B------:R-:W-:Y:S01]  /*0570*/  LOP3.LUT R184, R10, R184, R9, 0xf6, !PT ;  /* 0x000000b80ab87212 */ /* 0x000fe200078ef609 */
[----:B------:R-:W-:Y:S01]  /*0580*/  IMAD.SHL.U32 R13, R5, 0x10, RZ ;  /* 0x00000010050d7824 */ /* 0x000fe200078e00ff */
[----:B------:R-:W-:Y:S01]  /*0590*/  LOP3.LUT R4, R4, 0x8, RZ, 0xc0, !PT ;  /* 0x0000000804047812 */ /* 0x000fe200078ec0ff */
[----:B------:R-:W-:Y:S01]  /*05a0*/  IMAD R10, R2, 0x1000, R3 ;  /* 0x00001000020a7824 */ /* 0x000fe200078e0203 */
[----:B------:R-:W-:Y:S01]  /*05b0*/  SHF.R.U32.HI R9, RZ, 0x3, R11 ;  /* 0x00000003ff097819 */ /* 0x000fe2000001160b */
[----:B------:R-:W-:Y:S01]  /*05c0*/  IMAD.SHL.U32 R12, R195, 0x20, RZ ;  /* 0x00000020c30c7824 */ /* 0x000fe200078e00ff */
[----:B------:R-:W-:Y:S01]  /*05d0*/  LOP3.LUT R7, R7, 0x1c0, RZ, 0xc0, !PT ;  /* 0x000001c007077812 */ /* 0x000fe200078ec0ff */
[----:B------:R-:W-:Y:S01]  /*05e0*/  IMAD R199, R193, 0x400, R10 ;  /* 0x00000400c1c77824 */ /* 0x000fe200078e020a */
[----:B------:R-:W-:Y:S01]  /*05f0*/  LOP3.LUT R2, R4, 0x10, R13, 0xf8, !PT ;  /* 0x0000001004027812 */ /* 0x000fe200078ef80d */
[----:B------:R-:W-:Y:S01]  /*0600*/  IMAD R194, R195, 0x200, R194 ;  /* 0x00000200c3c27824 */ /* 0x000fe200078e02c2 */
[----:B------:R-:W-:Y:S01]  /*0610*/  LOP3.LUT R197, R9, R11, R4, 0x1e, !PT ;  /* 0x0000000b09c57212 */ /* 0x000fe200078e1e04 */
[----:B------:R-:W-:Y:S01]  /*0620*/  IMAD.SHL.U32 R4, R5, 0x8, RZ ;  /* 0x0000000805047824 */ /* 0x000fe200078e00ff */
[----:B------:R-:W-:-:S02]  /*0630*/  SHF.R.U32.HI R5, RZ, 0x3, R7 ;  /* 0x00000003ff057819 */ /* 0x000fc40000011607 */
[----:B------:R-:W-:Y:S02]  /*0640*/  LOP3.LUT R12, R11, 0x20, R12, 0xf8, !PT ;  /* 0x000000200b0c7812 */ /* 0x000fe400078ef80c */
[----:B------:R-:W-:Y:S02]  /*0650*/  LOP3.LUT R4, R7, 0x8, R4, 0xf8, !PT ;  /* 0x0000000807047812 */ /* 0x000fe400078ef804 */
[----:B------:R-:W-:Y:S01]  /*0660*/  LOP3.LUT R7, R5, R2, R7, 0x1e, !PT ;  /* 0x0000000205077212 */ /* 0x000fe200078e1e07 */
[----:B------:R-:W-:Y:S01]  /*0670*/  IMAD R2, R0, 0x400, R3 ;  /* 0x0000040000027824 */ /* 0x000fe200078e0203 */
[----:B------:R-:W-:Y:S02]  /*0680*/  LOP3.LUT R8, R8, 0xfffffe00, RZ, 0xc0, !PT ;  /* 0xfffffe0008087812 */ /* 0x000fe400078ec0ff */
[----:B------:R-:W-:Y:S01]  /*0690*/  LOP3.LUT R12, R12, R9, RZ, 0x3c, !PT ;  /* 0x000000090c0c7212 */ /* 0x000fe200078e3cff */
[----:B------:R-:W-:Y:S01]  /*06a0*/  IMAD.IADD R197, R2, 0x1, R197 ;  /* 0x0000000102c57824 */ /* 0x000fe200078e02c5 */
[----:B------:R-:W-:Y:S01]  /*06b0*/  LOP3.LUT R4, R4, R5, RZ, 0x3c, !PT ;  /* 0x0000000504047212 */ /* 0x000fe200078e3cff */
[--C-:B------:R-:W-:Y:S01]  /*06c0*/  IMAD R185, R193, 0x400, R8.reuse ;  /* 0x00000400c1b97824 */ /* 0x100fe200078e0208 */
[----:B------:R-:W-:Y:S01]  /*06d0*/  LOP3.LUT R192, R7, R8, RZ, 0xfc, !PT ;  /* 0x0000000807c07212 */ /* 0x000fe200078efcff */
[----:B------:R-:W-:Y:S01]  /*06e0*/  IMAD R3, R0, 0x400, R8 ;  /* 0x0000040000037824 */ /* 0x000fe200078e0208 */
[----:B------:R-:W-:Y:S01]  /*06f0*/  LEA R197, R197, UR4, 0x1 ;  /* 0x00000004c5c57c11 */ /* 0x000fe2000f8e08ff */
[----:B------:R-:W-:Y:S01]  /*0700*/  IMAD.MOV.U32 R2, RZ, RZ, 0x20 ;  /* 0x00000020ff027424 */ /* 0x000fe200078e00ff */
[----:B------:R-:W-:Y:S01]  /*0710*/  LEA R178, R178, UR6, 0x1 ;  /* 0x00000006b2b27c11 */ /* 0x000fe2000f8e08ff */
[----:B------:R-:W-:Y:S01]  /*0720*/  IMAD.IADD R199, R12, 0x1, R199 ;  /* 0x000000010cc77824 */ /* 0x000fe200078e02c7 */
[----:B------:R-:W-:Y:S01]  /*0730*/  SHF.R.S32.HI R6, RZ, 0x2, R6 ;  /* 0x00000002ff067819 */ /* 0x000fe20000011406 */
[----:B------:R-:W-:Y:S01]  /*0740*/  IMAD.MOV.U32 R5, RZ, RZ, 0x40 ;  /* 0x00000040ff057424 */ /* 0x000fe200078e00ff */
[----:B------:R-:W-:Y:S01]  /*0750*/  LEA R184, R184, UR6, 0x1 ;  /* 0x00000006b8b87c11 */ /* 0x000fe2000f8e08ff */
[----:B------:R-:W-:Y:S01]  /*0760*/  IMAD.IADD R185, R185, 0x1, R4 ;  /* 0x00000001b9b97824 */ /* 0x000fe200078e0204 */
[----:B------:R-:W-:Y:S01]  /*0770*/  LEA R199, R199, UR6, 0x1 ;  /* 0x00000006c7c77c11 */ /* 0x000fe2000f8e08ff */
[----:B------:R-:W-:Y:S01]  /*0780*/  IMAD.IADD R186, R4, 0x1, R3 ;  /* 0x0000000104ba7824 */ /* 0x000fe200078e0203 */
[C---:B------:R-:W-:Y:S01]  /*0790*/  SEL R3, R2.reuse, 0xffffffe0, !P4 ;  /* 0xffffffe002037807 */ /* 0x040fe20006000000 */
[----:B------:R-:W-:Y:S01]  /*07a0*/  IMAD.MOV.U32 R4, RZ, RZ, -0x10 ;  /* 0xfffffff0ff047424 */ /* 0x000fe200078e00ff */
[----:B------:R-:W-:Y:S01]  /*07b0*/  SEL R5, R5, 0xffffffc0, !P3 ;  /* 0xffffffc005057807 */ /* 0x000fe20005800000 */
[----:B------:R-:W-:Y:S01]  /*07c0*/  VIADD R202, R197, 0x40 ;  /* 0x00000040c5ca7836 */ /* 0x000fe20000000000 */
[----:B------:R-:W-:Y:S01]  /*07d0*/  SEL R2, R2, 0xffffffe0, !P1 ;  /* 0xffffffe002027807 */ /* 0x000fe20004800000 */
[----:B------:R-:W-:Y:S01]  /*07e0*/  IMAD.U32 R0, RZ, RZ, UR6 ;  /* 0x00000006ff007e24 */ /* 0x000fe2000f8e00ff */
[----:B------:R-:W-:Y:S01]  /*07f0*/  SEL R4, R4, 0x10, !P0 ;  /* 0x0000001004047807 */ /* 0x000fe20004000000 */
[----:B------:R-:W-:Y:S01]  /*0800*/  IMAD.IADD R176, R5, 0x1, R178 ;  /* 0x0000000105b07824 */ /* 0x000fe200078e02b2 */
[----:B------:R-:W-:Y:S01]  /*0810*/  LEA R186, R186, UR5, 0x1 ;  /* 0x00000005baba7c11 */ /* 0x000fe2000f8e08ff */
[----:B------:R-:W-:-:S02]  /*0820*/  IMAD.IADD R205, R199, 0x1, R2 ;  /* 0x00000001c7cd7824 */ /* 0x000fc400078e0202 */
[----:B------:R-:W-:Y:S02]  /*0830*/  IMAD.SHL.U32 R181, R192, 0x2, RZ ;  /* 0x00000002c0b57824 */ /* 0x000fe400078e00ff */
[----:B------:R-:W-:Y:S02]  /*0840*/  @P2 VIADD R202, R197, 0xffffffc0 ;  /* 0xffffffc0c5ca2836 */ /* 0x000fe40000000000 */
[----:B------:R-:W-:Y:S01]  /*0850*/  IMAD.IADD R177, R3, 0x1, R178 ;  /* 0x0000000103b17824 */ /* 0x000fe200078e02b2 */
[----:B------:R-:W-:Y:S01]  /*0860*/  IADD3 R183, R181, 0x4000, R0 ;  /* 0x00004000b5b77810 */ /* 0x000fe20007ffe000 */
[----:B------:R-:W-:Y:S02]  /*0870*/  VIADD R203, R197, 0x420 ;  /* 0x00000420c5cb7836 */ /* 0x000fe40000000000 */
[----:B------:R-:W-:Y:S02]  /*0880*/  IMAD R191, R193, 0x10, R6 ;  /* 0x00000010c1bf7824 */ /* 0x000fe400078e0206 */
[----:B------:R-:W-:-:S02]  /*0890*/  IMAD.IADD R3, R3, 0x1, R176 ;  /* 0x0000000103037824 */ /* 0x000fc400078e02b0 */
[----:B------:R-:W-:Y:S02]  /*08a0*/  IMAD.IADD R206, R199, 0x1, R4 ;  /* 0x00000001c7ce7824 */ /* 0x000fe400078e0204 */
[----:B------:R-:W-:Y:S02]  /*08b0*/  IMAD.IADD R204, R2, 0x1, R197 ;  /* 0x0000000102cc7824 */ /* 0x000fe400078e02c5 */
[----:B------:R-:W-:Y:S02]  /*08c0*/  @P1 VIADD R203, R197, 0x3e0 ;  /* 0x000003e0c5cb1836 */ /* 0x000fe40000000000 */
[----:B------:R-:W-:Y:S02]  /*08d0*/  IMAD.IADD R207, R4, 0x1, R205 ;  /* 0x0000000104cf7824 */ /* 0x000fe400078e02cd */
[----:B------:R-:W-:Y:S02]  /*08e0*/  IMAD.IADD R209, R2, 0x1, R202 ;  /* 0x0000000102d17824 */ /* 0x000fe400078e02ca */
[----:B------:R-:W-:Y:S01]  /*08f0*/  VIADD R181, R181, UR4 ;  /* 0x00000004b5b57c36 */ /* 0x000fe20008000000 */
[----:B---34-:R-:W-:-:S06]  /*0900*/  ULDC.64 UR4, c[0x0][0x300] ;  /* 0x0000c00000047ab9 */ /* 0x018fcc0000000a00 */
.L_x_859:
[----:B---34-:R-:W1:Y:S01]  /*0910*/  LDC.64 R6, c[0x0][0x2f0] ;  /* 0x0000bc00ff067b82 */ /* 0x018e620000000a00 */
[C---:B------:R-:W-:Y:S01]  /*0920*/  IMAD.SHL.U32 R11, R190.reuse, 0x4, RZ ;  /* 0x00000004be0b7824 */ /* 0x040fe200078e00ff */
[----:B------:R-:W-:Y:S01]  /*0930*/  SHF.R.S32.HI R25, RZ, 0x1f, R190 ;  /* 0x0000001fff197819 */ /* 0x000fe200000114be */
[----:B------:R-:W-:Y:S01]  /*0940*/  IMAD.MOV.U32 R23, RZ, RZ, -0x1 ;  /* 0xffffffffff177424 */ /* 0x000fe200078e00ff */
[----:B------:R-:W-:Y:S02]  /*0950*/  ISETP.NE.U32.AND P4, PT, RZ, UR4, PT ;  /* 0x00000004ff007c0c */ /* 0x000fe4000bf85070 */
[----:B------:R-:W-:Y:S02]  /*0960*/  SHF.L.U64.HI R2, R190, 0x2, R25 ;  /* 0x00000002be027819 */ /* 0x000fe40000010219 */
[----:B--2---:R-:W2:Y:S01]  /*0970*/  LDC.64 R4, c[0x0][0x308] ;  /* 0x0000c200ff047b82 */ /* 0x004ea20000000a00 */
        /* <DEDUP_REMOVED lines=25> */
[----:B------:R-:W1:Y:S04]  /*0b10*/  @!P3 LDC R2, c[0x0][0x2cc] ;  /* 0x0000b300ff02bb82 */ /* 0x000e680000000800 */
[----:B-----5:R3:W5:Y:S01]  /*0b20*/  @!P2 LDG.E R222, desc[UR30][R10.64] ;  /* 0x0000001e0adea981 */ /* 0x020762000c1e1900 */
[----:B------:R-:W-:-:S04]  /*0b30*/  ISETP.NE.U32.AND P2, PT, R6, RZ, PT ;  /* 0x000000ff0600720c */ /* 0x000fc80003f45070 */
[----:B------:R-:W-:Y:S02]  /*0b40*/  ISETP.NE.AND.EX P2, PT, R7, RZ, PT, P2 ;  /* 0x000000ff0700720c */ /* 0x000fe40003f45320 */
[----:B------:R-:W-:-:S04]  /*0b50*/  @!P3 ISETP.NE.U32.AND P1, PT, R4, RZ, PT ;  /* 0x000000ff0400b20c */ /* 0x000fc80003f25070 */
[----:B------:R-:W-:-:S04]  /*0b60*/  @!P3 ISETP.NE.AND.EX P1, PT, R5, RZ, PT, P1 ;  /* 0x000000ff0500b20c */ /* 0x000fc80003f25310 */
[----:B-1----:R-:W-:Y:S01]  /*0b70*/  @!P3 SEL R2, R2, RZ, P1 ;  /* 0x000000ff0202b207 */ /* 0x002fe20000800000 */
[----:B--2---:R-:W-:Y:S02]  /*0b80*/  @P0 IMAD.IADD R17, R0, 0x1, -R23 ;  /* 0x0000000100110824 */ /* 0x004fe400078e0a17 */
[----:B------:R-:W1:Y:S08]  /*0b90*/  LDC R0, c[0x0][0x2c8] ;  /* 0x0000b200ff007b82 */ /* 0x000e700000000800 */
[----:B------:R-:W2:Y:S01]  /*0ba0*/  @!P0 LDC R17, c[0x0][0x2c4] ;  /* 0x0000b100ff118b82 */ /* 0x000ea20000000800 */
[----:B----4-:R-:W-:Y:S01]  /*0bb0*/  @P3 IMAD.IADD R219, R8, 0x1, -R221 ;  /* 0x0000000108db3824 */ /* 0x010fe200078e0add */
[----:B---3--:R-:W-:Y:S06]  /*0bc0*/  @!P2 BRA `(.L_x_815) ;  /* 0x00000000000ca947 */ /* 0x008fec0003800000 */
[----:B------:R-:W1:Y:S02]  /*0bd0*/  @P4 LDG.E R5, desc[UR30][R10.64+0x4] ;  /* 0x0000041e0a054981 */ /* 0x000e64000c1e1900 */
[----:B-1---5:R-:W-:-:S06]  /*0be0*/  @P4 IADD3 R0, R5, -R222, RZ ;  /* 0x800000de05004210 */ /* 0x022fcc0007ffe0ff */
[----:B------:R3:W5:Y:S02]  /*0bf0*/  @!P4 LDG.E R0, desc[UR30][R10.64] ;  /* 0x0000001e0a00c981 */ /* 0x000764000c1e1900 */
.L_x_815:
[----:B------:R-:W-:Y:S01]  /*0c00*/  IMAD.SHL.U32 R21, R198, 0x80, RZ ;  /* 0x00000080c6157824 */ /* 0x000fe200078e00ff */
[----:B-1---5:R-:W-:-:S04]  /*0c10*/  @!P3 IADD3 R219, R2, R0, -R221 ;  /* 0x0000000002dbb210 */ /* 0x022fc80007ffe8dd */
[----:B------:R-:W-:-:S13]  /*0c20*/  ISETP.GT.AND P1, PT, R219, R21, PT ;  /* 0x00000015db00720c */ /* 0x000fda0003f24270 */
[----:B------:R-:W-:Y:S05]  /*0c30*/  @!P1 BRA `(.L_x_816) ;  /* 0x0000007800009947 */ /* 0x000fea0003800000 */
[----:B------:R-:W1:Y:S01]  /*0c40*/  LDC R0, c[0x0][0x278] ;  /* 0x00009e00ff007b82 */ /* 0x000e620000000800 */
[----:B--2---:R-:W-:Y:S01]  /*0c50*/  VIADD R7, R17, 0x3f ;  /* 0x0000003f11077836 */ /* 0x004fe20000000000 */
[----:B---3--:R-:W-:Y:S01]  /*0c60*/  IABS R11, R189 ;  /* 0x000000bd000b7213 */ /* 0x008fe20000000000 */
[----:B------:R-:W-:Y:S01]  /*0c70*/  ULDC UR17, c[0x0][0x2dc] ;  /* 0x0000b70000117ab9 */ /* 0x000fe20000000800 */
[----:B------:R-:W-:Y:S01]  /*0c80*/  ISETP.NE.AND P2, PT, R222, -0x1, PT ;  /* 0xffffffffde00780c */ /* 0x000fe20003f45270 */
[----:B------:R-:W-:Y:S01]  /*0c90*/  ULDC UR14, c[0x0][0x270] ;  /* 0x00009c00000e7ab9 */ /* 0x000fe20000000800 */
[----:B------:R-:W-:Y:S01]  /*0ca0*/  SHF.R.S32.HI R16, RZ, 0x1f, R7 ;  /* 0x0000001fff107819 */ /* 0x000fe20000011407 */
[----:B------:R-:W-:Y:S01]  /*0cb0*/  UIMAD.WIDE UR8, UR17, UR14, URZ ;  /* 0x0000000e110872a5 */ /* 0x000fe2000f8e023f */
[----:B------:R-:W2:Y:S01]  /*0cc0*/  LDC.64 R4, c[0x0][0x228] ;  /* 0x00008a00ff047b82 */ /* 0x000ea20000000a00 */
[----:B------:R-:W-:Y:S01]  /*0cd0*/  SHF.L.U64.HI R10, R190, 0x7, R25 ;  /* 0x00000007be0a7819 */ /* 0x000fe20000010219 */
[----:B------:R-:W3:Y:S01]  /*0ce0*/  S2R R34, SR_CTAID.X ;  /* 0x0000000000227919 */ /* 0x000ee20000002500 */
[----:B------:R-:W-:-:S02]  /*0cf0*/  LEA.HI R16, R16, R7, RZ, 0x6 ;  /* 0x0000000710107211 */ /* 0x000fc400078f30ff */
[----:B------:R-:W-:Y:S02]  /*0d00*/  SEL R10, R10, RZ, P0 ;  /* 0x000000ff0a0a7207 */ /* 0x000fe40000000000 */
[----:B------:R-:W-:Y:S01]  /*0d10*/  LOP3.LUT R31, R16, 0xffffffc0, RZ, 0xc0, !PT ;  /* 0xffffffc0101f7812 */ /* 0x000fe200078ec0ff */
[----:B------:R-:W4:Y:S01]  /*0d20*/  LDC R33, c[0x0][0x2d4] ;  /* 0x0000b500ff217b82 */ /* 0x000f220000000800 */
[----:B------:R-:W-:-:S03]  /*0d30*/  @P2 IMAD.IADD R38, R221, 0x1, R222 ;  /* 0x00000001dd262824 */ /* 0x000fc600078e02de */
[----:B------:R-:W-:Y:S01]  /*0d40*/  VIADD R31, R31, 0xffffffc0 ;  /* 0xffffffc01f1f7836 */ /* 0x000fe20000000000 */
[----:B-1----:R-:W-:-:S03]  /*0d50*/  IABS R8, R0 ;  /* 0x0000000000087213 */ /* 0x002fc60000000000 */
[----:B------:R-:W1:Y:S01]  /*0d60*/  @P2 LDC.64 R18, c[0x0][0x250] ;  /* 0x00009400ff122b82 */ /* 0x000e620000000a00 */
[----:B------:R-:W-:Y:S01]  /*0d70*/  SHF.R.S32.HI R29, RZ, 0x1f, R31 ;  /* 0x0000001fff1d7819 */ /* 0x000fe2000001141f */
[----:B------:R-:W5:Y:S01]  /*0d80*/  I2F.RP R6, R8 ;  /* 0x0000000800067306 */ /* 0x000f620000209400 */
[----:B------:R-:W-:Y:S01]  /*0d90*/  ISETP.NE.AND P5, PT, R0, RZ, PT ;  /* 0x000000ff0000720c */ /* 0x000fe20003fa5270 */
[----:B--2---:R-:W-:-:S04]  /*0da0*/  IMAD R30, R25, R4, RZ ;  /* 0x00000004191e7224 */ /* 0x004fc800078e02ff */
[----:B------:R-:W2:Y:S01]  /*0db0*/  LDC R35, c[0x0][0x2c4] ;  /* 0x0000b100ff237b82 */ /* 0x000ea20000000800 */
[----:B------:R-:W-:-:S04]  /*0dc0*/  IMAD.WIDE.U32 R14, R190, R4, RZ ;  /* 0x00000004be0e7225 */ /* 0x000fc800078e00ff */
[C---:B------:R-:W-:Y:S02]  /*0dd0*/  IMAD R30, R190.reuse, R5, R30 ;  /* 0x00000005be1e7224 */ /* 0x040fe400078e021e */
[----:B----4-:R-:W-:Y:S01]  /*0de0*/  IMAD.WIDE.U32 R40, R190, R33, RZ ;  /* 0x00000021be287225 */ /* 0x010fe200078e00ff */
[----:B------:R-:W4:Y:S01]  /*0df0*/  LDC.U8 R37, c[0x0][0x480] ;  /* 0x00012000ff257b82 */ /* 0x000f220000000000 */
[----:B-----5:R5:W3:Y:S02]  /*0e00*/  MUFU.RCP R12, R6 ;  /* 0x00000006000c7308 */ /* 0x020ae40000001000 */
[----:B------:R-:W-:Y:S01]  /*0e10*/  IMAD.IADD R30, R15, 0x1, R30 ;  /* 0x000000010f1e7824 */ /* 0x000fe200078e021e */
[----:B------:R-:W-:Y:S01]  /*0e20*/  SHF.R.S32.HI R15, RZ, 0x1f, R33 ;  /* 0x0000001fff0f7819 */ /* 0x000fe20000011421 */
[C---:B-1----:R-:W-:Y:S02]  /*0e30*/  @P2 IMAD R28, R38.reuse, R19, RZ ;  /* 0x00000013261c2224 */ /* 0x042fe400078e02ff */
[----:B------:R-:W-:-:S04]  /*0e40*/  @P2 IMAD.WIDE.U32 R38, R38, R18, RZ ;  /* 0x0000001226262225 */ /* 0x000fc800078e00ff */
[----:B------:R-:W-:Y:S01]  /*0e50*/  IMAD R20, R15, R190, RZ ;  /* 0x000000be0f147224 */ /* 0x000fe200078e02ff */
[----:B------:R-:W-:-:S03]  /*0e60*/  @P2 IADD3 R28, R39, R28, RZ ;  /* 0x0000001c271c2210 */ /* 0x000fc60007ffe0ff */
[----:B------:R-:W-:Y:S01]  /*0e70*/  IMAD R39, R25, R33, R20 ;  /* 0x0000002119277224 */ /* 0x000fe200078e0214 */
[----:B-----5:R-:W1:Y:S01]  /*0e80*/  LDC.64 R6, c[0x0][0x240] ;  /* 0x00009000ff067b82 */ /* 0x020e620000000a00 */
[----:B---3--:R-:W-:Y:S02]  /*0e90*/  VIADD R12, R12, 0xffffffe ;  /* 0x0ffffffe0c0c7836 */ /* 0x008fe40000000000 */
[----:B------:R-:W-:Y:S02]  /*0ea0*/  @P2 IMAD.MOV.U32 R20, RZ, RZ, R38 ;  /* 0x000000ffff142224 */ /* 0x000fe400078e0026 */
[----:B------:R-:W3:Y:S01]  /*0eb0*/  F2I.FTZ.U32.TRUNC.NTZ R13, R12 ;  /* 0x0000000c000d7305 */ /* 0x000ee2000021f000 */
[----:B------:R-:W-:Y:S02]  /*0ec0*/  IMAD R38, R40, UR9, RZ ;  /* 0x0000000928267c24 */ /* 0x000fe4000f8e02ff */
[----:B------:R-:W-:Y:S01]  /*0ed0*/  IMAD.IADD R39, R41, 0x1, R39 ;  /* 0x0000000129277824 */ /* 0x000fe200078e0227 */
[----:B---3--:R-:W-:-:S02]  /*0ee0*/  IADD3 R9, RZ, -R13, RZ ;  /* 0x8000000dff097210 */ /* 0x008fc40007ffe0ff */
[----:B------:R-:W-:-:S03]  /*0ef0*/  MOV R12, RZ ;  /* 0x000000ff000c7202 */ /* 0x000fc60000000f00 */
[----:B------:R-:W-:Y:S02]  /*0f00*/  IMAD R2, R9, R8, RZ ;  /* 0x0000000809027224 */ /* 0x000fe400078e02ff */
[----:B------:R-:W3:Y:S02]  /*0f10*/  LDC.U8 R9, c[0x0][0x3d8] ;  /* 0x0000f600ff097b82 */ /* 0x000ee40000000000 */
[----:B------:R-:W-:-:S04]  /*0f20*/  IMAD.HI.U32 R2, R13, R2, R12 ;  /* 0x000000020d027227 */ /* 0x000fc800078e000c */
[----:B------:R-:W-:Y:S02]  /*0f30*/  IMAD.SHL.U32 R12, R190, 0x80, RZ ;  /* 0x00000080be0c7824 */ /* 0x000fe400078e00ff */
[----:B------:R-:W-:-:S03]  /*0f40*/  IMAD.HI.U32 R2, R2, R11, RZ ;  /* 0x0000000b02027227 */ /* 0x000fc600078e00ff */
[----:B------:R-:W-:Y:S02]  /*0f50*/  SEL R12, R12, RZ, P0 ;  /* 0x000000ff0c0c7207 */ /* 0x000fe40000000000 */
[----:B------:R-:W-:Y:S02]  /*0f60*/  IADD3 R5, -R2, RZ, RZ ;  /* 0x000000ff02057210 */ /* 0x000fe40007ffe1ff */
[----:B------:R-:W-:Y:S01]  /*0f70*/  IADD3 R27, P1, R31, R12, RZ ;  /* 0x0000000c1f1b7210 */ /* 0x000fe20007f3e0ff */
[C---:B-1----:R-:W-:Y:S01]  /*0f80*/  IMAD.WIDE.U32 R12, R23.reuse, R6, RZ ;  /* 0x00000006170c7225 */ /* 0x042fe200078e00ff */
[----:B------:R-:W-:-:S03]  /*0f90*/  ISETP.NE.AND P0, PT, R23, -0x1, PT ;  /* 0xffffffff1700780c */ /* 0x000fc60003f05270 */
[----:B------:R-:W-:Y:S01]  /*0fa0*/  IMAD R11, R8, R5, R11 ;  /* 0x00000005080b7224 */ /* 0x000fe200078e020b */
[----:B------:R-:W-:Y:S01]  /*0fb0*/  IADD3.X R5, R29, R10, RZ, P1, !PT ;  /* 0x0000000a1d057210 */ /* 0x000fe20000ffe4ff */
[----:B------:R-:W-:Y:S01]  /*0fc0*/  IMAD R26, R27, UR9, RZ ;  /* 0x000000091b1a7c24 */ /* 0x000fe2000f8e02ff */
[----:B------:R-:W-:Y:S01]  /*0fd0*/  SEL R32, R14, R12, !P0 ;  /* 0x0000000c0e207207 */ /* 0x000fe20004000000 */
[----:B------:R-:W-:Y:S01]  /*0fe0*/  IMAD R10, R23, R7, RZ ;  /* 0x00000007170a7224 */ /* 0x000fe200078e02ff */
[----:B------:R-:W-:Y:S01]  /*0ff0*/  ISETP.GT.U32.AND P4, PT, R8, R11, PT ;  /* 0x0000000b0800720c */ /* 0x000fe20003f84070 */
[----:B------:R-:W-:Y:S01]  /*1000*/  IMAD R26, R5, UR8, R26 ;  /* 0x00000008051a7c24 */ /* 0x000fe2000f8e021a */
[----:B---3--:R-:W-:Y:S01]  /*1010*/  ISETP.NE.AND P1, PT, R9, RZ, PT ;  /* 0x000000ff0900720c */ /* 0x008fe20003f25270 */
[----:B------:R-:W1:Y:S01]  /*1020*/  @P2 LDC.64 R4, c[0x0][0x248] ;  /* 0x00009200ff042b82 */ /* 0x000e620000000a00 */
[----:B------:R-:W-:Y:S01]  /*1030*/  LOP3.LUT R12, R189, R0, RZ, 0x3c, !PT ;  /* 0x00000000bd0c7212 */ /* 0x000fe200078e3cff */
[----:B------:R-:W-:Y:S01]  /*1040*/  @P0 IMAD.IADD R30, R13, 0x1, R10 ;  /* 0x000000010d1e0824 */ /* 0x000fe200078e020a */
[----:B------:R-:W-:-:S02]  /*1050*/  @P2 IADD3 R14, R221, R222, RZ ;  /* 0x000000dedd0e2210 */ /* 0x000fc40007ffe0ff */
[----:B------:R-:W-:-:S03]  /*1060*/  ISETP.GE.AND P3, PT, R12, RZ, PT ;  /* 0x000000ff0c00720c */ /* 0x000fc60003f66270 */
[----:B------:R-:W3:Y:S02]  /*1070*/  @P0 LDC.64 R12, c[0x0][0x420] ;  /* 0x00010800ff0c0b82 */ /* 0x000ee40000000a00 */
[-C--:B------:R-:W-:Y:S02]  /*1080*/  @!P4 IADD3 R11, R11, -R8.reuse, RZ ;  /* 0x800000080b0bc210 */ /* 0x080fe40007ffe0ff */
[----:B------:R-:W-:Y:S02]  /*1090*/  @!P4 IADD3 R2, R2, 0x1, RZ ;  /* 0x000000010202c810 */ /* 0x000fe40007ffe0ff */
[----:B------:R-:W-:Y:S02]  /*10a0*/  ISETP.GE.U32.AND P6, PT, R11, R8, PT ;  /* 0x000000080b00720c */ /* 0x000fe40003fc6070 */
[----:B------:R-:W2:Y:S08]  /*10b0*/  LDC.64 R8, c[0x0][0x488] ;  /* 0x00012200ff087b82 */ /* 0x000eb00000000a00 */
[----:B------:R-:W2:Y:S01]  /*10c0*/  @!P0 LDC.64 R10, c[0x0][0x418] ;  /* 0x00010600ff0a8b82 */ /* 0x000ea20000000a00 */
[----:B-1----:R-:W-:-:S02]  /*10d0*/  @P2 IMAD R22, R14, R5, RZ ;  /* 0x000000050e162224 */ /* 0x002fc400078e02ff */
[----:B------:R-:W-:-:S04]  /*10e0*/  @P2 IMAD.WIDE.U32 R14, R14, R4, RZ ;  /* 0x000000040e0e2225 */ /* 0x000fc800078e00ff */
[----:B------:R-:W-:Y:S01]  /*10f0*/  @P6 VIADD R2, R2, 0x1 ;  /* 0x0000000102026836 */ /* 0x000fe20000000000 */
[----:B------:R-:W1:Y:S01]  /*1100*/  @P1 LDC R36, c[0x0][0x2e4] ;  /* 0x0000b900ff241b82 */ /* 0x000e620000000800 */
[----:B------:R-:W-:Y:S01]  /*1110*/  @P2 IADD3 R22, R15, R22, RZ ;  /* 0x000000160f162210 */ /* 0x000fe20007ffe0ff */
[----:B------:R-:W-:Y:S02]  /*1120*/  @P2 IMAD.MOV.U32 R24, RZ, RZ, R14 ;  /* 0x000000ffff182224 */ /* 0x000fe400078e000e */
        /* <DEDUP_REMOVED lines=14> */
.L_x_817:
        /* <DEDUP_REMOVED lines=13> */
.L_x_818:
[----:B------:R-:W-:Y:S01]  /*12e0*/  @P0 IMAD.WIDE.U32 R14, R23, R12, RZ ;  /* 0x0000000c170e0225 */ /* 0x000fe200078e00ff */
[----:B------:R-:W-:Y:S02]  /*12f0*/  @!P5 LOP3.LUT R2, RZ, R0, RZ, 0x33, !PT ;  /* 0x00000000ff02d212 */ /* 0x000fe400078e33ff */
[----:B------:R-:W-:Y:S01]  /*1300*/  ISETP.NE.AND P3, PT, R37, RZ, PT ;  /* 0x000000ff2500720c */ /* 0x000fe20003f65270 */
[----:B------:R-:W-:Y:S02]  /*1310*/  IMAD R38, R39, UR8, R38 ;  /* 0x0000000827267c24 */ /* 0x000fe4000f8e0226 */
[----:B------:R-:W-:-:S04]  /*1320*/  IMAD.WIDE.U32 R42, R40, UR8, RZ ;  /* 0x00000008282a7c25 */ /* 0x000fc8000f8e00ff */
[----:B------:R-:W-:Y:S01]  /*1330*/  @P0 IMAD R13, R23, R13, R15 ;  /* 0x0000000d170d0224 */ /* 0x000fe200078e020f */
[----:B------:R-:W-:Y:S01]  /*1340*/  IADD3 R12, R43, R38, RZ ;  /* 0x000000262b0c7210 */ /* 0x000fe20007ffe0ff */
[----:B--2---:R-:W-:Y:S02]  /*1350*/  @P1 IMAD R0, R190, R35, RZ ;  /* 0x00000023be001224 */ /* 0x004fe400078e02ff */
[----:B------:R-:W-:-:S04]  /*1360*/  IMAD.WIDE.U32 R40, R23, UR8, RZ ;  /* 0x0000000817287c25 */ /* 0x000fc8000f8e00ff */
[----:B------:R-:W-:Y:S02]  /*1370*/  IMAD R15, R23, UR9, RZ ;  /* 0x00000009170f7c24 */ /* 0x000fe4000f8e02ff */
[-C--:B------:R-:W-:Y:S02]  /*1380*/  @!P0 IMAD R25, R25, R10.reuse, RZ ;  /* 0x0000000a19198224 */ /* 0x080fe400078e02ff */
[----:B------:R-:W-:Y:S01]  /*1390*/  @!P0 IMAD.WIDE.U32 R38, R190, R10, RZ ;  /* 0x0000000abe268225 */ /* 0x000fe200078e00ff */
[----:B------:R-:W-:Y:S02]  /*13a0*/  @P1 SEL R10, R0, R23, !P0 ;  /* 0x00000017000a1207 */ /* 0x000fe40004000000 */
[----:B------:R-:W-:Y:S01]  /*13b0*/  SEL R0, R42, R40, !P0 ;  /* 0x000000282a007207 */ /* 0x000fe20004000000 */
[----:B------:R-:W-:Y:S01]  /*13c0*/  @!P0 IMAD R11, R190, R11, R25 ;  /* 0x0000000bbe0b8224 */ /* 0x000fe200078e0219 */
[----:B------:R-:W-:Y:S01]  /*13d0*/  @P0 IADD3 R12, R41, R15, RZ ;  /* 0x0000000f290c0210 */ /* 0x000fe20007ffe0ff */
[----:B------:R-:W-:Y:S01]  /*13e0*/  IMAD.WIDE.U32 R40, R34, R8, RZ ;  /* 0x0000000822287225 */ /* 0x000fe200078e00ff */
[----:B------:R-:W-:-:S02]  /*13f0*/  @!P0 MOV R14, R38 ;  /* 0x00000026000e8202 */ /* 0x000fc40000000f00 */
[----:B------:R-:W-:Y:S01]  /*1400*/  @!P0 IADD3 R13, R39, R11, RZ ;  /* 0x0000000b270d8210 */ /* 0x000fe20007ffe0ff */
[----:B------:R-:W-:Y:S01]  /*1410*/  IMAD R9, R34, R9, R41 ;  /* 0x0000000922097224 */ /* 0x000fe200078e0229 */
[----:B------:R-:W-:Y:S01]  /*1420*/  SEL R15, R40, RZ, P3 ;  /* 0x000000ff280f7207 */ /* 0x000fe20001800000 */
[----:B------:R-:W-:Y:S01]  /*1430*/  IMAD.WIDE.U32 R40, R27, UR8, RZ ;  /* 0x000000081b287c25 */ /* 0x000fe2000f8e00ff */
[----:B------:R-:W-:Y:S02]  /*1440*/  SHF.R.S32.HI R27, RZ, 0x1f, R21 ;  /* 0x0000001fff1b7819 */ /* 0x000fe40000011415 */
[--C-:B------:R-:W-:Y:S01]  /*1450*/  SHF.R.S32.HI R8, RZ, 0x1f, R189.reuse ;  /* 0x0000001fff087819 */ /* 0x100fe200000114bd */
[----:B-1----:R-:W-:Y:S01]  /*1460*/  @P1 IMAD R36, R189, R36, R10 ;  /* 0x00000024bd241224 */ /* 0x002fe200078e020a */
[----:B------:R-:W-:Y:S01]  /*1470*/  IADD3 R38, R41, R26, RZ ;  /* 0x0000001a29267210 */ /* 0x000fe20007ffe0ff */
[----:B------:R-:W-:Y:S01]  /*1480*/  IMAD R34, R189, UR17, RZ ;  /* 0x00000011bd227c24 */ /* 0x000fe2000f8e02ff */
[----:B------:R-:W-:Y:S01]  /*1490*/  SEL R9, R9, RZ, P3 ;  /* 0x000000ff09097207 */ /* 0x000fe20001800000 */
[----:B------:R-:W-:Y:S01]  /*14a0*/  @!P1 IMAD R10, R190, UR14, R189 ;  /* 0x0000000ebe0a9c24 */ /* 0x000fe2000f8e02bd */
[----:B------:R-:W-:-:S02]  /*14b0*/  SHF.R.S32.HI R26, RZ, 0x1f, R2 ;  /* 0x0000001fff1a7819 */ /* 0x000fc40000011402 */
[----:B------:R-:W-:Y:S01]  /*14c0*/  SHF.R.S32.HI R25, RZ, 0x1f, R34 ;  /* 0x0000001fff197819 */ /* 0x000fe20000011422 */
[----:B------:R-:W-:Y:S01]  /*14d0*/  @!P1 IMAD R36, R10, R35, RZ ;  /* 0x000000230a249224 */ /* 0x000fe200078e02ff */
        /* <DEDUP_REMOVED lines=8> */
.L_x_819:
[----:B------:R-:W-:-:S04]  /*1560*/  IMAD R210, R190, UR14, R189 ;  /* 0x0000000ebed27c24 */ /* 0x000fc8000f8e02bd */
[----:B------:R-:W-:-:S07]  /*1570*/  IMAD R210, R210, R33, RZ ;  /* 0x00000021d2d27224 */ /* 0x000fce00078e02ff */
.L_x_820:
[----:B------:R-:W1:Y:S01]  /*1580*/  S2R R23, SR_TID.X ;  /* 0x0000000000177919 */ /* 0x000e620000002100 */
[----:B------:R-:W2:Y:S01]  /*1590*/  LDC.64 R10, c[0x0][0x420] ;  /* 0x00010800ff0a7b82 */ /* 0x000ea20000000a00 */
[----:B------:R-:W-:Y:S01]  /*15a0*/  UIMAD UR17, UR17, UR14, URZ ;  /* 0x0000000e111172a4 */ /* 0x000fe2000f8e023f */
[----:B------:R-:W-:Y:S01]  /*15b0*/  IADD3 R42, P0, R200, R14, RZ ;  /* 0x0000000ec82a7210 */ /* 0x000fe20007f1e0ff */
[C---:B------:R-:W-:Y:S01]  /*15c0*/  IMAD.IADD R210, R31.reuse, 0x1, R210 ;  /* 0x000000011fd27824 */ /* 0x040fe200078e02d2 */
[----:B------:R-:W-:Y:S01]  /*15d0*/  SHF.R.S32.HI R201, RZ, 0x1f, R200 ;  /* 0x0000001fffc97819 */ /* 0x000fe200000114c8 */
[----:B------:R-:W-:Y:S01]  /*15e0*/  USHF.L.U32 UR15, UR17, 0x6, URZ ;  /* 0x00000006110f7899 */ /* 0x000fe2000800063f */
[----:B------:R-:W-:Y:S01]  /*15f0*/  IADD3 R36, R31, R36, RZ ;  /* 0x000000241f247210 */ /* 0x000fe20007ffe0ff */
[----:B------:R-:W-:Y:S01]  /*1600*/  ULDC.64 UR12, c[0x0][0x210] ;  /* 0x00008400000c7ab9 */ /* 0x000fe20000000a00 */
[----:B------:R-:W3:Y:S01]  /*1610*/  LDC.64 R228, c[0x0][0x2b0] ;  /* 0x0000ac00ffe47b82 */ /* 0x000ee20000000a00 */
[----:B------:R-:W-:Y:S01]  /*1620*/  USHF.R.S32.HI UR8, URZ, 0x1f, UR15 ;  /* 0x0000001f3f087899 */ /* 0x000fe2000801140f */
[----:B------:R-:W-:Y:S01]  /*1630*/  IMAD.X R43, R201, 0x1, R13, P0 ;  /* 0x00000001c92b7824 */ /* 0x000fe200000e060d */
[----:B------:R-:W-:Y:S01]  /*1640*/  IADD3 R34, P4, P2, R40, UR15, R34 ;  /* 0x0000000f28227c10 */ /* 0x000fe2000fa9e022 */
[----:B------:R-:W-:Y:S01]  /*1650*/  ULDC.64 UR10, c[0x0][0x3e0] ;  /* 0x0000f800000a7ab9 */ /* 0x000fe20000000a00 */
[----:B------:R-:W-:Y:S01]  /*1660*/  BSSY B1, `(.L_x_816) ;  /* 0x00006dd000017945 */ /* 0x000fe20003800000 */
[----:B------:R-:W-:-:S02]  /*1670*/  LEA.HI.SX32 R220, R16, 0xffffffff, 0x1a ;  /* 0xffffffff10dc7811 */ /* 0x000fc400078fd2ff */
[----:B------:R-:W-:Y:S02]  /*1680*/  IADD3 R13, P1, P0, R15, R34, R0 ;  /* 0x000000220f0d7210 */ /* 0x000fe4000783e000 */
[----:B------:R-:W-:Y:S01]  /*1690*/  IADD3.X R38, R38, UR8, R25, P4, P2 ;  /* 0x0000000826267c10 */ /* 0x000fe2000a7e4419 */
[----:B------:R-:W-:Y:S01]  /*16a0*/  ULDC.64 UR8, c[0x0][0x428] ;  /* 0x00010a0000087ab9 */ /* 0x000fe20000000a00 */
[----:B------:R-:W-:Y:S02]  /*16b0*/  IADD3 R15, P2, R196, R31, RZ ;  /* 0x0000001fc40f7210 */ /* 0x000fe40007f5e0ff */
[----:B------:R-:W-:Y:S01]  /*16c0*/  SHF.R.S32.HI R25, RZ, 0x1f, R196 ;  /* 0x0000001fff197819 */ /* 0x000fe200000114c4 */
[----:B--2---:R-:W-:Y:S01]  /*16d0*/  IMAD R14, R29, R10, RZ ;  /* 0x0000000a1d0e7224 */ /* 0x004fe200078e02ff */
[----:B------:R-:W-:Y:S01]  /*16e0*/  IADD3.X R9, R9, R38, R12, P1, P0 ;  /* 0x0000002609097210 */ /* 0x000fe20000fe040c */
[----:B------:R-:W-:Y:S01]  /*16f0*/  IMAD.WIDE.U32 R42, R31, R10, R42 ;  /* 0x0000000a1f2a7225 */ /* 0x000fe200078e002a */
[----:B------:R-:W-:-:S03]  /*1700*/  ISETP.GE.AND P4, PT, R17, 0x1, PT ;  /* 0x000000011100780c */ /* 0x000fc60003f86270 */
[----:B------:R-:W-:Y:S01]  /*1710*/  IMAD R39, R31, R11, R14 ;  /* 0x0000000b1f277224 */ /* 0x000fe200078e020e */
[----:B-1----:R-:W-:Y:S01]  /*1720*/  SHF.R.S32.HI R0, RZ, 0x1f, R23 ;  /* 0x0000001fff007819 */ /* 0x002fe20000011417 */
[----:B------:R-:W-:Y:S02]  /*1730*/  IMAD.X R29, R25, 0x1, R29, P2 ;  /* 0x00000001191d7824 */ /* 0x000fe400010e061d */
[----:B------:R-:W-:Y:S01]  /*1740*/  IMAD.WIDE.U32 R40, R15, R6, R200 ;  /* 0x000000060f287225 */ /* 0x000fe200078e00c8 */
[----:B------:R-:W-:-:S03]  /*1750*/  LEA.HI R31, R0, R23, RZ, 0x5 ;  /* 0x00000017001f7211 */ /* 0x000fc600078f28ff */
[----:B------:R-:W-:Y:S01]  /*1760*/  IMAD R14, R29, R6, RZ ;  /* 0x000000061d0e7224 */ /* 0x000fe200078e02ff */
[----:B------:R-:W-:Y:S01]  /*1770*/  LOP3.LUT R230, R31, 0xffffffe0, RZ, 0xc0, !PT ;  /* 0xffffffe01fe67812 */ /* 0x000fe200078ec0ff */
[----:B------:R-:W-:Y:S01]  /*1780*/  IMAD.IADD R39, R43, 0x1, R39 ;  /* 0x000000012b277824 */ /* 0x000fe200078e0227 */
[----:B------:R-:W-:Y:S01]  /*1790*/  SHF.R.S32.HI R31, RZ, 0x5, R31 ;  /* 0x00000005ff1f7819 */ /* 0x000fe2000001141f */
[----:B------:R-:W-:Y:S01]  /*17a0*/  IMAD R29, R15, R7, R14 ;  /* 0x000000070f1d7224 */ /* 0x000fe200078e020e */
[----:B------:R-:W-:Y:S01]  /*17b0*/  IADD3 R230, -R230, R23, RZ ;  /* 0x00000017e6e67210 */ /* 0x000fe20007ffe1ff */
[----:B------:R-:W-:Y:S01]  /*17c0*/  IMAD.MOV.U32 R38, RZ, RZ, R42 ;  /* 0x000000ffff267224 */ /* 0x000fe200078e002a */
[----:B------:R-:W1:Y:S01]  /*17d0*/  LDC.64 R14, c[0x0][0x478] ;  /* 0x00011e00ff0e7b82 */ /* 0x000e620000000a00 */
[----:B------:R-:W-:Y:S01]  /*17e0*/  IMAD R12, R8, UR8, RZ ;  /* 0x00000008080c7c24 */ /* 0x000fe2000f8e02ff */
[----:B------:R-:W-:Y:S01]  /*17f0*/  IADD3 R32, P1, R32, R40, RZ ;  /* 0x0000002820207210 */ /* 0x000fe20007f3e0ff */
[----:B------:R-:W-:-:S02]  /*1800*/  IMAD R34, R31, UR17, R230 ;  /* 0x000000111f227c24 */ /* 0x000fc4000f8e02e6 */
[C---:B------:R-:W-:Y:S01]  /*1810*/  IMAD R12, R189.reuse, UR9, R12 ;  /* 0x00000009bd0c7c24 */ /* 0x040fe2000f8e020c */
[----:B------:R-:W-:Y:S01]  /*1820*/  IADD3.X R33, R30, R41, R29, P1, !PT ;  /* 0x000000291e217210 */ /* 0x000fe20000ffe41d */
[----:B------:R-:W-:Y:S01]  /*1830*/  IMAD.WIDE.U32 R38, R189, UR8, R38 ;  /* 0x00000008bd267c25 */ /* 0x000fe2000f8e0026 */
[----:B------:R-:W-:Y:S01]  /*1840*/  IADD3 R13, P0, R34, R13, RZ ;  /* 0x0000000d220d7210 */ /* 0x000fe20007f1e0ff */
[----:B------:R-:W-:Y:S02]  /*1850*/  ULDC.64 UR8, c[0x0][0x258] ;  /* 0x0000960000087ab9 */ /* 0x000fe40000000a00 */
[----:B------:R-:W-:Y:S01]  /*1860*/  IMAD R8, R8, UR8, RZ ;  /* 0x0000000808087c24 */ /* 0x000fe2000f8e02ff */
[----:B------:R-:W-:Y:S01]  /*1870*/  LEA.HI.X.SX32 R34, R34, R9, 0x1, P0 ;  /* 0x0000000922227211 */ /* 0x000fe200000f0eff */
[----:B------:R-:W-:Y:S02]  /*1880*/  IMAD.IADD R39, R39, 0x1, R12 ;  /* 0x0000000127277824 */ /* 0x000fe400078e020c */
[----:B------:R-:W-:-:S02]  /*1890*/  IMAD R9, R25, R10, RZ ;  /* 0x0000000a19097224 */ /* 0x000fc400078e02ff */
[C---:B------:R-:W-:Y:S02]  /*18a0*/  IMAD R12, R189.reuse, UR9, R8 ;  /* 0x00000009bd0c7c24 */ /* 0x040fe4000f8e0208 */
[----:B------:R-:W-:Y:S01]  /*18b0*/  IMAD.WIDE.U32 R32, R189, UR8, R32 ;  /* 0x00000008bd207c25 */ /* 0x000fe2000f8e0020 */
[----:B------:R-:W-:Y:S02]  /*18c0*/  ULDC.64 UR8, c[0x0][0x400] ;  /* 0x0001000000087ab9 */ /* 0x000fe40000000a00 */
[C---:B------:R-:W-:Y:S01]  /*18d0*/  LEA R232, P0, R13.reuse, UR8, 0x2 ;  /* 0x000000080de87c11 */ /* 0x040fe2000f8010ff */
[----:B------:R-:W-:Y:S01]  /*18e0*/  IMAD R8, R196, R11, R9 ;  /* 0x0000000bc4087224 */ /* 0x000fe200078e0209 */
[----:B------:R-:W-:Y:S01]  /*18f0*/  LEA R226, P2, R32, UR12, 0x1 ;  /* 0x0000000c20e27c11 */ /* 0x000fe2000f8408ff */
[----:B------:R-:W-:Y:S01]  /*1900*/  IMAD.WIDE.U32 R38, R196, R10, R38 ;  /* 0x0000000ac4267225 */ /* 0x000fe200078e0026 */
[----:B------:R-:W-:-:S03]  /*1910*/  LEA.HI.X R233, R13, UR9, R34, 0x2, P0 ;  /* 0x000000090de97c11 */ /* 0x000fc600080f1422 */
[----:B------:R-:W-:Y:S01]  /*1920*/  IMAD.IADD R9, R33, 0x1, R12 ;  /* 0x0000000121097824 */ /* 0x000fe200078e020c */
[----:B------:R-:W-:Y:S01]  /*1930*/  IADD3 R8, R39, R8, RZ ;  /* 0x0000000827087210 */ /* 0x000fe20007ffe0ff */
[----:B---3--:R-:W-:Y:S01]  /*1940*/  IMAD.WIDE R228, R36, 0x4, R228 ;  /* 0x0000000424e47825 */ /* 0x008fe200078e02e4 */
[----:B------:R-:W-:Y:S02]  /*1950*/  LEA R224, P1, R38, UR10, 0x1 ;  /* 0x0000000a26e07c11 */ /* 0x000fe4000f8208ff */
[----:B------:R-:W-:Y:S01]  /*1960*/  LEA.HI.X R227, R32, UR13, R9, 0x1, P2 ;  /* 0x0000000d20e37c11 */ /* 0x000fe200090f0c09 */
[----:B-1----:R-:W-:Y:S01]  /*1970*/  IMAD.WIDE R210, R210, 0x4, R14 ;  /* 0x00000004d2d27825 */ /* 0x002fe200078e020e */
[----:B------:R-:W-:Y:S01]  /*1980*/  LEA.HI.X R225, R38, UR11, R8, 0x1, P1 ;  /* 0x0000000b26e17c11 */ /* 0x000fe200088f0c08 */
[----:B------:R-:W-:Y:S08]  /*1990*/  @!P4 BRA `(.L_x_821) ;  /* 0x0000005c00e0c947 */ /* 0x000ff00003800000 */
[----:B------:R-:W-:Y:S01]  /*19a0*/  IMAD R8, R198, -0x80, R219 ;  /* 0xffffff80c6087824 */ /* 0x000fe200078e02db */
[----:B------:R-:W-:Y:S01]  /*19b0*/  ULDC.64 UR8, c[0x0][0x268] ;  /* 0x00009a0000087ab9 */ /* 0x000fe20000000a00 */
[C---:B------:R-:W-:Y:S02]  /*19c0*/  VIADD R9, R196.reuse, 0x20 ;  /* 0x00000020c4097836 */ /* 0x040fe40000000000 */
[C---:B------:R-:W-:Y:S01]  /*19d0*/  VIADD R13, R196.reuse, 0x40 ;  /* 0x00000040c40d7836 */ /* 0x040fe20000000000 */
[----:B------:R-:W-:Y:S01]  /*19e0*/  ISETP.GE.AND P6, PT, R196, R8, PT ;  /* 0x00000008c400720c */ /* 0x000fe20003fc6270 */
[----:B------:R-:W-:Y:S01]  /*19f0*/  IMAD R12, R27, R18, RZ ;  /* 0x000000121b0c7224 */ /* 0x000fe200078e02ff */
[----:B------:R-:W-:Y:S01]  /*1a00*/  ISETP.GE.AND P5, PT, R9, R8, PT ;  /* 0x000000080900720c */ /* 0x000fe20003fa6270 */
[----:B------:R-:W-:Y:S01]  /*1a10*/  IMAD.WIDE.U32 R30, R21, R18, R200 ;  /* 0x00000012151e7225 */ /* 0x000fe200078e00c8 */
[----:B------:R-:W-:-:S03]  /*1a20*/  ISETP.GE.AND P4, PT, R13, R8, PT ;  /* 0x000000080d00720c */ /* 0x000fc60003f86270 */
[----:B------:R-:W-:Y:S01]  /*1a30*/  VIADD R15, R196, 0x60 ;  /* 0x00000060c40f7836 */ /* 0x000fe20000000000 */
[----:B------:R-:W-:Y:S01]  /*1a40*/  IADD3 R36, P0, R20, R30, RZ ;  /* 0x0000001e14247210 */ /* 0x000fe20007f1e0ff */
[----:B------:R-:W-:Y:S02]  /*1a50*/  IMAD R13, R21, R19, R12 ;  /* 0x00000013150d7224 */ /* 0x000fe400078e020c */
[----:B------:R-:W-:Y:S01]  /*1a60*/  IMAD.SHL.U32 R11, R11, 0x40, RZ ;  /* 0x000000400b0b7824 */ /* 0x000fe200078e00ff */
[----:B------:R-:W-:Y:S01]  /*1a70*/  ISETP.GE.AND P2, PT, R15, R8, PT ;  /* 0x000000080f00720c */ /* 0x000fe20003f46270 */
[----:B------:R-:W-:Y:S01]  /*1a80*/  IMAD R20, R220, -0x40, R17 ;  /* 0xffffffc0dc147824 */ /* 0x000fe200078e0211 */
[----:B------:R-:W-:Y:S01]  /*1a90*/  IADD3.X R37, R28, R31, R13, P0, !PT ;  /* 0x0000001f1c257210 */ /* 0x000fe200007fe40d */
[----:B------:R-:W1:Y:S01]  /*1aa0*/  @!P6 LDC.64 R16, c[0x0][0x220] ;  /* 0x00008800ff10eb82 */ /* 0x000e620000000a00 */
[----:B------:R-:W-:Y:S01]  /*1ab0*/  @!P5 IADD3 R33, P0, R196, 0x20, RZ ;  /* 0x00000020c421d810 */ /* 0x000fe20007f1e0ff */
[----:B------:R-:W-:Y:S01]  /*1ac0*/  IMAD R13, R26, UR8, RZ ;  /* 0x000000081a0d7c24 */ /* 0x000fe2000f8e02ff */
[----:B------:R-:W-:Y:S01]  /*1ad0*/  ISETP.GE.AND P1, PT, R9, R20, PT ;  /* 0x000000140900720c */ /* 0x000fe20003f26270 */
[----:B------:R-:W-:-:S04]  /*1ae0*/  IMAD.WIDE.U32 R36, R2, UR8, R36 ;  /* 0x0000000802247c25 */ /* 0x000fc8000f8e0024 */
[----:B------:R-:W-:Y:S01]  /*1af0*/  IMAD.SHL.U32 R7, R7, 0x40, RZ ;  /* 0x0000004007077824 */ /* 0x000fe200078e00ff */
[----:B------:R-:W2:Y:S01]  /*1b00*/  @!P5 LDC.64 R14, c[0x0][0x220] ;  /* 0x00008800ff0edb82 */ /* 0x000ea20000000a00 */
[----:B------:R-:W-:Y:S01]  /*1b10*/  @!P5 IMAD.X R35, RZ, RZ, R25, P0 ;  /* 0x000000ffff23d224 */ /* 0x000fe200000e0619 */
[----:B------:R-:W-:Y:S01]  /*1b20*/  @!P4 IADD3 R31, P0, R196, 0x40, RZ ;  /* 0x00000040c41fc810 */ /* 0x000fe20007f1e0ff */
[----:B------:R-:W-:Y:S01]  /*1b30*/  IMAD R9, R2, UR9, R13 ;  /* 0x0000000902097c24 */ /* 0x000fe2000f8e020d */
[----:B------:R-:W-:Y:S01]  /*1b40*/  ULDC.64 UR8, c[0x0][0x260] ;  /* 0x0000980000087ab9 */ /* 0x000fe20000000a00 */
[----:B------:R-:W-:Y:S02]  /*1b50*/  @!P5 IMAD R34, R35, R18, RZ ;  /* 0x000000122322d224 */ /* 0x000fe400078e02ff */
[----:B------:R-:W-:Y:S01]  /*1b60*/  IMAD.MOV.U32 R216, RZ, RZ, 0x7f800000 ;  /* 0x7f800000ffd87424 */ /* 0x000fe200078e00ff */
[----:B------:R-:W3:Y:S01]  /*1b70*/  @!P4 LDC.64 R12, c[0x0][0x220] ;  /* 0x00008800ff0ccb82 */ /* 0x000ee20000000a00 */
[----:B------:R-:W-:Y:S01]  /*1b80*/  @!P4 IMAD.X R29, RZ, RZ, R25, P0 ;  /* 0x000000ffff1dc224 */ /* 0x000fe200000e0619 */
[----:B------:R-:W-:Y:S01]  /*1b90*/  @!P2 IADD3 R32, P0, R196, 0x60, RZ ;  /* 0x00000060c420a810 */ /* 0x000fe20007f1e0ff */
[----:B------:R-:W-:-:S02]  /*1ba0*/  IMAD.IADD R37, R37, 0x1, R9 ;  /* 0x0000000125257824 */ /* 0x000fc400078e0209 */
[----:B------:R-:W-:Y:S02]  /*1bb0*/  IMAD.MOV.U32 R217, RZ, RZ, 0x7f800000 ;  /* 0x7f800000ffd97424 */ /* 0x000fe400078e00ff */
[----:B------:R-:W-:Y:S01]  /*1bc0*/  IMAD.MOV.U32 R214, RZ, RZ, 0x7f800000 ;  /* 0x7f800000ffd67424 */ /* 0x000fe200078e00ff */
[----:B------:R-:W4:Y:S01]  /*1bd0*/  @!P2 LDC.64 R8, c[0x0][0x220] ;  /* 0x00008800ff08ab82 */ /* 0x000f220000000a00 */
[----:B------:R-:W-:Y:S02]  /*1be0*/  @!P6 IMAD R30, R25, R18, RZ ;  /* 0x00000012191ee224 */ /* 0x000fe400078e02ff */
[----:B------:R-:W-:-:S05]  /*1bf0*/  IMAD.MOV.U32 R215, RZ, RZ, 0x7f800000 ;  /* 0x7f800000ffd77424 */ /* 0x000fca00078e00ff */
[----:B------:R-:W-:Y:S01]  /*1c00*/  @P3 BAR.SYNC.DEFER_BLOCKING 0x0 ;  /* 0x0000000000003b1d */ /* 0x000fe20000010000 */
[-C--:B------:R-:W-:Y:S02]  /*1c10*/  @!P4 IMAD R28, R29, R18.reuse, RZ ;  /* 0x000000121d1cc224 */ /* 0x080fe400078e02ff */
[----:B------:R-:W-:Y:S02]  /*1c20*/  @!P5 IMAD R29, R33, R19, R34 ;  /* 0x00000013211dd224 */ /* 0x000fe400078e0222 */
[----:B------:R-:W-:Y:S01]  /*1c30*/  @!P5 IMAD.MOV.U32 R38, RZ, RZ, R36 ;  /* 0x000000ffff26d224 */ /* 0x000fe200078e0024 */
[----:B------:R-:W-:Y:S01]  /*1c40*/  LEA.HI R0, R0, R23, RZ, 0x4 ;  /* 0x0000001700007211 */ /* 0x000fe200078f20ff */
[--C-:B------:R-:W-:Y:S01]  /*1c50*/  @!P5 IMAD.MOV.U32 R39, RZ, RZ, R37.reuse ;  /* 0x000000ffff27d224 */ /* 0x100fe200078e0025 */
[----:B------:R-:W-:Y:S01]  /*1c60*/  USHF.L.U32 UR22, UR17, 0x4, URZ ;  /* 0x0000000411167899 */ /* 0x000fe2000800063f */
[C---:B------:R-:W-:Y:S01]  /*1c70*/  @!P6 IMAD R30, R196.reuse, R19, R30 ;  /* 0x00000013c41ee224 */ /* 0x040fe200078e021e */
[----:B------:R-:W-:Y:S01]  /*1c80*/  USHF.L.U32 UR23, UR17, 0x3, URZ ;  /* 0x0000000311177899 */ /* 0x000fe2000800063f */
[----:B------:R-:W-:Y:S01]  /*1c90*/  @!P6 IMAD.WIDE.U32 R34, R196, R18, R36 ;  /* 0x00000012c422e225 */ /* 0x000fe200078e0024 */
[----:B------:R-:W-:-:S03]  /*1ca0*/  UIADD3 UR13, -UR15, URZ, URZ ;  /* 0x0000003f0f0d7290 */ /* 0x000fc6000fffe13f */
[----:B------:R-:W-:Y:S02]  /*1cb0*/  IMAD.MOV.U32 R179, RZ, RZ, 0x20 ;  /* 0x00000020ffb37424 */ /* 0x000fe400078e00ff */
[----:B------:R-:W-:Y:S02]  /*1cc0*/  VIADD R182, R185, 0x1000 ;  /* 0x00001000b9b67836 */ /* 0x000fe40000000000 */
[----:B------:R-:W-:Y:S02]  /*1cd0*/  IMAD.SHL.U32 R213, R195, 0x20, RZ ;  /* 0x00000020c3d57824 */ /* 0x000fe400078e00ff */
[----:B------:R-:W-:Y:S01]  /*1ce0*/  IMAD.MOV.U32 R187, RZ, RZ, 0x40 ;  /* 0x00000040ffbb7424 */ /* 0x000fe200078e00ff */
[----:B------:R-:W-:Y:S01]  /*1cf0*/  CS2R R94, SRZ ;  /* 0x00000000005e7805 */ /* 0x000fe2000001ff00 */
[----:B------:R-:W-:Y:S01]  /*1d00*/  @!P5 IMAD.WIDE.U32 R38, R33, R18, R38 ;  /* 0x000000122126d225 */ /* 0x000fe200078e0026 */
[----:B------:R-:W-:Y:S02]  /*1d10*/  CS2R R92, SRZ ;  /* 0x00000000005c7805 */ /* 0x000fe4000001ff00 */
[----:B------:R-:W-:-:S02]  /*1d20*/  CS2R R98, SRZ ;  /* 0x0000000000627805 */ /* 0x000fc4000001ff00 */
[----:B------:R-:W-:Y:S01]  /*1d30*/  CS2R R96, SRZ ;  /* 0x0000000000607805 */ /* 0x000fe2000001ff00 */
[----:B------:R-:W-:Y:S01]  /*1d40*/  @!P2 IMAD.X R33, RZ, RZ, R25, P0 ;  /* 0x000000ffff21a224 */ /* 0x000fe200000e0619 */
[C---:B-1----:R-:W-:Y:S01]  /*1d50*/  @!P6 LEA R16, P0, R34.reuse, R16, 0x1 ;  /* 0x000000102210e211 */ /* 0x042fe200078008ff */
[----:B------:R-:W-:Y:S01]  /*1d60*/  @!P6 IMAD.IADD R30, R35, 0x1, R30 ;  /* 0x00000001231ee824 */ /* 0x000fe200078e021e */
[----:B------:R-:W-:Y:S01]  /*1d70*/  CS2R R90, SRZ ;  /* 0x00000000005a7805 */ /* 0x000fe2000001ff00 */
[----:B------:R-:W-:Y:S01]  /*1d80*/  @!P4 IMAD.MOV.U32 R40, RZ, RZ, R36 ;  /* 0x000000ffff28c224 */ /* 0x000fe200078e0024 */
[----:B------:R-:W-:Y:S01]  /*1d90*/  CS2R R88, SRZ ;  /* 0x0000000000587805 */ /* 0x000fe2000001ff00 */
[----:B------:R-:W-:Y:S01]  /*1da0*/  @!P4 IMAD.MOV.U32 R41, RZ, RZ, R37 ;  /* 0x000000ffff29c224 */ /* 0x000fe200078e0025 */
[----:B------:R-:W-:Y:S01]  /*1db0*/  @!P6 LEA.HI.X R17, R34, R17, R30, 0x1, P0 ;  /* 0x000000112211e211 */ /* 0x000fe200000f0c1e */
[----:B------:R-:W-:Y:S01]  /*1dc0*/  @!P5 IMAD.IADD R29, R39, 0x1, R29 ;  /* 0x00000001271dd824 */ /* 0x000fe200078e021d */
[C---:B--2---:R-:W-:Y:S01]  /*1dd0*/  @!P5 LEA R14, P0, R38.reuse, R14, 0x1 ;  /* 0x0000000e260ed211 */ /* 0x044fe200078008ff */
[C---:B------:R-:W-:Y:S01]  /*1de0*/  @!P4 IMAD R28, R31.reuse, R19, R28 ;  /* 0x000000131f1cc224 */ /* 0x040fe200078e021c */
[----:B------:R-:W-:Y:S01]  /*1df0*/  CS2R R86, SRZ ;  /* 0x0000000000567805 */ /* 0x000fe2000001ff00 */
[----:B------:R-:W-:Y:S01]  /*1e00*/  @!P4 IMAD.WIDE.U32 R40, R31, R18, R40 ;  /* 0x000000121f28c225 */ /* 0x000fe200078e0028 */
[----:B------:R-:W-:-:S02]  /*1e10*/  @!P5 LEA.HI.X R15, R38, R15, R29, 0x1, P0 ;  /* 0x0000000f260fd211 */ /* 0x000fc400000f0c1d */
[----:B------:R-:W-:Y:S02]  /*1e20*/  CS2R R84, SRZ ;  /* 0x0000000000547805 */ /* 0x000fe4000001ff00 */
[----:B------:R-:W-:Y:S01]  /*1e30*/  CS2R R78, SRZ ;  /* 0x00000000004e7805 */ /* 0x000fe2000001ff00 */
[----:B------:R-:W-:Y:S01]  /*1e40*/  @!P2 IMAD R33, R33, R18, RZ ;  /* 0x000000122121a224 */ /* 0x000fe200078e02ff */
[----:B---3--:R-:W-:Y:S01]  /*1e50*/  @!P4 LEA R30, P0, R40, R12, 0x1 ;  /* 0x0000000c281ec211 */ /* 0x008fe200078008ff */
[----:B------:R-:W-:Y:S01]  /*1e60*/  @!P4 IMAD.IADD R28, R41, 0x1, R28 ;  /* 0x00000001291cc824 */ /* 0x000fe200078e021c */
[----:B------:R-:W-:Y:S01]  /*1e70*/  CS2R R76, SRZ ;  /* 0x00000000004c7805 */ /* 0x000fe2000001ff00 */
[C---:B------:R-:W-:Y:S01]  /*1e80*/  @!P2 IMAD R33, R32.reuse, R19, R33 ;  /* 0x000000132021a224 */ /* 0x040fe200078e0221 */
[----:B------:R-:W-:Y:S01]  /*1e90*/  CS2R R82, SRZ ;  /* 0x0000000000527805 */ /* 0x000fe2000001ff00 */
[----:B------:R-:W-:Y:S01]  /*1ea0*/  @!P2 IMAD.WIDE.U32 R18, R32, R18, R36 ;  /* 0x000000122012a225 */ /* 0x000fe200078e0024 */
[----:B------:R-:W-:-:S02]  /*1eb0*/  @!P4 LEA.HI.X R31, R40, R13, R28, 0x1, P0 ;  /* 0x0000000d281fc211 */ /* 0x000fc400000f0c1c */
[----:B------:R-:W-:Y:S02]  /*1ec0*/  CS2R R80, SRZ ;  /* 0x0000000000507805 */ /* 0x000fe4000001ff00 */
[----:B------:R-:W-:Y:S01]  /*1ed0*/  CS2R R74, SRZ ;  /* 0x00000000004a7805 */ /* 0x000fe2000001ff00 */
[----:B------:R-:W-:Y:S01]  /*1ee0*/  @!P2 IMAD.IADD R12, R19, 0x1, R33 ;  /* 0x00000001130ca824 */ /* 0x000fe200078e0221 */
[----:B----4-:R-:W-:Y:S01]  /*1ef0*/  @!P2 LEA R32, P0, R18, R8, 0x1 ;  /* 0x000000081220a211 */ /* 0x010fe200078008ff */
[----:B------:R-:W-:Y:S01]  /*1f00*/  IMAD.WIDE.U32 R28, R10, 0x40, RZ ;  /* 0x000000400a1c7825 */ /* 0x000fe200078e00ff */
[----:B------:R-:W-:Y:S02]  /*1f10*/  @!P5 IADD3 R19, P3, R196, 0x20, RZ ;  /* 0x00000020c413d810 */ /* 0x000fe40007f7e0ff */
[----:B------:R-:W-:Y:S02]  /*1f20*/  CS2R R72, SRZ ;  /* 0x0000000000487805 */ /* 0x000fe4000001ff00 */
[----:B------:R-:W-:Y:S01]  /*1f30*/  @!P2 LEA.HI.X R33, R18, R9, R12, 0x1, P0 ;  /* 0x000000091221a211 */ /* 0x000fe200000f0c0c */
[----:B------:R-:W-:Y:S01]  /*1f40*/  IMAD.WIDE.U32 R8, R6, 0x40, RZ ;  /* 0x0000004006087825 */ /* 0x000fe200078e00ff */
[----:B------:R-:W-:-:S02]  /*1f50*/  @!P1 IADD3 R34, P0, R224, R28, RZ ;  /* 0x0000001ce0229210 */ /* 0x000fc40007f1e0ff */
[----:B------:R-:W-:Y:S02]  /*1f60*/  CS2R R70, SRZ ;  /* 0x0000000000467805 */ /* 0x000fe4000001ff00 */
[----:B------:R-:W-:Y:S01]  /*1f70*/  CS2R R68, SRZ ;  /* 0x0000000000447805 */ /* 0x000fe2000001ff00 */
[-C--:B------:R-:W-:Y:S01]  /*1f80*/  IMAD R6, R27, R4.reuse, RZ ;  /* 0x000000041b067224 */ /* 0x080fe200078e02ff */
[----:B------:R-:W-:Y:S01]  /*1f90*/  @!P1 IADD3.X R35, R225, R29, R11, P0, !PT ;  /* 0x0000001de1239210 */ /* 0x000fe200007fe40b */
[----:B------:R-:W-:Y:S01]  /*1fa0*/  IMAD.WIDE.U32 R10, R21, R4, R200 ;  /* 0x00000004150a7225 */ /* 0x000fe200078e00c8 */
[----:B------:R-:W-:Y:S02]  /*1fb0*/  @!P1 IADD3 R28, P0, R226, R8, RZ ;  /* 0x00000008e21c9210 */ /* 0x000fe40007f1e0ff */
[----:B------:R-:W-:Y:S02]  /*1fc0*/  CS2R R62, SRZ ;  /* 0x00000000003e7805 */ /* 0x000fe4000001ff00 */
[----:B------:R-:W-:Y:S01]  /*1fd0*/  LEA R27, R194, UR6, 0x1 ;  /* 0x00000006c21b7c11 */ /* 0x000fe2000f8e08ff */
[----:B------:R-:W-:Y:S01]  /*1fe0*/  IMAD.MOV.U32 R208, RZ, RZ, 0x40 ;  /* 0x00000040ffd07424 */ /* 0x000fe200078e00ff */
[----:B------:R-:W-:Y:S01]  /*1ff0*/  @!P1 IADD3.X R29, R227, R9, R7, P0, !PT ;  /* 0x00000009e31d9210 */ /* 0x000fe200007fe407 */
[----:B------:R-:W-:Y:S01]  /*2000*/  IMAD R7, R21, R5, R6 ;  /* 0x0000000515077224 */ /* 0x000fe200078e0206 */
[----:B------:R-:W-:Y:S01]  /*2010*/  IADD3 R12, P0, R24, R10, RZ ;  /* 0x0000000a180c7210 */ /* 0x000fe20007f1e0ff */
[----:B------:R1:W-:Y:S01]  /*2020*/  @P6 STS.128 [R27+0xa000], RZ ;  /* 0x00a000ff1b006388 */ /* 0x0003e20000000c00 */
[----:B------:R-:W-:-:S02]  /*2030*/  LEA.HI R6, R220, R220, RZ, 0x1 ;  /* 0x000000dcdc067211 */ /* 0x000fc400078f08ff */
[----:B------:R-:W-:Y:S02]  /*2040*/  CS2R R60, SRZ ;  /* 0x00000000003c7805 */ /* 0x000fe4000001ff00 */
[----:B------:R-:W-:Y:S01]  /*2050*/  IADD3.X R13, R22, R11, R7, P0, !PT ;  /* 0x0000000b160d7210 */ /* 0x000fe200007fe407 */
[----:B------:R-:W-:Y:S01]  /*2060*/  @!P5 IMAD.X R11, RZ, RZ, R25, P3 ;  /* 0x000000ffff0bd224 */ /* 0x000fe200018e0619 */
[----:B------:R-:W-:Y:S01]  /*2070*/  LOP3.LUT R7, R6, 0xfffffffe, RZ, 0xc0, !PT ;  /* 0xfffffffe06077812 */ /* 0x000fe200078ec0ff */
[----:B------:R-:W-:Y:S01]  /*2080*/  @!PT LDS RZ, [RZ] ;  /* 0x00000000fffff984 */ /* 0x000fe20000000800 */
[----:B------:R-:W-:Y:S01]  /*2090*/  @!PT LDS RZ, [RZ] ;  /* 0x00000000fffff984 */ /* 0x000fe20000000800 */
[----:B------:R-:W-:Y:S01]  /*20a0*/  @!PT LDS RZ, [RZ] ;  /* 0x00000000fffff984 */ /* 0x000fe20000000800 */
[----:B------:R2:W-:Y:S01]  /*20b0*/  @!P6 LDGSTS.E.BYPASS.LTC128B.128 [R27+0xa000], desc[UR30][R16.64] ;  /* 0x0a000000101befae */ /* 0x0005e2000b901d5e */
[----:B------:R-:W-:Y:S01]  /*20c0*/  @!P4 IADD3 R18, P0, R196, 0x40, RZ ;  /* 0x00000040c412c810 */ /* 0x000fe20007f1e0ff */
[----:B------:R-:W-:Y:S01]  /*20d0*/  IMAD.WIDE.U32 R12, R2, UR8, R12 ;  /* 0x00000008020c7c25 */ /* 0x000fe2000f8e000c */
[----:B------:R-:W-:Y:S01]  /*20e0*/  CS2R R66, SRZ ;  /* 0x0000000000427805 */ /* 0x000fe2000001ff00 */
[----:B------:R1:W-:Y:S01]  /*20f0*/  @P5 STS.128 [R27+0xb000], RZ ;  /* 0x00b000ff1b005388 */ /* 0x0003e20000000c00 */
[----:B------:R-:W-:Y:S01]  /*2100*/  CS2R R64, SRZ ;  /* 0x0000000000407805 */ /* 0x000fe2000001ff00 */
[----:B------:R-:W-:Y:S01]  /*2110*/  IMAD.IADD R6, R220, 0x1, -R7 ;  /* 0x00000001dc067824 */ /* 0x000fe200078e0a07 */
[----:B------:R-:W-:Y:S01]  /*2120*/  CS2R R58, SRZ ;  /* 0x00000000003a7805 */ /* 0x000fe2000001ff00 */
[----:B------:R-:W-:Y:S01]  /*2130*/  IMAD R7, R26, UR8, RZ ;  /* 0x000000081a077c24 */ /* 0x000fe2000f8e02ff */
[----:B------:R-:W-:Y:S01]  /*2140*/  @!PT LDS RZ, [RZ] ;  /* 0x00000000fffff984 */ /* 0x000fe20000000800 */
[----:B------:R-:W-:Y:S01]  /*2150*/  @!PT LDS RZ, [RZ] ;  /* 0x00000000fffff984 */ /* 0x000fe20000000800 */
[----:B------:R-:W-:Y:S01]  /*2160*/  @!PT LDS RZ, [RZ] ;  /* 0x00000000fffff984 */ /* 0x000fe20000000800 */
[----:B------:R3:W-:Y:S01]  /*2170*/  @!P5 LDGSTS.E.BYPASS.LTC128B.128 [R27+0xb000], desc[UR30][R14.64] ;  /* 0x0b0000000e1bdfae */ /* 0x0007e2000b901d5e */
[----:B------:R-:W-:Y:S01]  /*2180*/  @!P4 IMAD.X R9, RZ, RZ, R25, P0 ;  /* 0x000000ffff09c224 */ /* 0x000fe200000e0619 */
[----:B------:R-:W-:Y:S01]  /*2190*/  @!P2 IADD3 R22, P0, R196, 0x60, RZ ;  /* 0x00000060c416a810 */ /* 0x000fe20007f1e0ff */
[----:B------:R-:W-:Y:S01]  /*21a0*/  IMAD R8, R2, UR9, R7 ;  /* 0x0000000902087c24 */ /* 0x000fe2000f8e0207 */
[----:B------:R-:W-:Y:S01]  /*21b0*/  ISETP.NE.AND P3, PT, R6, 0x1, PT ;  /* 0x000000010600780c */ /* 0x000fe20003f65270 */
[-C--:B------:R-:W-:Y:S01]  /*21c0*/  @!P4 IMAD R2, R9, R4.reuse, RZ ;  /* 0x000000040902c224 */ /* 0x080fe200078e02ff */
[----:B------:R1:W-:Y:S01]  /*21d0*/  @P4 STS.128 [R27+0xc000], RZ ;  /* 0x00c000ff1b004388 */ /* 0x0003e20000000c00 */
[----:B------:R-:W-:Y:S01]  /*21e0*/  @!P6 IMAD R6, R25, R4, RZ ;  /* 0x000000041906e224 */ /* 0x000fe200078e02ff */
[----:B------:R-:W-:Y:S01]  /*21f0*/  CS2R R56, SRZ ;  /* 0x0000000000387805 */ /* 0x000fe2000001ff00 */
[----:B------:R-:W-:Y:S01]  /*2200*/  IMAD.IADD R9, R13, 0x1, R8 ;  /* 0x000000010d097824 */ /* 0x000fe200078e0208 */
[----:B------:R-:W-:Y:S01]  /*2210*/  @!PT LDS RZ, [RZ] ;  /* 0x00000000fffff984 */ /* 0x000fe20000000800 */
[----:B------:R-:W-:Y:S01]  /*2220*/  @!PT LDS RZ, [RZ] ;  /* 0x00000000fffff984 */ /* 0x000fe20000000800 */
[----:B------:R-:W-:Y:S01]  /*2230*/  @!PT LDS RZ, [RZ] ;  /* 0x00000000fffff984 */ /* 0x000fe20000000800 */
[----:B------:R-:W-:Y:S01]  /*2240*/  @!P4 LDGSTS.E.BYPASS.LTC128B.128 [R27+0xc000], desc[UR30][R30.64] ;  /* 0x0c0000001e1bcfae */ /* 0x000fe2000b901d5e */
[----:B------:R-:W-:Y:S01]  /*2250*/  @!P2 IMAD.X R7, RZ, RZ, R25, P0 ;  /* 0x000000ffff07a224 */ /* 0x000fe200000e0619 */
[C---:B------:R-:W-:Y:S01]  /*2260*/  ISETP.GE.AND P0, PT, R196.reuse, R20, PT ;  /* 0x00000014c400720c */ /* 0x040fe20003f06270 */
[--C-:B------:R-:W-:Y:S01]  /*2270*/  @!P6 IMAD.MOV.U32 R8, RZ, RZ, R12.reuse ;  /* 0x000000ffff08e224 */ /* 0x100fe200078e000c */
[----:B------:R1:W-:Y:S01]  /*2280*/  @P2 STS.128 [R27+0xd000], RZ ;  /* 0x00d000ff1b002388 */ /* 0x0003e20000000c00 */
[--C-:B------:R-:W-:Y:S01]  /*2290*/  @!P5 IMAD.MOV.U32 R40, RZ, RZ, R12.reuse ;  /* 0x000000ffff28d224 */ /* 0x100fe200078e000c */
[----:B------:R-:W-:Y:S01]  /*22a0*/  CS2R R54, SRZ ;  /* 0x0000000000367805 */ /* 0x000fe2000001ff00 */
[--C-:B------:R-:W-:Y:S01]  /*22b0*/  @!P4 IMAD.MOV.U32 R38, RZ, RZ, R12.reuse ;  /* 0x000000ffff26c224 */ /* 0x100fe200078e000c */
[----:B------:R-:W-:Y:S01]  /*22c0*/  @!PT LDS RZ, [RZ] ;  /* 0x00000000fffff984 */ /* 0x000fe20000000800 */
[----:B------:R-:W-:Y:S01]  /*22d0*/  @!PT LDS RZ, [RZ] ;  /* 0x00000000fffff984 */ /* 0x000fe20000000800 */
[----:B------:R-:W-:Y:S01]  /*22e0*/  @!PT LDS RZ, [RZ] ;  /* 0x00000000fffff984 */ /* 0x000fe20000000800 */
[----:B------:R-:W-:Y:S01]  /*22f0*/  @!P2 LDGSTS.E.BYPASS.LTC128B.128 [R27+0xd000], desc[UR30][R32.64] ;  /* 0x0d000000201bafae */ /* 0x000fe2000b901d5e */
[----:B------:R-:W-:Y:S01]  /*2300*/  @!P2 IMAD.MOV.U32 R36, RZ, RZ, R12 ;  /* 0x000000ffff24a224 */ /* 0x000fe200078e000c */
[----:B------:R-:W-:Y:S01]  /*2310*/  CS2R R52, SRZ ;  /* 0x0000000000347805 */ /* 0x000fe2000001ff00 */
[----:B------:R-:W4:Y:S01]  /*2320*/  @!P6 LDC.64 R12, c[0x0][0x218] ;  /* 0x00008600ff0ceb82 */ /* 0x000f220000000a00 */
[-C--:B------:R-:W-:Y:S01]  /*2330*/  @!P6 IMAD R25, R196, R5.reuse, R6 ;  /* 0x00000005c419e224 */ /* 0x080fe200078e0206 */
[----:B------:R-:W0:Y:S01]  /*2340*/  LDGDEPBAR ;  /* 0x00000000000079af */ /* 0x000e220000000000 */
[-C--:B------:R-:W-:Y:S01]  /*2350*/  @!P2 IMAD R6, R7, R4.reuse, RZ ;  /* 0x000000040706a224 */ /* 0x080fe200078e02ff */
[----:B------:R-:W-:Y:S01]  /*2360*/  CS2R R46, SRZ ;  /* 0x00000000002e7805 */ /* 0x000fe2000001ff00 */
[----:B------:R-:W-:Y:S01]  /*2370*/  @!P5 IMAD R24, R11, R4, RZ ;  /* 0x000000040b18d224 */ /* 0x000fe200078e02ff */
[----:B------:R1:W-:Y:S01]  /*2380*/  @P0 STS.128 [R27+0x4000], RZ ;  /* 0x004000ff1b000388 */ /* 0x0003e20000000c00 */
[----:B------:R-:W-:Y:S01]  /*2390*/  VIADD R7, R194, 0x1000 ;  /* 0x00001000c2077836 */ /* 0x000fe20000000000 */
[----:B------:R-:W1:Y:S01]  /*23a0*/  @!P5 LDC.64 R10, c[0x0][0x218] ;  /* 0x00008600ff0adb82 */ /* 0x000e620000000a00 */
[--C-:B------:R-:W-:Y:S01]  /*23b0*/  @!P5 IMAD.MOV.U32 R41, RZ, RZ, R9.reuse ;  /* 0x000000ffff29d224 */ /* 0x100fe200078e0009 */
[----:B------:R-:W-:Y:S01]  /*23c0*/  @!PT LDS RZ, [RZ] ;  /* 0x00000000fffff984 */ /* 0x000fe20000000800 */
[----:B------:R-:W-:Y:S01]  /*23d0*/  @!PT LDS RZ, [RZ] ;  /* 0x00000000fffff984 */ /* 0x000fe20000000800 */
[----:B------:R-:W-:Y:S01]  /*23e0*/  @!PT LDS RZ, [RZ] ;  /* 0x00000000fffff984 */ /* 0x000fe20000000800 */
[----:B------:R-:W-:Y:S01]  /*23f0*/  @!P0 LDGSTS.E.BYPASS.LTC128B.128 [R27+0x4000], desc[UR30][R224.64] ;  /* 0x04000000e01b8fae */ /* 0x000fe2000b901d5e */
[--C-:B------:R-:W-:Y:S01]  /*2400*/  @!P4 IMAD.MOV.U32 R39, RZ, RZ, R9.reuse ;  /* 0x000000ffff27c224 */ /* 0x100fe200078e0009 */
[----:B------:R-:W-:Y:S01]  /*2410*/  SEL R218, R7, R194, !P3 ;  /* 0x000000c207da7207 */ /* 0x000fe20005800000 */
[--C-:B------:R-:W-:Y:S01]  /*2420*/  @!P2 IMAD.MOV.U32 R37, RZ, RZ, R9.reuse ;  /* 0x000000ffff25a224 */ /* 0x100fe200078e0009 */
[----:B------:R1:W-:Y:S01]  /*2430*/  @P1 STS.128 [R27+0x5000], RZ ;  /* 0x005000ff1b001388 */ /* 0x0003e20000000c00 */
[-C--:B--2---:R-:W-:Y:S01]  /*2440*/  @!P6 IMAD.WIDE.U32 R16, R196, R4.reuse, R8 ;  /* 0x00000004c410e225 */ /* 0x084fe200078e0008 */
[----:B------:R-:W-:Y:S01]  /*2450*/  LEA R218, R218, UR6, 0x1 ;  /* 0x00000006dada7c11 */ /* 0x000fe2000f8e08ff */
[----:B------:R-:W2:Y:S01]  /*2460*/  @!P4 LDC.64 R8, c[0x0][0x218] ;  /* 0x00008600ff08cb82 */ /* 0x000ea20000000a00 */
[----:B------:R-:W-:Y:S01]  /*2470*/  @!PT LDS RZ, [RZ] ;  /* 0x00000000fffff984 */ /* 0x000fe20000000800 */
[----:B------:R-:W-:Y:S01]  /*2480*/  @!PT LDS RZ, [RZ] ;  /* 0x00000000fffff984 */ /* 0x000fe20000000800 */
[----:B------:R-:W-:Y:S01]  /*2490*/  @!PT LDS RZ, [RZ] ;  /* 0x00000000fffff984 */ /* 0x000fe20000000800 */
[----:B------:R-:W-:Y:S01]  /*24a0*/  @!P1 LDGSTS.E.BYPASS.LTC128B.128 [R27+0x5000], desc[UR30][R34.64] ;  /* 0x05000000221b9fae */ /* 0x000fe2000b901d5e */
[-C--:B------:R-:W-:Y:S01]  /*24b0*/  @!P5 IMAD R24, R19, R5.reuse, R24 ;  /* 0x000000051318d224 */ /* 0x080fe200078e0218 */
[----:B------:R-:W-:Y:S01]  /*24c0*/  CS2R R44, SRZ ;  /* 0x00000000002c7805 */ /* 0x000fe2000001ff00 */
[-C--:B------:R-:W-:Y:S01]  /*24d0*/  @!P4 IMAD R2, R18, R5.reuse, R2 ;  /* 0x000000051202c224 */ /* 0x080fe200078e0202 */
[----:B------:R1:W-:Y:S01]  /*24e0*/  @P0 STS [R218], RZ ;  /* 0x000000ffda000388 */ /* 0x0003e20000000800 */
[----:B------:R-:W-:Y:S01]  /*24f0*/  @!P2 IMAD R5, R22, R5, R6 ;  /* 0x000000051605a224 */ /* 0x000fe200078e0206 */
[----:B------:R-:W-:Y:S01]  /*2500*/  CS2R R50, SRZ ;  /* 0x0000000000327805 */ /* 0x000fe2000001ff00 */
[----:B------:R-:W2:Y:S01]  /*2510*/  @!P2 LDC.64 R6, c[0x0][0x218] ;  /* 0x00008600ff06ab82 */ /* 0x000ea20000000a00 */
[----:B------:R1:W-:Y:S01]  /*2520*/  @P0 STS [R218+0x4], RZ ;  /* 0x000004ffda000388 */ /* 0x0003e20000000800 */
[----:B---3--:R-:W-:Y:S01]  /*2530*/  @!P6 IMAD.IADD R14, R17, 0x1, R25 ;  /* 0x00000001110ee824 */ /* 0x008fe200078e0219 */
[----:B------:R-:W-:Y:S01]  /*2540*/  CS2R R48, SRZ ;  /* 0x0000000000307805 */ /* 0x000fe2000001ff00 */
[-C--:B------:R-:W-:Y:S01]  /*2550*/  @!P5 IMAD.WIDE.U32 R40, R19, R4.reuse, R40 ;  /* 0x000000041328d225 */ /* 0x080fe200078e0028 */
[----:B------:R3:W-:Y:S01]  /*2560*/  @P0 STS [R218+0x8], RZ ;  /* 0x000008ffda000388 */ /* 0x0007e20000000800 */
[----:B------:R-:W-:Y:S01]  /*2570*/  CS2R R42, SRZ ;  /* 0x00000000002a7805 */ /* 0x000fe2000001ff00 */
[----:B------:R-:W-:Y:S01]  /*2580*/  UIMAD UR21, UR17, 0x18, URZ ;  /* 0x00000018111578a4 */ /* 0x000fe2000f8e023f */
[----:B------:R-:W-:Y:S01]  /*2590*/  @!P4 IMAD.WIDE.U32 R38, R18, R4, R38 ;  /* 0x000000041226c225 */ /* 0x000fe200078e0026 */
[----:B------:R3:W-:Y:S01]  /*25a0*/  @P0 STS [R218+0xc], RZ ;  /* 0x00000cffda000388 */ /* 0x0007e20000000800 */
[----:B------:R-:W-:-:S02]  /*25b0*/  USHF.L.U32 UR20, UR17, 0x5, URZ ;  /* 0x0000000511147899 */ /* 0x000fc4000800063f */
[----:B------:R-:W-:Y:S01]  /*25c0*/  @!P5 IMAD.IADD R24, R41, 0x1, R24 ;  /* 0x000000012918d824 */ /* 0x000fe200078e0218 */
[----:B------:R-:W-:Y:S01]  /*25d0*/  @!PT LDS RZ, [RZ] ;  /* 0x00000000fffff984 */ /* 0x000fe20000000800 */
[----:B------:R-:W-:Y:S01]  /*25e0*/  @!PT LDS RZ, [RZ] ;  /* 0x00000000fffff984 */ /* 0x000fe20000000800 */
[----:B------:R-:W-:Y:S01]  /*25f0*/  @!PT LDS RZ, [RZ] ;  /* 0x00000000fffff984 */ /* 0x000fe20000000800 */
[----:B------:R-:W-:Y:S01]  /*2600*/  @!P0 LDGSTS.E.BYPASS.LTC128B.128 [R218], desc[UR30][R226.64] ;  /* 0x00000000e2da8fae */ /* 0x000fe2000b901d5e */
[----:B----4-:R-:W-:Y:S01]  /*2610*/  @!P6 LEA R12, P0, R16, R12, 0x1 ;  /* 0x0000000c100ce211 */ /* 0x010fe200078008ff */
[----:B------:R-:W-:Y:S01]  /*2620*/  @!P2 IMAD.WIDE.U32 R36, R22, R4, R36 ;  /* 0x000000041624a225 */ /* 0x000fe200078e0024 */
[----:B------:R-:W-:Y:S01]  /*2630*/  UIMAD UR19, UR17, 0x28, URZ ;  /* 0x00000028111378a4 */ /* 0x000fe2000f8e023f */
[----:B------:R3:W-:Y:S01]  /*2640*/  @P1 STS [R218+0x1000], RZ ;  /* 0x001000ffda001388 */ /* 0x0007e20000000800 */
[----:B------:R-:W-:Y:S01]  /*2650*/  @!P6 LEA.HI.X R13, R16, R13, R14, 0x1, P0 ;  /* 0x0000000d100de211 */ /* 0x000fe200000f0c0e */
[----:B------:R-:W-:Y:S01]  /*2660*/  @!P4 IMAD.IADD R2, R39, 0x1, R2 ;  /* 0x000000012702c824 */ /* 0x000fe200078e0202 */
[C---:B-1----:R-:W-:Y:S01]  /*2670*/  @!P5 LEA R10, P0, R40.reuse, R10, 0x1 ;  /* 0x0000000a280ad211 */ /* 0x042fe200078008ff */
[----:B------:R3:W-:Y:S01]  /*2680*/  @P1 STS [R218+0x1004], RZ ;  /* 0x001004ffda001388 */ /* 0x0007e20000000800 */
[----:B------:R-:W-:Y:S01]  /*2690*/  @!P2 IMAD.IADD R5, R37, 0x1, R5 ;  /* 0x000000012505a824 */ /* 0x000fe200078e0205 */
[----:B------:R-:W-:Y:S01]  /*26a0*/  UIMAD UR18, UR17, 0x30, URZ ;  /* 0x00000030111278a4 */ /* 0x000fe2000f8e023f */
[----:B------:R-:W-:Y:S01]  /*26b0*/  @!P5 LEA.HI.X R11, R40, R11, R24, 0x1, P0 ;  /* 0x0000000b280bd211 */ /* 0x000fe200000f0c18 */
[----:B------:R3:W-:Y:S01]  /*26c0*/  @P1 STS [R218+0x1008], RZ ;  /* 0x001008ffda001388 */ /* 0x0007e20000000800 */
[C---:B--2---:R-:W-:Y:S01]  /*26d0*/  @!P2 LEA R6, P0, R36.reuse, R6, 0x1 ;  /* 0x000000062406a211 */ /* 0x044fe200078008ff */
[C---:B------:R-:W-:Y:S01]  /*26e0*/  VIADD R15, R191.reuse, 0x8 ;  /* 0x00000008bf0f7836 */ /* 0x040fe20000000000 */
[----:B------:R-:W-:Y:S01]  /*26f0*/  ULDC.U8 UR12, c[0x0][0x388] ;  /* 0x0000e200000c7ab9 */ /* 0x000fe20000000000 */
[----:B------:R3:W-:Y:S01]  /*2700*/  @P1 STS [R218+0x100c], RZ ;  /* 0x00100cffda001388 */ /* 0x0007e20000000800 */
[----:B------:R-:W-:Y:S01]  /*2710*/  @!P2 LEA.HI.X R7, R36, R7, R5, 0x1, P0 ;  /* 0x000000072407a211 */ /* 0x000fe200000f0c05 */
[C---:B------:R-:W-:Y:S01]  /*2720*/  VIADD R5, R191.reuse, 0x28 ;  /* 0x00000028bf057836 */ /* 0x040fe20000000000 */
[----:B------:R-:W-:Y:S01]  /*2730*/  ULDC UR11, c[0x0][0x2ec] ;  /* 0x0000bb00000b7ab9 */ /* 0x000fe20000000800 */
[----:B------:R-:W-:Y:S01]  /*2740*/  @!PT LDS RZ, [RZ] ;  /* 0x00000000fffff984 */ /* 0x000fe20000000800 */
[----:B------:R-:W-:Y:S01]  /*2750*/  @!PT LDS RZ, [RZ] ;  /* 0x00000000fffff984 */ /* 0x000fe20000000800 */
[----:B------:R-:W-:Y:S01]  /*2760*/  @!PT LDS RZ, [RZ] ;  /* 0x00000000fffff984 */ /* 0x000fe20000000800 */
[----:B------:R-:W-:Y:S01]  /*2770*/  @!P1 LDGSTS.E.BYPASS.LTC128B.128 [R218+0x1000], desc[UR30][R28.64] ;  /* 0x010000001cda9fae */ /* 0x000fe2000b901d5e */
[C---:B------:R-:W-:Y:S01]  /*2780*/  @!P4 LEA R8, P1, R38.reuse, R8, 0x1 ;  /* 0x000000082608c211 */ /* 0x040fe200078208ff */
[----:B------:R-:W-:Y:S01]  /*2790*/  VIADD R17, R191, 0x20 ;  /* 0x00000020bf117836 */ /* 0x000fe20000000000 */
[----:B------:R-:W-:Y:S01]  /*27a0*/  ISETP.GE.AND P0, PT, R5, R20, PT ;  /* 0x000000140500720c */ /* 0x000fe20003f06270 */
[----:B------:R3:W-:Y:S01]  /*27b0*/  @P6 STS.128 [R27+0x6000], RZ ;  /* 0x006000ff1b006388 */ /* 0x0007e20000000c00 */
[----:B------:R-:W-:-:S02]  /*27c0*/  @!P4 LEA.HI.X R9, R38, R9, R2, 0x1, P1 ;  /* 0x000000092609c211 */ /* 0x000fc400008f0c02 */
[-C--:B------:R-:W-:Y:S01]  /*27d0*/  ISETP.GE.AND P1, PT, R17, R20.reuse, PT ;  /* 0x000000141100720c */ /* 0x080fe20003f26270 */
        /* <DEDUP_REMOVED lines=13> */
[----:B------:R-:W-:Y:S01]  /*28b0*/  @!P4 LDGSTS.E.BYPASS.LTC128B.128 [R27+0x8000], desc[UR30][R8.64] ;  /* 0x08000000081bcfae */ /* 0x000fe2000b901d5e */
[----:B------:R-:W-:-:S03]  /*28c0*/  ISETP.GE.AND P4, PT, R191, R20, PT ;  /* 0x00000014bf00720c */ /* 0x000fc60003f86270 */
[----:B------:R3:W-:Y:S04]  /*28d0*/  @P2 STS.128 [R27+0x9000], RZ ;  /* 0x009000ff1b002388 */ /* 0x0007e80000000c00 */
[----:B------:R-:W-:Y:S01]  /*28e0*/  @!PT LDS RZ, [RZ] ;  /* 0x00000000fffff984 */ /* 0x000fe20000000800 */
[----:B------:R-:W-:Y:S01]  /*28f0*/  @!PT LDS RZ, [RZ] ;  /* 0x00000000fffff984 */ /* 0x000fe20000000800 */
[----:B------:R-:W-:Y:S01]  /*2900*/  @!PT LDS RZ, [RZ] ;  /* 0x00000000fffff984 */ /* 0x000fe20000000800 */
[----:B------:R4:W-:Y:S01]  /*2910*/  @!P2 LDGSTS.E.BYPASS.LTC128B.128 [R27+0x9000], desc[UR30][R6.64] ;  /* 0x09000000061bafae */ /* 0x0009e2000b901d5e */
[----:B------:R-:W-:Y:S01]  /*2920*/  ISETP.GE.AND P2, PT, R15, R20, PT ;  /* 0x000000140f00720c */ /* 0x000fe20003f46270 */
[--C-:B------:R-:W-:Y:S01]  /*2930*/  @!P0 IMAD.WIDE R14, R5, 0x4, R228.reuse ;  /* 0x00000004050e8825 */ /* 0x100fe200078e02e4 */
[----:B-1----:R-:W1:Y:S01]  /*2940*/  LDC.64 R12, c[0x0][0x3b8] ;  /* 0x0000ee00ff0c7b82 */ /* 0x002e620000000a00 */
[----:B------:R-:W0:Y:S04]  /*2950*/  LDGDEPBAR ;  /* 0x00000000000079af */ /* 0x000e280000000000 */
[----:B------:R-:W5:Y:S01]  /*2960*/  @!P0 LDG.E R215, desc[UR30][R14.64] ;  /* 0x0000001e0ed78981 */ /* 0x000f62000c1e1900 */
[----:B--2---:R-:W-:-:S05]  /*2970*/  IMAD.WIDE R10, R191, 0x4, R228 ;  /* 0x00000004bf0a7825 */ /* 0x004fca00078e02e4 */
[----:B------:R-:W5:Y:S04]  /*2980*/  @!P4 LDG.E R216, desc[UR30][R10.64] ;  /* 0x0000001e0ad8c981 */ /* 0x000f68000c1e1900 */
[----:B------:R-:W5:Y:S04]  /*2990*/  @!P2 LDG.E R217, desc[UR30][R10.64+0x20] ;  /* 0x0000201e0ad9a981 */ /* 0x000f68000c1e1900 */
[----:B------:R2:W5:Y:S01]  /*29a0*/  @!P1 LDG.E R214, desc[UR30][R10.64+0x80] ;  /* 0x0000801e0ad69981 */ /* 0x000562000c1e1900 */
[----:B------:R-:W-:-:S04]  /*29b0*/  DEPBAR.LE SB0, 0x1 ;  /* 0x000080400000791a */ /* 0x000fc80000000000 */
[----:B------:R-:W-:Y:S06]  /*29c0*/  BAR.SYNC.DEFER_BLOCKING 0x0 ;  /* 0x0000000000007b1d */ /* 0x000fec0000010000 */
[----:B-1----:R-:W3:Y:S04]  /*29d0*/  LDG.E.64 R4, desc[UR30][R12.64] ;  /* 0x0000001e0c047981 */ /* 0x002ee8000c1e1b00 */
[----:B------:R-:W3:Y:S01]  /*29e0*/  LDG.E.64 R8, desc[UR30][R12.64+0x8] ;  /* 0x0000081e0c087981 */ /* 0x000ee2000c1e1b00 */
[----:B------:R-:W-:Y:S01]  /*29f0*/  VIADD R2, R21, 0x80 ;  /* 0x0000008015027836 */ /* 0x000fe20000000000 */
[----:B------:R-:W-:-:S02]  /*2a00*/  LOP3.LUT R0, R0, 0xfffffff0, RZ, 0xc0, !PT ;  /* 0xfffffff000007812 */ /* 0x000fc400078ec0ff */
[----:B------:R1:W1:Y:S02]  /*2a10*/  LDSM.16.M88.4 R144, [R178+0xa000] ;  /* 0x00a00000b290783b */ /* 0x0002640000000200 */
[----:B------:R-:W-:Y:S02]  /*2a20*/  ISETP.GE.AND P1, PT, R2, R219, PT ;  /* 0x000000db0200720c */ /* 0x000fe40003f26270 */
[----:B------:R1:W1:Y:S04]  /*2a30*/  LDSM.16.M88.4 R148, [R178+0xa800] ;  /* 0x00a80000b294783b */ /* 0x0002680000000200 */
[----:B------:R1:W1:Y:S04]  /*2a40*/  LDSM.16.M88.4 R152, [R177+0xa000] ;  /* 0x00a00000b198783b */ /* 0x0002680000000200 */
[----:B------:R1:W1:Y:S03]  /*2a50*/  LDSM.16.M88.4 R156, [R177+0xa800] ;  /* 0x00a80000b19c783b */ /* 0x0002660000000200 */
[----:B----4-:R-:W4:Y:S01]  /*2a60*/  @P1 S2R R6, SR_TID.X ;  /* 0x0000000000061919 */ /* 0x010f220000002100 */
[----:B------:R1:W1:Y:S04]  /*2a70*/  LDSM.16.M88.4 R160, [R176+0xa000] ;  /* 0x00a00000b0a0783b */ /* 0x0002680000000200 */
[----:B------:R1:W1:Y:S04]  /*2a80*/  LDSM.16.M88.4 R164, [R176+0xa800] ;  /* 0x00a80000b0a4783b */ /* 0x0002680000000200 */
[----:B------:R1:W1:Y:S04]  /*2a90*/  LDSM.16.M88.4 R168, [R3+0xa000] ;  /* 0x00a0000003a8783b */ /* 0x0002680000000200 */
[----:B------:R1:W1:Y:S01]  /*2aa0*/  LDSM.16.M88.4 R172, [R3+0xa800] ;  /* 0x00a8000003ac783b */ /* 0x0002620000000200 */
[----:B------:R-:W-:-:S05]  /*2ab0*/  IMAD.IADD R23, R23, 0x1, -R0 ;  /* 0x0000000117177824 */ /* 0x000fca00078e0a00 */
[----:B------:R-:W-:-:S04]  /*2ac0*/  SHF.R.S32.HI R2, RZ, 0x1f, R23 ;  /* 0x0000001fff027819 */ /* 0x000fc80000011417 */
[----:B------:R-:W-:Y:S01]  /*2ad0*/  LEA.HI R2, R2, R23, RZ, 0x3 ;  /* 0x0000001702027211 */ /* 0x000fe200078f18ff */
[----:B------:R-:W-:-:S03]  /*2ae0*/  UIADD3 UR16, UR22, 0x20, URZ ;  /* 0x0000002016107890 */ /* 0x000fc6000fffe03f */
[----:B------:R-:W-:Y:S01]  /*2af0*/  LOP3.LUT R2, R2, 0xfffffff8, RZ, 0xc0, !PT ;  /* 0xfffffff802027812 */ /* 0x000fe200078ec0ff */
[----:B------:R-:W-:Y:S01]  /*2b00*/  IMAD R0, R190, UR14, R189 ;  /* 0x0000000ebe007c24 */ /* 0x000fe2000f8e02bd */
[----:B------:R-:W-:-:S03]  /*2b10*/  UIADD3 UR15, UR23, UR16, URZ ;  /* 0x00000010170f7290 */ /* 0x000fc6000fffe03f */
[----:B------:R-:W-:Y:S01]  /*2b20*/  IMAD.IADD R2, R23, 0x1, -R2 ;  /* 0x0000000117027824 */ /* 0x000fe200078e0a02 */
[----:B------:R-:W-:Y:S01]  /*2b30*/  UIADD3 UR14, UR23, UR15, URZ ;  /* 0x0000000f170e7290 */ /* 0x000fe2000fffe03f */
[----:B------:R-:W-:-:S03]  /*2b40*/  IMAD.SHL.U32 R7, R0, 0x20, RZ ;  /* 0x0000002000077824 */ /* 0x000fc600078e00ff */
[----:B------:R-:W-:Y:S01]  /*2b50*/  LOP3.LUT P0, RZ, R2, 0x2, RZ, 0xc0, !PT ;  /* 0x0000000202ff7812 */ /* 0x000fe2000780c0ff */
[----:B----4-:R-:W-:Y:S01]  /*2b60*/  @P1 IMAD.SHL.U32 R6, R6, 0x2, RZ ;  /* 0x0000000206061824 */ /* 0x010fe200078e00ff */
[----:B--2---:R-:W-:Y:S01]  /*2b70*/  SHF.R.S32.HI R11, RZ, 0x1f, R230 ;  /* 0x0000001fff0b7819 */ /* 0x004fe200000114e6 */
[----:B------:R-:W-:Y:S01]  /*2b80*/  UIADD3 UR10, UR23, UR14, URZ ;  /* 0x0000000e170a7290 */ /* 0x000fe2000fffe03f */
[----:B------:R-:W-:Y:S02]  /*2b90*/  SEL R179, R179, 0xffffffe0, !P0 ;  /* 0xffffffe0b3b37807 */ /* 0x000fe40004000000 */
[----:B------:R-:W-:Y:S02]  /*2ba0*/  LOP3.LUT P2, RZ, R2, 0x4, RZ, 0xc0, !PT ;  /* 0x0000000402ff7812 */ /* 0x000fe4000784c0ff */
[----:B------:R-:W-:Y:S01]  /*2bb0*/  SEL R182, R182, R185, !P3 ;  /* 0x000000b9b6b67207 */ /* 0x000fe20005800000 */
[----:B------:R-:W-:Y:S01]  /*2bc0*/  UIADD3 UR9, UR23, UR10, URZ ;  /* 0x0000000a17097290 */ /* 0x000fe2000fffe03f */
[----:B------:R-:W-:Y:S01]  /*2bd0*/  @P1 LOP3.LUT R213, R213, 0x6, R6, 0xf8, !PT ;  /* 0x00000006d5d51812 */ /* 0x000fe200078ef806 */
[----:B------:R-:W-:Y:S01]  /*2be0*/  IMAD.SHL.U32 R0, R185, 0x2, RZ ;  /* 0x00000002b9007824 */ /* 0x000fe200078e00ff */
[----:B------:R-:W-:-:S02]  /*2bf0*/  CS2R R40, SRZ ;  /* 0x0000000000287805 */ /* 0x000fc4000001ff00 */
[----:B------:R-:W-:Y:S02]  /*2c00*/  CS2R R38, SRZ ;  /* 0x0000000000267805 */ /* 0x000fe4000001ff00 */
[----:B------:R-:W-:Y:S02]  /*2c10*/  CS2R R36, SRZ ;  /* 0x0000000000247805 */ /* 0x000fe4000001ff00 */
[----:B------:R-:W-:Y:S01]  /*2c20*/  LEA R182, R182, UR6, 0x1 ;  /* 0x00000006b6b67c11 */ /* 0x000fe2000f8e08ff */
[----:B------:R-:W-:Y:S01]  /*2c30*/  IMAD.IADD R2, R186, 0x1, R179 ;  /* 0x00000001ba027824 */ /* 0x000fe200078e02b3 */
[----:B------:R-:W-:Y:S01]  /*2c40*/  SEL R187, R187, 0xffffffc0, !P2 ;  /* 0xffffffc0bbbb7807 */ /* 0x000fe20005000000 */
[----:B------:R-:W-:Y:S02]  /*2c50*/  UIMAD UR17, UR17, 0x38, URZ ;  /* 0x00000038111178a4 */ /* 0x000fe4000f8e023f */
[----:B------:R-:W-:Y:S01]  /*2c60*/  UIADD3 UR8, UR23, UR9, URZ ;  /* 0x0000000917087290 */ /* 0x000fe2000fffe03f */
[----:B---3--:R-:W-:Y:S01]  /*2c70*/  R2UR UR27, R5 ;  /* 0x00000000051b72ca */ /* 0x008fe200000e0000 */
[----:B------:R-:W-:Y:S01]  /*2c80*/  VIADD R5, R192, 0x1000 ;  /* 0x00001000c0057836 */ /* 0x000fe20000000000 */
[----:B------:R-:W-:-:S02]  /*2c90*/  R2UR UR28, R4 ;  /* 0x00000000041c72ca */ /* 0x000fc400000e0000 */
[----:B------:R-:W-:Y:S02]  /*2ca0*/  IADD3 R230, P5, P4, R7, R8, R230 ;  /* 0x0000000807e67210 */ /* 0x000fe40007cbe0e6 */
[----:B------:R-:W-:Y:S02]  /*2cb0*/  SHF.R.S32.HI R8, RZ, 0x1f, R7 ;  /* 0x0000001fff087819 */ /* 0x000fe40000011407 */
[----:B------:R-:W-:Y:S01]  /*2cc0*/  SEL R180, R5, R192, !P3 ;  /* 0x000000c005b47207 */ /* 0x000fe20005800000 */
[----:B------:R-:W-:Y:S01]  /*2cd0*/  IMAD.WIDE.U32 R230, R230, -0x2daee0ad, RZ ;  /* 0xd2511f53e6e67825 */ /* 0x000fe200078e00ff */
[----:B------:R-:W-:Y:S02]  /*2ce0*/  IADD3.X R212, R8, R9, R11, P5, P4 ;  /* 0x0000000908d47210 */ /* 0x000fe40002fe840b */
[----:B-1----:R-:W-:-:S07]  /*2cf0*/  LEA R180, R180, UR6, 0x1 ;  /* 0x00000006b4b47c11 */ /* 0x002fce000f8e08ff */
.L_x_824:
[C---:B------:R-:W-:Y:S01]  /*2d00*/  LEA R250, P0, R191.reuse, R210, 0x2 ;  /* 0x000000d2bffa7211 */ /* 0x040fe200078010ff */
[----:B------:R-:W0:Y:S01]  /*2d10*/  LDGDEPBAR ;  /* 0x00000000000079af */ /* 0x000e220000000000 */
[----:B-----5:R-:W-:Y:S01]  /*2d20*/  FSETP.NEU.FTZ.AND P4, PT, R216, -INF , PT ;  /* 0xff800000d800780b */ /* 0x020fe20003f9d000 */
[----:B------:R-:W-:Y:S01]  /*2d30*/  IMAD.IADD R188, R182, 0x1, R179 ;  /* 0x00000001b6bc7824 */ /* 0x000fe200078e02b3 */
[----:B------:R-:W-:Y:S01]  /*2d40*/  LEA.HI.X.SX32 R251, R191, R211, 0x2, P0 ;  /* 0x000000d3bffb7211 */ /* 0x000fe200000f16ff */
[C---:B------:R-:W-:Y:S01]  /*2d50*/  @P1 IMAD R242, R198.reuse, 0x80, R213 ;  /* 0x00000080c6f21824 */ /* 0x040fe200078e02d5 */
[----:B------:R-:W-:Y:S01]  /*2d60*/  UIADD3 UR24, UR28, -0x61c88647, URZ ;  /* 0x9e3779b91c187890 */ /* 0x000fe2000fffe03f */
[----:B------:R-:W-:Y:S01]  /*2d70*/  IMAD R223, R198, 0x4, R195 ;  /* 0x00000004c6df7824 */ /* 0x000fe200078e02c3 */
[----:B------:R-:W-:Y:S01]  /*2d80*/  UIADD3 UR26, UR27, -0x4498517b, URZ ;  /* 0xbb67ae851b1a7890 */ /* 0x000fe2000fffe03f */
[----:B------:R-:W-:Y:S01]  /*2d90*/  @P1 VIADD R238, R242, 0x9 ;  /* 0x00000009f2ee1836 */ /* 0x000fe20000000000 */
[----:B------:R-:W-:Y:S01]  /*2da0*/  UIADD3 UR25, UR28, 0x3c6ef372, URZ ;  /* 0x3c6ef3721c197890 */ /* 0x000fe2000fffe03f */
[----:B------:R-:W-:Y:S01]  /*2db0*/  IMAD R240, R220, 0x4, R193 ;  /* 0x00000004dcf07824 */ /* 0x000fe200078e02c1 */
[----:B------:R-:W-:Y:S01]  /*2dc0*/  LOP3.LUT R244, R231, UR27, R223, 0x96, !PT ;  /* 0x0000001be7f47c12 */ /* 0x000fe2000f8e96df */
[----:B------:R-:W-:Y:S01]  /*2dd0*/  @P1 VIADD R234, R242, 0x1 ;  /* 0x00000001f2ea1836 */ /* 0x000fe20000000000 */
[-C--:B------:R-:W-:Y:S01]  /*2de0*/  @P1 ISETP.GE.AND P3, PT, R238, R219.reuse, PT ;  /* 0x000000dbee00120c */ /* 0x080fe20003f66270 */
[----:B------:R-:W-:Y:S02]  /*2df0*/  VIADD R238, R240, 0x2 ;  /* 0x00000002f0ee7836 */ /* 0x000fe40000000000 */
[----:B------:R-:W-:Y:S01]  /*2e00*/  @P1 VIADD R236, R242, 0x8 ;  /* 0x00000008f2ec1836 */ /* 0x000fe20000000000 */
[-C--:B------:R-:W-:Y:S01]  /*2e10*/  @P1 ISETP.GE.AND P5, PT, R234, R219.reuse, PT ;  /* 0x000000dbea00120c */ /* 0x080fe20003fa6270 */
[----:B------:R-:W-:Y:S01]  /*2e20*/  IMAD.WIDE.U32 R240, R240, -0x326172a9, RZ ;  /* 0xcd9e8d57f0f07825 */ /* 0x000fe200078e00ff */
[----:B------:R-:W-:Y:S02]  /*2e30*/  LOP3.LUT R234, R212, UR28, RZ, 0x3c, !PT ;  /* 0x0000001cd4ea7c12 */ /* 0x000fe4000f8e3cff */
[----:B------:R-:W-:Y:S01]  /*2e40*/  @P1 ISETP.GE.AND P6, PT, R236, R219, PT ;  /* 0x000000dbec00120c */ /* 0x000fe20003fc6270 */
[----:B------:R-:W-:Y:S01]  /*2e50*/  IMAD.WIDE.U32 R238, R238, -0x326172a9, RZ ;  /* 0xcd9e8d57eeee7825 */ /* 0x000fe200078e00ff */
[-C--:B------:R-:W-:Y:S01]  /*2e60*/  LOP3.LUT R223, R241, R234.reuse, RZ, 0x3c, !PT ;  /* 0x000000eaf1df7212 */ /* 0x080fe200078e3cff */
[----:B------:R-:W-:Y:S04]  /*2e70*/  DEPBAR.LE SB0, 0x0 ;  /* 0x000080000000791a */ /* 0x000fe80000000000 */
[----:B------:R-:W-:Y:S01]  /*2e80*/  LOP3.LUT R234, R239, R234, RZ, 0x3c, !PT ;  /* 0x000000eaefea7212 */ /* 0x000fe200078e3cff */
[----:B------:R-:W-:Y:S01]  /*2e90*/  BAR.SYNC.DEFER_BLOCKING 0x0 ;  /* 0x0000000000007b1d */ /* 0x000fe20000010000 */
[----:B------:R-:W-:Y:S01]  /*2ea0*/  LOP3.LUT R236, R230, UR26, RZ, 0x3c, !PT ;  /* 0x0000001ae6ec7c12 */ /* 0x000fe2000f8e3cff */
[----:B------:R-:W-:Y:S01]  /*2eb0*/  IMAD.WIDE.U32 R244, R244, -0x326172a9, RZ ;  /* 0xcd9e8d57f4f47825 */ /* 0x000fe200078e00ff */
[----:B------:R-:W-:Y:S03]  /*2ec0*/  UIADD3 UR26, UR27, -0x126145ec, URZ ;  /* 0xed9eba141b1a7890 */ /* 0x000fe6000fffe03f */
[----:B------:R-:W-:Y:S01]  /*2ed0*/  @P1 VIADD R252, R242, 0x19 ;  /* 0x00000019f2fc1836 */ /* 0x000fe20000000000 */
[C---:B------:R-:W-:Y:S01]  /*2ee0*/  LOP3.LUT R238, R245.reuse, UR24, R238, 0x96, !PT ;  /* 0x00000018f5ee7c12 */ /* 0x040fe2000f8e96ee */
[----:B------:R-:W-:Y:S01]  /*2ef0*/  IMAD.WIDE.U32 R246, R234, -0x2daee0ad, RZ ;  /* 0xd2511f53eaf67825 */ /* 0x000fe200078e00ff */
[----:B------:R-:W-:Y:S01]  /*2f00*/  LOP3.LUT R240, R245, UR24, R240, 0x96, !PT ;  /* 0x00000018f5f07c12 */ /* 0x000fe2000f8e96f0 */
[----:B------:R-:W-:Y:S01]  /*2f10*/  UIADD3 UR24, UR27, 0x76cf5d0a, URZ ;  /* 0x76cf5d0a1b187890 */ /* 0x000fe2000fffe03f */
[----:B------:R-:W-:Y:S01]  /*2f20*/  LOP3.LUT R234, R244, UR25, RZ, 0x3c, !PT ;  /* 0x00000019f4ea7c12 */ /* 0x000fe2000f8e3cff */
[----:B------:R-:W-:Y:S01]  /*2f30*/  IMAD.WIDE.U32 R248, R223, -0x2daee0ad, RZ ;  /* 0xd2511f53dff87825 */ /* 0x000fe200078e00ff */
[----:B------:R-:W-:Y:S01]  /*2f40*/  LOP3.LUT R223, R236, R247, RZ, 0x3c, !PT ;  /* 0x000000f7ecdf7212 */ /* 0x000fe200078e3cff */
[----:B------:R-:W-:Y:S02]  /*2f50*/  UIADD3 UR25, UR27, -0x56f99767, URZ ;  /* 0xa90668991b197890 */ /* 0x000fe4000fffe03f */
[----:B------:R-:W-:Y:S01]  /*2f60*/  IMAD.WIDE.U32 R238, R238, -0x2daee0ad, RZ ;  /* 0xd2511f53eeee7825 */ /* 0x000fe200078e00ff */
[----:B------:R-:W-:Y:S03]  /*2f70*/  LOP3.LUT R237, R236, R249, RZ, 0x3c, !PT ;  /* 0x000000f9eced7212 */ /* 0x000fe600078e3cff */
[----:B------:R-:W-:Y:S01]  /*2f80*/  IMAD.WIDE.U32 R240, R240, -0x2daee0ad, RZ ;  /* 0xd2511f53f0f07825 */ /* 0x000fe200078e00ff */
[----:B------:R-:W-:Y:S01]  /*2f90*/  LOP3.LUT R236, R239, UR24, R246, 0x96, !PT ;  /* 0x00000018efec7c12 */ /* 0x000fe2000f8e96f6 */
[----:B------:R-:W-:Y:S02]  /*2fa0*/  LDSM.16.M88.4 R100, [R182] ;  /* 0x00000000b664783b */ /* 0x000fe40000000200 */
[----:B------:R-:W-:Y:S01]  /*2fb0*/  @P1 VIADD R246, R242, 0x10 ;  /* 0x00000010f2f61836 */ /* 0x000fe20000000000 */
[----:B------:R-:W-:Y:S01]  /*2fc0*/  LOP3.LUT R235, R241, UR24, R248, 0x96, !PT ;  /* 0x00000018f1eb7c12 */ /* 0x000fe2000f8e96f8 */
[----:B------:R-:W-:Y:S01]  /*2fd0*/  IMAD.WIDE.U32 R248, R237, -0x326172a9, RZ ;  /* 0xcd9e8d57edf87825 */ /* 0x000fe200078e00ff */
[----:B------:R-:W-:Y:S02]  /*2fe0*/  UIADD3 UR24, UR28, -0x255992d5, URZ ;  /* 0xdaa66d2b1c187890 */ /* 0x000fe4000fffe03f */
[----:B------:R-:W-:Y:S01]  /*2ff0*/  @P1 ISETP.GE.AND P0, PT, R246, R219, PT ;  /* 0x000000dbf600120c */ /* 0x000fe20003f06270 */
[----:B------:R-:W-:Y:S01]  /*3000*/  IMAD.WIDE.U32 R246, R223, -0x326172a9, RZ ;  /* 0xcd9e8d57dff67825 */ /* 0x000fe200078e00ff */
[----:B------:R-:W1:Y:S03]  /*3010*/  LDSM.16.M88.4 R104, [R178+0x6000] ;  /* 0x00600000b268783b */ /* 0x000e660000000200 */
[----:B------:R-:W-:Y:S01]  /*3020*/  IMAD.WIDE.U32 R244, R235, -0x326172a9, RZ ;  /* 0xcd9e8d57ebf47825 */ /* 0x000fe200078e00ff */
[C---:B------:R-:W-:Y:S02]  /*3030*/  LOP3.LUT R239, R234.reuse, R247, RZ, 0x3c, !PT ;  /* 0x000000f7eaef7212 */ /* 0x040fe400078e3cff */
[----:B------:R-:W-:Y:S01]  /*3040*/  LOP3.LUT R235, R234, R249, RZ, 0x3c, !PT ;  /* 0x000000f9eaeb7212 */ /* 0x000fe200078e3cff */
[----:B------:R-:W-:Y:S01]  /*3050*/  IMAD.WIDE.U32 R236, R236, -0x326172a9, RZ ;  /* 0xcd9e8d57ecec7825 */ /* 0x000fe200078e00ff */
[----:B------:R-:W2:Y:S02]  /*3060*/  LDSM.16.M88.4 R108, [R182+0x1000] ;  /* 0x00100000b66c783b */ /* 0x000ea40000000200 */
[----:B------:R-:W-:Y:S01]  /*3070*/  LOP3.LUT R223, R245, UR24, R248, 0x96, !PT ;  /* 0x00000018f5df7c12 */ /* 0x000fe2000f8e96f8 */
[----:B------:R-:W-:Y:S01]  /*3080*/  IMAD.WIDE.U32 R248, R235, -0x2daee0ad, RZ ;  /* 0xd2511f53ebf87825 */ /* 0x000fe200078e00ff */
[----:B------:R-:W-:Y:S01]  /*3090*/  LOP3.LUT R234, R237, UR24, R246, 0x96, !PT ;  /* 0x00000018edea7c12 */ /* 0x000fe2000f8e96f6 */
[----:B------:R-:W-:Y:S02]  /*30a0*/  UIADD3 UR24, UR27, 0x32370b8f, URZ ;  /* 0x32370b8f1b187890 */ /* 0x000fe4000fffe03f */
[----:B------:R-:W-:Y:S01]  /*30b0*/  FMUL.FTZ R237, R216, 1.4426950216293334961 ;  /* 0x3fb8aa3bd8ed7820 */ /* 0x000fe20000410000 */
[----:B------:R-:W-:Y:S01]  /*30c0*/  FMUL.FTZ R235, R217, 1.4426950216293334961 ;  /* 0x3fb8aa3bd9eb7820 */ /* 0x000fe20000410000 */
[----:B------:R-:W3:Y:S02]  /*30d0*/  LDSM.16.M88.4 R112, [R178+0x6800] ;  /* 0x00680000b270783b */ /* 0x000ee40000000200 */
[----:B------:R-:W-:Y:S01]  /*30e0*/  LOP3.LUT R246, R249, UR24, R240, 0x96, !PT ;  /* 0x00000018f9f67c12 */ /* 0x000fe2000f8e96f0 */
[----:B------:R-:W-:Y:S05]  /*30f0*/  IMAD.WIDE.U32 R240, R234, -0x2daee0ad, RZ ;  /* 0xd2511f53eaf07825 */ /* 0x000fea00078e00ff */
[----:B------:R-:W-:Y:S01]  /*3100*/  LDSM.16.M88.4 R116, [R188] ;  /* 0x00000000bc74783b */ /* 0x000fe20000000200 */
[----:B------:R-:W-:Y:S07]  /*3110*/  IMAD.WIDE.U32 R246, R246, -0x326172a9, RZ ;  /* 0xcd9e8d57f6f67825 */ /* 0x000fee00078e00ff */
[----:B------:R-:W4:Y:S01]  /*3120*/  LDSM.16.M88.4 R120, [R177+0x6000] ;  /* 0x00600000b178783b */ /* 0x000f220000000200 */
[-C--:B-1----:R-:W-:Y:S07]  /*3130*/  HMMA.16816.F32.BF16 R4, R100, R104.reuse, RZ ;  /* 0x000000686404723c */ /* 0x082fee00000418ff */
[----:B------:R-:W1:Y:S01]  /*3140*/  LDSM.16.M88.4 R124, [R188+0x1000] ;  /* 0x00100000bc7c783b */ /* 0x000e620000000200 */
[C---:B--2---:R-:W-:Y:S07]  /*3150*/  HMMA.16816.F32.BF16 R8, R108.reuse, R104, RZ ;  /* 0x000000686c08723c */ /* 0x044fee00000418ff */
[----:B------:R-:W2:Y:S01]  /*3160*/  LDSM.16.M88.4 R128, [R177+0x6800] ;  /* 0x00680000b180783b */ /* 0x000ea20000000200 */
[-C--:B------:R-:W-:Y:S03]  /*3170*/  HMMA.16816.F32.BF16 R12, R108, R106.reuse, RZ ;  /* 0x0000006a6c0c723c */ /* 0x080fe600000418ff */
[--C-:B------:R-:W-:Y:S04]  /*3180*/  IMAD.IADD R104, R182, 0x1, R187.reuse ;  /* 0x00000001b6687824 */ /* 0x100fe800078e02bb */
[----:B------:R-:W-:Y:S01]  /*3190*/  LDSM.16.M88.4 R136, [R176+0x6000] ;  /* 0x00600000b088783b */ /* 0x000fe20000000200 */
[C---:B------:R-:W-:Y:S07]  /*31a0*/  HMMA.16816.F32.BF16 R16, R100.reuse, R106, RZ ;  /* 0x0000006a6410723c */ /* 0x040fee00000418ff */
[----:B------:R-:W2:Y:S01]  /*31b0*/  LDSM.16.M88.4 R132, [R104] ;  /* 0x000000006884783b */ /* 0x000ea20000000200 */
[-C--:B---3--:R-:W-:Y:S06]  /*31c0*/  HMMA.16816.F32.BF16 R20, R100, R112.reuse, RZ ;  /* 0x000000706414723c */ /* 0x088fec00000418ff */
[C---:B------:R-:W-:Y:S01]  /*31d0*/  HMMA.16816.F32.BF16 R24, R108.reuse, R112, RZ ;  /* 0x000000706c18723c */ /* 0x040fe200000418ff */
[----:B------:R-:W3:Y:S05]  /*31e0*/  LDSM.16.M88.4 R140, [R104+0x1000] ;  /* 0x00100000688c783b */ /* 0x000eea0000000200 */
[-C--:B------:R-:W-:Y:S01]  /*31f0*/  HMMA.16816.F32.BF16 R28, R108, R114.reuse, RZ ;  /* 0x000000726c1c723c */ /* 0x080fe200000418ff */
[----:B------:R-:W-:Y:S02]  /*3200*/  IMAD.IADD R112, R188, 0x1, R187 ;  /* 0x00000001bc707824 */ /* 0x000fe400078e02bb */
[----:B------:R-:W-:Y:S03]  /*3210*/  LDSM.16.M88.4 R108, [R3+0x6000] ;  /* 0x00600000036c783b */ /* 0x000fe60000000200 */
[----:B------:R-:W-:Y:S05]  /*3220*/  HMMA.16816.F32.BF16 R32, R100, R114, RZ ;  /* 0x000000726420723c */ /* 0x000fea00000418ff */
[----:B------:R-:W3:Y:S01]  /*3230*/  LDSM.16.M88.4 R100, [R176+0x6800] ;  /* 0x00680000b064783b */ /* 0x000ee20000000200 */
[-C--:B----4-:R-:W-:Y:S06]  /*3240*/  HMMA.16816.F32.BF16 R4, R116, R120.reuse, R4 ;  /* 0x000000787404723c */ /* 0x090fec0000041804 */
[C---:B-1----:R-:W-:Y:S01]  /*3250*/  HMMA.16816.F32.BF16 R8, R124.reuse, R120, R8 ;  /* 0x000000787c08723c */ /* 0x042fe20000041808 */
[----:B------:R-:W1:Y:S05]  /*3260*/  LDSM.16.M88.4 R104, [R112] ;  /* 0x000000007068783b */ /* 0x000e6a0000000200 */
[-C--:B------:R-:W-:Y:S03]  /*3270*/  HMMA.16816.F32.BF16 R12, R124, R122.reuse, R12 ;  /* 0x0000007a7c0c723c */ /* 0x080fe6000004180c */
[----:B------:R-:W4:Y:S03]  /*3280*/  LDSM.16.M88.4 R112, [R112+0x1000] ;  /* 0x001000007070783b */ /* 0x000f260000000200 */
        /* <DEDUP_REMOVED lines=9> */
[-C--:B------:R-:W-:Y:S06]  /*3320*/  HMMA.16816.F32.BF16 R20, R132, R100.reuse, R20 ;  /* 0x000000648414723c */ /* 0x080fec0000041814 */
[C---:B------:R-:W-:Y:S06]  /*3330*/  HMMA.16816.F32.BF16 R24, R140.reuse, R100, R24 ;  /* 0x000000648c18723c */ /* 0x040fec0000041818 */
[-C--:B------:R-:W-:Y:S06]  /*3340*/  HMMA.16816.F32.BF16 R28, R140, R102.reuse, R28 ;  /* 0x000000668c1c723c */ /* 0x080fec000004181c */
[----:B------:R-:W-:Y:S01]  /*3350*/  HMMA.16816.F32.BF16 R32, R132, R102, R32 ;  /* 0x000000668420723c */ /* 0x000fe20000041820 */
[----:B------:R-:W2:Y:S04]  /*3360*/  LDSM.16.M88.4 R100, [R3+0x6800] ;  /* 0x006800000364783b */ /* 0x000ea80000000200 */
[----:B------:R-:W-:Y:S01]  /*3370*/  FSEL R143, R237, RZ, P4 ;  /* 0x000000ffed8f7208 */ /* 0x000fe20002000000 */
[-C--:B-1----:R-:W-:Y:S05]  /*3380*/  HMMA.16816.F32.BF16 R4, R104, R108.reuse, R4 ;  /* 0x0000006c6804723c */ /* 0x082fea0000041804 */
[----:B------:R-:W-:Y:S01]  /*3390*/  FSETP.NEU.FTZ.AND P4, PT, R217, -INF , PT ;  /* 0xff800000d900780b */ /* 0x000fe20003f9d000 */
[----:B------:R-:W-:Y:S01]  /*33a0*/  IMAD.WIDE.U32 R134, R239, -0x2daee0ad, RZ ;  /* 0xd2511f53ef867825 */ /* 0x000fe200078e00ff */
[C---:B----4-:R-:W-:Y:S04]  /*33b0*/  HMMA.16816.F32.BF16 R8, R112.reuse, R108, R8 ;  /* 0x0000006c7008723c */ /* 0x050fe80000041808 */
[----:B------:R-:W-:Y:S01]  /*33c0*/  FSEL R121, R235, RZ, P4 ;  /* 0x000000ffeb797208 */ /* 0x000fe20002000000 */
[----:B------:R-:W-:Y:S01]  /*33d0*/  FMUL.FTZ R237, R215, 1.4426950216293334961 ;  /* 0x3fb8aa3bd7ed7820 */ /* 0x000fe20000410000 */
[----:B------:R-:W-:Y:S01]  /*33e0*/  LOP3.LUT R245, R135, UR24, R238, 0x96, !PT ;  /* 0x0000001887f57c12 */ /* 0x000fe2000f8e96ee */
[----:B------:R-:W-:Y:S01]  /*33f0*/  UIADD3 UR24, UR28, 0x78dde6e4, URZ ;  /* 0x78dde6e41c187890 */ /* 0x000fe2000fffe03f */
[C---:B------:R-:W-:Y:S01]  /*3400*/  FSETP.NEU.FTZ.AND P4, PT, R214.reuse, -INF , PT ;  /* 0xff800000d600780b */ /* 0x040fe20003f9d000 */
[-C--:B------:R-:W-:Y:S03]  /*3410*/  HMMA.16816.F32.BF16 R12, R112, R110.reuse, R12 ;  /* 0x0000006e700c723c */ /* 0x080fe6000004180c */
[----:B------:R-:W-:Y:S01]  /*3420*/  FMUL.FTZ R238, R214, 1.4426950216293334961 ;  /* 0x3fb8aa3bd6ee7820 */ /* 0x000fe20000410000 */
[----:B------:R-:W-:Y:S01]  /*3430*/  LOP3.LUT R235, R247, UR24, R244, 0x96, !PT ;  /* 0x00000018f7eb7c12 */ /* 0x000fe2000f8e96f4 */
[----:B------:R-:W-:Y:S01]  /*3440*/  IMAD.WIDE.U32 R244, R245, -0x326172a9, RZ ;  /* 0xcd9e8d57f5f47825 */ /* 0x000fe200078e00ff */
[C---:B------:R-:W-:Y:S05]  /*3450*/  HMMA.16816.F32.BF16 R16, R104.reuse, R110, R16 ;  /* 0x0000006e6810723c */ /* 0x040fea0000041810 */
[----:B------:R-:W-:Y:S01]  /*3460*/  @P1 FSEL R7, R7, -INF , !P5 ;  /* 0xff80000007071808 */ /* 0x000fe20006800000 */
[----:B------:R-:W-:Y:S01]  /*3470*/  IMAD.WIDE.U32 R130, R235, -0x2daee0ad, RZ ;  /* 0xd2511f53eb827825 */ /* 0x000fe200078e00ff */
[----:B------:R-:W-:Y:S02]  /*3480*/  FSEL R122, R238, RZ, P4 ;  /* 0x000000ffee7a7208 */ /* 0x000fe40002000000 */
[----:B------:R-:W-:Y:S02]  /*3490*/  FSETP.NEU.FTZ.AND P4, PT, R215, -INF , PT ;  /* 0xff800000d700780b */ /* 0x000fe40003f9d000 */
[----:B------:R-:W-:Y:S01]  /*34a0*/  @P1 FSEL R5, R5, -INF , !P5 ;  /* 0xff80000005051808 */ /* 0x000fe20006800000 */
[----:B------:R-:W-:Y:S01]  /*34b0*/  IMAD.WIDE.U32 R238, R223, -0x2daee0ad, RZ ;  /* 0xd2511f53dfee7825 */ /* 0x000fe200078e00ff */
[----:B------:R-:W-:Y:S01]  /*34c0*/  LOP3.LUT R236, R245, UR24, R236, 0x96, !PT ;  /* 0x00000018f5ec7c12 */ /* 0x000fe2000f8e96ec */
[-C--:B--2---:R-:W-:Y:S01]  /*34d0*/  HMMA.16816.F32.BF16 R20, R104, R100.reuse, R20 ;  /* 0x000000646814723c */ /* 0x084fe20000041814 */
[----:B------:R-:W-:Y:S02]  /*34e0*/  UIADD3 UR24, UR28, -0x4ab325aa, URZ ;  /* 0xb54cda561c187890 */ /* 0x000fe4000fffe03f */
[----:B------:R-:W-:Y:S01]  /*34f0*/  LOP3.LUT R235, R131, UR25, R238, 0x96, !PT ;  /* 0x0000001983eb7c12 */ /* 0x000fe2000f8e96ee */
[--C-:B------:R-:W-:Y:S01]  /*3500*/  FFMA.FTZ R234, R5, UR11, -R143.reuse ;  /* 0x0000000b05ea7c23 */ /* 0x100fe2000801088f */
[----:B------:R-:W-:Y:S01]  /*3510*/  LOP3.LUT R248, R239, UR26, R248, 0x96, !PT ;  /* 0x0000001aeff87c12 */ /* 0x000fe2000f8e96f8 */
[C---:B------:R-:W-:Y:S04]  /*3520*/  HMMA.16816.F32.BF16 R24, R112.reuse, R100, R24 ;  /* 0x000000647018723c */ /* 0x040fe80000041818 */
[----:B------:R-:W-:Y:S01]  /*3530*/  MUFU.EX2 R234, R234 ;  /* 0x000000ea00ea7308 */ /* 0x000fe20000000800 */
[----:B------:R-:W-:Y:S01]  /*3540*/  @P1 FSEL R9, R9, -INF , !P5 ;  /* 0xff80000009091808 */ /* 0x000fe20006800000 */
[----:B------:R-:W-:Y:S01]  /*3550*/  IMAD.WIDE.U32 R248, R248, -0x326172a9, RZ ;  /* 0xcd9e8d57f8f87825 */ /* 0x000fe200078e00ff */
[----:B------:R-:W-:Y:S01]  /*3560*/  FSEL R187, R237, RZ, P4 ;  /* 0x000000ffedbb7208 */ /* 0x000fe20002000000 */
[-C--:B------:R-:W-:Y:S03]  /*3570*/  HMMA.16816.F32.BF16 R28, R112, R102.reuse, R28 ;  /* 0x00000066701c723c */ /* 0x080fe6000004181c */
[----:B------:R-:W-:Y:S01]  /*3580*/  @P1 FSEL R17, R17, -INF , !P3 ;  /* 0xff80000011111808 */ /* 0x000fe20005800000 */
[----:B------:R-:W-:Y:S01]  /*3590*/  IMAD.WIDE.U32 R138, R235, -0x326172a9, RZ ;  /* 0xcd9e8d57eb8a7825 */ /* 0x000fe200078e00ff */
[-C--:B------:R-:W-:Y:S01]  /*35a0*/  @P1 ISETP.GE.AND P4, PT, R242, R219.reuse, PT ;  /* 0x000000dbf200120c */ /* 0x080fe20003f86270 */
[----:B------:R-:W-:Y:S05]  /*35b0*/  HMMA.16816.F32.BF16 R32, R104, R102, R32 ;  /* 0x000000666820723c */ /* 0x000fea0000041820 */
[----:B------:R-:W-:Y:S01]  /*35c0*/  @P1 FSEL R4, R4, -INF , !P4 ;  /* 0xff80000004041808 */ /* 0x000fe20006000000 */
[----:B------:R-:W-:Y:S01]  /*35d0*/  IMAD.WIDE.U32 R132, R236, -0x2daee0ad, RZ ;  /* 0xd2511f53ec847825 */ /* 0x000fe200078e00ff */
[----:B------:R-:W-:Y:S04]  /*35e0*/  LOP3.LUT R238, R139, UR24, R248, 0x96, !PT ;  /* 0x000000188bee7c12 */ /* 0x000fe8000f8e96f8 */
[----:B------:R-:W-:Y:S01]  /*35f0*/  LOP3.LUT R236, R238, 0xff, RZ, 0xc0, !PT ;  /* 0x000000ffeeec7812 */ /* 0x000fe200078ec0ff */
[----:B------:R-:W-:Y:S01]  /*3600*/  IMAD.U32 R105, RZ, RZ, UR6 ;  /* 0x00000006ff697e24 */ /* 0x000fe2000f8e00ff */
[----:B------:R-:W-:Y:S01]  /*3610*/  @P1 FSEL R10, R10, -INF , !P4 ;  /* 0xff8000000a0a1808 */ /* 0x000fe20006000000 */
[----:B------:R-:W-:Y:S01]  /*3620*/  @P1 VIADD R248, R242, 0x11 ;  /* 0x00000011f2f81836 */ /* 0x000fe20000000000 */
[----:B------:R-:W-:Y:S01]  /*3630*/  @P1 FSEL R6, R6, -INF , !P4 ;  /* 0xff80000006061808 */ /* 0x000fe20006000000 */
[----:B------:R-:W-:Y:S01]  /*3640*/  FFMA.FTZ R223, R4, UR11, -R143 ;  /* 0x0000000b04df7c23 */ /* 0x000fe2000801088f */
[----:B------:R-:W-:Y:S01]  /*3650*/  LOP3.LUT R237, R241, UR26, R134, 0x96, !PT ;  /* 0x0000001af1ed7c12 */ /* 0x000fe2000f8e9686 */
[--C-:B------:R-:W-:Y:S01]  /*3660*/  FFMA.FTZ R241, R7, UR11, -R121.reuse ;  /* 0x0000000b07f17c23 */ /* 0x100fe20008010879 */
[----:B------:R-:W-:Y:S01]  /*3670*/  @P1 FSEL R8, R8, -INF , !P4 ;  /* 0xff80000008081808 */ /* 0x000fe20006000000 */
[----:B------:R-:W-:Y:S01]  /*3680*/  FFMA.FTZ R235, R6, UR11, -R121 ;  /* 0x0000000b06eb7c23 */ /* 0x000fe20008010879 */
[----:B------:R-:W-:Y:S01]  /*3690*/  ISETP.LE.U32.AND P4, PT, R236, UR12, PT ;  /* 0x0000000cec007c0c */ /* 0x000fe2000bf83070 */
[----:B------:R-:W-:Y:S01]  /*36a0*/  IMAD.WIDE.U32 R136, R237, -0x326172a9, RZ ;  /* 0xcd9e8d57ed887825 */ /* 0x000fe200078e00ff */
[----:B------:R-:W-:Y:S01]  /*36b0*/  LOP3.LUT R239, R133, UR25, R240, 0x96, !PT ;  /* 0x0000001985ef7c12 */ /* 0x000fe2000f8e96f0 */
[----:B------:R-:W1:Y:S01]  /*36c0*/  MUFU.EX2 R223, R223 ;  /* 0x000000df00df7308 */ /* 0x000e620000000800 */
[----:B------:R-:W-:Y:S01]  /*36d0*/  SHF.R.U32.HI R236, RZ, 0x18, R238 ;  /* 0x00000018ffec7819 */ /* 0x000fe200000116ee */
[----:B------:R-:W-:Y:S01]  /*36e0*/  FFMA.FTZ R237, R8, UR11, -R122 ;  /* 0x0000000b08ed7c23 */ /* 0x000fe2000801087a */
[----:B------:R-:W-:Y:S01]  /*36f0*/  LOP3.LUT R240, R238, 0xffff, RZ, 0xc0, !PT ;  /* 0x0000ffffeef07812 */ /* 0x000fe200078ec0ff */
[----:B------:R-:W-:Y:S01]  /*3700*/  FFMA.FTZ R133, R17, UR11, -R143 ;  /* 0x0000000b11857c23 */ /* 0x000fe2000801088f */
[----:B------:R-:W-:Y:S01]  /*3710*/  @P1 FSEL R11, R11, -INF , !P5 ;  /* 0xff8000000b0b1808 */ /* 0x000fe20006800000 */
[----:B------:R-:W-:Y:S01]  /*3720*/  FFMA.FTZ R247, R10, UR11, -R187 ;  /* 0x0000000b0af77c23 */ /* 0x000fe200080108bb */
[----:B------:R-:W-:Y:S03]  /*3730*/  @P1 FSEL R19, R19, -INF , !P3 ;  /* 0xff80000013131808 */ /* 0x000fe60005800000 */
[----:B------:R-:W-:Y:S01]  /*3740*/  MUFU.EX2 R237, R237 ;  /* 0x000000ed00ed7308 */ /* 0x000fe20000000800 */
[----:B------:R-:W-:Y:S01]  /*3750*/  ISETP.LE.U32.AND P5, PT, R236, UR12, PT ;  /* 0x0000000cec007c0c */ /* 0x000fe2000bfa3070 */
[----:B------:R-:W-:Y:S01]  /*3760*/  IMAD.WIDE.U32 R134, R239, -0x326172a9, RZ ;  /* 0xcd9e8d57ef867825 */ /* 0x000fe200078e00ff */
[----:B------:R-:W-:Y:S02]  /*3770*/  SHF.R.U32.HI R239, RZ, 0x10, R238 ;  /* 0x00000010ffef7819 */ /* 0x000fe400000116ee */
[----:B------:R-:W-:Y:S01]  /*3780*/  SHF.R.U32.HI R240, RZ, 0x8, R240 ;  /* 0x00000008fff07819 */ /* 0x000fe200000116f0 */
[----:B------:R-:W-:Y:S01]  /*3790*/  FFMA.FTZ R131, R19, UR11, -R121 ;  /* 0x0000000b13837c23 */ /* 0x000fe20008010879 */
[----:B------:R-:W-:Y:S03]  /*37a0*/  @P1 FSEL R12, R12, -INF , !P6 ;  /* 0xff8000000c0c1808 */ /* 0x000fe60007000000 */
[----:B------:R-:W2:Y:S01]  /*37b0*/  MUFU.EX2 R236, R241 ;  /* 0x000000f100ec7308 */ /* 0x000ea20000000800 */
[----:B------:R-:W-:Y:S01]  /*37c0*/  LOP3.LUT R239, R239, 0xff, RZ, 0xc0, !PT ;  /* 0x000000ffefef7812 */ /* 0x000fe200078ec0ff */
[----:B-1----:R-:W-:Y:S01]  /*37d0*/  @!P4 FADD.FTZ R223, -R223, -RZ ;  /* 0x800000ffdfdfc221 */ /* 0x002fe20000010100 */
[----:B------:R-:W-:Y:S01]  /*37e0*/  @P1 FSEL R16, R16, -INF , !P6 ;  /* 0xff80000010101808 */ /* 0x000fe20007000000 */
[----:B------:R-:W-:Y:S01]  /*37f0*/  FFMA.FTZ R238, R9, UR11, -R122 ;  /* 0x0000000b09ee7c23 */ /* 0x000fe2000801087a */
[----:B------:R-:W-:Y:S02]  /*3800*/  LOP3.LUT R240, R240, 0xffff, RZ, 0xc0, !PT ;  /* 0x0000fffff0f07812 */ /* 0x000fe400078ec0ff */
[----:B------:R-:W-:Y:S03]  /*3810*/  @P1 FSEL R18, R18, -INF , !P6 ;  /* 0xff80000012121808 */ /* 0x000fe60007000000 */
[----:B------:R-:W1:Y:S01]  /*3820*/  MUFU.EX2 R235, R235 ;  /* 0x000000eb00eb7308 */ /* 0x000e620000000800 */
[----:B------:R-:W-:Y:S01]  /*3830*/  LOP3.LUT R243, R135, UR24, R136, 0x96, !PT ;  /* 0x0000001887f37c12 */ /* 0x000fe2000f8e9688 */
[----:B------:R-:W-:Y:S01]  /*3840*/  UIADD3 UR24, UR28, 0x1715609d, URZ ;  /* 0x1715609d1c187890 */ /* 0x000fe2000fffe03f */
[----:B------:R-:W-:Y:S02]  /*3850*/  @P1 FSEL R20, R20, -INF , !P0 ;  /* 0xff80000014141808 */ /* 0x000fe40004000000 */
[----:B------:R-:W-:Y:S02]  /*3860*/  @P1 FSEL R13, R13, -INF , !P3 ;  /* 0xff8000000d0d1808 */ /* 0x000fe40005800000 */
[----:B------:R-:W-:Y:S01]  /*3870*/  @P1 FSEL R22, R22, -INF , !P0 ;  /* 0xff80000016161808 */ /* 0x000fe20004000000 */
[----:B------:R-:W-:Y:S01]  /*3880*/  FFMA.FTZ R142, R20, UR11, -R143 ;  /* 0x0000000b148e7c23 */ /* 0x000fe2000801088f */
[----:B------:R-:W-:Y:S01]  /*3890*/  @P1 FSEL R15, R15, -INF , !P3 ;  /* 0xff8000000f0f1808 */ /* 0x000fe20005800000 */
[----:B--2---:R-:W-:Y:S01]  /*38a0*/  @!P5 FADD.FTZ R236, -R236, -RZ ;  /* 0x800000ffececd221 */ /* 0x004fe20000010100 */
[----:B------:R-:W-:Y:S01]  /*38b0*/  @P1 FSEL R24, R24, -INF , !P0 ;  /* 0xff80000018181808 */ /* 0x000fe20004000000 */
[----:B------:R-:W2:Y:S01]  /*38c0*/  MUFU.EX2 R238, R238 ;  /* 0x000000ee00ee7308 */ /* 0x000ea20000000800 */
[----:B------:R-:W-:Y:S02]  /*38d0*/  ISETP.LE.U32.AND P3, PT, R239, UR12, PT ;  /* 0x0000000cef007c0c */ /* 0x000fe4000bf63070 */
[----:B------:R-:W-:Y:S02]  /*38e0*/  @P1 FSEL R26, R26, -INF , !P0 ;  /* 0xff8000001a1a1808 */ /* 0x000fe40004000000 */
[----:B------:R-:W-:Y:S02]  /*38f0*/  @P1 FSEL R14, R14, -INF , !P6 ;  /* 0xff8000000e0e1808 */ /* 0x000fe40007000000 */
[----:B------:R-:W-:Y:S03]  /*3900*/  IADD3 R116, R0, 0x4000, R105 ;  /* 0x0000400000747810 */ /* 0x000fe60007ffe069 */
[----:B------:R3:W4:Y:S01]  /*3910*/  MUFU.EX2 R239, R247 ;  /* 0x000000f700ef7308 */ /* 0x0007220000000800 */
[----:B------:R-:W-:Y:S02]  /*3920*/  ISETP.LE.U32.AND P6, PT, R240, UR12, PT ;  /* 0x0000000cf0007c0c */ /* 0x000fe4000bfc3070 */
[C---:B------:R-:W-:Y:S01]  /*3930*/  LOP3.LUT R241, R243.reuse, 0xff, RZ, 0xc0, !PT ;  /* 0x000000fff3f17812 */ /* 0x040fe200078ec0ff */
[----:B------:R-:W-:Y:S01]  /*3940*/  IMAD.IADD R120, R116, 0x1, R179 ;  /* 0x0000000174787824 */ /* 0x000fe200078e02b3 */
[----:B------:R-:W-:Y:S01]  /*3950*/  LOP3.LUT R240, R243, 0xffff, RZ, 0xc0, !PT ;  /* 0x0000fffff3f07812 */ /* 0x000fe200078ec0ff */
[----:B-1----:R-:W-:Y:S01]  /*3960*/  @!P3 FADD.FTZ R235, -R235, -RZ ;  /* 0x800000ffebebb221 */ /* 0x002fe20000010100 */
[----:B------:R-:W-:Y:S02]  /*3970*/  ISETP.LE.U32.AND P4, PT, R241, UR12, PT ;  /* 0x0000000cf1007c0c */ /* 0x000fe4000bf83070 */
[----:B------:R-:W-:Y:S01]  /*3980*/  SHF.R.U32.HI R245, RZ, 0x8, R240 ;  /* 0x00000008fff57819 */ /* 0x000fe200000116f0 */
[----:B------:R-:W-:Y:S01]  /*3990*/  FFMA.FTZ R240, R11, UR11, -R187 ;  /* 0x0000000b0bf07c23 */ /* 0x000fe200080108bb */
[-C--:B------:R-:W-:Y:S01]  /*39a0*/  @P1 ISETP.GE.AND P3, PT, R248, R219.reuse, PT ;  /* 0x000000dbf800120c */ /* 0x080fe20003f66270 */
[----:B------:R-:W-:Y:S01]  /*39b0*/  @P1 VIADD R248, R242, 0x18 ;  /* 0x00000018f2f81836 */ /* 0x000fe20000000000 */
[----:B------:R-:W-:Y:S01]  /*39c0*/  LOP3.LUT R241, R245, 0xffff, RZ, 0xc0, !PT ;  /* 0x0000fffff5f17812 */ /* 0x000fe200078ec0ff */
[----:B------:R-:W-:Y:S01]  /*39d0*/  @!P6 FADD.FTZ R234, -R234, -RZ ;  /* 0x800000ffeaeae221 */ /* 0x000fe20000010100 */
[----:B------:R-:W-:Y:S01]  /*39e0*/  @P1 FSEL R21, R21, -INF , !P3 ;  /* 0xff80000015151808 */ /* 0x000fe20005800000 */
[----:B------:R-:W1:Y:S01]  /*39f0*/  MUFU.EX2 R240, R240 ;  /* 0x000000f000f07308 */ /* 0x000e620000000800 */
[----:B------:R-:W-:Y:S02]  /*3a00*/  SHF.R.U32.HI R245, RZ, 0x10, R243 ;  /* 0x00000010fff57819 */ /* 0x000fe400000116f3 */
[----:B------:R-:W-:Y:S01]  /*3a10*/  ISETP.LE.U32.AND P6, PT, R241, UR12, PT ;  /* 0x0000000cf1007c0c */ /* 0x000fe2000bfc3070 */
[----:B------:R-:W-:Y:S01]  /*3a20*/  @!P4 FADD.FTZ R237, -R237, -RZ ;  /* 0x800000ffededc221 */ /* 0x000fe20000010100 */
[----:B------:R-:W-:Y:S01]  /*3a30*/  LOP3.LUT R245, R245, 0xff, RZ, 0xc0, !PT ;  /* 0x000000fff5f57812 */ /* 0x000fe200078ec0ff */
[--C-:B------:R-:W-:Y:S01]  /*3a40*/  FFMA.FTZ R241, R12, UR11, -R122.reuse ;  /* 0x0000000b0cf17c23 */ /* 0x100fe2000801087a */
[----:B------:R-:W-:Y:S02]  /*3a50*/  @P1 FSEL R23, R23, -INF , !P3 ;  /* 0xff80000017171808 */ /* 0x000fe40005800000 */
[----:B------:R-:W-:Y:S01]  /*3a60*/  ISETP.LE.U32.AND P5, PT, R245, UR12, PT ;  /* 0x0000000cf5007c0c */ /* 0x000fe2000bfa3070 */
[----:B------:R-:W-:Y:S01]  /*3a70*/  FFMA.FTZ R245, R13, UR11, -R122 ;  /* 0x0000000b0df57c23 */ /* 0x000fe2000801087a */
[----:B------:R-:W-:Y:S01]  /*3a80*/  @P1 FSEL R25, R25, -INF , !P3 ;  /* 0xff80000019191808 */ /* 0x000fe20005800000 */
[----:B------:R-:W1:Y:S01]  /*3a90*/  MUFU.EX2 R241, R241 ;  /* 0x000000f100f17308 */ /* 0x000e620000000800 */
[-C--:B------:R-:W-:Y:S01]  /*3aa0*/  @P1 ISETP.GE.AND P4, PT, R248, R219.reuse, PT ;  /* 0x000000dbf800120c */ /* 0x080fe20003f86270 */
[----:B------:R-:W-:Y:S01]  /*3ab0*/  FFMA.FTZ R248, R14, UR11, -R187 ;  /* 0x0000000b0ef87c23 */ /* 0x000fe200080108bb */
[----:B------:R-:W-:Y:S01]  /*3ac0*/  @P1 FSEL R27, R27, -INF , !P3 ;  /* 0xff8000001b1b1808 */ /* 0x000fe20005800000 */
[----:B--2---:R-:W-:Y:S01]  /*3ad0*/  @!P6 FADD.FTZ R238, -R238, -RZ ;  /* 0x800000ffeeeee221 */ /* 0x004fe20000010100 */
[----:B---3--:R-:W-:Y:S02]  /*3ae0*/  LOP3.LUT R247, R249, UR24, R246, 0x96, !PT ;  /* 0x00000018f9f77c12 */ /* 0x008fe4000f8e96f6 */
[----:B------:R-:W-:Y:S03]  /*3af0*/  @P1 ISETP.GE.AND P6, PT, R252, R219, PT ;  /* 0x000000dbfc00120c */ /* 0x000fe60003fc6270 */
[----:B------:R2:W-:Y:S01]  /*3b00*/  MUFU.EX2 R242, R245 ;  /* 0x000000f500f27308 */ /* 0x0005e20000000800 */
[----:B------:R-:W-:Y:S01]  /*3b10*/  SHF.R.U32.HI R246, RZ, 0x18, R243 ;  /* 0x00000018fff67819 */ /* 0x000fe200000116f3 */
[----:B----4-:R-:W-:Y:S01]  /*3b20*/  @!P5 FADD.FTZ R239, -R239, -RZ ;  /* 0x800000ffefefd221 */ /* 0x010fe20000010100 */
[----:B------:R-:W-:Y:S01]  /*3b30*/  @P1 FSEL R28, R28, -INF , !P4 ;  /* 0xff8000001c1c1808 */ /* 0x000fe20006000000 */
[----:B------:R-:W-:Y:S01]  /*3b40*/  FFMA.FTZ R252, R18, UR11, -R121 ;  /* 0x0000000b12fc7c23 */ /* 0x000fe20008010879 */
[----:B------:R-:W-:Y:S01]  /*3b50*/  LOP3.LUT R249, R137, UR24, R244, 0x96, !PT ;  /* 0x0000001889f97c12 */ /* 0x000fe2000f8e96f4 */
[----:B------:R-:W-:Y:S01]  /*3b60*/  FFMA.FTZ R244, R15, UR11, -R187 ;  /* 0x0000000b0ff47c23 */ /* 0x000fe200080108bb */
[----:B------:R-:W-:Y:S03]  /*3b70*/  @P1 FSEL R30, R30, -INF , !P4 ;  /* 0xff8000001e1e1808 */ /* 0x000fe60006000000 */
[----:B------:R3:W4:Y:S01]  /*3b80*/  MUFU.EX2 R243, R248 ;  /* 0x000000f800f37308 */ /* 0x0007220000000800 */
[----:B------:R-:W-:Y:S01]  /*3b90*/  ISETP.LE.U32.AND P5, PT, R246, UR12, PT ;  /* 0x0000000cf6007c0c */ /* 0x000fe2000bfa3070 */
[----:B------:R-:W-:Y:S01]  /*3ba0*/  IMAD.WIDE.U32 R14, R249, -0x2daee0ad, RZ ;  /* 0xd2511f53f90e7825 */ /* 0x000fe200078e00ff */
[----:B------:R-:W-:Y:S01]  /*3bb0*/  @P1 FSEL R32, R32, -INF , !P4 ;  /* 0xff80000020201808 */ /* 0x000fe20006000000 */
[----:B------:R-:W4:Y:S01]  /*3bc0*/  LDG.E R246, desc[UR30][R250.64] ;  /* 0x0000001efaf67981 */ /* 0x000f22000c1e1900 */
[----:B------:R-:W-:Y:S01]  /*3bd0*/  @P1 FSEL R34, R34, -INF , !P4 ;  /* 0xff80000022221808 */ /* 0x000fe20006000000 */
[----:B------:R-:W-:Y:S01]  /*3be0*/  UIADD3 UR24, UR27, 0x646e171e, URZ ;  /* 0x646e171e1b187890 */ /* 0x000fe2000fffe03f */
[----:B------:R-:W-:Y:S01]  /*3bf0*/  @P1 FSEL R29, R29, -INF , !P6 ;  /* 0xff8000001d1d1808 */ /* 0x000fe20007000000 */
[----:B------:R-:W5:Y:S01]  /*3c00*/  LDG.E R249, desc[UR30][R250.64+0x80] ;  /* 0x0000801efaf97981 */ /* 0x000f62000c1e1900 */
[----:B------:R-:W-:Y:S01]  /*3c10*/  @P1 FSEL R31, R31, -INF , !P6 ;  /* 0xff8000001f1f1808 */ /* 0x000fe20007000000 */
[----:B------:R-:W-:Y:S01]  /*3c20*/  IMAD.WIDE.U32 R10, R247, -0x2daee0ad, RZ ;  /* 0xd2511f53f70a7825 */ /* 0x000fe200078e00ff */
[----:B------:R-:W-:Y:S01]  /*3c30*/  @P1 FSEL R33, R33, -INF , !P6 ;  /* 0xff80000021211808 */ /* 0x000fe20007000000 */
[----:B--2---:R-:W2:Y:S01]  /*3c40*/  LDG.E R245, desc[UR30][R250.64+0x20] ;  /* 0x0000201efaf57981 */ /* 0x004ea2000c1e1900 */
[----:B------:R-:W-:Y:S01]  /*3c50*/  LOP3.LUT R141, R15, UR24, R132, 0x96, !PT ;  /* 0x000000180f8d7c12 */ /* 0x000fe2000f8e9684 */
[----:B-1----:R-:W-:Y:S01]  /*3c60*/  @!P5 FADD.FTZ R240, -R240, -RZ ;  /* 0x800000fff0f0d221 */ /* 0x002fe20000010100 */
[----:B------:R-:W-:Y:S01]  /*3c70*/  LOP3.LUT R137, R11, UR24, R130, 0x96, !PT ;  /* 0x000000180b897c12 */ /* 0x000fe2000f8e9682 */
[----:B------:R-:W-:Y:S01]  /*3c80*/  FFMA.FTZ R247, R16, UR11, -R143 ;  /* 0x0000000b10f77c23 */ /* 0x000fe2000801088f */
[----:B------:R-:W-:Y:S01]  /*3c90*/  LOP3.LUT R130, R134, 0xff, RZ, 0xc0, !PT ;  /* 0x000000ff86827812 */ /* 0x000fe200078ec0ff */
[----:B---3--:R1:W5:Y:S01]  /*3ca0*/  LDG.E R248, desc[UR30][R250.64+0xa0] ;  /* 0x0000a01efaf87981 */ /* 0x008362000c1e1900 */
[----:B------:R-:W-:Y:S01]  /*3cb0*/  @P1 FSEL R35, R35, -INF , !P6 ;  /* 0xff80000023231808 */ /* 0x000fe20007000000 */
[----:B------:R-:W-:Y:S01]  /*3cc0*/  FFMA.FTZ R34, R34, UR11, -R121 ;  /* 0x0000000b22227c23 */ /* 0x000fe20008010879 */
[----:B------:R-:W-:Y:S01]  /*3cd0*/  ISETP.LE.U32.AND P5, PT, R130, UR12, PT ;  /* 0x0000000c82007c0c */ /* 0x000fe2000bfa3070 */
[----:B------:R-:W3:Y:S01]  /*3ce0*/  MUFU.EX2 R247, R247 ;  /* 0x000000f700f77308 */ /* 0x000ee20000000800 */
[----:B------:R-:W-:Y:S01]  /*3cf0*/  SHF.R.U32.HI R130, RZ, 0x10, R134 ;  /* 0x00000010ff827819 */ /* 0x000fe20000011686 */
[----:B------:R-:W-:Y:S01]  /*3d00*/  FFMA.FTZ R27, R27, UR11, -R187 ;  /* 0x0000000b1b1b7c23 */ /* 0x000fe200080108bb */
[----:B------:R-:W-:Y:S02]  /*3d10*/  LOP3.LUT R6, R10, 0xffff, RZ, 0xc0, !PT ;  /* 0x0000ffff0a067812 */ /* 0x000fe400078ec0ff */
[----:B------:R-:W-:Y:S02]  /*3d20*/  LOP3.LUT R130, R130, 0xff, RZ, 0xc0, !PT ;  /* 0x000000ff82827812 */ /* 0x000fe400078ec0ff */
[----:B------:R-:W-:Y:S03]  /*3d30*/  SHF.R.U32.HI R5, RZ, 0x10, R10 ;  /* 0x00000010ff057819 */ /* 0x000fe6000001160a */
[----:B------:R-:W3:Y:S01]  /*3d40*/  MUFU.EX2 R244, R244 ;  /* 0x000000f400f47308 */ /* 0x000ee20000000800 */
[----:B------:R-:W-:Y:S02]  /*3d50*/  ISETP.LE.U32.AND P3, PT, R130, UR12, PT ;  /* 0x0000000c82007c0c */ /* 0x000fe4000bf63070 */
[----:B------:R-:W-:Y:S01]  /*3d60*/  SHF.R.U32.HI R11, RZ, 0x10, R14 ;  /* 0x00000010ff0b7819 */ /* 0x000fe2000001160e */
[----:B------:R-:W-:Y:S01]  /*3d70*/  @!P5 FADD.FTZ R241, -R241, -RZ ;  /* 0x800000fff1f1d221 */ /* 0x000fe20000010100 */
[----:B------:R-:W-:Y:S02]  /*3d80*/  LOP3.LUT R9, R14, 0xffff, RZ, 0xc0, !PT ;  /* 0x0000ffff0e097812 */ /* 0x000fe400078ec0ff */
[----:B------:R-:W-:Y:S03]  /*3d90*/  LOP3.LUT R129, R10, 0xff, RZ, 0xc0, !PT ;  /* 0x000000ff0a817812 */ /* 0x000fe600078ec0ff */
[----:B------:R3:W-:Y:S01]  /*3da0*/  MUFU.EX2 R130, R142 ;  /* 0x0000008e00827308 */ /* 0x0007e20000000800 */
[----:B------:R-:W-:Y:S02]  /*3db0*/  SHF.R.U32.HI R7, RZ, 0x18, R10 ;  /* 0x00000018ff077819 */ /* 0x000fe4000001160a */
[----:B------:R-:W-:Y:S02]  /*3dc0*/  LOP3.LUT R13, R14, 0xff, RZ, 0xc0, !PT ;  /* 0x000000ff0e0d7812 */ /* 0x000fe400078ec0ff */
[----:B-1----:R-:W-:Y:S01]  /*3dd0*/  LOP3.LUT R251, R134, 0xffff, RZ, 0xc0, !PT ;  /* 0x0000ffff86fb7812 */ /* 0x002fe200078ec0ff */
[----:B----4-:R-:W-:Y:S01]  /*3de0*/  @!P3 FADD.FTZ R243, -R243, -RZ ;  /* 0x800000fff3f3b221 */ /* 0x010fe20000010100 */
[----:B------:R-:W-:Y:S03]  /*3df0*/  LOP3.LUT R135, R138, 0xff, RZ, 0xc0, !PT ;  /* 0x000000ff8a877812 */ /* 0x000fe600078ec0ff */
[----:B------:R1:W4:Y:S01]  /*3e00*/  MUFU.EX2 R250, R133 ;  /* 0x0000008500fa7308 */ /* 0x0003220000000800 */
[----:B------:R-:W-:Y:S02]  /*3e10*/  SHF.R.U32.HI R251, RZ, 0x8, R251 ;  /* 0x00000008fffb7819 */ /* 0x000fe400000116fb */
[----:B------:R-:W-:Y:S02]  /*3e20*/  ISETP.LE.U32.AND P5, PT, R135, UR12, PT ;  /* 0x0000000c87007c0c */ /* 0x000fe4000bfa3070 */
[----:B------:R-:W-:Y:S02]  /*3e30*/  LOP3.LUT R251, R251, 0xffff, RZ, 0xc0, !PT ;  /* 0x0000fffffbfb7812 */ /* 0x000fe400078ec0ff */
[----:B------:R-:W-:Y:S03]  /*3e40*/  SHF.R.U32.HI R134, RZ, 0x18, R134 ;  /* 0x00000018ff867819 */ /* 0x000fe60000011686 */
[----:B------:R-:W-:Y:S01]  /*3e50*/  MUFU.EX2 R252, R252 ;  /* 0x000000fc00fc7308 */ /* 0x000fe20000000800 */
[----:B------:R-:W-:Y:S01]  /*3e60*/  ISETP.LE.U32.AND P0, PT, R251, UR12, PT ;  /* 0x0000000cfb007c0c */ /* 0x000fe2000bf03070 */
[----:B---3--:R-:W-:Y:S01]  /*3e70*/  FFMA.FTZ R142, R26, UR11, -R187 ;  /* 0x0000000b1a8e7c23 */ /* 0x008fe200080108bb */
[--C-:B------:R-:W-:Y:S02]  /*3e80*/  SHF.R.U32.HI R135, RZ, 0x10, R138.reuse ;  /* 0x00000010ff877819 */ /* 0x100fe4000001168a */
[----:B------:R-:W-:Y:S02]  /*3e90*/  LOP3.LUT R26, R141, 0xff, RZ, 0xc0, !PT ;  /* 0x000000ff8d1a7812 */ /* 0x000fe400078ec0ff */
[----:B------:R-:W-:Y:S03]  /*3ea0*/  LOP3.LUT R135, R135, 0xff, RZ, 0xc0, !PT ;  /* 0x000000ff87877812 */ /* 0x000fe600078ec0ff */
[----:B------:R3:W4:Y:S01]  /*3eb0*/  MUFU.EX2 R251, R131 ;  /* 0x0000008300fb7308 */ /* 0x0007220000000800 */
[----:B-1----:R-:W-:Y:S01]  /*3ec0*/  LOP3.LUT R133, R138, 0xffff, RZ, 0xc0, !PT ;  /* 0x0000ffff8a857812 */ /* 0x002fe200078ec0ff */
[----:B------:R-:W-:Y:S01]  /*3ed0*/  @!P5 FADD.FTZ R247, -R247, -RZ ;  /* 0x800000fff7f7d221 */ /* 0x000fe20000010100 */
[----:B------:R-:W-:Y:S02]  /*3ee0*/  LOP3.LUT R139, R137, 0xff, RZ, 0xc0, !PT ;  /* 0x000000ff898b7812 */ /* 0x000fe400078ec0ff */
[----:B------:R-:W-:Y:S01]  /*3ef0*/  SHF.R.U32.HI R133, RZ, 0x8, R133 ;  /* 0x00000008ff857819 */ /* 0x000fe20000011685 */
[----:B------:R-:W-:Y:S01]  /*3f00*/  @!P0 FADD.FTZ R242, -R242, -RZ ;  /* 0x800000fff2f28221 */ /* 0x000fe20000010100 */
[----:B------:R-:W-:Y:S01]  /*3f10*/  ISETP.LE.U32.AND P0, PT, R134, UR12, PT ;  /* 0x0000000c86007c0c */ /* 0x000fe2000bf03070 */
[--C-:B------:R-:W-:Y:S01]  /*3f20*/  FFMA.FTZ R134, R22, UR11, -R121.reuse ;  /* 0x0000000b16867c23 */ /* 0x100fe20008010879 */
[----:B------:R-:W-:Y:S01]  /*3f30*/  LOP3.LUT R133, R133, 0xffff, RZ, 0xc0, !PT ;  /* 0x0000ffff85857812 */ /* 0x000fe200078ec0ff */
[----:B------:R-:W-:Y:S01]  /*3f40*/  MUFU.EX2 R142, R142 ;  /* 0x0000008e008e7308 */ /* 0x000fe20000000800 */
[----:B------:R-:W-:Y:S02]  /*3f50*/  SHF.R.U32.HI R138, RZ, 0x18, R138 ;  /* 0x00000018ff8a7819 */ /* 0x000fe4000001168a */
[----:B------:R-:W-:Y:S01]  /*3f60*/  ISETP.LE.U32.AND P3, PT, R133, UR12, PT ;  /* 0x0000000c85007c0c */ /* 0x000fe2000bf63070 */
[--C-:B------:R-:W-:Y:S01]  /*3f70*/  FFMA.FTZ R133, R23, UR11, -R121.reuse ;  /* 0x0000000b17857c23 */ /* 0x100fe20008010879 */
[----:B------:R-:W-:Y:S01]  /*3f80*/  ISETP.LE.U32.AND P5, PT, R138, UR12, PT ;  /* 0x0000000c8a007c0c */ /* 0x000fe2000bfa3070 */
[----:B------:R-:W-:Y:S01]  /*3f90*/  FFMA.FTZ R121, R35, UR11, -R121 ;  /* 0x0000000b23797c23 */ /* 0x000fe20008010879 */
[----:B------:R-:W-:Y:S01]  /*3fa0*/  SHF.R.U32.HI R138, RZ, 0x18, R137 ;  /* 0x00000018ff8a7819 */ /* 0x000fe20000011689 */
[----:B---3--:R-:W-:Y:S02]  /*3fb0*/  FFMA.FTZ R131, R21, UR11, -R143 ;  /* 0x0000000b15837c23 */ /* 0x008fe4000801088f */
[----:B------:R-:W1:Y:S01]  /*3fc0*/  MUFU.EX2 R134, R134 ;  /* 0x0000008600867308 */ /* 0x000e620000000800 */
[----:B------:R-:W-:Y:S01]  /*3fd0*/  @!P0 FADD.FTZ R244, -R244, -RZ ;  /* 0x800000fff4f48221 */ /* 0x000fe20000010100 */
[----:B------:R-:W-:Y:S01]  /*3fe0*/  ISETP.LE.U32.AND P0, PT, R135, UR12, PT ;  /* 0x0000000c87007c0c */ /* 0x000fe2000bf03070 */
[----:B------:R-:W-:Y:S01]  /*3ff0*/  FFMA.FTZ R135, R24, UR11, -R122 ;  /* 0x0000000b18877c23 */ /* 0x000fe2000801087a */
[----:B------:R-:W-:Y:S02]  /*4000*/  ISETP.LE.U32.AND P6, PT, R26, UR12, PT ;  /* 0x0000000c1a007c0c */ /* 0x000fe4000bfc3070 */
[----:B------:R-:W-:Y:S01]  /*4010*/  SHF.R.U32.HI R10, RZ, 0x18, R14 ;  /* 0x00000018ff0a7819 */ /* 0x000fe2000001160e */
[----:B----4-:R-:W-:Y:S01]  /*4020*/  @!P3 FADD.FTZ R250, -R250, -RZ ;  /* 0x800000fffafab221 */ /* 0x010fe20000010100 */
[----:B------:R-:W-:Y:S01]  /*4030*/  ISETP.LE.U32.AND P3, PT, R139, UR12, PT ;  /* 0x0000000c8b007c0c */ /* 0x000fe2000bf63070 */
[----:B------:R-:W-:Y:S01]  /*4040*/  FFMA.FTZ R139, R25, UR11, -R122 ;  /* 0x0000000b198b7c23 */ /* 0x000fe2000801087a */
[----:B------:R-:W-:Y:S01]  /*4050*/  SHF.R.U32.HI R25, RZ, 0x10, R137 ;  /* 0x00000010ff197819 */ /* 0x000fe20000011689 */
[----:B------:R-:W-:Y:S01]  /*4060*/  @!P5 FADD.FTZ R251, -R251, -RZ ;  /* 0x800000fffbfbd221 */ /* 0x000fe20000010100 */
[----:B------:R-:W-:Y:S01]  /*4070*/  LOP3.LUT R137, R137, 0xffff, RZ, 0xc0, !PT ;  /* 0x0000ffff89897812 */ /* 0x000fe200078ec0ff */
[----:B------:R-:W3:Y:S01]  /*4080*/  MUFU.EX2 R131, R131 ;  /* 0x0000008300837308 */ /* 0x000ee20000000800 */
[----:B------:R-:W-:Y:S01]  /*4090*/  LOP3.LUT R25, R25, 0xff, RZ, 0xc0, !PT ;  /* 0x000000ff19197812 */ /* 0x000fe200078ec0ff */
[----:B------:R-:W-:Y:S01]  /*40a0*/  @!P0 FADD.FTZ R252, -R252, -RZ ;  /* 0x800000fffcfc8221 */ /* 0x000fe20000010100 */
[----:B------:R-:W-:Y:S02]  /*40b0*/  SHF.R.U32.HI R137, RZ, 0x8, R137 ;  /* 0x00000008ff897819 */ /* 0x000fe40000011689 */
[----:B------:R-:W-:Y:S02]  /*40c0*/  ISETP.LE.U32.AND P5, PT, R25, UR12, PT ;  /* 0x0000000c19007c0c */ /* 0x000fe4000bfa3070 */
[----:B------:R-:W-:Y:S01]  /*40d0*/  LOP3.LUT R137, R137, 0xffff, RZ, 0xc0, !PT ;  /* 0x0000ffff89897812 */ /* 0x000fe200078ec0ff */
[----:B------:R-:W-:Y:S01]  /*40e0*/  @!P3 FADD.FTZ R130, -R130, -RZ ;  /* 0x800000ff8282b221 */ /* 0x000fe20000010100 */
[----:B------:R-:W-:Y:S01]  /*40f0*/  LOP3.LUT R25, R141, 0xffff, RZ, 0xc0, !PT ;  /* 0x0000ffff8d197812 */ /* 0x000fe200078ec0ff */
[----:B------:R-:W4:Y:S01]  /*4100*/  MUFU.EX2 R133, R133 ;  /* 0x0000008500857308 */ /* 0x000f220000000800 */
[----:B------:R-:W-:Y:S02]  /*4110*/  ISETP.LE.U32.AND P4, PT, R137, UR12, PT ;  /* 0x0000000c89007c0c */ /* 0x000fe4000bf83070 */
[----:B------:R-:W-:Y:S02]  /*4120*/  SHF.R.U32.HI R25, RZ, 0x8, R25 ;  /* 0x00000008ff197819 */ /* 0x000fe40000011619 */
[----:B------:R-:W-:Y:S02]  /*4130*/  ISETP.LE.U32.AND P0, PT, R138, UR12, PT ;  /* 0x0000000c8a007c0c */ /* 0x000fe4000bf03070 */
[----:B------:R-:W-:Y:S03]  /*4140*/  LOP3.LUT R26, R25, 0xffff, RZ, 0xc0, !PT ;  /* 0x0000ffff191a7812 */ /* 0x000fe600078ec0ff */
[----:B------:R4:W-:Y:S01]  /*4150*/  MUFU.EX2 R137, R27 ;  /* 0x0000001b00897308 */ /* 0x0009e20000000800 */
[--C-:B------:R-:W-:Y:S01]  /*4160*/  SHF.R.U32.HI R25, RZ, 0x10, R141.reuse ;  /* 0x00000010ff197819 */ /* 0x100fe2000001168d */
[----:B-1----:R-:W-:Y:S01]  /*4170*/  @!P5 FADD.FTZ R134, -R134, -RZ ;  /* 0x800000ff8686d221 */ /* 0x002fe20000010100 */
[----:B------:R-:W-:Y:S02]  /*4180*/  ISETP.LE.U32.AND P3, PT, R26, UR12, PT ;  /* 0x0000000c1a007c0c */ /* 0x000fe4000bf63070 */
[----:B------:R-:W-:Y:S01]  /*4190*/  LOP3.LUT R25, R25, 0xff, RZ, 0xc0, !PT ;  /* 0x000000ff19197812 */ /* 0x000fe200078ec0ff */
[----:B---3--:R-:W-:Y:S01]  /*41a0*/  @!P4 FADD.FTZ R131, -R131, -RZ ;  /* 0x800000ff8383c221 */ /* 0x008fe20000010100 */
[----:B------:R-:W-:Y:S03]  /*41b0*/  SHF.R.U32.HI R26, RZ, 0x18, R141 ;  /* 0x00000018ff1a7819 */ /* 0x000fe6000001168d */
[----:B------:R-:W1:Y:S01]  /*41c0*/  MUFU.EX2 R138, R139 ;  /* 0x0000008b008a7308 */ /* 0x000e620000000800 */
[----:B------:R-:W-:Y:S01]  /*41d0*/  ISETP.LE.U32.AND P5, PT, R25, UR12, PT ;  /* 0x0000000c19007c0c */ /* 0x000fe2000bfa3070 */
[----:B----4-:R-:W-:Y:S01]  /*41e0*/  @!P0 FADD.FTZ R133, -R133, -RZ ;  /* 0x800000ff85858221 */ /* 0x010fe20000010100 */
[----:B------:R-:W-:Y:S02]  /*41f0*/  SHF.R.U32.HI R25, RZ, 0x8, R6 ;  /* 0x00000008ff197819 */ /* 0x000fe40000011606 */
[----:B------:R-:W-:Y:S02]  /*4200*/  ISETP.LE.U32.AND P4, PT, R26, UR12, PT ;  /* 0x0000000c1a007c0c */ /* 0x000fe4000bf83070 */
[----:B------:R-:W-:Y:S03]  /*4210*/  LOP3.LUT R25, R25, 0xffff, RZ, 0xc0, !PT ;  /* 0x0000ffff19197812 */ /* 0x000fe600078ec0ff */
[----:B------:R-:W3:Y:S01]  /*4220*/  MUFU.EX2 R135, R135 ;  /* 0x0000008700877308 */ /* 0x000ee20000000800 */
[--C-:B------:R-:W-:Y:S01]  /*4230*/  FFMA.FTZ R27, R32, UR11, -R143.reuse ;  /* 0x0000000b201b7c23 */ /* 0x100fe2000801088f */
[----:B------:R-:W-:Y:S01]  /*4240*/  FFMA.FTZ R143, R33, UR11, -R143 ;  /* 0x0000000b218f7c23 */ /* 0x000fe2000801088f */
[----:B------:R-:W-:Y:S02]  /*4250*/  SHF.R.U32.HI R26, RZ, 0x8, R9 ;  /* 0x00000008ff1a7819 */ /* 0x000fe40000011609 */
[----:B------:R-:W-:Y:S01]  /*4260*/  ISETP.LE.U32.AND P0, PT, R129, UR12, PT ;  /* 0x0000000c81007c0c */ /* 0x000fe2000bf03070 */
[----:B------:R-:W-:Y:S01]  /*4270*/  @!P5 FADD.FTZ R142, -R142, -RZ ;  /* 0x800000ff8e8ed221 */ /* 0x000fe20000010100 */
[----:B------:R-:W-:Y:S03]  /*4280*/  F2FP.RELU.BF16.F32.PACK_AB R35, R250, R247 ;  /* 0x000000f7fa23723e */ /* 0x000fe600000018ff */
[----:B------:R-:W4:Y:S01]  /*4290*/  MUFU.EX2 R143, R143 ;  /* 0x0000008f008f7308 */ /* 0x000f220000000800 */
[----:B-1----:R-:W-:Y:S01]  /*42a0*/  @!P3 FADD.FTZ R138, -R138, -RZ ;  /* 0x800000ff8a8ab221 */ /* 0x002fe20000010100 */
[----:B------:R-:W-:Y:S01]  /*42b0*/  ISETP.LE.U32.AND P3, PT, R25, UR12, PT ;  /* 0x0000000c19007c0c */ /* 0x000fe2000bf63070 */
[----:B------:R-:W-:Y:S01]  /*42c0*/  @!P4 FADD.FTZ R137, -R137, -RZ ;  /* 0x800000ff8989c221 */ /* 0x000fe20000010100 */
[----:B------:R-:W-:Y:S01]  /*42d0*/  LOP3.LUT R25, R5, 0xff, RZ, 0xc0, !PT ;  /* 0x000000ff05197812 */ /* 0x000fe200078ec0ff */
[--C-:B------:R-:W-:Y:S01]  /*42e0*/  FFMA.FTZ R139, R28, UR11, -R122.reuse ;  /* 0x0000000b1c8b7c23 */ /* 0x100fe2000801087a */
[----:B------:R-:W-:Y:S01]  /*42f0*/  F2FP.RELU.BF16.F32.PACK_AB R33, R251, R252 ;  /* 0x000000fcfb21723e */ /* 0x000fe200000018ff */
[----:B------:R-:W-:Y:S03]  /*4300*/  FFMA.FTZ R122, R29, UR11, -R122 ;  /* 0x0000000b1d7a7c23 */ /* 0x000fe6000801087a */
[----:B------:R1:W1:Y:S01]  /*4310*/  MUFU.EX2 R141, R27 ;  /* 0x0000001b008d7308 */ /* 0x0002620000000800 */
[----:B------:R-:W-:Y:S01]  /*4320*/  ISETP.LE.U32.AND P4, PT, R25, UR12, PT ;  /* 0x0000000c19007c0c */ /* 0x000fe2000bf83070 */
[----:B---3--:R-:W-:Y:S01]  /*4330*/  @!P6 FADD.FTZ R135, -R135, -RZ ;  /* 0x800000ff8787e221 */ /* 0x008fe20000010100 */
[----:B------:R-:W-:Y:S02]  /*4340*/  LOP3.LUT R25, R11, 0xff, RZ, 0xc0, !PT ;  /* 0x000000ff0b197812 */ /* 0x000fe400078ec0ff */
[----:B------:R-:W-:Y:S02]  /*4350*/  ISETP.LE.U32.AND P6, PT, R7, UR12, PT ;  /* 0x0000000c07007c0c */ /* 0x000fe4000bfc3070 */
[----:B------:R-:W-:Y:S03]  /*4360*/  ISETP.LE.U32.AND P5, PT, R13, UR12, PT ;  /* 0x0000000c0d007c0c */ /* 0x000fe6000bfa3070 */
[----:B------:R3:W3:Y:S01]  /*4370*/  MUFU.EX2 R129, R34 ;  /* 0x0000002200817308 */ /* 0x0006e20000000800 */
[----:B----4-:R-:W-:Y:S01]  /*4380*/  @!P3 FADD.FTZ R143, -R143, -RZ ;  /* 0x800000ff8f8fb221 */ /* 0x010fe20000010100 */
[----:B------:R-:W-:Y:S02]  /*4390*/  ISETP.LE.U32.AND P3, PT, R25, UR12, PT ;  /* 0x0000000c19007c0c */ /* 0x000fe4000bf63070 */
[----:B------:R-:W-:Y:S02]  /*43a0*/  LOP3.LUT R25, R26, 0xffff, RZ, 0xc0, !PT ;  /* 0x0000ffff1a197812 */ /* 0x000fe400078ec0ff */
[----:B------:R-:W-:Y:S04]  /*43b0*/  F2FP.RELU.BF16.F32.PACK_AB R26, R236, R235 ;  /* 0x000000ebec1a723e */ /* 0x000fe800000018ff */
[----:B------:R-:W4:Y:S01]  /*43c0*/  MUFU.EX2 R126, R121 ;  /* 0x00000079007e7308 */ /* 0x000f220000000800 */
[--C-:B-1----:R-:W-:Y:S01]  /*43d0*/  FFMA.FTZ R27, R30, UR11, -R187.reuse ;  /* 0x0000000b1e1b7c23 */ /* 0x102fe200080108bb */
[----:B------:R-:W-:Y:S01]  /*43e0*/  F2FP.RELU.BF16.F32.PACK_AB R30, R234, R223 ;  /* 0x000000dfea1e723e */ /* 0x000fe200000018ff */
[----:B------:R1:W-:Y:S01]  /*43f0*/  STS [R199+0xe400], R26 ;  /* 0x00e4001ac7007388 */ /* 0x0003e20000000800 */
[----:B------:R-:W-:Y:S01]  /*4400*/  FFMA.FTZ R187, R31, UR11, -R187 ;  /* 0x0000000b1fbb7c23 */ /* 0x000fe200080108bb */
[----:B------:R-:W-:Y:S01]  /*4410*/  F2FP.RELU.BF16.F32.PACK_AB R31, R238, R237 ;  /* 0x000000edee1f723e */ /* 0x000fe200000018ff */
[----:B------:R-:W-:Y:S01]  /*4420*/  @!P0 FADD.FTZ R141, -R141, -RZ ;  /* 0x800000ff8d8d8221 */ /* 0x000fe20000010100 */
[----:B------:R1:W-:Y:S03]  /*4430*/  STS [R199+0xe000], R30 ;  /* 0x00e0001ec7007388 */ /* 0x0003e60000000800 */
[----:B------:R1:W1:Y:S01]  /*4440*/  MUFU.EX2 R123, R27 ;  /* 0x0000001b007b7308 */ /* 0x0002620000000800 */
[----:B---3--:R-:W-:Y:S01]  /*4450*/  F2FP.RELU.BF16.F32.PACK_AB R34, R240, R239 ;  /* 0x000000eff022723e */ /* 0x008fe200000018ff */
[----:B------:R-:W-:Y:S01]  /*4460*/  @!P4 FADD.FTZ R129, -R129, -RZ ;  /* 0x800000ff8181c221 */ /* 0x000fe20000010100 */
[----:B------:R-:W-:Y:S01]  /*4470*/  STS [R206+0xe000], R35 ;  /* 0x00e00023ce007388 */ /* 0x000fe20000000800 */
[----:B------:R-:W-:Y:S02]  /*4480*/  ISETP.LE.U32.AND P4, PT, R25, UR12, PT ;  /* 0x0000000c19007c0c */ /* 0x000fe4000bf83070 */
[----:B------:R-:W-:Y:S01]  /*4490*/  F2FP.RELU.BF16.F32.PACK_AB R25, R244, R243 ;  /* 0x000000f3f419723e */ /* 0x000fe200000018ff */
[----:B------:R-:W-:Y:S03]  /*44a0*/  STS [R206+0xe400], R33 ;  /* 0x00e40021ce007388 */ /* 0x000fe60000000800 */
[----:B------:R-:W3:Y:S01]  /*44b0*/  MUFU.EX2 R139, R139 ;  /* 0x0000008b008b7308 */ /* 0x000ee20000000800 */
[----:B------:R-:W-:Y:S01]  /*44c0*/  ISETP.LE.U32.AND P0, PT, R10, UR12, PT ;  /* 0x0000000c0a007c0c */ /* 0x000fe2000bf03070 */
[----:B----4-:R-:W-:Y:S01]  /*44d0*/  @!P6 FADD.FTZ R126, -R126, -RZ ;  /* 0x800000ff7e7ee221 */ /* 0x010fe20000010100 */
[----:B------:R-:W-:Y:S01]  /*44e0*/  STS [R199+0xf000], R31 ;  /* 0x00f0001fc7007388 */ /* 0x000fe20000000800 */
[----:B------:R-:W-:Y:S02]  /*44f0*/  F2FP.RELU.BF16.F32.PACK_AB R29, R143, R141 ;  /* 0x0000008d8f1d723e */ /* 0x000fe400000018ff */
[----:B------:R-:W-:Y:S01]  /*4500*/  FSETP.GE.FTZ.AND P6, PT, R247, RZ, PT ;  /* 0x000000fff700720b */ /* 0x000fe20003fd6000 */
[----:B------:R4:W-:Y:S03]  /*4510*/  STS [R199+0xf400], R34 ;  /* 0x00f40022c7007388 */ /* 0x0009e60000000800 */
[----:B------:R-:W4:Y:S01]  /*4520*/  MUFU.EX2 R122, R122 ;  /* 0x0000007a007a7308 */ /* 0x000f220000000800 */
[----:B-1----:R-:W-:Y:S01]  /*4530*/  F2FP.RELU.BF16.F32.PACK_AB R27, R242, R241 ;  /* 0x000000f1f21b723e */ /* 0x002fe200000018ff */
[----:B------:R-:W-:Y:S01]  /*4540*/  @!P3 FADD.FTZ R123, -R123, -RZ ;  /* 0x800000ff7b7bb221 */ /* 0x000fe20000010100 */
[----:B------:R1:W-:Y:S01]  /*4550*/  STS [R206+0xf400], R25 ;  /* 0x00f40019ce007388 */ /* 0x0003e20000000800 */
[----:B------:R-:W-:Y:S02]  /*4560*/  F2FP.RELU.BF16.F32.PACK_AB R26, R133, R134 ;  /* 0x00000086851a723e */ /* 0x000fe400000018ff */
[C---:B------:R-:W-:Y:S01]  /*4570*/  FSETP.GE.FTZ.AND P3, PT, R131.reuse, RZ, PT ;  /* 0x000000ff8300720b */ /* 0x040fe20003f76000 */
[----:B------:R1:W-:Y:S01]  /*4580*/  STS [R206+0xf000], R27 ;  /* 0x00f0001bce007388 */ /* 0x0003e20000000800 */
[----:B------:R-:W-:Y:S02]  /*4590*/  F2FP.RELU.BF16.F32.PACK_AB R30, R131, R130 ;  /* 0x00000082831e723e */ /* 0x000fe400000018ff */
[----:B------:R-:W1:Y:S01]  /*45a0*/  MUFU.EX2 R125, R187 ;  /* 0x000000bb007d7308 */ /* 0x000e620000000800 */
[----:B---3--:R-:W-:Y:S01]  /*45b0*/  @!P5 FADD.FTZ R139, -R139, -RZ ;  /* 0x800000ff8b8bd221 */ /* 0x008fe20000010100 */
[----:B------:R3:W-:Y:S01]  /*45c0*/  STS [R205+0xe400], R26 ;  /* 0x00e4001acd007388 */ /* 0x0007e20000000800 */
[----:B------:R-:W-:Y:S03]  /*45d0*/  FSETP.GE.FTZ.AND P5, PT, R250, RZ, PT ;  /* 0x000000fffa00720b */ /* 0x000fe60003fb6000 */
[----:B------:R3:W-:Y:S01]  /*45e0*/  STS [R205+0xe000], R30 ;  /* 0x00e0001ecd007388 */ /* 0x0007e20000000800 */
[----:B----4-:R-:W-:Y:S01]  /*45f0*/  @!P4 FADD.FTZ R122, -R122, -RZ ;  /* 0x800000ff7a7ac221 */ /* 0x010fe20000010100 */
[----:B------:R-:W-:Y:S02]  /*4600*/  FSETP.GE.FTZ.AND P4, PT, R130, RZ, PT ;  /* 0x000000ff8200720b */ /* 0x000fe40003f96000 */
[----:B------:R-:W-:Y:S01]  /*4610*/  STS [R207+0xe000], R29 ;  /* 0x00e0001dcf007388 */ /* 0x000fe20000000800 */
[----:B------:R-:W-:Y:S01]  /*4620*/  F2FP.RELU.BF16.F32.PACK_AB R34, R126, R129 ;  /* 0x000000817e22723e */ /* 0x000fe200000018ff */
[----:B-1----:R-:W-:Y:S01]  /*4630*/  @!P0 FADD.FTZ R125, -R125, -RZ ;  /* 0x800000ff7d7d8221 */ /* 0x002fe20000010100 */
[----:B------:R-:W-:Y:S02]  /*4640*/  SEL R187, R208, 0xffffffc0, !P2 ;  /* 0xffffffc0d0bb7807 */ /* 0x000fe40005000000 */
[----:B------:R-:W-:Y:S01]  /*4650*/  F2FP.RELU.BF16.F32.PACK_AB R25, R137, R142 ;  /* 0x0000008e8919723e */ /* 0x000fe200000018ff */
[----:B------:R-:W-:Y:S01]  /*4660*/  STS [R207+0xe400], R34 ;  /* 0x00e40022cf007388 */ /* 0x000fe20000000800 */
[----:B------:R-:W-:Y:S01]  /*4670*/  FSETP.GE.FTZ.AND P0, PT, R223, RZ, PT ;  /* 0x000000ffdf00720b */ /* 0x000fe20003f16000 */
[----:B------:R-:W-:Y:S01]  /*4680*/  IMAD.IADD R121, R116, 0x1, R187 ;  /* 0x0000000174797824 */ /* 0x000fe200078e02bb */
[----:B------:R-:W-:Y:S01]  /*4690*/  F2FP.RELU.BF16.F32.PACK_AB R27, R138, R135 ;  /* 0x000000878a1b723e */ /* 0x000fe200000018ff */
[----:B------:R-:W-:Y:S01]  /*46a0*/  STS [R205+0xf400], R25 ;  /* 0x00f40019cd007388 */ /* 0x000fe20000000800 */
[----:B---3--:R-:W-:Y:S03]  /*46b0*/  F2FP.RELU.BF16.F32.PACK_AB R26, R125, R123 ;  /* 0x0000007b7d1a723e */ /* 0x008fe600000018ff */
[----:B------:R-:W-:Y:S01]  /*46c0*/  STS [R205+0xf000], R27 ;  /* 0x00f0001bcd007388 */ /* 0x000fe20000000800 */
[----:B------:R-:W-:Y:S03]  /*46d0*/  F2FP.RELU.BF16.F32.PACK_AB R30, R122, R139 ;  /* 0x0000008b7a1e723e */ /* 0x000fe600000018ff */
[----:B------:R-:W-:Y:S04]  /*46e0*/  STS [R207+0xf400], R26 ;  /* 0x00f4001acf007388 */ /* 0x000fe80000000800 */
[----:B------:R-:W-:Y:S04]  /*46f0*/  STS [R207+0xf000], R30 ;  /* 0x00f0001ecf007388 */ /* 0x000fe80000000800 */
[----:B------:R-:W1:Y:S08]  /*4700*/  LDSM.16.M88.4 R100, [R0+UR6+0x4000] ;  /* 0x004000060064783b */ /* 0x000e700008000200 */
[----:B------:R-:W3:Y:S08]  /*4710*/  LDSM.16.M88.4 R104, [R0+UR6+0x5000] ;  /* 0x005000060068783b */ /* 0x000ef00008000200 */
[----:B------:R-:W4:Y:S08]  /*4720*/  LDSM.16.M88.4 R108, [R120] ;  /* 0x00000000786c783b */ /* 0x000f300000000200 */
[----:B------:R2:W4:Y:S08]  /*4730*/  LDSM.16.M88.4 R112, [R120+0x1000] ;  /* 0x001000007870783b */ /* 0x0005300000000200 */
[----:B------:R-:W4:Y:S01]  /*4740*/  LDSM.16.M88.4 R116, [R121] ;  /* 0x000000007974783b */ /* 0x000f220000000200 */
[-C--:B-1----:R-:W-:Y:S03]  /*4750*/  HMMA.16816.F32.BF16 R4, R100, R144.reuse, RZ ;  /* 0x000000906404723c */ /* 0x082fe600000418ff */
[----:B--2---:R-:W-:Y:S03]  /*4760*/  IMAD.IADD R120, R187, 0x1, R120 ;  /* 0x00000001bb787824 */ /* 0x004fe600078e0278 */
[C---:B---3--:R-:W-:Y:S06]  /*4770*/  HMMA.16816.F32.BF16 R8, R104.reuse, R144, RZ ;  /* 0x000000906808723c */ /* 0x048fec00000418ff */
[-C--:B------:R-:W-:Y:S06]  /*4780*/  HMMA.16816.F32.BF16 R12, R104, R146.reuse, RZ ;  /* 0x00000092680c723c */ /* 0x080fec00000418ff */
[C---:B------:R-:W-:Y:S06]  /*4790*/  HMMA.16816.F32.BF16 R16, R100.reuse, R146, RZ ;  /* 0x000000926410723c */ /* 0x040fec00000418ff */
[-C--:B------:R-:W-:Y:S06]  /*47a0*/  HMMA.16816.F32.BF16 R20, R100, R148.reuse, RZ ;  /* 0x000000946414723c */ /* 0x080fec00000418ff */
[C---:B------:R-:W-:Y:S06]  /*47b0*/  HMMA.16816.F32.BF16 R24, R104.reuse, R148, RZ ;  /* 0x000000946818723c */ /* 0x040fec00000418ff */
[-C--:B------:R-:W-:Y:S01]  /*47c0*/  HMMA.16816.F32.BF16 R28, R104, R150.reuse, RZ ;  /* 0x00000096681c723c */ /* 0x080fe200000418ff */
[----:B------:R-:W-:Y:S05]  /*47d0*/  LDSM.16.M88.4 R104, [R120] ;  /* 0x000000007868783b */ /* 0x000fea0000000200 */
[----:B------:R-:W-:Y:S03]  /*47e0*/  HMMA.16816.F32.BF16 R32, R100, R150, RZ ;  /* 0x000000966420723c */ /* 0x000fe600000418ff */
[----:B------:R-:W1:Y:S03]  /*47f0*/  LDSM.16.M88.4 R100, [R121+0x1000] ;  /* 0x001000007964783b */ /* 0x000e660000000200 */
        /* <DEDUP_REMOVED lines=8> */
[----:B------:R-:W2:Y:S05]  /*4880*/  LDSM.16.M88.4 R108, [R120+0x1000] ;  /* 0x00100000786c783b */ /* 0x000eaa0000000200 */
        /* <DEDUP_REMOVED lines=8> */
[-C--:B------:R-:W-:Y:S06]  /*4910*/  HMMA.16816.F32.BF16 R4, R104, R168.reuse, R4 ;  /* 0x000000a86804723c */ /* 0x080fec0000041804 */
[C---:B--2---:R-:W-:Y:S06]  /*4920*/  HMMA.16816.F32.BF16 R8, R108.reuse, R168, R8 ;  /* 0x000000a86c08723c */ /* 0x044fec0000041808 */
[-C--:B------:R-:W-:Y:S06]  /*4930*/  HMMA.16816.F32.BF16 R12, R108, R170.reuse, R12 ;  /* 0x000000aa6c0c723c */ /* 0x080fec000004180c */
[C---:B------:R-:W-:Y:S06]  /*4940*/  HMMA.16816.F32.BF16 R16, R104.reuse, R170, R16 ;  /* 0x000000aa6810723c */ /* 0x040fec0000041810 */
[-C--:B------:R-:W-:Y:S05]  /*4950*/  HMMA.16816.F32.BF16 R20, R104, R172.reuse, R20 ;  /* 0x000000ac6814723c */ /* 0x080fea0000041814 */
[----:B------:R-:W-:Y:S01]  /*4960*/  FADD.FTZ R113, -R246, R4 ;  /* 0x00000004f6717221 */ /* 0x000fe20000010100 */
[C---:B------:R-:W-:Y:S05]  /*4970*/  HMMA.16816.F32.BF16 R24, R108.reuse, R172, R24 ;  /* 0x000000ac6c18723c */ /* 0x040fea0000041818 */
[-C--:B------:R-:W-:Y:S01]  /*4980*/  FSEL R114, R113, R246.reuse, P0 ;  /* 0x000000f671727208 */ /* 0x080fe20000000000 */
[-C--:B------:R-:W-:Y:S03]  /*4990*/  HMMA.16816.F32.BF16 R28, R108, R174.reuse, R28 ;  /* 0x000000ae6c1c723c */ /* 0x080fe6000004181c */
[----:B------:R-:W-:Y:S02]  /*49a0*/  FSETP.GE.FTZ.AND P0, PT, R234, RZ, PT ;  /* 0x000000ffea00720b */ /* 0x000fe40003f16000 */
[C---:B------:R-:W-:Y:S01]  /*49b0*/  FADD.FTZ R5, -R246.reuse, R5 ;  /* 0x00000005f6057221 */ /* 0x040fe20000010100 */
[----:B------:R-:W-:Y:S05]  /*49c0*/  HMMA.16816.F32.BF16 R32, R104, R174, R32 ;  /* 0x000000ae6820723c */ /* 0x000fea0000041820 */
[-C--:B------:R-:W-:Y:S01]  /*49d0*/  FSEL R5, R5, R246.reuse, P0 ;  /* 0x000000f605057208 */ /* 0x080fe20000000000 */
[C---:B------:R-:W-:Y:S01]  /*49e0*/  FADD.FTZ R17, -R246.reuse, R17 ;  /* 0x00000011f6117221 */ /* 0x040fe20000010100 */
[----:B------:R-:W-:Y:S01]  /*49f0*/  FSETP.GE.FTZ.AND P0, PT, R143, RZ, PT ;  /* 0x000000ff8f00720b */ /* 0x000fe20003f16000 */
[C---:B------:R-:W-:Y:S03]  /*4a00*/  FADD.FTZ R105, -R246.reuse, R16 ;  /* 0x00000010f6697221 */ /* 0x040fe60000010100 */
[-C--:B------:R-:W-:Y:S01]  /*4a10*/  FSEL R17, R17, R246.reuse, P5 ;  /* 0x000000f611117208 */ /* 0x080fe20002800000 */
[C---:B------:R-:W-:Y:S01]  /*4a20*/  FADD.FTZ R107, -R246.reuse, R20 ;  /* 0x00000014f66b7221 */ /* 0x040fe20000010100 */
[----:B------:R-:W-:Y:S01]  /*4a30*/  FSEL R106, R105, R246, P6 ;  /* 0x000000f6696a7208 */ /* 0x000fe20003000000 */
[----:B------:R-:W-:Y:S01]  /*4a40*/  FADD.FTZ R21, -R246, R21 ;  /* 0x00000015f6157221 */ /* 0x000fe20000010100 */
[----:B------:R-:W-:Y:S01]  /*4a50*/  ISETP.GE.AND P6, PT, R220, 0x1, PT ;  /* 0x00000001dc00780c */ /* 0x000fe20003fc6270 */
[----:B------:R-:W-:Y:S01]  /*4a60*/  FMUL.FTZ R223, R223, R114 ;  /* 0x00000072dfdf7220 */ /* 0x000fe20000410000 */
[-C--:B------:R-:W-:Y:S01]  /*4a70*/  FSEL R107, R107, R246.reuse, P4 ;  /* 0x000000f66b6b7208 */ /* 0x080fe20002000000 */
[----:B------:R-:W-:Y:S01]  /*4a80*/  FMUL.FTZ R234, R234, R5 ;  /* 0x00000005eaea7220 */ /* 0x000fe20000410000 */
[----:B------:R-:W-:Y:S01]  /*4a90*/  FSEL R114, R21, R246, P3 ;  /* 0x000000f615727208 */ /* 0x000fe20001800000 */
[----:B------:R-:W-:Y:S01]  /*4aa0*/  FMUL.FTZ R247, R247, R106 ;  /* 0x0000006af7f77220 */ /* 0x000fe20000410000 */
[----:B------:R-:W-:Y:S01]  /*4ab0*/  FSETP.GE.FTZ.AND P3, PT, R141, RZ, PT ;  /* 0x000000ff8d00720b */ /* 0x000fe20003f76000 */
[----:B------:R-:W-:Y:S01]  /*4ac0*/  FMUL.FTZ R250, R250, R17 ;  /* 0x00000011fafa7220 */ /* 0x000fe20000410000 */
[----:B------:R-:W-:Y:S01]  /*4ad0*/  F2FP.BF16.F32.PACK_AB R234, R234, R223 ;  /* 0x000000dfeaea723e */ /* 0x000fe200000010ff */
[----:B------:R-:W-:Y:S01]  /*4ae0*/  FADD.FTZ R5, -R246, R32 ;  /* 0x00000020f6057221 */ /* 0x000fe20000010100 */
[----:B------:R-:W-:Y:S01]  /*4af0*/  FMUL.FTZ R130, R130, R107 ;  /* 0x0000006b82827220 */ /* 0x000fe20000410000 */
[----:B------:R-:W-:Y:S01]  /*4b00*/  FMUL.FTZ R131, R131, R114 ;  /* 0x0000007283837220 */ /* 0x000fe20000410000 */
[----:B------:R-:W-:Y:S02]  /*4b10*/  F2FP.BF16.F32.PACK_AB R247, R250, R247 ;  /* 0x000000f7faf7723e */ /* 0x000fe400000010ff */
[----:B------:R-:W-:Y:S01]  /*4b20*/  FSEL R223, R5, R246, P3 ;  /* 0x000000f605df7208 */ /* 0x000fe20001800000 */
[----:B------:R-:W-:Y:S01]  /*4b30*/  @P0 FADD.FTZ R246, -R246, R33 ;  /* 0x00000021f6f60221 */ /* 0x000fe20000010100 */
[----:B------:R-:W-:Y:S01]  /*4b40*/  F2FP.BF16.F32.PACK_AB R250, R131, R130 ;  /* 0x0000008283fa723e */ /* 0x000fe200000010ff */
[----:B------:R-:W-:Y:S01]  /*4b50*/  FADD.FTZ R130, -R245, R6 ;  /* 0x00000006f5827221 */ /* 0x000fe20000010100 */
[----:B------:R-:W-:Y:S01]  /*4b60*/  FSETP.GE.FTZ.AND P3, PT, R235, RZ, PT ;  /* 0x000000ffeb00720b */ /* 0x000fe20003f76000 */
[----:B------:R-:W-:Y:S01]  /*4b70*/  FADD.FTZ R33, -R245, R7 ;  /* 0x00000007f5217221 */ /* 0x000fe20000010100 */
[----:B------:R-:W-:Y:S01]  /*4b80*/  FSETP.GE.FTZ.AND P0, PT, R236, RZ, PT ;  /* 0x000000ffec00720b */ /* 0x000fe20003f16000 */
[----:B------:R-:W-:Y:S01]  /*4b90*/  FMUL.FTZ R223, R141, R223 ;  /* 0x000000df8ddf7220 */ /* 0x000fe20000410000 */
[-C--:B------:R-:W-:Y:S01]  /*4ba0*/  FSEL R130, R130, R245.reuse, P3 ;  /* 0x000000f582827208 */ /* 0x080fe20001800000 */
[----:B------:R-:W-:Y:S01]  /*4bb0*/  FMUL.FTZ R246, R143, R246 ;  /* 0x000000f68ff67220 */ /* 0x000fe20000410000 */
[----:B------:R-:W-:Y:S01]  /*4bc0*/  FSEL R33, R33, R245, P0 ;  /* 0x000000f521217208 */ /* 0x000fe20000000000 */
[----:B------:R-:W-:Y:S08]  /*4bd0*/  @!P6 BRA `(.L_x_822) ;  /* 0x00000000004ce947 */ /* 0x000ff00003800000 */
[----:B------:R-:W1:Y:S01]  /*4be0*/  LDC R7, c[0x0][0x240] ;  /* 0x00009000ff077b82 */ /* 0x000e620000000800 */
[----:B------:R-:W-:Y:S04]  /*4bf0*/  LOP3.LUT R4, R220, 0x1, RZ, 0xc0, !PT ;  /* 0x00000001dc047812 */ /* 0x000fe800078ec0ff */
[----:B------:R-:W-:Y:S03]  /*4c00*/  ISETP.NE.U32.AND P3, PT, R4, 0x1, PT ;  /* 0x000000010400780c */ /* 0x000fe60003f65070 */
[----:B------:R-:W2:Y:S01]  /*4c10*/  LDC R5, c[0x0][0x244] ;  /* 0x00009100ff057b82 */ /* 0x000ea20000000800 */
[----:B-1----:R-:W-:Y:S05]  /*4c20*/  IMAD.U32 R17, R7, -0x40, RZ ;  /* 0xffffffc007117824 */ /* 0x002fea00078e00ff */
[C---:B------:R-:W-:Y:S04]  /*4c30*/  LEA R226, P0, R17.reuse, R226, 0x1 ;  /* 0x000000e211e27211 */ /* 0x040fe800078008ff */
[----:B------:R-:W-:Y:S01]  /*4c40*/  LEA.HI.X.SX32 R227, R17, R227, 0x1, P0 ;  /* 0x000000e311e37211 */ /* 0x000fe200000f0eff */
[----:B------:R-:W-:Y:S01]  /*4c50*/  IMAD.MOV.U32 R17, RZ, RZ, -0x2000 ;  /* 0xffffe000ff117424 */ /* 0x000fe200078e00ff */
[----:B------:R-:W-:Y:S04]  /*4c60*/  LEA R4, P0, R7, R226, 0x6 ;  /* 0x000000e207047211 */ /* 0x000fe800078030ff */
[----:B------:R-:W-:Y:S02]  /*4c70*/  SEL R17, R17, 0x2000, !P3 ;  /* 0x0000200011117807 */ /* 0x000fe40005800000 */
[----:B--2---:R-:W-:Y:S03]  /*4c80*/  LEA.HI.X R5, R7, R227, R5, 0x6, P0 ;  /* 0x000000e307057211 */ /* 0x004fe600000f3405 */
[--C-:B------:R-:W-:Y:S02]  /*4c90*/  IMAD.IADD R218, R218, 0x1, R17.reuse ;  /* 0x00000001dada7824 */ /* 0x100fe400078e0211 */
[----:B------:R-:W-:Y:S03]  /*4ca0*/  IMAD.IADD R182, R182, 0x1, R17 ;  /* 0x00000001b6b67824 */ /* 0x000fe600078e0211 */
[----:B------:R-:W-:Y:S01]  /*4cb0*/  @!PT LDS RZ, [RZ] ;  /* 0x00000000fffff984 */ /* 0x000fe20000000800 */
[----:B------:R-:W-:Y:S01]  /*4cc0*/  @!PT LDS RZ, [RZ] ;  /* 0x00000000fffff984 */ /* 0x000fe20000000800 */
[----:B------:R-:W-:Y:S01]  /*4cd0*/  @!PT LDS RZ, [RZ] ;  /* 0x00000000fffff984 */ /* 0x000fe20000000800 */
[----:B------:R1:W-:Y:S04]  /*4ce0*/  LDGSTS.E.BYPASS.LTC128B.128 [R218], desc[UR30][R226.64] ;  /* 0x00000000e2da7fae */ /* 0x0003e8000b901d5e */
[----:B------:R1:W-:Y:S04]  /*4cf0*/  LDGSTS.E.BYPASS.LTC128B.128 [R218+0x1000], desc[UR30][R4.64] ;  /* 0x0100000004da7fae */ /* 0x0003e8000b901d5e */
[----:B------:R-:W0:Y:S02]  /*4d00*/  LDGDEPBAR ;  /* 0x00000000000079af */ /* 0x000e240000000000 */
.L_x_822:
[C---:B------:R-:W-:Y:S01]  /*4d10*/  FADD.FTZ R18, -R245.reuse, R18 ;  /* 0x00000012f5127221 */ /* 0x040fe20000010100 */
[----:B-1----:R-:W-:Y:S01]  /*4d20*/  FADD.FTZ R4, -R245, R19 ;  /* 0x00000013f5047221 */ /* 0x002fe20000010100 */
[----:B------:R-:W-:Y:S01]  /*4d30*/  FSETP.GE.FTZ.AND P0, PT, R252, RZ, PT ;  /* 0x000000fffc00720b */ /* 0x000fe20003f16000 */
[----:B------:R-:W-:Y:S01]  /*4d40*/  FMUL.FTZ R33, R236, R33 ;  /* 0x00000021ec217220 */ /* 0x000fe20000410000 */
[----:B------:R-:W-:Y:S01]  /*4d50*/  FSETP.GE.FTZ.AND P5, PT, R251, RZ, PT ;  /* 0x000000fffb00720b */ /* 0x000fe20003fb6000 */
[----:B------:R-:W-:Y:S01]  /*4d60*/  FMUL.FTZ R130, R235, R130 ;  /* 0x00000082eb827220 */ /* 0x000fe20000410000 */
[-C--:B------:R-:W-:Y:S01]  /*4d70*/  FSEL R5, R18, R245.reuse, P0 ;  /* 0x000000f512057208 */ /* 0x080fe20000000000 */
[----:B------:R-:W-:Y:S01]  /*4d80*/  STS [R199+0xa000], R234 ;  /* 0x00a000eac7007388 */ /* 0x000fe20000000800 */
[----:B------:R-:W-:Y:S01]  /*4d90*/  FSEL R4, R4, R245, P5 ;  /* 0x000000f504047208 */ /* 0x000fe20002800000 */
[----:B------:R-:W-:Y:S01]  /*4da0*/  FADD.FTZ R22, -R245, R22 ;  /* 0x00000016f5167221 */ /* 0x000fe20000010100 */
[----:B------:R-:W-:Y:S01]  /*4db0*/  F2FP.BF16.F32.PACK_AB R130, R33, R130 ;  /* 0x000000822182723e */ /* 0x000fe200000010ff */
[----:B------:R-:W-:Y:S01]  /*4dc0*/  FMUL.FTZ R5, R252, R5 ;  /* 0x00000005fc057220 */ /* 0x000fe20000410000 */
[----:B------:R-:W-:Y:S01]  /*4dd0*/  FADD.FTZ R6, -R245, R23 ;  /* 0x00000017f5067221 */ /* 0x000fe20000010100 */
[----:B------:R-:W-:Y:S01]  /*4de0*/  FMUL.FTZ R4, R251, R4 ;  /* 0x00000004fb047220 */ /* 0x000fe20000410000 */
[----:B------:R-:W-:Y:S01]  /*4df0*/  FSETP.GE.FTZ.AND P4, PT, R134, RZ, PT ;  /* 0x000000ff8600720b */ /* 0x000fe20003f96000 */
[----:B------:R-:W-:Y:S01]  /*4e00*/  STS [R199+0xa400], R130 ;  /* 0x00a40082c7007388 */ /* 0x000fe20000000800 */
[----:B------:R-:W-:Y:S01]  /*4e10*/  FSETP.GE.FTZ.AND P3, PT, R133, RZ, PT ;  /* 0x000000ff8500720b */ /* 0x000fe20003f76000 */
[----:B------:R-:W-:Y:S01]  /*4e20*/  FADD.FTZ R34, -R245, R34 ;  /* 0x00000022f5227221 */ /* 0x000fe20000010100 */
[----:B------:R-:W-:Y:S01]  /*4e30*/  F2FP.BF16.F32.PACK_AB R5, R4, R5 ;  /* 0x000000050405723e */ /* 0x000fe200000010ff */
[C---:B-----5:R-:W-:Y:S01]  /*4e40*/  FADD.FTZ R4, -R249.reuse, R9 ;  /* 0x00000009f9047221 */ /* 0x060fe20000010100 */
[----:B------:R-:W-:Y:S01]  /*4e50*/  FSETP.GE.FTZ.AND P0, PT, R126, RZ, PT ;  /* 0x000000ff7e00720b */ /* 0x000fe20003f16000 */
[C---:B------:R-:W-:Y:S01]  /*4e60*/  FADD.FTZ R12, -R249.reuse, R12 ;  /* 0x0000000cf90c7221 */ /* 0x040fe20000010100 */
[-C--:B------:R-:W-:Y:S01]  /*4e70*/  FSEL R7, R22, R245.reuse, P4 ;  /* 0x000000f516077208 */ /* 0x080fe20002000000 */
[----:B------:R1:W-:Y:S01]  /*4e80*/  STS [R206+0xa400], R5 ;  /* 0x00a40005ce007388 */ /* 0x0003e20000000800 */
[----:B------:R-:W-:Y:S01]  /*4e90*/  FSEL R6, R6, R245, P3 ;  /* 0x000000f506067208 */ /* 0x000fe20001800000 */
[----:B------:R-:W-:Y:S01]  /*4ea0*/  FADD.FTZ R8, -R249, R8 ;  /* 0x00000008f9087221 */ /* 0x000fe20000010100 */
[----:B------:R-:W-:Y:S01]  /*4eb0*/  FSETP.GE.FTZ.AND P3, PT, R129, RZ, PT ;  /* 0x000000ff8100720b */ /* 0x000fe20003f76000 */
[----:B------:R-:W-:Y:S01]  /*4ec0*/  FMUL.FTZ R7, R134, R7 ;  /* 0x0000000786077220 */ /* 0x000fe20000410000 */
[----:B------:R-:W-:Y:S01]  /*4ed0*/  FSETP.GE.FTZ.AND P4, PT, R237, RZ, PT ;  /* 0x000000ffed00720b */ /* 0x000fe20003f96000 */
[----:B------:R-:W-:Y:S01]  /*4ee0*/  FMUL.FTZ R6, R133, R6 ;  /* 0x0000000685067220 */ /* 0x000fe20000410000 */
[----:B------:R-:W-:Y:S01]  /*4ef0*/  FSEL R34, R34, R245, P3 ;  /* 0x000000f522227208 */ /* 0x000fe20001800000 */
[----:B------:R-:W-:Y:S01]  /*4f00*/  FADD.FTZ R24, -R249, R24 ;  /* 0x00000018f9187221 */ /* 0x000fe20000010100 */
[----:B------:R-:W-:Y:S01]  /*4f10*/  FSETP.GE.FTZ.AND P3, PT, R238, RZ, PT ;  /* 0x000000ffee00720b */ /* 0x000fe20003f76000 */
[----:B------:R-:W-:Y:S01]  /*4f20*/  @P0 FADD.FTZ R245, -R245, R35 ;  /* 0x00000023f5f50221 */ /* 0x000fe20000010100 */
[----:B------:R-:W-:Y:S01]  /*4f30*/  F2FP.BF16.F32.PACK_AB R16, R6, R7 ;  /* 0x000000070610723e */ /* 0x000fe200000010ff */
[C---:B------:R-:W-:Y:S01]  /*4f40*/  FADD.FTZ R28, -R249.reuse, R28 ;  /* 0x0000001cf91c7221 */ /* 0x040fe20000010100 */
[----:B------:R-:W-:Y:S01]  /*4f50*/  FSEL R7, R4, R249, P3 ;  /* 0x000000f904077208 */ /* 0x000fe20001800000 */
[----:B------:R-:W-:Y:S01]  /*4f60*/  FADD.FTZ R4, -R249, R13 ;  /* 0x0000000df9047221 */ /* 0x000fe20000010100 */
[----:B------:R-:W-:Y:S01]  /*4f70*/  FSETP.GE.FTZ.AND P0, PT, R241, RZ, PT ;  /* 0x000000fff100720b */ /* 0x000fe20003f16000 */
[----:B------:R-:W-:Y:S01]  /*4f80*/  FADD.FTZ R11, -R248, R11 ;  /* 0x0000000bf80b7221 */ /* 0x000fe20000010100 */
[----:B------:R-:W-:Y:S01]  /*4f90*/  FSETP.GE.FTZ.AND P3, PT, R242, RZ, PT ;  /* 0x000000fff200720b */ /* 0x000fe20003f76000 */
[----:B------:R-:W-:Y:S01]  /*4fa0*/  FMUL.FTZ R7, R238, R7 ;  /* 0x00000007ee077220 */ /* 0x000fe20000410000 */
[-C--:B------:R-:W-:Y:S01]  /*4fb0*/  FSEL R12, R12, R249.reuse, P0 ;  /* 0x000000f90c0c7208 */ /* 0x080fe20000000000 */
[----:B------:R-:W-:Y:S01]  /*4fc0*/  FADD.FTZ R15, -R248, R15 ;  /* 0x0000000ff80f7221 */ /* 0x000fe20000010100 */
[----:B------:R-:W-:Y:S01]  /*4fd0*/  FSETP.GE.FTZ.AND P0, PT, R122, RZ, PT ;  /* 0x000000ff7a00720b */ /* 0x000fe20003f16000 */
[----:B------:R-:W-:Y:S01]  /*4fe0*/  STS [R206+0xa000], R247 ;  /* 0x00a000f7ce007388 */ /* 0x000fe20000000800 */
[-C--:B------:R-:W-:Y:S01]  /*4ff0*/  FSEL R9, R4, R249.reuse, P3 ;  /* 0x000000f904097208 */ /* 0x080fe20001800000 */
[----:B------:R-:W-:Y:S01]  /*5000*/  FADD.FTZ R4, -R249, R25 ;  /* 0x00000019f9047221 */ /* 0x000fe20000010100 */
[----:B------:R-:W-:Y:S01]  /*5010*/  FSEL R8, R8, R249, P4 ;  /* 0x000000f908087208 */ /* 0x000fe20002000000 */
[----:B------:R-:W-:Y:S01]  /*5020*/  FMUL.FTZ R12, R241, R12 ;  /* 0x0000000cf10c7220 */ /* 0x000fe20000410000 */
[----:B------:R-:W-:Y:S01]  /*5030*/  FSETP.GE.FTZ.AND P5, PT, R135, RZ, PT ;  /* 0x000000ff8700720b */ /* 0x000fe20003fb6000 */
[----:B------:R-:W-:Y:S01]  /*5040*/  FMUL.FTZ R9, R242, R9 ;  /* 0x00000009f2097220 */ /* 0x000fe20000410000 */
[----:B------:R-:W-:Y:S01]  /*5050*/  FSETP.GE.FTZ.AND P4, PT, R138, RZ, PT ;  /* 0x000000ff8a00720b */ /* 0x000fe20003f96000 */
[----:B------:R-:W-:Y:S01]  /*5060*/  FMUL.FTZ R8, R237, R8 ;  /* 0x00000008ed087220 */ /* 0x000fe20000410000 */
[-C--:B------:R-:W-:Y:S01]  /*5070*/  FSEL R24, R24, R249.reuse, P5 ;  /* 0x000000f918187208 */ /* 0x080fe20002800000 */
[----:B------:R-:W-:Y:S01]  /*5080*/  FADD.FTZ R27, -R248, R27 ;  /* 0x0000001bf81b7221 */ /* 0x000fe20000010100 */
[----:B-1----:R-:W-:Y:S01]  /*5090*/  FSEL R5, R4, R249, P4 ;  /* 0x000000f904057208 */ /* 0x002fe20002000000 */
[----:B------:R-:W-:Y:S01]  /*50a0*/  FMUL.FTZ R34, R129, R34 ;  /* 0x0000002281227220 */ /* 0x000fe20000410000 */
[----:B------:R-:W-:Y:S01]  /*50b0*/  FSETP.GE.FTZ.AND P3, PT, R139, RZ, PT ;  /* 0x000000ff8b00720b */ /* 0x000fe20003f76000 */
[----:B------:R-:W-:Y:S01]  /*50c0*/  FMUL.FTZ R24, R135, R24 ;  /* 0x0000001887187220 */ /* 0x000fe20000410000 */
[----:B------:R-:W-:Y:S01]  /*50d0*/  F2FP.BF16.F32.PACK_AB R8, R7, R8 ;  /* 0x000000080708723e */ /* 0x000fe200000010ff */
[----:B------:R-:W-:Y:S01]  /*50e0*/  FMUL.FTZ R5, R138, R5 ;  /* 0x000000058a057220 */ /* 0x000fe20000410000 */
[----:B------:R-:W-:Y:S01]  /*50f0*/  FSEL R28, R28, R249, P3 ;  /* 0x000000f91c1c7208 */ /* 0x000fe20001800000 */
[----:B------:R-:W-:Y:S01]  /*5100*/  FADD.FTZ R7, -R248, R10 ;  /* 0x0000000af8077221 */ /* 0x000fe20000010100 */
[----:B------:R-:W-:Y:S01]  /*5110*/  @P0 FADD.FTZ R249, -R249, R29 ;  /* 0x0000001df9f90221 */ /* 0x000fe20000010100 */
[----:B------:R-:W-:Y:S01]  /*5120*/  FSETP.GE.FTZ.AND P3, PT, R239, RZ, PT ;  /* 0x000000ffef00720b */ /* 0x000fe20003f76000 */
[----:B------:R-:W-:Y:S01]  /*5130*/  STS [R199+0xb000], R8 ;  /* 0x00b00008c7007388 */ /* 0x000fe20000000800 */
[----:B------:R-:W-:Y:S01]  /*5140*/  FSETP.GE.FTZ.AND P0, PT, R240, RZ, PT ;  /* 0x000000fff000720b */ /* 0x000fe20003f16000 */
[----:B------:R-:W-:Y:S01]  /*5150*/  FMUL.FTZ R245, R126, R245 ;  /* 0x000000f57ef57220 */ /* 0x000fe20000410000 */
[----:B------:R-:W-:Y:S01]  /*5160*/  F2FP.BF16.F32.PACK_AB R24, R5, R24 ;  /* 0x000000180518723e */ /* 0x000fe200000010ff */
[C---:B------:R-:W-:Y:S01]  /*5170*/  FADD.FTZ R5, -R248.reuse, R14 ;  /* 0x0000000ef8057221 */ /* 0x040fe20000010100 */
        /* <DEDUP_REMOVED lines=10> */
[----:B------:R-:W-:Y:S01]  /*5220*/  FSEL R15, R15, R248, P3 ;  /* 0x000000f80f0f7208 */ /* 0x000fe20001800000 */
[----:B------:R-:W-:Y:S01]  /*5230*/  FMUL.FTZ R249, R122, R249 ;  /* 0x000000f97af97220 */ /* 0x000fe20000410000 */
[----:B------:R-:W-:Y:S01]  /*5240*/  FSETP.GE.FTZ.AND P0, PT, R125, RZ, PT ;  /* 0x000000ff7d00720b */ /* 0x000fe20003f16000 */
[----:B------:R-:W-:Y:S01]  /*5250*/  FMUL.FTZ R6, R243, R6 ;  /* 0x00000006f3067220 */ /* 0x000fe20000410000 */
[----:B------:R-:W-:Y:S01]  /*5260*/  F2FP.BF16.F32.PACK_AB R4, R11, R4 ;  /* 0x000000040b04723e */ /* 0x000fe200000010ff */
[----:B------:R-:W-:Y:S01]  /*5270*/  FMUL.FTZ R15, R244, R15 ;  /* 0x0000000ff40f7220 */ /* 0x000fe20000410000 */
[----:B------:R-:W-:Y:S01]  /*5280*/  FSETP.GE.FTZ.AND P4, PT, R137, RZ, PT ;  /* 0x000000ff8900720b */ /* 0x000fe20003f96000 */
[----:B------:R-:W-:Y:S01]  /*5290*/  VIADD R100, R183, 0x40 ;  /* 0x00000040b7647836 */ /* 0x000fe20000000000 */
[----:B------:R-:W-:Y:S01]  /*52a0*/  FSETP.GE.FTZ.AND P5, PT, R142, RZ, PT ;  /* 0x000000ff8e00720b */ /* 0x000fe20003fb6000 */
[----:B------:R-:W-:Y:S01]  /*52b0*/  STS [R199+0xb400], R4 ;  /* 0x00b40004c7007388 */ /* 0x000fe20000000800 */
[----:B------:R-:W-:Y:S01]  /*52c0*/  F2FP.BF16.F32.PACK_AB R9, R9, R12 ;  /* 0x0000000c0909723e */ /* 0x000fe200000010ff */
[----:B------:R-:W-:Y:S01]  /*52d0*/  @P2 VIADD R100, R183, 0xffffffc0 ;  /* 0xffffffc0b7642836 */ /* 0x000fe20000000000 */
[----:B------:R-:W-:Y:S02]  /*52e0*/  F2FP.BF16.F32.PACK_AB R15, R15, R6 ;  /* 0x000000060f0f723e */ /* 0x000fe400000010ff */
[-C--:B------:R-:W-:Y:S01]  /*52f0*/  FSEL R10, R27, R248.reuse, P4 ;  /* 0x000000f81b0a7208 */ /* 0x080fe20002000000 */
[----:B------:R-:W-:Y:S01]  /*5300*/  STS [R206+0xb000], R9 ;  /* 0x00b00009ce007388 */ /* 0x000fe20000000800 */
[----:B------:R-:W-:Y:S02]  /*5310*/  FSETP.GE.FTZ.AND P3, PT, R123, RZ, PT ;  /* 0x000000ff7b00720b */ /* 0x000fe40003f76000 */
[-C--:B------:R-:W-:Y:S01]  /*5320*/  FSEL R7, R7, R248.reuse, P5 ;  /* 0x000000f807077208 */ /* 0x080fe20002800000 */
[----:B------:R-:W-:Y:S01]  /*5330*/  STS [R206+0xb400], R15 ;  /* 0x00b4000fce007388 */ /* 0x000fe20000000800 */
[----:B------:R-:W-:Y:S01]  /*5340*/  FSEL R12, R5, R248, P3 ;  /* 0x000000f8050c7208 */ /* 0x000fe20001800000 */
[----:B------:R-:W-:Y:S01]  /*5350*/  @P0 FADD.FTZ R248, -R248, R31 ;  /* 0x0000001ff8f80221 */ /* 0x000fe20000010100 */
[----:B------:R-:W-:Y:S01]  /*5360*/  FMUL.FTZ R10, R137, R10 ;  /* 0x0000000a890a7220 */ /* 0x000fe20000410000 */
[----:B------:R-:W-:Y:S01]  /*5370*/  FMUL.FTZ R7, R142, R7 ;  /* 0x000000078e077220 */ /* 0x000fe20000410000 */
[----:B------:R-:W-:Y:S01]  /*5380*/  F2FP.BF16.F32.PACK_AB R34, R245, R34 ;  /* 0x00000022f522723e */ /* 0x000fe200000010ff */
        /* <DEDUP_REMOVED lines=8> */
[----:B------:R-:W-:Y:S02]  /*5410*/  LEA R115, R194, UR6, 0x1 ;  /* 0x00000006c2737c11 */ /* 0x000fe4000f8e08ff */
[----:B------:R-:W-:Y:S01]  /*5420*/  F2FP.BF16.F32.PACK_AB R104, R125, R12 ;  /* 0x0000000c7d68723e */ /* 0x000fe200000010ff */
        /* <DEDUP_REMOVED lines=71> */
.L_x_823:
[----:B------:R-:W-:Y:S01]  /*58a0*/  LDSM.16.M88.4 R20, [R186] ;  /* 0x00000000ba14783b */ /* 0x000fe20000000200 */
[--C-:B------:R-:W-:Y:S02]  /*58b0*/  IMAD.IADD R112, R181, 0x1, R187.reuse ;  /* 0x00000001b5707824 */ /* 0x100fe400078e02bb */
[----:B------:R-:W-:Y:S01]  /*58c0*/  IMAD.IADD R114, R186, 0x1, R187 ;  /* 0x00000001ba727824 */ /* 0x000fe200078e02bb */
[----:B-1----:R-:W1:Y:S01]  /*58d0*/  LDSM.16.MT88.4 R8, [R183+0x2000] ;  /* 0x00200000b708783b */ /* 0x002e620000004200 */
[----:B------:R-:W-:Y:S03]  /*58e0*/  IMAD.IADD R113, R187, 0x1, R2 ;  /* 0x00000001bb717824 */ /* 0x000fe600078e0202 */
        /* <DEDUP_REMOVED lines=47> */
[----:B------:R-:W-:Y:S01]  /*5be0*/  IMAD.U32 R101, RZ, RZ, UR13 ;  /* 0x0000000dff657e24 */ /* 0x000fe2000f8e00ff */
[----:B------:R-:W-:Y:S04]  /*5bf0*/  MOV R103, UR23 ;  /* 0x0000001700677c02 */ /* 0x000fe80008000f00 */
[C---:B------:R-:W-:Y:S06]  /*5c00*/  HMMA.16816.F32.BF16 R8, R28.reuse, R106, R8 ;  /* 0x0000006a1c08723c */ /* 0x040fec0000041808 */
[C---:B-1----:R-:W-:Y:S01]  /*5c10*/  HMMA.16816.F32.BF16 R12, R28.reuse, R20, R12 ;  /* 0x000000141c0c723c */ /* 0x042fe2000004180c */
[----:B------:R-:W-:Y:S05]  /*5c20*/  IMAD.U32 R107, RZ, RZ, UR16 ;  /* 0x00000010ff6b7e24 */ /* 0x000fea000f8e00ff */
[----:B------:R-:W-:Y:S01]  /*5c30*/  HMMA.16816.F32.BF16 R16, R28, R22, R16 ;  /* 0x000000161c10723c */ /* 0x000fe20000041810 */
[----:B------:R-:W-:Y:S05]  /*5c40*/  LDSM.16.MT88.4 R20, [R184+0xc000] ;  /* 0x00c00000b814783b */ /* 0x000fea0000004200 */
[C---:B--2---:R-:W-:Y:S01]  /*5c50*/  HMMA.16816.F32.BF16 R4, R32.reuse, R108, R4 ;  /* 0x0000006c2004723c */ /* 0x044fe20000041804 */
[----:B------:R-:W-:Y:S04]  /*5c60*/  IMAD.U32 R31, RZ, RZ, UR13 ;  /* 0x0000000dff1f7e24 */ /* 0x000fe8000f8e00ff */
[----:B------:R-:W-:Y:S01]  /*5c70*/  @P6 VIADD R29, R191, 0xffffffc0 ;  /* 0xffffffc0bf1d6836 */ /* 0x000fe20000000000 */
[C---:B------:R-:W-:Y:S05]  /*5c80*/  HMMA.16816.F32.BF16 R8, R32.reuse, R110, R8 ;  /* 0x0000006e2008723c */ /* 0x040fea0000041808 */
[----:B------:R-:W-:Y:S01]  /*5c90*/  LEA R232, P0, R31, R232, 0x2 ;  /* 0x000000e81fe87211 */ /* 0x000fe200078010ff */
[C---:B---3--:R-:W-:Y:S01]  /*5ca0*/  HMMA.16816.F32.BF16 R12, R32.reuse, R24, R12 ;  /* 0x00000018200c723c */ /* 0x048fe2000004180c */
[----:B------:R-:W-:Y:S04]  /*5cb0*/  IMAD.U32 R31, RZ, RZ, UR21 ;  /* 0x00000015ff1f7e24 */ /* 0x000fe8000f8e00ff */
[----:B------:R-:W-:Y:S01]  /*5cc0*/  @P6 IMAD.WIDE R104, R29, 0x4, R228 ;  /* 0x000000041d686825 */ /* 0x000fe200078e02e4 */
[----:B------:R-:W-:Y:S04]  /*5cd0*/  HMMA.16816.F32.BF16 R16, R32, R26, R16 ;  /* 0x0000001a2010723c */ /* 0x000fe80000041810 */
[----:B------:R-:W5:Y:S01]  /*5ce0*/  @P6 LDG.E R216, desc[UR30][R104.64] ;  /* 0x0000001e68d86981 */ /* 0x000f62000c1e1900 */
[----:B------:R-:W-:Y:S01]  /*5cf0*/  IMAD.U32 R25, RZ, RZ, UR23 ;  /* 0x00000017ff197e24 */ /* 0x000fe2000f8e00ff */
[----:B------:R-:W-:Y:S01]  /*5d00*/  LEA.HI.X.SX32 R233, R101, R233, 0x2, P0 ;  /* 0x000000e965e97211 */ /* 0x000fe200000f16ff */
[----:B------:R-:W-:Y:S01]  /*5d10*/  IMAD.U32 R101, RZ, RZ, UR22 ;  /* 0x00000016ff657e24 */ /* 0x000fe2000f8e00ff */
[----:B------:R-:W5:Y:S03]  /*5d20*/  @P6 LDG.E R217, desc[UR30][R104.64+0x20] ;  /* 0x0000201e68d96981 */ /* 0x000f66000c1e1900 */
[-C--:B------:R-:W-:Y:S01]  /*5d30*/  LEA R30, P4, R25, R232.reuse, 0x2 ;  /* 0x000000e8191e7211 */ /* 0x080fe200078810ff */
[----:B------:R-:W5:Y:S01]  /*5d40*/  @P6 LDG.E R214, desc[UR30][R104.64+0x80] ;  /* 0x0000801e68d66981 */ /* 0x000f62000c1e1900 */
[-C--:B------:R-:W-:Y:S01]  /*5d50*/  LEA R24, P0, R31, R232.reuse, 0x2 ;  /* 0x000000e81f187211 */ /* 0x080fe200078010ff */
[----:B------:R-:W-:Y:S01]  /*5d60*/  IMAD.U32 R29, RZ, RZ, UR22 ;  /* 0x00000016ff1d7e24 */ /* 0x000fe2000f8e00ff */
[-C--:B------:R-:W-:Y:S01]  /*5d70*/  LEA R28, P3, R101, R232.reuse, 0x2 ;  /* 0x000000e8651c7211 */ /* 0x080fe200078610ff */
[----:B------:R1:W5:Y:S01]  /*5d80*/  @P6 LDG.E R215, desc[UR30][R104.64+0xa0] ;  /* 0x0000a01e68d76981 */ /* 0x000362000c1e1900 */
[-C--:B------:R-:W-:Y:S01]  /*5d90*/  LEA.HI.X.SX32 R31, R103, R233.reuse, 0x2, P4 ;  /* 0x000000e9671f7211 */ /* 0x080fe200020f16ff */
[----:B------:R-:W-:Y:S01]  /*5da0*/  IMAD.U32 R25, RZ, RZ, UR21 ;  /* 0x00000015ff197e24 */ /* 0x000fe2000f8e00ff */
[-C--:B------:R-:W-:Y:S01]  /*5db0*/  LEA.HI.X.SX32 R29, R29, R233.reuse, 0x2, P3 ;  /* 0x000000e91d1d7211 */ /* 0x080fe200018f16ff */
[----:B------:R-:W-:Y:S01]  /*5dc0*/  REDG.E.ADD.F32.FTZ.RN.STRONG.GPU desc[UR30][R232.64], R4 ;  /* 0x00000004e80079a6 */ /* 0x000fe2000c10f39e */
[----:B------:R-:W-:Y:S01]  /*5dd0*/  IMAD.U32 R27, RZ, RZ, UR20 ;  /* 0x00000014ff1b7e24 */ /* 0x000fe2000f8e00ff */
[----:B------:R-:W-:Y:S01]  /*5de0*/  MOV R101, UR19 ;  /* 0x0000001300657c02 */ /* 0x000fe20008000f00 */
[----:B------:R-:W-:Y:S01]  /*5df0*/  IMAD.U32 R35, RZ, RZ, UR18 ;  /* 0x00000012ff237e24 */ /* 0x000fe2000f8e00ff */
[----:B------:R2:W-:Y:S01]  /*5e00*/  REDG.E.ADD.F32.FTZ.RN.STRONG.GPU desc[UR30][R30.64], R5 ;  /* 0x000000051e0079a6 */ /* 0x0005e2000c10f39e */
[-C--:B------:R-:W-:Y:S01]  /*5e10*/  LEA.HI.X.SX32 R25, R25, R233.reuse, 0x2, P0 ;  /* 0x000000e919197211 */ /* 0x080fe200000f16ff */
[----:B------:R-:W-:Y:S01]  /*5e20*/  IMAD.U32 R103, RZ, RZ, UR19 ;  /* 0x00000013ff677e24 */ /* 0x000fe2000f8e00ff */
[-C--:B------:R-:W-:Y:S01]  /*5e30*/  LEA R34, P0, R27, R232.reuse, 0x2 ;  /* 0x000000e81b227211 */ /* 0x080fe200078010ff */
[----:B------:R3:W-:Y:S01]  /*5e40*/  REDG.E.ADD.F32.FTZ.RN.STRONG.GPU desc[UR30][R28.64], R6 ;  /* 0x000000061c0079a6 */ /* 0x0007e2000c10f39e */
[----:B------:R-:W-:Y:S02]  /*5e50*/  IMAD.U32 R27, RZ, RZ, UR18 ;  /* 0x00000012ff1b7e24 */ /* 0x000fe4000f8e00ff */
[-C--:B------:R-:W-:Y:S01]  /*5e60*/  LEA R108, P4, R103, R232.reuse, 0x2 ;  /* 0x000000e8676c7211 */ /* 0x080fe200078810ff */
[----:B------:R4:W-:Y:S01]  /*5e70*/  REDG.E.ADD.F32.FTZ.RN.STRONG.GPU desc[UR30][R24.64], R7 ;  /* 0x00000007180079a6 */ /* 0x0009e2000c10f39e */
[----:B------:R-:W-:Y:S02]  /*5e80*/  IMAD.U32 R33, RZ, RZ, UR17 ;  /* 0x00000011ff217e24 */ /* 0x000fe4000f8e00ff */
[-C--:B------:R-:W-:Y:S01]  /*5e90*/  LEA.HI.X.SX32 R109, R101, R233.reuse, 0x2, P4 ;  /* 0x000000e9656d7211 */ /* 0x080fe200020f16ff */
[----:B------:R-:W-:Y:S02]  /*5ea0*/  IMAD.U32 R101, RZ, RZ, UR14 ;  /* 0x0000000eff657e24 */ /* 0x000fe4000f8e00ff */
[----:B------:R-:W-:Y:S02]  /*5eb0*/  IMAD.U32 R103, RZ, RZ, UR15 ;  /* 0x0000000fff677e24 */ /* 0x000fe4000f8e00ff */
[----:B-1----:R-:W-:Y:S02]  /*5ec0*/  IMAD.U32 R105, RZ, RZ, UR20 ;  /* 0x00000014ff697e24 */ /* 0x002fe4000f8e00ff */
[----:B------:R-:W-:Y:S02]  /*5ed0*/  IMAD.IADD R104, R187, 0x1, R180 ;  /* 0x00000001bb687824 */ /* 0x000fe400078e02b4 */
[----:B--2---:R-:W-:Y:S01]  /*5ee0*/  IMAD.U32 R5, RZ, RZ, UR17 ;  /* 0x00000011ff057e24 */ /* 0x004fe2000f8e00ff */
[-C--:B---3--:R-:W-:Y:S02]  /*5ef0*/  LEA R28, P3, R35, R232.reuse, 0x2 ;  /* 0x000000e8231c7211 */ /* 0x088fe400078610ff */
[-C--:B------:R-:W-:Y:S01]  /*5f00*/  LEA.HI.X.SX32 R35, R105, R233.reuse, 0x2, P0 ;  /* 0x000000e969237211 */ /* 0x080fe200000f16ff */
[----:B------:R-:W-:Y:S01]  /*5f10*/  IMAD.U32 R105, RZ, RZ, UR15 ;  /* 0x0000000fff697e24 */ /* 0x000fe2000f8e00ff */
[-C--:B------:R-:W-:Y:S01]  /*5f20*/  LEA.HI.X.SX32 R29, R27, R233.reuse, 0x2, P3 ;  /* 0x000000e91b1d7211 */ /* 0x080fe200018f16ff */
[----:B----4-:R-:W-:Y:S01]  /*5f30*/  IMAD.U32 R25, RZ, RZ, UR8 ;  /* 0x00000008ff197e24 */ /* 0x010fe2000f8e00ff */
[-C--:B------:R-:W-:Y:S01]  /*5f40*/  LEA R6, P0, R33, R232.reuse, 0x2 ;  /* 0x000000e821067211 */ /* 0x080fe200078010ff */
[----:B------:R1:W-:Y:S01]  /*5f50*/  REDG.E.ADD.F32.FTZ.RN.STRONG.GPU desc[UR30][R34.64], R8 ;  /* 0x00000008220079a6 */ /* 0x0003e2000c10f39e */
[----:B------:R-:W-:Y:S01]  /*5f60*/  IMAD.U32 R33, RZ, RZ, UR10 ;  /* 0x0000000aff217e24 */ /* 0x000fe2000f8e00ff */
[----:B------:R-:W-:Y:S02]  /*5f70*/  MOV R27, UR9 ;  /* 0x00000009001b7c02 */ /* 0x000fe40008000f00 */
[----:B------:R2:W-:Y:S01]  /*5f80*/  REDG.E.ADD.F32.FTZ.RN.STRONG.GPU desc[UR30][R108.64], R9 ;  /* 0x000000096c0079a6 */ /* 0x0005e2000c10f39e */
[-C--:B------:R-:W-:Y:S01]  /*5f90*/  LEA.HI.X.SX32 R7, R5, R233.reuse, 0x2, P0 ;  /* 0x000000e905077211 */ /* 0x080fe200000f16ff */
[----:B------:R-:W-:Y:S01]  /*5fa0*/  IMAD.U32 R5, RZ, RZ, UR16 ;  /* 0x00000010ff057e24 */ /* 0x000fe2000f8e00ff */
[-C--:B------:R-:W-:Y:S01]  /*5fb0*/  LEA R102, P4, R33, R232.reuse, 0x2 ;  /* 0x000000e821667211 */ /* 0x080fe200078810ff */
        /* <DEDUP_REMOVED lines=9> */
[-C--:B-1----:R-:W-:Y:S01]  /*6050*/  LEA R34, P5, R101, R232.reuse, 0x2 ;  /* 0x000000e865227211 */ /* 0x082fe200078a10ff */
[----:B------:R-:W-:Y:S01]  /*6060*/  IMAD.U32 R35, RZ, RZ, UR14 ;  /* 0x0000000eff237e24 */ /* 0x000fe2000f8e00ff */
[-C--:B------:R-:W-:Y:S01]  /*6070*/  LEA.HI.X.SX32 R101, R103, R233.reuse, 0x2, P0 ;  /* 0x000000e967657211 */ /* 0x080fe200000f16ff */
[----:B--2---:R-:W-:Y:S01]  /*6080*/  IMAD.U32 R9, RZ, RZ, UR9 ;  /* 0x00000009ff097e24 */ /* 0x004fe2000f8e00ff */
[----:B------:R-:W-:Y:S02]  /*6090*/  LEA R108, P0, R25, R232, 0x2 ;  /* 0x000000e8196c7211 */ /* 0x000fe400078010ff */
[-C--:B------:R-:W-:Y:S01]  /*60a0*/  LEA.HI.X.SX32 R35, R35, R233.reuse, 0x2, P5 ;  /* 0x000000e923237211 */ /* 0x080fe200028f16ff */
[----:B---3--:R-:W-:Y:S01]  /*60b0*/  IMAD.U32 R29, RZ, RZ, UR10 ;  /* 0x0000000aff1d7e24 */ /* 0x008fe2000f8e00ff */
[----:B------:R-:W-:Y:S01]  /*60c0*/  REDG.E.ADD.F32.FTZ.RN.STRONG.GPU desc[UR30][R100.64], R15 ;  /* 0x0000000f640079a6 */ /* 0x000fe2000c10f39e */
[-C--:B------:R-:W-:Y:S01]  /*60d0*/  LEA.HI.X.SX32 R107, R9, R233.reuse, 0x2, P3 ;  /* 0x000000e9096b7211 */ /* 0x080fe200018f16ff */
[----:B----4-:R-:W-:Y:S02]  /*60e0*/  IMAD.U32 R7, RZ, RZ, UR8 ;  /* 0x00000008ff077e24 */ /* 0x010fe4000f8e00ff */
[-C--:B------:R-:W-:Y:S01]  /*60f0*/  LEA.HI.X.SX32 R103, R29, R233.reuse, 0x2, P4 ;  /* 0x000000e91d677211 */ /* 0x080fe200020f16ff */
[----:B------:R-:W-:Y:S01]  /*6100*/  REDG.E.ADD.F32.FTZ.RN.STRONG.GPU desc[UR30][R34.64], R16 ;  /* 0x00000010220079a6 */ /* 0x000fe2000c10f39e */
[----:B------:R-:W-:Y:S02]  /*6110*/  ISETP.GT.AND P5, PT, R220, RZ, PT ;  /* 0x000000ffdc00720c */ /* 0x000fe40003fa4270 */
[----:B------:R-:W-:Y:S01]  /*6120*/  LEA.HI.X.SX32 R109, R7, R233, 0x2, P0 ;  /* 0x000000e9076d7211 */ /* 0x000fe200000f16ff */
[----:B------:R-:W-:Y:S01]  /*6130*/  REDG.E.ADD.F32.FTZ.RN.STRONG.GPU desc[UR30][R102.64], R17 ;  /* 0x00000011660079a6 */ /* 0x000fe2000c10f39e */
[----:B------:R-:W-:Y:S03]  /*6140*/  @P6 IADD3 R210, P3, R210, -0x100, RZ ;  /* 0xffffff00d2d26810 */ /* 0x000fe60007f7e0ff */
[----:B------:R-:W-:Y:S01]  /*6150*/  REDG.E.ADD.F32.FTZ.RN.STRONG.GPU desc[UR30][R106.64], R18 ;  /* 0x000000126a0079a6 */ /* 0x000fe2000c10f39e */
[----:B------:R-:W-:Y:S03]  /*6160*/  @P6 IADD3.X R211, R211, -0x1, RZ, P3, !PT ;  /* 0xffffffffd3d36810 */ /* 0x000fe60001ffe4ff */
        /* <DEDUP_REMOVED lines=44> */
[----:B------:R-:W-:Y:S01]  /*6430*/  @P6 IADD3 R5, P4, R228, -0x100, RZ ;  /* 0xffffff00e4056810 */ /* 0x000fe20007f9e0ff */
[C---:B----4-:R-:W-:Y:S05]  /*6440*/  HMMA.16816.F32.BF16 R72, R32.reuse, R24, R72 ;  /* 0x000000182048723c */ /* 0x050fea0000041848 */
[C---:B------:R-:W-:Y:S01]  /*6450*/  IADD3 R6, R180.reuse, -0x2000, RZ ;  /* 0xffffe000b4067810 */ /* 0x040fe20007ffe0ff */
[-C--:B------:R-:W-:Y:S05]  /*6460*/  HMMA.16816.F32.BF16 R76, R32, R26.reuse, R76 ;  /* 0x0000001a204c723c */ /* 0x080fea000004184c */
[----:B------:R-:W-:Y:S01]  /*6470*/  @P6 IADD3.X R4, R229, -0x1, RZ, P4, !PT ;  /* 0xffffffffe5046810 */ /* 0x000fe200027fe4ff */
[C---:B------:R-:W-:Y:S05]  /*6480*/  HMMA.16816.F32.BF16 R80, R12.reuse, R26, R80 ;  /* 0x0000001a0c50723c */ /* 0x040fea0000041850 */
[----:B------:R-:W-:Y:S01]  /*6490*/  @P0 VIADD R6, R180, 0x2000 ;  /* 0x00002000b4060836 */ /* 0x000fe20000000000 */
[-C--:B------:R-:W-:Y:S05]  /*64a0*/  HMMA.16816.F32.BF16 R84, R12, R28.reuse, R84 ;  /* 0x0000001c0c54723c */ /* 0x080fea0000041854 */
[----:B------:R-:W-:Y:S01]  /*64b0*/  IMAD.MOV.U32 R180, RZ, RZ, R6 ;  /* 0x000000ffffb47224 */ /* 0x000fe200078e0006 */
[C---:B------:R-:W-:Y:S05]  /*64c0*/  HMMA.16816.F32.BF16 R88, R32.reuse, R28, R88 ;  /* 0x0000001c2058723c */ /* 0x040fea0000041858 */
[----:B------:R-:W-:Y:S01]  /*64d0*/  @P6 IMAD.MOV.U32 R228, RZ, RZ, R5 ;  /* 0x000000ffffe46224 */ /* 0x000fe200078e0005 */
[-C--:B------:R-:W-:Y:S05]  /*64e0*/  HMMA.16816.F32.BF16 R92, R32, R30.reuse, R92 ;  /* 0x0000001e205c723c */ /* 0x080fea000004185c */
[----:B------:R-:W-:Y:S01]  /*64f0*/  @P6 IMAD.MOV.U32 R229, RZ, RZ, R4 ;  /* 0x000000ffffe56224 */ /* 0x000fe200078e0004 */
[----:B------:R-:W-:Y:S01]  /*6500*/  HMMA.16816.F32.BF16 R96, R12, R30, R96 ;  /* 0x0000001e0c60723c */ /* 0x000fe20000041860 */
[----:B------:R-:W-:Y:S11]  /*6510*/  @!UPT UIADD3 URZ, URZ, URZ, URZ ;  /* 0x0000003f3f3ff290 */ /* 0x000ff6000fffe03f */
[----:B------:R-:W-:Y:S01]  /*6520*/  @!UPT UIADD3 URZ, URZ, URZ, URZ ;  /* 0x0000003f3f3ff290 */ /* 0x000fe2000fffe03f */
[----:B------:R-:W-:Y:S11]  /*6530*/  @P5 BRA `(.L_x_824) ;  /* 0xffffffc400f05947 */ /* 0x000ff6000383ffff */
[----:B------:R-:W-:Y:S01]  /*6540*/  BAR.SYNC.DEFER_BLOCKING 0x0 ;  /* 0x0000000000007b1d */ /* 0x000fe20000010000 */
[----:B------:R-:W-:Y:S02]  /*6550*/  ISETP.NE.AND P0, PT, R222, -0x1, PT ;  /* 0xffffffffde00780c */ /* 0x000fe40003f05270 */
[----:B------:R-:W-:-:S03]  /*6560*/  SHF.R.S32.HI R11, RZ, 0x1f, R190 ;  /* 0x0000001fff0b7819 */ /* 0x000fc600000114be */
[----:B------:R-:W-:Y:S01]  /*6570*/  ULDC UR8, c[0x0][0x390] ;  /* 0x0000e40000087ab9 */ /* 0x000fe20000000800 */
[----:B------:R-:W-:Y:S01]  /*6580*/  ULDC UR9, c[0x0][0x38c] ;  /* 0x0000e30000097ab9 */ /* 0x000fe20000000800 */
        /* <DEDUP_REMOVED lines=46> */
[----:B------:R-:W-:Y:S01]  /*6870*/  F2FP.BF16.F32.PACK_AB R85, R85, R84 ;  /* 0x000000545555723e */ /* 0x000fe200000010ff */
[----:B------:R1:W-:Y:S01]  /*6880*/  STS [R197], R68 ;  /* 0x00000044c5007388 */ /* 0x0003e20000000800 */
[----:B------:R-:W-:Y:S01]  /*6890*/  F2FP.BF16.F32.PACK_AB R87, R87, R86 ;  /* 0x000000565757723e */ /* 0x000fe200000010ff */
[----:B------:R-:W-:Y:S01]  /*68a0*/  FMUL.FTZ R50, R50, UR9 ;  /* 0x0000000932327c20 */ /* 0x000fe20008410000 */
[----:B------:R-:W-:Y:S01]  /*68b0*/  FMUL.FTZ R51, R51, UR9 ;  /* 0x0000000933337c20 */ /* 0x000fe20008410000 */
[----:B------:R1:W-:Y:S01]  /*68c0*/  STS [R197+0x400], R70 ;  /* 0x00040046c5007388 */ /* 0x0003e20000000800 */
[----:B------:R-:W-:Y:S01]  /*68d0*/  F2FP.BF16.F32.PACK_AB R96, R97, R96 ;  /* 0x000000606160723e */ /* 0x000fe200000010ff */
[----:B------:R-:W-:Y:S01]  /*68e0*/  FMUL.FTZ R40, R40, UR9 ;  /* 0x0000000928287c20 */ /* 0x000fe20008410000 */
[----:B------:R-:W-:Y:S01]  /*68f0*/  F2FP.BF16.F32.PACK_AB R98, R99, R98 ;  /* 0x000000626362723e */ /* 0x000fe200000010ff */
[----:B------:R1:W-:Y:S01]  /*6900*/  STS [R204], R81 ;  /* 0x00000051cc007388 */ /* 0x0003e20000000800 */
[----:B------:R-:W-:Y:S01]  /*6910*/  FMUL.FTZ R41, R41, UR9 ;  /* 0x0000000929297c20 */ /* 0x000fe20008410000 */
[----:B------:R-:W-:Y:S01]  /*6920*/  FMUL.FTZ R42, R42, UR9 ;  /* 0x000000092a2a7c20 */ /* 0x000fe20008410000 */
[----:B------:R-:W-:Y:S01]  /*6930*/  FMUL.FTZ R43, R43, UR9 ;  /* 0x000000092b2b7c20 */ /* 0x000fe20008410000 */
[----:B------:R-:W-:Y:S01]  /*6940*/  F2FP.BF16.F32.PACK_AB R89, R89, R88 ;  /* 0x000000585959723e */ /* 0x000fe200000010ff */
[----:B------:R1:W-:Y:S01]  /*6950*/  STS [R203], R82 ;  /* 0x00000052cb007388 */ /* 0x0003e20000000800 */
[----:B------:R-:W-:Y:S01]  /*6960*/  F2FP.BF16.F32.PACK_AB R91, R91, R90 ;  /* 0x0000005a5b5b723e */ /* 0x000fe200000010ff */
[----:B------:R-:W-:Y:S01]  /*6970*/  FMUL.FTZ R44, R44, UR9 ;  /* 0x000000092c2c7c20 */ /* 0x000fe20008410000 */
[----:B------:R-:W-:Y:S01]  /*6980*/  FMUL.FTZ R45, R45, UR9 ;  /* 0x000000092d2d7c20 */ /* 0x000fe20008410000 */
[----:B------:R-:W-:Y:S01]  /*6990*/  FMUL.FTZ R46, R46, UR9 ;  /* 0x000000092e2e7c20 */ /* 0x000fe20008410000 */
[----:B------:R-:W-:Y:S01]  /*69a0*/  FMUL.FTZ R47, R47, UR9 ;  /* 0x000000092f2f7c20 */ /* 0x000fe20008410000 */
[----:B------:R-:W-:Y:S01]  /*69b0*/  F2FP.BF16.F32.PACK_AB R92, R93, R92 ;  /* 0x0000005c5d5c723e */ /* 0x000fe200000010ff */
[----:B------:R1:W-:Y:S01]  /*69c0*/  STS [R197+0x2000], R72 ;  /* 0x00200048c5007388 */ /* 0x0003e20000000800 */
[----:B------:R-:W-:Y:S01]  /*69d0*/  F2FP.BF16.F32.PACK_AB R94, R95, R94 ;  /* 0x0000005e5f5e723e */ /* 0x000fe200000010ff */
[----:B------:R-:W-:Y:S01]  /*69e0*/  FMUL.FTZ R52, R52, UR9 ;  /* 0x0000000934347c20 */ /* 0x000fe20008410000 */
[----:B------:R-:W-:Y:S01]  /*69f0*/  FMUL.FTZ R53, R53, UR9 ;  /* 0x0000000935357c20 */ /* 0x000fe20008410000 */
[----:B------:R1:W-:Y:S01]  /*6a00*/  STS [R197+0x2400], R74 ;  /* 0x0024004ac5007388 */ /* 0x0003e20000000800 */
        /* <DEDUP_REMOVED lines=11> */
[----:B------:R1:W-:Y:S01]  /*6ac0*/  STS [R202], R85 ;  /* 0x00000055ca007388 */ /* 0x0003e20000000800 */
[----:B------:R-:W2:Y:S01]  /*6ad0*/  @P0 LDC.64 R6, c[0x0][0x450] ;  /* 0x00011400ff060b82 */ /* 0x000ea20000000a00 */
[----:B------:R-:W-:Y:S01]  /*6ae0*/  FMUL.FTZ R56, R56, UR9 ;  /* 0x0000000938387c20 */ /* 0x000fe20008410000 */
[----:B------:R-:W-:Y:S01]  /*6af0*/  FMUL.FTZ R57, R57, UR9 ;  /* 0x0000000939397c20 */ /* 0x000fe20008410000 */
[----:B------:R1:W-:Y:S01]  /*6b00*/  STS [R202+0x400], R87 ;  /* 0x00040057ca007388 */ /* 0x0003e20000000800 */
[----:B------:R-:W-:Y:S01]  /*6b10*/  FMUL.FTZ R58, R58, UR9 ;  /* 0x000000093a3a7c20 */ /* 0x000fe20008410000 */
[----:B------:R-:W-:Y:S01]  /*6b20*/  FMUL.FTZ R59, R59, UR9 ;  /* 0x000000093b3b7c20 */ /* 0x000fe20008410000 */
[----:B------:R-:W-:Y:S01]  /*6b30*/  F2FP.BF16.F32.PACK_AB R50, R51, R50 ;  /* 0x000000323332723e */ /* 0x000fe200000010ff */
[----:B------:R1:W-:Y:S01]  /*6b40*/  STS [R209], R96 ;  /* 0x00000060d1007388 */ /* 0x0003e20000000800 */
[----:B------:R-:W3:Y:S01]  /*6b50*/  @P0 LDC.64 R4, c[0x0][0x458] ;  /* 0x00011600ff040b82 */ /* 0x000ee20000000a00 */
[----:B------:R-:W-:Y:S01]  /*6b60*/  F2FP.BF16.F32.PACK_AB R40, R41, R40 ;  /* 0x000000282928723e */ /* 0x000fe200000010ff */
[----:B------:R-:W-:Y:S01]  /*6b70*/  FMUL.FTZ R2, R60, UR9 ;  /* 0x000000093c027c20 */ /* 0x000fe20008410000 */
[----:B------:R1:W-:Y:S01]  /*6b80*/  STS [R209+0x400], R98 ;  /* 0x00040062d1007388 */ /* 0x0003e20000000800 */
[----:B------:R-:W-:Y:S01]  /*6b90*/  F2FP.BF16.F32.PACK_AB R42, R43, R42 ;  /* 0x0000002a2b2a723e */ /* 0x000fe200000010ff */
[----:B------:R-:W-:Y:S01]  /*6ba0*/  FMUL.FTZ R61, R61, UR9 ;  /* 0x000000093d3d7c20 */ /* 0x000fe20008410000 */
[----:B------:R-:W-:Y:S01]  /*6bb0*/  F2FP.BF16.F32.PACK_AB R45, R45, R44 ;  /* 0x0000002c2d2d723e */ /* 0x000fe200000010ff */
        /* <DEDUP_REMOVED lines=9> */
[----:B------:R-:W-:-:S02]  /*6c50*/  F2FP.BF16.F32.PACK_AB R66, R67, R66 ;  /* 0x000000424342723e */ /* 0x000fc400000010ff */
[----:B------:R-:W-:Y:S01]  /*6c60*/  F2FP.BF16.F32.PACK_AB R57, R57, R56 ;  /* 0x000000383939723e */ /* 0x000fe200000010ff */
[----:B------:R1:W-:Y:S01]  /*6c70*/  STS [R209+0x2400], R94 ;  /* 0x0024005ed1007388 */ /* 0x0003e20000000800 */
[----:B------:R-:W-:Y:S02]  /*6c80*/  F2FP.BF16.F32.PACK_AB R59, R59, R58 ;  /* 0x0000003a3b3b723e */ /* 0x000fe400000010ff */
[CC--:B------:R-:W-:Y:S01]  /*6c90*/  @P0 IADD3 R0, R221.reuse, R222.reuse, RZ ;  /* 0x000000dedd000210 */ /* 0x0c0fe20007ffe0ff */
[----:B------:R1:W-:Y:S01]  /*6ca0*/  STS [R197+0x4000], R36 ;  /* 0x00400024c5007388 */ /* 0x0003e20000000800 */
[----:B------:R-:W-:Y:S02]  /*6cb0*/  @P0 IADD3 R28, R221, R222, RZ ;  /* 0x000000dedd1c0210 */ /* 0x000fe40007ffe0ff */
[----:B------:R-:W-:Y:S01]  /*6cc0*/  F2FP.BF16.F32.PACK_AB R2, R61, R2 ;  /* 0x000000023d02723e */ /* 0x000fe200000010ff */
[----:B------:R1:W-:Y:S01]  /*6cd0*/  STS [R197+0x4400], R38 ;  /* 0x00440026c5007388 */ /* 0x0003e20000000800 */
[C---:B--2---:R-:W-:Y:S01]  /*6ce0*/  @P0 IMAD R24, R0.reuse, R7, RZ ;  /* 0x0000000700180224 */ /* 0x044fe200078e02ff */
[----:B------:R-:W-:Y:S01]  /*6cf0*/  F2FP.BF16.F32.PACK_AB R32, R63, R32 ;  /* 0x000000203f20723e */ /* 0x000fe200000010ff */
[----:B------:R-:W-:Y:S01]  /*6d00*/  @P0 IMAD.WIDE.U32 R26, R0, R6, RZ ;  /* 0x00000006001a0225 */ /* 0x000fe200078e00ff */
[----:B------:R1:W-:Y:S03]  /*6d10*/  STS [R204+0x4000], R49 ;  /* 0x00400031cc007388 */ /* 0x0003e60000000800 */
[C---:B---3--:R-:W-:Y:S01]  /*6d20*/  @P0 IMAD R0, R28.reuse, R5, RZ ;  /* 0x000000051c000224 */ /* 0x048fe200078e02ff */
[----:B------:R1:W-:Y:S01]  /*6d30*/  STS [R203+0x4000], R50 ;  /* 0x00400032cb007388 */ /* 0x0003e20000000800 */
[----:B------:R-:W-:Y:S01]  /*6d40*/  @P0 IMAD.WIDE.U32 R28, R28, R4, RZ ;  /* 0x000000041c1c0225 */ /* 0x000fe200078e00ff */
[----:B------:R-:W-:-:S02]  /*6d50*/  @P0 IADD3 R24, R27, R24, RZ ;  /* 0x000000181b180210 */ /* 0x000fc40007ffe0ff */
[----:B------:R1:W-:Y:S02]  /*6d60*/  STS [R197+0x6000], R40 ;  /* 0x00600028c5007388 */ /* 0x0003e40000000800 */
[----:B------:R-:W-:Y:S02]  /*6d70*/  @P0 IADD3 R0, R29, R0, RZ ;  /* 0x000000001d000210 */ /* 0x000fe40007ffe0ff */
        /* <DEDUP_REMOVED lines=21> */
.L_x_825:
        /* <DEDUP_REMOVED lines=12> */
.L_x_826:
[----:B------:R2:W-:Y:S01]  /*6f90*/  STS [R209+0x6000], R2 ;  /* 0x00600002d1007388 */ /* 0x0005e20000000800 */
[C---:B------:R-:W-:Y:S01]  /*6fa0*/  IMAD.SHL.U32 R30, R198.reuse, 0x80, RZ ;  /* 0x00000080c61e7824 */ /* 0x040fe200078e00ff */
[----:B------:R-:W-:Y:S01]  /*6fb0*/  SHF.R.S32.HI R35, RZ, 0x1f, R200 ;  /* 0x0000001fff237819 */ /* 0x000fe200000114c8 */
[----:B------:R-:W-:Y:S01]  /*6fc0*/  IMAD R219, R198, -0x80, R219 ;  /* 0xffffff80c6db7824 */ /* 0x000fe200078e02db */
[----:B------:R3:W-:Y:S01]  /*6fd0*/  STS [R209+0x6400], R32 ;  /* 0x00640020d1007388 */ /* 0x0007e20000000800 */
[----:B------:R-:W-:Y:S01]  /*6fe0*/  MOV R34, R200 ;  /* 0x000000c800227202 */ /* 0x000fe20000000f00 */
[----:B------:R-:W-:Y:S01]  /*6ff0*/  ULDC.64 UR8, c[0x0][0x468] ;  /* 0x00011a0000087ab9 */ /* 0x000fe20000000a00 */
[----:B------:R-:W-:Y:S01]  /*7000*/  SHF.R.S32.HI R31, RZ, 0x1f, R30 ;  /* 0x0000001fff1f7819 */ /* 0x000fe2000001141e */
[----:B------:R-:W-:Y:S01]  /*7010*/  BAR.SYNC.DEFER_BLOCKING 0x0 ;  /* 0x0000000000007b1d */ /* 0x000fe20000010000 */
[----:B------:R-:W-:Y:S02]  /*7020*/  ISETP.GE.AND P4, PT, R196, R219, PT ;  /* 0x000000dbc400720c */ /* 0x000fe40003f86270 */
[----:B------:R-:W-:Y:S01]  /*7030*/  SHF.R.S32.HI R29, RZ, 0x1f, R196 ;  /* 0x0000001fff1d7819 */ /* 0x000fe200000114c4 */
[----:B------:R-:W-:-:S02]  /*7040*/  IMAD R25, R31, R6, RZ ;  /* 0x000000061f197224 */ /* 0x000fc400078e02ff */
[----:B------:R-:W-:Y:S02]  /*7050*/  BSSY B0, `(.L_x_827) ;  /* 0x0000020000007945 */ /* 0x000fe40003800000 */
[----:B------:R-:W-:Y:S02]  /*7060*/  IMAD R25, R30, R7, R25 ;  /* 0x000000071e197224 */ /* 0x000fe400078e0219 */
[----:B--2---:R-:W-:Y:S02]  /*7070*/  VIADD R2, R196, 0x20 ;  /* 0x00000020c4027836 */ /* 0x004fe40000000000 */
[----:B---3--:R-:W-:-:S03]  /*7080*/  IMAD.WIDE.U32 R32, R30, R6, R34 ;  /* 0x000000061e207225 */ /* 0x008fc600078e0022 */
[----:B------:R-:W-:Y:S01]  /*7090*/  ISETP.GE.AND P3, PT, R2, R219, PT ;  /* 0x000000db0200720c */ /* 0x000fe20003f66270 */
[----:B------:R2:W3:Y:S01]  /*70a0*/  LDS.128 R20, [R115+0x7000] ;  /* 0x0070000073147984 */ /* 0x0004e20000000c00 */
[----:B------:R-:W-:Y:S02]  /*70b0*/  SHF.R.S32.HI R2, RZ, 0x1f, R189 ;  /* 0x0000001fff027819 */ /* 0x000fe400000114bd */
[----:B-1----:R-:W-:Y:S01]  /*70c0*/  IADD3 R36, P0, R26, R32, RZ ;  /* 0x000000201a247210 */ /* 0x002fe20007f1e0ff */
[----:B------:R2:W1:Y:S01]  /*70d0*/  LDS.128 R16, [R115+0xb000] ;  /* 0x00b0000073107984 */ /* 0x0004620000000c00 */
[C---:B------:R-:W-:Y:S01]  /*70e0*/  VIADD R32, R196.reuse, 0x40 ;  /* 0x00000040c4207836 */ /* 0x040fe20000000000 */
[----:B------:R-:W-:Y:S02]  /*70f0*/  IADD3 R26, R196, 0x60, RZ ;  /* 0x00000060c41a7810 */ /* 0x000fe40007ffe0ff */
[----:B------:R2:W4:Y:S01]  /*7100*/  LDS.128 R12, [R115+0xc000] ;  /* 0x00c00000730c7984 */ /* 0x0005220000000c00 */
[----:B------:R-:W-:Y:S01]  /*7110*/  IADD3.X R37, R24, R33, R25, P0, !PT ;  /* 0x0000002118257210 */ /* 0x000fe200007fe419 */
[----:B------:R-:W-:Y:S01]  /*7120*/  IMAD R24, R2, UR8, RZ ;  /* 0x0000000802187c24 */ /* 0x000fe2000f8e02ff */
[-C--:B------:R-:W-:Y:S01]  /*7130*/  ISETP.GE.AND P2, PT, R32, R219.reuse, PT ;  /* 0x000000db2000720c */ /* 0x080fe20003f46270 */
[----:B------:R2:W1:Y:S01]  /*7140*/  LDS.128 R8, [R115+0xd000] ;  /* 0x00d0000073087984 */ /* 0x0004620000000c00 */
[----:B------:R-:W-:Y:S01]  /*7150*/  ISETP.GE.AND P1, PT, R26, R219, PT ;  /* 0x000000db1a00720c */ /* 0x000fe20003f26270 */
[----:B------:R-:W-:-:S02]  /*7160*/  IMAD R33, R189, UR9, R24 ;  /* 0x00000009bd217c24 */ /* 0x000fc4000f8e0218 */
[----:B------:R-:W-:-:S04]  /*7170*/  IMAD.WIDE.U32 R36, R189, UR8, R36 ;  /* 0x00000008bd247c25 */ /* 0x000fc8000f8e0024 */
[----:B------:R-:W-:Y:S01]  /*7180*/  IMAD.IADD R33, R37, 0x1, R33 ;  /* 0x0000000125217824 */ /* 0x000fe200078e0221 */
        /* <DEDUP_REMOVED lines=12> */
.L_x_828:
[----:B------:R-:W-:Y:S05]  /*7250*/  BSYNC B0 ;  /* 0x0000000000007941 */ /* 0x000fea0003800000 */
.L_x_827:
[----:B------:R-:W-:Y:S04]  /*7260*/  BSSY B0, `(.L_x_829) ;  /* 0x000000d000007945 */ /* 0x000fe80003800000 */
[----:B------:R-:W-:Y:S05]  /*7270*/  @P3 BRA `(.L_x_830) ;  /* 0x00000000002c3947 */ /* 0x000fea0003800000 */
[----:B--2---:R-:W-:Y:S01]  /*7280*/  IADD3 R24, P0, R196, 0x20, RZ ;  /* 0x00000020c4187810 */ /* 0x004fe20007f1e0ff */
[----:B------:R-:W-:Y:S01]  /*7290*/  ULDC.64 UR8, c[0x0][0x3f0] ;  /* 0x0000fc0000087ab9 */ /* 0x000fe20000000a00 */
[----:B------:R-:W-:Y:S02]  /*72a0*/  MOV R32, R36 ;  /* 0x0000002400207202 */ /* 0x000fe40000000f00 */
[----:B------:R-:W-:-:S03]  /*72b0*/  IADD3.X R25, RZ, R29, RZ, P0, !PT ;  /* 0x0000001dff197210 */ /* 0x000fc600007fe4ff */
[----:B------:R-:W-:-:S04]  /*72c0*/  IMAD.WIDE.U32 R26, R24, R6, R32 ;  /* 0x00000006181a7225 */ /* 0x000fc800078e0020 */
[----:B------:R-:W-:-:S04]  /*72d0*/  IMAD R25, R25, R6, RZ ;  /* 0x0000000619197224 */ /* 0x000fc800078e02ff */
[----:B------:R-:W-:Y:S01]  /*72e0*/  IMAD R25, R24, R7, R25 ;  /* 0x0000000718197224 */ /* 0x000fe200078e0219 */
[----:B------:R-:W-:-:S04]  /*72f0*/  LEA R24, P0, R26, UR8, 0x1 ;  /* 0x000000081a187c11 */ /* 0x000fc8000f8008ff */
[----:B------:R-:W-:-:S04]  /*7300*/  IADD3 R25, R27, R25, RZ ;  /* 0x000000191b197210 */ /* 0x000fc80007ffe0ff */
[----:B------:R-:W-:-:S05]  /*7310*/  LEA.HI.X R25, R26, UR9, R25, 0x1, P0 ;  /* 0x000000091a197c11 */ /* 0x000fca00080f0c19 */
[----:B---3--:R2:W-:Y:S02]  /*7320*/  STG.E.128 desc[UR30][R24.64], R20 ;  /* 0x0000001418007986 */ /* 0x0085e4000c101d1e */
.L_x_830:
[----:B------:R-:W-:Y:S05]  /*7330*/  BSYNC B0 ;  /* 0x0000000000007941 */ /* 0x000fea0003800000 */
.L_x_829:
[----:B--23--:R2:W3:Y:S01]  /*7340*/  LDS.128 R20, [R115+0x8000] ;  /* 0x0080000073147984 */ /* 0x00c4e20000000c00 */
[----:B------:R-:W-:Y:S04]  /*7350*/  BSSY B0, `(.L_x_831) ;  /* 0x000000d000007945 */ /* 0x000fe80003800000 */
[----:B------:R-:W-:Y:S05]  /*7360*/  @P2 BRA `(.L_x_832) ;  /* 0x00000000002c2947 */ /* 0x000fea0003800000 */
[----:B------:R-:W-:Y:S01]  /*7370*/  IADD3 R24, P0, R196, 0x40, RZ ;  /* 0x00000040c4187810 */ /* 0x000fe20007f1e0ff */
        /* <DEDUP_REMOVED lines=10> */
.L_x_832:
[----:B------:R-:W-:Y:S05]  /*7420*/  BSYNC B0 ;  /* 0x0000000000007941 */ /* 0x000fea0003800000 */
.L_x_831:
[----:B---3--:R3:W1:Y:S01]  /*7430*/  LDS.128 R20, [R115+0x9000] ;  /* 0x0090000073147984 */ /* 0x0086620000000c00 */
[----:B------:R-:W-:Y:S04]  /*7440*/  BSSY B0, `(.L_x_833) ;  /* 0x000000d000007945 */ /* 0x000fe80003800000 */
        /* <DEDUP_REMOVED lines=11> */
[----:B-1----:R1:W-:Y:S02]  /*7500*/  STG.E.128 desc[UR30][R6.64], R20 ;  /* 0x0000001406007986 */ /* 0x0023e4000c101d1e */
.L_x_834:
[----:B------:R-:W-:Y:S05]  /*7510*/  BSYNC B0 ;  /* 0x0000000000007941 */ /* 0x000fea0003800000 */
.L_x_833:
[----:B-1----:R1:W1:Y:S01]  /*7520*/  LDS.128 R20, [R115+0xa000] ;  /* 0x00a0000073147984 */ /* 0x0022620000000c00 */
[-C--:B------:R-:W-:Y:S01]  /*7530*/  IMAD.WIDE.U32 R34, R30, R4.reuse, R34 ;  /* 0x000000041e227225 */ /* 0x080fe200078e0022 */
        /* <DEDUP_REMOVED lines=20> */
.L_x_836:
[----:B------:R-:W-:Y:S05]  /*7680*/  BSYNC B0 ;  /* 0x0000000000007941 */ /* 0x000fea0003800000 */
.L_x_835:
        /* <DEDUP_REMOVED lines=12> */
[----:B------:R1:W-:Y:S02]  /*7750*/  STG.E.128 desc[UR30][R20.64], R16 ;  /* 0x0000001014007986 */ /* 0x0003e4000c101d1e */
.L_x_838:
[----:B------:R-:W-:Y:S05]  /*7760*/  BSYNC B0 ;  /* 0x0000000000007941 */ /* 0x000fea0003800000 */
.L_x_837:
        /* <DEDUP_REMOVED lines=13> */
.L_x_840:
[----:B------:R-:W-:Y:S05]  /*7840*/  BSYNC B0 ;  /* 0x0000000000007941 */ /* 0x000fea0003800000 */
.L_x_839:
        /* <DEDUP_REMOVED lines=13> */
.L_x_821:
[----:B------:R-:W-:Y:S01]  /*7920*/  ISETP.NE.AND P0, PT, R222, -0x1, PT ;  /* 0xffffffffde00780c */ /* 0x000fe20003f05270 */
[C---:B------:R-:W-:Y:S01]  /*7930*/  IMAD.SHL.U32 R11, R198.reuse, 0x80, RZ ;  /* 0x00000080c60b7824 */ /* 0x040fe200078e00ff */
[----:B------:R-:W-:Y:S01]  /*7940*/  SHF.R.S32.HI R15, RZ, 0x1f, R190 ;  /* 0x0000001fff0f7819 */ /* 0x000fe200000114be */
[----:B------:R-:W-:-:S10]  /*7950*/  IMAD R219, R198, -0x80, R219 ;  /* 0xffffff80c6db7824 */ /* 0x000fd400078e02db */
        /* <DEDUP_REMOVED lines=25> */
.L_x_842:
        /* <DEDUP_REMOVED lines=13> */
.L_x_843:
[C---:B------:R-:W-:Y:S01]  /*7bc0*/  VIADD R8, R196.reuse, 0x20 ;  /* 0x00000020c4087836 */ /* 0x040fe20000000000 */
[-C--:B------:R-:W-:Y:S01]  /*7bd0*/  ISETP.GE.AND P4, PT, R196, R219.reuse, PT ;  /* 0x000000dbc400720c */ /* 0x080fe20003f86270 */
[-C--:B------:R-:W-:Y:S01]  /*7be0*/  IMAD R16, R13, R6.reuse, RZ ;  /* 0x000000060d107224 */ /* 0x080fe200078e02ff */
[----:B------:R-:W-:Y:S01]  /*7bf0*/  ULDC.64 UR8, c[0x0][0x468] ;  /* 0x00011a0000087ab9 */ /* 0x000fe20000000a00 */
[C---:B------:R-:W-:Y:S01]  /*7c00*/  IMAD.WIDE.U32 R14, R11.reuse, R6, R200 ;  /* 0x000000060b0e7225 */ /* 0x040fe200078e00c8 */
[----:B------:R-:W-:Y:S01]  /*7c10*/  ISETP.GE.AND P3, PT, R8, R219, PT ;  /* 0x000000db0800720c */ /* 0x000fe20003f66270 */
[----:B------:R-:W-:Y:S01]  /*7c20*/  BSSY B0, `(.L_x_844) ;  /* 0x0000018000007945 */ /* 0x000fe20003800000 */
[----:B------:R-:W-:Y:S01]  /*7c30*/  SHF.R.S32.HI R8, RZ, 0x1f, R189 ;  /* 0x0000001fff087819 */ /* 0x000fe200000114bd */
[----:B------:R-:W-:Y:S01]  /*7c40*/  IMAD R9, R11, R7, R16 ;  /* 0x000000070b097224 */ /* 0x000fe200078e0210 */
[----:B------:R-:W-:Y:S01]  /*7c50*/  IADD3 R18, P0, R12, R14, RZ ;  /* 0x0000000e0c127210 */ /* 0x000fe20007f1e0ff */
[C---:B------:R-:W-:Y:S01]  /*7c60*/  VIADD R14, R196.reuse, 0x40 ;  /* 0x00000040c40e7836 */ /* 0x040fe20000000000 */
[----:B------:R-:W-:-:S02]  /*7c70*/  IADD3 R12, R196, 0x60, RZ ;  /* 0x00000060c40c7810 */ /* 0x000fc40007ffe0ff */
[----:B------:R-:W-:Y:S01]  /*7c80*/  IADD3.X R19, R10, R15, R9, P0, !PT ;  /* 0x0000000f0a137210 */ /* 0x000fe200007fe409 */
[----:B------:R-:W-:Y:S01]  /*7c90*/  IMAD R10, R8, UR8, RZ ;  /* 0x00000008080a7c24 */ /* 0x000fe2000f8e02ff */
[-C--:B------:R-:W-:Y:S02]  /*7ca0*/  ISETP.GE.AND P2, PT, R14, R219.reuse, PT ;  /* 0x000000db0e00720c */ /* 0x080fe40003f46270 */
[----:B------:R-:W-:Y:S01]  /*7cb0*/  ISETP.GE.AND P1, PT, R12, R219, PT ;  /* 0x000000db0c00720c */ /* 0x000fe20003f26270 */
[C---:B------:R-:W-:Y:S01]  /*7cc0*/  IMAD R17, R189.reuse, UR9, R10 ;  /* 0x00000009bd117c24 */ /* 0x040fe2000f8e020a */
[----:B------:R-:W-:Y:S01]  /*7cd0*/  SHF.R.S32.HI R9, RZ, 0x1f, R196 ;  /* 0x0000001fff097819 */ /* 0x000fe200000114c4 */
        /* <DEDUP_REMOVED lines=12> */
.L_x_845:
[----:B------:R-:W-:Y:S05]  /*7da0*/  BSYNC B0 ;  /* 0x0000000000007941 */ /* 0x000fea0003800000 */
.L_x_844:
        /* <DEDUP_REMOVED lines=13> */
.L_x_847:
[----:B------:R-:W-:Y:S05]  /*7e80*/  BSYNC B0 ;  /* 0x0000000000007941 */ /* 0x000fea0003800000 */
.L_x_846:
        /* <DEDUP_REMOVED lines=13> */
.L_x_849:
[----:B------:R-:W-:Y:S05]  /*7f60*/  BSYNC B0 ;  /* 0x0000000000007941 */ /* 0x000fea0003800000 */
.L_x_848:
        /* <DEDUP_REMOVED lines=13> */
.L_x_851:
[----:B------:R-:W-:Y:S05]  /*8040*/  BSYNC B0 ;  /* 0x0000000000007941 */ /* 0x000fea0003800000 */
.L_x_850:
        /* <DEDUP_REMOVED lines=21> */
.L_x_853:
[----:B------:R-:W-:Y:S05]  /*81a0*/  BSYNC B0 ;  /* 0x0000000000007941 */ /* 0x000fea0003800000 */
.L_x_852:
        /* <DEDUP_REMOVED lines=13> */
.L_x_855:
[----:B------:R-:W-:Y:S05]  /*8280*/  BSYNC B0 ;  /* 0x0000000000007941 */ /* 0x000fea0003800000 */
.L_x_854:
        /* <DEDUP_REMOVED lines=13> */
.L_x_857:
[----:B------:R-:W-:Y:S05]  /*8360*/  BSYNC B0 ;  /* 0x0000000000007941 */ /* 0x000fea0003800000 */
.L_x_856:
        /* <DEDUP_REMOVED lines=12> */
.L_x_841:
[----:B------:R-:W-:Y:S05]  /*8430*/  BSYNC B1 ;  /* 0x0000000000017941 */ /* 0x000fea0003800000 */
.L_x_816:
[----:B-1----:R-:W1:Y:S02]  /*8440*/  LDC R5, c[0x0][0xc] ;  /* 0x00000300ff057b82 */ /* 0x002e640000000800 */
[----:B-1----:R-:W-:-:S04]  /*8450*/  IADD3 R198, R5, R198, RZ ;  /* 0x000000c605c67210 */ /* 0x002fc80007ffe0ff */
[----:B------:R-:W-:-:S13]  /*8460*/  ISETP.GE.AND P0, PT, R198, UR7, PT ;  /* 0x00000007c6007c0c */ /* 0x000fda000bf06270 */
[----:B------:R-:W-:Y:S05]  /*8470*/  @P0 BRA `(.L_x_858) ;  /* 0x0000000000040947 */ /* 0x000fea0003800000 */
[----:B------:R-:W-:Y:S05]  /*8480*/  BRA `(.L_x_859) ;  /* 0xffffff8400207947 */ /* 0x000fea000383ffff */
.L_x_858:
[----:B------:R-:W-:Y:S05]  /*8490*/  EXIT ;  /* 0x000000000000794d */ /* 0x000fea0003800000 */
.L_x_860:
        /* <DEDUP_REMOVED lines=14> */
.L_x_2470:


//--------------------- .text._ZN5flash44flash_bwd_dq_dk_dv_loop_seqk_parallel_kernelI23Flash_bwd_kernel_traitsILi64ELi64ELi128ELi8ELi2ELi4ELi4ELb1ELb0EN7cutlass10bfloat16_tE19Flash_kernel_traitsILi64ELi64ELi128ELi8ES3_EELb0ELb0ELb0ELb0ELb0ELb1ELb1EEEvNS_16Flash_bwd_paramsE --------------------------
	.section	.text._ZN5flash44flash_bwd_dq_dk_dv_loop_seqk_parallel_kernelI23Flash_bwd_kernel_traitsILi64ELi64ELi128ELi8ELi2ELi4ELi4ELb1ELb0EN7cutlass10bfloat16_tE19Flash_kernel_traitsILi64ELi64ELi128ELi8ES3_EELb0ELb0ELb0ELb0ELb0ELb1ELb1EEEvNS_16Flash_bwd_paramsE,"ax",@progbits
	.align	128
        .global         _ZN5flash44flash_bwd_dq_dk_dv_loop_seqk_parallel_kernelI23Flash_bwd_kernel_traitsILi64ELi64ELi128ELi8ELi2ELi4ELi4ELb1ELb0EN7cutlass10bfloat16_tE19Flash_kernel_traitsILi64ELi64ELi128ELi8ES3_EELb0ELb0ELb0ELb0ELb0ELb1ELb1EEEvNS_16Flash_bwd_paramsE
        .type           _ZN5flash44flash_bwd_dq_dk_dv_loop_seqk_parallel_kernelI23Flash_bwd_kernel_traitsILi64ELi64ELi128ELi8ELi2ELi4ELi4ELb1ELb0EN7cutlass10bfloat16_tE19Flash_kernel_traitsILi64ELi64ELi128ELi8ES3_EELb0ELb0ELb0ELb0ELb0ELb1ELb1EEEvNS_16Flash_bwd_paramsE,@function
        .size           _ZN5flash44flash_bwd_dq_dk_dv_loop_seqk_parallel_kernelI23Flash_bwd_kernel_traitsILi64ELi64ELi128ELi8ELi2ELi4ELi4ELb1ELb0EN7cutlass10bfloat16_tE19Flash_kernel_traitsILi64ELi64ELi128ELi8ES3_EELb0ELb0ELb0ELb0ELb0ELb1ELb1EEEvNS_16Flash_bwd_paramsE,(.L_x_2471 - _ZN5flash44flash_bwd_dq_dk_dv_loop_seqk_parallel_kernelI23Flash_bwd_kernel_traitsILi64ELi64ELi128ELi8ELi2ELi4ELi4ELb1ELb0EN7cutlass10bfloat16_tE19Flash_kernel_traitsILi64ELi64ELi128ELi8ES3_EELb0ELb0ELb0ELb0ELb0ELb1ELb1EEEvNS_16Flash_bwd_paramsE)
        .other          _ZN5flash44flash_bwd_dq_dk_dv_loop_seqk_parallel_kernelI23Flash_bwd_kernel_traitsILi64ELi64ELi128ELi8ELi2ELi4ELi4ELb1ELb0EN7cutlass10bfloat16_tE19Flash_kernel_traitsILi64ELi64ELi128ELi8ES3_EELb0ELb0ELb0ELb0ELb0ELb1ELb1EEEvNS_16Flash_bwd_paramsE,@"STO_CUDA_ENTRY STV_DEFAULT"
_ZN5flash44flash_bwd_dq_dk_dv_loop_seqk_parallel_kernelI23Flash_bwd_kernel_traitsILi64ELi64ELi128ELi8ELi2ELi4ELi4ELb1ELb0EN7cutlass10bfloat16_tE19Flash_kernel_traitsILi64ELi64ELi128ELi8ES3_EELb0ELb0ELb0ELb0ELb0ELb1ELb1EEEvNS_16Flash_bwd_paramsE:
.text._ZN5flash44flash_bwd_dq_dk_dv_loop_seqk_parallel_kernelI23Flash_bwd_kernel_traitsILi64ELi64ELi128ELi8ELi2ELi4ELi4ELb1ELb0EN7cutlass10bfloat16_tE19Flash_kernel_traitsILi64ELi64ELi128ELi8ES3_EELb0ELb0ELb0ELb0ELb0ELb1ELb1EEEvNS_16Flash_bwd_paramsE:
[----:B------:R-:W-:Y:S08]  /*0000*/  LDC R1, c[0x0][0x28] ;  /* 0x00000a00ff017b82 */ /* 0x000ff00000000800 */
[----:B------:R-:W1:Y:S01]  /*0010*/  S2UR UR30, SR_CTAID.X ;  /* 0x00000000001e79c3 */ /* 0x000e620000002500 */
[----:B------:R-:W-:Y:S02]  /*0020*/  ULDC UR4, c[0x0][0x2c8] ;  /* 0x0000b20000047ab9 */ /* 0x000fe40000000800 */
[----:B------:R-:W-:-:S04]  /*0030*/  UIADD3 UR5, UR4, 0x7f, URZ ;  /* 0x0000007f04057890 */ /* 0x000fc8000fffe03f */
[----:B------:R-:W-:-:S04]  /*0040*/  USHF.R.S32.HI UR4, URZ, 0x1f, UR5 ;  /* 0x0000001f3f047899 */ /* 0x000fc80008011405 */
[----:B------:R-:W-:-:S04]  /*0050*/  ULEA.HI UR4, UR4, UR5, URZ, 0x7 ;  /* 0x0000000504047291 */ /* 0x000fc8000f8f383f */
[----:B------:R-:W-:-:S06]  /*0060*/  USHF.R.S32.HI UR6, URZ, 0x7, UR4 ;  /* 0x000000073f067899 */ /* 0x000fcc0008011404 */
[----:B------:R-:W-:Y:S01]  /*0070*/  MOV R249, UR6 ;  /* 0x0000000600f97c02 */ /* 0x000fe20008000f00 */
        /* <DEDUP_REMOVED lines=9> */
[----:B------:R-:W3:Y:S08]  /*0110*/  S2UR UR56, SR_CTAID.Z ;  /* 0x00000000003879c3 */ /* 0x000ef00000002700 */
[----:B------:R-:W4:Y:S01]  /*0120*/  S2UR UR44, SR_CTAID.Y ;  /* 0x00000000002c79c3 */ /* 0x000f220000002600 */
[----:B--2---:R-:W-:Y:S01]  /*0130*/  ULEA UR4, UR4, UR5, 0x18 ;  /* 0x0000000504047291 */ /* 0x004fe2000f8ec03f */
[----:B-1----:R-:W-:Y:S01]  /*0140*/  SHF.R.S32.HI R18, RZ, 0x1f, R16 ;  /* 0x0000001fff127819 */ /* 0x002fe20000011410 */
[----:B------:R-:W-:Y:S01]  /*0150*/  IMAD.SHL.U32 R242, R16, 0x2, RZ ;  /* 0x0000000210f27824 */ /* 0x000fe200078e00ff */
[----:B---3--:R-:W-:-:S02]  /*0160*/  USHF.R.S32.HI UR6, URZ, 0x1f, UR56 ;  /* 0x0000001f3f067899 */ /* 0x008fc40008011438 */
[CC--:B------:R-:W-:Y:S01]  /*0170*/  LEA.HI R4, R18.reuse, R16.reuse, RZ, 0x5 ;  /* 0x0000001012047211 */ /* 0x0c0fe200078f28ff */
[----:B------:R-:W-:Y:S01]  /*0180*/  USHF.R.S32.HI UR7, URZ, 0x1f, UR56 ;  /* 0x0000001f3f077899 */ /* 0x000fe20008011438 */
[----:B------:R-:W-:Y:S02]  /*0190*/  LEA.HI R6, R18, R16, RZ, 0x4 ;  /* 0x0000001012067211 */ /* 0x000fe400078f20ff */
[--C-:B------:R-:W-:Y:S01]  /*01a0*/  SHF.R.S32.HI R5, RZ, 0x5, R4.reuse ;  /* 0x00000005ff057819 */ /* 0x100fe20000011404 */
[----:B----4-:R-:W-:Y:S01]  /*01b0*/  USHF.L.U32 UR5, UR44, 0x7, URZ ;  /* 0x000000072c057899 */ /* 0x010fe2000800063f */
[----:B------:R-:W-:Y:S01]  /*01c0*/  SHF.R.S32.HI R0, RZ, 0x1f, R4 ;  /* 0x0000001fff007819 */ /* 0x000fe20000011404 */
[----:B------:R-:W-:Y:S01]  /*01d0*/  IMAD.U32 R251, RZ, RZ, UR7 ;  /* 0x00000007fffb7e24 */ /* 0x000fe2000f8e00ff */
[----:B------:R-:W-:Y:S02]  /*01e0*/  SHF.R.S32.HI R7, RZ, 0x4, R6 ;  /* 0x00000004ff077819 */ /* 0x000fe40000011406 */
[----:B------:R-:W-:-:S02]  /*01f0*/  LEA.HI R0, R0, R5, RZ, 0x2 ;  /* 0x0000000500007211 */ /* 0x000fc400078f10ff */
[----:B------:R-:W-:Y:S02]  /*0200*/  LEA.HI R2, R6, R7, RZ, 0x1 ;  /* 0x0000000706027211 */ /* 0x000fe400078f08ff */
[----:B------:R-:W-:Y:S02]  /*0210*/  LEA.HI R3, R4, R5, RZ, 0x1 ;  /* 0x0000000504037211 */ /* 0x000fe400078f08ff */
[----:B------:R-:W-:Y:S02]  /*0220*/  LOP3.LUT R0, R0, 0xfffffffc, RZ, 0xc0, !PT ;  /* 0xfffffffc00007812 */ /* 0x000fe400078ec0ff */
[----:B------:R-:W-:Y:S02]  /*0230*/  LOP3.LUT R2, R2, 0xfffffffe, RZ, 0xc0, !PT ;  /* 0xfffffffe02027812 */ /* 0x000fe400078ec0ff */
[----:B------:R-:W-:Y:S01]  /*0240*/  LOP3.LUT R3, R3, 0xfffffffe, RZ, 0xc0, !PT ;  /* 0xfffffffe03037812 */ /* 0x000fe200078ec0ff */
[----:B------:R-:W-:Y:S01]  /*0250*/  IMAD.IADD R174, R5, 0x1, -R0 ;  /* 0x0000000105ae7824 */ /* 0x000fe200078e0a00 */
[CC--:B------:R-:W-:Y:S01]  /*0260*/  LEA.HI R19, R18.reuse, R16.reuse, RZ, 0x2 ;  /* 0x0000001012137211 */ /* 0x0c0fe200078f10ff */
[----:B------:R-:W-:Y:S01]  /*0270*/  IMAD.IADD R13, R7, 0x1, -R2 ;  /* 0x00000001070d7824 */ /* 0x000fe200078e0a02 */
[----:B------:R-:W-:Y:S01]  /*0280*/  LEA.HI R14, R18, R16, RZ, 0x3 ;  /* 0x00000010120e7211 */ /* 0x000fe200078f18ff */
[----:B------:R-:W-:Y:S01]  /*0290*/  IMAD.IADD R15, R5, 0x1, -R3 ;  /* 0x00000001050f7824 */ /* 0x000fe200078e0a03 */
[----:B------:R-:W-:-:S02]  /*02a0*/  LOP3.LUT R0, R4, 0xffffffe0, RZ, 0xc0, !PT ;  /* 0xffffffe004007812 */ /* 0x000fc400078ec0ff */
[--C-:B------:R-:W-:Y:S02]  /*02b0*/  SHF.R.S32.HI R11, RZ, 0x2, R19.reuse ;  /* 0x00000002ff0b7819 */ /* 0x100fe40000011413 */
[----:B------:R-:W-:Y:S02]  /*02c0*/  SHF.R.S32.HI R2, RZ, 0x1f, R19 ;  /* 0x0000001fff027819 */ /* 0x000fe40000011413 */
[----:B------:R-:W-:Y:S02]  /*02d0*/  SHF.R.S32.HI R3, RZ, 0x3, R14 ;  /* 0x00000003ff037819 */ /* 0x000fe4000001140e */
[----:B------:R-:W-:Y:S02]  /*02e0*/  LOP3.LUT R5, R14, 0xfffffff8, RZ, 0xc0, !PT ;  /* 0xfffffff80e057812 */ /* 0x000fe400078ec0ff */
[----:B------:R-:W-:Y:S01]  /*02f0*/  LEA.HI R4, R2, R11, RZ, 0x3 ;  /* 0x0000000b02047211 */ /* 0x000fe200078f18ff */
[----:B------:R-:W-:Y:S01]  /*0300*/  IMAD.IADD R2, R16, 0x1, -R0 ;  /* 0x0000000110027824 */ /* 0x000fe200078e0a00 */
[----:B------:R-:W-:Y:S01]  /*0310*/  LOP3.LUT R6, R6, 0xfffffff0, RZ, 0xc0, !PT ;  /* 0xfffffff006067812 */ /* 0x000fe200078ec0ff */
[----:B------:R-:W-:Y:S01]  /*0320*/  IMAD.SHL.U32 R3, R3, 0x40, RZ ;  /* 0x0000004003037824 */ /* 0x000fe200078e00ff */
[----:B------:R-:W-:Y:S01]  /*0330*/  LOP3.LUT R4, R4, 0xfffffff8, RZ, 0xc0, !PT ;  /* 0xfffffff804047812 */ /* 0x000fe200078ec0ff */
[C---:B------:R-:W-:Y:S01]  /*0340*/  IMAD.IADD R0, R16.reuse, 0x1, -R5 ;  /* 0x0000000110007824 */ /* 0x040fe200078e0a05 */
[----:B------:R-:W-:Y:S01]  /*0350*/  SHF.R.S32.HI R5, RZ, 0x1f, R2 ;  /* 0x0000001fff057819 */ /* 0x000fe20000011402 */
[----:B------:R-:W-:Y:S01]  /*0360*/  IMAD.IADD R6, R16, 0x1, -R6 ;  /* 0x0000000110067824 */ /* 0x000fe200078e0a06 */
[----:B------:R-:W-:Y:S01]  /*0370*/  LOP3.LUT R3, R3, 0x1c0, RZ, 0xc0, !PT ;  /* 0x000001c003037812 */ /* 0x000fe200078ec0ff */
[C---:B------:R-:W-:Y:S01]  /*0380*/  IMAD.SHL.U32 R7, R0.reuse, 0x8, RZ ;  /* 0x0000000800077824 */ /* 0x040fe200078e00ff */
[----:B------:R-:W-:Y:S01]  /*0390*/  LEA.HI R17, R5, R2, RZ, 0x2 ;  /* 0x0000000205117211 */ /* 0x000fe200078f10ff */
[----:B------:R-:W-:Y:S01]  /*03a0*/  IMAD.IADD R11, R11, 0x1, -R4 ;  /* 0x000000010b0b7824 */ /* 0x000fe200078e0a04 */
[----:B------:R-:W-:-:S02]  /*03b0*/  LOP3.LUT P4, RZ, R0, 0x2, RZ, 0xc0, !PT ;  /* 0x0000000200ff7812 */ /* 0x000fc4000788c0ff */
[----:B------:R-:W-:Y:S02]  /*03c0*/  LOP3.LUT R2, R3, 0x38, R7, 0xf8, !PT ;  /* 0x0000003803027812 */ /* 0x000fe400078ef807 */
[C---:B------:R-:W-:Y:S01]  /*03d0*/  LOP3.LUT P3, RZ, R0.reuse, 0x4, RZ, 0xc0, !PT ;  /* 0x0000000400ff7812 */ /* 0x040fe2000786c0ff */
[----:B------:R-:W-:Y:S01]  /*03e0*/  IMAD.SHL.U32 R0, R0, 0x40, RZ ;  /* 0x0000004000007824 */ /* 0x000fe200078e00ff */
[----:B------:R-:W-:Y:S02]  /*03f0*/  SHF.R.U32.HI R3, RZ, 0x3, R3 ;  /* 0x00000003ff037819 */ /* 0x000fe40000011603 */
[----:B------:R-:W-:Y:S02]  /*0400*/  LEA.HI R7, R18, R16, RZ, 0x6 ;  /* 0x0000001012077211 */ /* 0x000fe400078f30ff */
[----:B------:R-:W-:Y:S01]  /*0410*/  LOP3.LUT R240, R2, R3, RZ, 0x3c, !PT ;  /* 0x0000000302f07212 */ /* 0x000fe200078e3cff */
[----:B------:R-:W-:Y:S01]  /*0420*/  IMAD.SHL.U32 R2, R174, 0x10, RZ ;  /* 0x00000010ae027824 */ /* 0x000fe200078e00ff */
[----:B------:R-:W-:-:S02]  /*0430*/  SHF.R.S32.HI R3, RZ, 0x1f, R6 ;  /* 0x0000001fff037819 */ /* 0x000fc40000011406 */
[----:B------:R-:W-:Y:S02]  /*0440*/  LOP3.LUT R0, R0, 0x1c0, RZ, 0xc0, !PT ;  /* 0x000001c000007812 */ /* 0x000fe400078ec0ff */
[----:B------:R-:W-:Y:S02]  /*0450*/  SHF.R.S32.HI R7, RZ, 0x6, R7 ;  /* 0x00000006ff077819 */ /* 0x000fe40000011407 */
[----:B------:R-:W-:Y:S01]  /*0460*/  LEA.HI R12, R3, R6, RZ, 0x3 ;  /* 0x00000006030c7211 */ /* 0x000fe200078f18ff */
[----:B------:R-:W-:Y:S01]  /*0470*/  IMAD.SHL.U32 R3, R13, 0x200, RZ ;  /* 0x000002000d037824 */ /* 0x000fe200078e00ff */
[C---:B------:R-:W-:Y:S01]  /*0480*/  LOP3.LUT R4, R0.reuse, 0x8, R14, 0xf8, !PT ;  /* 0x0000000800047812 */ /* 0x040fe200078ef80e */
[C---:B------:R-:W-:Y:S01]  /*0490*/  IMAD R240, R7.reuse, 0x200, R240 ;  /* 0x0000020007f07824 */ /* 0x040fe200078e02f0 */
[----:B------:R-:W-:Y:S02]  /*04a0*/  SHF.R.U32.HI R5, RZ, 0x3, R0 ;  /* 0x00000003ff057819 */ /* 0x000fe40000011600 */
[----:B------:R-:W-:Y:S01]  /*04b0*/  LOP3.LUT R8, R0, 0x30, R2, 0xf8, !PT ;  /* 0x0000003000087812 */ /* 0x000fe200078ef802 */
[----:B------:R-:W-:Y:S01]  /*04c0*/  IMAD R2, R7, 0x800, R3 ;  /* 0x0000080007027824 */ /* 0x000fe200078e0203 */
[----:B------:R-:W-:-:S02]  /*04d0*/  LOP3.LUT R0, R4, R5, RZ, 0x3c, !PT ;  /* 0x0000000504007212 */ /* 0x000fc400078e3cff */
[----:B------:R-:W-:Y:S02]  /*04e0*/  LOP3.LUT R4, R8, 0x8, R14, 0xf8, !PT ;  /* 0x0000000808047812 */ /* 0x000fe400078ef80e */
[----:B------:R-:W-:Y:S01]  /*04f0*/  LOP3.LUT R10, R12, 0xfffffff8, RZ, 0xc0, !PT ;  /* 0xfffffff80c0a7812 */ /* 0x000fe200078ec0ff */
[----:B------:R-:W-:Y:S01]  /*0500*/  IMAD.IADD R182, R2, 0x1, R0 ;  /* 0x0000000102b67824 */ /* 0x000fe200078e0200 */
[----:B------:R-:W-:Y:S01]  /*0510*/  LOP3.LUT R5, R3, R4, R5, 0xf6, !PT ;  /* 0x0000000403057212 */ /* 0x000fe200078ef605 */
[----:B------:R-:W-:Y:S01]  /*0520*/  IMAD.SHL.U32 R4, R7, 0x20, RZ ;  /* 0x0000002007047824 */ /* 0x000fe200078e00ff */
[----:B------:R-:W-:Y:S01]  /*0530*/  LOP3.LUT R0, R19, 0x7ffffffc, RZ, 0xc0, !PT ;  /* 0x7ffffffc13007812 */ /* 0x000fe200078ec0ff */
[----:B------:R-:W-:Y:S01]  /*0540*/  IMAD.IADD R14, R6, 0x1, -R10 ;  /* 0x00000001060e7824 */ /* 0x000fe200078e0a0a */
[----:B------:R-:W-:Y:S01]  /*0550*/  LEA.HI R3, R18, R16, RZ, 0x7 ;  /* 0x0000001012037211 */ /* 0x000fe200078f38ff */
[C---:B------:R-:W-:Y:S01]  /*0560*/  IMAD.SHL.U32 R6, R11.reuse, 0x40, RZ ;  /* 0x000000400b067824 */ /* 0x040fe200078e00ff */
[----:B------:R-:W-:Y:S01]  /*0570*/  LOP3.LUT R9, R11, 0x1, RZ, 0xc0, !PT ;  /* 0x000000010b097812 */ /* 0x000fe200078ec0ff */
[----:B------:R-:W-:Y:S01]  /*0580*/  IMAD.IADD R0, R16, 0x1, -R0 ;  /* 0x0000000110007824 */ /* 0x000fe200078e0a00 */
[----:B------:R-:W-:Y:S01]  /*0590*/  SHF.R.S32.HI R3, RZ, 0x7, R3 ;  /* 0x00000007ff037819 */ /* 0x000fe20000011403 */
[----:B------:R-:W-:Y:S01]  /*05a0*/  IMAD.SHL.U32 R7, R13, 0x10, RZ ;  /* 0x000000100d077824 */ /* 0x000fe200078e00ff */
[----:B------:R-:W-:Y:S01]  /*05b0*/  ISETP.NE.U32.AND P0, PT, R9, 0x1, PT ;  /* 0x000000010900780c */ /* 0x000fe20003f05070 */
[----:B------:R-:W-:Y:S01]  /*05c0*/  IMAD.SHL.U32 R8, R0, 0x2, RZ ;  /* 0x0000000200087824 */ /* 0x000fe200078e00ff */
[----:B------:R-:W-:Y:S01]  /*05d0*/  LOP3.LUT R0, R6, 0x1c0, RZ, 0xc0, !PT ;  /* 0x000001c006007812 */ /* 0x000fe200078ec0ff */
[C---:B------:R-:W-:Y:S01]  /*05e0*/  IMAD.SHL.U32 R2, R3.reuse, 0x8, RZ ;  /* 0x0000000803027824 */ /* 0x040fe200078e00ff */
[----:B------:R-:W-:Y:S01]  /*05f0*/  SHF.R.S32.HI R6, RZ, 0x2, R17 ;  /* 0x00000002ff067819 */ /* 0x000fe20000011411 */
[----:B------:R-:W-:Y:S01]  /*0600*/  IMAD R10, R3, 0x1000, R8 ;  /* 0x00001000030a7824 */ /* 0x000fe200078e0208 */
[----:B------:R-:W-:-:S02]  /*0610*/  SHF.R.U32.HI R3, RZ, 0x3, R0 ;  /* 0x00000003ff037819 */ /* 0x000fc40000011600 */
[----:B------:R-:W-:Y:S01]  /*0620*/  LOP3.LUT R2, R2, 0x8, RZ, 0xc0, !PT ;  /* 0x0000000802027812 */ /* 0x000fe200078ec0ff */
[----:B------:R-:W-:Y:S01]  /*0630*/  IMAD R243, R15, 0x10, R6 ;  /* 0x000000100ff37824 */ /* 0x000fe200078e0206 */
[----:B------:R-:W-:Y:S01]  /*0640*/  LOP3.LUT R242, R4, 0x6, R242, 0xf8, !PT ;  /* 0x0000000604f27812 */ /* 0x000fe200078ef8f2 */
[----:B------:R-:W-:Y:S01]  /*0650*/  IMAD.SHL.U32 R6, R14, 0x40, RZ ;  /* 0x000000400e067824 */ /* 0x000fe200078e00ff */
[----:B------:R-:W-:Y:S02]  /*0660*/  LOP3.LUT R4, R0, 0x20, R4, 0xf8, !PT ;  /* 0x0000002000047812 */ /* 0x000fe400078ef804 */
[----:B------:R-:W-:Y:S01]  /*0670*/  LOP3.LUT R9, R3, R0, R2, 0x1e, !PT ;  /* 0x0000000003097212 */ /* 0x000fe200078e1e02 */
[----:B------:R-:W-:Y:S01]  /*0680*/  VIADD R0, R243, 0xffffffc0 ;  /* 0xffffffc0f3007836 */ /* 0x000fe20000000000 */
[----:B------:R-:W-:Y:S02]  /*0690*/  R2P PR, R11, 0x6 ;  /* 0x000000060b007804 */ /* 0x000fe40000000000 */
[----:B------:R-:W-:Y:S01]  /*06a0*/  LOP3.LUT R11, R2, 0x10, R7, 0xf8, !PT ;  /* 0x00000010020b7812 */ /* 0x000fe200078ef807 */
[----:B------:R-:W-:Y:S01]  /*06b0*/  IMAD R2, R174, 0x400, R8 ;  /* 0x00000400ae027824 */ /* 0x000fe200078e0208 */
[----:B------:R-:W-:Y:S01]  /*06c0*/  LOP3.LUT R4, R4, R3, RZ, 0x3c, !PT ;  /* 0x0000000304047212 */ /* 0x000fe200078e3cff */
[----:B------:R-:W-:Y:S01]  /*06d0*/  IMAD R3, R15, 0x400, R10 ;  /* 0x000004000f037824 */ /* 0x000fe200078e020a */
[----:B------:R-:W-:Y:S01]  /*06e0*/  SHF.R.S32.HI R7, RZ, 0x1f, R0 ;  /* 0x0000001fff077819 */ /* 0x000fe20000011400 */
[----:B------:R-:W-:Y:S01]  /*06f0*/  IMAD.IADD R9, R2, 0x1, R9 ;  /* 0x0000000102097824 */ /* 0x000fe200078e0209 */
[----:B------:R-:W-:Y:S01]  /*0700*/  SEL R189, R189, 0x10, !P0 ;  /* 0x00000010bdbd7807 */ /* 0x000fe20004000000 */
[----:B------:R-:W-:Y:S01]  /*0710*/  IMAD.IADD R191, R4, 0x1, R3 ;  /* 0x0000000104bf7824 */ /* 0x000fe200078e0203 */
[----:B------:R-:W-:Y:S01]  /*0720*/  SHF.L.U64.HI R241, R0, 0x2, R7 ;  /* 0x0000000200f17819 */ /* 0x000fe20000010207 */
[----:B------:R-:W-:Y:S01]  /*0730*/  IMAD.SHL.U32 R0, R13, 0x8, RZ ;  /* 0x000000080d007824 */ /* 0x000fe200078e00ff */
[----:B------:R-:W-:Y:S01]  /*0740*/  LOP3.LUT R3, R6, 0x1c0, RZ, 0xc0, !PT ;  /* 0x000001c006037812 */ /* 0x000fe200078ec0ff */
[----:B------:R-:W-:Y:S01]  /*0750*/  IMAD.SHL.U32 R4, R12, 0x40, RZ ;  /* 0x000000400c047824 */ /* 0x000fe200078e00ff */
[----:B------:R-:W-:-:S02]  /*0760*/  LEA R191, R191, UR4, 0x1 ;  /* 0x00000004bfbf7c11 */ /* 0x000fc4000f8e08ff */
[----:B------:R-:W-:Y:S02]  /*0770*/  SHF.R.U32.HI R2, RZ, 0x3, R3 ;  /* 0x00000003ff027819 */ /* 0x000fe40000011603 */
[----:B------:R-:W-:Y:S01]  /*0780*/  LOP3.LUT R6, R3, 0x8, R0, 0xf8, !PT ;  /* 0x0000000803067812 */ /* 0x000fe200078ef800 */
[----:B------:R-:W-:Y:S01]  /*0790*/  IMAD.IADD R192, R191, 0x1, R189 ;  /* 0x00000001bfc07824 */ /* 0x000fe200078e02bd */
[----:B------:R-:W-:Y:S02]  /*07a0*/  LOP3.LUT R3, R2, R11, R3, 0x1e, !PT ;  /* 0x0000000b02037212 */ /* 0x000fe400078e1e03 */
[----:B------:R-:W-:Y:S01]  /*07b0*/  LOP3.LUT R2, R6, R2, RZ, 0x3c, !PT ;  /* 0x0000000206027212 */ /* 0x000fe200078e3cff */
[----:B------:R-:W-:Y:S01]  /*07c0*/  IMAD.U32 R6, RZ, RZ, UR6 ;  /* 0x00000006ff067e24 */ /* 0x000fe2000f8e00ff */
[----:B------:R-:W-:Y:S01]  /*07d0*/  LOP3.LUT R0, R4, 0xfffffe00, RZ, 0xc0, !PT ;  /* 0xfffffe0004007812 */ /* 0x000fe200078ec0ff */
[----:B------:R-:W-:Y:S01]  /*07e0*/  IMAD.U32 R6, RZ, RZ, UR5 ;  /* 0x00000005ff067e24 */ /* 0x000fe2000f8e00ff */
[----:B------:R-:W-:-:S02]  /*07f0*/  USHF.R.S32.HI UR5, URZ, 0x1f, UR44 ;  /* 0x0000001f3f057899 */ /* 0x000fc4000801142c */
[----:B------:R-:W-:Y:S01]  /*0800*/  LOP3.LUT R180, R3, R0, RZ, 0xfc, !PT ;  /* 0x0000000003b47212 */ /* 0x000fe200078efcff */
[--C-:B------:R-:W-:Y:S01]  /*0810*/  IMAD R4, R15, 0x400, R0.reuse ;  /* 0x000004000f047824 */ /* 0x100fe200078e0200 */
[----:B------:R-:W-:Y:S01]  /*0820*/  LEA R3, R5, UR4, 0x1 ;  /* 0x0000000405037c11 */ /* 0x000fe2000f8e08ff */
[----:B------:R-:W-:Y:S02]  /*0830*/  IMAD R174, R174, 0x400, R0 ;  /* 0x00000400aeae7824 */ /* 0x000fe400078e0200 */
[----:B------:R-:W-:Y:S02]  /*0840*/  IMAD.U32 R0, RZ, RZ, UR5 ;  /* 0x00000005ff007e24 */ /* 0x000fe4000f8e00ff */
[----:B------:R-:W-:Y:S01]  /*0850*/  IMAD.U32 R252, RZ, RZ, UR5 ;  /* 0x00000005fffc7e24 */ /* 0x000fe2000f8e00ff */
[----:B------:R-:W-:Y:S01]  /*0860*/  UIADD3 UR5, UR4, 0x6000, URZ ;  /* 0x0000600004057890 */ /* 0x000fe2000fffe03f */
[----:B------:R-:W-:Y:S02]  /*0870*/  IMAD.IADD R181, R4, 0x1, R2 ;  /* 0x0000000104b57824 */ /* 0x000fe400078e0202 */
[----:B------:R-:W-:Y:S01]  /*0880*/  IMAD.U32 R0, RZ, RZ, UR6 ;  /* 0x00000006ff007e24 */ /* 0x000fe2000f8e00ff */
[----:B------:R-:W-:Y:S01]  /*0890*/  UIADD3 UR6, UR4, 0xa000, URZ ;  /* 0x0000a00004067890 */ /* 0x000fe2000fffe03f */
[----:B------:R-:W-:Y:S01]  /*08a0*/  IMAD.IADD R174, R2, 0x1, R174 ;  /* 0x0000000102ae7824 */ /* 0x000fe200078e02ae */
[----:B------:R-:W-:Y:S01]  /*08b0*/  LEA R244, R9, UR5, 0x1 ;  /* 0x0000000509f47c11 */ /* 0x000fe2000f8e08ff */
[----:B------:R-:W-:-:S02]  /*08c0*/  IMAD.MOV.U32 R4, RZ, RZ, 0x20 ;  /* 0x00000020ff047424 */ /* 0x000fc400078e00ff */
[----:B------:R-:W-:Y:S01]  /*08d0*/  IMAD.MOV.U32 R2, RZ, RZ, 0x40 ;  /* 0x00000040ff027424 */ /* 0x000fe200078e00ff */
[----:B------:R-:W-:Y:S01]  /*08e0*/  LEA R0, R182, UR6, 0x1 ;  /* 0x00000006b6007c11 */ /* 0x000fe2000f8e08ff */
[----:B------:R-:W-:Y:S01]  /*08f0*/  VIADD R245, R244, 0x40 ;  /* 0x00000040f4f57836 */ /* 0x000fe20000000000 */
[----:B------:R-:W-:Y:S01]  /*0900*/  SEL R177, R4, 0xffffffe0, !P4 ;  /* 0xffffffe004b17807 */ /* 0x000fe20006000000 */
[----:B------:R-:W-:Y:S01]  /*0910*/  @P2 VIADD R245, R244, 0xffffffc0 ;  /* 0xffffffc0f4f52836 */ /* 0x000fe20000000000 */
[----:B------:R-:W-:Y:S01]  /*0920*/  SEL R2, R2, 0xffffffc0, !P3 ;  /* 0xffffffc002027807 */ /* 0x000fe20005800000 */
[----:B------:R-:W-:Y:S01]  /*0930*/  IMAD.SHL.U32 R183, R180, 0x2, RZ ;  /* 0x00000002b4b77824 */ /* 0x000fe200078e00ff */
[----:B------:R-:W-:Y:S01]  /*0940*/  SEL R4, R4, 0xffffffe0, !P1 ;  /* 0xffffffe004047807 */ /* 0x000fe20004800000 */
[----:B------:R-:W-:Y:S01]  /*0950*/  IMAD.IADD R178, R0, 0x1, R177 ;  /* 0x0000000100b27824 */ /* 0x000fe200078e02b1 */
[----:B------:R-:W-:Y:S01]  /*0960*/  LEA R174, R174, UR6, 0x1 ;  /* 0x00000006aeae7c11 */ /* 0x000fe2000f8e08ff */
[----:B------:R-:W-:-:S02]  /*0970*/  IMAD.IADD R176, R0, 0x1, R2 ;  /* 0x0000000100b07824 */ /* 0x000fc400078e0202 */
[----:B------:R-:W-:Y:S02]  /*0980*/  IMAD.IADD R190, R191, 0x1, R4 ;  /* 0x00000001bfbe7824 */ /* 0x000fe400078e0204 */
[----:B------:R-:W-:Y:S02]  /*0990*/  VIADD R248, R244, 0x420 ;  /* 0x00000420f4f87836 */ /* 0x000fe40000000000 */
[----:B------:R-:W-:Y:S02]  /*09a0*/  IMAD.IADD R177, R177, 0x1, R176 ;  /* 0x00000001b1b17824 */ /* 0x000fe400078e02b0 */
[----:B------:R-:W-:Y:S02]  /*09b0*/  IMAD.IADD R247, R4, 0x1, R244 ;  /* 0x0000000104f77824 */ /* 0x000fe400078e02f4 */
[----:B------:R-:W-:Y:S02]  /*09c0*/  @P1 VIADD R248, R244, 0x3e0 ;  /* 0x000003e0f4f81836 */ /* 0x000fe40000000000 */
[----:B------:R-:W-:-:S02]  /*09d0*/  IMAD.IADD R189, R189, 0x1, R190 ;  /* 0x00000001bdbd7824 */ /* 0x000fc400078e02be */
[----:B------:R-:W-:Y:S02]  /*09e0*/  IMAD.IADD R246, R4, 0x1, R245 ;  /* 0x0000000104f67824 */ /* 0x000fe400078e02f5 */
[----:B------:R-:W-:-:S07]  /*09f0*/  VIADD R183, R183, UR5 ;  /* 0x00000005b7b77c36 */ /* 0x000fce0008000000 */
.L_x_905:
        /* <DEDUP_REMOVED lines=29> */
[----:B------:R-:W-:-:S02]  /*0bd0*/  UIADD3 UR6, UP0, UR16, UR12, URZ ;  /* 0x0000000c10067290 */ /* 0x000fc4000ff1e03f */
[----:B------:R-:W-:Y:S01]  /*0be0*/  UISETP.EQ.OR.EX UP4, UPT, UR13, URZ, !UP1, UP4 ;  /* 0x0000003f0d00728c */ /* 0x000fe2000cf82740 */
[----:B--2---:R-:W2:Y:S01]  /*0bf0*/  @P1 LDG.E R8, desc[UR8][R6.64] ;  /* 0x0000000806081981 */ /* 0x004ea2000c1e1900 */
[----:B------:R-:W-:Y:S01]  /*0c00*/  UIADD3.X UR5, UR5, UR13, URZ, UP0, !UPT ;  /* 0x0000000d05057290 */ /* 0x000fe200087fe43f */
[----:B------:R-:W-:Y:S01]  /*0c10*/  UMOV UR29, URZ ;  /* 0x0000003f001d7c82 */ /* 0x000fe20008000000 */
[----:B------:R-:W-:Y:S02]  /*0c20*/  @!UP3 ULDC.64 UR10, c[0x0][0x318] ;  /* 0x0000c600000abab9 */ /* 0x000fe40000000a00 */
[----:B------:R-:W-:Y:S01]  /*0c30*/  PLOP3.LUT P2, PT, PT, PT, UP4, 0x80, 0x0 ;  /* 0x000000000000781c */ /* 0x000fe20003f4f048 */
[----:B---3--:R1:W3:Y:S02]  /*0c40*/  @P0 LDG.E R6, desc[UR8][R4.64] ;  /* 0x0000000804060981 */ /* 0x0082e4000c1e1900 */
[----:B-1----:R-:W-:Y:S02]  /*0c50*/  IMAD.U32 R4, RZ, RZ, UR15 ;  /* 0x0000000fff047e24 */ /* 0x002fe4000f8e00ff */
[----:B------:R-:W-:-:S05]  /*0c60*/  IMAD.U32 R5, RZ, RZ, UR14 ;  /* 0x0000000eff057e24 */ /* 0x000fca000f8e00ff */
        /* <DEDUP_REMOVED lines=28> */
.L_x_861:
        /* <DEDUP_REMOVED lines=15> */
[----:B------:R-:W-:-:S02]  /*0f20*/  UIMAD UR23, UR44, UR11, UR10 ;  /* 0x0000000b2c1772a4 */ /* 0x000fc4000f8e020a */
[----:B------:R-:W-:Y:S01]  /*0f30*/  USHF.L.U32 UR14, UR44, 0x7, URZ ;  /* 0x000000072c0e7899 */ /* 0x000fe2000800063f */
[----:B------:R-:W-:Y:S01]  /*0f40*/  @!UP1 ULDC.64 UR10, c[0x0][0x418] ;  /* 0x00010600000a9ab9 */ /* 0x000fe20000000a00 */
[----:B------:R-:W-:Y:S01]  /*0f50*/  ULDC.64 UR38, c[0x0][0x240] ;  /* 0x0000900000267ab9 */ /* 0x000fe20000000a00 */
[----:B------:R-:W-:Y:S01]  /*0f60*/  ULDC UR58, c[0x0][0x2d4] ;  /* 0x0000b500003a7ab9 */ /* 0x000fe20000000800 */
[----:B------:R-:W-:Y:S01]  /*0f70*/  USEL UR27, UR14, URZ, UP2 ;  /* 0x0000003f0e1b7287 */ /* 0x000fe20009000000 */
[----:B------:R-:W-:Y:S01]  /*0f80*/  ULDC.U8 UR21, c[0x0][0x3d8] ;  /* 0x0000f60000157ab9 */ /* 0x000fe20000000000 */
[----:B------:R-:W-:Y:S02]  /*0f90*/  UIMAD.WIDE.U32 UR14, UR7, UR38, URZ ;  /* 0x00000026070e72a5 */ /* 0x000fe4000f8e003f */
[----:B------:R-:W-:Y:S01]  /*0fa0*/  @UP0 UIADD3 UR18, UR29, UR31, URZ ;  /* 0x0000001f1d120290 */ /* 0x000fe2000fffe03f */
[----:B-1----:R-:W-:Y:S01]  /*0fb0*/  IABS R6, R7 ;  /* 0x0000000700067213 */ /* 0x002fe20000000000 */
[----:B------:R-:W-:Y:S01]  /*0fc0*/  USHF.R.S32.HI UR34, URZ, 0x1f, UR58 ;  /* 0x0000001f3f227899 */ /* 0x000fe2000801143a */
[----:B------:R-:W-:Y:S01]  /*0fd0*/  ISETP.NE.AND P3, PT, R7, RZ, PT ;  /* 0x000000ff0700720c */ /* 0x000fe20003f65270 */
[----:B------:R-:W-:Y:S01]  /*0fe0*/  UISETP.NE.AND UP3, UPT, UR21, URZ, UPT ;  /* 0x0000003f1500728c */ /* 0x000fe2000bf65270 */
[----:B------:R-:W1:Y:S01]  /*0ff0*/  I2F.RP R4, R6 ;  /* 0x0000000600047306 */ /* 0x000e620000209400 */
[----:B------:R-:W-:-:S02]  /*1000*/  USEL UR55, UR16, UR14, !UP1 ;  /* 0x0000000e10377287 */ /* 0x000fc4000c800000 */
[----:B------:R-:W-:Y:S02]  /*1010*/  UIADD3 UR23, UR17, UR23, URZ ;  /* 0x0000001711177290 */ /* 0x000fe4000fffe03f */
[----:B--2---:R-:W-:Y:S01]  /*1020*/  UIMAD.WIDE.U32 UR24, UR5, UR12, URZ ;  /* 0x0000000c051872a5 */ /* 0x004fe2000f8e003f */
[----:B------:R-:W-:Y:S01]  /*1030*/  ULDC UR61, c[0x0][0x2dc] ;  /* 0x0000b700003d7ab9 */ /* 0x000fe20000000800 */
[----:B------:R-:W-:Y:S02]  /*1040*/  ULDC UR60, c[0x0][0x270] ;  /* 0x00009c00003c7ab9 */ /* 0x000fe40000000800 */
[----:B------:R-:W-:Y:S02]  /*1050*/  UIMAD UR48, UR5, UR13, UR25 ;  /* 0x0000000d053072a4 */ /* 0x000fe4000f8e0219 */
[----:B------:R-:W-:Y:S01]  /*1060*/  @!UP1 UIMAD UR5, UR57, UR10, URZ ;  /* 0x0000000a390592a4 */ /* 0x000fe2000f8e023f */
[----:B------:R-:W-:Y:S01]  /*1070*/  @UP1 ULDC.64 UR12, c[0x0][0x420] ;  /* 0x00010800000c1ab9 */ /* 0x000fe20000000a00 */
[----:B------:R-:W-:Y:S01]  /*1080*/  @!UP1 UIMAD.WIDE.U32 UR32, UR44, UR10, URZ ;  /* 0x0000000a2c2092a5 */ /* 0x000fe2000f8e003f */
[----:B-1----:R-:W1:Y:S01]  /*1090*/  MUFU.RCP R4, R4 ;  /* 0x0000000400047308 */ /* 0x002e620000001000 */
[----:B------:R-:W-:-:S02]  /*10a0*/  @!UP1 UIMAD UR26, UR44, UR11, UR5 ;  /* 0x0000000b2c1a92a4 */ /* 0x000fc4000f8e0205 */
[----:B------:R-:W-:Y:S02]  /*10b0*/  UIADD3 UR5, UR36, 0x3f, URZ ;  /* 0x0000003f24057890 */ /* 0x000fe4000fffe03f */
[----:B------:R-:W-:Y:S02]  /*10c0*/  @UP1 UIMAD.WIDE.U32 UR40, UR7, UR12, URZ ;  /* 0x0000000c072812a5 */ /* 0x000fe4000f8e003f */
[----:B------:R-:W-:Y:S02]  /*10d0*/  USHF.R.S32.HI UR20, URZ, 0x1f, UR5 ;  /* 0x0000001f3f147899 */ /* 0x000fe40008011405 */
[----:B------:R-:W-:Y:S02]  /*10e0*/  @UP1 UIMAD UR46, UR7, UR13, UR41 ;  /* 0x0000000d072e12a4 */ /* 0x000fe4000f8e0229 */
[----:B------:R-:W-:Y:S02]  /*10f0*/  ULEA.HI UR42, UR20, UR5, URZ, 0x6 ;  /* 0x00000005142a7291 */ /* 0x000fe4000f8f303f */
[----:B------:R-:W-:Y:S01]  /*1100*/  UIMAD UR5, UR34, UR44, URZ ;  /* 0x0000002c220572a4 */ /* 0x000fe2000f8e023f */
[----:B------:R-:W-:Y:S01]  /*1110*/  @UP0 ULDC.64 UR20, c[0x0][0x248] ;  /* 0x0000920000140ab9 */ /* 0x000fe20000000a00 */
[----:B------:R-:W-:Y:S01]  /*1120*/  UIMAD UR22, UR7, UR39, URZ ;  /* 0x00000027071672a4 */ /* 0x000fe2000f8e023f */
[----:B-1----:R-:W-:Y:S01]  /*1130*/  VIADD R4, R4, 0xffffffe ;  /* 0x0ffffffe04047836 */ /* 0x002fe20000000000 */
[----:B------:R-:W-:-:S02]  /*1140*/  @UP0 UIMAD.WIDE.U32 UR16, UR18, UR20, URZ ;  /* 0x00000014121002a5 */ /* 0x000fc4000f8e003f */
[----:B------:R-:W-:Y:S01]  /*1150*/  UIMAD.WIDE UR10, UR61, UR60, URZ ;  /* 0x0000003c3d0a72a5 */ /* 0x000fe2000f8e023f */
[----:B------:R-:W1:Y:S01]  /*1160*/  F2I.FTZ.U32.TRUNC.NTZ R5, R4 ;  /* 0x0000000400057305 */ /* 0x000e62000021f000 */
[----:B------:R-:W-:Y:S02]  /*1170*/  UIMAD.WIDE.U32 UR12, UR44, UR58, URZ ;  /* 0x0000003a2c0c72a5 */ /* 0x000fe4000f8e003f */
[----:B------:R-:W-:Y:S02]  /*1180*/  UIMAD UR5, UR57, UR58, UR5 ;  /* 0x0000003a390572a4 */ /* 0x000fe4000f8e0205 */
[----:B------:R-:W-:Y:S01]  /*1190*/  @UP1 UIADD3 UR23, UR15, UR22, URZ ;  /* 0x000000160f171290 */ /* 0x000fe2000fffe03f */
[----:B------:R-:W-:Y:S01]  /*11a0*/  @UP0 UMOV UR45, UR16 ;  /* 0x00000010002d0c82 */ /* 0x000fe20008000000 */
[----:B------:R-:W-:Y:S02]  /*11b0*/  UIMAD.WIDE.U32 UR14, UR10, UR12, URZ ;  /* 0x0000000c0a0e72a5 */ /* 0x000fe4000f8e003f */
[----:B------:R-:W-:-:S02]  /*11c0*/  UIMAD UR16, UR11, UR12, URZ ;  /* 0x0000000c0b1072a4 */ /* 0x000fc4000f8e023f */
[----:B------:R-:W-:Y:S02]  /*11d0*/  UIADD3 UR5, UR13, UR5, URZ ;  /* 0x000000050d057290 */ /* 0x000fe4000fffe03f */
[----:B------:R-:W-:Y:S01]  /*11e0*/  UIMAD.WIDE.U32 UR12, UR10, UR7, URZ ;  /* 0x000000070a0c72a5 */ /* 0x000fe2000f8e003f */
[--C-:B-1----:R-:W-:Y:S01]  /*11f0*/  IMAD.MOV R0, RZ, RZ, -R5.reuse ;  /* 0x000000ffff007224 */ /* 0x102fe200078e0a05 */
[----:B------:R-:W-:Y:S01]  /*1200*/  ULDC UR35, c[0x0][0x2c4] ;  /* 0x0000b10000237ab9 */ /* 0x000fe20000000800 */
[----:B------:R-:W-:Y:S01]  /*1210*/  IMAD.MOV.U32 R4, RZ, RZ, RZ ;  /* 0x000000ffff047224 */ /* 0x000fe200078e00ff */
[----:B------:R-:W-:Y:S01]  /*1220*/  UIMAD UR5, UR10, UR5, UR16 ;  /* 0x000000050a0572a4 */ /* 0x000fe2000f8e0210 */
[----:B------:R-:W-:Y:S01]  /*1230*/  IMAD R0, R0, R6, RZ ;  /* 0x0000000600007224 */ /* 0x000fe200078e02ff */
[----:B------:R-:W-:Y:S02]  /*1240*/  @UP3 UIMAD UR16, UR44, UR35, URZ ;  /* 0x000000232c1032a4 */ /* 0x000fe4000f8e023f */
[----:B------:R-:W-:Y:S01]  /*1250*/  USEL UR54, UR14, UR12, !UP1 ;  /* 0x0000000c0e367287 */ /* 0x000fe2000c800000 */
[----:B------:R-:W-:Y:S01]  /*1260*/  IMAD.HI.U32 R0, R5, R0, R4 ;  /* 0x0000000005007227 */ /* 0x000fe200078e0004 */
[----:B------:R-:W-:-:S02]  /*1270*/  @UP0 UIMAD UR18, UR18, UR21, URZ ;  /* 0x00000015121202a4 */ /* 0x000fc4000f8e023f */
[----:B------:R-:W-:Y:S02]  /*1280*/  ULOP3.LUT UR12, UR42, 0xffffffc0, URZ, 0xc0, !UPT ;  /* 0xffffffc02a0c7892 */ /* 0x000fe4000f8ec03f */
[----:B------:R-:W-:Y:S01]  /*1290*/  UIADD3 UR43, UR15, UR5, URZ ;  /* 0x000000050f2b7290 */ /* 0x000fe2000fffe03f */
[----:B------:R-:W-:Y:S01]  /*12a0*/  IMAD.HI.U32 R0, R0, R2, RZ ;  /* 0x0000000200007227 */ /* 0x000fe200078e00ff */
[----:B------:R-:W-:Y:S02]  /*12b0*/  USHF.L.U64.HI UR19, UR44, 0x7, UR57 ;  /* 0x000000072c137899 */ /* 0x000fe40008010239 */
[----:B------:R-:W-:Y:S02]  /*12c0*/  @UP3 USEL UR5, UR16, UR7, !UP1 ;  /* 0x0000000710053287 */ /* 0x000fe4000c800000 */
[----:B------:R-:W-:Y:S01]  /*12d0*/  IADD3 R4, -R0, RZ, RZ ;  /* 0x000000ff00047210 */ /* 0x000fe20007ffe1ff */
[----:B------:R-:W-:Y:S02]  /*12e0*/  @UP0 UIADD3 UR47, UR17, UR18, URZ ;  /* 0x00000012112f0290 */ /* 0x000fe4000fffe03f */
[----:B------:R-:W-:-:S02]  /*12f0*/  UIADD3 UR16, UR12, -0x40, URZ ;  /* 0xffffffc00c107890 */ /* 0x000fc4000fffe03f */
[C---:B------:R-:W-:Y:S01]  /*1300*/  IMAD R2, R6.reuse, R4, R2 ;  /* 0x0000000406027224 */ /* 0x040fe200078e0202 */
[----:B------:R-:W-:Y:S01]  /*1310*/  @UP3 ULDC UR17, c[0x0][0x2e4] ;  /* 0x0000b90000113ab9 */ /* 0x000fe20000000800 */
[----:B------:R-:W-:Y:S02]  /*1320*/  USEL UR19, UR19, URZ, UP2 ;  /* 0x0000003f13137287 */ /* 0x000fe40009000000 */
[----:B------:R-:W-:Y:S01]  /*1330*/  @!UP3 UIMAD UR14, UR44, UR60, UR56 ;  /* 0x0000003c2c0eb2a4 */ /* 0x000fe2000f8e0238 */
[----:B------:R-:W-:Y:S01]  /*1340*/  ISETP.GT.U32.AND P1, PT, R6, R2, PT ;  /* 0x000000020600720c */ /* 0x000fe20003f24070 */
[----:B------:R-:W-:Y:S02]  /*1350*/  @UP3 UIMAD UR17, UR56, UR17, UR5 ;  /* 0x00000011381132a4 */ /* 0x000fe4000f8e0205 */
[----:B------:R-:W-:Y:S02]  /*1360*/  USHF.R.S32.HI UR18, URZ, 0x1f, UR16 ;  /* 0x0000001f3f127899 */ /* 0x000fe40008011410 */
[----:B------:R-:W-:-:S02]  /*1370*/  UIADD3 UR5, UP2, UR16, UR27, URZ ;  /* 0x0000001b10057290 */ /* 0x000fc4000ff5e03f */
[----:B------:R-:W-:Y:S02]  /*1380*/  UIMAD UR12, UR11, UR7, URZ ;  /* 0x000000070b0c72a4 */ /* 0x000fe4000f8e023f */
[----:B------:R-:W-:Y:S02]  /*1390*/  @!UP3 UIMAD UR17, UR14, UR35, URZ ;  /* 0x000000230e11b2a4 */ /* 0x000fe4000f8e023f */
[----:B------:R-:W-:Y:S02]  /*13a0*/  UIADD3.X UR14, UR18, UR19, URZ, UP2, !UPT ;  /* 0x00000013120e7290 */ /* 0x000fe400097fe43f */
[----:B------:R-:W-:Y:S01]  /*13b0*/  @!P1 IMAD.IADD R2, R2, 0x1, -R6 ;  /* 0x0000000102029824 */ /* 0x000fe200078e0a06 */
[----:B------:R-:W-:Y:S01]  /*13c0*/  UIMAD UR11, UR11, UR5, URZ ;  /* 0x000000050b0b72a4 */ /* 0x000fe2000f8e023f */
[----:B------:R-:W-:Y:S01]  /*13d0*/  @!P1 VIADD R0, R0, 0x1 ;  /* 0x0000000100009836 */ /* 0x000fe20000000000 */
[----:B------:R-:W-:Y:S01]  /*13e0*/  PLOP3.LUT P1, PT, PT, PT, UP0, 0x80, 0x0 ;  /* 0x000000000000781c */ /* 0x000fe20003f2f008 */
[----:B------:R-:W-:Y:S01]  /*13f0*/  @UP0 UIADD3 UR25, UR29, UR31, URZ ;  /* 0x0000001f1d190290 */ /* 0x000fe2000fffe03f */
[----:B------:R-:W-:Y:S01]  /*1400*/  ISETP.GE.U32.AND P0, PT, R2, R6, PT ;  /* 0x000000060200720c */ /* 0x000fe20003f06070 */
[----:B------:R-:W-:Y:S01]  /*1410*/  @UP1 UIADD3 UR43, UR13, UR12, URZ ;  /* 0x0000000c0d2b1290 */ /* 0x000fe2000fffe03f */
[----:B------:R-:W-:Y:S01]  /*1420*/  LOP3.LUT R2, R7, UR56, RZ, 0x3c, !PT ;  /* 0x0000003807027c12 */ /* 0x000fe2000f8e3cff */
[----:B------:R-:W-:Y:S01]  /*1430*/  UIMAD.WIDE.U32 UR34, UR10, UR5, URZ ;  /* 0x000000050a2272a5 */ /* 0x000fe2000f8e003f */
[----:B------:R-:W-:-:S02]  /*1440*/  @UP0 ULDC.64 UR12, c[0x0][0x250] ;  /* 0x00009400000c0ab9 */ /* 0x000fc40000000a00 */
[----:B------:R-:W-:Y:S01]  /*1450*/  ISETP.GE.AND P2, PT, R2, RZ, PT ;  /* 0x000000ff0200720c */ /* 0x000fe20003f46270 */
[----:B------:R-:W-:Y:S01]  /*1460*/  UIMAD UR5, UR10, UR14, UR11 ;  /* 0x0000000e0a0572a4 */ /* 0x000fe2000f8e020b */
[----:B------:R-:W-:Y:S01]  /*1470*/  ULDC.U8 UR37, c[0x0][0x480] ;  /* 0x0001200000257ab9 */ /* 0x000fe20000000000 */
[----:B------:R-:W-:Y:S02]  /*1480*/  @UP0 UIMAD.WIDE.U32 UR10, UR25, UR12, URZ ;  /* 0x0000000c190a02a5 */ /* 0x000fe4000f8e003f */
[----:B------:R-:W-:Y:S02]  /*1490*/  UISETP.NE.AND UP5, UPT, UR37, URZ, UPT ;  /* 0x0000003f2500728c */ /* 0x000fe4000bfa5270 */
[----:B------:R-:W-:Y:S01]  /*14a0*/  @P0 IADD3 R0, R0, 0x1, RZ ;  /* 0x0000000100000810 */ /* 0x000fe20007ffe0ff */
[----:B------:R-:W-:Y:S01]  /*14b0*/  UIMAD UR49, UR56, UR61, URZ ;  /* 0x0000003d383172a4 */ /* 0x000fe2000f8e023f */
[----:B------:R-:W-:Y:S01]  /*14c0*/  PLOP3.LUT P0, PT, PT, PT, UP3, 0x80, 0x0 ;  /* 0x000000000000781c */ /* 0x000fe20003f0f038 */
[----:B------:R-:W-:-:S02]  /*14d0*/  @UP0 UIMAD UR14, UR25, UR13, URZ ;  /* 0x0000000d190e02a4 */ /* 0x000fc4000f8e023f */
[----:B------:R-:W-:Y:S01]  /*14e0*/  IMAD.MOV.U32 R2, RZ, RZ, R0 ;  /* 0x000000ffff027224 */ /* 0x000fe200078e0000 */
[----:B------:R-:W-:Y:S02]  /*14f0*/  USEL UR51, UR48, URZ, UP5 ;  /* 0x0000003f30337287 */ /* 0x000fe4000a800000 */
[----:B------:R-:W-:Y:S02]  /*1500*/  USHF.R.S32.HI UR50, URZ, 0x1f, UR28 ;  /* 0x0000001f3f327899 */ /* 0x000fe4000801141c */
[----:B------:R-:W-:Y:S01]  /*1510*/  @!UP1 UIADD3 UR46, UR33, UR26, URZ ;  /* 0x0000001a212e9290 */ /* 0x000fe2000fffe03f */
[----:B------:R-:W-:Y:S01]  /*1520*/  @!P2 IADD3 R2, -R2, RZ, RZ ;  /* 0x000000ff0202a210 */ /* 0x000fe20007ffe1ff */
[----:B------:R-:W-:Y:S01]  /*1530*/  USHF.R.S32.HI UR53, URZ, 0x1f, UR49 ;  /* 0x0000001f3f357899 */ /* 0x000fe20008011431 */
[----:B------:R-:W-:Y:S01]  /*1540*/  @!P3 LOP3.LUT R2, RZ, R7, RZ, 0x33, !PT ;  /* 0x00000007ff02b212 */ /* 0x000fe200078e33ff */
        /* <DEDUP_REMOVED lines=17> */
.L_x_863:
        /* <DEDUP_REMOVED lines=13> */
.L_x_864:
        /* <DEDUP_REMOVED lines=11> */
.L_x_865:
[----:B------:R-:W-:-:S04]  /*17e0*/  UIMAD UR5, UR44, UR60, UR56 ;  /* 0x0000003c2c0572a4 */ /* 0x000fc8000f8e0238 */
[----:B------:R-:W-:-:S12]  /*17f0*/  UIMAD UR5, UR5, UR58, URZ ;  /* 0x0000003a050572a4 */ /* 0x000fd8000f8e023f */
.L_x_866:
[----:B------:R-:W1:Y:S01]  /*1800*/  S2R R29, SR_TID.X ;  /* 0x00000000001d7919 */ /* 0x000e620000002100 */
[----:B------:R-:W2:Y:S01]  /*1810*/  LDC.64 R18, c[0x0][0x420] ;  /* 0x00010800ff127b82 */ /* 0x000ea20000000a00 */
[----:B------:R-:W-:Y:S01]  /*1820*/  USHF.R.S32.HI UR19, URZ, 0x1f, UR56 ;  /* 0x0000001f3f137899 */ /* 0x000fe20008011438 */
[----:B------:R-:W-:Y:S01]  /*1830*/  BSSY B1, `(.L_x_862) ;  /* 0x0000707000017945 */ /* 0x000fe20003800000 */
[----:B------:R-:W-:Y:S01]  /*1840*/  ULDC.64 UR10, c[0x0][0x428] ;  /* 0x00010a00000a7ab9 */ /* 0x000fe20000000a00 */
[----:B------:R-:W-:Y:S02]  /*1850*/  UIADD3 UR22, UR16, UR5, URZ ;  /* 0x0000000510167290 */ /* 0x000fe4000fffe03f */
[----:B------:R-:W-:Y:S02]  /*1860*/  UIMAD UR5, UR19, UR10, URZ ;  /* 0x0000000a130572a4 */ /* 0x000fe4000f8e023f */
[----:B------:R-:W-:Y:S02]  /*1870*/  UIMAD UR24, UR61, UR60, URZ ;  /* 0x0000003c3d1872a4 */ /* 0x000fe4000f8e023f */
[----:B------:R-:W-:-:S02]  /*1880*/  UIMAD UR7, UR56, UR11, UR5 ;  /* 0x0000000b380772a4 */ /* 0x000fc4000f8e0205 */
[----:B------:R-:W-:Y:S01]  /*1890*/  UISETP.GE.AND UP4, UPT, UR36, 0x1, UPT ;  /* 0x000000012400788c */ /* 0x000fe2000bf86270 */
[----:B------:R-:W-:Y:S01]  /*18a0*/  ULDC.64 UR32, c[0x0][0x3e0] ;  /* 0x0000f80000207ab9 */ /* 0x000fe20000000a00 */
[----:B------:R-:W-:Y:S01]  /*18b0*/  ULDC.64 UR26, c[0x0][0x400] ;  /* 0x00010000001a7ab9 */ /* 0x000fe20000000a00 */
[----:B------:R-:W-:Y:S01]  /*18c0*/  UIADD3 UR17, UR16, UR17, URZ ;  /* 0x0000001110117290 */ /* 0x000fe2000fffe03f */
[----:B------:R-:W-:Y:S01]  /*18d0*/  ULDC.64 UR40, c[0x0][0x2b0] ;  /* 0x0000ac0000287ab9 */ /* 0x000fe20000000a00 */
[----:B------:R-:W-:Y:S01]  /*18e0*/  ULDC.64 UR60, c[0x0][0x478] ;  /* 0x00011e00003c7ab9 */ /* 0x000fe20000000a00 */
[----:B------:R-:W-:Y:S01]  /*18f0*/  ULEA.HI.SX32 UR35, UR42, 0xffffffff, 0x1a ;  /* 0xffffffff2a237891 */ /* 0x000fe2000f8fd23f */
[----:B--2---:R-:W-:-:S04]  /*1900*/  IMAD R10, R18, UR18, RZ ;  /* 0x00000012120a7c24 */ /* 0x004fc8000f8e02ff */
[----:B------:R-:W-:Y:S01]  /*1910*/  IMAD R10, R19, UR16, R10 ;  /* 0x00000010130a7c24 */ /* 0x000fe2000f8e020a */
[----:B-1----:R-:W-:-:S04]  /*1920*/  SHF.R.S32.HI R30, RZ, 0x1f, R29 ;  /* 0x0000001fff1e7819 */ /* 0x002fc8000001141d */
[CC--:B------:R-:W-:Y:S02]  /*1930*/  LEA.HI R4, R30.reuse, R29.reuse, RZ, 0x3 ;  /* 0x0000001d1e047211 */ /* 0x0c0fe400078f18ff */
[----:B------:R-:W-:Y:S02]  /*1940*/  LEA.HI R12, R30, R29, RZ, 0x5 ;  /* 0x0000001d1e0c7211 */ /* 0x000fe400078f28ff */
[----:B------:R-:W-:Y:S02]  /*1950*/  SHF.R.S32.HI R0, RZ, 0x3, R4 ;  /* 0x00000003ff007819 */ /* 0x000fe40000011404 */
[----:B------:R-:W-:Y:S02]  /*1960*/  LOP3.LUT R4, R4, 0xfffffff8, RZ, 0xc0, !PT ;  /* 0xfffffff804047812 */ /* 0x000fe400078ec0ff */
[----:B------:R-:W-:Y:S02]  /*1970*/  SHF.R.S32.HI R28, RZ, 0x1f, R0 ;  /* 0x0000001fff1c7819 */ /* 0x000fe40000011400 */
[----:B------:R-:W-:Y:S01]  /*1980*/  IADD3 R8, P0, R0, UR16, RZ ;  /* 0x0000001000087c10 */ /* 0x000fe2000ff1e0ff */
[----:B------:R-:W-:-:S03]  /*1990*/  IMAD.IADD R4, R29, 0x1, -R4 ;  /* 0x000000011d047824 */ /* 0x000fc600078e0a04 */
[----:B------:R-:W-:Y:S01]  /*19a0*/  IADD3.X R5, R28, UR18, RZ, P0, !PT ;  /* 0x000000121c057c10 */ /* 0x000fe200087fe4ff */
[----:B------:R-:W-:-:S04]  /*19b0*/  IMAD.SHL.U32 R4, R4, 0x8, RZ ;  /* 0x0000000804047824 */ /* 0x000fc800078e00ff */
[----:B------:R-:W-:Y:S01]  /*19c0*/  IMAD R6, R5, UR38, RZ ;  /* 0x0000002605067c24 */ /* 0x000fe2000f8e02ff */
[----:B------:R-:W-:-:S03]  /*19d0*/  SHF.R.S32.HI R5, RZ, 0x1f, R4 ;  /* 0x0000001fff057819 */ /* 0x000fc60000011404 */
[----:B------:R-:W-:Y:S01]  /*19e0*/  IMAD R11, R8, UR39, R6 ;  /* 0x00000027080b7c24 */ /* 0x000fe2000f8e0206 */
[----:B------:R-:W-:Y:S01]  /*19f0*/  IADD3 R6, P0, R4, UR14, RZ ;  /* 0x0000000e04067c10 */ /* 0x000fe2000ff1e0ff */
[----:B------:R-:W-:Y:S01]  /*1a00*/  IMAD.WIDE.U32 R8, R8, UR38, R4 ;  /* 0x0000002608087c25 */ /* 0x000fe2000f8e0004 */
[----:B------:R-:W-:Y:S02]  /*1a10*/  ULDC.64 UR14, c[0x0][0x210] ;  /* 0x00008400000e7ab9 */ /* 0x000fe40000000a00 */
[----:B------:R-:W-:Y:S02]  /*1a20*/  IADD3.X R7, R5, UR46, RZ, P0, !PT ;  /* 0x0000002e05077c10 */ /* 0x000fe400087fe4ff */
[----:B------:R-:W-:Y:S01]  /*1a30*/  IADD3 R8, P1, R8, UR55, RZ ;  /* 0x0000003708087c10 */ /* 0x000fe2000ff3e0ff */
[----:B------:R-:W-:-:S03]  /*1a40*/  IMAD.WIDE.U32 R6, R18, UR16, R6 ;  /* 0x0000001012067c25 */ /* 0x000fc6000f8e0006 */
[----:B------:R-:W-:Y:S01]  /*1a50*/  IADD3.X R9, R9, UR23, R11, P1, !PT ;  /* 0x0000001709097c10 */ /* 0x000fe20008ffe40b */
[----:B------:R-:W-:Y:S01]  /*1a60*/  USHF.L.U32 UR23, UR24, 0x6, URZ ;  /* 0x0000000618177899 */ /* 0x000fe2000800063f */
[----:B------:R-:W-:Y:S01]  /*1a70*/  IMAD.U32 R11, RZ, RZ, UR10 ;  /* 0x0000000aff0b7e24 */ /* 0x000fe2000f8e00ff */
[----:B------:R-:W-:Y:S01]  /*1a80*/  ULDC.64 UR10, c[0x0][0x258] ;  /* 0x00009600000a7ab9 */ /* 0x000fe20000000a00 */
[----:B------:R-:W-:Y:S01]  /*1a90*/  IMAD.IADD R7, R7, 0x1, R10 ;  /* 0x0000000107077824 */ /* 0x000fe200078e020a */
[----:B------:R-:W-:Y:S01]  /*1aa0*/  UIMAD UR5, UR19, UR10, URZ ;  /* 0x0000000a130572a4 */ /* 0x000fe2000f8e023f */
[----:B------:R-:W-:Y:S01]  /*1ab0*/  LOP3.LUT R10, R12, 0xffffffe0, RZ, 0xc0, !PT ;  /* 0xffffffe00c0a7812 */ /* 0x000fe200078ec0ff */
[----:B------:R-:W-:Y:S01]  /*1ac0*/  UIMAD.WIDE UR18, UR17, 0x4, UR40 ;  /* 0x00000004111278a5 */ /* 0x000fe2000f8e0228 */
[----:B------:R-:W-:Y:S01]  /*1ad0*/  IMAD.WIDE.U32 R6, R11, UR56, R6 ;  /* 0x000000380b067c25 */ /* 0x000fe2000f8e0006 */
[----:B------:R-:W-:Y:S01]  /*1ae0*/  UIMAD UR11, UR56, UR11, UR5 ;  /* 0x0000000b380b72a4 */ /* 0x000fe2000f8e0205 */
[----:B------:R-:W-:Y:S01]  /*1af0*/  SHF.R.S32.HI R12, RZ, 0x5, R12 ;  /* 0x00000005ff0c7819 */ /* 0x000fe2000001140c */
[----:B------:R-:W-:Y:S01]  /*1b00*/  UIADD3 UR5, UP3, UP2, UR34, UR23, UR49 ;  /* 0x0000001722057290 */ /* 0x000fe2000fa7e031 */
[----:B------:R-:W-:Y:S01]  /*1b10*/  IMAD.U32 R11, RZ, RZ, UR10 ;  /* 0x0000000aff0b7e24 */ /* 0x000fe2000f8e00ff */
[----:B------:R-:W-:Y:S01]  /*1b20*/  UIMAD.WIDE UR16, UR22, 0x4, UR60 ;  /* 0x00000004161078a5 */ /* 0x000fe2000f8e023c */
[----:B------:R-:W-:Y:S01]  /*1b30*/  VIADD R7, R7, UR7 ;  /* 0x0000000707077c36 */ /* 0x000fe20008000000 */
[----:B------:R-:W-:Y:S01]  /*1b40*/  USHF.R.S32.HI UR7, URZ, 0x1f, UR23 ;  /* 0x0000001f3f077899 */ /* 0x000fe20008011417 */
[----:B------:R-:W-:Y:S01]  /*1b50*/  IMAD.WIDE.U32 R8, R11, UR56, R8 ;  /* 0x000000380b087c25 */ /* 0x000fe2000f8e0008 */
[----:B------:R-:W-:-:S02]  /*1b60*/  UIADD3 UR10, UP1, UP0, UR52, UR5, UR54 ;  /* 0x00000005340a7290 */ /* 0x000fc4000f83e036 */
[----:B------:R-:W-:Y:S01]  /*1b70*/  UIADD3.X UR5, UR48, UR7, UR53, UP3, UP2 ;  /* 0x0000000730057290 */ /* 0x000fe20009fe4435 */
[----:B------:R-:W-:Y:S01]  /*1b80*/  VIADD R9, R9, UR11 ;  /* 0x0000000b09097c36 */ /* 0x000fe20008000000 */
[----:B------:R-:W-:Y:S01]  /*1b90*/  LEA R194, P0, R8, UR14, 0x1 ;  /* 0x0000000e08c27c11 */ /* 0x000fe2000f8008ff */
[----:B------:R-:W-:Y:S01]  /*1ba0*/  IMAD.IADD R10, R29, 0x1, -R10 ;  /* 0x000000011d0a7824 */ /* 0x000fe200078e0a0a */
[----:B------:R-:W-:Y:S01]  /*1bb0*/  UIADD3.X UR5, UR51, UR5, UR43, UP1, UP0 ;  /* 0x0000000533057290 */ /* 0x000fe20008fe042b */
[-C--:B------:R-:W-:Y:S01]  /*1bc0*/  IMAD R11, R28, R18.reuse, RZ ;  /* 0x000000121c0b7224 */ /* 0x080fe200078e02ff */
[----:B------:R-:W-:Y:S01]  /*1bd0*/  LEA.HI.X R195, R8, UR15, R9, 0x1, P0 ;  /* 0x0000000f08c37c11 */ /* 0x000fe200080f0c09 */
[----:B------:R-:W-:Y:S01]  /*1be0*/  IMAD R10, R12, UR24, R10 ;  /* 0x000000180c0a7c24 */ /* 0x000fe2000f8e020a */
[----:B------:R-:W-:Y:S01]  /*1bf0*/  PLOP3.LUT P0, PT, PT, PT, UP4, 0x80, 0x0 ;  /* 0x000000000000781c */ /* 0x000fe20003f0f048 */
[C---:B------:R-:W-:Y:S02]  /*1c00*/  IMAD R11, R0.reuse, R19, R11 ;  /* 0x00000013000b7224 */ /* 0x040fe400078e020b */
[----:B------:R-:W-:Y:S01]  /*1c10*/  IMAD.WIDE.U32 R6, R0, R18, R6 ;  /* 0x0000001200067225 */ /* 0x000fe200078e0006 */
[----:B------:R-:W-:-:S03]  /*1c20*/  IADD3 R8, P2, R10, UR10, RZ ;  /* 0x0000000a0a087c10 */ /* 0x000fc6000ff5e0ff */
[----:B------:R-:W-:Y:S01]  /*1c30*/  IMAD.IADD R7, R7, 0x1, R11 ;  /* 0x0000000107077824 */ /* 0x000fe200078e020b */
[----:B------:R-:W-:Y:S02]  /*1c40*/  LEA R14, P3, R6, UR32, 0x1 ;  /* 0x00000020060e7c11 */ /* 0x000fe4000f8608ff */
[----:B------:R-:W-:Y:S02]  /*1c50*/  LEA R212, P1, R8, UR26, 0x2 ;  /* 0x0000001a08d47c11 */ /* 0x000fe4000f8210ff */
[----:B------:R-:W-:Y:S02]  /*1c60*/  LEA.HI.X.SX32 R10, R10, UR5, 0x1, P2 ;  /* 0x000000050a0a7c11 */ /* 0x000fe400090f0eff */
[----:B------:R-:W-:Y:S02]  /*1c70*/  LEA.HI.X R15, R6, UR33, R7, 0x1, P3 ;  /* 0x00000021060f7c11 */ /* 0x000fe400098f0c07 */
[----:B------:R-:W-:Y:S01]  /*1c80*/  LEA.HI.X R211, R8, UR27, R10, 0x2, P1 ;  /* 0x0000001b08d37c11 */ /* 0x000fe200088f140a */
[----:B------:R-:W-:Y:S06]  /*1c90*/  @!P0 BRA `(.L_x_867) ;  /* 0x0000005c00e48947 */ /* 0x000fec0003800000 */
[----:B------:R-:W-:Y:S01]  /*1ca0*/  UIMAD UR10, UR30, -0x80, UR6 ;  /* 0xffffff801e0a78a4 */ /* 0x000fe2000f8e0206 */
[C---:B------:R-:W-:Y:S01]  /*1cb0*/  VIADD R11, R0.reuse, 0x20 ;  /* 0x00000020000b7836 */ /* 0x040fe20000000000 */
[----:B------:R-:W-:Y:S01]  /*1cc0*/  UIMAD UR5, UR50, UR12, URZ ;  /* 0x0000000c320572a4 */ /* 0x000fe2000f8e023f */
[----:B------:R-:W-:Y:S01]  /*1cd0*/  IMAD.U32 R6, RZ, RZ, UR12 ;  /* 0x0000000cff067e24 */ /* 0x000fe2000f8e00ff */
[----:B------:R-:W-:Y:S01]  /*1ce0*/  ULDC.64 UR14, c[0x0][0x268] ;  /* 0x00009a00000e7ab9 */ /* 0x000fe20000000a00 */
[----:B------:R-:W-:Y:S01]  /*1cf0*/  UMOV UR7, UR35 ;  /* 0x0000002300077c82 */ /* 0x000fe20008000000 */
[----:B------:R-:W-:Y:S01]  /*1d00*/  ISETP.GE.AND P6, PT, R0, UR10, PT ;  /* 0x0000000a00007c0c */ /* 0x000fe2000bfc6270 */
[----:B------:R-:W-:Y:S01]  /*1d10*/  UIMAD UR5, UR28, UR13, UR5 ;  /* 0x0000000d1c0572a4 */ /* 0x000fe2000f8e0205 */
[----:B------:R-:W-:Y:S01]  /*1d20*/  ISETP.GE.AND P5, PT, R11, UR10, PT ;  /* 0x0000000a0b007c0c */ /* 0x000fe2000bfa6270 */
[----:B------:R-:W-:-:S04]  /*1d30*/  IMAD.WIDE.U32 R6, R6, UR28, R4 ;  /* 0x0000001c06067c25 */ /* 0x000fc8000f8e0004 */
[----:B------:R-:W-:Y:S01]  /*1d40*/  IMAD.U32 R9, RZ, RZ, UR5 ;  /* 0x00000005ff097e24 */ /* 0x000fe2000f8e00ff */
[----:B------:R-:W-:Y:S01]  /*1d50*/  IADD3 R6, P0, R6, UR25, RZ ;  /* 0x0000001906067c10 */ /* 0x000fe2000ff1e0ff */
[----:B------:R-:W-:Y:S01]  /*1d60*/  IMAD R8, R24, UR14, RZ ;  /* 0x0000000e18087c24 */ /* 0x000fe2000f8e02ff */
[----:B------:R-:W-:Y:S01]  /*1d70*/  UIMAD UR5, UR7, -0x40, UR36 ;  /* 0xffffffc0070578a4 */ /* 0x000fe2000f8e0224 */
[----:B------:R-:W-:Y:S01]  /*1d80*/  VIADD R25, R0, 0x40 ;  /* 0x0000004000197836 */ /* 0x000fe20000000000 */
[----:B------:R-:W-:Y:S01]  /*1d90*/  IADD3.X R7, R7, UR37, R9, P0, !PT ;  /* 0x0000002507077c10 */ /* 0x000fe200087fe409 */
[----:B------:R-:W1:Y:S01]  /*1da0*/  @!P6 LDC.64 R16, c[0x0][0x220] ;  /* 0x00008800ff10eb82 */ /* 0x000e620000000a00 */
[----:B------:R-:W-:Y:S01]  /*1db0*/  IMAD R10, R2, UR15, R8 ;  /* 0x0000000f020a7c24 */ /* 0x000fe2000f8e0208 */
[----:B------:R-:W-:Y:S01]  /*1dc0*/  @!P5 IADD3 R12, P0, R0, 0x20, RZ ;  /* 0x00000020000cd810 */ /* 0x000fe20007f1e0ff */
[----:B------:R-:W-:Y:S01]  /*1dd0*/  @!P6 IMAD R9, R28, UR12, RZ ;  /* 0x0000000c1c09ec24 */ /* 0x000fe2000f8e02ff */
[----:B------:R-:W-:Y:S01]  /*1de0*/  ISETP.GE.AND P1, PT, R11, UR5, PT ;  /* 0x000000050b007c0c */ /* 0x000fe2000bf26270 */
[----:B------:R-:W-:Y:S01]  /*1df0*/  IMAD.WIDE.U32 R6, R2, UR14, R6 ;  /* 0x0000000e02067c25 */ /* 0x000fe2000f8e0006 */
[----:B------:R-:W-:-:S02]  /*1e00*/  ISETP.GE.AND P4, PT, R25, UR10, PT ;  /* 0x0000000a19007c0c */ /* 0x000fc4000bf86270 */
[----:B------:R-:W2:Y:S01]  /*1e10*/  @!P5 LDC.64 R22, c[0x0][0x220] ;  /* 0x00008800ff16db82 */ /* 0x000ea20000000a00 */
[----:B------:R-:W-:Y:S02]  /*1e20*/  @!P5 IMAD.X R8, RZ, RZ, R28, P0 ;  /* 0x000000ffff08d224 */ /* 0x000fe400000e061c */
[----:B------:R-:W-:Y:S02]  /*1e30*/  IMAD.IADD R7, R7, 0x1, R10 ;  /* 0x0000000107077824 */ /* 0x000fe400078e020a */
[----:B------:R-:W-:Y:S02]  /*1e40*/  @!P5 IMAD R8, R8, UR12, RZ ;  /* 0x0000000c0808dc24 */ /* 0x000fe4000f8e02ff */
[----:B------:R-:W-:Y:S02]  /*1e50*/  @!P6 IMAD R13, R0, UR13, R9 ;  /* 0x0000000d000dec24 */ /* 0x000fe4000f8e0209 */
[----:B------:R-:W-:Y:S02]  /*1e60*/  @!P5 IMAD R20, R12, UR13, R8 ;  /* 0x0000000d0c14dc24 */ /* 0x000fe4000f8e0208 */
[----:B------:R-:W-:Y:S01]  /*1e70*/  @!P5 IMAD.MOV.U32 R8, RZ, RZ, R6 ;  /* 0x000000ffff08d224 */ /* 0x000fe200078e0006 */
[----:B------:R-:W3:Y:S01]  /*1e80*/  @!P4 LDC.64 R26, c[0x0][0x218] ;  /* 0x00008600ff1acb82 */ /* 0x000ee20000000a00 */
[----:B------:R-:W-:-:S02]  /*1e90*/  @!P5 IMAD.MOV.U32 R9, RZ, RZ, R7 ;  /* 0x000000ffff09d224 */ /* 0x000fc400078e0007 */
[----:B------:R-:W-:-:S04]  /*1ea0*/  @!P6 IMAD.WIDE.U32 R10, R0, UR12, R6 ;  /* 0x0000000c000aec25 */ /* 0x000fc8000f8e0006 */
[----:B------:R-:W-:Y:S01]  /*1eb0*/  VIADD R21, R0, 0x60 ;  /* 0x0000006000157836 */ /* 0x000fe20000000000 */
[----:B-1----:R-:W-:Y:S01]  /*1ec0*/  @!P6 LEA R16, P0, R10, R16, 0x1 ;  /* 0x000000100a10e211 */ /* 0x002fe200078008ff */
[----:B------:R-:W-:-:S03]  /*1ed0*/  @!P5 IMAD.WIDE.U32 R8, R12, UR12, R8 ;  /* 0x0000000c0c08dc25 */ /* 0x000fc6000f8e0008 */
[----:B------:R-:W-:Y:S01]  /*1ee0*/  ISETP.GE.AND P3, PT, R21, UR10, PT ;  /* 0x0000000a15007c0c */ /* 0x000fe2000bf66270 */
[----:B------:R-:W-:Y:S01]  /*1ef0*/  @!P6 IMAD.IADD R13, R11, 0x1, R13 ;  /* 0x000000010b0de824 */ /* 0x000fe200078e020d */
[----:B------:R-:W-:Y:S01]  /*1f00*/  UIMAD UR10, UR50, UR20, URZ ;  /* 0x00000014320a72a4 */ /* 0x000fe2000f8e023f */
[----:B------:R-:W-:Y:S02]  /*1f10*/  IMAD.U32 R12, RZ, RZ, UR20 ;  /* 0x00000014ff0c7e24 */ /* 0x000fe4000f8e00ff */
[----:B------:R-:W-:Y:S01]  /*1f20*/  @!P5 IMAD.IADD R9, R9, 0x1, R20 ;  /* 0x000000010909d824 */ /* 0x000fe200078e0214 */
[----:B------:R-:W-:Y:S01]  /*1f30*/  @!P6 LEA.HI.X R17, R10, R17, R13, 0x1, P0 ;  /* 0x000000110a11e211 */ /* 0x000fe200000f0c0d */
[----:B------:R-:W-:Y:S01]  /*1f40*/  IMAD.WIDE.U32 R4, R12, UR28, R4 ;  /* 0x0000001c0c047c25 */ /* 0x000fe2000f8e0004 */
[----:B--2---:R-:W-:Y:S01]  /*1f50*/  @!P5 LEA R12, P0, R8, R22, 0x1 ;  /* 0x00000016080cd211 */ /* 0x004fe200078008ff */
[----:B------:R-:W-:Y:S01]  /*1f60*/  UIMAD UR10, UR28, UR21, UR10 ;  /* 0x000000151c0a72a4 */ /* 0x000fe2000f8e020a */
[----:B------:R-:W1:Y:S01]  /*1f70*/  @!P4 LDC.64 R20, c[0x0][0x220] ;  /* 0x00008800ff14cb82 */ /* 0x000e620000000a00 */
[----:B------:R-:W-:Y:S01]  /*1f80*/  IMAD.WIDE.U32 R10, R18, 0x40, RZ ;  /* 0x00000040120a7825 */ /* 0x000fe200078e00ff */
[----:B------:R-:W-:-:S03]  /*1f90*/  @!P5 LEA.HI.X R13, R8, R23, R9, 0x1, P0 ;  /* 0x00000017080dd211 */ /* 0x000fc600000f0c09 */
[----:B------:R-:W-:Y:S02]  /*1fa0*/  IMAD.MOV.U32 R196, RZ, RZ, R14 ;  /* 0x000000ffffc47224 */ /* 0x000fe400078e000e */
[----:B------:R-:W-:Y:S01]  /*1fb0*/  IMAD.MOV.U32 R197, RZ, RZ, R15 ;  /* 0x000000ffffc57224 */ /* 0x000fe200078e000f */
[----:B------:R-:W2:Y:S01]  /*1fc0*/  @!P3 LDC.64 R22, c[0x0][0x220] ;  /* 0x00008800ff16bb82 */ /* 0x000ea20000000a00 */
[----:B------:R-:W-:Y:S01]  /*1fd0*/  IMAD.SHL.U32 R19, R19, 0x40, RZ ;  /* 0x0000004013137824 */ /* 0x000fe200078e00ff */
[----:B------:R-:W-:Y:S01]  /*1fe0*/  @!P1 IADD3 R14, P0, R196, R10, RZ ;  /* 0x0000000ac40e9210 */ /* 0x000fe20007f1e0ff */
[----:B------:R-:W-:Y:S01]  /*1ff0*/  IMAD.U32 R8, RZ, RZ, UR10 ;  /* 0x0000000aff087e24 */ /* 0x000fe2000f8e00ff */
[----:B------:R-:W-:Y:S01]  /*2000*/  @!P4 IADD3 R10, P2, R0, 0x40, RZ ;  /* 0x00000040000ac810 */ /* 0x000fe20007f5e0ff */
[----:B------:R-:W-:Y:S01]  /*2010*/  ULDC.64 UR10, c[0x0][0x260] ;  /* 0x00009800000a7ab9 */ /* 0x000fe20000000a00 */
[----:B------:R-:W-:Y:S01]  /*2020*/  @!P1 IADD3.X R15, R197, R11, R19, P0, !PT ;  /* 0x0000000bc50f9210 */ /* 0x000fe200007fe413 */
[----:B------:R-:W-:Y:S01]  /*2030*/  @!P4 IMAD.MOV.U32 R9, RZ, RZ, R7 ;  /* 0x000000ffff09c224 */ /* 0x000fe200078e0007 */
[----:B------:R-:W-:Y:S01]  /*2040*/  IADD3 R4, P0, R4, UR45, RZ ;  /* 0x0000002d04047c10 */ /* 0x000fe2000ff1e0ff */
[----:B------:R-:W-:Y:S01]  /*2050*/  @!P4 IMAD.X R18, RZ, RZ, R28, P2 ;  /* 0x000000ffff12c224 */ /* 0x000fe200010e061c */
[----:B------:R-:W-:Y:S01]  /*2060*/  @!P3 IADD3 R11, P2, R0, 0x60, RZ ;  /* 0x00000060000bb810 */ /* 0x000fe20007f5e0ff */
[----:B------:R-:W-:Y:S01]  /*2070*/  IMAD.MOV.U32 R234, RZ, RZ, 0x7f800000 ;  /* 0x7f800000ffea7424 */ /* 0x000fe200078e00ff */
[----:B------:R-:W-:Y:S01]  /*2080*/  IADD3.X R5, R5, UR47, R8, P0, !PT ;  /* 0x0000002f05057c10 */ /* 0x000fe200087fe408 */
[----:B------:R-:W-:Y:S01]  /*2090*/  IMAD R8, R24, UR10, RZ ;  /* 0x0000000a18087c24 */ /* 0x000fe2000f8e02ff */
[----:B------:R-:W-:Y:S01]  /*20a0*/  PLOP3.LUT P0, PT, PT, PT, UP5, 0x80, 0x0 ;  /* 0x000000000000781c */ /* 0x000fe20003f0f058 */
[----:B------:R-:W-:Y:S01]  /*20b0*/  @!P3 IMAD.X R19, RZ, RZ, R28, P2 ;  /* 0x000000ffff13b224 */ /* 0x000fe200010e061c */
[----:B------:R-:W-:Y:S01]  /*20c0*/  ISETP.GE.AND P2, PT, R0, UR5, PT ;  /* 0x0000000500007c0c */ /* 0x000fe2000bf46270 */
[----:B------:R-:W-:-:S02]  /*20d0*/  IMAD R24, R2, UR11, R8 ;  /* 0x0000000b02187c24 */ /* 0x000fc4000f8e0208 */
[----:B------:R-:W-:Y:S02]  /*20e0*/  @!P4 IMAD R18, R18, UR12, RZ ;  /* 0x0000000c1212cc24 */ /* 0x000fe4000f8e02ff */
[----:B------:R-:W-:Y:S02]  /*20f0*/  @!P4 IMAD.MOV.U32 R8, RZ, RZ, R6 ;  /* 0x000000ffff08c224 */ /* 0x000fe400078e0006 */
[----:B------:R-:W-:Y:S01]  /*2100*/  IMAD.WIDE.U32 R4, R2, UR10, R4 ;  /* 0x0000000a02047c25 */ /* 0x000fe2000f8e0004 */
[----:B------:R-:W-:-:S03]  /*2110*/  ULEA.HI UR10, UR7, UR7, URZ, 0x1 ;  /* 0x00000007070a7291 */ /* 0x000fc6000f8f083f */
[----:B------:R-:W-:Y:S01]  /*2120*/  @!P3 IMAD R2, R19, UR12, RZ ;  /* 0x0000000c1302bc24 */ /* 0x000fe2000f8e02ff */
[----:B------:R-:W-:Y:S01]  /*2130*/  ULOP3.LUT UR10, UR10, 0xfffffffe, URZ, 0xc0, !UPT ;  /* 0xfffffffe0a0a7892 */ /* 0x000fe2000f8ec03f */
[C---:B------:R-:W-:Y:S02]  /*2140*/  @!P4 IMAD R19, R10.reuse, UR13, R18 ;  /* 0x0000000d0a13cc24 */ /* 0x040fe4000f8e0212 */
[----:B------:R-:W-:Y:S01]  /*2150*/  @!P4 IMAD.WIDE.U32 R8, R10, UR12, R8 ;  /* 0x0000000c0a08cc25 */ /* 0x000fe2000f8e0008 */
[----:B------:R-:W-:Y:S01]  /*2160*/  @P0 BAR.SYNC.DEFER_BLOCKING 0x0 ;  /* 0x0000000000000b1d */ /* 0x000fe20000010000 */
[----:B------:R-:W-:Y:S02]  /*2170*/  UIADD3 UR10, UR7, -UR10, URZ ;  /* 0x8000000a070a7290 */ /* 0x000fe4000fffe03f */
[----:B------:R-:W-:Y:S01]  /*2180*/  @!P4 IMAD.IADD R9, R9, 0x1, R19 ;  /* 0x000000010909c824 */ /* 0x000fe200078e0213 */
[C---:B-1----:R-:W-:Y:S01]  /*2190*/  @!P4 LEA R10, P0, R8.reuse, R20, 0x1 ;  /* 0x00000014080ac211 */ /* 0x042fe200078008ff */
[C---:B------:R-:W-:Y:S01]  /*21a0*/  @!P3 IMAD R18, R11.reuse, UR13, R2 ;  /* 0x0000000d0b12bc24 */ /* 0x040fe2000f8e0202 */
[----:B------:R-:W-:Y:S01]  /*21b0*/  UISETP.NE.AND UP1, UPT, UR10, 0x1, UPT ;  /* 0x000000010a00788c */ /* 0x000fe2000bf25270 */
[----:B------:R-:W-:Y:S01]  /*21c0*/  @!P3 IMAD.WIDE.U32 R6, R11, UR12, R6 ;  /* 0x0000000c0b06bc25 */ /* 0x000fe2000f8e0006 */
[----:B------:R-:W-:Y:S01]  /*21d0*/  @!P4 LEA.HI.X R11, R8, R21, R9, 0x1, P0 ;  /* 0x00000015080bc211 */ /* 0x000fe200000f0c09 */
[----:B------:R-:W-:Y:S01]  /*21e0*/  USHF.L.U32 UR12, UR39, 0x6, URZ ;  /* 0x00000006270c7899 */ /* 0x000fe2000800063f */
[----:B------:R-:W-:Y:S01]  /*21f0*/  LEA R2, R240, UR4, 0x1 ;  /* 0x00000004f0027c11 */ /* 0x000fe2000f8e08ff */
[----:B------:R-:W-:Y:S01]  /*2200*/  @!P3 IMAD.IADD R7, R7, 0x1, R18 ;  /* 0x000000010707b824 */ /* 0x000fe200078e0212 */
[C---:B--2---:R-:W-:Y:S01]  /*2210*/  @!P3 LEA R8, P0, R6.reuse, R22, 0x1 ;  /* 0x000000160608b211 */ /* 0x044fe200078008ff */
[----:B------:R-:W-:Y:S01]  /*2220*/  UIMAD.WIDE.U32 UR10, UR38, 0x40, URZ ;  /* 0x00000040260a78a5 */ /* 0x000fe2000f8e003f */
[----:B------:R-:W1:Y:S01]  /*2230*/  @!P6 LDC.64 R20, c[0x0][0x218] ;  /* 0x00008600ff14eb82 */ /* 0x000e620000000a00 */
[----:B------:R-:W-:Y:S01]  /*2240*/  IMAD.IADD R5, R5, 0x1, R24 ;  /* 0x0000000105057824 */ /* 0x000fe200078e0218 */
[----:B------:R-:W-:Y:S01]  /*2250*/  @!P3 LEA.HI.X R9, R6, R23, R7, 0x1, P0 ;  /* 0x000000170609b211 */ /* 0x000fe200000f0c07 */
[----:B------:R-:W-:Y:S01]  /*2260*/  VIADD R6, R240, 0x1000 ;  /* 0x00001000f0067836 */ /* 0x000fe20000000000 */
[----:B------:R-:W-:Y:S01]  /*2270*/  PLOP3.LUT P0, PT, PT, PT, UP1, 0x40, 0x0 ;  /* 0x000000000000781c */ /* 0x000fe20003f0e818 */
[----:B------:R-:W-:Y:S01]  /*2280*/  IMAD.U32 R7, RZ, RZ, UR12 ;  /* 0x0000000cff077e24 */ /* 0x000fe2000f8e00ff */
[----:B------:R-:W-:Y:S01]  /*2290*/  UMOV UR12, UR18 ;  /* 0x00000012000c7c82 */ /* 0x000fe20008000000 */
[----:B------:R-:W-:Y:S01]  /*22a0*/  @!P3 IMAD.MOV.U32 R18, RZ, RZ, R4 ;  /* 0x000000ffff12b224 */ /* 0x000fe200078e0004 */
[----:B------:R-:W-:Y:S01]  /*22b0*/  SEL R6, R6, R240, P0 ;  /* 0x000000f006067207 */ /* 0x000fe20000000000 */
[----:B------:R-:W2:Y:S01]  /*22c0*/  @!P5 LDC.64 R24, c[0x0][0x218] ;  /* 0x00008600ff18db82 */ /* 0x000ea20000000a00 */
[----:B------:R-:W-:Y:S01]  /*22d0*/  @P6 STS.128 [R2+0xa000], RZ ;  /* 0x00a000ff02006388 */ /* 0x000fe20000000c00 */
[----:B------:R-:W-:Y:S01]  /*22e0*/  @!P3 IMAD.MOV.U32 R19, RZ, RZ, R5 ;  /* 0x000000ffff13b224 */ /* 0x000fe200078e0005 */
[----:B------:R-:W-:Y:S01]  /*22f0*/  LEA R217, R6, UR4, 0x1 ;  /* 0x0000000406d97c11 */ /* 0x000fe2000f8e08ff */
[----:B------:R-:W-:Y:S01]  /*2300*/  IMAD.MOV.U32 R235, RZ, RZ, 0x7f800000 ;  /* 0x7f800000ffeb7424 */ /* 0x000fe200078e00ff */
[----:B------:R-:W-:Y:S01]  /*2310*/  @!PT LDS RZ, [RZ] ;  /* 0x00000000fffff984 */ /* 0x000fe20000000800 */
[----:B------:R-:W-:Y:S01]  /*2320*/  @!PT LDS RZ, [RZ] ;  /* 0x00000000fffff984 */ /* 0x000fe20000000800 */
[----:B------:R-:W-:Y:S01]  /*2330*/  @!PT LDS RZ, [RZ] ;  /* 0x00000000fffff984 */ /* 0x000fe20000000800 */
[----:B------:R-:W-:Y:S01]  /*2340*/  @!P6 LDGSTS.E.BYPASS.LTC128B.128 [R2+0xa000], desc[UR8][R16.64] ;  /* 0x0a0000001002efae */ /* 0x000fe2000b901d48 */
[----:B------:R-:W-:Y:S01]  /*2350*/  @!P1 IADD3 R6, P0, R194, UR10, RZ ;  /* 0x0000000ac2069c10 */ /* 0x000fe2000ff1e0ff */
[----:B------:R-:W-:Y:S01]  /*2360*/  IMAD.MOV.U32 R232, RZ, RZ, 0x7f800000 ;  /* 0x7f800000ffe87424 */ /* 0x000fe200078e00ff */
[----:B------:R-:W4:Y:S01]  /*2370*/  @!P3 LDC.64 R22, c[0x0][0x218] ;  /* 0x00008600ff16bb82 */ /* 0x000f220000000a00 */
[----:B------:R-:W-:Y:S01]  /*2380*/  @P5 STS.128 [R2+0xb000], RZ ;  /* 0x00b000ff02005388 */ /* 0x000fe20000000c00 */
[----:B------:R-:W-:Y:S01]  /*2390*/  @!P1 IADD3.X R7, R195, UR11, R7, P0, !PT ;  /* 0x0000000bc3079c10 */ /* 0x000fe200087fe407 */
[----:B------:R-:W-:Y:S01]  /*23a0*/  UMOV UR11, UR19 ;  /* 0x00000013000b7c82 */ /* 0x000fe20008000000 */
[----:B------:R-:W-:Y:S01]  /*23b0*/  IMAD.MOV.U32 R233, RZ, RZ, 0x7f800000 ;  /* 0x7f800000ffe97424 */ /* 0x000fe200078e00ff */
[----:B------:R-:W-:Y:S01]  /*23c0*/  @!PT LDS RZ, [RZ] ;  /* 0x00000000fffff984 */ /* 0x000fe20000000800 */
[----:B------:R-:W-:Y:S01]  /*23d0*/  @!PT LDS RZ, [RZ] ;  /* 0x00000000fffff984 */ /* 0x000fe20000000800 */
[----:B------:R-:W-:Y:S01]  /*23e0*/  @!PT LDS RZ, [RZ] ;  /* 0x00000000fffff984 */ /* 0x000fe20000000800 */
[----:B------:R3:W-:Y:S01]  /*23f0*/  @!P5 LDGSTS.E.BYPASS.LTC128B.128 [R2+0xb000], desc[UR8][R12.64] ;  /* 0x0b0000000c02dfae */ /* 0x0007e2000b901d48 */
[----:B------:R-:W-:Y:S01]  /*2400*/  LEA R144, R182, UR4, 0x1 ;  /* 0x00000004b6907c11 */ /* 0x000fe2000f8e08ff */
[----:B------:R-:W-:-:S02]  /*2410*/  USHF.L.U32 UR22, UR24, 0x4, URZ ;  /* 0x0000000418167899 */ /* 0x000fc4000800063f */
[----:B------:R-:W-:Y:S01]  /*2420*/  @P4 STS.128 [R2+0xc000], RZ ;  /* 0x00c000ff02004388 */ /* 0x000fe20000000c00 */
[----:B------:R-:W-:Y:S01]  /*2430*/  UMOV UR14, UR16 ;  /* 0x00000010000e7c82 */ /* 0x000fe20008000000 */
[----:B------:R-:W-:Y:S02]  /*2440*/  IMAD.MOV.U32 R179, RZ, RZ, 0x20 ;  /* 0x00000020ffb37424 */ /* 0x000fe400078e00ff */
[----:B------:R-:W-:Y:S01]  /*2450*/  VIADD R173, R181, 0x1000 ;  /* 0x00001000b5ad7836 */ /* 0x000fe20000000000 */
[----:B------:R-:W-:Y:S01]  /*2460*/  @!PT LDS RZ, [RZ] ;  /* 0x00000000fffff984 */ /* 0x000fe20000000800 */
[----:B------:R-:W-:Y:S01]  /*2470*/  @!PT LDS RZ, [RZ] ;  /* 0x00000000fffff984 */ /* 0x000fe20000000800 */
[----:B------:R-:W-:Y:S01]  /*2480*/  @!PT LDS RZ, [RZ] ;  /* 0x00000000fffff984 */ /* 0x000fe20000000800 */
[----:B------:R1:W-:Y:S01]  /*2490*/  @!P4 LDGSTS.E.BYPASS.LTC128B.128 [R2+0xc000], desc[UR8][R10.64] ;  /* 0x0c0000000a02cfae */ /* 0x0003e2000b901d48 */
[----:B------:R-:W-:Y:S02]  /*24a0*/  VIADD R172, R180, 0x1000 ;  /* 0x00001000b4ac7836 */ /* 0x000fe40000000000 */
[----:B------:R-:W-:Y:S01]  /*24b0*/  IMAD.MOV.U32 R128, RZ, RZ, 0x40 ;  /* 0x00000040ff807424 */ /* 0x000fe200078e00ff */
[----:B------:R-:W-:Y:S01]  /*24c0*/  @P3 STS.128 [R2+0xd000], RZ ;  /* 0x00d000ff02003388 */ /* 0x000fe20000000c00 */
[----:B------:R-:W-:Y:S01]  /*24d0*/  UMOV UR13, UR17 ;  /* 0x00000011000d7c82 */ /* 0x000fe20008000000 */
[----:B------:R-:W-:Y:S01]  /*24e0*/  IMAD.SHL.U32 R239, R243, 0x4, RZ ;  /* 0x00000004f3ef7824 */ /* 0x000fe200078e00ff */
[----:B------:R-:W-:Y:S01]  /*24f0*/  CS2R R94, SRZ ;  /* 0x00000000005e7805 */ /* 0x000fe2000001ff00 */
[----:B------:R-:W-:Y:S01]  /*2500*/  @!PT LDS RZ, [RZ] ;  /* 0x00000000fffff984 */ /* 0x000fe20000000800 */
[----:B------:R-:W-:Y:S01]  /*2510*/  @!PT LDS RZ, [RZ] ;  /* 0x00000000fffff984 */ /* 0x000fe20000000800 */
[----:B------:R-:W-:Y:S01]  /*2520*/  @!PT LDS RZ, [RZ] ;  /* 0x00000000fffff984 */ /* 0x000fe20000000800 */
[----:B------:R2:W-:Y:S01]  /*2530*/  @!P3 LDGSTS.E.BYPASS.LTC128B.128 [R2+0xd000], desc[UR8][R8.64] ;  /* 0x0d0000000802bfae */ /* 0x0005e2000b901d48 */
[----:B------:R-:W-:Y:S01]  /*2540*/  IMAD.MOV.U32 R250, RZ, RZ, 0x40 ;  /* 0x00000040fffa7424 */ /* 0x000fe200078e00ff */
[----:B------:R-:W-:-:S02]  /*2550*/  CS2R R92, SRZ ;  /* 0x00000000005c7805 */ /* 0x000fc4000001ff00 */
[----:B------:R-:W-:Y:S01]  /*2560*/  CS2R R98, SRZ ;  /* 0x0000000000627805 */ /* 0x000fe2000001ff00 */
[----:B------:R-:W0:Y:S01]  /*2570*/  LDGDEPBAR ;  /* 0x00000000000079af */ /* 0x000e220000000000 */
[----:B------:R-:W-:Y:S02]  /*2580*/  CS2R R96, SRZ ;  /* 0x0000000000607805 */ /* 0x000fe4000001ff00 */
[----:B------:R-:W-:Y:S02]  /*2590*/  CS2R R90, SRZ ;  /* 0x00000000005a7805 */ /* 0x000fe4000001ff00 */
[----:B------:R-:W-:Y:S01]  /*25a0*/  CS2R R88, SRZ ;  /* 0x0000000000587805 */ /* 0x000fe2000001ff00 */
[----:B------:R-:W-:Y:S01]  /*25b0*/  @P2 STS.128 [R2+0x4000], RZ ;  /* 0x004000ff02002388 */ /* 0x000fe20000000c00 */
[----:B------:R-:W-:Y:S01]  /*25c0*/  CS2R R86, SRZ ;  /* 0x0000000000567805 */ /* 0x000fe2000001ff00 */
[----:B---3--:R-:W-:Y:S01]  /*25d0*/  @!P5 IMAD.MOV.U32 R12, RZ, RZ, R4 ;  /* 0x000000ffff0cd224 */ /* 0x008fe200078e0004 */
[----:B------:R-:W-:Y:S01]  /*25e0*/  CS2R R84, SRZ ;  /* 0x0000000000547805 */ /* 0x000fe2000001ff00 */
[----:B------:R-:W-:Y:S01]  /*25f0*/  @!PT LDS RZ, [RZ] ;  /* 0x00000000fffff984 */ /* 0x000fe20000000800 */
[----:B------:R-:W-:Y:S01]  /*2600*/  @!PT LDS RZ, [RZ] ;  /* 0x00000000fffff984 */ /* 0x000fe20000000800 */
[----:B------:R-:W-:Y:S01]  /*2610*/  @!PT LDS RZ, [RZ] ;  /* 0x00000000fffff984 */ /* 0x000fe20000000800 */
[----:B------:R-:W-:Y:S01]  /*2620*/  @!P2 LDGSTS.E.BYPASS.LTC128B.128 [R2+0x4000], desc[UR8][R196.64] ;  /* 0x04000000c402afae */ /* 0x000fe2000b901d48 */
[----:B------:R-:W-:Y:S01]  /*2630*/  @!P5 IMAD.MOV.U32 R13, RZ, RZ, R5 ;  /* 0x000000ffff0dd224 */ /* 0x000fe200078e0005 */
[----:B------:R-:W-:-:S02]  /*2640*/  CS2R R78, SRZ ;  /* 0x00000000004e7805 */ /* 0x000fc4000001ff00 */
[----:B------:R-:W-:Y:S01]  /*2650*/  CS2R R76, SRZ ;  /* 0x00000000004c7805 */ /* 0x000fe2000001ff00 */
[----:B------:R-:W-:Y:S01]  /*2660*/  @P1 STS.128 [R2+0x5000], RZ ;  /* 0x005000ff02001388 */ /* 0x000fe20000000c00 */
[----:B------:R-:W-:Y:S02]  /*2670*/  CS2R R82, SRZ ;  /* 0x0000000000527805 */ /* 0x000fe4000001ff00 */
[----:B------:R-:W-:Y:S01]  /*2680*/  CS2R R80, SRZ ;  /* 0x0000000000507805 */ /* 0x000fe2000001ff00 */
[----:B-1----:R-:W-:Y:S01]  /*2690*/  @!P6 IMAD R10, R28, UR20, RZ ;  /* 0x000000141c0aec24 */ /* 0x002fe2000f8e02ff */
[----:B------:R-:W-:Y:S01]  /*26a0*/  @!PT LDS RZ, [RZ] ;  /* 0x00000000fffff984 */ /* 0x000fe20000000800 */
[----:B------:R-:W-:Y:S01]  /*26b0*/  @!PT LDS RZ, [RZ] ;  /* 0x00000000fffff984 */ /* 0x000fe20000000800 */
[----:B------:R-:W-:Y:S01]  /*26c0*/  @!PT LDS RZ, [RZ] ;  /* 0x00000000fffff984 */ /* 0x000fe20000000800 */
[----:B------:R1:W-:Y:S01]  /*26d0*/  @!P1 LDGSTS.E.BYPASS.LTC128B.128 [R2+0x5000], desc[UR8][R14.64] ;  /* 0x050000000e029fae */ /* 0x0003e2000b901d48 */
[----:B------:R-:W-:Y:S02]  /*26e0*/  CS2R R74, SRZ ;  /* 0x00000000004a7805 */ /* 0x000fe4000001ff00 */
[----:B------:R-:W-:Y:S01]  /*26f0*/  CS2R R72, SRZ ;  /* 0x0000000000487805 */ /* 0x000fe2000001ff00 */
[----:B------:R-:W-:Y:S01]  /*2700*/  @!P6 IMAD R16, R0, UR21, R10 ;  /* 0x000000150010ec24 */ /* 0x000fe2000f8e020a */
[----:B------:R-:W-:Y:S01]  /*2710*/  @P2 STS [R217], RZ ;  /* 0x000000ffd9002388 */ /* 0x000fe20000000800 */
[----:B------:R-:W-:-:S02]  /*2720*/  CS2R R70, SRZ ;  /* 0x0000000000467805 */ /* 0x000fc4000001ff00 */
[----:B------:R-:W-:Y:S01]  /*2730*/  CS2R R68, SRZ ;  /* 0x0000000000447805 */ /* 0x000fe2000001ff00 */
[----:B--2---:R-:W-:Y:S01]  /*2740*/  VIADD R8, R243, 0x8 ;  /* 0x00000008f3087836 */ /* 0x004fe20000000000 */
[----:B------:R-:W-:Y:S01]  /*2750*/  @P2 STS [R217+0x4], RZ ;  /* 0x000004ffd9002388 */ /* 0x000fe20000000800 */
[----:B------:R-:W-:Y:S02]  /*2760*/  CS2R R62, SRZ ;  /* 0x00000000003e7805 */ /* 0x000fe4000001ff00 */
[----:B------:R-:W-:Y:S02]  /*2770*/  CS2R R60, SRZ ;  /* 0x00000000003c7805 */ /* 0x000fe4000001ff00 */
[----:B------:R-:W-:Y:S01]  /*2780*/  CS2R R66, SRZ ;  /* 0x0000000000427805 */ /* 0x000fe2000001ff00 */
[----:B------:R-:W-:Y:S01]  /*2790*/  @P2 STS [R217+0x8], RZ ;  /* 0x000008ffd9002388 */ /* 0x000fe20000000800 */
[----:B------:R-:W-:Y:S02]  /*27a0*/  CS2R R64, SRZ ;  /* 0x0000000000407805 */ /* 0x000fe4000001ff00 */
[----:B------:R-:W-:-:S02]  /*27b0*/  CS2R R58, SRZ ;  /* 0x00000000003a7805 */ /* 0x000fc4000001ff00 */
        /* <DEDUP_REMOVED lines=9> */
[----:B------:R-:W-:Y:S02]  /*2850*/  ISETP.GE.AND P2, PT, R8, UR5, PT ;  /* 0x0000000508007c0c */ /* 0x000fe4000bf46270 */
[----:B------:R-:W-:-:S02]  /*2860*/  CS2R R44, SRZ ;  /* 0x00000000002c7805 */ /* 0x000fc4000001ff00 */
[C---:B------:R-:W-:Y:S01]  /*2870*/  @!P5 IADD3 R8, P0, R0.reuse, 0x20, RZ ;  /* 0x000000200008d810 */ /* 0x040fe20007f1e0ff */
[----:B------:R-:W-:Y:S01]  /*2880*/  @P1 STS [R217+0x1000], RZ ;  /* 0x001000ffd9001388 */ /* 0x000fe20000000800 */
[----:B------:R-:W-:Y:S02]  /*2890*/  CS2R R50, SRZ ;  /* 0x0000000000327805 */ /* 0x000fe4000001ff00 */
[----:B------:R-:W-:Y:S01]  /*28a0*/  CS2R R48, SRZ ;  /* 0x0000000000307805 */ /* 0x000fe2000001ff00 */
[----:B-1----:R-:W-:Y:S01]  /*28b0*/  @!P4 IMAD.MOV.U32 R14, RZ, RZ, R4 ;  /* 0x000000ffff0ec224 */ /* 0x002fe200078e0004 */
[----:B------:R-:W-:Y:S01]  /*28c0*/  @P1 STS [R217+0x1004], RZ ;  /* 0x001004ffd9001388 */ /* 0x000fe20000000800 */
[----:B------:R-:W-:Y:S01]  /*28d0*/  @!P5 IMAD.X R9, RZ, RZ, R28, P0 ;  /* 0x000000ffff09d224 */ /* 0x000fe200000e061c */
[----:B------:R-:W-:Y:S01]  /*28e0*/  CS2R R42, SRZ ;  /* 0x00000000002a7805 */ /* 0x000fe2000001ff00 */
[--C-:B------:R-:W-:Y:S01]  /*28f0*/  @!P4 IMAD.MOV.U32 R15, RZ, RZ, R5.reuse ;  /* 0x000000ffff0fc224 */ /* 0x100fe200078e0005 */
[----:B------:R-:W-:Y:S01]  /*2900*/  @P1 STS [R217+0x1008], RZ ;  /* 0x001008ffd9001388 */ /* 0x000fe20000000800 */
[----:B------:R-:W-:Y:S01]  /*2910*/  @!P5 IMAD R9, R9, UR20, RZ ;  /* 0x000000140909dc24 */ /* 0x000fe2000f8e02ff */
[----:B------:R-:W-:Y:S01]  /*2920*/  CS2R R40, SRZ ;  /* 0x0000000000287805 */ /* 0x000fe2000001ff00 */
[----:B------:R-:W-:Y:S01]  /*2930*/  @!P6 IMAD.WIDE.U32 R4, R0, UR20, R4 ;  /* 0x000000140004ec25 */ /* 0x000fe2000f8e0004 */
[----:B------:R-:W-:Y:S01]  /*2940*/  @P1 STS [R217+0x100c], RZ ;  /* 0x00100cffd9001388 */ /* 0x000fe20000000800 */
[----:B------:R-:W-:-:S02]  /*2950*/  CS2R R38, SRZ ;  /* 0x0000000000267805 */ /* 0x000fc4000001ff00 */
[----:B------:R-:W-:Y:S01]  /*2960*/  CS2R R36, SRZ ;  /* 0x0000000000247805 */ /* 0x000fe2000001ff00 */
[C---:B------:R-:W-:Y:S01]  /*2970*/  @!P5 IMAD R17, R8.reuse, UR21, R9 ;  /* 0x000000150811dc24 */ /* 0x040fe2000f8e0209 */
[----:B------:R-:W-:Y:S01]  /*2980*/  @!PT LDS RZ, [RZ] ;  /* 0x00000000fffff984 */ /* 0x000fe20000000800 */
[----:B------:R-:W-:Y:S01]  /*2990*/  @!PT LDS RZ, [RZ] ;  /* 0x00000000fffff984 */ /* 0x000fe20000000800 */
[----:B------:R-:W-:Y:S01]  /*29a0*/  @!PT LDS RZ, [RZ] ;  /* 0x00000000fffff984 */ /* 0x000fe20000000800 */
[----:B------:R1:W-:Y:S01]  /*29b0*/  @!P1 LDGSTS.E.BYPASS.LTC128B.128 [R217+0x1000], desc[UR8][R6.64] ;  /* 0x0100000006d99fae */ /* 0x0003e2000b901d48 */
[----:B------:R-:W-:Y:S01]  /*29c0*/  @!P5 IMAD.WIDE.U32 R8, R8, UR20, R12 ;  /* 0x000000140808dc25 */ /* 0x000fe2000f8e000c */
[----:B------:R-:W-:Y:S02]  /*29d0*/  USHF.L.U32 UR27, UR24, 0x5, URZ ;  /* 0x00000005181b7899 */ /* 0x000fe4000800063f */
[----:B------:R-:W-:Y:S01]  /*29e0*/  @P6 STS.128 [R2+0x6000], RZ ;  /* 0x006000ff02006388 */ /* 0x000fe20000000c00 */
[----:B------:R-:W-:Y:S01]  /*29f0*/  @!P6 IMAD.IADD R5, R5, 0x1, R16 ;  /* 0x000000010505e824 */ /* 0x000fe200078e0210 */
[----:B------:R-:W-:Y:S01]  /*2a00*/  UIMAD UR26, UR24, 0x28, URZ ;  /* 0x00000028181a78a4 */ /* 0x000fe2000f8e023f */
[----:B------:R-:W-:Y:S01]  /*2a10*/  @!P5 IMAD.IADD R9, R9, 0x1, R17 ;  /* 0x000000010909d824 */ /* 0x000fe200078e0211 */
[----:B------:R-:W-:Y:S01]  /*2a20*/  UIMAD UR25, UR24, 0x30, URZ ;  /* 0x00000030181978a4 */ /* 0x000fe2000f8e023f */
[----:B------:R-:W-:Y:S01]  /*2a30*/  IMAD R236, RZ, RZ, -UR23 ;  /* 0x80000017ffec7e24 */ /* 0x000fe2000f8e02ff */
[----:B------:R-:W-:Y:S01]  /*2a40*/  ULDC UR10, c[0x0][0x2ec] ;  /* 0x0000bb00000a7ab9 */ /* 0x000fe20000000800 */
[----:B-1----:R-:W-:-:S05]  /*2a50*/  @!P4 IADD3 R6, P0, R0, 0x40, RZ ;  /* 0x000000400006c810 */ /* 0x002fca0007f1e0ff */
[----:B------:R-:W-:Y:S01]  /*2a60*/  @!P4 IMAD.X R7, RZ, RZ, R28, P0 ;  /* 0x000000ffff07c224 */ /* 0x000fe200000e061c */
[----:B------:R-:W-:-:S03]  /*2a70*/  @!P3 IADD3 R11, P0, R0, 0x60, RZ ;  /* 0x00000060000bb810 */ /* 0x000fc60007f1e0ff */
[----:B------:R-:W-:Y:S02]  /*2a80*/  @!P4 IMAD R0, R7, UR20, RZ ;  /* 0x000000140700cc24 */ /* 0x000fe4000f8e02ff */
[----:B------:R-:W-:Y:S01]  /*2a90*/  @!P3 IMAD.X R10, RZ, RZ, R28, P0 ;  /* 0x000000ffff0ab224 */ /* 0x000fe200000e061c */
[----:B------:R-:W-:Y:S01]  /*2aa0*/  @!P6 LEA R12, P0, R4, R20, 0x1 ;  /* 0x00000014040ce211 */ /* 0x000fe200078008ff */
[----:B------:R-:W-:Y:S02]  /*2ab0*/  @!P4 IMAD R16, R6, UR21, R0 ;  /* 0x000000150610cc24 */ /* 0x000fe4000f8e0200 */
[----:B------:R-:W-:Y:S01]  /*2ac0*/  VIADD R0, R243, 0x28 ;  /* 0x00000028f3007836 */ /* 0x000fe20000000000 */
[----:B------:R-:W-:Y:S01]  /*2ad0*/  @!P6 LEA.HI.X R13, R4, R21, R5, 0x1, P0 ;  /* 0x00000015040de211 */ /* 0x000fe200000f0c05 */
[----:B------:R-:W-:Y:S01]  /*2ae0*/  @!P3 IMAD R4, R10, UR20, RZ ;  /* 0x000000140a04bc24 */ /* 0x000fe2000f8e02ff */
[----:B------:R-:W-:Y:S01]  /*2af0*/  @!P5 LEA R10, P0, R8, R24, 0x1 ;  /* 0x00000018080ad211 */ /* 0x000fe200078008ff */
[----:B------:R-:W-:-:S02]  /*2b00*/  @!P4 IMAD.WIDE.U32 R6, R6, UR20, R14 ;  /* 0x000000140606cc25 */ /* 0x000fc4000f8e000e */
[----:B------:R-:W-:Y:S01]  /*2b10*/  @!PT LDS RZ, [RZ] ;  /* 0x00000000fffff984 */ /* 0x000fe20000000800 */
[----:B------:R-:W-:Y:S01]  /*2b20*/  @!PT LDS RZ, [RZ] ;  /* 0x00000000fffff984 */ /* 0x000fe20000000800 */
[----:B------:R-:W-:Y:S01]  /*2b30*/  @!PT LDS RZ, [RZ] ;  /* 0x00000000fffff984 */ /* 0x000fe20000000800 */
[----:B------:R1:W-:Y:S02]  /*2b40*/  @!P6 LDGSTS.E.BYPASS.LTC128B.128 [R2+0x6000], desc[UR8][R12.64] ;  /* 0x060000000c02efae */ /* 0x0003e4000b901d48 */
[C---:B------:R-:W-:Y:S02]  /*2b50*/  @!P3 IMAD R14, R11.reuse, UR21, R4 ;  /* 0x000000150b0ebc24 */ /* 0x040fe4000f8e0204 */
[----:B------:R-:W-:Y:S01]  /*2b60*/  @!P3 IMAD.WIDE.U32 R4, R11, UR20, R18 ;  /* 0x000000140b04bc25 */ /* 0x000fe2000f8e0012 */
[----:B------:R-:W-:Y:S01]  /*2b70*/  @!P5 LEA.HI.X R11, R8, R25, R9, 0x1, P0 ;  /* 0x00000019080bd211 */ /* 0x000fe200000f0c09 */
[----:B------:R-:W-:Y:S01]  /*2b80*/  @P5 STS.128 [R2+0x7000], RZ ;  /* 0x007000ff02005388 */ /* 0x000fe20000000c00 */
[----:B------:R-:W-:Y:S01]  /*2b90*/  ISETP.GE.AND P0, PT, R0, UR5, PT ;  /* 0x0000000500007c0c */ /* 0x000fe2000bf06270 */
[----:B------:R-:W-:Y:S02]  /*2ba0*/  @!P4 IMAD.IADD R7, R7, 0x1, R16 ;  /* 0x000000010707c824 */ /* 0x000fe400078e0210 */
[----:B------:R-:W-:Y:S01]  /*2bb0*/  VIADD R9, R243, 0x20 ;  /* 0x00000020f3097836 */ /* 0x000fe20000000000 */
[----:B------:R-:W-:Y:S01]  /*2bc0*/  @!PT LDS RZ, [RZ] ;  /* 0x00000000fffff984 */ /* 0x000fe20000000800 */
[----:B------:R-:W-:Y:S01]  /*2bd0*/  @!PT LDS RZ, [RZ] ;  /* 0x00000000fffff984 */ /* 0x000fe20000000800 */
[----:B------:R-:W-:Y:S01]  /*2be0*/  @!PT LDS RZ, [RZ] ;  /* 0x00000000fffff984 */ /* 0x000fe20000000800 */
[----:B------:R2:W-:Y:S01]  /*2bf0*/  @!P5 LDGSTS.E.BYPASS.LTC128B.128 [R2+0x7000], desc[UR8][R10.64] ;  /* 0x070000000a02dfae */ /* 0x0005e2000b901d48 */
[----:B------:R-:W-:-:S03]  /*2c00*/  @!P3 IMAD.IADD R5, R5, 0x1, R14 ;  /* 0x000000010505b824 */ /* 0x000fc600078e020e */
[----:B------:R-:W-:Y:S01]  /*2c10*/  ISETP.GE.AND P6, PT, R9, UR5, PT ;  /* 0x0000000509007c0c */ /* 0x000fe2000bfc6270 */
[----:B------:R-:W-:Y:S04]  /*2c20*/  @P4 STS.128 [R2+0x8000], RZ ;  /* 0x008000ff02004388 */ /* 0x000fe80000000c00 */
[----:B------:R-:W-:Y:S02]  /*2c30*/  @!P0 LEA R8, P5, R0, UR12, 0x2 ;  /* 0x0000000c00088c11 */ /* 0x000fe4000f8a10ff */
[----:B-1----:R-:W-:-:S04]  /*2c40*/  @!P4 LEA R12, P1, R6, R26, 0x1 ;  /* 0x0000001a060cc211 */ /* 0x002fc800078208ff */
[----:B------:R-:W-:Y:S02]  /*2c50*/  @!P4 LEA.HI.X R13, R6, R27, R7, 0x1, P1 ;  /* 0x0000001b060dc211 */ /* 0x000fe400008f0c07 */
[----:B------:R-:W-:Y:S02]  /*2c60*/  SHF.R.S32.HI R7, RZ, 0x1f, R0 ;  /* 0x0000001fff077819 */ /* 0x000fe40000011400 */
[----:B----4-:R-:W-:Y:S01]  /*2c70*/  @!P3 LEA R6, P1, R4, R22, 0x1 ;  /* 0x000000160406b211 */ /* 0x010fe200078208ff */
[----:B------:R-:W-:Y:S01]  /*2c80*/  @!PT LDS RZ, [RZ] ;  /* 0x00000000fffff984 */ /* 0x000fe20000000800 */
[----:B------:R-:W-:Y:S01]  /*2c90*/  @!PT LDS RZ, [RZ] ;  /* 0x00000000fffff984 */ /* 0x000fe20000000800 */
[----:B------:R-:W-:Y:S01]  /*2ca0*/  @!PT LDS RZ, [RZ] ;  /* 0x00000000fffff984 */ /* 0x000fe20000000800 */
[----:B------:R-:W-:Y:S01]  /*2cb0*/  @!P4 LDGSTS.E.BYPASS.LTC128B.128 [R2+0x8000], desc[UR8][R12.64] ;  /* 0x080000000c02cfae */ /* 0x000fe2000b901d48 */
[----:B------:R-:W-:Y:S02]  /*2cc0*/  @!P0 LEA.HI.X R9, R0, UR11, R7, 0x2, P5 ;  /* 0x0000000b00098c11 */ /* 0x000fe4000a8f1407 */
[----:B------:R-:W-:Y:S01]  /*2cd0*/  @!P3 LEA.HI.X R7, R4, R23, R5, 0x1, P1 ;  /* 0x000000170407b211 */ /* 0x000fe200008f0c05 */
[----:B------:R-:W-:Y:S01]  /*2ce0*/  IMAD.SHL.U32 R4, R243, 0x4, RZ ;  /* 0x00000004f3047824 */ /* 0x000fe200078e00ff */
[----:B------:R1:W-:Y:S01]  /*2cf0*/  @P3 STS.128 [R2+0x9000], RZ ;  /* 0x009000ff02003388 */ /* 0x0003e20000000c00 */
[----:B--2---:R-:W-:-:S02]  /*2d00*/  SHF.R.S32.HI R10, RZ, 0x1f, R243 ;  /* 0x0000001fff0a7819 */ /* 0x004fc400000114f3 */
[C---:B------:R-:W-:Y:S01]  /*2d10*/  ISETP.GE.AND P4, PT, R243.reuse, UR5, PT ;  /* 0x00000005f3007c0c */ /* 0x040fe2000bf86270 */
[----:B------:R-:W-:Y:S01]  /*2d20*/  @!PT LDS RZ, [RZ] ;  /* 0x00000000fffff984 */ /* 0x000fe20000000800 */
[----:B------:R-:W-:Y:S01]  /*2d30*/  @!PT LDS RZ, [RZ] ;  /* 0x00000000fffff984 */ /* 0x000fe20000000800 */
[----:B------:R-:W-:Y:S01]  /*2d40*/  @!PT LDS RZ, [RZ] ;  /* 0x00000000fffff984 */ /* 0x000fe20000000800 */
[----:B------:R1:W-:Y:S01]  /*2d50*/  @!P3 LDGSTS.E.BYPASS.LTC128B.128 [R2+0x9000], desc[UR8][R6.64] ;  /* 0x090000000602bfae */ /* 0x0003e2000b901d48 */
[----:B------:R-:W-:Y:S02]  /*2d60*/  IADD3 R4, P1, R4, UR12, RZ ;  /* 0x0000000c04047c10 */ /* 0x000fe4000ff3e0ff */
[----:B------:R-:W-:Y:S01]  /*2d70*/  SHF.L.U64.HI R0, R243, 0x2, R10 ;  /* 0x00000002f3007819 */ /* 0x000fe2000001020a */
[----:B------:R-:W0:Y:S03]  /*2d80*/  LDGDEPBAR ;  /* 0x00000000000079af */ /* 0x000e260000000000 */
[----:B------:R-:W-:Y:S01]  /*2d90*/  IADD3.X R5, R0, UR11, RZ, P1, !PT ;  /* 0x0000000b00057c10 */ /* 0x000fe20008ffe4ff */
[----:B------:R2:W5:Y:S04]  /*2da0*/  @!P0 LDG.E R233, desc[UR8][R8.64] ;  /* 0x0000000808e98981 */ /* 0x000568000c1e1900 */
[----:B------:R2:W5:Y:S04]  /*2db0*/  @!P4 LDG.E R234, desc[UR8][R4.64] ;  /* 0x0000000804eac981 */ /* 0x000568000c1e1900 */
[----:B------:R2:W5:Y:S04]  /*2dc0*/  @!P2 LDG.E R235, desc[UR8][R4.64+0x20] ;  /* 0x0000200804eba981 */ /* 0x000568000c1e1900 */
[----:B------:R2:W5:Y:S01]  /*2dd0*/  @!P6 LDG.E R232, desc[UR8][R4.64+0x80] ;  /* 0x0000800804e8e981 */ /* 0x000562000c1e1900 */
[----:B------:R-:W-:-:S04]  /*2de0*/  DEPBAR.LE SB0, 0x1 ;  /* 0x000080400000791a */ /* 0x000fc80000000000 */
[----:B------:R-:W-:Y:S01]  /*2df0*/  BAR.SYNC.DEFER_BLOCKING 0x0 ;  /* 0x0000000000007b1d */ /* 0x000fe20000010000 */
[----:B------:R-:W-:-:S04]  /*2e00*/  LEA.HI R0, R30, R29, RZ, 0x4 ;  /* 0x0000001d1e007211 */ /* 0x000fc800078f20ff */
[----:B------:R-:W-:-:S05]  /*2e10*/  LOP3.LUT R0, R0, 0xfffffff0, RZ, 0xc0, !PT ;  /* 0xfffffff000007812 */ /* 0x000fca00078ec0ff */
[----:B------:R-:W-:Y:S01]  /*2e20*/  IMAD.IADD R0, R29, 0x1, -R0 ;  /* 0x000000011d007824 */ /* 0x000fe200078e0a00 */
[----:B------:R2:W3:Y:S04]  /*2e30*/  LDSM.16.M88.4 R140, [R144+0xa000] ;  /* 0x00a00000908c783b */ /* 0x0004e80000000200 */
[----:B------:R-:W4:Y:S04]  /*2e40*/  LDSM.16.M88.4 R144, [R144+0xa800] ;  /* 0x00a800009090783b */ /* 0x000f280000000200 */
[----:B------:R2:W2:Y:S04]  /*2e50*/  LDSM.16.M88.4 R148, [R178] ;  /* 0x00000000b294783b */ /* 0x0004a80000000200 */
[----:B------:R2:W2:Y:S04]  /*2e60*/  LDSM.16.M88.4 R152, [R178+0x800] ;  /* 0x00080000b298783b */ /* 0x0004a80000000200 */
[----:B------:R2:W2:Y:S04]  /*2e70*/  LDSM.16.M88.4 R156, [R176] ;  /* 0x00000000b09c783b */ /* 0x0004a80000000200 */
[----:B------:R2:W2:Y:S04]  /*2e80*/  LDSM.16.M88.4 R160, [R176+0x800] ;  /* 0x00080000b0a0783b */ /* 0x0004a80000000200 */
[----:B------:R2:W2:Y:S04]  /*2e90*/  LDSM.16.M88.4 R164, [R177] ;  /* 0x00000000b1a4783b */ /* 0x0004a80000000200 */
[----:B------:R2:W2:Y:S01]  /*2ea0*/  LDSM.16.M88.4 R168, [R177+0x800] ;  /* 0x00080000b1a8783b */ /* 0x0004a20000000200 */
[----:B-1----:R-:W-:-:S04]  /*2eb0*/  SHF.R.S32.HI R2, RZ, 0x1f, R0 ;  /* 0x0000001fff027819 */ /* 0x002fc80000011400 */
[----:B------:R-:W-:Y:S01]  /*2ec0*/  LEA.HI R2, R2, R0, RZ, 0x3 ;  /* 0x0000000002027211 */ /* 0x000fe200078f18ff */
[----:B------:R-:W-:-:S03]  /*2ed0*/  USHF.L.U32 UR16, UR24, 0x3, URZ ;  /* 0x0000000318107899 */ /* 0x000fc6000800063f */
[----:B------:R-:W-:Y:S01]  /*2ee0*/  LOP3.LUT R2, R2, 0xfffffff8, RZ, 0xc0, !PT ;  /* 0xfffffff802027812 */ /* 0x000fe200078ec0ff */
[----:B------:R-:W-:-:S04]  /*2ef0*/  UIADD3 UR21, UR22, 0x20, URZ ;  /* 0x0000002016157890 */ /* 0x000fc8000fffe03f */
[----:B------:R-:W-:Y:S01]  /*2f00*/  IMAD.IADD R0, R0, 0x1, -R2 ;  /* 0x0000000100007824 */ /* 0x000fe200078e0a02 */
[----:B------:R-:W-:Y:S01]  /*2f10*/  UIADD3 UR20, UR16, UR21, URZ ;  /* 0x0000001510147290 */ /* 0x000fe2000fffe03f */
[----:B------:R-:W-:Y:S02]  /*2f20*/  PLOP3.LUT P3, PT, PT, PT, UP1, 0x40, 0x0 ;  /* 0x000000000000781c */ /* 0x000fe40003f6e818 */
[----:B------:R-:W-:Y:S01]  /*2f30*/  PLOP3.LUT P2, PT, PT, PT, UP1, 0x40, 0x0 ;  /* 0x000000000000781c */ /* 0x000fe20003f4e818 */
[----:B------:R-:W-:Y:S01]  /*2f40*/  UIADD3 UR19, UR16, UR20, URZ ;  /* 0x0000001410137290 */ /* 0x000fe2000fffe03f */
[C---:B------:R-:W-:Y:S01]  /*2f50*/  LOP3.LUT P0, RZ, R0.reuse, 0x2, RZ, 0xc0, !PT ;  /* 0x0000000200ff7812 */ /* 0x040fe2000780c0ff */
[----:B------:R-:W-:Y:S01]  /*2f60*/  UIADD3 UR5, UR28, 0x80, URZ ;  /* 0x000000801c057890 */ /* 0x000fe2000fffe03f */
[----:B------:R-:W-:Y:S01]  /*2f70*/  LOP3.LUT P1, RZ, R0, 0x4, RZ, 0xc0, !PT ;  /* 0x0000000400ff7812 */ /* 0x000fe2000782c0ff */
[----:B------:R-:W-:Y:S01]  /*2f80*/  UIADD3 UR18, UR16, UR19, URZ ;  /* 0x0000001310127290 */ /* 0x000fe2000fffe03f */
[----:B------:R-:W-:Y:S01]  /*2f90*/  SEL R179, R179, 0xffffffe0, !P0 ;  /* 0xffffffe0b3b37807 */ /* 0x000fe20004000000 */
[----:B------:R-:W-:Y:S01]  /*2fa0*/  VIADD R0, R243, 0xffffffc0 ;  /* 0xffffffc0f3007836 */ /* 0x000fe20000000000 */
[----:B------:R-:W-:-:S02]  /*2fb0*/  SEL R173, R173, R181, P3 ;  /* 0x000000b5adad7207 */ /* 0x000fc40001800000 */
[----:B------:R-:W-:Y:S01]  /*2fc0*/  SEL R172, R172, R180, P2 ;  /* 0x000000b4acac7207 */ /* 0x000fe20001000000 */
[----:B------:R-:W-:Y:S01]  /*2fd0*/  UIADD3 UR17, UR16, UR18, URZ ;  /* 0x0000001210117290 */ /* 0x000fe2000fffe03f */
[----:B------:R-:W-:Y:S01]  /*2fe0*/  SHF.L.U64.HI R238, R243, 0x2, R10 ;  /* 0x00000002f3ee7819 */ /* 0x000fe2000001020a */
[----:B------:R-:W-:Y:S01]  /*2ff0*/  IMAD.SHL.U32 R237, R0, 0x4, RZ ;  /* 0x0000000400ed7824 */ /* 0x000fe200078e00ff */
[----:B------:R-:W-:Y:S01]  /*3000*/  LEA R173, R173, UR4, 0x1 ;  /* 0x00000004adad7c11 */ /* 0x000fe2000f8e08ff */
[----:B------:R-:W-:Y:S01]  /*3010*/  IMAD.IADD R175, R174, 0x1, R179 ;  /* 0x00000001aeaf7824 */ /* 0x000fe200078e02b3 */
[----:B------:R-:W-:Y:S02]  /*3020*/  LEA R172, R172, UR4, 0x1 ;  /* 0x00000004acac7c11 */ /* 0x000fe4000f8e08ff */
[----:B------:R-:W-:Y:S01]  /*3030*/  SEL R128, R128, 0xffffffc0, !P1 ;  /* 0xffffffc080807807 */ /* 0x000fe20004800000 */
[----:B------:R-:W-:Y:S02]  /*3040*/  UIMAD UR28, UR24, 0x18, URZ ;  /* 0x00000018181c78a4 */ /* 0x000fe4000f8e023f */
[----:B------:R-:W-:-:S02]  /*3050*/  UISETP.GE.AND UP0, UPT, UR5, UR6, UPT ;  /* 0x000000060500728c */ /* 0x000fc4000bf06270 */
[----:B------:R-:W-:Y:S02]  /*3060*/  UIMAD UR24, UR24, 0x38, URZ ;  /* 0x00000038181878a4 */ /* 0x000fe4000f8e023f */
[----:B------:R-:W-:Y:S01]  /*3070*/  UIADD3 UR23, UR16, UR17, URZ ;  /* 0x0000001110177290 */ /* 0x000fe2000fffe03f */
[----:B--234-:R-:W-:-:S11]  /*3080*/  ULDC UR5, c[0x0][0x39c] ;  /* 0x0000e70000057ab9 */ /* 0x01cfd60000000800 */
.L_x_870:
[----:B------:R-:W0:Y:S01]  /*3090*/  LDGDEPBAR ;  /* 0x00000000000079af */ /* 0x000e220000000000 */
[----:B------:R-:W-:Y:S01]  /*30a0*/  LEA R100, R182, UR4, 0x1 ;  /* 0x00000004b6647c11 */ /* 0x000fe2000f8e08ff */
[----:B------:R-:W-:Y:S01]  /*30b0*/  UISETP.GE.AND UP3, UPT, UR7, 0x1, UPT ;  /* 0x000000010700788c */ /* 0x000fe2000bf66270 */
[C---:B------:R-:W-:Y:S02]  /*30c0*/  IADD3 R0, R173.reuse, R179, RZ ;  /* 0x000000b3ad007210 */ /* 0x040fe40007ffe0ff */
[-C--:B------:R-:W-:Y:S02]  /*30d0*/  IADD3 R2, R173, R128.reuse, RZ ;  /* 0x00000080ad027210 */ /* 0x080fe40007ffe0ff */
[----:B------:R-:W-:Y:S02]  /*30e0*/  PLOP3.LUT P2, PT, PT, PT, UP0, 0x80, 0x0 ;  /* 0x000000000000781c */ /* 0x000fe40003f4f008 */
[----:B------:R-:W-:Y:S02]  /*30f0*/  PLOP3.LUT P0, PT, PT, PT, UP0, 0x80, 0x0 ;  /* 0x000000000000781c */ /* 0x000fe40003f0f008 */
[----:B------:R-:W-:Y:S02]  /*3100*/  PLOP3.LUT P5, PT, PT, PT, UP0, 0x80, 0x0 ;  /* 0x000000000000781c */ /* 0x000fe40003faf008 */
[----:B------:R-:W-:Y:S02]  /*3110*/  PLOP3.LUT P6, PT, PT, PT, UP0, 0x80, 0x0 ;  /* 0x000000000000781c */ /* 0x000fe40003fcf008 */
[----:B-----5:R-:W-:Y:S02]  /*3120*/  FSETP.NEU.FTZ.AND P4, PT, R234, -INF , PT ;  /* 0xff800000ea00780b */ /* 0x020fe40003f9d000 */
[----:B------:R-:W-:Y:S01]  /*3130*/  PLOP3.LUT P3, PT, PT, PT, UP0, 0x80, 0x0 ;  /* 0x000000000000781c */ /* 0x000fe20003f6f008 */
        /* <DEDUP_REMOVED lines=9> */
[----:B------:R1:W4:Y:S01]  /*31d0*/  LDSM.16.M88.4 R112, [R0+0x1000] ;  /* 0x001000000070783b */ /* 0x0003220000000200 */
[C---:B--2---:R-:W-:Y:S07]  /*31e0*/  HMMA.16816.F32.BF16 R8, R28.reuse, R16, RZ ;  /* 0x000000101c08723c */ /* 0x044fee00000418ff */
[----:B------:R-:W2:Y:S01]  /*31f0*/  LDSM.16.M88.4 R116, [R178+-0x3800] ;  /* 0xffc80000b274783b */ /* 0x000ea20000000200 */
[-C--:B------:R-:W-:Y:S07]  /*3200*/  HMMA.16816.F32.BF16 R12, R28, R18.reuse, RZ ;  /* 0x000000121c0c723c */ /* 0x080fee00000418ff */
[----:B------:R-:W-:Y:S01]  /*3210*/  LDSM.16.M88.4 R120, [R2] ;  /* 0x000000000278783b */ /* 0x000fe20000000200 */
[C---:B------:R-:W-:Y:S07]  /*3220*/  HMMA.16816.F32.BF16 R16, R32.reuse, R18, RZ ;  /* 0x000000122010723c */ /* 0x040fee00000418ff */
[----:B------:R-:W2:Y:S01]  /*3230*/  LDSM.16.M88.4 R124, [R176+-0x4000] ;  /* 0xffc00000b07c783b */ /* 0x000ea20000000200 */
[-C--:B---3--:R-:W-:Y:S03]  /*3240*/  HMMA.16816.F32.BF16 R20, R32, R100.reuse, RZ ;  /* 0x000000642014723c */ /* 0x088fe600000418ff */
[----:B-1----:R-:W-:Y:S03]  /*3250*/  IADD3 R0, R0, R128, RZ ;  /* 0x0000008000007210 */ /* 0x002fe60007ffe0ff */
[C---:B------:R-:W-:Y:S01]  /*3260*/  HMMA.16816.F32.BF16 R24, R28.reuse, R100, RZ ;  /* 0x000000641c18723c */ /* 0x040fe200000418ff */
[----:B------:R-:W-:Y:S05]  /*3270*/  LDSM.16.M88.4 R128, [R176+-0x3800] ;  /* 0xffc80000b080783b */ /* 0x000fea0000000200 */
[-C--:B------:R-:W-:Y:S03]  /*3280*/  HMMA.16816.F32.BF16 R28, R28, R102.reuse, RZ ;  /* 0x000000661c1c723c */ /* 0x080fe600000418ff */
[----:B------:R-:W-:Y:S03]  /*3290*/  LDSM.16.M88.4 R132, [R0] ;  /* 0x000000000084783b */ /* 0x000fe60000000200 */
[----:B------:R-:W-:Y:S05]  /*32a0*/  HMMA.16816.F32.BF16 R32, R32, R102, RZ ;  /* 0x000000662020723c */ /* 0x000fea00000418ff */
[----:B------:R-:W1:Y:S01]  /*32b0*/  LDSM.16.M88.4 R100, [R2+0x1000] ;  /* 0x001000000264783b */ /* 0x000e620000000200 */
[-C--:B----4-:R-:W-:Y:S06]  /*32c0*/  HMMA.16816.F32.BF16 R4, R104, R108.reuse, R4 ;  /* 0x0000006c6804723c */ /* 0x090fec0000041804 */
[C---:B------:R-:W-:Y:S01]  /*32d0*/  HMMA.16816.F32.BF16 R8, R112.reuse, R108, R8 ;  /* 0x0000006c7008723c */ /* 0x040fe20000041808 */
[----:B------:R-:W3:Y:S05]  /*32e0*/  LDSM.16.M88.4 R136, [R177+-0x4000] ;  /* 0xffc00000b188783b */ /* 0x000eea0000000200 */
[-C--:B------:R-:W-:Y:S06]  /*32f0*/  HMMA.16816.F32.BF16 R12, R112, R110.reuse, R12 ;  /* 0x0000006e700c723c */ /* 0x080fec000004180c */
[C---:B------:R-:W-:Y:S06]  /*3300*/  HMMA.16816.F32.BF16 R16, R104.reuse, R110, R16 ;  /* 0x0000006e6810723c */ /* 0x040fec0000041810 */
[-C--:B--2---:R-:W-:Y:S06]  /*3310*/  HMMA.16816.F32.BF16 R20, R104, R116.reuse, R20 ;  /* 0x000000746814723c */ /* 0x084fec0000041814 */
        /* <DEDUP_REMOVED lines=10> */
[-C--:B------:R-:W-:Y:S05]  /*33c0*/  HMMA.16816.F32.BF16 R28, R100, R130.reuse, R28 ;  /* 0x00000082641c723c */ /* 0x080fea000004181c */
[----:B------:R-:W-:Y:S01]  /*33d0*/  SEL R128, R250, 0xffffffc0, !P1 ;  /* 0xffffffc0fa807807 */ /* 0x000fe20004800000 */
[----:B------:R-:W-:Y:S06]  /*33e0*/  HMMA.16816.F32.BF16 R32, R120, R130, R32 ;  /* 0x000000827820723c */ /* 0x000fec0000041820 */
[-C--:B---3--:R-:W-:Y:S06]  /*33f0*/  HMMA.16816.F32.BF16 R4, R132, R136.reuse, R4 ;  /* 0x000000888404723c */ /* 0x088fec0000041804 */
[C---:B--2---:R-:W-:Y:S06]  /*3400*/  HMMA.16816.F32.BF16 R8, R104.reuse, R136, R8 ;  /* 0x000000886808723c */ /* 0x044fec0000041808 */
[-C--:B------:R-:W-:Y:S06]  /*3410*/  HMMA.16816.F32.BF16 R12, R104, R138.reuse, R12 ;  /* 0x0000008a680c723c */ /* 0x080fec000004180c */
[C---:B------:R-:W-:Y:S06]  /*3420*/  HMMA.16816.F32.BF16 R16, R132.reuse, R138, R16 ;  /* 0x0000008a8410723c */ /* 0x040fec0000041810 */
[----:B------:R-:W-:Y:S01]  /*3430*/  FMUL.FTZ R4, R4, UR5 ;  /* 0x0000000504047c20 */ /* 0x000fe20008410000 */
[----:B------:R-:W-:Y:S01]  /*3440*/  FMUL.FTZ R5, R5, UR5 ;  /* 0x0000000505057c20 */ /* 0x000fe20008410000 */
[----:B------:R-:W-:Y:S02]  /*3450*/  FMUL.FTZ R6, R6, UR5 ;  /* 0x0000000506067c20 */ /* 0x000fe40008410000 */
[----:B------:R-:W1:Y:S01]  /*3460*/  MUFU.TANH R206, R4 ;  /* 0x0000000400ce7308 */ /* 0x000e620000002400 */
[----:B------:R-:W-:Y:S01]  /*3470*/  FMUL.FTZ R7, R7, UR5 ;  /* 0x0000000507077c20 */ /* 0x000fe20008410000 */
[----:B------:R-:W-:Y:S01]  /*3480*/  FMUL.FTZ R8, R8, UR5 ;  /* 0x0000000508087c20 */ /* 0x000fe20008410000 */
[----:B------:R-:W-:Y:S01]  /*3490*/  FMUL.FTZ R11, R11, UR5 ;  /* 0x000000050b0b7c20 */ /* 0x000fe20008410000 */
[----:B------:R-:W-:Y:S01]  /*34a0*/  FMUL.FTZ R10, R10, UR5 ;  /* 0x000000050a0a7c20 */ /* 0x000fe20008410000 */
[----:B------:R-:W-:Y:S05]  /*34b0*/  FMUL.FTZ R9, R9, UR5 ;  /* 0x0000000509097c20 */ /* 0x000fea0008410000 */
[----:B------:R2:W-:Y:S01]  /*34c0*/  MUFU.TANH R123, R8 ;  /* 0x00000008007b7308 */ /* 0x0005e20000002400 */
[----:B------:R-:W-:Y:S01]  /*34d0*/  FMUL.FTZ R13, R13, UR5 ;  /* 0x000000050d0d7c20 */ /* 0x000fe20008410000 */
[----:B------:R-:W-:Y:S01]  /*34e0*/  FMUL.FTZ R14, R14, UR5 ;  /* 0x000000050e0e7c20 */ /* 0x000fe20008410000 */
[----:B------:R-:W-:Y:S01]  /*34f0*/  FMUL.FTZ R15, R15, UR5 ;  /* 0x000000050f0f7c20 */ /* 0x000fe20008410000 */
[----:B------:R-:W-:Y:S01]  /*3500*/  FMUL.FTZ R12, R12, UR5 ;  /* 0x000000050c0c7c20 */ /* 0x000fe20008410000 */
[----:B------:R-:W-:Y:S01]  /*3510*/  FMUL.FTZ R16, R16, UR5 ;  /* 0x0000000510107c20 */ /* 0x000fe20008410000 */
[----:B------:R-:W-:Y:S04]  /*3520*/  FMUL.FTZ R18, R18, UR5 ;  /* 0x0000000512127c20 */ /* 0x000fe80008410000 */
[----:B------:R-:W-:Y:S01]  /*3530*/  MUFU.TANH R205, R5 ;  /* 0x0000000500cd7308 */ /* 0x000fe20000002400 */
[----:B------:R-:W-:Y:S01]  /*3540*/  FMUL.FTZ R17, R17, UR5 ;  /* 0x0000000511117c20 */ /* 0x000fe20008410000 */
[----:B------:R-:W-:Y:S01]  /*3550*/  FMUL.FTZ R19, R19, UR5 ;  /* 0x0000000513137c20 */ /* 0x000fe20008410000 */
[----:B-1----:R-:W-:Y:S07]  /*3560*/  IMAD.MOV.U32 R2, RZ, RZ, R206 ;  /* 0x000000ffff027224 */ /* 0x002fee00078e00ce */
[----:B------:R1:W-:Y:S01]  /*3570*/  MUFU.TANH R131, R11 ;  /* 0x0000000b00837308 */ /* 0x0003e20000002400 */
[----:B--2---:R-:W-:Y:S05]  /*3580*/  FMUL.FTZ R8, R234, 1.4426950216293334961 ;  /* 0x3fb8aa3bea087820 */ /* 0x004fea0000410000 */
[----:B------:R-:W-:Y:S04]  /*3590*/  FSEL R8, R8, RZ, P4 ;  /* 0x000000ff08087208 */ /* 0x000fe80002000000 */
[----:B------:R-:W-:Y:S01]  /*35a0*/  MUFU.TANH R216, R6 ;  /* 0x0000000600d87308 */ /* 0x000fe20000002400 */
[----:B------:R-:W-:Y:S09]  /*35b0*/  FSETP.NEU.FTZ.AND P4, PT, R235, -INF , PT ;  /* 0xff800000eb00780b */ /* 0x000ff20003f9d000 */
[----:B------:R-:W2:Y:S01]  /*35c0*/  MUFU.TANH R136, R10 ;  /* 0x0000000a00887308 */ /* 0x000ea20000002400 */
[----:B-1----:R-:W-:Y:S09]  /*35d0*/  FMUL.FTZ R11, R233, 1.4426950216293334961 ;  /* 0x3fb8aa3be90b7820 */ /* 0x002ff20000410000 */
[----:B------:R1:W3:Y:S10]  /*35e0*/  MUFU.TANH R215, R7 ;  /* 0x0000000700d77308 */ /* 0x0002f40000002400 */
[----:B------:R-:W-:Y:S01]  /*35f0*/  MUFU.TANH R119, R12 ;  /* 0x0000000c00777308 */ /* 0x000fe20000002400 */
[----:B--2---:R-:W-:Y:S09]  /*3600*/  MOV R10, R136 ;  /* 0x00000088000a7202 */ /* 0x004ff20000000f00 */
[----:B------:R2:W-:Y:S01]  /*3610*/  MUFU.TANH R121, R9 ;  /* 0x0000000900797308 */ /* 0x0005e20000002400 */
[----:B-1----:R-:W1:Y:S09]  /*3620*/  LDSM.16.M88.4 R4, [R177+-0x3800] ;  /* 0xffc80000b104783b */ /* 0x002e720000000200 */
[----:B------:R-:W-:Y:S10]  /*3630*/  MUFU.TANH R118, R13 ;  /* 0x0000000d00767308 */ /* 0x000ff40000002400 */
[----:B------:R-:W-:Y:S01]  /*3640*/  MUFU.TANH R127, R14 ;  /* 0x0000000e007f7308 */ /* 0x000fe20000002400 */
[----:B--2---:R-:W-:Y:S05]  /*3650*/  IMAD.U32 R9, RZ, RZ, UR30 ;  /* 0x0000001eff097e24 */ /* 0x004fea000f8e00ff */
[----:B------:R-:W-:Y:S04]  /*3660*/  @P2 LEA R9, R9, R242, 0x7 ;  /* 0x000000f209092211 */ /* 0x000fe800078e38ff */
[----:B------:R-:W2:Y:S01]  /*3670*/  MUFU.TANH R126, R15 ;  /* 0x0000000f007e7308 */ /* 0x000ea20000002400 */
[----:B------:R-:W-:Y:S02]  /*3680*/  PLOP3.LUT P2, PT, PT, PT, UP0, 0x80, 0x0 ;  /* 0x000000000000781c */ /* 0x000fe40003f4f008 */
[C---:B------:R-:W-:Y:S02]  /*3690*/  @P0 IADD3 R0, R9.reuse, 0x1, RZ ;  /* 0x0000000109000810 */ /* 0x040fe40007ffe0ff */
[----:B------:R-:W-:Y:S02]  /*36a0*/  PLOP3.LUT P0, PT, PT, PT, UP0, 0x80, 0x0 ;  /* 0x000000000000781c */ /* 0x000fe40003f0f008 */
[----:B------:R-:W-:Y:S03]  /*36b0*/  @P5 ISETP.GE.AND P5, PT, R9, UR6, PT ;  /* 0x0000000609005c0c */ /* 0x000fe6000bfa6270 */
[----:B------:R-:W-:Y:S01]  /*36c0*/  MUFU.TANH R204, R16 ;  /* 0x0000001000cc7308 */ /* 0x000fe20000002400 */
[----:B------:R-:W-:Y:S02]  /*36d0*/  @P6 ISETP.GE.AND P6, PT, R0, UR6, PT ;  /* 0x0000000600006c0c */ /* 0x000fe4000bfc6270 */
[----:B------:R-:W-:Y:S02]  /*36e0*/  MOV R0, R205 ;  /* 0x000000cd00007202 */ /* 0x000fe40000000f00 */
[----:B------:R-:W-:Y:S05]  /*36f0*/  @P2 FSEL R2, R206, -INF , !P5 ;  /* 0xff800000ce022808 */ /* 0x000fea0006800000 */
[----:B------:R-:W-:Y:S01]  /*3700*/  MUFU.TANH R209, R18 ;  /* 0x0000001200d17308 */ /* 0x000fe20000002400 */
[-C--:B-1----:R-:W-:Y:S01]  /*3710*/  HMMA.16816.F32.BF16 R20, R132, R4.reuse, R20 ;  /* 0x000000048414723c */ /* 0x082fe20000041814 */
[----:B------:R-:W-:Y:S02]  /*3720*/  PLOP3.LUT P2, PT, PT, PT, UP0, 0x80, 0x0 ;  /* 0x000000000000781c */ /* 0x000fe40003f4f008 */
[--C-:B------:R-:W-:Y:S01]  /*3730*/  FFMA.FTZ R2, R2, UR10, -R8.reuse ;  /* 0x0000000a02027c23 */ /* 0x100fe20008010808 */
[----:B------:R-:W-:Y:S02]  /*3740*/  @P0 FSEL R0, R205, -INF , !P6 ;  /* 0xff800000cd000808 */ /* 0x000fe40007000000 */
[C---:B------:R-:W-:Y:S03]  /*3750*/  HMMA.16816.F32.BF16 R24, R104.reuse, R4, R24 ;  /* 0x000000046818723c */ /* 0x040fe60000041818 */
[----:B------:R1:W-:Y:S01]  /*3760*/  MUFU.EX2 R229, R2 ;  /* 0x0000000200e57308 */ /* 0x0003e20000000800 */
[----:B------:R-:W-:Y:S01]  /*3770*/  PLOP3.LUT P0, PT, PT, PT, UP0, 0x80, 0x0 ;  /* 0x000000000000781c */ /* 0x000fe20003f0f008 */
[----:B------:R-:W-:Y:S01]  /*3780*/  FFMA.FTZ R0, R0, UR10, -R8 ;  /* 0x0000000a00007c23 */ /* 0x000fe20008010808 */
[-C--:B------:R-:W-:Y:S07]  /*3790*/  HMMA.16816.F32.BF16 R28, R104, R6.reuse, R28 ;  /* 0x00000006681c723c */ /* 0x080fee000004181c */
[----:B------:R4:W-:Y:S01]  /*37a0*/  MUFU.EX2 R228, R0 ;  /* 0x0000000000e47308 */ /* 0x0009e20000000800 */
[----:B------:R-:W-:Y:S03]  /*37b0*/  FMUL.FTZ R4, R235, 1.4426950216293334961 ;  /* 0x3fb8aa3beb047820 */ /* 0x000fe60000410000 */
[----:B---3--:R-:W-:Y:S01]  /*37c0*/  IMAD.MOV.U32 R5, RZ, RZ, R215 ;  /* 0x000000ffff057224 */ /* 0x008fe200078e00d7 */
[----:B------:R-:W-:Y:S01]  /*37d0*/  @P2 FSEL R5, R215, -INF , !P6 ;  /* 0xff800000d7052808 */ /* 0x000fe20007000000 */
[----:B------:R-:W-:Y:S01]  /*37e0*/  HMMA.16816.F32.BF16 R32, R132, R6, R32 ;  /* 0x000000068420723c */ /* 0x000fe20000041820 */
[----:B------:R-:W-:Y:S03]  /*37f0*/  PLOP3.LUT P2, PT, PT, PT, UP0, 0x80, 0x0 ;  /* 0x000000000000781c */ /* 0x000fe60003f4f008 */
[----:B------:R-:W3:Y:S01]  /*3800*/  MUFU.TANH R203, R17 ;  /* 0x0000001100cb7308 */ /* 0x000ee20000002400 */
[----:B-1----:R-:W-:Y:S01]  /*3810*/  MOV R2, R216 ;  /* 0x000000d800027202 */ /* 0x002fe20000000f00 */
[----:B------:R-:W-:Y:S01]  /*3820*/  FMUL.FTZ R20, R20, UR5 ;  /* 0x0000000514147c20 */ /* 0x000fe20008410000 */
[----:B------:R-:W-:Y:S01]  /*3830*/  FSEL R4, R4, RZ, P4 ;  /* 0x000000ff04047208 */ /* 0x000fe20002000000 */
[----:B------:R-:W-:Y:S03]  /*3840*/  FMUL.FTZ R22, R22, UR5 ;  /* 0x0000000516167c20 */ /* 0x000fe60008410000 */
[----:B------:R-:W-:Y:S02]  /*3850*/  @P3 FSEL R2, R216, -INF , !P5 ;  /* 0xff800000d8023808 */ /* 0x000fe40006800000 */
[----:B------:R-:W-:Y:S01]  /*3860*/  FSETP.NEU.FTZ.AND P4, PT, R232, -INF , PT ;  /* 0xff800000e800780b */ /* 0x000fe20003f9d000 */
[----:B------:R-:W-:Y:S01]  /*3870*/  MUFU.TANH R210, R22 ;  /* 0x0000001600d27308 */ /* 0x000fe20000002400 */
[----:B------:R-:W-:Y:S01]  /*3880*/  PLOP3.LUT P3, PT, PT, PT, UP0, 0x80, 0x0 ;  /* 0x000000000000781c */ /* 0x000fe20003f6f008 */
[--C-:B----4-:R-:W-:Y:S01]  /*3890*/  FFMA.FTZ R0, R2, UR10, -R4.reuse ;  /* 0x0000000a02007c23 */ /* 0x110fe20008010804 */
[----:B------:R-:W-:Y:S01]  /*38a0*/  FMUL.FTZ R23, R23, UR5 ;  /* 0x0000000517177c20 */ /* 0x000fe20008410000 */
[----:B------:R-:W-:Y:S01]  /*38b0*/  FMUL.FTZ R21, R21, UR5 ;  /* 0x0000000515157c20 */ /* 0x000fe20008410000 */
[----:B------:R-:W-:Y:S01]  /*38c0*/  FMUL.FTZ R28, R28, UR5 ;  /* 0x000000051c1c7c20 */ /* 0x000fe20008410000 */
[----:B------:R-:W-:Y:S01]  /*38d0*/  FMUL.FTZ R29, R29, UR5 ;  /* 0x000000051d1d7c20 */ /* 0x000fe20008410000 */
[----:B------:R-:W-:Y:S03]  /*38e0*/  FMUL.FTZ R30, R30, UR5 ;  /* 0x000000051e1e7c20 */ /* 0x000fe60008410000 */
[----:B------:R1:W-:Y:S01]  /*38f0*/  MUFU.EX2 R230, R0 ;  /* 0x0000000000e67308 */ /* 0x0003e20000000800 */
[----:B------:R-:W-:Y:S01]  /*3900*/  FMUL.FTZ R2, R232, 1.4426950216293334961 ;  /* 0x3fb8aa3be8027820 */ /* 0x000fe20000410000 */
[----:B--2---:R-:W-:Y:S01]  /*3910*/  MOV R7, R126 ;  /* 0x0000007e00077202 */ /* 0x004fe20000000f00 */
[----:B------:R-:W-:Y:S01]  /*3920*/  FMUL.FTZ R31, R31, UR5 ;  /* 0x000000051f1f7c20 */ /* 0x000fe20008410000 */
[----:B------:R-:W-:Y:S01]  /*3930*/  FMUL.FTZ R24, R24, UR5 ;  /* 0x0000000518187c20 */ /* 0x000fe20008410000 */
[----:B------:R-:W-:Y:S01]  /*3940*/  FMUL.FTZ R32, R32, UR5 ;  /* 0x0000000520207c20 */ /* 0x000fe20008410000 */
[----:B------:R-:W-:Y:S01]  /*3950*/  FSEL R2, R2, RZ, P4 ;  /* 0x000000ff02027208 */ /* 0x000fe20002000000 */
[----:B------:R-:W-:Y:S03]  /*3960*/  FMUL.FTZ R33, R33, UR5 ;  /* 0x0000000521217c20 */ /* 0x000fe60008410000 */
[----:B------:R-:W-:Y:S01]  /*3970*/  MUFU.TANH R207, R23 ;  /* 0x0000001700cf7308 */ /* 0x000fe20000002400 */
[----:B------:R-:W-:Y:S01]  /*3980*/  FSETP.NEU.FTZ.AND P4, PT, R233, -INF , PT ;  /* 0xff800000e900780b */ /* 0x000fe20003f9d000 */
[----:B------:R-:W-:Y:S01]  /*3990*/  FMUL.FTZ R34, R34, UR5 ;  /* 0x0000000522227c20 */ /* 0x000fe20008410000 */
[----:B------:R-:W-:Y:S01]  /*39a0*/  @P3 FSEL R10, R136, -INF , !P5 ;  /* 0xff800000880a3808 */ /* 0x000fe20006800000 */
[----:B------:R-:W-:Y:S01]  /*39b0*/  FMUL.FTZ R35, R35, UR5 ;  /* 0x0000000523237c20 */ /* 0x000fe20008410000 */
[----:B------:R-:W-:Y:S01]  /*39c0*/  PLOP3.LUT P3, PT, PT, PT, UP0, 0x80, 0x0 ;  /* 0x000000000000781c */ /* 0x000fe20003f6f008 */
[----:B------:R-:W-:Y:S01]  /*39d0*/  FMUL.FTZ R25, R25, UR5 ;  /* 0x0000000519197c20 */ /* 0x000fe20008410000 */
[----:B------:R-:W-:Y:S03]  /*39e0*/  FMUL.FTZ R26, R26, UR5 ;  /* 0x000000051a1a7c20 */ /* 0x000fe60008410000 */
[----:B------:R-:W-:Y:S01]  /*39f0*/  MUFU.TANH R201, R20 ;  /* 0x0000001400c97308 */ /* 0x000fe20000002400 */
[----:B-1----:R-:W-:Y:S01]  /*3a00*/  FFMA.FTZ R0, R5, UR10, -R4 ;  /* 0x0000000a05007c23 */ /* 0x002fe20008010804 */
[----:B------:R-:W-:Y:S01]  /*3a10*/  FMUL.FTZ R27, R27, UR5 ;  /* 0x000000051b1b7c20 */ /* 0x000fe20008410000 */
[----:B------:R-:W-:Y:S02]  /*3a20*/  MOV R5, R121 ;  /* 0x0000007900057202 */ /* 0x000fe40000000f00 */
[----:B------:R-:W-:Y:S02]  /*3a30*/  @P0 FSEL R5, R121, -INF , !P6 ;  /* 0xff80000079050808 */ /* 0x000fe40007000000 */
[----:B------:R-:W-:Y:S03]  /*3a40*/  PLOP3.LUT P0, PT, PT, PT, UP0, 0x80, 0x0 ;  /* 0x000000000000781c */ /* 0x000fe60003f0f008 */
[----:B------:R1:W-:Y:S01]  /*3a50*/  MUFU.EX2 R231, R0 ;  /* 0x0000000000e77308 */ /* 0x0003e20000000800 */
[--C-:B------:R-:W-:Y:S09]  /*3a60*/  FFMA.FTZ R5, R5, UR10, -R2.reuse ;  /* 0x0000000a05057c23 */ /* 0x100ff20008010802 */
[----:B------:R-:W-:Y:S10]  /*3a70*/  MUFU.EX2 R139, R5 ;  /* 0x00000005008b7308 */ /* 0x000ff40000000800 */
[----:B------:R-:W2:Y:S01]  /*3a80*/  MUFU.TANH R208, R19 ;  /* 0x0000001300d07308 */ /* 0x000ea20000002400 */
[----:B-1----:R-:W-:Y:S02]  /*3a90*/  MOV R0, R123 ;  /* 0x0000007b00007202 */ /* 0x002fe40000000f00 */
[----:B------:R-:W-:Y:S02]  /*3aa0*/  @P2 FSEL R0, R123, -INF , !P5 ;  /* 0xff8000007b002808 */ /* 0x000fe40006800000 */
[----:B------:R-:W-:Y:S02]  /*3ab0*/  PLOP3.LUT P2, PT, PT, PT, UP0, 0x80, 0x0 ;  /* 0x000000000000781c */ /* 0x000fe40003f4f008 */
[----:B------:R-:W-:Y:S03]  /*3ac0*/  PLOP3.LUT P5, PT, PT, PT, UP0, 0x80, 0x0 ;  /* 0x000000000000781c */ /* 0x000fe60003faf008 */
[----:B------:R-:W1:Y:S01]  /*3ad0*/  MUFU.TANH R202, R21 ;  /* 0x0000001500ca7308 */ /* 0x000e620000002400 */
[----:B------:R-:W-:Y:S09]  /*3ae0*/  FFMA.FTZ R0, R0, UR10, -R2 ;  /* 0x0000000a00007c23 */ /* 0x000ff20008010802 */
[----:B------:R4:W-:Y:S10]  /*3af0*/  MUFU.EX2 R184, R0 ;  /* 0x0000000000b87308 */ /* 0x0009f40000000800 */
[----:B------:R-:W-:Y:S10]  /*3b00*/  MUFU.TANH R115, R24 ;  /* 0x0000001800737308 */ /* 0x000ff40000002400 */
[----:B------:R-:W1:Y:S01]  /*3b10*/  MUFU.TANH R114, R25 ;  /* 0x0000001900727308 */ /* 0x000e620000002400 */
[----:B----4-:R-:W-:Y:S01]  /*3b20*/  FSEL R0, R11, RZ, P4 ;  /* 0x000000ff0b007208 */ /* 0x010fe20002000000 */
[----:B------:R-:W-:Y:S01]  /*3b30*/  IMAD.MOV.U32 R11, RZ, RZ, R131 ;  /* 0x000000ffff0b7224 */ /* 0x000fe200078e0083 */
[----:B------:R-:W-:Y:S02]  /*3b40*/  @P2 FSEL R11, R131, -INF , !P6 ;  /* 0xff800000830b2808 */ /* 0x000fe40007000000 */
[----:B------:R-:W-:Y:S01]  /*3b50*/  PLOP3.LUT P4, PT, PT, PT, UP0, 0x80, 0x0 ;  /* 0x000000000000781c */ /* 0x000fe20003f8f008 */
[--C-:B------:R-:W-:Y:S01]  /*3b60*/  FFMA.FTZ R5, R10, UR10, -R0.reuse ;  /* 0x0000000a0a057c23 */ /* 0x100fe20008010800 */
[----:B------:R-:W-:Y:S03]  /*3b70*/  PLOP3.LUT P2, PT, PT, PT, UP0, 0x80, 0x0 ;  /* 0x000000000000781c */ /* 0x000fe60003f4f008 */
[----:B------:R-:W4:Y:S01]  /*3b80*/  MUFU.TANH R122, R26 ;  /* 0x0000001a007a7308 */ /* 0x000f220000002400 */
[----:B------:R-:W-:Y:S02]  /*3b90*/  MOV R10, R119 ;  /* 0x00000077000a7202 */ /* 0x000fe40000000f00 */
[----:B------:R-:W-:Y:S07]  /*3ba0*/  PLOP3.LUT P6, PT, PT, PT, UP0, 0x80, 0x0 ;  /* 0x000000000000781c */ /* 0x000fee0003fcf008 */
[----:B------:R3:W-:Y:S10]  /*3bb0*/  MUFU.EX2 R188, R5 ;  /* 0x0000000500bc7308 */ /* 0x0007f40000000800 */
[----:B------:R-:W4:Y:S10]  /*3bc0*/  MUFU.TANH R120, R27 ;  /* 0x0000001b00787308 */ /* 0x000f340000002400 */
[----:B------:R-:W-:Y:S01]  /*3bd0*/  MUFU.TANH R113, R28 ;  /* 0x0000001c00717308 */ /* 0x000fe20000002400 */
[----:B---3--:R-:W-:Y:S09]  /*3be0*/  FFMA.FTZ R5, R11, UR10, -R0 ;  /* 0x0000000a0b057c23 */ /* 0x008ff20008010800 */
[----:B------:R3:W-:Y:S10]  /*3bf0*/  MUFU.EX2 R187, R5 ;  /* 0x0000000500bb7308 */ /* 0x0007f40000000800 */
[----:B------:R-:W-:Y:S10]  /*3c00*/  MUFU.TANH R112, R29 ;  /* 0x0000001d00707308 */ /* 0x000ff40000002400 */
[----:B------:R-:W-:Y:S01]  /*3c10*/  MUFU.TANH R193, R32 ;  /* 0x0000002000c17308 */ /* 0x000fe20000002400 */
[----:B---3--:R-:W-:Y:S02]  /*3c20*/  @P4 IADD3 R5, R9, 0x8, RZ ;  /* 0x0000000809054810 */ /* 0x008fe40007ffe0ff */
[----:B------:R-:W-:Y:S02]  /*3c30*/  PLOP3.LUT P4, PT, PT, PT, UP0, 0x80, 0x0 ;  /* 0x000000000000781c */ /* 0x000fe40003f8f008 */
[----:B------:R-:W-:Y:S02]  /*3c40*/  @P3 ISETP.GE.AND P3, PT, R5, UR6, PT ;  /* 0x0000000605003c0c */ /* 0x000fe4000bf66270 */
[----:B------:R-:W-:Y:S03]  /*3c50*/  @P0 IADD3 R5, R9, 0x9, RZ ;  /* 0x0000000909050810 */ /* 0x000fe60007ffe0ff */
[----:B------:R-:W-:Y:S01]  /*3c60*/  MUFU.TANH R198, R33 ;  /* 0x0000002100c67308 */ /* 0x000fe20000002400 */
[----:B------:R-:W-:Y:S02]  /*3c70*/  PLOP3.LUT P0, PT, PT, PT, UP0, 0x80, 0x0 ;  /* 0x000000000000781c */ /* 0x000fe40003f0f008 */
[----:B------:R-:W-:Y:S02]  /*3c80*/  @P2 FSEL R10, R119, -INF , !P3 ;  /* 0xff800000770a2808 */ /* 0x000fe40005800000 */
[----:B------:R-:W-:Y:S01]  /*3c90*/  @P5 ISETP.GE.AND P5, PT, R5, UR6, PT ;  /* 0x0000000605005c0c */ /* 0x000fe2000bfa6270 */
[----:B------:R-:W-:Y:S01]  /*3ca0*/  IMAD.MOV.U32 R5, RZ, RZ, R118 ;  /* 0x000000ffff057224 */ /* 0x000fe200078e0076 */
[----:B------:R-:W-:Y:S03]  /*3cb0*/  PLOP3.LUT P2, PT, PT, PT, UP0, 0x80, 0x0 ;  /* 0x000000000000781c */ /* 0x000fe60003f4f008 */
[----:B------:R-:W-:Y:S01]  /*3cc0*/  MUFU.TANH R200, R34 ;  /* 0x0000002200c87308 */ /* 0x000fe20000002400 */
[--C-:B------:R-:W-:Y:S03]  /*3cd0*/  FFMA.FTZ R6, R10, UR10, -R2.reuse ;  /* 0x0000000a0a067c23 */ /* 0x100fe60008010802 */
[----:B------:R-:W-:Y:S06]  /*3ce0*/  @P0 FSEL R5, R118, -INF , !P5 ;  /* 0xff80000076050808 */ /* 0x000fec0006800000 */
[----:B------:R3:W-:Y:S01]  /*3cf0*/  MUFU.EX2 R135, R6 ;  /* 0x0000000600877308 */ /* 0x0007e20000000800 */
[----:B------:R-:W-:Y:S01]  /*3d00*/  PLOP3.LUT P0, PT, PT, PT, UP0, 0x80, 0x0 ;  /* 0x000000000000781c */ /* 0x000fe20003f0f008 */
[----:B------:R-:W-:Y:S01]  /*3d10*/  FFMA.FTZ R5, R5, UR10, -R2 ;  /* 0x0000000a05057c23 */ /* 0x000fe20008010802 */
[----:B------:R-:W-:Y:S02]  /*3d20*/  @P2 FSEL R7, R126, -INF , !P5 ;  /* 0xff8000007e072808 */ /* 0x000fe40006800000 */
[----:B------:R-:W-:Y:S05]  /*3d30*/  PLOP3.LUT P2, PT, PT, PT, UP0, 0x80, 0x0 ;  /* 0x000000000000781c */ /* 0x000fea0003f4f008 */
[----:B------:R2:W-:Y:S10]  /*3d40*/  MUFU.EX2 R133, R5 ;  /* 0x0000000500857308 */ /* 0x0005f40000000800 */
[----:B------:R-:W-:Y:S01]  /*3d50*/  MUFU.TANH R199, R35 ;  /* 0x0000002300c77308 */ /* 0x000fe20000002400 */
[----:B---3--:R-:W-:Y:S02]  /*3d60*/  MOV R6, R127 ;  /* 0x0000007f00067202 */ /* 0x008fe40000000f00 */
[----:B------:R-:W-:Y:S02]  /*3d70*/  @P4 FSEL R6, R127, -INF , !P3 ;  /* 0xff8000007f064808 */ /* 0x000fe40005800000 */
[----:B------:R-:W-:Y:S05]  /*3d80*/  PLOP3.LUT P4, PT, PT, PT, UP0, 0x80, 0x0 ;  /* 0x000000000000781c */ /* 0x000fea0003f8f008 */
[----:B------:R-:W-:Y:S01]  /*3d90*/  MUFU.TANH R117, R30 ;  /* 0x0000001e00757308 */ /* 0x000fe20000002400 */
[----:B--2---:R-:W-:Y:S01]  /*3da0*/  FFMA.FTZ R5, R6, UR10, -R0 ;  /* 0x0000000a06057c23 */ /* 0x004fe20008010800 */
[----:B------:R-:W-:Y:S01]  /*3db0*/  IMAD.MOV.U32 R6, RZ, RZ, R203 ;  /* 0x000000ffff067224 */ /* 0x000fe200078e00cb */
[----:B------:R-:W-:Y:S02]  /*3dc0*/  @P0 FSEL R6, R203, -INF , !P5 ;  /* 0xff800000cb060808 */ /* 0x000fe40006800000 */
[----:B------:R-:W-:Y:S05]  /*3dd0*/  PLOP3.LUT P0, PT, PT, PT, UP0, 0x80, 0x0 ;  /* 0x000000000000781c */ /* 0x000fea0003f0f008 */
[----:B------:R2:W-:Y:S01]  /*3de0*/  MUFU.EX2 R186, R5 ;  /* 0x0000000500ba7308 */ /* 0x0005e20000000800 */
[----:B------:R-:W-:Y:S09]  /*3df0*/  FFMA.FTZ R6, R6, UR10, -R8 ;  /* 0x0000000a06067c23 */ /* 0x000ff20008010808 */
[----:B------:R3:W-:Y:S10]  /*3e00*/  MUFU.EX2 R220, R6 ;  /* 0x0000000600dc7308 */ /* 0x0007f40000000800 */
[----:B------:R-:W-:Y:S01]  /*3e10*/  MUFU.TANH R116, R31 ;  /* 0x0000001f00747308 */ /* 0x000fe20000002400 */
[----:B--2---:R-:W-:Y:S01]  /*3e20*/  FFMA.FTZ R5, R7, UR10, -R0 ;  /* 0x0000000a07057c23 */ /* 0x004fe20008010800 */
[----:B------:R-:W-:Y:S02]  /*3e30*/  @P6 IADD3 R7, R9, 0x10, RZ ;  /* 0x0000001009076810 */ /* 0x000fe40007ffe0ff */
[----:B------:R-:W-:Y:S02]  /*3e40*/  PLOP3.LUT P6, PT, PT, PT, UP0, 0x80, 0x0 ;  /* 0x000000000000781c */ /* 0x000fe40003fcf008 */
[----:B------:R-:W-:Y:S04]  /*3e50*/  @P4 ISETP.GE.AND P4, PT, R7, UR6, PT ;  /* 0x0000000607004c0c */ /* 0x000fe8000bf86270 */
[----:B------:R2:W-:Y:S01]  /*3e60*/  MUFU.EX2 R185, R5 ;  /* 0x0000000500b97308 */ /* 0x0005e20000000800 */
[----:B---3--:R-:W-:Y:S02]  /*3e70*/  MOV R6, R208 ;  /* 0x000000d000067202 */ /* 0x008fe40000000f00 */
[----:B------:R-:W-:Y:S02]  /*3e80*/  @P0 FSEL R6, R208, -INF , !P5 ;  /* 0xff800000d0060808 */ /* 0x000fe40006800000 */
[----:B------:R-:W-:Y:S02]  /*3e90*/  PLOP3.LUT P0, PT, PT, PT, UP0, 0x80, 0x0 ;  /* 0x000000000000781c */ /* 0x000fe40003f0f008 */
[----:B------:R-:W-:Y:S01]  /*3ea0*/  PLOP3.LUT P5, PT, PT, PT, UP0, 0x80, 0x0 ;  /* 0x000000000000781c */ /* 0x000fe20003faf008 */
[----:B------:R-:W-:Y:S04]  /*3eb0*/  FFMA.FTZ R6, R6, UR10, -R4 ;  /* 0x0000000a06067c23 */ /* 0x000fe80008010804 */
[----:B------:R1:W-:Y:S01]  /*3ec0*/  MUFU.EX2 R226, R6 ;  /* 0x0000000600e27308 */ /* 0x0003e20000000800 */
[----:B--2---:R-:W-:Y:S02]  /*3ed0*/  MOV R5, R204 ;  /* 0x000000cc00057202 */ /* 0x004fe40000000f00 */
[----:B------:R-:W-:Y:S02]  /*3ee0*/  @P2 FSEL R5, R204, -INF , !P3 ;  /* 0xff800000cc052808 */ /* 0x000fe40005800000 */
[----:B------:R-:W-:Y:S03]  /*3ef0*/  PLOP3.LUT P2, PT, PT, PT, UP0, 0x80, 0x0 ;  /* 0x000000000000781c */ /* 0x000fe60003f4f008 */
[----:B------:R-:W-:Y:S04]  /*3f00*/  FFMA.FTZ R5, R5, UR10, -R8 ;  /* 0x0000000a05057c23 */ /* 0x000fe80008010808 */
[----:B------:R2:W-:Y:S01]  /*3f10*/  MUFU.EX2 R221, R5 ;  /* 0x0000000500dd7308 */ /* 0x0005e20000000800 */
[----:B-1----:R-:W-:Y:S02]  /*3f20*/  MOV R6, R202 ;  /* 0x000000ca00067202 */ /* 0x002fe40000000f00 */
[----:B--2---:R-:W-:Y:S03]  /*3f30*/  MOV R5, R209 ;  /* 0x000000d100057202 */ /* 0x004fe60000000f00 */
[----:B------:R-:W-:Y:S02]  /*3f40*/  @P2 FSEL R5, R209, -INF , !P3 ;  /* 0xff800000d1052808 */ /* 0x000fe40005800000 */
[----:B------:R-:W-:Y:S02]  /*3f50*/  PLOP3.LUT P2, PT, PT, PT, UP0, 0x80, 0x0 ;  /* 0x000000000000781c */ /* 0x000fe40003f4f008 */
[----:B------:R-:W-:Y:S01]  /*3f60*/  PLOP3.LUT P3, PT, PT, PT, UP0, 0x80, 0x0 ;  /* 0x000000000000781c */ /* 0x000fe20003f6f008 */
[----:B------:R-:W-:Y:S04]  /*3f70*/  FFMA.FTZ R5, R5, UR10, -R4 ;  /* 0x0000000a05057c23 */ /* 0x000fe80008010804 */
[----:B------:R1:W2:Y:S08]  /*3f80*/  MUFU.EX2 R227, R5 ;  /* 0x0000000500e37308 */ /* 0x0002b00000000800 */
[----:B------:R-:W-:Y:S02]  /*3f90*/  @P3 IADD3 R7, R9, 0x11, RZ ;  /* 0x0000001109073810 */ /* 0x000fe40007ffe0ff */
[----:B------:R-:W-:Y:S02]  /*3fa0*/  PLOP3.LUT P3, PT, PT, PT, UP0, 0x80, 0x0 ;  /* 0x000000000000781c */ /* 0x000fe40003f6f008 */
[----:B------:R-:W-:Y:S01]  /*3fb0*/  @P6 ISETP.GE.AND P6, PT, R7, UR6, PT ;  /* 0x0000000607006c0c */ /* 0x000fe2000bfc6270 */
[----:B------:R-:W-:Y:S03]  /*3fc0*/  IMAD.MOV.U32 R7, RZ, RZ, R207 ;  /* 0x000000ffff077224 */ /* 0x000fe600078e00cf */
[----:B------:R-:W-:Y:S01]  /*3fd0*/  @P0 FSEL R6, R202, -INF , !P6 ;  /* 0xff800000ca060808 */ /* 0x000fe20007000000 */
[----:B-1----:R-:W-:Y:S01]  /*3fe0*/  IMAD.MOV.U32 R5, RZ, RZ, R201 ;  /* 0x000000ffff057224 */ /* 0x002fe200078e00c9 */
[----:B------:R-:W-:Y:S02]  /*3ff0*/  @P2 FSEL R5, R201, -INF , !P4 ;  /* 0xff800000c9052808 */ /* 0x000fe40006000000 */
[----:B------:R-:W-:Y:S01]  /*4000*/  PLOP3.LUT P2, PT, PT, PT, UP0, 0x80, 0x0 ;  /* 0x000000000000781c */ /* 0x000fe20003f4f008 */
[--C-:B------:R-:W-:Y:S01]  /*4010*/  FFMA.FTZ R6, R6, UR10, -R8.reuse ;  /* 0x0000000a06067c23 */ /* 0x100fe20008010808 */
[----:B------:R-:W-:Y:S01]  /*4020*/  PLOP3.LUT P0, PT, PT, PT, UP0, 0x80, 0x0 ;  /* 0x000000000000781c */ /* 0x000fe20003f0f008 */
[----:B------:R-:W-:Y:S01]  /*4030*/  FFMA.FTZ R5, R5, UR10, -R8 ;  /* 0x0000000a05057c23 */ /* 0x000fe20008010808 */
[----:B------:R-:W-:Y:S01]  /*4040*/  @P3 FSEL R7, R207, -INF , !P6 ;  /* 0xff800000cf073808 */ /* 0x000fe20007000000 */
[----:B------:R-:W-:Y:S01]  /*4050*/  MUFU.EX2 R219, R6 ;  /* 0x0000000600db7308 */ /* 0x000fe20000000800 */
[----:B------:R-:W-:Y:S03]  /*4060*/  PLOP3.LUT P3, PT, PT, PT, UP0, 0x80, 0x0 ;  /* 0x000000000000781c */ /* 0x000fe60003f6f008 */
[--C-:B------:R-:W-:Y:S06]  /*4070*/  FFMA.FTZ R10, R7, UR10, -R4.reuse ;  /* 0x0000000a070a7c23 */ /* 0x100fec0008010804 */
[----:B------:R1:W-:Y:S10]  /*4080*/  MUFU.EX2 R218, R5 ;  /* 0x0000000500da7308 */ /* 0x0003f40000000800 */
[----:B------:R3:W-:Y:S01]  /*4090*/  MUFU.EX2 R225, R10 ;  /* 0x0000000a00e17308 */ /* 0x0007e20000000800 */
[----:B-1----:R-:W-:Y:S02]  /*40a0*/  MOV R5, R210 ;  /* 0x000000d200057202 */ /* 0x002fe40000000f00 */
[----:B------:R-:W-:Y:S02]  /*40b0*/  @P2 FSEL R5, R210, -INF , !P4 ;  /* 0xff800000d2052808 */ /* 0x000fe40006000000 */
[----:B------:R-:W-:Y:S03]  /*40c0*/  IADD3 R6, P2, R239, UR14, RZ ;  /* 0x0000000eef067c10 */ /* 0x000fe6000ff5e0ff */
[----:B------:R-:W-:Y:S01]  /*40d0*/  FFMA.FTZ R5, R5, UR10, -R4 ;  /* 0x0000000a05057c23 */ /* 0x000fe20008010804 */
[----:B---3--:R-:W-:Y:S02]  /*40e0*/  MOV R10, R114 ;  /* 0x00000072000a7202 */ /* 0x008fe40000000f00 */
[----:B------:R-:W-:Y:S01]  /*40f0*/  @P5 FSEL R10, R114, -INF , !P6 ;  /* 0xff800000720a5808 */ /* 0x000fe20007000000 */
[----:B------:R1:W-:Y:S01]  /*4100*/  MUFU.EX2 R224, R5 ;  /* 0x0000000500e07308 */ /* 0x0003e20000000800 */
[----:B------:R-:W-:Y:S02]  /*4110*/  IADD3.X R7, R238, UR13, RZ, P2, !PT ;  /* 0x0000000dee077c10 */ /* 0x000fe400097fe4ff */
[----:B------:R-:W-:Y:S01]  /*4120*/  PLOP3.LUT P2, PT, PT, PT, UP0, 0x80, 0x0 ;  /* 0x000000000000781c */ /* 0x000fe20003f4f008 */
[--C-:B------:R-:W-:Y:S01]  /*4130*/  FFMA.FTZ R10, R10, UR10, -R2.reuse ;  /* 0x0000000a0a0a7c23 */ /* 0x100fe20008010802 */
[----:B------:R-:W-:Y:S01]  /*4140*/  PLOP3.LUT P5, PT, PT, PT, UP0, 0x80, 0x0 ;  /* 0x000000000000781c */ /* 0x000fe20003faf008 */
[----:B------:R-:W3:Y:S04]  /*4150*/  LDG.E R111, desc[UR8][R6.64] ;  /* 0x00000008066f7981 */ /* 0x000ee8000c1e1900 */
[----:B------:R2:W-:Y:S01]  /*4160*/  MUFU.EX2 R129, R10 ;  /* 0x0000000a00817308 */ /* 0x0005e20000000800 */
[----:B------:R-:W3:Y:S04]  /*4170*/  LDG.E R110, desc[UR8][R6.64+0x20] ;  /* 0x00002008066e7981 */ /* 0x000ee8000c1e1900 */
[----:B------:R-:W5:Y:S01]  /*4180*/  LDG.E R109, desc[UR8][R6.64+0x80] ;  /* 0x00008008066d7981 */ /* 0x000f62000c1e1900 */
[----:B-1----:R-:W-:Y:S03]  /*4190*/  MOV R5, R115 ;  /* 0x0000007300057202 */ /* 0x002fe60000000f00 */
[----:B------:R1:W5:Y:S01]  /*41a0*/  LDG.E R108, desc[UR8][R6.64+0xa0] ;  /* 0x0000a008066c7981 */ /* 0x000362000c1e1900 */
[----:B------:R-:W-:Y:S02]  /*41b0*/  @P0 FSEL R5, R115, -INF , !P4 ;  /* 0xff80000073050808 */ /* 0x000fe40006000000 */
[----:B------:R-:W-:Y:S03]  /*41c0*/  PLOP3.LUT P0, PT, PT, PT, UP0, 0x80, 0x0 ;  /* 0x000000000000781c */ /* 0x000fe60003f0f008 */
[----:B------:R-:W-:Y:S01]  /*41d0*/  FFMA.FTZ R11, R5, UR10, -R2 ;  /* 0x0000000a050b7c23 */ /* 0x000fe20008010802 */
[----:B----4-:R-:W-:Y:S02]  /*41e0*/  MOV R5, R122 ;  /* 0x0000007a00057202 */ /* 0x010fe40000000f00 */
[----:B------:R-:W-:Y:S01]  /*41f0*/  @P3 FSEL R5, R122, -INF , !P4 ;  /* 0xff8000007a053808 */ /* 0x000fe20006000000 */
[----:B------:R4:W-:Y:S01]  /*4200*/  MUFU.EX2 R130, R11 ;  /* 0x0000000b00827308 */ /* 0x0009e20000000800 */
[----:B------:R-:W-:Y:S02]  /*4210*/  PLOP3.LUT P3, PT, PT, PT, UP0, 0x80, 0x0 ;  /* 0x000000000000781c */ /* 0x000fe40003f6f008 */
[----:B--2---:R-:W-:Y:S01]  /*4220*/  MOV R10, R120 ;  /* 0x00000078000a7202 */ /* 0x004fe20000000f00 */
[--C-:B------:R-:W-:Y:S01]  /*4230*/  FFMA.FTZ R5, R5, UR10, -R0.reuse ;  /* 0x0000000a05057c23 */ /* 0x100fe20008010800 */
[----:B------:R-:W-:Y:S01]  /*4240*/  @P2 FSEL R10, R120, -INF , !P6 ;  /* 0xff800000780a2808 */ /* 0x000fe20007000000 */
[C---:B------:R-:W-:Y:S01]  /*4250*/  @P0 VIADD R12, R9.reuse, 0x18 ;  /* 0x00000018090c0836 */ /* 0x040fe20000000000 */
[----:B------:R-:W-:Y:S03]  /*4260*/  PLOP3.LUT P0, PT, PT, PT, UP0, 0x80, 0x0 ;  /* 0x000000000000781c */ /* 0x000fe60003f0f008 */
[----:B------:R2:W-:Y:S01]  /*4270*/  MUFU.EX2 R138, R5 ;  /* 0x00000005008a7308 */ /* 0x0005e20000000800 */
[----:B------:R-:W-:Y:S02]  /*4280*/  PLOP3.LUT P4, PT, PT, PT, UP0, 0x80, 0x0 ;  /* 0x000000000000781c */ /* 0x000fe40003f8f008 */
[----:B------:R-:W-:Y:S02]  /*4290*/  PLOP3.LUT P2, PT, PT, PT, UP0, 0x80, 0x0 ;  /* 0x000000000000781c */ /* 0x000fe40003f4f008 */
[----:B------:R-:W-:Y:S02]  /*42a0*/  @P3 ISETP.GE.AND P3, PT, R12, UR6, PT ;  /* 0x000000060c003c0c */ /* 0x000fe4000bf66270 */
[----:B-1----:R-:W-:Y:S02]  /*42b0*/  F2FP.BF16.F32.PACK_AB R6, R226, R227 ;  /* 0x000000e3e206723e */ /* 0x002fe400000010ff */
[----:B----4-:R-:W-:Y:S01]  /*42c0*/  @P5 IADD3 R11, R9, 0x19, RZ ;  /* 0x00000019090b5810 */ /* 0x010fe20007ffe0ff */
[----:B------:R-:W-:Y:S04]  /*42d0*/  FFMA.FTZ R9, R10, UR10, -R0 ;  /* 0x0000000a0a097c23 */ /* 0x000fe80008010800 */
[----:B------:R-:W-:Y:S01]  /*42e0*/  @P4 ISETP.GE.AND P5, PT, R11, UR6, PT ;  /* 0x000000060b004c0c */ /* 0x000fe2000bfa6270 */
[----:B------:R1:W-:Y:S01]  /*42f0*/  MUFU.EX2 R137, R9 ;  /* 0x0000000900897308 */ /* 0x0003e20000000800 */
[----:B------:R-:W-:Y:S02]  /*4300*/  PLOP3.LUT P4, PT, PT, PT, UP0, 0x80, 0x0 ;  /* 0x000000000000781c */ /* 0x000fe40003f8f008 */
[----:B--2---:R-:W-:Y:S02]  /*4310*/  MOV R5, R113 ;  /* 0x0000007100057202 */ /* 0x004fe40000000f00 */
[----:B------:R-:W-:Y:S02]  /*4320*/  @P0 FSEL R5, R113, -INF , !P3 ;  /* 0xff80000071050808 */ /* 0x000fe40005800000 */
[----:B------:R-:W-:Y:S03]  /*4330*/  PLOP3.LUT P0, PT, PT, PT, UP0, 0x80, 0x0 ;  /* 0x000000000000781c */ /* 0x000fe60003f0f008 */
[----:B------:R-:W-:Y:S04]  /*4340*/  FFMA.FTZ R5, R5, UR10, -R2 ;  /* 0x0000000a05057c23 */ /* 0x000fe80008010802 */
[----:B------:R2:W-:Y:S01]  /*4350*/  MUFU.EX2 R125, R5 ;  /* 0x00000005007d7308 */ /* 0x0005e20000000800 */
[----:B-1----:R-:W-:Y:S01]  /*4360*/  IMAD.MOV.U32 R9, RZ, RZ, R112 ;  /* 0x000000ffff097224 */ /* 0x002fe200078e0070 */
[----:B------:R-:W-:Y:S02]  /*4370*/  @P2 FSEL R9, R112, -INF , !P5 ;  /* 0xff80000070092808 */ /* 0x000fe40006800000 */
[----:B------:R-:W-:Y:S03]  /*4380*/  PLOP3.LUT P2, PT, PT, PT, UP0, 0x80, 0x0 ;  /* 0x000000000000781c */ /* 0x000fe60003f4f008 */
[----:B------:R-:W-:Y:S04]  /*4390*/  FFMA.FTZ R2, R9, UR10, -R2 ;  /* 0x0000000a09027c23 */ /* 0x000fe80008010802 */
[----:B------:R1:W-:Y:S01]  /*43a0*/  MUFU.EX2 R124, R2 ;  /* 0x00000002007c7308 */ /* 0x0003e20000000800 */
[----:B--2---:R-:W-:Y:S02]  /*43b0*/  MOV R5, R193 ;  /* 0x000000c100057202 */ /* 0x004fe40000000f00 */
[----:B------:R-:W-:Y:S02]  /*43c0*/  @P4 FSEL R5, R193, -INF , !P3 ;  /* 0xff800000c1054808 */ /* 0x000fe40005800000 */
[----:B------:R-:W-:Y:S03]  /*43d0*/  PLOP3.LUT P4, PT, PT, PT, UP0, 0x80, 0x0 ;  /* 0x000000000000781c */ /* 0x000fe60003f8f008 */
[--C-:B------:R-:W-:Y:S04]  /*43e0*/  FFMA.FTZ R5, R5, UR10, -R8.reuse ;  /* 0x0000000a05057c23 */ /* 0x100fe80008010808 */
[----:B------:R2:W-:Y:S01]  /*43f0*/  MUFU.EX2 R214, R5 ;  /* 0x0000000500d67308 */ /* 0x0005e20000000800 */
[----:B-1----:R-:W-:Y:S02]  /*4400*/  MOV R2, R198 ;  /* 0x000000c600027202 */ /* 0x002fe40000000f00 */
[----:B------:R-:W-:Y:S02]  /*4410*/  @P0 FSEL R2, R198, -INF , !P5 ;  /* 0xff800000c6020808 */ /* 0x000fe40006800000 */
[----:B------:R-:W-:Y:S03]  /*4420*/  PLOP3.LUT P0, PT, PT, PT, UP0, 0x80, 0x0 ;  /* 0x000000000000781c */ /* 0x000fe60003f0f008 */
[----:B------:R-:W-:Y:S01]  /*4430*/  FFMA.FTZ R8, R2, UR10, -R8 ;  /* 0x0000000a02087c23 */ /* 0x000fe20008010808 */
[----:B------:R-:W-:Y:S01]  /*4440*/  IMAD.MOV.U32 R2, RZ, RZ, R199 ;  /* 0x000000ffff027224 */ /* 0x000fe200078e00c7 */
[----:B------:R-:W-:Y:S02]  /*4450*/  @P4 FSEL R2, R199, -INF , !P5 ;  /* 0xff800000c7024808 */ /* 0x000fe40006800000 */
[----:B------:R1:W-:Y:S01]  /*4460*/  MUFU.EX2 R213, R8 ;  /* 0x0000000800d57308 */ /* 0x0003e20000000800 */
[----:B--2---:R-:W-:Y:S02]  /*4470*/  MOV R5, R200 ;  /* 0x000000c800057202 */ /* 0x004fe40000000f00 */
[----:B------:R-:W-:Y:S02]  /*4480*/  @P2 FSEL R5, R200, -INF , !P3 ;  /* 0xff800000c8052808 */ /* 0x000fe40005800000 */
[----:B------:R-:W-:Y:S03]  /*4490*/  PLOP3.LUT P2, PT, PT, PT, UP0, 0x80, 0x0 ;  /* 0x000000000000781c */ /* 0x000fe60003f4f008 */
[--C-:B------:R-:W-:Y:S01]  /*44a0*/  FFMA.FTZ R5, R5, UR10, -R4.reuse ;  /* 0x0000000a05057c23 */ /* 0x100fe20008010804 */
[----:B------:R-:W-:Y:S01]  /*44b0*/  FFMA.FTZ R4, R2, UR10, -R4 ;  /* 0x0000000a02047c23 */ /* 0x000fe20008010804 */
[----:B------:R-:W-:Y:S02]  /*44c0*/  F2FP.BF16.F32.PACK_AB R2, R228, R229 ;  /* 0x000000e5e402723e */ /* 0x000fe400000010ff */
[----:B------:R2:W-:Y:S01]  /*44d0*/  MUFU.EX2 R223, R5 ;  /* 0x0000000500df7308 */ /* 0x0005e20000000800 */
[----:B-1----:R-:W-:Y:S02]  /*44e0*/  MOV R8, R116 ;  /* 0x0000007400087202 */ /* 0x002fe40000000f00 */
[----:B------:R1:W-:Y:S03]  /*44f0*/  STS [R191+0xe000], R2 ;  /* 0x00e00002bf007388 */ /* 0x0003e60000000800 */
[----:B------:R-:W-:Y:S04]  /*4500*/  @P2 FSEL R8, R116, -INF , !P5 ;  /* 0xff80000074082808 */ /* 0x000fe80006800000 */
[----:B------:R4:W1:Y:S01]  /*4510*/  MUFU.EX2 R222, R4 ;  /* 0x0000000400de7308 */ /* 0x0008620000000800 */
[----:B------:R-:W-:Y:S02]  /*4520*/  PLOP3.LUT P2, PT, PT, PT, UP3, 0x80, 0x0 ;  /* 0x000000000000781c */ /* 0x000fe40003f4f038 */
[----:B--2---:R-:W-:Y:S02]  /*4530*/  MOV R5, R117 ;  /* 0x0000007500057202 */ /* 0x004fe40000000f00 */
[----:B------:R-:W-:Y:S05]  /*4540*/  @P0 FSEL R5, R117, -INF , !P3 ;  /* 0xff80000075050808 */ /* 0x000fea0005800000 */
[--C-:B------:R-:W-:Y:S01]  /*4550*/  FFMA.FTZ R5, R5, UR10, -R0.reuse ;  /* 0x0000000a05057c23 */ /* 0x100fe20008010800 */
[----:B----4-:R-:W-:Y:S01]  /*4560*/  F2FP.BF16.F32.PACK_AB R4, R231, R230 ;  /* 0x000000e6e704723e */ /* 0x010fe200000010ff */
[----:B------:R-:W-:Y:S01]  /*4570*/  FFMA.FTZ R0, R8, UR10, -R0 ;  /* 0x0000000a08007c23 */ /* 0x000fe20008010800 */
[----:B-1----:R-:W-:Y:S01]  /*4580*/  F2FP.BF16.F32.PACK_AB R2, R220, R221 ;  /* 0x000000dddc02723e */ /* 0x002fe200000010ff */
[----:B------:R1:W-:Y:S02]  /*4590*/  MUFU.EX2 R134, R5 ;  /* 0x0000000500867308 */ /* 0x0003e40000000800 */
[----:B------:R2:W-:Y:S04]  /*45a0*/  STS [R191+0xe400], R4 ;  /* 0x00e40004bf007388 */ /* 0x0005e80000000800 */
[----:B------:R4:W-:Y:S04]  /*45b0*/  STS [R192+0xe000], R2 ;  /* 0x00e00002c0007388 */ /* 0x0009e80000000800 */
[----:B------:R2:W4:Y:S01]  /*45c0*/  MUFU.EX2 R132, R0 ;  /* 0x0000000000847308 */ /* 0x0005220000000800 */
[----:B------:R4:W-:Y:S01]  /*45d0*/  STS [R192+0xe400], R6 ;  /* 0x00e40006c0007388 */ /* 0x0009e20000000800 */
[----:B-1----:R-:W-:Y:S05]  /*45e0*/  F2FP.BF16.F32.PACK_AB R5, R139, R184 ;  /* 0x000000b88b05723e */ /* 0x002fea00000010ff */
[----:B------:R1:W-:Y:S01]  /*45f0*/  STS [R191+0xf000], R5 ;  /* 0x00f00005bf007388 */ /* 0x0003e20000000800 */
[----:B--2---:R-:W-:Y:S02]  /*4600*/  F2FP.BF16.F32.PACK_AB R0, R222, R223 ;  /* 0x000000dfde00723e */ /* 0x004fe400000010ff */
[----:B------:R-:W-:Y:S02]  /*4610*/  F2FP.BF16.F32.PACK_AB R4, R187, R188 ;  /* 0x000000bcbb04723e */ /* 0x000fe400000010ff */
[----:B----4-:R-:W-:Y:S03]  /*4620*/  F2FP.BF16.F32.PACK_AB R2, R133, R135 ;  /* 0x000000878502723e */ /* 0x010fe600000010ff */
[----:B------:R2:W-:Y:S01]  /*4630*/  STS [R191+0xf400], R4 ;  /* 0x00f40004bf007388 */ /* 0x0005e20000000800 */
[----:B------:R-:W-:Y:S03]  /*4640*/  F2FP.BF16.F32.PACK_AB R6, R185, R186 ;  /* 0x000000bab906723e */ /* 0x000fe600000010ff */
[----:B------:R4:W-:Y:S04]  /*4650*/  STS [R192+0xf000], R2 ;  /* 0x00f00002c0007388 */ /* 0x0009e80000000800 */
[----:B------:R4:W-:Y:S01]  /*4660*/  STS [R192+0xf400], R6 ;  /* 0x00f40006c0007388 */ /* 0x0009e20000000800 */
[----:B-1----:R-:W-:Y:S05]  /*4670*/  F2FP.BF16.F32.PACK_AB R5, R219, R218 ;  /* 0x000000dadb05723e */ /* 0x002fea00000010ff */
[----:B------:R1:W-:Y:S01]  /*4680*/  STS [R190+0xe000], R5 ;  /* 0x00e00005be007388 */ /* 0x0003e20000000800 */
[----:B--2---:R-:W-:Y:S02]  /*4690*/  F2FP.BF16.F32.PACK_AB R4, R225, R224 ;  /* 0x000000e0e104723e */ /* 0x004fe400000010ff */
[----:B----4-:R-:W-:Y:S03]  /*46a0*/  F2FP.BF16.F32.PACK_AB R2, R213, R214 ;  /* 0x000000d6d502723e */ /* 0x010fe600000010ff */
[----:B------:R2:W-:Y:S01]  /*46b0*/  STS [R190+0xe400], R4 ;  /* 0x00e40004be007388 */ /* 0x0005e20000000800 */
[----:B------:R-:W-:Y:S03]  /*46c0*/  F2FP.BF16.F32.PACK_AB R6, R129, R130 ;  /* 0x000000828106723e */ /* 0x000fe600000010ff */
[----:B------:R4:W-:Y:S04]  /*46d0*/  STS [R189+0xe000], R2 ;  /* 0x00e00002bd007388 */ /* 0x0009e80000000800 */
[----:B------:R4:W-:Y:S04]  /*46e0*/  STS [R189+0xe400], R0 ;  /* 0x00e40000bd007388 */ /* 0x0009e80000000800 */
[----:B------:R-:W-:Y:S01]  /*46f0*/  STS [R190+0xf000], R6 ;  /* 0x00f00006be007388 */ /* 0x000fe20000000800 */
[----:B-1----:R-:W-:Y:S05]  /*4700*/  F2FP.BF16.F32.PACK_AB R5, R137, R138 ;  /* 0x0000008a8905723e */ /* 0x002fea00000010ff */
[----:B------:R-:W-:Y:S01]  /*4710*/  STS [R190+0xf400], R5 ;  /* 0x00f40005be007388 */ /* 0x000fe20000000800 */
[----:B--2---:R-:W-:Y:S02]  /*4720*/  F2FP.BF16.F32.PACK_AB R4, R124, R125 ;  /* 0x0000007d7c04723e */ /* 0x004fe400000010ff */
[----:B----4-:R-:W-:Y:S03]  /*4730*/  F2FP.BF16.F32.PACK_AB R2, R132, R134 ;  /* 0x000000868402723e */ /* 0x010fe600000010ff */
[----:B------:R-:W-:Y:S01]  /*4740*/  STS [R189+0xf000], R4 ;  /* 0x00f00004bd007388 */ /* 0x000fe20000000800 */
[----:B------:R-:W-:Y:S03]  /*4750*/  LEA R0, R181, UR4, 0x1 ;  /* 0x00000004b5007c11 */ /* 0x000fe6000f8e08ff */
[----:B------:R1:W-:Y:S04]  /*4760*/  STS [R189+0xf400], R2 ;  /* 0x00f40002bd007388 */ /* 0x0003e80000000800 */
[----:B------:R-:W2:Y:S08]  /*4770*/  LDSM.16.M88.4 R32, [R0+0x4000] ;  /* 0x004000000020783b */ /* 0x000eb00000000200 */
[----:B------:R4:W3:Y:S01]  /*4780*/  LDSM.16.M88.4 R28, [R0+0x5000] ;  /* 0x00500000001c783b */ /* 0x0008e20000000200 */
[----:B-1----:R-:W-:Y:S07]  /*4790*/  IADD3 R2, R179, R0, RZ ;  /* 0x00000000b3027210 */ /* 0x002fee0007ffe0ff */
[----:B------:R-:W1:Y:S01]  /*47a0*/  LDSM.16.M88.4 R100, [R2+0x4000] ;  /* 0x004000000264783b */ /* 0x000e620000000200 */
[C---:B----4-:R-:W-:Y:S07]  /*47b0*/  IMAD.IADD R0, R128.reuse, 0x1, R0 ;  /* 0x0000000180007824 */ /* 0x050fee00078e0200 */
[----:B------:R-:W4:Y:S01]  /*47c0*/  LDSM.16.M88.4 R104, [R2+0x5000] ;  /* 0x005000000268783b */ /* 0x000f220000000200 */
[-C--:B--2---:R-:W-:Y:S06]  /*47d0*/  HMMA.16816.F32.BF16 R4, R32, R140.reuse, RZ ;  /* 0x0000008c2004723c */ /* 0x084fec00000418ff */
[C---:B---3--:R-:W-:Y:S06]  /*47e0*/  HMMA.16816.F32.BF16 R8, R28.reuse, R140, RZ ;  /* 0x0000008c1c08723c */ /* 0x048fec00000418ff */
[-C--:B------:R-:W-:Y:S06]  /*47f0*/  HMMA.16816.F32.BF16 R12, R28, R142.reuse, RZ ;  /* 0x0000008e1c0c723c */ /* 0x080fec00000418ff */
[C---:B------:R-:W-:Y:S06]  /*4800*/  HMMA.16816.F32.BF16 R16, R32.reuse, R142, RZ ;  /* 0x0000008e2010723c */ /* 0x040fec00000418ff */
[-C--:B------:R-:W-:Y:S06]  /*4810*/  HMMA.16816.F32.BF16 R20, R32, R144.reuse, RZ ;  /* 0x000000902014723c */ /* 0x080fec00000418ff */
[C---:B------:R-:W-:Y:S06]  /*4820*/  HMMA.16816.F32.BF16 R24, R28.reuse, R144, RZ ;  /* 0x000000901c18723c */ /* 0x040fec00000418ff */
[-C--:B------:R-:W-:Y:S06]  /*4830*/  HMMA.16816.F32.BF16 R28, R28, R146.reuse, RZ ;  /* 0x000000921c1c723c */ /* 0x080fec00000418ff */
[----:B------:R-:W-:Y:S06]  /*4840*/  HMMA.16816.F32.BF16 R32, R32, R146, RZ ;  /* 0x000000922020723c */ /* 0x000fec00000418ff */
[-C--:B-1----:R-:W-:Y:S06]  /*4850*/  HMMA.16816.F32.BF16 R4, R100, R148.reuse, R4 ;  /* 0x000000946404723c */ /* 0x082fec0000041804 */
[C---:B----4-:R-:W-:Y:S06]  /*4860*/  HMMA.16816.F32.BF16 R8, R104.reuse, R148, R8 ;  /* 0x000000946808723c */ /* 0x050fec0000041808 */
[-C--:B------:R-:W-:Y:S06]  /*4870*/  HMMA.16816.F32.BF16 R12, R104, R150.reuse, R12 ;  /* 0x00000096680c723c */ /* 0x080fec000004180c */
[C---:B------:R-:W-:Y:S06]  /*4880*/  HMMA.16816.F32.BF16 R16, R100.reuse, R150, R16 ;  /* 0x000000966410723c */ /* 0x040fec0000041810 */
[-C--:B------:R-:W-:Y:S06]  /*4890*/  HMMA.16816.F32.BF16 R20, R100, R152.reuse, R20 ;  /* 0x000000986414723c */ /* 0x080fec0000041814 */
[C---:B------:R-:W-:Y:S06]  /*48a0*/  HMMA.16816.F32.BF16 R24, R104.reuse, R152, R24 ;  /* 0x000000986818723c */ /* 0x040fec0000041818 */
[-C--:B------:R-:W-:Y:S01]  /*48b0*/  HMMA.16816.F32.BF16 R28, R104, R154.reuse, R28 ;  /* 0x0000009a681c723c */ /* 0x080fe2000004181c */
[----:B------:R-:W-:Y:S05]  /*48c0*/  LDSM.16.M88.4 R104, [R0+0x5000] ;  /* 0x005000000068783b */ /* 0x000fea0000000200 */
[----:B------:R-:W-:Y:S03]  /*48d0*/  HMMA.16816.F32.BF16 R32, R100, R154, R32 ;  /* 0x0000009a6420723c */ /* 0x000fe60000041820 */
[----:B------:R1:W2:Y:S02]  /*48e0*/  LDSM.16.M88.4 R100, [R0+0x4000] ;  /* 0x004000000064783b */ /* 0x0002a40000000200 */
[----:B-1----:R-:W-:Y:S02]  /*48f0*/  IADD3 R0, R128, R2, RZ ;  /* 0x0000000280007210 */ /* 0x002fe40007ffe0ff */
[----:B------:R-:W-:Y:S01]  /*4900*/  MOV R2, UR4 ;  /* 0x0000000400027c02 */ /* 0x000fe20008000f00 */
[-C--:B--2---:R-:W-:Y:S06]  /*4910*/  HMMA.16816.F32.BF16 R4, R100, R156.reuse, R4 ;  /* 0x0000009c6404723c */ /* 0x084fec0000041804 */
[C---:B------:R-:W-:Y:S06]  /*4920*/  HMMA.16816.F32.BF16 R8, R104.reuse, R156, R8 ;  /* 0x0000009c6808723c */ /* 0x040fec0000041808 */
[-C--:B------:R-:W-:Y:S06]  /*4930*/  HMMA.16816.F32.BF16 R12, R104, R158.reuse, R12 ;  /* 0x0000009e680c723c */ /* 0x080fec000004180c */
[C---:B------:R-:W-:Y:S06]  /*4940*/  HMMA.16816.F32.BF16 R16, R100.reuse, R158, R16 ;  /* 0x0000009e6410723c */ /* 0x040fec0000041810 */
[-C--:B------:R-:W-:Y:S06]  /*4950*/  HMMA.16816.F32.BF16 R20, R100, R160.reuse, R20 ;  /* 0x000000a06414723c */ /* 0x080fec0000041814 */
[C---:B------:R-:W-:Y:S06]  /*4960*/  HMMA.16816.F32.BF16 R24, R104.reuse, R160, R24 ;  /* 0x000000a06818723c */ /* 0x040fec0000041818 */
[-C--:B------:R-:W-:Y:S01]  /*4970*/  HMMA.16816.F32.BF16 R28, R104, R162.reuse, R28 ;  /* 0x000000a2681c723c */ /* 0x080fe2000004181c */
[----:B------:R-:W1:Y:S05]  /*4980*/  LDSM.16.M88.4 R104, [R0+0x4000] ;  /* 0x004000000068783b */ /* 0x000e6a0000000200 */
[----:B------:R-:W-:Y:S03]  /*4990*/  HMMA.16816.F32.BF16 R32, R100, R162, R32 ;  /* 0x000000a26420723c */ /* 0x000fe60000041820 */
[----:B------:R2:W3:Y:S02]  /*49a0*/  LDSM.16.M88.4 R100, [R0+0x5000] ;  /* 0x005000000064783b */ /* 0x0004e40000000200 */
[----:B--2---:R-:W-:Y:S06]  /*49b0*/  SHF.L.U32 R0, R180, 0x1, RZ ;  /* 0x00000001b4007819 */ /* 0x004fec00000006ff */
[----:B------:R-:W-:Y:S01]  /*49c0*/  IADD3 R0, R0, 0x4000, R2 ;  /* 0x0000400000007810 */ /* 0x000fe20007ffe002 */
[-C--:B-1----:R-:W-:Y:S06]  /*49d0*/  HMMA.16816.F32.BF16 R4, R104, R164.reuse, R4 ;  /* 0x000000a46804723c */ /* 0x082fec0000041804 */
[C---:B---3--:R-:W-:Y:S06]  /*49e0*/  HMMA.16816.F32.BF16 R8, R100.reuse, R164, R8 ;  /* 0x000000a46408723c */ /* 0x048fec0000041808 */
[-C--:B------:R-:W-:Y:S06]  /*49f0*/  HMMA.16816.F32.BF16 R12, R100, R166.reuse, R12 ;  /* 0x000000a6640c723c */ /* 0x080fec000004180c */
[C---:B------:R-:W-:Y:S06]  /*4a00*/  HMMA.16816.F32.BF16 R16, R104.reuse, R166, R16 ;  /* 0x000000a66810723c */ /* 0x040fec0000041810 */
[C---:B------:R-:W-:Y:S01]  /*4a10*/  FADD.FTZ R4, -R111.reuse, R4 ;  /* 0x000000046f047221 */ /* 0x040fe20000010100 */
[-C--:B------:R-:W-:Y:S04]  /*4a20*/  HMMA.16816.F32.BF16 R20, R104, R168.reuse, R20 ;  /* 0x000000a86814723c */ /* 0x080fe80000041814 */
[C---:B------:R-:W-:Y:S02]  /*4a30*/  FADD.FTZ R6, -R110.reuse, R6 ;  /* 0x000000066e067221 */ /* 0x040fe40000010100 */
[C---:B------:R-:W-:Y:S05]  /*4a40*/  HMMA.16816.F32.BF16 R24, R100.reuse, R168, R24 ;  /* 0x000000a86418723c */ /* 0x040fea0000041818 */
[----:B------:R-:W-:Y:S01]  /*4a50*/  FADD.FTZ R7, -R110, R7 ;  /* 0x000000076e077221 */ /* 0x000fe20000010100 */
[-C--:B------:R-:W-:Y:S06]  /*4a60*/  HMMA.16816.F32.BF16 R28, R100, R170.reuse, R28 ;  /* 0x000000aa641c723c */ /* 0x080fec000004181c */
[----:B------:R-:W-:Y:S05]  /*4a70*/  HMMA.16816.F32.BF16 R32, R104, R170, R32 ;  /* 0x000000aa6820723c */ /* 0x000fea0000041820 */
[----:B------:R-:W-:Y:S01]  /*4a80*/  FADD.FTZ R101, -R111, R5 ;  /* 0x000000056f657221 */ /* 0x000fe20000010100 */
[----:B------:R-:W-:Y:S01]  /*4a90*/  FMUL.FTZ R100, R229, R4 ;  /* 0x00000004e5647220 */ /* 0x000fe20000410000 */
[----:B------:R-:W-:Y:S01]  /*4aa0*/  FFMA.FTZ R5, -R206, R206, 1 ;  /* 0x3f800000ce057423 */ /* 0x000fe200000101ce */
[----:B------:R-:W-:Y:S03]  /*4ab0*/  FFMA.FTZ R4, -R205, R205, 1 ;  /* 0x3f800000cd047423 */ /* 0x000fe600000101cd */
[----:B------:R-:W-:Y:S01]  /*4ac0*/  FMUL.FTZ R101, R228, R101 ;  /* 0x00000065e4657220 */ /* 0x000fe20000410000 */
[----:B------:R-:W-:Y:S01]  /*4ad0*/  FMUL.FTZ R5, R5, UR5 ;  /* 0x0000000505057c20 */ /* 0x000fe20008410000 */
[----:B------:R-:W-:Y:S01]  /*4ae0*/  FMUL.FTZ R4, R4, UR5 ;  /* 0x0000000504047c20 */ /* 0x000fe20008410000 */
[C---:B------:R-:W-:Y:S01]  /*4af0*/  FADD.FTZ R16, -R111.reuse, R16 ;  /* 0x000000106f107221 */ /* 0x040fe20000010100 */
[----:B------:R-:W-:Y:S01]  /*4b00*/  FADD.FTZ R17, -R111, R17 ;  /* 0x000000116f117221 */ /* 0x000fe20000010100 */
[----:B------:R-:W-:Y:S01]  /*4b10*/  FMUL.FTZ R5, R100, R5 ;  /* 0x0000000564057220 */ /* 0x000fe20000410000 */
[----:B------:R-:W-:Y:S01]  /*4b20*/  FMUL.FTZ R4, R101, R4 ;  /* 0x0000000465047220 */ /* 0x000fe20000410000 */
[C---:B------:R-:W-:Y:S01]  /*4b30*/  FADD.FTZ R100, -R111.reuse, R20 ;  /* 0x000000146f647221 */ /* 0x040fe20000010100 */
[----:B------:R-:W-:Y:S01]  /*4b40*/  FMUL.FTZ R20, R220, R17 ;  /* 0x00000011dc147220 */ /* 0x000fe20000410000 */
[----:B------:R-:W-:Y:S01]  /*4b50*/  FADD.FTZ R21, -R111, R21 ;  /* 0x000000156f157221 */ /* 0x000fe20000010100 */
[----:B------:R-:W-:Y:S01]  /*4b60*/  FFMA.FTZ R17, -R201, R201, 1 ;  /* 0x3f800000c9117423 */ /* 0x000fe200000101c9 */
[----:B------:R-:W-:Y:S01]  /*4b70*/  F2FP.BF16.F32.PACK_AB R2, R4, R5 ;  /* 0x000000050402723e */ /* 0x000fe200000010ff */
[----:B------:R-:W-:Y:S01]  /*4b80*/  FMUL.FTZ R5, R221, R16 ;  /* 0x00000010dd057220 */ /* 0x000fe20000410000 */
[----:B------:R-:W-:Y:S01]  /*4b90*/  FFMA.FTZ R16, -R204, R204, 1 ;  /* 0x3f800000cc107423 */ /* 0x000fe200000101cc */
[----:B------:R-:W-:Y:S01]  /*4ba0*/  FFMA.FTZ R4, -R203, R203, 1 ;  /* 0x3f800000cb047423 */ /* 0x000fe200000101cb */
[----:B------:R-:W-:Y:S01]  /*4bb0*/  FMUL.FTZ R101, R219, R21 ;  /* 0x00000015db657220 */ /* 0x000fe20000410000 */
[----:B------:R-:W-:Y:S01]  /*4bc0*/  FFMA.FTZ R21, -R202, R202, 1 ;  /* 0x3f800000ca157423 */ /* 0x000fe200000101ca */
[----:B------:R-:W-:Y:S01]  /*4bd0*/  FMUL.FTZ R16, R16, UR5 ;  /* 0x0000000510107c20 */ /* 0x000fe20008410000 */
[----:B------:R-:W-:Y:S01]  /*4be0*/  FMUL.FTZ R4, R4, UR5 ;  /* 0x0000000504047c20 */ /* 0x000fe20008410000 */
[----:B------:R-:W-:Y:S01]  /*4bf0*/  FMUL.FTZ R100, R218, R100 ;  /* 0x00000064da647220 */ /* 0x000fe20000410000 */
[----:B------:R-:W-:Y:S01]  /*4c00*/  FMUL.FTZ R17, R17, UR5 ;  /* 0x0000000511117c20 */ /* 0x000fe20008410000 */
[----:B------:R-:W-:Y:S01]  /*4c10*/  FMUL.FTZ R16, R5, R16 ;  /* 0x0000001005107220 */ /* 0x000fe20000410000 */
[----:B------:R-:W-:Y:S01]  /*4c20*/  FMUL.FTZ R4, R20, R4 ;  /* 0x0000000414047220 */ /* 0x000fe20000410000 */
[----:B------:R-:W-:Y:S01]  /*4c30*/  FADD.FTZ R20, -R111, R32 ;  /* 0x000000206f147221 */ /* 0x000fe20000010100 */
[----:B------:R-:W-:Y:S01]  /*4c40*/  FFMA.FTZ R5, -R193, R193, 1 ;  /* 0x3f800000c1057423 */ /* 0x000fe200000101c1 */
[----:B------:R-:W-:Y:S01]  /*4c50*/  FMUL.FTZ R21, R21, UR5 ;  /* 0x0000000515157c20 */ /* 0x000fe20008410000 */
[----:B------:R-:W-:Y:S01]  /*4c60*/  FADD.FTZ R33, -R111, R33 ;  /* 0x000000216f217221 */ /* 0x000fe20000010100 */
[----:B------:R-:W-:Y:S01]  /*4c70*/  FMUL.FTZ R20, R214, R20 ;  /* 0x00000014d6147220 */ /* 0x000fe20000410000 */
[----:B------:R-:W-:Y:S01]  /*4c80*/  FMUL.FTZ R5, R5, UR5 ;  /* 0x0000000505057c20 */ /* 0x000fe20008410000 */
[----:B------:R-:W-:Y:S01]  /*4c90*/  FMUL.FTZ R17, R100, R17 ;  /* 0x0000001164117220 */ /* 0x000fe20000410000 */
[----:B------:R-:W-:Y:S01]  /*4ca0*/  FMUL.FTZ R100, R230, R6 ;  /* 0x00000006e6647220 */ /* 0x000fe20000410000 */
[----:B------:R-:W-:Y:S01]  /*4cb0*/  FMUL.FTZ R21, R101, R21 ;  /* 0x0000001565157220 */ /* 0x000fe20000410000 */
        /* <DEDUP_REMOVED lines=10> */
[----:B------:R-:W-:Y:S01]  /*4d60*/  F2FP.BF16.F32.PACK_AB R7, R4, R16 ;  /* 0x000000100407723e */ /* 0x000fe200000010ff */
[----:B------:R-:W-:Y:S01]  /*4d70*/  FMUL.FTZ R4, R100, R6 ;  /* 0x0000000664047220 */ /* 0x000fe20000410000 */
[----:B------:R-:W-:Y:S01]  /*4d80*/  FMUL.FTZ R6, R33, R32 ;  /* 0x0000002021067220 */ /* 0x000fe20000410000 */
[----:B------:R-:W-:Y:S01]  /*4d90*/  F2FP.BF16.F32.PACK_AB R21, R21, R17 ;  /* 0x000000111515723e */ /* 0x000fe200000010ff */
[----:B------:R-:W-:Y:S01]  /*4da0*/  FADD.FTZ R18, -R110, R18 ;  /* 0x000000126e127221 */ /* 0x000fe20000010100 */
[----:B------:R-:W-:Y:S01]  /*4db0*/  F2FP.BF16.F32.PACK_AB R20, R20, R5 ;  /* 0x000000051414723e */ /* 0x000fe200000010ff */
[C---:B------:R-:W-:Y:S01]  /*4dc0*/  FADD.FTZ R5, -R110.reuse, R19 ;  /* 0x000000136e057221 */ /* 0x040fe20000010100 */
[C---:B------:R-:W-:Y:S01]  /*4dd0*/  FADD.FTZ R22, -R110.reuse, R22 ;  /* 0x000000166e167221 */ /* 0x040fe20000010100 */
[----:B------:R-:W-:Y:S01]  /*4de0*/  FADD.FTZ R23, -R110, R23 ;  /* 0x000000176e177221 */ /* 0x000fe20000010100 */
[----:B------:R-:W-:Y:S01]  /*4df0*/  FFMA.FTZ R17, -R209, R209, 1 ;  /* 0x3f800000d1117423 */ /* 0x000fe200000101d1 */
[----:B------:R-:W-:Y:S01]  /*4e00*/  FFMA.FTZ R16, -R208, R208, 1 ;  /* 0x3f800000d0107423 */ /* 0x000fe200000101d0 */
[----:B------:R-:W-:Y:S01]  /*4e10*/  F2FP.BF16.F32.PACK_AB R6, R6, R4 ;  /* 0x000000040606723e */ /* 0x000fe200000010ff */
[----:B------:R-:W-:Y:S01]  /*4e20*/  FMUL.FTZ R4, R227, R18 ;  /* 0x00000012e3047220 */ /* 0x000fe20000410000 */
[----:B------:R-:W-:Y:S01]  /*4e30*/  FMUL.FTZ R5, R226, R5 ;  /* 0x00000005e2057220 */ /* 0x000fe20000410000 */
[----:B------:R-:W-:Y:S01]  /*4e40*/  FMUL.FTZ R32, R224, R22 ;  /* 0x00000016e0207220 */ /* 0x000fe20000410000 */
[----:B------:R-:W-:Y:S01]  /*4e50*/  FMUL.FTZ R33, R225, R23 ;  /* 0x00000017e1217220 */ /* 0x000fe20000410000 */
[----:B------:R-:W-:Y:S01]  /*4e60*/  FMUL.FTZ R17, R17, UR5 ;  /* 0x0000000511117c20 */ /* 0x000fe20008410000 */
[----:B------:R-:W-:Y:S01]  /*4e70*/  FMUL.FTZ R16, R16, UR5 ;  /* 0x0000000510107c20 */ /* 0x000fe20008410000 */
[C---:B------:R-:W-:Y:S01]  /*4e80*/  FADD.FTZ R34, -R110.reuse, R34 ;  /* 0x000000226e227221 */ /* 0x040fe20000010100 */
[----:B------:R-:W-:Y:S01]  /*4e90*/  FADD.FTZ R35, -R110, R35 ;  /* 0x000000236e237221 */ /* 0x000fe20000010100 */
[----:B------:R-:W-:Y:S01]  /*4ea0*/  FFMA.FTZ R19, -R210, R210, 1 ;  /* 0x3f800000d2137423 */ /* 0x000fe200000101d2 */
[----:B------:R-:W-:Y:S01]  /*4eb0*/  FFMA.FTZ R18, -R207, R207, 1 ;  /* 0x3f800000cf127423 */ /* 0x000fe200000101cf */
[----:B------:R-:W-:Y:S01]  /*4ec0*/  FFMA.FTZ R23, -R200, R200, 1 ;  /* 0x3f800000c8177423 */ /* 0x000fe200000101c8 */
[----:B------:R-:W-:Y:S01]  /*4ed0*/  FFMA.FTZ R22, -R199, R199, 1 ;  /* 0x3f800000c7167423 */ /* 0x000fe200000101c7 */
[----:B------:R-:W-:Y:S01]  /*4ee0*/  FMUL.FTZ R17, R4, R17 ;  /* 0x0000001104117220 */ /* 0x000fe20000410000 */
[----:B------:R-:W-:Y:S01]  /*4ef0*/  FMUL.FTZ R16, R5, R16 ;  /* 0x0000001005107220 */ /* 0x000fe20000410000 */
[----:B------:R-:W-:Y:S01]  /*4f00*/  FMUL.FTZ R4, R223, R34 ;  /* 0x00000022df047220 */ /* 0x000fe20000410000 */
[----:B------:R-:W-:Y:S01]  /*4f10*/  FMUL.FTZ R5, R222, R35 ;  /* 0x00000023de057220 */ /* 0x000fe20000410000 */
[----:B------:R-:W-:Y:S01]  /*4f20*/  FMUL.FTZ R19, R19, UR5 ;  /* 0x0000000513137c20 */ /* 0x000fe20008410000 */
[----:B------:R-:W-:Y:S01]  /*4f30*/  FMUL.FTZ R18, R18, UR5 ;  /* 0x0000000512127c20 */ /* 0x000fe20008410000 */
[----:B------:R-:W-:Y:S01]  /*4f40*/  FMUL.FTZ R23, R23, UR5 ;  /* 0x0000000517177c20 */ /* 0x000fe20008410000 */
[----:B------:R-:W-:Y:S01]  /*4f50*/  FMUL.FTZ R22, R22, UR5 ;  /* 0x0000000516167c20 */ /* 0x000fe20008410000 */
        /* <DEDUP_REMOVED lines=10> */
[----:B------:R-:W-:Y:S01]  /*5000*/  VIADD R217, R217, UR15 ;  /* 0x0000000fd9d97c36 */ /* 0x000fe20008000000 */
[----:B------:R-:W-:Y:S01]  /*5010*/  IADD3 R173, R173, UR15, RZ ;  /* 0x0000000fadad7c10 */ /* 0x000fe2000fffe0ff */
[----:B-1----:R-:W-:Y:S05]  /*5020*/  IMAD.U32 R4, R32, -0x40, RZ ;  /* 0xffffffc020047824 */ /* 0x002fea00078e00ff */
[C---:B------:R-:W-:Y:S04]  /*5030*/  LEA R5, P0, R4.reuse, R194, 0x1 ;  /* 0x000000c204057211 */ /* 0x040fe800078008ff */
[----:B------:R-:W-:Y:S01]  /*5040*/  LEA.HI.X.SX32 R4, R4, R195, 0x1, P0 ;  /* 0x000000c304047211 */ /* 0x000fe200000f0eff */
[----:B------:R-:W-:Y:S03]  /*5050*/  IMAD.MOV.U32 R194, RZ, RZ, R5 ;  /* 0x000000ffffc27224 */ /* 0x000fe600078e0005 */
[----:B------:R-:W-:Y:S02]  /*5060*/  MOV R195, R4 ;  /* 0x0000000400c37202 */ /* 0x000fe40000000f00 */
        /* <DEDUP_REMOVED lines=8> */
.L_x_868:
[----:B------:R2:W-:Y:S01]  /*50f0*/  STS [R191+0xa000], R2 ;  /* 0x00a00002bf007388 */ /* 0x0005e20000000800 */
[C---:B-----5:R-:W-:Y:S01]  /*5100*/  FADD.FTZ R8, -R109.reuse, R8 ;  /* 0x000000086d087221 */ /* 0x060fe20000010100 */
[C---:B------:R-:W-:Y:S01]  /*5110*/  FADD.FTZ R9, -R109.reuse, R9 ;  /* 0x000000096d097221 */ /* 0x040fe20000010100 */
[----:B------:R-:W-:Y:S01]  /*5120*/  FADD.FTZ R12, -R109, R12 ;  /* 0x0000000c6d0c7221 */ /* 0x000fe20000010100 */
[----:B------:R3:W-:Y:S01]  /*5130*/  STS [R191+0xa400], R6 ;  /* 0x00a40006bf007388 */ /* 0x0007e20000000800 */
[----:B-1----:R-:W-:Y:S01]  /*5140*/  FFMA.FTZ R5, -R119, R119, 1 ;  /* 0x3f80000077057423 */ /* 0x002fe20000010177 */
[----:B------:R-:W-:Y:S01]  /*5150*/  FADD.FTZ R13, -R109, R13 ;  /* 0x0000000d6d0d7221 */ /* 0x000fe20000010100 */
[----:B------:R-:W-:Y:S01]  /*5160*/  FFMA.FTZ R4, -R118, R118, 1 ;  /* 0x3f80000076047423 */ /* 0x000fe20000010176 */
[----:B------:R1:W-:Y:S01]  /*5170*/  STS [R192+0xa000], R7 ;  /* 0x00a00007c0007388 */ /* 0x0003e20000000800 */
[----:B------:R-:W-:Y:S01]  /*5180*/  FMUL.FTZ R8, R184, R8 ;  /* 0x00000008b8087220 */ /* 0x000fe20000410000 */
[----:B------:R-:W-:Y:S01]  /*5190*/  FMUL.FTZ R9, R139, R9 ;  /* 0x000000098b097220 */ /* 0x000fe20000410000 */
[----:B------:R-:W-:Y:S01]  /*51a0*/  FMUL.FTZ R12, R135, R12 ;  /* 0x0000000c870c7220 */ /* 0x000fe20000410000 */
[----:B------:R-:W-:Y:S01]  /*51b0*/  FMUL.FTZ R5, R5, UR5 ;  /* 0x0000000505057c20 */ /* 0x000fe20008410000 */
[----:B------:R-:W-:Y:S01]  /*51c0*/  FMUL.FTZ R13, R133, R13 ;  /* 0x0000000d850d7220 */ /* 0x000fe20000410000 */
[----:B------:R-:W-:Y:S01]  /*51d0*/  FMUL.FTZ R4, R4, UR5 ;  /* 0x0000000504047c20 */ /* 0x000fe20008410000 */
[----:B------:R-:W-:Y:S01]  /*51e0*/  FADD.FTZ R28, -R109, R28 ;  /* 0x0000001c6d1c7221 */ /* 0x000fe20000010100 */
[----:B------:R-:W-:Y:S01]  /*51f0*/  FMUL.FTZ R12, R12, R5 ;  /* 0x000000050c0c7220 */ /* 0x000fe20000410000 */
[----:B------:R-:W-:Y:S01]  /*5200*/  FFMA.FTZ R5, -R113, R113, 1 ;  /* 0x3f80000071057423 */ /* 0x000fe20000010171 */
[----:B------:R-:W-:Y:S01]  /*5210*/  FMUL.FTZ R13, R13, R4 ;  /* 0x000000040d0d7220 */ /* 0x000fe20000410000 */
[----:B------:R-:W-:Y:S01]  /*5220*/  FADD.FTZ R29, -R109, R29 ;  /* 0x0000001d6d1d7221 */ /* 0x000fe20000010100 */
[----:B------:R-:W-:Y:S01]  /*5230*/  FFMA.FTZ R4, -R112, R112, 1 ;  /* 0x3f80000070047423 */ /* 0x000fe20000010170 */
[----:B------:R-:W-:Y:S01]  /*5240*/  FMUL.FTZ R28, R125, R28 ;  /* 0x0000001c7d1c7220 */ /* 0x000fe20000410000 */
[----:B------:R-:W-:Y:S01]  /*5250*/  FMUL.FTZ R5, R5, UR5 ;  /* 0x0000000505057c20 */ /* 0x000fe20008410000 */
[C---:B------:R-:W-:Y:S01]  /*5260*/  FADD.FTZ R24, -R109.reuse, R24 ;  /* 0x000000186d187221 */ /* 0x040fe20000010100 */
[----:B------:R-:W-:Y:S01]  /*5270*/  FMUL.FTZ R29, R124, R29 ;  /* 0x0000001d7c1d7220 */ /* 0x000fe20000410000 */
[----:B--2---:R-:W-:Y:S01]  /*5280*/  F2FP.BF16.F32.PACK_AB R2, R16, R17 ;  /* 0x000000111002723e */ /* 0x004fe200000010ff */
[----:B------:R-:W-:Y:S01]  /*5290*/  FMUL.FTZ R4, R4, UR5 ;  /* 0x0000000504047c20 */ /* 0x000fe20008410000 */
[----:B------:R-:W-:Y:S01]  /*52a0*/  F2FP.BF16.F32.PACK_AB R16, R18, R19 ;  /* 0x000000131210723e */ /* 0x000fe200000010ff */
[----:B------:R-:W-:Y:S01]  /*52b0*/  FADD.FTZ R25, -R109, R25 ;  /* 0x000000196d197221 */ /* 0x000fe20000010100 */
[----:B---3--:R-:W-:Y:S01]  /*52c0*/  FFMA.FTZ R6, -R121, R121, 1 ;  /* 0x3f80000079067423 */ /* 0x008fe20000010179 */
[----:B------:R2:W-:Y:S01]  /*52d0*/  STS [R192+0xa400], R2 ;  /* 0x00a40002c0007388 */ /* 0x0005e20000000800 */
[----:B------:R-:W-:Y:S01]  /*52e0*/  FMUL.FTZ R28, R28, R5 ;  /* 0x000000051c1c7220 */ /* 0x000fe20000410000 */
[----:B------:R-:W-:Y:S01]  /*52f0*/  FMUL.FTZ R24, R130, R24 ;  /* 0x0000001882187220 */ /* 0x000fe20000410000 */
[----:B-1----:R-:W-:Y:S01]  /*5300*/  FFMA.FTZ R7, -R123, R123, 1 ;  /* 0x3f8000007b077423 */ /* 0x002fe2000001017b */
[----:B------:R-:W-:Y:S01]  /*5310*/  FMUL.FTZ R6, R6, UR5 ;  /* 0x0000000506067c20 */ /* 0x000fe20008410000 */
[----:B------:R-:W-:Y:S01]  /*5320*/  FADD.FTZ R14, -R108, R14 ;  /* 0x0000000e6c0e7221 */ /* 0x000fe20000010100 */
[----:B------:R-:W-:Y:S01]  /*5330*/  FFMA.FTZ R5, -R127, R127, 1 ;  /* 0x3f8000007f057423 */ /* 0x000fe2000001017f */
[----:B------:R-:W-:Y:S01]  /*5340*/  FMUL.FTZ R7, R7, UR5 ;  /* 0x0000000507077c20 */ /* 0x000fe20008410000 */
[----:B------:R-:W-:Y:S01]  /*5350*/  FMUL.FTZ R18, R9, R6 ;  /* 0x0000000609127220 */ /* 0x000fe20000410000 */
[----:B------:R-:W-:Y:S01]  /*5360*/  FFMA.FTZ R6, -R114, R114, 1 ;  /* 0x3f80000072067423 */ /* 0x000fe20000010172 */
[----:B------:R-:W-:Y:S01]  /*5370*/  FMUL.FTZ R25, R129, R25 ;  /* 0x0000001981197220 */ /* 0x000fe20000410000 */
[----:B------:R-:W-:Y:S01]  /*5380*/  FMUL.FTZ R19, R8, R7 ;  /* 0x0000000708137220 */ /* 0x000fe20000410000 */
[----:B------:R-:W-:Y:S01]  /*5390*/  FFMA.FTZ R7, -R115, R115, 1 ;  /* 0x3f80000073077423 */ /* 0x000fe20000010173 */
[----:B------:R-:W-:Y:S01]  /*53a0*/  FMUL.FTZ R8, R29, R4 ;  /* 0x000000041d087220 */ /* 0x000fe20000410000 */
[----:B------:R-:W-:Y:S01]  /*53b0*/  FMUL.FTZ R6, R6, UR5 ;  /* 0x0000000506067c20 */ /* 0x000fe20008410000 */
[C---:B------:R-:W-:Y:S01]  /*53c0*/  FADD.FTZ R10, -R108.reuse, R10 ;  /* 0x0000000a6c0a7221 */ /* 0x040fe20000010100 */
[----:B------:R-:W-:Y:S01]  /*53d0*/  FMUL.FTZ R7, R7, UR5 ;  /* 0x0000000507077c20 */ /* 0x000fe20008410000 */
[----:B------:R-:W-:Y:S01]  /*53e0*/  FADD.FTZ R15, -R108, R15 ;  /* 0x0000000f6c0f7221 */ /* 0x000fe20000010100 */
[----:B------:R-:W-:Y:S01]  /*53f0*/  FFMA.FTZ R4, -R126, R126, 1 ;  /* 0x3f8000007e047423 */ /* 0x000fe2000001017e */
[----:B------:R-:W-:Y:S01]  /*5400*/  FMUL.FTZ R14, R186, R14 ;  /* 0x0000000eba0e7220 */ /* 0x000fe20000410000 */
[----:B------:R-:W-:Y:S01]  /*5410*/  FMUL.FTZ R24, R24, R7 ;  /* 0x0000000718187220 */ /* 0x000fe20000410000 */
[----:B------:R-:W-:Y:S01]  /*5420*/  F2FP.BF16.F32.PACK_AB R7, R13, R12 ;  /* 0x0000000c0d07723e */ /* 0x000fe200000010ff */
[----:B------:R-:W-:Y:S01]  /*5430*/  FMUL.FTZ R5, R5, UR5 ;  /* 0x0000000505057c20 */ /* 0x000fe20008410000 */
[----:B------:R-:W-:Y:S01]  /*5440*/  FMUL.FTZ R9, R25, R6 ;  /* 0x0000000619097220 */ /* 0x000fe20000410000 */
[----:B------:R-:W-:Y:S01]  /*5450*/  FMUL.FTZ R12, R188, R10 ;  /* 0x0000000abc0c7220 */ /* 0x000fe20000410000 */
[----:B--2---:R-:W-:Y:S01]  /*5460*/  F2FP.BF16.F32.PACK_AB R2, R18, R19 ;  /* 0x000000131202723e */ /* 0x004fe200000010ff */
[----:B------:R-:W-:Y:S01]  /*5470*/  FMUL.FTZ R15, R185, R15 ;  /* 0x0000000fb90f7220 */ /* 0x000fe20000410000 */
[----:B------:R-:W-:Y:S01]  /*5480*/  FMUL.FTZ R4, R4, UR5 ;  /* 0x0000000504047c20 */ /* 0x000fe20008410000 */
[----:B------:R-:W-:Y:S01]  /*5490*/  FADD.FTZ R11, -R108, R11 ;  /* 0x0000000b6c0b7221 */ /* 0x000fe20000010100 */
[----:B------:R-:W-:Y:S01]  /*54a0*/  FFMA.FTZ R10, -R136, R136, 1 ;  /* 0x3f800000880a7423 */ /* 0x000fe20000010188 */
[----:B------:R1:W-:Y:S01]  /*54b0*/  STS [R191+0xb000], R2 ;  /* 0x00b00002bf007388 */ /* 0x0003e20000000800 */
[----:B------:R-:W-:Y:S01]  /*54c0*/  FFMA.FTZ R6, -R131, R131, 1 ;  /* 0x3f80000083067423 */ /* 0x000fe20000010183 */
[----:B------:R-:W-:Y:S01]  /*54d0*/  FMUL.FTZ R14, R14, R5 ;  /* 0x000000050e0e7220 */ /* 0x000fe20000410000 */
[----:B------:R-:W-:Y:S01]  /*54e0*/  FMUL.FTZ R15, R15, R4 ;  /* 0x000000040f0f7220 */ /* 0x000fe20000410000 */
[----:B------:R-:W-:Y:S01]  /*54f0*/  FADD.FTZ R30, -R108, R30 ;  /* 0x0000001e6c1e7221 */ /* 0x000fe20000010100 */
[----:B------:R-:W-:Y:S01]  /*5500*/  FFMA.FTZ R5, -R117, R117, 1 ;  /* 0x3f80000075057423 */ /* 0x000fe20000010175 */
[----:B------:R-:W-:Y:S01]  /*5510*/  FMUL.FTZ R11, R187, R11 ;  /* 0x0000000bbb0b7220 */ /* 0x000fe20000410000 */
[----:B------:R-:W-:Y:S01]  /*5520*/  FMUL.FTZ R10, R10, UR5 ;  /* 0x000000050a0a7c20 */ /* 0x000fe20008410000 */
[----:B------:R-:W-:Y:S01]  /*5530*/  FMUL.FTZ R6, R6, UR5 ;  /* 0x0000000506067c20 */ /* 0x000fe20008410000 */
[----:B------:R-:W-:Y:S01]  /*5540*/  FADD.FTZ R31, -R108, R31 ;  /* 0x0000001f6c1f7221 */ /* 0x000fe20000010100 */
[----:B------:R-:W-:Y:S01]  /*5550*/  FFMA.FTZ R4, -R116, R116, 1 ;  /* 0x3f80000074047423 */ /* 0x000fe20000010174 */
[----:B------:R-:W-:Y:S01]  /*5560*/  FMUL.FTZ R30, R134, R30 ;  /* 0x0000001e861e7220 */ /* 0x000fe20000410000 */
[----:B------:R-:W-:Y:S01]  /*5570*/  FMUL.FTZ R5, R5, UR5 ;  /* 0x0000000505057c20 */ /* 0x000fe20008410000 */
[----:B------:R-:W-:Y:S01]  /*5580*/  FMUL.FTZ R12, R12, R10 ;  /* 0x0000000a0c0c7220 */ /* 0x000fe20000410000 */
[----:B------:R-:W-:Y:S01]  /*5590*/  FMUL.FTZ R11, R11, R6 ;  /* 0x000000060b0b7220 */ /* 0x000fe20000410000 */
[----:B------:R-:W-:Y:S01]  /*55a0*/  FMUL.FTZ R31, R132, R31 ;  /* 0x0000001f841f7220 */ /* 0x000fe20000410000 */
[----:B------:R-:W-:Y:S01]  /*55b0*/  FMUL.FTZ R4, R4, UR5 ;  /* 0x0000000504047c20 */ /* 0x000fe20008410000 */
[----:B------:R-:W-:Y:S01]  /*55c0*/  FMUL.FTZ R30, R30, R5 ;  /* 0x000000051e1e7220 */ /* 0x000fe20000410000 */
[----:B------:R-:W-:Y:S01]  /*55d0*/  FADD.FTZ R27, -R108, R27 ;  /* 0x0000001b6c1b7221 */ /* 0x000fe20000010100 */
[----:B------:R-:W-:Y:S01]  /*55e0*/  FFMA.FTZ R10, -R122, R122, 1 ;  /* 0x3f8000007a0a7423 */ /* 0x000fe2000001017a */
[----:B------:R-:W-:Y:S01]  /*55f0*/  FMUL.FTZ R5, R31, R4 ;  /* 0x000000041f057220 */ /* 0x000fe20000410000 */
[----:B------:R-:W-:Y:S01]  /*5600*/  F2FP.BF16.F32.PACK_AB R4, R11, R12 ;  /* 0x0000000c0b04723e */ /* 0x000fe200000010ff */
[----:B------:R-:W-:Y:S01]  /*5610*/  FADD.FTZ R26, -R108, R26 ;  /* 0x0000001a6c1a7221 */ /* 0x000fe20000010100 */
[----:B------:R-:W-:Y:S01]  /*5620*/  FFMA.FTZ R6, -R120, R120, 1 ;  /* 0x3f80000078067423 */ /* 0x000fe20000010178 */
[----:B------:R-:W-:Y:S01]  /*5630*/  FMUL.FTZ R27, R137, R27 ;  /* 0x0000001b891b7220 */ /* 0x000fe20000410000 */
[----:B-1----:R-:W-:Y:S01]  /*5640*/  F2FP.BF16.F32.PACK_AB R2, R15, R14 ;  /* 0x0000000e0f02723e */ /* 0x002fe200000010ff */
[----:B------:R-:W-:Y:S01]  /*5650*/  STS [R191+0xb400], R4 ;  /* 0x00b40004bf007388 */ /* 0x000fe20000000800 */
[----:B------:R-:W-:Y:S01]  /*5660*/  FMUL.FTZ R10, R10, UR5 ;  /* 0x000000050a0a7c20 */ /* 0x000fe20008410000 */
[----:B------:R-:W-:Y:S01]  /*5670*/  FMUL.FTZ R26, R138, R26 ;  /* 0x0000001a8a1a7220 */ /* 0x000fe20000410000 */
[----:B------:R-:W-:Y:S01]  /*5680*/  FMUL.FTZ R6, R6, UR5 ;  /* 0x0000000506067c20 */ /* 0x000fe20008410000 */
[----:B------:R-:W-:Y:S01]  /*5690*/  STS [R192+0xb000], R7 ;  /* 0x00b00007c0007388 */ /* 0x000fe20000000800 */
[----:B------:R-:W-:Y:S01]  /*56a0*/  F2FP.BF16.F32.PACK_AB R17, R22, R23 ;  /* 0x000000171611723e */ /* 0x000fe200000010ff */
[----:B------:R-:W-:Y:S01]  /*56b0*/  FMUL.FTZ R26, R26, R10 ;  /* 0x0000000a1a1a7220 */ /* 0x000fe20000410000 */
[----:B------:R-:W-:Y:S01]  /*56c0*/  FMUL.FTZ R6, R27, R6 ;  /* 0x000000061b067220 */ /* 0x000fe20000410000 */
[----:B------:R1:W-:Y:S01]  /*56d0*/  STS [R192+0xb400], R2 ;  /* 0x00b40002c0007388 */ /* 0x0003e20000000800 */
[----:B------:R-:W-:Y:S02]  /*56e0*/  F2FP.BF16.F32.PACK_AB R9, R9, R24 ;  /* 0x000000180909723e */ /* 0x000fe400000010ff */
[----:B------:R-:W-:Y:S01]  /*56f0*/  F2FP.BF16.F32.PACK_AB R8, R8, R28 ;  /* 0x0000001c0808723e */ /* 0x000fe200000010ff */
[----:B------:R-:W-:Y:S01]  /*5700*/  STS [R190+0xa000], R21 ;  /* 0x00a00015be007388 */ /* 0x000fe20000000800 */
[----:B------:R-:W-:Y:S02]  /*5710*/  F2FP.BF16.F32.PACK_AB R6, R6, R26 ;  /* 0x0000001a0606723e */ /* 0x000fe400000010ff */
[----:B------:R-:W-:Y:S01]  /*5720*/  F2FP.BF16.F32.PACK_AB R5, R5, R30 ;  /* 0x0000001e0505723e */ /* 0x000fe200000010ff */
[----:B------:R-:W-:Y:S01]  /*5730*/  STS [R190+0xa400], R16 ;  /* 0x00a40010be007388 */ /* 0x000fe20000000800 */
[----:B------:R-:W-:Y:S02]  /*5740*/  LEA R116, R240, UR4, 0x1 ;  /* 0x00000004f0747c11 */ /* 0x000fe4000f8e08ff */
[----:B------:R-:W-:Y:S01]  /*5750*/  MOV R114, R212 ;  /* 0x000000d400727202 */ /* 0x000fe20000000f00 */
[----:B------:R-:W-:Y:S01]  /*5760*/  STS [R189+0xa000], R20 ;  /* 0x00a00014bd007388 */ /* 0x000fe20000000800 */
[----:B------:R-:W-:Y:S03]  /*5770*/  MOV R115, R211 ;  /* 0x000000d300737202 */ /* 0x000fe60000000f00 */
[----:B------:R-:W-:Y:S04]  /*5780*/  STS [R189+0xa400], R17 ;  /* 0x00a40011bd007388 */ /* 0x000fe80000000800 */
[----:B------:R-:W-:Y:S04]  /*5790*/  STS [R190+0xb000], R9 ;  /* 0x00b00009be007388 */ /* 0x000fe80000000800 */
[----:B------:R-:W-:Y:S01]  /*57a0*/  STS [R190+0xb400], R6 ;  /* 0x00b40006be007388 */ /* 0x000fe20000000800 */
[C---:B-1----:R-:W-:Y:S02]  /*57b0*/  IADD3 R2, R0.reuse, 0x40, RZ ;  /* 0x0000004000027810 */ /* 0x042fe40007ffe0ff */
[----:B------:R-:W-:Y:S01]  /*57c0*/  @P1 IADD3 R2, R0, -0x40, RZ ;  /* 0xffffffc000021810 */ /* 0x000fe20007ffe0ff */
        /* <DEDUP_REMOVED lines=70> */
.L_x_869:
[----:B------:R-:W-:Y:S01]  /*5c30*/  LDSM.16.M88.4 R16, [R174] ;  /* 0x00000000ae10783b */ /* 0x000fe20000000200 */
[--C-:B------:R-:W-:Y:S01]  /*5c40*/  IMAD.IADD R2, R183, 0x1, R128.reuse ;  /* 0x00000001b7027824 */ /* 0x100fe200078e0280 */
[----:B------:R-:W-:Y:S01]  /*5c50*/  LEA R212, P0, R236, R114, 0x2 ;  /* 0x00000072ecd47211 */ /* 0x000fe200078010ff */
[----:B------:R-:W-:Y:S01]  /*5c60*/  IMAD.IADD R112, R174, 0x1, R128 ;  /* 0x00000001ae707824 */ /* 0x000fe200078e0280 */
[----:B------:R-:W1:Y:S01]  /*5c70*/  LDSM.16.MT88.4 R8, [R0+0x2000] ;  /* 0x002000000008783b */ /* 0x000e620000004200 */
[----:B------:R-:W-:Y:S01]  /*5c80*/  IMAD.IADD R113, R128, 0x1, R175 ;  /* 0x0000000180717824 */ /* 0x000fe200078e02af */
[----:B------:R-:W-:Y:S01]  /*5c90*/  LEA.HI.X.SX32 R211, R236, R115, 0x2, P0 ;  /* 0x00000073ecd37211 */ /* 0x000fe200000f16ff */
[----:B------:R-:W-:Y:S01]  /*5ca0*/  ULOP3.LUT UR15, UR7, 0x1, URZ, 0xc0, !UPT ;  /* 0x00000001070f7892 */ /* 0x000fe2000f8ec03f */
[----:B------:R-:W2:Y:S03]  /*5cb0*/  LDSM.16.MT88.4 R20, [R2] ;  /* 0x000000000214783b */ /* 0x000ea60000004200 */
[----:B------:R-:W-:Y:S01]  /*5cc0*/  UISETP.NE.U32.AND UP1, UPT, UR15, 0x1, UPT ;  /* 0x000000010f00788c */ /* 0x000fe2000bf25070 */
[----:B------:R-:W-:Y:S01]  /*5cd0*/  LDSM.16.M88.4 R24, [R175] ;  /* 0x00000000af18783b */ /* 0x000fe20000000200 */
[----:B------:R-:W-:Y:S03]  /*5ce0*/  UIADD3 UR15, UR7, -0x1, URZ ;  /* 0xffffffff070f7890 */ /* 0x000fe6000fffe03f */
        /* <DEDUP_REMOVED lines=40> */
[----:B------:R2:W1:Y:S05]  /*5f70*/  LDSM.16.MT88.4 R108, [R0+0x5800] ;  /* 0x00580000006c783b */ /* 0x00046a0000004200 */
[C---:B---3--:R-:W-:Y:S06]  /*5f80*/  HMMA.16816.F32.BF16 R12, R100.reuse, R24, R12 ;  /* 0x00000018640c723c */ /* 0x048fec000004180c */
[----:B------:R-:W-:Y:S01]  /*5f90*/  HMMA.16816.F32.BF16 R16, R100, R26, R16 ;  /* 0x0000001a6410723c */ /* 0x000fe20000041810 */
[----:B------:R3:W3:Y:S04]  /*5fa0*/  LDSM.16.MT88.4 R24, [R2+0x3800] ;  /* 0x003800000218783b */ /* 0x0006e80000004200 */
[----:B------:R-:W-:Y:S01]  /*5fb0*/  LDSM.16.MT88.4 R100, [R172+0x1000] ;  /* 0x00100000ac64783b */ /* 0x000fe20000004200 */
[C---:B----4-:R-:W-:Y:S06]  /*5fc0*/  HMMA.16816.F32.BF16 R4, R28.reuse, R104, R4 ;  /* 0x000000681c04723c */ /* 0x050fec0000041804 */
[C---:B------:R-:W-:Y:S01]  /*5fd0*/  HMMA.16816.F32.BF16 R8, R28.reuse, R106, R8 ;  /* 0x0000006a1c08723c */ /* 0x040fe20000041808 */
[----:B------:R-:W-:Y:S01]  /*5fe0*/  LDSM.16.MT88.4 R104, [R3+0xd000] ;  /* 0x00d000000368783b */ /* 0x000fe20000004200 */
[----:B--2---:R-:W-:Y:S04]  /*5ff0*/  IMAD.U32 R0, RZ, RZ, UR16 ;  /* 0x00000010ff007e24 */ /* 0x004fe8000f8e00ff */
[C---:B-1----:R-:W-:Y:S06]  /*6000*/  HMMA.16816.F32.BF16 R12, R28.reuse, R20, R12 ;  /* 0x000000141c0c723c */ /* 0x042fec000004180c */
[----:B------:R-:W-:Y:S01]  /*6010*/  HMMA.16816.F32.BF16 R16, R28, R22, R16 ;  /* 0x000000161c10723c */ /* 0x000fe20000041810 */
[----:B---3--:R-:W-:Y:S04]  /*6020*/  IMAD.U32 R2, RZ, RZ, UR28 ;  /* 0x0000001cff027e24 */ /* 0x008fe8000f8e00ff */
[----:B------:R-:W-:Y:S01]  /*6030*/  @P2 IADD3 R20, P3, R237, UR12, RZ ;  /* 0x0000000ced142c10 */ /* 0x000fe2000ff7e0ff */
[C---:B------:R-:W-:Y:S01]  /*6040*/  HMMA.16816.F32.BF16 R4, R32.reuse, R108, R4 ;  /* 0x0000006c2004723c */ /* 0x040fe20000041804 */
[----:B------:R-:W-:Y:S01]  /*6050*/  IMAD.U32 R22, RZ, RZ, UR16 ;  /* 0x00000010ff167e24 */ /* 0x000fe2000f8e00ff */
[----:B------:R-:W-:Y:S03]  /*6060*/  @UP3 UIADD3 UR12, UP2, UR12, -0x100, URZ ;  /* 0xffffff000c0c3890 */ /* 0x000fe6000ff5e03f */
[----:B------:R-:W-:Y:S01]  /*6070*/  @P2 IADD3.X R21, R241, UR11, RZ, P3, !PT ;  /* 0x0000000bf1152c10 */ /* 0x000fe20009ffe4ff */
[C---:B------:R-:W-:Y:S01]  /*6080*/  HMMA.16816.F32.BF16 R8, R32.reuse, R110, R8 ;  /* 0x0000006e2008723c */ /* 0x040fe20000041808 */
[----:B------:R-:W-:Y:S01]  /*6090*/  IMAD.U32 R28, RZ, RZ, UR22 ;  /* 0x00000016ff1c7e24 */ /* 0x000fe2000f8e00ff */
[----:B------:R-:W-:Y:S02]  /*60a0*/  @UP3 UIADD3.X UR11, UR11, -0x1, URZ, UP2, !UPT ;  /* 0xffffffff0b0b3890 */ /* 0x000fe400097fe43f */
[----:B------:R-:W5:Y:S02]  /*60b0*/  @P2 LDG.E R234, desc[UR8][R20.64] ;  /* 0x0000000814ea2981 */ /* 0x000f64000c1e1900 */
[C---:B------:R-:W-:Y:S02]  /*60c0*/  HMMA.16816.F32.BF16 R12, R32.reuse, R24, R12 ;  /* 0x00000018200c723c */ /* 0x040fe4000004180c */
[----:B------:R-:W5:Y:S04]  /*60d0*/  @P2 LDG.E R235, desc[UR8][R20.64+0x20] ;  /* 0x0000200814eb2981 */ /* 0x000f68000c1e1900 */
[----:B------:R-:W-:Y:S01]  /*60e0*/  HMMA.16816.F32.BF16 R16, R32, R26, R16 ;  /* 0x0000001a2010723c */ /* 0x000fe20000041810 */
[----:B------:R-:W5:Y:S01]  /*60f0*/  @P2 LDG.E R232, desc[UR8][R20.64+0x80] ;  /* 0x0000800814e82981 */ /* 0x000f62000c1e1900 */
[----:B------:R-:W-:Y:S03]  /*6100*/  IMAD.U32 R24, RZ, RZ, UR28 ;  /* 0x0000001cff187e24 */ /* 0x000fe6000f8e00ff */
[----:B------:R1:W5:Y:S01]  /*6110*/  @P2 LDG.E R233, desc[UR8][R20.64+0xa0] ;  /* 0x0000a00814e92981 */ /* 0x000362000c1e1900 */
[----:B------:R-:W-:Y:S01]  /*6120*/  IMAD.U32 R25, RZ, RZ, UR22 ;  /* 0x00000016ff197e24 */ /* 0x000fe2000f8e00ff */
[----:B------:R-:W-:Y:S02]  /*6130*/  MOV R26, UR27 ;  /* 0x0000001b001a7c02 */ /* 0x000fe40008000f00 */
[----:B------:R-:W-:Y:S02]  /*6140*/  LDSM.16.MT88.4 R32, [R3+0xc800] ;  /* 0x00c800000320783b */ /* 0x000fe40000004200 */
[----:B-1----:R-:W-:Y:S02]  /*6150*/  IMAD.MOV.U32 R20, RZ, RZ, R212 ;  /* 0x000000ffff147224 */ /* 0x002fe400078e00d4 */
[----:B------:R-:W-:Y:S03]  /*6160*/  IMAD.MOV.U32 R21, RZ, RZ, R211 ;  /* 0x000000ffff157224 */ /* 0x000fe600078e00d3 */
[-C--:B------:R-:W-:Y:S02]  /*6170*/  LEA R22, P3, R22, R20.reuse, 0x2 ;  /* 0x0000001416167211 */ /* 0x080fe400078610ff */
[-C--:B------:R-:W-:Y:S01]  /*6180*/  LEA R28, P2, R28, R20.reuse, 0x2 ;  /* 0x000000141c1c7211 */ /* 0x080fe200078410ff */
[----:B------:R1:W-:Y:S01]  /*6190*/  REDG.E.ADD.F32.FTZ.RN.STRONG.GPU desc[UR8][R20.64], R4 ;  /* 0x00000004140079a6 */ /* 0x0003e2000c10f388 */
[-C--:B------:R-:W-:Y:S01]  /*61a0*/  LEA.HI.X.SX32 R23, R0, R21.reuse, 0x2, P3 ;  /* 0x0000001500177211 */ /* 0x080fe200018f16ff */
[----:B------:R-:W-:Y:S01]  /*61b0*/  IMAD.U32 R0, RZ, RZ, UR27 ;  /* 0x0000001bff007e24 */ /* 0x000fe2000f8e00ff */
[-C--:B------:R-:W-:Y:S02]  /*61c0*/  LEA R24, P0, R24, R20.reuse, 0x2 ;  /* 0x0000001418187211 */ /* 0x080fe400078010ff */
[-C--:B------:R-:W-:Y:S01]  /*61d0*/  LEA.HI.X.SX32 R29, R25, R21.reuse, 0x2, P2 ;  /* 0x00000015191d7211 */ /* 0x080fe200010f16ff */
[----:B------:R2:W-:Y:S01]  /*61e0*/  REDG.E.ADD.F32.FTZ.RN.STRONG.GPU desc[UR8][R22.64], R5 ;  /* 0x00000005160079a6 */ /* 0x0005e2000c10f388 */
[-C--:B------:R-:W-:Y:S01]  /*61f0*/  LEA.HI.X.SX32 R25, R2, R21.reuse, 0x2, P0 ;  /* 0x0000001502197211 */ /* 0x080fe200000f16ff */
[----:B------:R-:W-:Y:S01]  /*6200*/  IMAD.U32 R2, RZ, RZ, UR25 ;  /* 0x00000019ff027e24 */ /* 0x000fe2000f8e00ff */
[-C--:B------:R-:W-:Y:S01]  /*6210*/  LEA R26, P0, R26, R20.reuse, 0x2 ;  /* 0x000000141a1a7211 */ /* 0x080fe200078010ff */
[----:B------:R3:W-:Y:S03]  /*6220*/  REDG.E.ADD.F32.FTZ.RN.STRONG.GPU desc[UR8][R28.64], R6 ;  /* 0x000000061c0079a6 */ /* 0x0007e6000c10f388 */
[-C--:B------:R-:W-:Y:S01]  /*6230*/  LEA.HI.X.SX32 R27, R0, R21.reuse, 0x2, P0 ;  /* 0x00000015001b7211 */ /* 0x080fe200000f16ff */
[----:B------:R4:W-:Y:S01]  /*6240*/  REDG.E.ADD.F32.FTZ.RN.STRONG.GPU desc[UR8][R24.64], R7 ;  /* 0x00000007180079a6 */ /* 0x0009e2000c10f388 */
[----:B------:R-:W-:Y:S03]  /*6250*/  IMAD.U32 R0, RZ, RZ, UR24 ;  /* 0x00000018ff007e24 */ /* 0x000fe6000f8e00ff */
[----:B------:R4:W-:Y:S04]  /*6260*/  REDG.E.ADD.F32.FTZ.RN.STRONG.GPU desc[UR8][R26.64], R8 ;  /* 0x000000081a0079a6 */ /* 0x0009e8000c10f388 */
[----:B------:R-:W-:Y:S01]  /*6270*/  LDSM.16.MT88.4 R28, [R3+0xa800] ;  /* 0x00a80000031c783b */ /* 0x000fe20000004200 */
[----:B-1----:R-:W-:Y:S05]  /*6280*/  IMAD.U32 R4, RZ, RZ, UR24 ;  /* 0x00000018ff047e24 */ /* 0x002fea000f8e00ff */
[-C--:B------:R-:W-:Y:S01]  /*6290*/  LEA R4, P0, R4, R20.reuse, 0x2 ;  /* 0x0000001404047211 */ /* 0x080fe200078010ff */
[----:B--2---:R-:W-:Y:S02]  /*62a0*/  IMAD.U32 R5, RZ, RZ, UR26 ;  /* 0x0000001aff057e24 */ /* 0x004fe4000f8e00ff */
[----:B---3--:R-:W-:Y:S02]  /*62b0*/  IMAD.U32 R6, RZ, RZ, UR25 ;  /* 0x00000019ff067e24 */ /* 0x008fe4000f8e00ff */
[----:B----4-:R-:W-:Y:S03]  /*62c0*/  IMAD.U32 R24, RZ, RZ, UR26 ;  /* 0x0000001aff187e24 */ /* 0x010fe6000f8e00ff */
[-C--:B------:R-:W-:Y:S01]  /*62d0*/  LEA R6, P2, R6, R20.reuse, 0x2 ;  /* 0x0000001406067211 */ /* 0x080fe200078410ff */
[----:B------:R-:W-:Y:S01]  /*62e0*/  IMAD.U32 R26, RZ, RZ, UR21 ;  /* 0x00000015ff1a7e24 */ /* 0x000fe2000f8e00ff */
[-C--:B------:R-:W-:Y:S01]  /*62f0*/  LEA R24, P3, R24, R20.reuse, 0x2 ;  /* 0x0000001418187211 */ /* 0x080fe200078610ff */
[----:B------:R-:W-:Y:S01]  /*6300*/  IMAD.U32 R8, RZ, RZ, UR18 ;  /* 0x00000012ff087e24 */ /* 0x000fe2000f8e00ff */
[-C--:B------:R-:W-:Y:S01]  /*6310*/  LEA.HI.X.SX32 R7, R2, R21.reuse, 0x2, P2 ;  /* 0x0000001502077211 */ /* 0x080fe200010f16ff */
[----:B------:R-:W-:Y:S01]  /*6320*/  IMAD.U32 R2, RZ, RZ, UR17 ;  /* 0x00000011ff027e24 */ /* 0x000fe2000f8e00ff */
[-C--:B------:R-:W-:Y:S02]  /*6330*/  LEA.HI.X.SX32 R25, R5, R21.reuse, 0x2, P3 ;  /* 0x0000001505197211 */ /* 0x080fe400018f16ff */
[-C--:B------:R-:W-:Y:S01]  /*6340*/  LEA.HI.X.SX32 R5, R0, R21.reuse, 0x2, P0 ;  /* 0x0000001500057211 */ /* 0x080fe200000f16ff */
[----:B------:R-:W-:Y:S01]  /*6350*/  IMAD.U32 R0, RZ, RZ, UR23 ;  /* 0x00000017ff007e24 */ /* 0x000fe2000f8e00ff */
[-C--:B------:R-:W-:Y:S01]  /*6360*/  LEA R26, P6, R26, R20.reuse, 0x2 ;  /* 0x000000141a1a7211 */ /* 0x080fe200078c10ff */
[----:B------:R1:W-:Y:S01]  /*6370*/  REDG.E.ADD.F32.FTZ.RN.STRONG.GPU desc[UR8][R24.64], R9 ;  /* 0x00000009180079a6 */ /* 0x0003e2000c10f388 */
[-C--:B------:R-:W-:Y:S03]  /*6380*/  LEA R8, P3, R8, R20.reuse, 0x2 ;  /* 0x0000001408087211 */ /* 0x080fe600078610ff */
[----:B------:R2:W-:Y:S04]  /*6390*/  REDG.E.ADD.F32.FTZ.RN.STRONG.GPU desc[UR8][R6.64], R10 ;  /* 0x0000000a060079a6 */ /* 0x0005e8000c10f388 */
[----:B------:R3:W-:Y:S04]  /*63a0*/  REDG.E.ADD.F32.FTZ.RN.STRONG.GPU desc[UR8][R4.64], R11 ;  /* 0x0000000b040079a6 */ /* 0x0007e8000c10f388 */
[----:B------:R-:W-:Y:S04]  /*63b0*/  REDG.E.ADD.F32.FTZ.RN.STRONG.GPU desc[UR8][R20.64+0x80], R12 ;  /* 0x0000800c140079a6 */ /* 0x000fe8000c10f388 */
[----:B------:R-:W-:Y:S01]  /*63c0*/  REDG.E.ADD.F32.FTZ.RN.STRONG.GPU desc[UR8][R22.64+0x80], R13 ;  /* 0x0000800d160079a6 */ /* 0x000fe2000c10f388 */
[----:B-1----:R-:W-:Y:S01]  /*63d0*/  MOV R24, UR20 ;  /* 0x0000001400187c02 */ /* 0x002fe20008000f00 */
[----:B------:R-:W-:Y:S02]  /*63e0*/  IMAD.U32 R9, RZ, RZ, UR20 ;  /* 0x00000014ff097e24 */ /* 0x000fe4000f8e00ff */
[----:B--2---:R-:W-:Y:S01]  /*63f0*/  IMAD.U32 R10, RZ, RZ, UR19 ;  /* 0x00000013ff0a7e24 */ /* 0x004fe2000f8e00ff */
[-C--:B------:R-:W-:Y:S01]  /*6400*/  LEA R24, P5, R24, R20.reuse, 0x2 ;  /* 0x0000001418187211 */ /* 0x080fe200078a10ff */
[----:B------:R-:W-:Y:S02]  /*6410*/  IMAD.U32 R7, RZ, RZ, UR19 ;  /* 0x00000013ff077e24 */ /* 0x000fe4000f8e00ff */
[----:B---3--:R-:W-:Y:S01]  /*6420*/  IMAD.U32 R11, RZ, RZ, UR21 ;  /* 0x00000015ff0b7e24 */ /* 0x008fe2000f8e00ff */
[-C--:B------:R-:W-:Y:S01]  /*6430*/  LEA R10, P4, R10, R20.reuse, 0x2 ;  /* 0x000000140a0a7211 */ /* 0x080fe200078810ff */
[----:B------:R-:W-:Y:S01]  /*6440*/  IMAD.U32 R6, RZ, RZ, UR17 ;  /* 0x00000011ff067e24 */ /* 0x000fe2000f8e00ff */
[-C--:B------:R-:W-:Y:S01]  /*6450*/  LEA.HI.X.SX32 R25, R9, R21.reuse, 0x2, P5 ;  /* 0x0000001509197211 */ /* 0x080fe200028f16ff */
[----:B------:R-:W-:Y:S01]  /*6460*/  IMAD.U32 R4, RZ, RZ, UR23 ;  /* 0x00000017ff047e24 */ /* 0x000fe2000f8e00ff */
[-C--:B------:R-:W-:Y:S02]  /*6470*/  LEA.HI.X.SX32 R27, R11, R21.reuse, 0x2, P6 ;  /* 0x000000150b1b7211 */ /* 0x080fe400030f16ff */
[-C--:B------:R-:W-:Y:S02]  /*6480*/  LEA.HI.X.SX32 R11, R7, R21.reuse, 0x2, P4 ;  /* 0x00000015070b7211 */ /* 0x080fe400020f16ff */
[----:B------:R-:W-:Y:S01]  /*6490*/  MOV R5, UR18 ;  /* 0x0000001200057c02 */ /* 0x000fe20008000f00 */
[----:B------:R-:W-:Y:S01]  /*64a0*/  REDG.E.ADD.F32.FTZ.RN.STRONG.GPU desc[UR8][R26.64], R14 ;  /* 0x0000000e1a0079a6 */ /* 0x000fe2000c10f388 */
        /* <DEDUP_REMOVED lines=15> */
[----:B------:R-:W-:Y:S04]  /*65a0*/  REDG.E.ADD.F32.FTZ.RN.STRONG.GPU desc[UR8][R4.64], R19 ;  /* 0x00000013040079a6 */ /* 0x000fe8000c10f388 */
        /* <DEDUP_REMOVED lines=51> */
[----:B------:R-:W-:Y:S01]  /*68e0*/  F2FP.BF16.F32.PACK_AB R36, R37, R36 ;  /* 0x000000242524723e */ /* 0x000fe200000010ff */
[----:B------:R-:W-:Y:S01]  /*68f0*/  UISETP.NE.AND UP0, UPT, UR31, -0x1, UPT ;  /* 0xffffffff1f00788c */ /* 0x000fe2000bf05270 */
[----:B------:R-:W-:Y:S01]  /*6900*/  F2FP.BF16.F32.PACK_AB R38, R39, R38 ;  /* 0x000000262726723e */ /* 0x000fe200000010ff */
[----:B------:R-:W-:Y:S01]  /*6910*/  USHF.L.U32 UR19, UR30, 0x7, URZ ;  /* 0x000000071e137899 */ /* 0x000fe2000800063f */
        /* <DEDUP_REMOVED lines=44> */
[----:B------:R-:W-:Y:S01]  /*6be0*/  STS [R244], R17 ;  /* 0x00000011f4007388 */ /* 0x000fe20000000800 */
[----:B------:R-:W-:Y:S01]  /*6bf0*/  F2FP.BF16.F32.PACK_AB R8, R8, R86 ;  /* 0x000000560808723e */ /* 0x000fe200000010ff */
[----:B------:R-:W-:Y:S01]  /*6c00*/  @UP0 UIADD3 UR5, UR29, UR31, URZ ;  /* 0x0000001f1d050290 */ /* 0x000fe2000fffe03f */
[----:B------:R-:W-:Y:S01]  /*6c10*/  F2FP.BF16.F32.PACK_AB R4, R4, R98 ;  /* 0x000000620404723e */ /* 0x000fe200000010ff */
[----:B------:R-:W-:Y:S01]  /*6c20*/  STS [R244+0x400], R16 ;  /* 0x00040010f4007388 */ /* 0x000fe20000000800 */
[----:B------:R-:W-:Y:S01]  /*6c30*/  F2FP.BF16.F32.PACK_AB R5, R5, R96 ;  /* 0x000000600505723e */ /* 0x000fe200000010ff */
[----:B------:R-:W-:Y:S01]  /*6c40*/  @UP0 ULDC.64 UR10, c[0x0][0x450] ;  /* 0x00011400000a0ab9 */ /* 0x000fe20000000a00 */
[----:B------:R-:W-:Y:S01]  /*6c50*/  F2FP.BF16.F32.PACK_AB R7, R7, R88 ;  /* 0x000000580707723e */ /* 0x000fe200000010ff */
[----:B------:R-:W-:Y:S01]  /*6c60*/  STS [R247], R13 ;  /* 0x0000000df7007388 */ /* 0x000fe20000000800 */
[----:B------:R-:W-:Y:S01]  /*6c70*/  F2FP.BF16.F32.PACK_AB R6, R6, R90 ;  /* 0x0000005a0606723e */ /* 0x000fe200000010ff */
[----:B------:R-:W-:Y:S01]  /*6c80*/  @UP0 UIMAD.WIDE.U32 UR12, UR5, UR10, URZ ;  /* 0x0000000a050c02a5 */ /* 0x000fe2000f8e003f */
[----:B------:R-:W-:Y:S01]  /*6c90*/  F2FP.BF16.F32.PACK_AB R2, R2, R92 ;  /* 0x0000005c0202723e */ /* 0x000fe200000010ff */
[----:B------:R-:W-:Y:S01]  /*6ca0*/  STS [R248], R12 ;  /* 0x0000000cf8007388 */ /* 0x000fe20000000800 */
[----:B------:R-:W-:Y:S01]  /*6cb0*/  F2FP.BF16.F32.PACK_AB R0, R0, R94 ;  /* 0x0000005e0000723e */ /* 0x000fe200000010ff */
[----:B------:R-:W-:Y:S01]  /*6cc0*/  @UP0 UIMAD UR5, UR5, UR11, URZ ;  /* 0x0000000b050502a4 */ /* 0x000fe2000f8e023f */
[----:B------:R-:W-:Y:S01]  /*6cd0*/  F2FP.BF16.F32.PACK_AB R40, R41, R40 ;  /* 0x000000282928723e */ /* 0x000fe200000010ff */
[----:B------:R-:W-:Y:S01]  /*6ce0*/  STS [R244+0x2000], R15 ;  /* 0x0020000ff4007388 */ /* 0x000fe20000000800 */
[----:B------:R-:W-:Y:S01]  /*6cf0*/  F2FP.BF16.F32.PACK_AB R42, R43, R42 ;  /* 0x0000002a2b2a723e */ /* 0x000fe200000010ff */
[----:B------:R-:W-:Y:S01]  /*6d00*/  @UP0 UIADD3 UR20, UR13, UR5, URZ ;  /* 0x000000050d140290 */ /* 0x000fe2000fffe03f */
[----:B------:R-:W-:Y:S01]  /*6d10*/  F2FP.BF16.F32.PACK_AB R44, R45, R44 ;  /* 0x0000002c2d2c723e */ /* 0x000fe200000010ff */
[----:B------:R-:W-:Y:S01]  /*6d20*/  STS [R244+0x2400], R14 ;  /* 0x0024000ef4007388 */ /* 0x000fe20000000800 */
[----:B------:R-:W-:Y:S01]  /*6d30*/  F2FP.BF16.F32.PACK_AB R46, R47, R46 ;  /* 0x0000002e2f2e723e */ /* 0x000fe200000010ff */
[----:B------:R-:W-:Y:S01]  /*6d40*/  @UP0 UMOV UR7, UR12 ;  /* 0x0000000c00070c82 */ /* 0x000fe20008000000 */
[----:B------:R-:W-:Y:S01]  /*6d50*/  F2FP.BF16.F32.PACK_AB R52, R53, R52 ;  /* 0x000000343534723e */ /* 0x000fe200000010ff */
[----:B------:R-:W-:Y:S01]  /*6d60*/  STS [R247+0x2000], R11 ;  /* 0x0020000bf7007388 */ /* 0x000fe20000000800 */
[----:B------:R-:W-:-:S02]  /*6d70*/  F2FP.BF16.F32.PACK_AB R54, R55, R54 ;  /* 0x000000363736723e */ /* 0x000fc400000010ff */
[----:B------:R-:W-:Y:S01]  /*6d80*/  F2FP.BF16.F32.PACK_AB R64, R65, R64 ;  /* 0x000000404140723e */ /* 0x000fe200000010ff */
[----:B------:R-:W-:Y:S01]  /*6d90*/  STS [R247+0x2400], R10 ;  /* 0x0024000af7007388 */ /* 0x000fe20000000800 */
[----:B------:R-:W-:Y:S02]  /*6da0*/  F2FP.BF16.F32.PACK_AB R66, R67, R66 ;  /* 0x000000424342723e */ /* 0x000fe400000010ff */
[----:B------:R-:W-:Y:S01]  /*6db0*/  F2FP.BF16.F32.PACK_AB R56, R57, R56 ;  /* 0x000000383938723e */ /* 0x000fe200000010ff */
[----:B------:R-:W-:Y:S01]  /*6dc0*/  STS [R245], R9 ;  /* 0x00000009f5007388 */ /* 0x000fe20000000800 */
[----:B------:R-:W-:Y:S02]  /*6dd0*/  F2FP.BF16.F32.PACK_AB R58, R59, R58 ;  /* 0x0000003a3b3a723e */ /* 0x000fe400000010ff */
[----:B------:R-:W-:Y:S01]  /*6de0*/  F2FP.BF16.F32.PACK_AB R60, R61, R60 ;  /* 0x0000003c3d3c723e */ /* 0x000fe200000010ff */
[----:B------:R-:W-:Y:S01]  /*6df0*/  STS [R245+0x400], R8 ;  /* 0x00040008f5007388 */ /* 0x000fe20000000800 */
[----:B------:R-:W-:-:S02]  /*6e00*/  F2FP.BF16.F32.PACK_AB R62, R63, R62 ;  /* 0x0000003e3f3e723e */ /* 0x000fc400000010ff */
[----:B------:R-:W-:Y:S01]  /*6e10*/  PLOP3.LUT P0, PT, PT, PT, UP0, 0x80, 0x0 ;  /* 0x000000000000781c */ /* 0x000fe20003f0f008 */
[----:B------:R1:W-:Y:S04]  /*6e20*/  STS [R246+0x400], R4 ;  /* 0x00040004f6007388 */ /* 0x0003e80000000800 */
[----:B------:R-:W-:Y:S04]  /*6e30*/  STS [R246], R5 ;  /* 0x00000005f6007388 */ /* 0x000fe80000000800 */
[----:B------:R-:W-:Y:S04]  /*6e40*/  STS [R245+0x2000], R7 ;  /* 0x00200007f5007388 */ /* 0x000fe80000000800 */
[----:B------:R-:W-:Y:S04]  /*6e50*/  STS [R245+0x2400], R6 ;  /* 0x00240006f5007388 */ /* 0x000fe80000000800 */
[----:B------:R-:W-:Y:S04]  /*6e60*/  STS [R246+0x2000], R2 ;  /* 0x00200002f6007388 */ /* 0x000fe80000000800 */
        /* <DEDUP_REMOVED lines=33> */
.L_x_871:
        /* <DEDUP_REMOVED lines=23> */
.L_x_872:
[----:B------:R-:W-:Y:S01]  /*71f0*/  BAR.SYNC.DEFER_BLOCKING 0x0 ;  /* 0x0000000000007b1d */ /* 0x000fe20000010000 */
[----:B------:R-:W-:Y:S01]  /*7200*/  IMAD.SHL.U32 R6, R2, 0x8, RZ ;  /* 0x0000000802067824 */ /* 0x000fe200078e00ff */
[----:B------:R-:W-:Y:S01]  /*7210*/  USHF.R.S32.HI UR16, URZ, 0x1f, UR19 ;  /* 0x0000001f3f107899 */ /* 0x000fe20008011413 */
[----:B------:R-:W-:Y:S01]  /*7220*/  IMAD.U32 R2, RZ, RZ, UR10 ;  /* 0x0000000aff027e24 */ /* 0x000fe2000f8e00ff */
[----:B------:R-:W-:Y:S01]  /*7230*/  UIMAD UR6, UR30, -0x80, UR6 ;  /* 0xffffff801e0678a4 */ /* 0x000fe2000f8e0206 */
[----:B------:R-:W-:Y:S01]  /*7240*/  SHF.R.S32.HI R0, RZ, 0x3, R0 ;  /* 0x00000003ff007819 */ /* 0x000fe20000011400 */
[----:B------:R-:W-:Y:S01]  /*7250*/  UIMAD UR5, UR16, UR10, URZ ;  /* 0x0000000a100572a4 */ /* 0x000fe2000f8e023f */
[--C-:B------:R-:W-:Y:S01]  /*7260*/  SHF.R.S32.HI R7, RZ, 0x1f, R6.reuse ;  /* 0x0000001fff077819 */ /* 0x100fe20000011406 */
[----:B------:R-:W-:Y:S01]  /*7270*/  USHF.R.S32.HI UR21, URZ, 0x1f, UR56 ;  /* 0x0000001f3f157899 */ /* 0x000fe20008011438 */
[----:B------:R-:W-:Y:S01]  /*7280*/  BSSY B0, `(.L_x_873) ;  /* 0x0000024000007945 */ /* 0x000fe20003800000 */
[----:B------:R-:W-:Y:S01]  /*7290*/  UIMAD UR5, UR19, UR11, UR5 ;  /* 0x0000000b130572a4 */ /* 0x000fe2000f8e0205 */
[----:B------:R-:W-:Y:S01]  /*72a0*/  ISETP.GE.AND P4, PT, R0, UR6, PT ;  /* 0x0000000600007c0c */ /* 0x000fe2000bf86270 */
[----:B------:R-:W-:Y:S01]  /*72b0*/  IMAD.WIDE.U32 R4, R2, UR19, R6 ;  /* 0x0000001302047c25 */ /* 0x000fe2000f8e0006 */
[----:B------:R-:W-:Y:S01]  /*72c0*/  ULDC.64 UR14, c[0x0][0x468] ;  /* 0x00011a00000e7ab9 */ /* 0x000fe20000000a00 */
[----:B------:R-:W-:-:S02]  /*72d0*/  SHF.R.S32.HI R32, RZ, 0x1f, R0 ;  /* 0x0000001fff207819 */ /* 0x000fc40000011400 */
[----:B------:R-:W-:Y:S01]  /*72e0*/  MOV R2, UR5 ;  /* 0x0000000500027c02 */ /* 0x000fe20008000f00 */
[----:B------:R-:W-:Y:S01]  /*72f0*/  UIMAD UR5, UR21, UR14, URZ ;  /* 0x0000000e150572a4 */ /* 0x000fe2000f8e023f */
[----:B------:R-:W-:Y:S01]  /*7300*/  IADD3 R4, P0, R4, UR7, RZ ;  /* 0x0000000704047c10 */ /* 0x000fe2000ff1e0ff */
[----:B------:R-:W-:Y:S02]  /*7310*/  VIADD R8, R0, 0x20 ;  /* 0x0000002000087836 */ /* 0x000fe40000000000 */
[----:B------:R-:W-:Y:S01]  /*7320*/  UIMAD UR15, UR56, UR15, UR5 ;  /* 0x0000000f380f72a4 */ /* 0x000fe2000f8e0205 */
[----:B------:R-:W-:Y:S01]  /*7330*/  IADD3.X R5, R5, UR20, R2, P0, !PT ;  /* 0x0000001405057c10 */ /* 0x000fe200087fe402 */
[----:B------:R-:W-:Y:S01]  /*7340*/  IMAD.U32 R2, RZ, RZ, UR14 ;  /* 0x0000000eff027e24 */ /* 0x000fe2000f8e00ff */
[----:B------:R1:W2:Y:S01]  /*7350*/  LDS.128 R16, [R116+0x7000] ;  /* 0x0070000074107984 */ /* 0x0002a20000000c00 */
[----:B------:R-:W-:Y:S01]  /*7360*/  ISETP.GE.AND P3, PT, R8, UR6, PT ;  /* 0x0000000608007c0c */ /* 0x000fe2000bf66270 */
[----:B------:R-:W-:-:S02]  /*7370*/  VIADD R9, R0, 0x40 ;  /* 0x0000004000097836 */ /* 0x000fc40000000000 */
[----:B------:R1:W4:Y:S01]  /*7380*/  LDS.128 R20, [R116+0xb000] ;  /* 0x00b0000074147984 */ /* 0x0003220000000c00 */
[----:B------:R-:W-:Y:S02]  /*7390*/  IMAD.WIDE.U32 R4, R2, UR56, R4 ;  /* 0x0000003802047c25 */ /* 0x000fe4000f8e0004 */
[----:B------:R-:W-:Y:S01]  /*73a0*/  ISETP.GE.AND P2, PT, R9, UR6, PT ;  /* 0x0000000609007c0c */ /* 0x000fe2000bf46270 */
[----:B------:R1:W1:Y:S01]  /*73b0*/  LDS.128 R24, [R116+0xc000] ;  /* 0x00c0000074187984 */ /* 0x0002620000000c00 */
[----:B------:R-:W-:Y:S01]  /*73c0*/  VIADD R8, R0, 0x60 ;  /* 0x0000006000087836 */ /* 0x000fe20000000000 */
[----:B------:R-:W-:Y:S02]  /*73d0*/  IADD3 R2, R5, UR15, RZ ;  /* 0x0000000f05027c10 */ /* 0x000fe4000fffe0ff */
[----:B------:R1:W1:Y:S02]  /*73e0*/  LDS.128 R28, [R116+0xd000] ;  /* 0x00d00000741c7984 */ /* 0x0002640000000c00 */
[----:B------:R-:W-:Y:S01]  /*73f0*/  ISETP.GE.AND P1, PT, R8, UR6, PT ;  /* 0x0000000608007c0c */ /* 0x000fe2000bf26270 */
[----:B------:R-:W-:-:S12]  /*7400*/  @P4 BRA `(.L_x_874) ;  /* 0x00000000002c4947 */ /* 0x000fd80003800000 */
        /* <DEDUP_REMOVED lines=11> */
.L_x_874:
[----:B------:R-:W-:Y:S05]  /*74c0*/  BSYNC B0 ;  /* 0x0000000000007941 */ /* 0x000fea0003800000 */
.L_x_873:
        /* <DEDUP_REMOVED lines=14> */
.L_x_876:
[----:B------:R-:W-:Y:S05]  /*75b0*/  BSYNC B0 ;  /* 0x0000000000007941 */ /* 0x000fea0003800000 */
.L_x_875:
        /* <DEDUP_REMOVED lines=15> */
.L_x_878:
[----:B------:R-:W-:Y:S05]  /*76b0*/  BSYNC B0 ;  /* 0x0000000000007941 */ /* 0x000fea0003800000 */
.L_x_877:
        /* <DEDUP_REMOVED lines=8> */
[C---:B------:R-:W-:Y:S02]  /*7740*/  IMAD R2, R10.reuse, UR11, R11 ;  /* 0x0000000b0a027c24 */ /* 0x040fe4000f8e020b */
[----:B------:R-:W-:-:S03]  /*7750*/  IMAD.WIDE.U32 R8, R10, UR10, R4 ;  /* 0x0000000a0a087c25 */ /* 0x000fc6000f8e0004 */
[----:B------:R-:W-:Y:S02]  /*7760*/  LEA R4, P0, R8, UR6, 0x1 ;  /* 0x0000000608047c11 */ /* 0x000fe4000f8008ff */
[----:B------:R-:W-:-:S04]  /*7770*/  IADD3 R2, R9, R2, RZ ;  /* 0x0000000209027210 */ /* 0x000fc80007ffe0ff */
[----:B------:R-:W-:-:S05]  /*7780*/  LEA.HI.X R5, R8, UR7, R2, 0x1, P0 ;  /* 0x0000000708057c11 */ /* 0x000fca00080f0c02 */
[----:B-1----:R1:W-:Y:S02]  /*7790*/  STG.E.128 desc[UR8][R4.64], R12 ;  /* 0x0000000c04007986 */ /* 0x0023e4000c101d08 */
.L_x_880:
[----:B------:R-:W-:Y:S05]  /*77a0*/  BSYNC B0 ;  /* 0x0000000000007941 */ /* 0x000fea0003800000 */
.L_x_879:
[----:B-1----:R1:W1:Y:S01]  /*77b0*/  LDS.128 R12, [R116+0xa000] ;  /* 0x00a00000740c7984 */ /* 0x0022620000000c00 */
[----:B------:R-:W-:Y:S01]  /*77c0*/  UIMAD UR5, UR16, UR12, URZ ;  /* 0x0000000c100572a4 */ /* 0x000fe2000f8e023f */
[----:B------:R-:W-:Y:S01]  /*77d0*/  IMAD.U32 R2, RZ, RZ, UR12 ;  /* 0x0000000cff027e24 */ /* 0x000fe2000f8e00ff */
[----:B------:R-:W-:Y:S01]  /*77e0*/  USHF.R.S32.HI UR10, URZ, 0x1f, UR56 ;  /* 0x0000001f3f0a7899 */ /* 0x000fe20008011438 */
[----:B------:R-:W-:Y:S01]  /*77f0*/  BSSY B0, `(.L_x_881) ;  /* 0x0000017000007945 */ /* 0x000fe20003800000 */
[----:B------:R-:W-:Y:S01]  /*7800*/  UIMAD UR5, UR19, UR13, UR5 ;  /* 0x0000000d130572a4 */ /* 0x000fe2000f8e0205 */
[----:B------:R-:W-:Y:S01]  /*7810*/  IMAD.WIDE.U32 R6, R2, UR19, R6 ;  /* 0x0000001302067c25 */ /* 0x000fe2000f8e0006 */
[----:B------:R-:W-:-:S04]  /*7820*/  ULDC.64 UR6, c[0x0][0x470] ;  /* 0x00011c0000067ab9 */ /* 0x000fc80000000a00 */
[----:B------:R-:W-:Y:S01]  /*7830*/  IMAD.U32 R2, RZ, RZ, UR5 ;  /* 0x00000005ff027e24 */ /* 0x000fe2000f8e00ff */
[----:B------:R-:W-:Y:S01]  /*7840*/  IADD3 R4, P0, R6, UR17, RZ ;  /* 0x0000001106047c10 */ /* 0x000fe2000ff1e0ff */
[----:B------:R-:W-:-:S03]  /*7850*/  UIMAD UR5, UR10, UR6, URZ ;  /* 0x000000060a0572a4 */ /* 0x000fc6000f8e023f */
        /* <DEDUP_REMOVED lines=16> */
.L_x_882:
[----:B------:R-:W-:Y:S05]  /*7960*/  BSYNC B0 ;  /* 0x0000000000007941 */ /* 0x000fea0003800000 */
.L_x_881:
        /* <DEDUP_REMOVED lines=14> */
.L_x_884:
[----:B------:R-:W-:Y:S05]  /*7a50*/  BSYNC B0 ;  /* 0x0000000000007941 */ /* 0x000fea0003800000 */
.L_x_883:
        /* <DEDUP_REMOVED lines=14> */
.L_x_886:
[----:B------:R-:W-:Y:S05]  /*7b40*/  BSYNC B0 ;  /* 0x0000000000007941 */ /* 0x000fea0003800000 */
.L_x_885:
        /* <DEDUP_REMOVED lines=12> */
[----:B------:R1:W-:Y:S01]  /*7c10*/  STG.E.128 desc[UR8][R4.64], R28 ;  /* 0x0000001c04007986 */ /* 0x0003e2000c101d08 */
[----:B------:R-:W-:Y:S05]  /*7c20*/  BRA `(.L_x_887) ;  /* 0x0000000c001c7947 */ /* 0x000fea0003800000 */
.L_x_867:
        /* <DEDUP_REMOVED lines=25> */
.L_x_888:
        /* <DEDUP_REMOVED lines=23> */
.L_x_889:
        /* <DEDUP_REMOVED lines=14> */
[----:B------:R-:W-:Y:S01]  /*8010*/  ISETP.GE.AND P4, PT, R0, UR6, PT ;  /* 0x0000000600007c0c */ /* 0x000fe2000bf86270 */
        /* <DEDUP_REMOVED lines=20> */
.L_x_891:
[----:B------:R-:W-:Y:S05]  /*8160*/  BSYNC B0 ;  /* 0x0000000000007941 */ /* 0x000fea0003800000 */
.L_x_890:
        /* <DEDUP_REMOVED lines=14> */
.L_x_893:
[----:B------:R-:W-:Y:S05]  /*8250*/  BSYNC B0 ;  /* 0x0000000000007941 */ /* 0x000fea0003800000 */
.L_x_892:
        /* <DEDUP_REMOVED lines=14> */
.L_x_895:
[----:B------:R-:W-:Y:S05]  /*8340*/  BSYNC B0 ;  /* 0x0000000000007941 */ /* 0x000fea0003800000 */
.L_x_894:
        /* <DEDUP_REMOVED lines=14> */
.L_x_897:
[----:B------:R-:W-:Y:S05]  /*8430*/  BSYNC B0 ;  /* 0x0000000000007941 */ /* 0x000fea0003800000 */
.L_x_896:
        /* <DEDUP_REMOVED lines=16> */
[----:B----4-:R-:W-:Y:S01]  /*8540*/  MOV R6, R4 ;  /* 0x0000000400067202 */ /* 0x010fe20000000f00 */
        /* <DEDUP_REMOVED lines=9> */
.L_x_899:
[----:B------:R-:W-:Y:S05]  /*85e0*/  BSYNC B0 ;  /* 0x0000000000007941 */ /* 0x000fea0003800000 */
.L_x_898:
[----:B------:R-:W-:Y:S04]  /*85f0*/  BSSY B0, `(.L_x_900) ;  /* 0x000000e000007945 */ /* 0x000fe80003800000 */
[----:B------:R-:W-:Y:S05]  /*8600*/  @P3 BRA `(.L_x_901) ;  /* 0x0000000000303947 */ /* 0x000fea0003800000 */
[----:B----4-:R-:W-:Y:S01]  /*8610*/  IADD3 R8, P0, R0, 0x20, RZ ;  /* 0x0000002000087810 */ /* 0x010fe20007f1e0ff */
        /* <DEDUP_REMOVED lines=11> */
.L_x_901:
[----:B------:R-:W-:Y:S05]  /*86d0*/  BSYNC B0 ;  /* 0x0000000000007941 */ /* 0x000fea0003800000 */
.L_x_900:
        /* <DEDUP_REMOVED lines=14> */
.L_x_903:
[----:B------:R-:W-:Y:S05]  /*87c0*/  BSYNC B0 ;  /* 0x0000000000007941 */ /* 0x000fea0003800000 */
.L_x_902:
[----:B------:R-:W-:Y:S05]  /*87d0*/  @P1 BRA `(.L_x_887) ;  /* 0x0000000000301947 */ /* 0x000fea0003800000 */
[----:B------:R-:W-:Y:S01]  /*87e0*/  IADD3 R0, P0, R0, 0x60, RZ ;  /* 0x0000006000007810 */ /* 0x000fe20007f1e0ff */
[----:B----4-:R-:W-:Y:S01]  /*87f0*/  IMAD.MOV.U32 R6, RZ, RZ, R4 ;  /* 0x000000ffff067224 */ /* 0x010fe200078e0004 */
        /* <DEDUP_REMOVED lines=10> */
.L_x_887:
[----:B------:R-:W-:Y:S05]  /*88a0*/  BSYNC B1 ;  /* 0x0000000000017941 */ /* 0x000fea0003800000 */
.L_x_862:
[----:B------:R-:W-:Y:S01]  /*88b0*/  R2UR UR6, R249 ;  /* 0x00000000f90672ca */ /* 0x000fe200000e0000 */
[----:B------:R-:W-:Y:S02]  /*88c0*/  ULDC UR5, c[0x0][0xc] ;  /* 0x0000030000057ab9 */ /* 0x000fe40000000800 */
[----:B------:R-:W-:-:S10]  /*88d0*/  UIADD3 UR30, UR5, UR30, URZ ;  /* 0x0000001e051e7290 */ /* 0x000fd4000fffe03f */
[----:B------:R-:W-:-:S06]  /*88e0*/  UISETP.GE.AND UP0, UPT, UR30, UR6, UPT ;  /* 0x000000061e00728c */ /* 0x000fcc000bf06270 */
[----:B------:R-:W-:-:S13]  /*88f0*/  PLOP3.LUT P0, PT, PT, PT, UP0, 0x80, 0x0 ;  /* 0x000000000000781c */ /* 0x000fda0003f0f008 */
[----:B------:R-:W-:Y:S05]  /*8900*/  @P0 BRA `(.L_x_904) ;  /* 0x0000000000040947 */ /* 0x000fea0003800000 */
[----:B------:R-:W-:Y:S05]  /*8910*/  BRA `(.L_x_905) ;  /* 0xffffff8000387947 */ /* 0x000fea000383ffff */
.L_x_904:
[----:B------:R-:W-:Y:S05]  /*8920*/  EXIT ;  /* 0x000000000000794d */ /* 0x000fea0003800000 */
.L_x_906:
        /* <DEDUP_REMOVED lines=13> */
.L_x_2471:


//--------------------- .text._ZN5flash44flash_bwd_dq_dk_dv_loop_seqk_parallel_kernelI23Flash_bwd_kernel_traitsILi64ELi64ELi128ELi8ELi2ELi4ELi4ELb1ELb0EN7cutlass10bfloat16_tE19Flash_kernel_traitsILi64ELi64ELi128ELi8ES3_EELb1ELb0ELb0ELb0ELb0ELb0ELb0EEEvNS_16Flash_bwd_paramsE --------------------------
	.section	.text._ZN5flash44flash_bwd_dq_dk_dv_loop_seqk_parallel_kernelI23Flash_bwd_kernel_traitsILi64ELi64ELi128ELi8ELi2ELi4ELi4ELb1ELb0EN7cutlass10bfloat16_tE19Flash_kernel_traitsILi64ELi64ELi128ELi8ES3_EELb1ELb0ELb0ELb0ELb0ELb0ELb0EEEvNS_16Flash_bwd_paramsE,"ax",@progbits
	.align	128
        .global         _ZN5flash44flash_bwd_dq_dk_dv_loop_seqk_parallel_kernelI23Flash_bwd_kernel_traitsILi64ELi64ELi128ELi8ELi2ELi4ELi4ELb1ELb0EN7cutlass10bfloat16_tE19Flash_kernel_traitsILi64ELi64ELi128ELi8ES3_EELb1ELb0ELb0ELb0ELb0ELb0ELb0EEEvNS_16Flash_bwd_paramsE
        .type           _ZN5flash44flash_bwd_dq_dk_dv_loop_seqk_parallel_kernelI23Flash_bwd_kernel_traitsILi64ELi64ELi128ELi8ELi2ELi4ELi4ELb1ELb0EN7cutlass10bfloat16_tE19Flash_kernel_traitsILi64ELi64ELi128ELi8ES3_EELb1ELb0ELb0ELb0ELb0ELb0ELb0EEEvNS_16Flash_bwd_paramsE,@function
        .size           _ZN5flash44flash_bwd_dq_dk_dv_loop_seqk_parallel_kernelI23Flash_bwd_kernel_traitsILi64ELi64ELi128ELi8ELi2ELi4ELi4ELb1ELb0EN7cutlass10bfloat16_tE19Flash_kernel_traitsILi64ELi64ELi128ELi8ES3_EELb1ELb0ELb0ELb0ELb0ELb0ELb0EEEvNS_16Flash_bwd_paramsE,(.L_x_2472 - _ZN5flash44flash_bwd_dq_dk_dv_loop_seqk_parallel_kernelI23Flash_bwd_kernel_traitsILi64ELi64ELi128ELi8ELi2ELi4ELi4ELb1ELb0EN7cutlass10bfloat16_tE19Flash_kernel_traitsILi64ELi64ELi128ELi8ES3_EELb1ELb0ELb0ELb0ELb0ELb0ELb0EEEvNS_16Flash_bwd_paramsE)
        .other          _ZN5flash44flash_bwd_dq_dk_dv_loop_seqk_parallel_kernelI23Flash_bwd_kernel_traitsILi64ELi64ELi128ELi8ELi2ELi4ELi4ELb1ELb0EN7cutlass10bfloat16_tE19Flash_kernel_traitsILi64ELi64ELi128ELi8ES3_EELb1ELb0ELb0ELb0ELb0ELb0ELb0EEEvNS_16Flash_bwd_paramsE,@"STO_CUDA_ENTRY STV_DEFAULT"
_ZN5flash44flash_bwd_dq_dk_dv_loop_seqk_parallel_kernelI23Flash_bwd_kernel_traitsILi64ELi64ELi128ELi8ELi2ELi4ELi4ELb1ELb0EN7cutlass10bfloat16_tE19Flash_kernel_traitsILi64ELi64ELi128ELi8ES3_EELb1ELb0ELb0ELb0ELb0ELb0ELb0EEEvNS_16Flash_bwd_paramsE:
.text._ZN5flash44flash_bwd_dq_dk_dv_loop_seqk_parallel_kernelI23Flash_bwd_kernel_traitsILi64ELi64ELi128ELi8ELi2ELi4ELi4ELb1ELb0EN7cutlass10bfloat16_tE19Flash_kernel_traitsILi64ELi64ELi128ELi8ES3_EELb1ELb0ELb0ELb0ELb0ELb0ELb0EEEvNS_16Flash_bwd_paramsE:
        /* <DEDUP_REMOVED lines=145> */
.L_x_975:
[----:B--2---:R-:W1:Y:S01]  /*0910*/  LDC.64 R6, c[0x0][0x2f0] ;  /* 0x0000bc00ff067b82 */ /* 0x004e620000000a00 */
[C---:B---3--:R-:W-:Y:S01]  /*0920*/  IMAD.SHL.U32 R11, R190.reuse, 0x4, RZ ;  /* 0x00000004be0b7824 */ /* 0x048fe200078e00ff */
        /* <DEDUP_REMOVED lines=12> */
[----:B----4-:R-:W-:Y:S01]  /*09f0*/  @P4 IADD3 R12, P2, R11, UR4, RZ ;  /* 0x000000040b0c4c10 */ /* 0x010fe2000ff5e0ff */
        /* <DEDUP_REMOVED lines=32> */
.L_x_907:
[----:B------:R-:W-:Y:S01]  /*0c00*/  IMAD.SHL.U32 R19, R198, 0x80, RZ ;  /* 0x00000080c6137824 */ /* 0x000fe200078e00ff */
[----:B-1---5:R-:W-:-:S04]  /*0c10*/  @!P3 IADD3 R219, R2, R0, -R221 ;  /* 0x0000000002dbb210 */ /* 0x022fc80007ffe8dd */
[----:B------:R-:W-:-:S13]  /*0c20*/  ISETP.GT.AND P0, PT, R219, R19, PT ;  /* 0x00000013db00720c */ /* 0x000fda0003f04270 */
[----:B------:R-:W-:Y:S05]  /*0c30*/  @!P0 BRA `(.L_x_908) ;  /* 0x0000007c00c48947 */ /* 0x000fea0003800000 */
[----:B------:R-:W3:Y:S01]  /*0c40*/  LDC R22, c[0x0][0x278] ;  /* 0x00009e00ff167b82 */ /* 0x000ee20000000800 */
[----:B--2---:R-:W-:Y:S01]  /*0c50*/  VIADD R7, R21, 0x3f ;  /* 0x0000003f15077836 */ /* 0x004fe20000000000 */
        /* <DEDUP_REMOVED lines=10> */
[----:B------:R-:W2:Y:S03]  /*0d00*/  S2R R32, SR_CTAID.X ;  /* 0x0000000000207919 */ /* 0x000ea60000002500 */
[----:B------:R-:W-:Y:S01]  /*0d10*/  LOP3.LUT R29, R2, 0xffffffc0, RZ, 0xc0, !PT ;  /* 0xffffffc0021d7812 */ /* 0x000fe200078ec0ff */
[----:B------:R-:W4:Y:S01]  /*0d20*/  LDC R37, c[0x0][0x2d4] ;  /* 0x0000b500ff257b82 */ /* 0x000f220000000800 */
[----:B------:R-:W-:-:S03]  /*0d30*/  @P0 IMAD.IADD R38, R221, 0x1, R222 ;  /* 0x00000001dd260824 */ /* 0x000fc600078e02de */
[----:B------:R-:W-:Y:S01]  /*0d40*/  VIADD R29, R29, 0xffffffc0 ;  /* 0xffffffc01d1d7836 */ /* 0x000fe20000000000 */
[----:B---3--:R-:W-:-:S03]  /*0d50*/  IABS R10, R22 ;  /* 0x00000016000a7213 */ /* 0x008fc60000000000 */
[----:B------:R-:W3:Y:S01]  /*0d60*/  LDC R33, c[0x0][0x2c4] ;  /* 0x0000b100ff217b82 */ /* 0x000ee20000000800 */
[----:B------:R-:W-:Y:S01]  /*0d70*/  IADD3 R31, P2, R29, R12, RZ ;  /* 0x0000000c1d1f7210 */ /* 0x000fe20007f5e0ff */
[----:B------:R-:W5:Y:S01]  /*0d80*/  I2F.RP R6, R10 ;  /* 0x0000000a00067306 */ /* 0x000f620000209400 */
[----:B------:R-:W-:-:S03]  /*0d90*/  SHF.R.S32.HI R27, RZ, 0x1f, R29 ;  /* 0x0000001fff1b7819 */ /* 0x000fc6000001141d */
[----:B------:R-:W-:Y:S01]  /*0da0*/  IMAD R36, R31, UR9, RZ ;  /* 0x000000091f247c24 */ /* 0x000fe2000f8e02ff */
[----:B------:R-:W-:Y:S01]  /*0db0*/  ISETP.NE.AND P5, PT, R22, RZ, PT ;  /* 0x000000ff1600720c */ /* 0x000fe20003fa5270 */
[-C--:B-1----:R-:W-:Y:S01]  /*0dc0*/  IMAD R18, R23, R4.reuse, RZ ;  /* 0x0000000417127224 */ /* 0x082fe200078e02ff */
[----:B------:R-:W1:Y:S01]  /*0dd0*/  LDC.U8 R35, c[0x0][0x480] ;  /* 0x00012000ff237b82 */ /* 0x000e620000000000 */
[----:B------:R-:W-:-:S04]  /*0de0*/  IMAD.WIDE.U32 R16, R190, R4, RZ ;  /* 0x00000004be107225 */ /* 0x000fc800078e00ff */
[C---:B------:R-:W-:Y:S02]  /*0df0*/  IMAD R18, R190.reuse, R5, R18 ;  /* 0x00000005be127224 */ /* 0x040fe400078e0212 */
[----:B----4-:R-:W-:Y:S01]  /*0e00*/  IMAD.WIDE.U32 R40, R190, R37, RZ ;  /* 0x00000025be287225 */ /* 0x010fe200078e00ff */
[----:B-----5:R-:W4:Y:S03]  /*0e10*/  MUFU.RCP R8, R6 ;  /* 0x0000000600087308 */ /* 0x020f260000001000 */
[----:B------:R-:W-:Y:S01]  /*0e20*/  IMAD.IADD R18, R17, 0x1, R18 ;  /* 0x0000000111127824 */ /* 0x000fe200078e0212 */
[----:B------:R-:W-:-:S05]  /*0e30*/  SHF.R.S32.HI R17, RZ, 0x1f, R37 ;  /* 0x0000001fff117819 */ /* 0x000fca0000011425 */
[----:B------:R-:W-:Y:S02]  /*0e40*/  IMAD R26, R17, R190, RZ ;  /* 0x000000be111a7224 */ /* 0x000fe400078e02ff */
[----:B----4-:R-:W-:Y:S01]  /*0e50*/  VIADD R8, R8, 0xffffffe ;  /* 0x0ffffffe08087836 */ /* 0x010fe20000000000 */
[----:B------:R-:W4:Y:S03]  /*0e60*/  LDC.64 R6, c[0x0][0x240] ;  /* 0x00009000ff067b82 */ /* 0x000f260000000a00 */
[----:B------:R-:W5:Y:S02]  /*0e70*/  F2I.FTZ.U32.TRUNC.NTZ R9, R8 ;  /* 0x0000000800097305 */ /* 0x000f64000021f000 */
[----:B-----5:R-:W-:Y:S02]  /*0e80*/  IADD3 R11, RZ, -R9, RZ ;  /* 0x80000009ff0b7210 */ /* 0x020fe40007ffe0ff */
[----:B------:R-:W-:-:S03]  /*0e90*/  MOV R8, RZ ;  /* 0x000000ff00087202 */ /* 0x000fc60000000f00 */
[----:B------:R-:W-:Y:S02]  /*0ea0*/  IMAD R0, R11, R10, RZ ;  /* 0x0000000a0b007224 */ /* 0x000fe400078e02ff */
[----:B------:R-:W5:Y:S01]  /*0eb0*/  LDC.U8 R11, c[0x0][0x3d8] ;  /* 0x0000f600ff0b7b82 */ /* 0x000f620000000000 */
[----:B----4-:R-:W-:-:S04]  /*0ec0*/  IMAD.WIDE.U32 R14, R25, R6, RZ ;  /* 0x00000006190e7225 */ /* 0x010fc800078e00ff */
[----:B------:R-:W-:Y:S01]  /*0ed0*/  IMAD.HI.U32 R0, R9, R0, R8 ;  /* 0x0000000009007227 */ /* 0x000fe200078e0008 */
[----:B------:R-:W-:-:S03]  /*0ee0*/  SHF.L.U64.HI R8, R190, 0x7, R23 ;  /* 0x00000007be087819 */ /* 0x000fc60000010217 */
[C---:B------:R-:W-:Y:S01]  /*0ef0*/  IMAD R12, R25.reuse, R7, RZ ;  /* 0x00000007190c7224 */ /* 0x040fe200078e02ff */
[----:B------:R-:W-:Y:S01]  /*0f00*/  SEL R8, R8, RZ, P1 ;  /* 0x000000ff08087207 */ /* 0x000fe20000800000 */
[----:B------:R-:W-:Y:S01]  /*0f10*/  IMAD.HI.U32 R0, R0, R13, RZ ;  /* 0x0000000d00007227 */ /* 0x000fe200078e00ff */
[----:B------:R-:W-:-:S04]  /*0f20*/  ISETP.NE.AND P1, PT, R25, -0x1, PT ;  /* 0xffffffff1900780c */ /* 0x000fc80003f25270 */
[----:B------:R-:W-:Y:S02]  /*0f30*/  IADD3 R5, -R0, RZ, RZ ;  /* 0x000000ff00057210 */ /* 0x000fe40007ffe1ff */
[----:B------:R-:W-:Y:S02]  /*0f40*/  SEL R20, R16, R14, !P1 ;  /* 0x0000000e10147207 */ /* 0x000fe40004800000 */
[----:B------:R-:W-:Y:S01]  /*0f50*/  LOP3.LUT R14, R189, R22, RZ, 0x3c, !PT ;  /* 0x00000016bd0e7212 */ /* 0x000fe200078e3cff */
[C---:B------:R-:W-:Y:S01]  /*0f60*/  IMAD R13, R10.reuse, R5, R13 ;  /* 0x000000050a0d7224 */ /* 0x040fe200078e020d */
[----:B------:R-:W-:Y:S02]  /*0f70*/  IADD3.X R5, R27, R8, RZ, P2, !PT ;  /* 0x000000081b057210 */ /* 0x000fe400017fe4ff */
[----:B------:R-:W4:Y:S01]  /*0f80*/  @P0 LDC.64 R8, c[0x0][0x250] ;  /* 0x00009400ff080b82 */ /* 0x000f220000000a00 */
[----:B-----5:R-:W-:Y:S01]  /*0f90*/  ISETP.NE.AND P2, PT, R11, RZ, PT ;  /* 0x000000ff0b00720c */ /* 0x020fe20003f45270 */
[----:B------:R-:W-:Y:S01]  /*0fa0*/  @P1 IMAD.IADD R18, R15, 0x1, R12 ;  /* 0x000000010f121824 */ /* 0x000fe200078e020c */
[----:B------:R-:W-:Y:S01]  /*0fb0*/  ISETP.GT.U32.AND P4, PT, R10, R13, PT ;  /* 0x0000000d0a00720c */ /* 0x000fe20003f84070 */
[----:B------:R-:W-:Y:S01]  /*0fc0*/  IMAD R36, R5, UR8, R36 ;  /* 0x0000000805247c24 */ /* 0x000fe2000f8e0224 */
[----:B------:R-:W-:-:S02]  /*0fd0*/  ISETP.GE.AND P3, PT, R14, RZ, PT ;  /* 0x000000ff0e00720c */ /* 0x000fc40003f66270 */
[----:B------:R-:W-:Y:S01]  /*0fe0*/  @P0 IADD3 R16, R221, R222, RZ ;  /* 0x000000dedd100210 */ /* 0x000fe20007ffe0ff */
[----:B------:R-:W5:Y:S08]  /*0ff0*/  @P0 LDC.64 R4, c[0x0][0x248] ;  /* 0x00009200ff040b82 */ /* 0x000f700000000a00 */
[----:B------:R-:W-:Y:S01]  /*1000*/  @!P4 IADD3 R13, R13, -R10, RZ ;  /* 0x8000000a0d0dc210 */ /* 0x000fe20007ffe0ff */
[----:B------:R-:W1:Y:S01]  /*1010*/  @P1 LDC.64 R14, c[0x0][0x420] ;  /* 0x00010800ff0e1b82 */ /* 0x000e620000000a00 */
[----:B------:R-:W-:-:S02]  /*1020*/  @!P4 IADD3 R0, R0, 0x1, RZ ;  /* 0x000000010000c810 */ /* 0x000fc40007ffe0ff */
[----:B------:R-:W-:Y:S01]  /*1030*/  ISETP.GE.U32.AND P6, PT, R13, R10, PT ;  /* 0x0000000a0d00720c */ /* 0x000fe20003fc6070 */
[----:B----4-:R-:W-:-:S04]  /*1040*/  @P0 IMAD R28, R38, R9, RZ ;  /* 0x00000009261c0224 */ /* 0x010fc800078e02ff */
[----:B------:R-:W4:Y:S01]  /*1050*/  LDC.64 R10, c[0x0][0x488] ;  /* 0x00012200ff0a7b82 */ /* 0x000f220000000a00 */
[----:B------:R-:W-:-:S04]  /*1060*/  @P0 IMAD.WIDE.U32 R38, R38, R8, RZ ;  /* 0x0000000826260225 */ /* 0x000fc800078e00ff */
[----:B------:R-:W-:Y:S01]  /*1070*/  @P0 IMAD.MOV.U32 R30, RZ, RZ, R38 ;  /* 0x000000ffff1e0224 */ /* 0x000fe200078e0026 */
[----:B------:R-:W-:Y:S01]  /*1080*/  @P0 IADD3 R28, R39, R28, RZ ;  /* 0x0000001c271c0210 */ /* 0x000fe20007ffe0ff */
[C---:B-----5:R-:W-:Y:S01]  /*1090*/  @P0 IMAD R24, R16.reuse, R5, RZ ;  /* 0x0000000510180224 */ /* 0x060fe200078e02ff */
[----:B------:R-:W1:Y:S01]  /*10a0*/  @!P1 LDC.64 R12, c[0x0][0x418] ;  /* 0x00010600ff0c9b82 */ /* 0x000e620000000a00 */
[----:B------:R-:W-:-:S04]  /*10b0*/  @P0 IMAD.WIDE.U32 R16, R16, R4, RZ ;  /* 0x0000000410100225 */ /* 0x000fc800078e00ff */
[----:B------:R-:W-:Y:S01]  /*10c0*/  @P6 VIADD R0, R0, 0x1 ;  /* 0x0000000100006836 */ /* 0x000fe20000000000 */
[----:B------:R-:W-:Y:S01]  /*10d0*/  @P0 IADD3 R24, R17, R24, RZ ;  /* 0x0000001811180210 */ /* 0x000fe20007ffe0ff */
[----:B------:R-:W-:Y:S01]  /*10e0*/  IMAD R39, R23, R37, R26 ;  /* 0x0000002517277224 */ /* 0x000fe200078e021a */
[----:B------:R-:W1:Y:S01]  /*10f0*/  @P2 LDC R34, c[0x0][0x2e4] ;  /* 0x0000b900ff222b82 */ /* 0x000e620000000800 */
[----:B------:R-:W-:Y:S01]  /*1100*/  IMAD R38, R40, UR9, RZ ;  /* 0x0000000928267c24 */ /* 0x000fe2000f8e02ff */
[----:B------:R-:W-:Y:S01]  /*1110*/  @!P3 IADD3 R0, -R0, RZ, RZ ;  /* 0x000000ff0000b210 */ /* 0x000fe20007ffe1ff */
[----:B------:R-:W-:Y:S02]  /*1120*/  IMAD.IADD R39, R41, 0x1, R39 ;  /* 0x0000000129277824 */ /* 0x000fe400078e0227 */
[----:B------:R-:W-:Y:S01]  /*1130*/  @P0 IMAD.MOV.U32 R26, RZ, RZ, R16 ;  /* 0x000000ffff1a0224 */ /* 0x000fe200078e0010 */
[----:B--23--:R-:W-:Y:S06]  /*1140*/  @P0 BRA `(.L_x_909) ;  /* 0x0000000000300947 */ /* 0x00cfec0003800000 */
        /* <DEDUP_REMOVED lines=12> */
.L_x_909:
        /* <DEDUP_REMOVED lines=13> */
.L_x_910:
[----:B------:R-:W-:Y:S01]  /*12e0*/  @!P5 LOP3.LUT R0, RZ, R22, RZ, 0x33, !PT ;  /* 0x00000016ff00d212 */ /* 0x000fe200078e33ff */
[----:B-1----:R-:W-:Y:S01]  /*12f0*/  @P1 IMAD.WIDE.U32 R16, R25, R14, RZ ;  /* 0x0000000e19101225 */ /* 0x002fe200078e00ff */
[----:B------:R-:W-:-:S03]  /*1300*/  ISETP.NE.AND P0, PT, R35, RZ, PT ;  /* 0x000000ff2300720c */ /* 0x000fc60003f05270 */
[----:B------:R-:W-:Y:S02]  /*1310*/  IMAD R38, R39, UR8, R38 ;  /* 0x0000000827267c24 */ /* 0x000fe4000f8e0226 */
[----:B------:R-:W-:-:S04]  /*1320*/  IMAD.WIDE.U32 R42, R40, UR8, RZ ;  /* 0x00000008282a7c25 */ /* 0x000fc8000f8e00ff */
[----:B------:R-:W-:Y:S01]  /*1330*/  @P2 IMAD R22, R190, R33, RZ ;  /* 0x00000021be162224 */ /* 0x000fe200078e02ff */
[----:B------:R-:W-:Y:S01]  /*1340*/  IADD3 R38, R43, R38, RZ ;  /* 0x000000262b267210 */ /* 0x000fe20007ffe0ff */
[----:B------:R-:W-:-:S03]  /*1350*/  IMAD.WIDE.U32 R40, R25, UR8, RZ ;  /* 0x0000000819287c25 */ /* 0x000fc6000f8e00ff */
[----:B------:R-:W-:Y:S01]  /*1360*/  @P2 SEL R22, R22, R25, !P1 ;  /* 0x0000001916162207 */ /* 0x000fe20004800000 */
[----:B------:R-:W-:Y:S02]  /*1370*/  IMAD R14, R25, UR9, RZ ;  /* 0x00000009190e7c24 */ /* 0x000fe4000f8e02ff */
[-C--:B------:R-:W-:Y:S02]  /*1380*/  @!P1 IMAD R23, R23, R12.reuse, RZ ;  /* 0x0000000c17179224 */ /* 0x080fe400078e02ff */
[----:B------:R-:W-:Y:S01]  /*1390*/  @!P1 IMAD.WIDE.U32 R44, R190, R12, RZ ;  /* 0x0000000cbe2c9225 */ /* 0x000fe200078e00ff */
[----:B------:R-:W-:Y:S02]  /*13a0*/  SEL R12, R42, R40, !P1 ;  /* 0x000000282a0c7207 */ /* 0x000fe40004800000 */
[----:B------:R-:W-:Y:S01]  /*13b0*/  @P1 IADD3 R38, R41, R14, RZ ;  /* 0x0000000e29261210 */ /* 0x000fe20007ffe0ff */
[----:B------:R-:W-:Y:S01]  /*13c0*/  @!P2 IMAD R14, R190, UR14, R189 ;  /* 0x0000000ebe0eac24 */ /* 0x000fe2000f8e02bd */
[----:B------:R-:W-:Y:S01]  /*13d0*/  @!P1 MOV R16, R44 ;  /* 0x0000002c00109202 */ /* 0x000fe20000000f00 */
[----:B----4-:R-:W-:-:S04]  /*13e0*/  IMAD.WIDE.U32 R40, R32, R10, RZ ;  /* 0x0000000a20287225 */ /* 0x010fc800078e00ff */
[C---:B------:R-:W-:Y:S02]  /*13f0*/  @P2 IMAD R22, R189.reuse, R34, R22 ;  /* 0x00000022bd162224 */ /* 0x040fe400078e0216 */
[----:B------:R-:W-:Y:S01]  /*1400*/  @!P2 IMAD R22, R14, R33, RZ ;  /* 0x000000210e16a224 */ /* 0x000fe200078e02ff */
[----:B------:R-:W-:Y:S01]  /*1410*/  SEL R33, R40, RZ, P0 ;  /* 0x000000ff28217207 */ /* 0x000fe20000000000 */
[----:B------:R-:W-:Y:S01]  /*1420*/  IMAD R11, R32, R11, R41 ;  /* 0x0000000b200b7224 */ /* 0x000fe200078e0229 */
[----:B------:R-:W-:Y:S01]  /*1430*/  SHF.R.S32.HI R14, RZ, 0x1f, R0 ;  /* 0x0000001fff0e7819 */ /* 0x000fe20000011400 */
[----:B------:R-:W-:Y:S01]  /*1440*/  @!P1 IMAD R13, R190, R13, R23 ;  /* 0x0000000dbe0d9224 */ /* 0x000fe200078e0217 */
[----:B------:R-:W-:Y:S01]  /*1450*/  SHF.R.S32.HI R23, RZ, 0x1f, R189 ;  /* 0x0000001fff177819 */ /* 0x000fe200000114bd */
[----:B------:R-:W-:Y:S02]  /*1460*/  IMAD R32, R189, UR18, RZ ;  /* 0x00000012bd207c24 */ /* 0x000fe4000f8e02ff */
[----:B------:R-:W-:Y:S01]  /*1470*/  IMAD.WIDE.U32 R40, R31, UR8, RZ ;  /* 0x000000081f287c25 */ /* 0x000fe2000f8e00ff */
[----:B------:R-:W-:-:S02]  /*1480*/  SEL R31, R11, RZ, P0 ;  /* 0x000000ff0b1f7207 */ /* 0x000fc40000000000 */
[----:B------:R-:W-:Y:S01]  /*1490*/  SHF.R.S32.HI R34, RZ, 0x1f, R32 ;  /* 0x0000001fff227819 */ /* 0x000fe20000011420 */
[----:B------:R-:W-:Y:S01]  /*14a0*/  @P1 IMAD R15, R25, R15, R17 ;  /* 0x0000000f190f1224 */ /* 0x000fe200078e0211 */
[----:B------:R-:W-:Y:S02]  /*14b0*/  @!P1 IADD3 R15, R45, R13, RZ ;  /* 0x0000000d2d0f9210 */ /* 0x000fe40007ffe0ff */
[----:B------:R-:W-:Y:S02]  /*14c0*/  SHF.R.S32.HI R17, RZ, 0x1f, R19 ;  /* 0x0000001fff117819 */ /* 0x000fe40000011413 */
        /* <DEDUP_REMOVED lines=9> */
.L_x_911:
[----:B------:R-:W-:-:S04]  /*1560*/  IMAD R36, R190, UR14, R189 ;  /* 0x0000000ebe247c24 */ /* 0x000fc8000f8e02bd */
[----:B------:R-:W-:-:S07]  /*1570*/  IMAD R36, R36, R37, RZ ;  /* 0x0000002524247224 */ /* 0x000fce00078e02ff */
.L_x_912:
        /* <DEDUP_REMOVED lines=9> */
[----:B------:R-:W-:Y:S01]  /*1610*/  ULDC.64 UR10, c[0x0][0x3e0] ;  /* 0x0000f800000a7ab9 */ /* 0x000fe20000000a00 */
[----:B------:R-:W-:Y:S01]  /*1620*/  USHF.R.S32.HI UR8, URZ, 0x1f, UR15 ;  /* 0x0000001f3f087899 */ /* 0x000fe2000801140f */
[----:B------:R-:W-:Y:S01]  /*1630*/  IMAD.X R43, R201, 0x1, R15, P1 ;  /* 0x00000001c92b7824 */ /* 0x000fe200008e060f */
[----:B------:R-:W-:Y:S01]  /*1640*/  IADD3 R32, P4, P3, R40, UR15, R32 ;  /* 0x0000000f28207c10 */ /* 0x000fe2000fb9e020 */
[----:B------:R-:W-:Y:S01]  /*1650*/  BSSY B1, `(.L_x_908) ;  /* 0x000074f000017945 */ /* 0x000fe20003800000 */
[----:B------:R-:W-:-:S02]  /*1660*/  SHF.R.S32.HI R15, RZ, 0x1f, R196 ;  /* 0x0000001fff0f7819 */ /* 0x000fc400000114c4 */
[----:B------:R-:W-:Y:S01]  /*1670*/  IADD3.X R34, R35, UR8, R34, P4, P3 ;  /* 0x0000000823227c10 */ /* 0x000fe2000a7e6422 */
[----:B------:R-:W-:Y:S01]  /*1680*/  ULDC.64 UR8, c[0x0][0x428] ;  /* 0x00010a0000087ab9 */ /* 0x000fe20000000a00 */
[----:B------:R-:W-:Y:S02]  /*1690*/  IADD3 R33, P2, P1, R33, R32, R12 ;  /* 0x0000002021217210 */ /* 0x000fe4000795e00c */
[----:B------:R-:W-:Y:S02]  /*16a0*/  IADD3 R25, P3, R196, R29, RZ ;  /* 0x0000001dc4197210 */ /* 0x000fe40007f7e0ff */
[----:B------:R-:W-:Y:S02]  /*16b0*/  IADD3.X R31, R31, R34, R38, P2, P1 ;  /* 0x000000221f1f7210 */ /* 0x000fe400017e2426 */
[----:B------:R-:W3:Y:S01]  /*16c0*/  LDC.64 R38, c[0x0][0x2b0] ;  /* 0x0000ac00ff267b82 */ /* 0x000ee20000000a00 */
[-C--:B--2---:R-:W-:Y:S01]  /*16d0*/  IMAD R16, R27, R10.reuse, RZ ;  /* 0x0000000a1b107224 */ /* 0x084fe200078e02ff */
[----:B------:R-:W-:Y:S01]  /*16e0*/  ISETP.GE.AND P4, PT, R21, 0x1, PT ;  /* 0x000000011500780c */ /* 0x000fe20003f86270 */
[----:B------:R-:W-:Y:S01]  /*16f0*/  IMAD.WIDE.U32 R42, R29, R10, R42 ;  /* 0x0000000a1d2a7225 */ /* 0x000fe200078e002a */
[----:B------:R-:W-:-:S03]  /*1700*/  LEA.HI.SX32 R220, R2, 0xffffffff, 0x1a ;  /* 0xffffffff02dc7811 */ /* 0x000fc600078fd2ff */
[----:B------:R-:W-:Y:S01]  /*1710*/  IMAD R35, R29, R11, R16 ;  /* 0x0000000b1d237224 */ /* 0x000fe200078e0210 */
[----:B-1----:R-:W-:Y:S01]  /*1720*/  SHF.R.S32.HI R12, RZ, 0x1f, R13 ;  /* 0x0000001fff0c7819 */ /* 0x002fe2000001140d */
[----:B------:R-:W-:Y:S02]  /*1730*/  IMAD.X R27, R15, 0x1, R27, P3 ;  /* 0x000000010f1b7824 */ /* 0x000fe400018e061b */
[----:B------:R-:W-:Y:S01]  /*1740*/  IMAD.IADD R35, R43, 0x1, R35 ;  /* 0x000000012b237824 */ /* 0x000fe200078e0223 */
[----:B------:R-:W-:Y:S01]  /*1750*/  LEA.HI R29, R12, R13, RZ, 0x5 ;  /* 0x0000000d0c1d7211 */ /* 0x000fe200078f28ff */
[----:B------:R-:W-:Y:S02]  /*1760*/  IMAD.MOV.U32 R34, RZ, RZ, R42 ;  /* 0x000000ffff227224 */ /* 0x000fe400078e002a */
[-C--:B------:R-:W-:Y:S01]  /*1770*/  IMAD R32, R27, R6.reuse, RZ ;  /* 0x000000061b207224 */ /* 0x080fe200078e02ff */
[----:B------:R-:W-:Y:S01]  /*1780*/  LOP3.LUT R230, R29, 0xffffffe0, RZ, 0xc0, !PT ;  /* 0xffffffe01de67812 */ /* 0x000fe200078ec0ff */
[----:B------:R-:W-:Y:S01]  /*1790*/  IMAD.WIDE.U32 R40, R25, R6, R200 ;  /* 0x0000000619287225 */ /* 0x000fe200078e00c8 */
[----:B------:R-:W-:-:S02]  /*17a0*/  SHF.R.S32.HI R29, RZ, 0x5, R29 ;  /* 0x00000005ff1d7819 */ /* 0x000fc4000001141d */
[----:B------:R-:W-:Y:S01]  /*17b0*/  IADD3 R230, -R230, R13, RZ ;  /* 0x0000000de6e67210 */ /* 0x000fe20007ffe1ff */
[----:B------:R-:W-:Y:S01]  /*17c0*/  IMAD R16, R23, UR8, RZ ;  /* 0x0000000817107c24 */ /* 0x000fe2000f8e02ff */
[----:B------:R-:W-:Y:S01]  /*17d0*/  IADD3 R40, P2, R20, R40, RZ ;  /* 0x0000002814287210 */ /* 0x000fe20007f5e0ff */
[----:B------:R-:W-:Y:S02]  /*17e0*/  IMAD.WIDE.U32 R42, R189, UR8, R34 ;  /* 0x00000008bd2a7c25 */ /* 0x000fe4000f8e0022 */
[----:B------:R-:W1:Y:S02]  /*17f0*/  LDC.64 R34, c[0x0][0x478] ;  /* 0x00011e00ff227b82 */ /* 0x000e640000000a00 */
[----:B------:R-:W-:Y:S02]  /*1800*/  IMAD R27, R25, R7, R32 ;  /* 0x00000007191b7224 */ /* 0x000fe400078e0220 */
[----:B------:R-:W-:Y:S01]  /*1810*/  IMAD R16, R189, UR9, R16 ;  /* 0x00000009bd107c24 */ /* 0x000fe2000f8e0210 */
[----:B------:R-:W-:Y:S01]  /*1820*/  ULDC.64 UR8, c[0x0][0x258] ;  /* 0x0000960000087ab9 */ /* 0x000fe20000000a00 */
[----:B------:R-:W-:Y:S01]  /*1830*/  IMAD R32, R29, UR18, R230 ;  /* 0x000000121d207c24 */ /* 0x000fe2000f8e02e6 */
[----:B------:R-:W-:Y:S01]  /*1840*/  IADD3.X R41, R18, R41, R27, P2, !PT ;  /* 0x0000002912297210 */ /* 0x000fe200017fe41b */
[----:B------:R-:W-:-:S02]  /*1850*/  IMAD.IADD R43, R43, 0x1, R16 ;  /* 0x000000012b2b7824 */ /* 0x000fc400078e0210 */
[----:B------:R-:W-:Y:S01]  /*1860*/  IMAD R16, R23, UR8, RZ ;  /* 0x0000000817107c24 */ /* 0x000fe2000f8e02ff */
[C---:B------:R-:W-:Y:S01]  /*1870*/  IADD3 R33, P1, R32.reuse, R33, RZ ;  /* 0x0000002120217210 */ /* 0x040fe20007f3e0ff */
[-C--:B------:R-:W-:Y:S02]  /*1880*/  IMAD R18, R15, R10.reuse, RZ ;  /* 0x0000000a0f127224 */ /* 0x080fe400078e02ff */
[C---:B------:R-:W-:Y:S01]  /*1890*/  IMAD R16, R189.reuse, UR9, R16 ;  /* 0x00000009bd107c24 */ /* 0x040fe2000f8e0210 */
[----:B------:R-:W-:Y:S01]  /*18a0*/  LEA.HI.X.SX32 R32, R32, R31, 0x1, P1 ;  /* 0x0000001f20207211 */ /* 0x000fe200008f0eff */
        /* <DEDUP_REMOVED lines=16> */
[----:B------:R-:W-:Y:S01]  /*19b0*/  @P0 BAR.SYNC.DEFER_BLOCKING 0x0 ;  /* 0x0000000000000b1d */ /* 0x000fe20000010000 */
[C---:B------:R-:W-:Y:S02]  /*19c0*/  VIADD R2, R196.reuse, 0x40 ;  /* 0x00000040c4027836 */ /* 0x040fe40000000000 */
[-C--:B------:R-:W-:Y:S01]  /*19d0*/  IMAD.WIDE.U32 R32, R19, R8.reuse, R200 ;  /* 0x0000000813207225 */ /* 0x080fe200078e00c8 */
[-C--:B------:R-:W-:Y:S02]  /*19e0*/  ISETP.GE.AND P2, PT, R196, R23.reuse, PT ;  /* 0x00000017c400720c */ /* 0x080fe40003f46270 */
[----:B------:R-:W-:Y:S01]  /*19f0*/  ISETP.GE.AND P5, PT, R2, R23, PT ;  /* 0x000000170200720c */ /* 0x000fe20003fa6270 */
[----:B------:R-:W-:Y:S01]  /*1a00*/  IMAD R18, R17, R8, RZ ;  /* 0x0000000811127224 */ /* 0x000fe200078e02ff */
[----:B------:R-:W-:Y:S01]  /*1a10*/  IADD3 R30, P1, R30, R32, RZ ;  /* 0x000000201e1e7210 */ /* 0x000fe20007f3e0ff */
[C---:B------:R-:W-:Y:S01]  /*1a20*/  VIADD R2, R196.reuse, 0x60 ;  /* 0x00000060c4027836 */ /* 0x040fe20000000000 */
[----:B------:R-:W-:Y:S01]  /*1a30*/  ULDC.64 UR8, c[0x0][0x268] ;  /* 0x00009a0000087ab9 */ /* 0x000fe20000000a00 */
[----:B------:R-:W-:Y:S01]  /*1a40*/  IMAD R25, R19, R9, R18 ;  /* 0x0000000913197224 */ /* 0x000fe200078e0212 */
[----:B------:R-:W-:Y:S01]  /*1a50*/  BSSY B0, `(.L_x_914) ;  /* 0x0000028000007945 */ /* 0x000fe20003800000 */
[----:B------:R-:W-:Y:S01]  /*1a60*/  VIADD R16, R196, 0x20 ;  /* 0x00000020c4107836 */ /* 0x000fe20000000000 */
[----:B------:R-:W-:Y:S01]  /*1a70*/  ISETP.GE.AND P4, PT, R2, R23, PT ;  /* 0x000000170200720c */ /* 0x000fe20003f86270 */
[----:B------:R-:W-:Y:S01]  /*1a80*/  IMAD R21, R220, -0x40, R21 ;  /* 0xffffffc0dc157824 */ /* 0x000fe200078e0215 */
[----:B------:R-:W-:-:S02]  /*1a90*/  P2R R2, PR, RZ, 0x4 ;  /* 0x00000004ff027803 */ /* 0x000fc40000000000 */
[----:B------:R-:W-:Y:S01]  /*1aa0*/  IADD3.X R31, R28, R33, R25, P1, !PT ;  /* 0x000000211c1f7210 */ /* 0x000fe20000ffe419 */
[-C--:B------:R-:W-:Y:S01]  /*1ab0*/  IMAD.WIDE.U32 R28, R19, R4.reuse, R200 ;  /* 0x00000004131c7225 */ /* 0x080fe200078e00c8 */
[----:B------:R-:W-:Y:S02]  /*1ac0*/  ISETP.NE.AND P1, PT, R2, RZ, PT ;  /* 0x000000ff0200720c */ /* 0x000fe40003f25270 */
[----:B------:R-:W-:Y:S01]  /*1ad0*/  ISETP.GE.AND P6, PT, R16, R23, PT ;  /* 0x000000171000720c */ /* 0x000fe20003fc6270 */
[----:B------:R-:W-:Y:S01]  /*1ae0*/  IMAD R25, R14, UR8, RZ ;  /* 0x000000080e197c24 */ /* 0x000fe2000f8e02ff */
[----:B------:R-:W-:Y:S01]  /*1af0*/  ISETP.GE.AND P2, PT, R16, R21, PT ;  /* 0x000000151000720c */ /* 0x000fe20003f46270 */
[----:B------:R-:W-:Y:S01]  /*1b00*/  IMAD R16, R17, R4, RZ ;  /* 0x0000000411107224 */ /* 0x000fe200078e02ff */
[----:B------:R-:W-:Y:S01]  /*1b10*/  LEA R17, R194, UR6, 0x1 ;  /* 0x00000006c2117c11 */ /* 0x000fe2000f8e08ff */
[----:B------:R-:W-:Y:S01]  /*1b20*/  IMAD R25, R0, UR9, R25 ;  /* 0x0000000900197c24 */ /* 0x000fe2000f8e0219 */
[----:B------:R-:W-:Y:S01]  /*1b30*/  IADD3 R26, P0, R26, R28, RZ ;  /* 0x0000001c1a1a7210 */ /* 0x000fe20007f1e0ff */
[----:B------:R-:W-:Y:S01]  /*1b40*/  IMAD R23, R19, R5, R16 ;  /* 0x0000000513177224 */ /* 0x000fe200078e0210 */
[----:B------:R-:W-:Y:S01]  /*1b50*/  LEA.HI R16, R220, R220, RZ, 0x1 ;  /* 0x000000dcdc107211 */ /* 0x000fe200078f08ff */
[----:B------:R-:W-:Y:S01]  /*1b60*/  IMAD.WIDE.U32 R32, R0, UR8, R30 ;  /* 0x0000000800207c25 */ /* 0x000fe2000f8e001e */
        /* <DEDUP_REMOVED lines=22> */
.L_x_915:
[----:B------:R-:W-:Y:S05]  /*1cd0*/  BSYNC B0 ;  /* 0x0000000000007941 */ /* 0x000fea0003800000 */
.L_x_914:
        /* <DEDUP_REMOVED lines=21> */
.L_x_917:
[----:B------:R-:W-:Y:S05]  /*1e30*/  BSYNC B0 ;  /* 0x0000000000007941 */ /* 0x000fea0003800000 */
.L_x_916:
        /* <DEDUP_REMOVED lines=21> */
.L_x_919:
[----:B------:R-:W-:Y:S05]  /*1f90*/  BSYNC B0 ;  /* 0x0000000000007941 */ /* 0x000fea0003800000 */
.L_x_918:
        /* <DEDUP_REMOVED lines=21> */
.L_x_921:
[----:B------:R-:W-:Y:S05]  /*20f0*/  BSYNC B0 ;  /* 0x0000000000007941 */ /* 0x000fea0003800000 */
.L_x_920:
        /* <DEDUP_REMOVED lines=13> */
.L_x_923:
[----:B------:R-:W-:Y:S05]  /*21d0*/  BSYNC B0 ;  /* 0x0000000000007941 */ /* 0x000fea0003800000 */
.L_x_922:
        /* <DEDUP_REMOVED lines=17> */
.L_x_925:
[----:B------:R-:W-:Y:S05]  /*22f0*/  BSYNC B0 ;  /* 0x0000000000007941 */ /* 0x000fea0003800000 */
.L_x_924:
        /* <DEDUP_REMOVED lines=17> */
.L_x_927:
[----:B------:R-:W-:Y:S05]  /*2410*/  BSYNC B0 ;  /* 0x0000000000007941 */ /* 0x000fea0003800000 */
.L_x_926:
        /* <DEDUP_REMOVED lines=13> */
[----:B-1----:R-:W-:-:S04]  /*24f0*/  LEA R8, P0, R6, R226, 0x6 ;  /* 0x000000e206087211 */ /* 0x002fc800078030ff */
[----:B------:R-:W-:-:S05]  /*2500*/  LEA.HI.X R9, R6, R227, R7, 0x6, P0 ;  /* 0x000000e306097211 */ /* 0x000fca00000f3407 */
[----:B------:R-:W-:Y:S01]  /*2510*/  @!PT LDS RZ, [RZ] ;  /* 0x00000000fffff984 */ /* 0x000fe20000000800 */
[----:B------:R-:W-:Y:S01]  /*2520*/  @!PT LDS RZ, [RZ] ;  /* 0x00000000fffff984 */ /* 0x000fe20000000800 */
[----:B------:R-:W-:Y:S01]  /*2530*/  @!PT LDS RZ, [RZ] ;  /* 0x00000000fffff984 */ /* 0x000fe20000000800 */
[----:B------:R1:W-:Y:S04]  /*2540*/  LDGSTS.E.BYPASS.LTC128B.128 [R218+0x1000], desc[UR30][R8.64] ;  /* 0x0100000008da7fae */ /* 0x0003e8000b901d5e */
.L_x_929:
[----:B------:R-:W-:Y:S05]  /*2550*/  BSYNC B0 ;  /* 0x0000000000007941 */ /* 0x000fea0003800000 */
.L_x_928:
[----:B------:R-:W-:Y:S01]  /*2560*/  ISETP.NE.AND P0, PT, R2, RZ, PT ;  /* 0x000000ff0200720c */ /* 0x000fe20003f05270 */
[----:B------:R-:W-:Y:S01]  /*2570*/  ULDC.64 UR8, c[0x0][0x260] ;  /* 0x0000980000087ab9 */ /* 0x000fe20000000a00 */
[----:B------:R-:W-:Y:S01]  /*2580*/  BSSY B0, `(.L_x_930) ;  /* 0x0000019000007945 */ /* 0x000fe20003800000 */
[----:B------:R-:W-:Y:S01]  /*2590*/  IMAD R7, R14, UR8, RZ ;  /* 0x000000080e077c24 */ /* 0x000fe2000f8e02ff */
[----:B------:R-:W-:Y:S01]  /*25a0*/  IADD3 R6, R191, 0x8, RZ ;  /* 0x00000008bf067810 */ /* 0x000fe20007ffe0ff */
[----:B------:R-:W-:-:S04]  /*25b0*/  IMAD.WIDE.U32 R26, R0, UR8, R26 ;  /* 0x00000008001a7c25 */ /* 0x000fc8000f8e001a */
[----:B------:R-:W-:Y:S01]  /*25c0*/  IMAD R7, R0, UR9, R7 ;  /* 0x0000000900077c24 */ /* 0x000fe2000f8e0207 */
[----:B------:R-:W-:-:S03]  /*25d0*/  IADD3 R0, R191, 0x28, RZ ;  /* 0x00000028bf007810 */ /* 0x000fc60007ffe0ff */
[----:B------:R2:W-:Y:S01]  /*25e0*/  @P0 STS.128 [R17+0x6000], RZ ;  /* 0x006000ff11000388 */ /* 0x0005e20000000c00 */
[----:B-1----:R-:W-:Y:S01]  /*25f0*/  IADD3 R9, R27, R7, RZ ;  /* 0x000000071b097210 */ /* 0x002fe20007ffe0ff */
        /* <DEDUP_REMOVED lines=17> */
.L_x_931:
[----:B------:R-:W-:Y:S05]  /*2710*/  BSYNC B0 ;  /* 0x0000000000007941 */ /* 0x000fea0003800000 */
.L_x_930:
        /* <DEDUP_REMOVED lines=21> */
.L_x_933:
[----:B------:R-:W-:Y:S05]  /*2870*/  BSYNC B0 ;  /* 0x0000000000007941 */ /* 0x000fea0003800000 */
.L_x_932:
        /* <DEDUP_REMOVED lines=21> */
.L_x_935:
[----:B------:R-:W-:Y:S05]  /*29d0*/  BSYNC B0 ;  /* 0x0000000000007941 */ /* 0x000fea0003800000 */
.L_x_934:
        /* <DEDUP_REMOVED lines=21> */
.L_x_937:
[----:B------:R-:W-:Y:S05]  /*2b30*/  BSYNC B0 ;  /* 0x0000000000007941 */ /* 0x000fea0003800000 */
.L_x_936:
[----:B------:R-:W0:Y:S01]  /*2b40*/  LDGDEPBAR ;  /* 0x00000000000079af */ /* 0x000e220000000000 */
[C---:B------:R-:W-:Y:S01]  /*2b50*/  VIADD R2, R191.reuse, 0x20 ;  /* 0x00000020bf027836 */ /* 0x040fe20000000000 */
[-C--:B------:R-:W-:Y:S01]  /*2b60*/  ISETP.GE.AND P0, PT, R0, R21.reuse, PT ;  /* 0x000000150000720c */ /* 0x080fe20003f06270 */
[----:B------:R-:W-:Y:S01]  /*2b70*/  IMAD.MOV.U32 R215, RZ, RZ, 0x7f800000 ;  /* 0x7f800000ffd77424 */ /* 0x000fe200078e00ff */
[CC--:B------:R-:W-:Y:S01]  /*2b80*/  ISETP.GE.AND P4, PT, R191.reuse, R21.reuse, PT ;  /* 0x00000015bf00720c */ /* 0x0c0fe20003f86270 */
[----:B------:R-:W-:Y:S01]  /*2b90*/  IMAD.MOV.U32 R216, RZ, RZ, 0x7f800000 ;  /* 0x7f800000ffd87424 */ /* 0x000fe200078e00ff */
[-C--:B------:R-:W-:Y:S01]  /*2ba0*/  ISETP.GE.AND P3, PT, R6, R21.reuse, PT ;  /* 0x000000150600720c */ /* 0x080fe20003f66270 */
[----:B------:R-:W-:Y:S01]  /*2bb0*/  IMAD.MOV.U32 R217, RZ, RZ, 0x7f800000 ;  /* 0x7f800000ffd97424 */ /* 0x000fe200078e00ff */
[----:B------:R-:W-:Y:S01]  /*2bc0*/  ISETP.GE.AND P2, PT, R2, R21, PT ;  /* 0x000000150200720c */ /* 0x000fe20003f46270 */
[----:B------:R-:W-:Y:S01]  /*2bd0*/  IMAD.MOV.U32 R214, RZ, RZ, 0x7f800000 ;  /* 0x7f800000ffd67424 */ /* 0x000fe200078e00ff */
[----:B------:R-:W1:Y:S01]  /*2be0*/  LDC.64 R10, c[0x0][0x3b8] ;  /* 0x0000ee00ff0a7b82 */ /* 0x000e620000000a00 */
[----:B------:R-:W-:Y:S01]  /*2bf0*/  IMAD.WIDE R6, R191, 0x4, R228 ;  /* 0x00000004bf067825 */ /* 0x000fe200078e02e4 */
[----:B------:R-:W-:-:S02]  /*2c00*/  USHF.L.U32 UR23, UR18, 0x4, URZ ;  /* 0x0000000412177899 */ /* 0x000fc4000800063f */
[----:B------:R-:W-:Y:S01]  /*2c10*/  USHF.L.U32 UR24, UR18, 0x3, URZ ;  /* 0x0000000312187899 */ /* 0x000fe2000800063f */
[----:B------:R-:W-:Y:S01]  /*2c20*/  @!P0 IMAD.WIDE R14, R0, 0x4, R228 ;  /* 0x00000004000e8825 */ /* 0x000fe200078e02e4 */
[----:B------:R-:W-:Y:S01]  /*2c30*/  ULDC UR12, c[0x0][0x2d0] ;  /* 0x0000b400000c7ab9 */ /* 0x000fe20000000800 */
[----:B------:R-:W5:Y:S02]  /*2c40*/  @!P4 LDG.E R216, desc[UR30][R6.64] ;  /* 0x0000001e06d8c981 */ /* 0x000f64000c1e1900 */
[----:B------:R-:W-:Y:S02]  /*2c50*/  IMAD.MOV.U32 R179, RZ, RZ, 0x20 ;  /* 0x00000020ffb37424 */ /* 0x000fe400078e00ff */
[----:B------:R-:W-:Y:S01]  /*2c60*/  VIADD R182, R185, 0x1000 ;  /* 0x00001000b9b67836 */ /* 0x000fe20000000000 */
[----:B------:R-:W5:Y:S01]  /*2c70*/  @!P3 LDG.E R217, desc[UR30][R6.64+0x20] ;  /* 0x0000201e06d9b981 */ /* 0x000f62000c1e1900 */
[----:B------:R-:W-:Y:S01]  /*2c80*/  IMAD.SHL.U32 R213, R195, 0x20, RZ ;  /* 0x00000020c3d57824 */ /* 0x000fe200078e00ff */
[----:B------:R-:W-:-:S04]  /*2c90*/  DEPBAR.LE SB0, 0x1 ;  /* 0x000080400000791a */ /* 0x000fc80000000000 */
[----:B------:R2:W5:Y:S01]  /*2ca0*/  @!P2 LDG.E R214, desc[UR30][R6.64+0x80] ;  /* 0x0000801e06d6a981 */ /* 0x000562000c1e1900 */
[----:B------:R-:W-:Y:S01]  /*2cb0*/  IMAD.MOV.U32 R187, RZ, RZ, 0x40 ;  /* 0x00000040ffbb7424 */ /* 0x000fe200078e00ff */
[----:B------:R-:W-:Y:S01]  /*2cc0*/  CS2R R94, SRZ ;  /* 0x00000000005e7805 */ /* 0x000fe2000001ff00 */
[----:B------:R-:W-:Y:S01]  /*2cd0*/  IMAD.MOV.U32 R208, RZ, RZ, 0x40 ;  /* 0x00000040ffd07424 */ /* 0x000fe200078e00ff */
[----:B------:R-:W5:Y:S01]  /*2ce0*/  @!P0 LDG.E R215, desc[UR30][R14.64] ;  /* 0x0000001e0ed78981 */ /* 0x000f62000c1e1900 */
[----:B------:R-:W-:Y:S02]  /*2cf0*/  CS2R R92, SRZ ;  /* 0x00000000005c7805 */ /* 0x000fe4000001ff00 */
[----:B------:R-:W-:Y:S02]  /*2d00*/  CS2R R98, SRZ ;  /* 0x0000000000627805 */ /* 0x000fe4000001ff00 */
[----:B------:R-:W-:Y:S01]  /*2d10*/  CS2R R96, SRZ ;  /* 0x0000000000607805 */ /* 0x000fe2000001ff00 */
[----:B------:R-:W-:Y:S01]  /*2d20*/  BAR.SYNC.DEFER_BLOCKING 0x0 ;  /* 0x0000000000007b1d */ /* 0x000fe20000010000 */
        /* <DEDUP_REMOVED lines=23> */
[----:B-1----:R-:W3:Y:S01]  /*2ea0*/  LDG.E.64 R4, desc[UR30][R10.64] ;  /* 0x0000001e0a047981 */ /* 0x002ee2000c1e1b00 */
[----:B------:R-:W-:Y:S02]  /*2eb0*/  CS2R R48, SRZ ;  /* 0x0000000000307805 */ /* 0x000fe4000001ff00 */
[----:B------:R-:W-:-:S02]  /*2ec0*/  CS2R R42, SRZ ;  /* 0x00000000002a7805 */ /* 0x000fc4000001ff00 */
[----:B------:R-:W-:Y:S01]  /*2ed0*/  CS2R R40, SRZ ;  /* 0x0000000000287805 */ /* 0x000fe2000001ff00 */
[----:B------:R1:W4:Y:S01]  /*2ee0*/  LDG.E.64 R8, desc[UR30][R10.64+0x8] ;  /* 0x0000081e0a087981 */ /* 0x000322000c1e1b00 */
[----:B------:R-:W-:Y:S01]  /*2ef0*/  VIADD R0, R19, 0x80 ;  /* 0x0000008013007836 */ /* 0x000fe20000000000 */
[----:B------:R-:W-:Y:S02]  /*2f00*/  LEA.HI R2, R12, R13, RZ, 0x4 ;  /* 0x0000000d0c027211 */ /* 0x000fe400078f20ff */
[----:B------:R-:W-:Y:S01]  /*2f10*/  CS2R R38, SRZ ;  /* 0x0000000000267805 */ /* 0x000fe2000001ff00 */
[----:B------:R1:W1:Y:S01]  /*2f20*/  LDSM.16.M88.4 R144, [R178+0xa000] ;  /* 0x00a00000b290783b */ /* 0x0002620000000200 */
[----:B------:R-:W-:Y:S02]  /*2f30*/  CS2R R36, SRZ ;  /* 0x0000000000247805 */ /* 0x000fe4000001ff00 */
[----:B------:R-:W-:Y:S01]  /*2f40*/  ISETP.GE.AND P2, PT, R0, R219, PT ;  /* 0x000000db0000720c */ /* 0x000fe20003f46270 */
[----:B------:R-:W-:Y:S01]  /*2f50*/  IMAD.MOV.U32 R223, RZ, RZ, R218 ;  /* 0x000000ffffdf7224 */ /* 0x000fe200078e00da */
[----:B------:R-:W-:Y:S01]  /*2f60*/  LOP3.LUT R2, R2, 0xfffffff0, RZ, 0xc0, !PT ;  /* 0xfffffff002027812 */ /* 0x000fe200078ec0ff */
[----:B------:R1:W1:Y:S01]  /*2f70*/  LDSM.16.M88.4 R148, [R178+0xa800] ;  /* 0x00a80000b294783b */ /* 0x0002620000000200 */
[----:B------:R-:W-:-:S02]  /*2f80*/  UIMAD UR22, UR18, 0x18, URZ ;  /* 0x00000018121678a4 */ /* 0x000fc4000f8e023f */
[----:B------:R-:W-:Y:S01]  /*2f90*/  USHF.L.U32 UR21, UR18, 0x5, URZ ;  /* 0x0000000512157899 */ /* 0x000fe2000800063f */
[----:B------:R1:W1:Y:S01]  /*2fa0*/  LDSM.16.M88.4 R152, [R177+0xa000] ;  /* 0x00a00000b198783b */ /* 0x0002620000000200 */
[----:B------:R-:W-:Y:S02]  /*2fb0*/  UIMAD UR20, UR18, 0x28, URZ ;  /* 0x00000028121478a4 */ /* 0x000fe4000f8e023f */
[----:B------:R-:W-:Y:S01]  /*2fc0*/  UIMAD UR19, UR18, 0x30, URZ ;  /* 0x00000030121378a4 */ /* 0x000fe2000f8e023f */
[----:B------:R1:W3:Y:S01]  /*2fd0*/  LDSM.16.M88.4 R156, [R177+0xa800] ;  /* 0x00a80000b19c783b */ /* 0x0002e20000000200 */
[----:B------:R-:W-:Y:S01]  /*2fe0*/  UIADD3 UR15, -UR15, URZ, URZ ;  /* 0x0000003f0f0f7290 */ /* 0x000fe2000fffe13f */
[----:B------:R-:W-:Y:S01]  /*2ff0*/  ULDC UR13, c[0x0][0x2ec] ;  /* 0x0000bb00000d7ab9 */ /* 0x000fe20000000800 */
[----:B------:R-:W1:Y:S01]  /*3000*/  @P2 S2R R0, SR_TID.X ;  /* 0x0000000000002919 */ /* 0x000e620000002100 */
[----:B------:R1:W3:Y:S04]  /*3010*/  LDSM.16.M88.4 R160, [R176+0xa000] ;  /* 0x00a00000b0a0783b */ /* 0x0002e80000000200 */
[----:B------:R1:W3:Y:S04]  /*3020*/  LDSM.16.M88.4 R164, [R176+0xa800] ;  /* 0x00a80000b0a4783b */ /* 0x0002e80000000200 */
[----:B------:R1:W3:Y:S04]  /*3030*/  LDSM.16.M88.4 R168, [R3+0xa000] ;  /* 0x00a0000003a8783b */ /* 0x0002e80000000200 */
[----:B------:R3:W3:Y:S01]  /*3040*/  LDSM.16.M88.4 R172, [R3+0xa800] ;  /* 0x00a8000003ac783b */ /* 0x0006e20000000200 */
[----:B------:R-:W-:-:S05]  /*3050*/  IMAD.IADD R13, R13, 0x1, -R2 ;  /* 0x000000010d0d7824 */ /* 0x000fca00078e0a02 */
[----:B------:R-:W-:-:S04]  /*3060*/  SHF.R.S32.HI R2, RZ, 0x1f, R13 ;  /* 0x0000001fff027819 */ /* 0x000fc8000001140d */
[----:B------:R-:W-:Y:S01]  /*3070*/  LEA.HI R2, R2, R13, RZ, 0x3 ;  /* 0x0000000d02027211 */ /* 0x000fe200078f18ff */
[----:B------:R-:W-:-:S03]  /*3080*/  UIADD3 UR17, UR23, 0x20, URZ ;  /* 0x0000002017117890 */ /* 0x000fc6000fffe03f */
[----:B------:R-:W-:Y:S01]  /*3090*/  LOP3.LUT R2, R2, 0xfffffff8, RZ, 0xc0, !PT ;  /* 0xfffffff802027812 */ /* 0x000fe200078ec0ff */
[----:B--2---:R-:W-:Y:S01]  /*30a0*/  IMAD R6, R190, UR14, R189 ;  /* 0x0000000ebe067c24 */ /* 0x004fe2000f8e02bd */
[----:B------:R-:W-:Y:S01]  /*30b0*/  UIADD3 UR16, UR24, UR17, URZ ;  /* 0x0000001118107290 */ /* 0x000fe2000fffe03f */
[----:B-1----:R-:W-:Y:S01]  /*30c0*/  @P2 IMAD.SHL.U32 R0, R0, 0x2, RZ ;  /* 0x0000000200002824 */ /* 0x002fe200078e00ff */
[----:B------:R-:W-:Y:S01]  /*30d0*/  SHF.R.S32.HI R7, RZ, 0x1f, R230 ;  /* 0x0000001fff077819 */ /* 0x000fe200000114e6 */
[----:B------:R-:W-:Y:S01]  /*30e0*/  IMAD.IADD R2, R13, 0x1, -R2 ;  /* 0x000000010d027824 */ /* 0x000fe200078e0a02 */
[----:B------:R-:W-:Y:S01]  /*30f0*/  UIADD3 UR11, UR24, UR16, URZ ;  /* 0x00000010180b7290 */ /* 0x000fe2000fffe03f */
[----:B------:R-:W-:Y:S01]  /*3100*/  IMAD.SHL.U32 R11, R6, 0x20, RZ ;  /* 0x00000020060b7824 */ /* 0x000fe200078e00ff */
[----:B------:R-:W-:Y:S01]  /*3110*/  SEL R182, R182, R185, !P1 ;  /* 0x000000b9b6b67207 */ /* 0x000fe20004800000 */
[----:B------:R-:W-:Y:S01]  /*3120*/  UIMAD UR18, UR18, 0x38, URZ ;  /* 0x00000038121278a4 */ /* 0x000fe2000f8e023f */
[C---:B------:R-:W-:Y:S01]  /*3130*/  LOP3.LUT P0, RZ, R2.reuse, 0x2, RZ, 0xc0, !PT ;  /* 0x0000000202ff7812 */ /* 0x040fe2000780c0ff */
[----:B------:R-:W-:Y:S01]  /*3140*/  UIADD3 UR10, UR24, UR11, URZ ;  /* 0x0000000b180a7290 */ /* 0x000fe2000fffe03f */
[----:B------:R-:W-:Y:S01]  /*3150*/  LOP3.LUT P3, RZ, R2, 0x4, RZ, 0xc0, !PT ;  /* 0x0000000402ff7812 */ /* 0x000fe2000786c0ff */
[----:B------:R-:W-:Y:S01]  /*3160*/  ULDC.U8 UR14, c[0x0][0x388] ;  /* 0x0000e200000e7ab9 */ /* 0x000fe20000000000 */
[----:B------:R-:W-:Y:S01]  /*3170*/  SEL R179, R179, 0xffffffe0, !P0 ;  /* 0xffffffe0b3b37807 */ /* 0x000fe20004000000 */
[----:B------:R-:W-:Y:S01]  /*3180*/  UIADD3 UR9, UR24, UR10, URZ ;  /* 0x0000000a18097290 */ /* 0x000fe2000fffe03f */
[----:B------:R-:W-:Y:S01]  /*3190*/  @P2 LOP3.LUT R213, R213, 0x6, R0, 0xf8, !PT ;  /* 0x00000006d5d52812 */ /* 0x000fe200078ef800 */
[----:B------:R-:W-:Y:S01]  /*31a0*/  IMAD.SHL.U32 R0, R185, 0x2, RZ ;  /* 0x00000002b9007824 */ /* 0x000fe200078e00ff */
[----:B------:R-:W-:Y:S01]  /*31b0*/  LEA R182, R182, UR6, 0x1 ;  /* 0x00000006b6b67c11 */ /* 0x000fe2000f8e08ff */
[----:B------:R-:W-:Y:S01]  /*31c0*/  IMAD.IADD R2, R186, 0x1, R179 ;  /* 0x00000001ba027824 */ /* 0x000fe200078e02b3 */
[----:B------:R-:W-:Y:S01]  /*31d0*/  SEL R187, R187, 0xffffffc0, !P3 ;  /* 0xffffffc0bbbb7807 */ /* 0x000fe20005800000 */
[----:B------:R-:W-:Y:S01]  /*31e0*/  UIADD3 UR8, UR24, UR9, URZ ;  /* 0x0000000918087290 */ /* 0x000fe2000fffe03f */
[----:B---3--:R-:W-:Y:S01]  /*31f0*/  R2UR UR28, R5 ;  /* 0x00000000051c72ca */ /* 0x008fe200000e0000 */
[----:B------:R-:W-:Y:S01]  /*3200*/  VIADD R5, R192, 0x1000 ;  /* 0x00001000c0057836 */ /* 0x000fe20000000000 */
[----:B------:R-:W-:-:S02]  /*3210*/  R2UR UR29, R4 ;  /* 0x00000000041d72ca */ /* 0x000fc400000e0000 */
[----:B----4-:R-:W-:Y:S02]  /*3220*/  IADD3 R230, P5, P4, R11, R8, R230 ;  /* 0x000000080be67210 */ /* 0x010fe40007cbe0e6 */
[----:B------:R-:W-:Y:S02]  /*3230*/  SHF.R.S32.HI R8, RZ, 0x1f, R11 ;  /* 0x0000001fff087819 */ /* 0x000fe4000001140b */
[----:B------:R-:W-:Y:S01]  /*3240*/  SEL R180, R5, R192, !P1 ;  /* 0x000000c005b47207 */ /* 0x000fe20004800000 */
[----:B------:R-:W-:Y:S01]  /*3250*/  IMAD.WIDE.U32 R230, R230, -0x2daee0ad, RZ ;  /* 0xd2511f53e6e67825 */ /* 0x000fe200078e00ff */
[----:B------:R-:W-:Y:S02]  /*3260*/  IADD3.X R212, R8, R9, R7, P5, P4 ;  /* 0x0000000908d47210 */ /* 0x000fe40002fe8407 */
[----:B------:R-:W-:-:S07]  /*3270*/  LEA R180, R180, UR6, 0x1 ;  /* 0x00000006b4b47c11 */ /* 0x000fce000f8e08ff */
.L_x_940:
[----:B------:R-:W-:Y:S01]  /*3280*/  LOP3.LUT R235, R212, UR29, RZ, 0x3c, !PT ;  /* 0x0000001dd4eb7c12 */ /* 0x000fe2000f8e3cff */
[----:B------:R-:W0:Y:S01]  /*3290*/  LDGDEPBAR ;  /* 0x00000000000079af */ /* 0x000e220000000000 */
[----:B-----5:R-:W-:Y:S01]  /*32a0*/  FSETP.NEU.FTZ.AND P4, PT, R216, -INF , PT ;  /* 0xff800000d800780b */ /* 0x020fe20003f9d000 */
[----:B------:R-:W-:Y:S01]  /*32b0*/  IMAD.IADD R188, R182, 0x1, R179 ;  /* 0x00000001b6bc7824 */ /* 0x000fe200078e02b3 */
[----:B------:R-:W-:Y:S01]  /*32c0*/  UIADD3 UR25, UR29, -0x61c88647, URZ ;  /* 0x9e3779b91d197890 */ /* 0x000fe2000fffe03f */
[C---:B------:R-:W-:Y:S01]  /*32d0*/  @P2 IMAD R244, R198.reuse, 0x80, R213 ;  /* 0x00000080c6f42824 */ /* 0x040fe200078e02d5 */
[----:B------:R-:W-:Y:S01]  /*32e0*/  UIADD3 UR27, UR28, -0x4498517b, URZ ;  /* 0xbb67ae851c1b7890 */ /* 0x000fe2000fffe03f */
[----:B------:R-:W-:Y:S01]  /*32f0*/  IMAD R237, R198, 0x4, R195 ;  /* 0x00000004c6ed7824 */ /* 0x000fe200078e02c3 */
[----:B------:R-:W-:Y:S01]  /*3300*/  UIADD3 UR26, UR29, 0x3c6ef372, URZ ;  /* 0x3c6ef3721d1a7890 */ /* 0x000fe2000fffe03f */
[----:B------:R-:W-:Y:S02]  /*3310*/  @P2 VIADD R238, R244, 0x9 ;  /* 0x00000009f4ee2836 */ /* 0x000fe40000000000 */
[----:B------:R-:W-:Y:S01]  /*3320*/  IMAD R240, R220, 0x4, R193 ;  /* 0x00000004dcf07824 */ /* 0x000fe200078e02c1 */
[----:B------:R-:W-:Y:S01]  /*3330*/  LOP3.LUT R242, R231, UR28, R237, 0x96, !PT ;  /* 0x0000001ce7f27c12 */ /* 0x000fe2000f8e96ed */
[----:B------:R-:W-:Y:S01]  /*3340*/  @P2 VIADD R252, R244, 0x18 ;  /* 0x00000018f4fc2836 */ /* 0x000fe20000000000 */
[-C--:B------:R-:W-:Y:S01]  /*3350*/  @P2 ISETP.GE.AND P1, PT, R238, R219.reuse, PT ;  /* 0x000000dbee00220c */ /* 0x080fe20003f26270 */
[----:B------:R-:W-:Y:S02]  /*3360*/  VIADD R238, R240, 0x2 ;  /* 0x00000002f0ee7836 */ /* 0x000fe40000000000 */
[----:B------:R-:W-:Y:S02]  /*3370*/  @P2 VIADD R234, R244, 0x1 ;  /* 0x00000001f4ea2836 */ /* 0x000fe40000000000 */
[----:B------:R-:W-:Y:S03]  /*3380*/  IMAD.WIDE.U32 R240, R240, -0x326172a9, RZ ;  /* 0xcd9e8d57f0f07825 */ /* 0x000fe600078e00ff */
[----:B------:R-:W-:Y:S01]  /*3390*/  @P2 ISETP.GE.AND P5, PT, R234, R219, PT ;  /* 0x000000dbea00220c */ /* 0x000fe20003fa6270 */
[----:B------:R-:W-:Y:S01]  /*33a0*/  IMAD.WIDE.U32 R238, R238, -0x326172a9, RZ ;  /* 0xcd9e8d57eeee7825 */ /* 0x000fe200078e00ff */
[-C--:B------:R-:W-:Y:S01]  /*33b0*/  LOP3.LUT R234, R241, R235.reuse, RZ, 0x3c, !PT ;  /* 0x000000ebf1ea7212 */ /* 0x080fe200078e3cff */
[----:B------:R-:W-:Y:S04]  /*33c0*/  DEPBAR.LE SB0, 0x0 ;  /* 0x000080000000791a */ /* 0x000fe80000000000 */
[----:B------:R-:W-:Y:S01]  /*33d0*/  LOP3.LUT R235, R239, R235, RZ, 0x3c, !PT ;  /* 0x000000ebefeb7212 */ /* 0x000fe200078e3cff */
[----:B------:R-:W-:Y:S01]  /*33e0*/  BAR.SYNC.DEFER_BLOCKING 0x0 ;  /* 0x0000000000007b1d */ /* 0x000fe20000010000 */
[----:B------:R-:W-:Y:S04]  /*33f0*/  IMAD.WIDE.U32 R242, R242, -0x326172a9, RZ ;  /* 0xcd9e8d57f2f27825 */ /* 0x000fe800078e00ff */
[----:B------:R-:W-:Y:S01]  /*3400*/  @P2 VIADD R236, R244, 0x8 ;  /* 0x00000008f4ec2836 */ /* 0x000fe20000000000 */
[----:B------:R-:W-:Y:S01]  /*3410*/  LOP3.LUT R238, R243, UR25, R238, 0x96, !PT ;  /* 0x00000019f3ee7c12 */ /* 0x000fe2000f8e96ee */
[----:B------:R-:W-:Y:S01]  /*3420*/  IMAD.WIDE.U32 R246, R235, -0x2daee0ad, RZ ;  /* 0xd2511f53ebf67825 */ /* 0x000fe200078e00ff */
[----:B------:R-:W-:Y:S01]  /*3430*/  LOP3.LUT R240, R243, UR25, R240, 0x96, !PT ;  /* 0x00000019f3f07c12 */ /* 0x000fe2000f8e96f0 */
[----:B------:R-:W-:Y:S01]  /*3440*/  UIADD3 UR25, UR28, 0x76cf5d0a, URZ ;  /* 0x76cf5d0a1c197890 */ /* 0x000fe2000fffe03f */
[----:B------:R-:W-:Y:S01]  /*3450*/  @P2 ISETP.GE.AND P6, PT, R236, R219, PT ;  /* 0x000000dbec00220c */ /* 0x000fe20003fc6270 */
[----:B------:R-:W-:Y:S01]  /*3460*/  IMAD.WIDE.U32 R248, R234, -0x2daee0ad, RZ ;  /* 0xd2511f53eaf87825 */ /* 0x000fe200078e00ff */
[----:B------:R-:W-:Y:S01]  /*3470*/  LOP3.LUT R236, R230, UR27, RZ, 0x3c, !PT ;  /* 0x0000001be6ec7c12 */ /* 0x000fe2000f8e3cff */
[----:B------:R-:W-:Y:S01]  /*3480*/  UIADD3 UR27, UR28, -0x126145ec, URZ ;  /* 0xed9eba141c1b7890 */ /* 0x000fe2000fffe03f */
[----:B------:R-:W-:Y:S01]  /*3490*/  LOP3.LUT R235, R242, UR26, RZ, 0x3c, !PT ;  /* 0x0000001af2eb7c12 */ /* 0x000fe2000f8e3cff */
[----:B------:R-:W-:Y:S01]  /*34a0*/  IMAD.WIDE.U32 R238, R238, -0x2daee0ad, RZ ;  /* 0xd2511f53eeee7825 */ /* 0x000fe200078e00ff */
[C---:B------:R-:W-:Y:S01]  /*34b0*/  LOP3.LUT R242, R236.reuse, R249, RZ, 0x3c, !PT ;  /* 0x000000f9ecf27212 */ /* 0x040fe200078e3cff */
[----:B------:R-:W-:Y:S01]  /*34c0*/  UIADD3 UR26, UR28, -0x56f99767, URZ ;  /* 0xa90668991c1a7890 */ /* 0x000fe2000fffe03f */
[----:B------:R-:W-:Y:S01]  /*34d0*/  LOP3.LUT R234, R236, R247, RZ, 0x3c, !PT ;  /* 0x000000f7ecea7212 */ /* 0x000fe200078e3cff */
[----:B------:R-:W-:Y:S01]  /*34e0*/  IMAD.WIDE.U32 R240, R240, -0x2daee0ad, RZ ;  /* 0xd2511f53f0f07825 */ /* 0x000fe200078e00ff */
[----:B------:R-:W-:Y:S03]  /*34f0*/  LOP3.LUT R236, R239, UR25, R246, 0x96, !PT ;  /* 0x00000019efec7c12 */ /* 0x000fe6000f8e96f6 */
[----:B------:R-:W-:Y:S01]  /*3500*/  @P2 VIADD R246, R244, 0x10 ;  /* 0x00000010f4f62836 */ /* 0x000fe20000000000 */
[----:B------:R-:W-:Y:S01]  /*3510*/  LOP3.LUT R237, R241, UR25, R248, 0x96, !PT ;  /* 0x00000019f1ed7c12 */ /* 0x000fe2000f8e96f8 */
[----:B------:R-:W-:Y:S01]  /*3520*/  LDSM.16.M88.4 R100, [R182] ;  /* 0x00000000b664783b */ /* 0x000fe20000000200 */
[----:B------:R-:W-:Y:S01]  /*3530*/  IMAD.WIDE.U32 R248, R242, -0x326172a9, RZ ;  /* 0xcd9e8d57f2f87825 */ /* 0x000fe200078e00ff */
[----:B------:R-:W-:Y:S03]  /*3540*/  UIADD3 UR25, UR29, -0x255992d5, URZ ;  /* 0xdaa66d2b1d197890 */ /* 0x000fe6000fffe03f */
[----:B------:R-:W-:Y:S01]  /*3550*/  IMAD.WIDE.U32 R242, R237, -0x326172a9, RZ ;  /* 0xcd9e8d57edf27825 */ /* 0x000fe200078e00ff */
[----:B------:R-:W-:Y:S02]  /*3560*/  LOP3.LUT R239, R235, R249, RZ, 0x3c, !PT ;  /* 0x000000f9ebef7212 */ /* 0x000fe400078e3cff */
[----:B------:R-:W1:Y:S01]  /*3570*/  LDSM.16.M88.4 R104, [R178+0x6000] ;  /* 0x00600000b268783b */ /* 0x000e620000000200 */
[----:B------:R-:W-:Y:S07]  /*3580*/  IMAD.WIDE.U32 R236, R236, -0x326172a9, RZ ;  /* 0xcd9e8d57ecec7825 */ /* 0x000fee00078e00ff */
        /* <DEDUP_REMOVED lines=31> */
[-C--:B------:R-:W-:Y:S05]  /*3780*/  HMMA.16816.F32.BF16 R4, R132, R136.reuse, R4 ;  /* 0x000000888404723c */ /* 0x080fea0000041804 */
[C---:B------:R-:W-:Y:S01]  /*3790*/  LEA R130, P0, R191.reuse, R210, 0x2 ;  /* 0x000000d2bf827211 */ /* 0x040fe200078010ff */
[C---:B---3--:R-:W-:Y:S05]  /*37a0*/  HMMA.16816.F32.BF16 R8, R140.reuse, R136, R8 ;  /* 0x000000888c08723c */ /* 0x048fea0000041808 */
[----:B------:R-:W-:Y:S01]  /*37b0*/  LEA.HI.X.SX32 R131, R191, R211, 0x2, P0 ;  /* 0x000000d3bf837211 */ /* 0x000fe200000f16ff */
[-C--:B------:R-:W-:Y:S03]  /*37c0*/  HMMA.16816.F32.BF16 R12, R140, R138.reuse, R12 ;  /* 0x0000008a8c0c723c */ /* 0x080fe6000004180c */
[----:B------:R-:W-:Y:S02]  /*37d0*/  @P2 ISETP.GE.AND P0, PT, R246, R219, PT ;  /* 0x000000dbf600220c */ /* 0x000fe40003f06270 */
[----:B------:R-:W-:Y:S01]  /*37e0*/  IMAD.WIDE.U32 R246, R234, -0x326172a9, RZ ;  /* 0xcd9e8d57eaf67825 */ /* 0x000fe200078e00ff */
[----:B------:R-:W-:Y:S01]  /*37f0*/  LOP3.LUT R234, R243, UR25, R248, 0x96, !PT ;  /* 0x00000019f3ea7c12 */ /* 0x000fe2000f8e96f8 */
[C---:B------:R-:W-:Y:S04]  /*3800*/  HMMA.16816.F32.BF16 R16, R132.reuse, R138, R16 ;  /* 0x0000008a8410723c */ /* 0x040fe80000041810 */
[----:B------:R-:W-:Y:S02]  /*3810*/  LOP3.LUT R241, R235, R247, RZ, 0x3c, !PT ;  /* 0x000000f7ebf17212 */ /* 0x000fe400078e3cff */
[----:B------:R-:W-:Y:S01]  /*3820*/  LOP3.LUT R235, R237, UR25, R246, 0x96, !PT ;  /* 0x00000019edeb7c12 */ /* 0x000fe2000f8e96f6 */
[-C--:B------:R-:W-:Y:S01]  /*3830*/  HMMA.16816.F32.BF16 R20, R132, R100.reuse, R20 ;  /* 0x000000648414723c */ /* 0x080fe20000041814 */
[----:B------:R-:W-:Y:S03]  /*3840*/  UIADD3 UR25, UR28, 0x32370b8f, URZ ;  /* 0x32370b8f1c197890 */ /* 0x000fe6000fffe03f */
[----:B------:R-:W-:Y:S02]  /*3850*/  FMUL.FTZ R237, R216, 1.4426950216293334961 ;  /* 0x3fb8aa3bd8ed7820 */ /* 0x000fe40000410000 */
[C---:B------:R-:W-:Y:S05]  /*3860*/  HMMA.16816.F32.BF16 R24, R140.reuse, R100, R24 ;  /* 0x000000648c18723c */ /* 0x040fea0000041818 */
[----:B------:R-:W-:Y:S01]  /*3870*/  FSEL R129, R237, RZ, P4 ;  /* 0x000000ffed817208 */ /* 0x000fe20002000000 */
[-C--:B------:R-:W-:Y:S03]  /*3880*/  HMMA.16816.F32.BF16 R28, R140, R102.reuse, R28 ;  /* 0x000000668c1c723c */ /* 0x080fe6000004181c */
[----:B------:R-:W-:Y:S02]  /*3890*/  FSETP.NEU.FTZ.AND P4, PT, R217, -INF , PT ;  /* 0xff800000d900780b */ /* 0x000fe40003f9d000 */
[----:B------:R-:W-:Y:S01]  /*38a0*/  FMUL.FTZ R237, R215, 1.4426950216293334961 ;  /* 0x3fb8aa3bd7ed7820 */ /* 0x000fe20000410000 */
[----:B------:R-:W-:Y:S01]  /*38b0*/  HMMA.16816.F32.BF16 R32, R132, R102, R32 ;  /* 0x000000668420723c */ /* 0x000fe20000041820 */
[----:B------:R-:W2:Y:S04]  /*38c0*/  LDSM.16.M88.4 R100, [R3+0x6800] ;  /* 0x006800000364783b */ /* 0x000ea80000000200 */
[----:B------:R-:W-:Y:S01]  /*38d0*/  IMAD.WIDE.U32 R142, R241, -0x2daee0ad, RZ ;  /* 0xd2511f53f18e7825 */ /* 0x000fe200078e00ff */
[-C--:B-1----:R-:W-:Y:S05]  /*38e0*/  HMMA.16816.F32.BF16 R4, R104, R108.reuse, R4 ;  /* 0x0000006c6804723c */ /* 0x082fea0000041804 */
[----:B------:R-:W-:Y:S01]  /*38f0*/  LOP3.LUT R246, R143, UR25, R238, 0x96, !PT ;  /* 0x000000198ff67c12 */ /* 0x000fe2000f8e96ee */
[----:B------:R-:W-:Y:S05]  /*3900*/  IMAD.WIDE.U32 R134, R239, -0x2daee0ad, RZ ;  /* 0xd2511f53ef867825 */ /* 0x000fea00078e00ff */
[----:B------:R-:W-:Y:S01]  /*3910*/  FMUL.FTZ R239, R217, 1.4426950216293334961 ;  /* 0x3fb8aa3bd9ef7820 */ /* 0x000fe20000410000 */
[C---:B----4-:R-:W-:Y:S04]  /*3920*/  HMMA.16816.F32.BF16 R8, R112.reuse, R108, R8 ;  /* 0x0000006c7008723c */ /* 0x050fe80000041808 */
[----:B------:R-:W-:Y:S01]  /*3930*/  FSEL R121, R239, RZ, P4 ;  /* 0x000000ffef797208 */ /* 0x000fe20002000000 */
[----:B------:R-:W-:Y:S01]  /*3940*/  IMAD.WIDE.U32 R246, R246, -0x326172a9, RZ ;  /* 0xcd9e8d57f6f67825 */ /* 0x000fe200078e00ff */
[----:B------:R-:W-:Y:S01]  /*3950*/  LOP3.LUT R250, R135, UR25, R240, 0x96, !PT ;  /* 0x0000001987fa7c12 */ /* 0x000fe2000f8e96f0 */
[-C--:B------:R-:W-:Y:S01]  /*3960*/  HMMA.16816.F32.BF16 R12, R112, R110.reuse, R12 ;  /* 0x0000006e700c723c */ /* 0x080fe2000004180c */
[----:B------:R-:W-:Y:S02]  /*3970*/  UIADD3 UR25, UR29, 0x78dde6e4, URZ ;  /* 0x78dde6e41d197890 */ /* 0x000fe4000fffe03f */
[C---:B------:R-:W-:Y:S01]  /*3980*/  FSETP.NEU.FTZ.AND P4, PT, R214.reuse, -INF , PT ;  /* 0xff800000d600780b */ /* 0x040fe20003f9d000 */
[----:B------:R-:W-:Y:S01]  /*3990*/  FMUL.FTZ R238, R214, 1.4426950216293334961 ;  /* 0x3fb8aa3bd6ee7820 */ /* 0x000fe20000410000 */
        /* <DEDUP_REMOVED lines=9> */
[-C--:B--2---:R-:W-:Y:S03]  /*3a30*/  HMMA.16816.F32.BF16 R20, R104, R100.reuse, R20 ;  /* 0x000000646814723c */ /* 0x084fe60000041814 */
[----:B------:R-:W-:Y:S01]  /*3a40*/  @P2 FSEL R9, R9, -INF , !P5 ;  /* 0xff80000009092808 */ /* 0x000fe20006800000 */
[----:B------:R-:W-:Y:S01]  /*3a50*/  IMAD.WIDE.U32 R248, R248, -0x2daee0ad, RZ ;  /* 0xd2511f53f8f87825 */ /* 0x000fe200078e00ff */
[----:B------:R-:W-:Y:S01]  /*3a60*/  FSEL R187, R237, RZ, P4 ;  /* 0x000000ffedbb7208 */ /* 0x000fe20002000000 */
[C---:B------:R-:W-:Y:S04]  /*3a70*/  HMMA.16816.F32.BF16 R24, R112.reuse, R100, R24 ;  /* 0x000000647018723c */ /* 0x040fe80000041818 */
[-C--:B------:R-:W-:Y:S01]  /*3a80*/  @P2 ISETP.GE.AND P4, PT, R244, R219.reuse, PT ;  /* 0x000000dbf400220c */ /* 0x080fe20003f86270 */
[--C-:B------:R-:W-:Y:S01]  /*3a90*/  FFMA.FTZ R235, R5, UR13, -R129.reuse ;  /* 0x0000000d05eb7c23 */ /* 0x100fe20008010881 */
[----:B------:R-:W-:Y:S01]  /*3aa0*/  LOP3.LUT R234, R239, UR27, R134, 0x96, !PT ;  /* 0x0000001befea7c12 */ /* 0x000fe2000f8e9686 */
[-C--:B------:R-:W-:Y:S04]  /*3ab0*/  HMMA.16816.F32.BF16 R28, R112, R102.reuse, R28 ;  /* 0x00000066701c723c */ /* 0x080fe8000004181c */
[----:B------:R-:W-:Y:S01]  /*3ac0*/  @P2 FSEL R4, R4, -INF , !P4 ;  /* 0xff80000004042808 */ /* 0x000fe20006000000 */
[----:B------:R-:W-:Y:S01]  /*3ad0*/  IMAD.WIDE.U32 R132, R234, -0x326172a9, RZ ;  /* 0xcd9e8d57ea847825 */ /* 0x000fe200078e00ff */
[----:B------:R-:W-:Y:S01]  /*3ae0*/  LOP3.LUT R237, R249, UR26, R238, 0x96, !PT ;  /* 0x0000001af9ed7c12 */ /* 0x000fe2000f8e96ee */
[----:B------:R-:W-:Y:S01]  /*3af0*/  HMMA.16816.F32.BF16 R32, R104, R102, R32 ;  /* 0x000000666820723c */ /* 0x000fe20000041820 */
[----:B------:R-:W-:Y:S03]  /*3b00*/  MUFU.EX2 R235, R235 ;  /* 0x000000eb00eb7308 */ /* 0x000fe60000000800 */
[----:B------:R-:W-:Y:S01]  /*3b10*/  @P2 FSEL R6, R6, -INF , !P4 ;  /* 0xff80000006062808 */ /* 0x000fe20006000000 */
[----:B------:R-:W-:Y:S01]  /*3b20*/  FFMA.FTZ R242, R4, UR13, -R129 ;  /* 0x0000000d04f27c23 */ /* 0x000fe20008010881 */
[----:B------:R-:W-:Y:S01]  /*3b30*/  LOP3.LUT R236, R247, UR25, R236, 0x96, !PT ;  /* 0x00000019f7ec7c12 */ /* 0x000fe2000f8e96ec */
[----:B------:R-:W-:Y:S01]  /*3b40*/  UIADD3 UR25, UR29, -0x4ab325aa, URZ ;  /* 0xb54cda561d197890 */ /* 0x000fe2000fffe03f */
[----:B------:R-:W-:Y:S03]  /*3b50*/  @P2 FSEL R8, R8, -INF , !P4 ;  /* 0xff80000008082808 */ /* 0x000fe60006000000 */
[----:B------:R1:W2:Y:S01]  /*3b60*/  MUFU.EX2 R234, R242 ;  /* 0x000000f200ea7308 */ /* 0x0002a20000000800 */
[----:B------:R-:W-:Y:S01]  /*3b70*/  LOP3.LUT R238, R241, UR27, R142, 0x96, !PT ;  /* 0x0000001bf1ee7c12 */ /* 0x000fe2000f8e968e */
[----:B------:R-:W-:Y:S01]  /*3b80*/  IMAD.WIDE.U32 R138, R237, -0x326172a9, RZ ;  /* 0xcd9e8d57ed8a7825 */ /* 0x000fe200078e00ff */
[----:B------:R-:W-:Y:S02]  /*3b90*/  @P2 FSEL R11, R11, -INF , !P5 ;  /* 0xff8000000b0b2808 */ /* 0x000fe40006800000 */
[----:B------:R-:W-:Y:S01]  /*3ba0*/  @P2 FSEL R10, R10, -INF , !P4 ;  /* 0xff8000000a0a2808 */ /* 0x000fe20006000000 */
[----:B------:R-:W-:Y:S01]  /*3bb0*/  IMAD.U32 R105, RZ, RZ, UR6 ;  /* 0x00000006ff697e24 */ /* 0x000fe2000f8e00ff */
[----:B------:R-:W-:Y:S01]  /*3bc0*/  @P2 FSEL R13, R13, -INF , !P1 ;  /* 0xff8000000d0d2808 */ /* 0x000fe20004800000 */
[----:B------:R-:W-:Y:S01]  /*3bd0*/  IMAD.WIDE.U32 R136, R238, -0x326172a9, RZ ;  /* 0xcd9e8d57ee887825 */ /* 0x000fe200078e00ff */
[----:B------:R-:W-:Y:S02]  /*3be0*/  LOP3.LUT R239, R139, UR25, R132, 0x96, !PT ;  /* 0x000000198bef7c12 */ /* 0x000fe4000f8e9684 */
[----:B------:R-:W-:Y:S01]  /*3bf0*/  @P2 FSEL R15, R15, -INF , !P1 ;  /* 0xff8000000f0f2808 */ /* 0x000fe20004800000 */
[----:B------:R-:W-:Y:S01]  /*3c00*/  FFMA.FTZ R247, R10, UR13, -R187 ;  /* 0x0000000d0af77c23 */ /* 0x000fe200080108bb */
[----:B------:R-:W-:Y:S01]  /*3c10*/  @P2 FSEL R12, R12, -INF , !P6 ;  /* 0xff8000000c0c2808 */ /* 0x000fe20007000000 */
[----:B------:R-:W-:Y:S01]  /*3c20*/  FFMA.FTZ R238, R8, UR13, -R123 ;  /* 0x0000000d08ee7c23 */ /* 0x000fe2000801087b */
[C---:B------:R-:W-:Y:S01]  /*3c30*/  LOP3.LUT R237, R239.reuse, 0xff, RZ, 0xc0, !PT ;  /* 0x000000ffefed7812 */ /* 0x040fe200078ec0ff */
[----:B------:R-:W-:Y:S01]  /*3c40*/  IMAD.WIDE.U32 R142, R236, -0x2daee0ad, RZ ;  /* 0xd2511f53ec8e7825 */ /* 0x000fe200078e00ff */
[----:B------:R-:W-:Y:S02]  /*3c50*/  LOP3.LUT R241, R239, 0xffff, RZ, 0xc0, !PT ;  /* 0x0000ffffeff17812 */ /* 0x000fe400078ec0ff */
[----:B------:R-:W-:Y:S01]  /*3c60*/  ISETP.LE.U32.AND P4, PT, R237, UR14, PT ;  /* 0x0000000eed007c0c */ /* 0x000fe2000bf83070 */
[----:B------:R-:W-:Y:S01]  /*3c70*/  FFMA.FTZ R251, R15, UR13, -R187 ;  /* 0x0000000d0ffb7c23 */ /* 0x000fe200080108bb */
[----:B------:R-:W-:Y:S01]  /*3c80*/  LOP3.LUT R240, R143, UR26, R240, 0x96, !PT ;  /* 0x0000001a8ff07c12 */ /* 0x000fe2000f8e96f0 */
[----:B-1----:R-:W-:Y:S01]  /*3c90*/  FFMA.FTZ R242, R7, UR13, -R121 ;  /* 0x0000000d07f27c23 */ /* 0x002fe20008010879 */
[----:B------:R-:W-:Y:S01]  /*3ca0*/  SHF.R.U32.HI R237, RZ, 0x18, R239 ;  /* 0x00000018ffed7819 */ /* 0x000fe200000116ef */
[----:B------:R-:W-:Y:S01]  /*3cb0*/  FFMA.FTZ R236, R6, UR13, -R121 ;  /* 0x0000000d06ec7c23 */ /* 0x000fe20008010879 */
[----:B------:R-:W-:Y:S01]  /*3cc0*/  SHF.R.U32.HI R241, RZ, 0x8, R241 ;  /* 0x00000008fff17819 */ /* 0x000fe200000116f1 */
[----:B------:R-:W-:Y:S01]  /*3cd0*/  IMAD.WIDE.U32 R134, R240, -0x326172a9, RZ ;  /* 0xcd9e8d57f0867825 */ /* 0x000fe200078e00ff */
[----:B------:R-:W-:Y:S01]  /*3ce0*/  ISETP.LE.U32.AND P5, PT, R237, UR14, PT ;  /* 0x0000000eed007c0c */ /* 0x000fe2000bfa3070 */
[----:B------:R-:W-:Y:S01]  /*3cf0*/  MUFU.EX2 R238, R238 ;  /* 0x000000ee00ee7308 */ /* 0x000fe20000000800 */
[----:B------:R-:W-:Y:S01]  /*3d00*/  SHF.R.U32.HI R240, RZ, 0x10, R239 ;  /* 0x00000010fff07819 */ /* 0x000fe200000116ef */
[----:B------:R-:W-:Y:S01]  /*3d10*/  FFMA.FTZ R239, R9, UR13, -R123 ;  /* 0x0000000d09ef7c23 */ /* 0x000fe2000801087b */
[----:B------:R-:W-:Y:S01]  /*3d20*/  @P2 FSEL R17, R17, -INF , !P1 ;  /* 0xff80000011112808 */ /* 0x000fe20004800000 */
[----:B--2---:R-:W-:Y:S01]  /*3d30*/  @!P4 FADD.FTZ R234, -R234, -RZ ;  /* 0x800000ffeaeac221 */ /* 0x004fe20000010100 */
[----:B------:R-:W-:Y:S02]  /*3d40*/  LOP3.LUT R240, R240, 0xff, RZ, 0xc0, !PT ;  /* 0x000000fff0f07812 */ /* 0x000fe400078ec0ff */
[----:B------:R-:W-:Y:S03]  /*3d50*/  @P2 FSEL R19, R19, -INF , !P1 ;  /* 0xff80000013132808 */ /* 0x000fe60004800000 */
[----:B------:R1:W2:Y:S01]  /*3d60*/  MUFU.EX2 R237, R242 ;  /* 0x000000f200ed7308 */ /* 0x0002a20000000800 */
[----:B------:R-:W-:Y:S02]  /*3d70*/  LOP3.LUT R241, R241, 0xffff, RZ, 0xc0, !PT ;  /* 0x0000fffff1f17812 */ /* 0x000fe400078ec0ff */
[----:B------:R-:W-:Y:S02]  /*3d80*/  @P2 FSEL R14, R14, -INF , !P6 ;  /* 0xff8000000e0e2808 */ /* 0x000fe40007000000 */
[----:B------:R-:W-:Y:S01]  /*3d90*/  LOP3.LUT R245, R135, UR25, R136, 0x96, !PT ;  /* 0x0000001987f57c12 */ /* 0x000fe2000f8e9688 */
[----:B------:R-:W-:Y:S01]  /*3da0*/  UIADD3 UR25, UR29, 0x1715609d, URZ ;  /* 0x1715609d1d197890 */ /* 0x000fe2000fffe03f */
[----:B------:R-:W-:Y:S03]  /*3db0*/  @P2 FSEL R16, R16, -INF , !P6 ;  /* 0xff80000010102808 */ /* 0x000fe60007000000 */
[----:B------:R-:W3:Y:S01]  /*3dc0*/  MUFU.EX2 R236, R236 ;  /* 0x000000ec00ec7308 */ /* 0x000ee20000000800 */
[----:B------:R-:W-:Y:S02]  /*3dd0*/  ISETP.LE.U32.AND P1, PT, R240, UR14, PT ;  /* 0x0000000ef0007c0c */ /* 0x000fe4000bf23070 */
[----:B------:R-:W-:Y:S02]  /*3de0*/  @P2 FSEL R18, R18, -INF , !P6 ;  /* 0xff80000012122808 */ /* 0x000fe40007000000 */
[----:B------:R-:W-:Y:S02]  /*3df0*/  ISETP.LE.U32.AND P6, PT, R241, UR14, PT ;  /* 0x0000000ef1007c0c */ /* 0x000fe4000bfc3070 */
[C---:B------:R-:W-:Y:S03]  /*3e00*/  LOP3.LUT R241, R245.reuse, 0xffff, RZ, 0xc0, !PT ;  /* 0x0000fffff5f17812 */ /* 0x040fe600078ec0ff */
[----:B------:R4:W4:Y:S01]  /*3e10*/  MUFU.EX2 R240, R247 ;  /* 0x000000f700f07308 */ /* 0x0009220000000800 */
[----:B-1----:R-:W-:Y:S01]  /*3e20*/  LOP3.LUT R242, R245, 0xff, RZ, 0xc0, !PT ;  /* 0x000000fff5f27812 */ /* 0x002fe200078ec0ff */
[----:B--2---:R-:W-:Y:S01]  /*3e30*/  @!P5 FADD.FTZ R237, -R237, -RZ ;  /* 0x800000ffededd221 */ /* 0x004fe20000010100 */
[----:B------:R-:W-:Y:S02]  /*3e40*/  @P2 FSEL R20, R20, -INF , !P0 ;  /* 0xff80000014142808 */ /* 0x000fe40004000000 */
[----:B------:R-:W-:Y:S01]  /*3e50*/  SHF.R.U32.HI R243, RZ, 0x8, R241 ;  /* 0x00000008fff37819 */ /* 0x000fe200000116f1 */
[----:B------:R-:W-:Y:S01]  /*3e60*/  FFMA.FTZ R241, R11, UR13, -R187 ;  /* 0x0000000d0bf17c23 */ /* 0x000fe200080108bb */
[----:B------:R-:W-:Y:S03]  /*3e70*/  @P2 FSEL R22, R22, -INF , !P0 ;  /* 0xff80000016162808 */ /* 0x000fe60004000000 */
[----:B------:R-:W1:Y:S01]  /*3e80*/  MUFU.EX2 R239, R239 ;  /* 0x000000ef00ef7308 */ /* 0x000e620000000800 */
[----:B------:R-:W-:Y:S01]  /*3e90*/  ISETP.LE.U32.AND P4, PT, R242, UR14, PT ;  /* 0x0000000ef2007c0c */ /* 0x000fe2000bf83070 */
[----:B---3--:R-:W-:Y:S01]  /*3ea0*/  @!P1 FADD.FTZ R236, -R236, -RZ ;  /* 0x800000ffecec9221 */ /* 0x008fe20000010100 */
[----:B------:R-:W-:Y:S01]  /*3eb0*/  @P2 FSEL R24, R24, -INF , !P0 ;  /* 0xff80000018182808 */ /* 0x000fe20004000000 */
[----:B------:R-:W-:Y:S01]  /*3ec0*/  @!P6 FADD.FTZ R235, -R235, -RZ ;  /* 0x800000ffebebe221 */ /* 0x000fe20000010100 */
[----:B------:R-:W-:Y:S02]  /*3ed0*/  LOP3.LUT R242, R243, 0xffff, RZ, 0xc0, !PT ;  /* 0x0000fffff3f27812 */ /* 0x000fe400078ec0ff */
[----:B------:R-:W-:Y:S03]  /*3ee0*/  SHF.R.U32.HI R243, RZ, 0x10, R245 ;  /* 0x00000010fff37819 */ /* 0x000fe600000116f5 */
[----:B------:R-:W2:Y:S01]  /*3ef0*/  MUFU.EX2 R241, R241 ;  /* 0x000000f100f17308 */ /* 0x000ea20000000800 */
[----:B------:R-:W-:Y:S01]  /*3f00*/  ISETP.LE.U32.AND P6, PT, R242, UR14, PT ;  /* 0x0000000ef2007c0c */ /* 0x000fe2000bfc3070 */
[----:B------:R-:W-:Y:S01]  /*3f10*/  @P2 VIADD R242, R244, 0x11 ;  /* 0x00000011f4f22836 */ /* 0x000fe20000000000 */
[----:B------:R-:W-:Y:S01]  /*3f20*/  LOP3.LUT R243, R243, 0xff, RZ, 0xc0, !PT ;  /* 0x000000fff3f37812 */ /* 0x000fe200078ec0ff */
[----:B----4-:R-:W-:Y:S01]  /*3f30*/  FFMA.FTZ R247, R12, UR13, -R123 ;  /* 0x0000000d0cf77c23 */ /* 0x010fe2000801087b */
[----:B------:R-:W-:Y:S01]  /*3f40*/  LOP3.LUT R250, R133, UR25, R250, 0x96, !PT ;  /* 0x0000001985fa7c12 */ /* 0x000fe2000f8e96fa */
[----:B------:R-:W-:Y:S01]  /*3f50*/  @!P4 FADD.FTZ R238, -R238, -RZ ;  /* 0x800000ffeeeec221 */ /* 0x000fe20000010100 */
[-C--:B------:R-:W-:Y:S01]  /*3f60*/  @P2 ISETP.GE.AND P4, PT, R252, R219.reuse, PT ;  /* 0x000000dbfc00220c */ /* 0x080fe20003f86270 */
[----:B------:R-:W-:Y:S01]  /*3f70*/  FFMA.FTZ R252, R16, UR13, -R129 ;  /* 0x0000000d10fc7c23 */ /* 0x000fe20008010881 */
[-C--:B------:R-:W-:Y:S01]  /*3f80*/  @P2 ISETP.GE.AND P1, PT, R242, R219.reuse, PT ;  /* 0x000000dbf200220c */ /* 0x080fe20003f26270 */
[----:B------:R-:W-:Y:S01]  /*3f90*/  IMAD.WIDE.U32 R132, R250, -0x2daee0ad, RZ ;  /* 0xd2511f53fa847825 */ /* 0x000fe200078e00ff */
[----:B------:R-:W-:Y:S01]  /*3fa0*/  ISETP.LE.U32.AND P5, PT, R243, UR14, PT ;  /* 0x0000000ef3007c0c */ /* 0x000fe2000bfa3070 */
[----:B------:R3:W4:Y:S01]  /*3fb0*/  MUFU.EX2 R242, R247 ;  /* 0x000000f700f27308 */ /* 0x0007220000000800 */
[----:B------:R-:W-:Y:S01]  /*3fc0*/  LOP3.LUT R249, R137, UR25, R246, 0x96, !PT ;  /* 0x0000001989f97c12 */ /* 0x000fe2000f8e96f6 */
[----:B------:R-:W-:Y:S01]  /*3fd0*/  UIADD3 UR25, UR28, 0x646e171e, URZ ;  /* 0x646e171e1c197890 */ /* 0x000fe2000fffe03f */
[----:B------:R-:W-:Y:S01]  /*3fe0*/  SHF.R.U32.HI R245, RZ, 0x18, R245 ;  /* 0x00000018fff57819 */ /* 0x000fe200000116f5 */
[----:B------:R-:W4:Y:S01]  /*3ff0*/  LDG.E R246, desc[UR30][R130.64+0x20] ;  /* 0x0000201e82f67981 */ /* 0x000f22000c1e1900 */
[----:B------:R-:W-:Y:S01]  /*4000*/  LOP3.LUT R7, R132, 0xffff, RZ, 0xc0, !PT ;  /* 0x0000ffff84077812 */ /* 0x000fe200078ec0ff */
[----:B------:R-:W-:Y:S01]  /*4010*/  IMAD.WIDE.U32 R136, R249, -0x2daee0ad, RZ ;  /* 0xd2511f53f9887825 */ /* 0x000fe200078e00ff */
[----:B------:R-:W-:Y:S01]  /*4020*/  @P2 FSEL R26, R26, -INF , !P0 ;  /* 0xff8000001a1a2808 */ /* 0x000fe20004000000 */
[----:B------:R-:W5:Y:S01]  /*4030*/  LDG.E R250, desc[UR30][R130.64+0x80] ;  /* 0x0000801e82fa7981 */ /* 0x000f62000c1e1900 */
[----:B------:R-:W-:Y:S01]  /*4040*/  LOP3.LUT R141, R133, UR25, R248, 0x96, !PT ;  /* 0x00000019858d7c12 */ /* 0x000fe2000f8e96f8 */
[----:B------:R-:W-:Y:S01]  /*4050*/  @P2 VIADD R244, R244, 0x19 ;  /* 0x00000019f4f42836 */ /* 0x000fe20000000000 */
[----:B------:R-:W-:Y:S01]  /*4060*/  LOP3.LUT R133, R134, 0xff, RZ, 0xc0, !PT ;  /* 0x000000ff86857812 */ /* 0x000fe200078ec0ff */
[----:B------:R2:W-:Y:S01]  /*4070*/  MUFU.EX2 R248, R252 ;  /* 0x000000fc00f87308 */ /* 0x0005e20000000800 */
[----:B------:R-:W-:Y:S01]  /*4080*/  @P2 FSEL R21, R21, -INF , !P1 ;  /* 0xff80000015152808 */ /* 0x000fe20004800000 */
[----:B------:R-:W5:Y:S01]  /*4090*/  LDG.E R249, desc[UR30][R130.64+0xa0] ;  /* 0x0000a01e82f97981 */ /* 0x000f62000c1e1900 */
[----:B------:R-:W-:Y:S01]  /*40a0*/  @P2 FSEL R23, R23, -INF , !P1 ;  /* 0xff80000017172808 */ /* 0x000fe20004800000 */
[----:B------:R-:W-:Y:S01]  /*40b0*/  @!P5 FADD.FTZ R240, -R240, -RZ ;  /* 0x800000fff0f0d221 */ /* 0x000fe20000010100 */
[----:B------:R-:W-:Y:S01]  /*40c0*/  ISETP.LE.U32.AND P5, PT, R245, UR14, PT ;  /* 0x0000000ef5007c0c */ /* 0x000fe2000bfa3070 */
[----:B---3--:R3:W4:Y:S01]  /*40d0*/  LDG.E R247, desc[UR30][R130.64] ;  /* 0x0000001e82f77981 */ /* 0x008722000c1e1900 */
[----:B------:R-:W-:Y:S01]  /*40e0*/  @P2 FSEL R25, R25, -INF , !P1 ;  /* 0xff80000019192808 */ /* 0x000fe20004800000 */
[----:B-1----:R-:W-:Y:S01]  /*40f0*/  @!P6 FADD.FTZ R239, -R239, -RZ ;  /* 0x800000ffefefe221 */ /* 0x002fe20000010100 */
[----:B------:R-:W-:Y:S01]  /*4100*/  @P2 ISETP.GE.AND P6, PT, R244, R219, PT ;  /* 0x000000dbf400220c */ /* 0x000fe20003fc6270 */
[----:B------:R-:W-:Y:S01]  /*4110*/  FFMA.FTZ R243, R13, UR13, -R123 ;  /* 0x0000000d0df37c23 */ /* 0x000fe2000801087b */
[----:B------:R-:W-:Y:S01]  /*4120*/  @P2 FSEL R27, R27, -INF , !P1 ;  /* 0xff8000001b1b2808 */ /* 0x000fe20004800000 */
[----:B------:R-:W-:Y:S01]  /*4130*/  FFMA.FTZ R244, R14, UR13, -R187 ;  /* 0x0000000d0ef47c23 */ /* 0x000fe200080108bb */
[----:B------:R-:W-:Y:S01]  /*4140*/  LOP3.LUT R143, R137, UR25, R142, 0x96, !PT ;  /* 0x00000019898f7c12 */ /* 0x000fe2000f8e968e */
[----:B------:R-:W-:Y:S01]  /*4150*/  FFMA.FTZ R142, R20, UR13, -R129 ;  /* 0x0000000d148e7c23 */ /* 0x000fe20008010881 */
[----:B------:R-:W-:Y:S01]  /*4160*/  @P2 FSEL R28, R28, -INF , !P4 ;  /* 0xff8000001c1c2808 */ /* 0x000fe20006000000 */
[----:B------:R1:W-:Y:S01]  /*4170*/  MUFU.EX2 R245, R251 ;  /* 0x000000fb00f57308 */ /* 0x0003e20000000800 */
[----:B--2---:R-:W-:Y:S01]  /*4180*/  LOP3.LUT R252, R134, 0xffff, RZ, 0xc0, !PT ;  /* 0x0000ffff86fc7812 */ /* 0x004fe200078ec0ff */
[----:B------:R-:W-:Y:S01]  /*4190*/  @!P5 FADD.FTZ R241, -R241, -RZ ;  /* 0x800000fff1f1d221 */ /* 0x000fe20000010100 */
[----:B------:R-:W-:Y:S01]  /*41a0*/  ISETP.LE.U32.AND P5, PT, R133, UR14, PT ;  /* 0x0000000e85007c0c */ /* 0x000fe2000bfa3070 */
[----:B------:R-:W-:Y:S01]  /*41b0*/  FFMA.FTZ R133, R19, UR13, -R121 ;  /* 0x0000000d13857c23 */ /* 0x000fe20008010879 */
[----:B------:R-:W-:Y:S01]  /*41c0*/  SHF.R.U32.HI R252, RZ, 0x8, R252 ;  /* 0x00000008fffc7819 */ /* 0x000fe200000116fc */
[----:B------:R-:W-:Y:S01]  /*41d0*/  FFMA.FTZ R27, R27, UR13, -R187 ;  /* 0x0000000d1b1b7c23 */ /* 0x000fe200080108bb */
[----:B------:R-:W-:Y:S03]  /*41e0*/  LOP3.LUT R135, R138, 0xffff, RZ, 0xc0, !PT ;  /* 0x0000ffff8a877812 */ /* 0x000fe600078ec0ff */
[----:B------:R-:W2:Y:S01]  /*41f0*/  MUFU.EX2 R243, R243 ;  /* 0x000000f300f37308 */ /* 0x000ea20000000800 */
[----:B------:R-:W-:Y:S02]  /*4200*/  LOP3.LUT R252, R252, 0xffff, RZ, 0xc0, !PT ;  /* 0x0000fffffcfc7812 */ /* 0x000fe400078ec0ff */
[----:B------:R-:W-:Y:S02]  /*4210*/  LOP3.LUT R139, R138, 0xff, RZ, 0xc0, !PT ;  /* 0x000000ff8a8b7812 */ /* 0x000fe400078ec0ff */
[----:B------:R-:W-:Y:S02]  /*4220*/  ISETP.LE.U32.AND P0, PT, R252, UR14, PT ;  /* 0x0000000efc007c0c */ /* 0x000fe4000bf03070 */
[--C-:B---3--:R-:W-:Y:S01]  /*4230*/  SHF.R.U32.HI R130, RZ, 0x10, R134.reuse ;  /* 0x00000010ff827819 */ /* 0x108fe20000011686 */
[----:B----4-:R-:W-:Y:S01]  /*4240*/  @!P5 FADD.FTZ R242, -R242, -RZ ;  /* 0x800000fff2f2d221 */ /* 0x010fe20000010100 */
[----:B------:R-:W-:Y:S01]  /*4250*/  SHF.R.U32.HI R134, RZ, 0x18, R134 ;  /* 0x00000018ff867819 */ /* 0x000fe20000011686 */
[----:B-1----:R-:W-:Y:S01]  /*4260*/  FFMA.FTZ R251, R17, UR13, -R129 ;  /* 0x0000000d11fb7c23 */ /* 0x002fe20008010881 */
[----:B------:R-:W-:Y:S01]  /*4270*/  LOP3.LUT R130, R130, 0xff, RZ, 0xc0, !PT ;  /* 0x000000ff82827812 */ /* 0x000fe200078ec0ff */
[----:B------:R-:W1:Y:S01]  /*4280*/  MUFU.EX2 R244, R244 ;  /* 0x000000f400f47308 */ /* 0x000e620000000800 */
[----:B------:R-:W-:Y:S01]  /*4290*/  SHF.R.U32.HI R135, RZ, 0x8, R135 ;  /* 0x00000008ff877819 */ /* 0x000fe20000011687 */
[--C-:B------:R-:W-:Y:S01]  /*42a0*/  FFMA.FTZ R131, R18, UR13, -R121.reuse ;  /* 0x0000000d12837c23 */ /* 0x100fe20008010879 */
[----:B------:R-:W-:Y:S02]  /*42b0*/  ISETP.LE.U32.AND P1, PT, R130, UR14, PT ;  /* 0x0000000e82007c0c */ /* 0x000fe4000bf23070 */
[----:B------:R-:W-:Y:S01]  /*42c0*/  ISETP.LE.U32.AND P5, PT, R139, UR14, PT ;  /* 0x0000000e8b007c0c */ /* 0x000fe2000bfa3070 */
[----:B--2---:R-:W-:Y:S01]  /*42d0*/  @!P0 FADD.FTZ R243, -R243, -RZ ;  /* 0x800000fff3f38221 */ /* 0x004fe20000010100 */
[----:B------:R-:W-:Y:S01]  /*42e0*/  ISETP.LE.U32.AND P0, PT, R134, UR14, PT ;  /* 0x0000000e86007c0c */ /* 0x000fe2000bf03070 */
[--C-:B------:R-:W-:Y:S01]  /*42f0*/  FFMA.FTZ R134, R23, UR13, -R121.reuse ;  /* 0x0000000d17867c23 */ /* 0x100fe20008010879 */
[----:B------:R-:W-:Y:S01]  /*4300*/  LOP3.LUT R139, R135, 0xffff, RZ, 0xc0, !PT ;  /* 0x0000ffff878b7812 */ /* 0x000fe200078ec0ff */
[----:B------:R-:W2:Y:S01]  /*4310*/  MUFU.EX2 R251, R251 ;  /* 0x000000fb00fb7308 */ /* 0x000ea20000000800 */
[----:B------:R-:W-:Y:S01]  /*4320*/  @P2 FSEL R30, R30, -INF , !P4 ;  /* 0xff8000001e1e2808 */ /* 0x000fe20006000000 */
[----:B------:R-:W-:Y:S01]  /*4330*/  FFMA.FTZ R135, R22, UR13, -R121 ;  /* 0x0000000d16877c23 */ /* 0x000fe20008010879 */
[----:B------:R-:W-:Y:S02]  /*4340*/  @P2 FSEL R32, R32, -INF , !P4 ;  /* 0xff80000020202808 */ /* 0x000fe40006000000 */
[----:B------:R-:W-:Y:S01]  /*4350*/  @P2 FSEL R29, R29, -INF , !P6 ;  /* 0xff8000001d1d2808 */ /* 0x000fe20007000000 */
[----:B-1----:R-:W-:Y:S01]  /*4360*/  @!P1 FADD.FTZ R244, -R244, -RZ ;  /* 0x800000fff4f49221 */ /* 0x002fe20000010100 */
[----:B------:R-:W-:Y:S03]  /*4370*/  ISETP.LE.U32.AND P1, PT, R139, UR14, PT ;  /* 0x0000000e8b007c0c */ /* 0x000fe6000bf23070 */
[----:B------:R-:W1:Y:S01]  /*4380*/  MUFU.EX2 R131, R131 ;  /* 0x0000008300837308 */ /* 0x000e620000000800 */
[--C-:B------:R-:W-:Y:S01]  /*4390*/  SHF.R.U32.HI R139, RZ, 0x10, R138.reuse ;  /* 0x00000010ff8b7819 */ /* 0x100fe2000001168a */
[----:B------:R-:W-:Y:S01]  /*43a0*/  @!P0 FADD.FTZ R245, -R245, -RZ ;  /* 0x800000fff5f58221 */ /* 0x000fe20000010100 */
[----:B------:R-:W-:Y:S01]  /*43b0*/  SHF.R.U32.HI R138, RZ, 0x18, R138 ;  /* 0x00000018ff8a7819 */ /* 0x000fe2000001168a */
[----:B------:R-:W-:Y:S01]  /*43c0*/  @!P5 FADD.FTZ R248, -R248, -RZ ;  /* 0x800000fff8f8d221 */ /* 0x000fe20000010100 */
[----:B------:R-:W-:Y:S02]  /*43d0*/  LOP3.LUT R139, R139, 0xff, RZ, 0xc0, !PT ;  /* 0x000000ff8b8b7812 */ /* 0x000fe400078ec0ff */
[----:B------:R-:W-:Y:S03]  /*43e0*/  ISETP.LE.U32.AND P5, PT, R138, UR14, PT ;  /* 0x0000000e8a007c0c */ /* 0x000fe6000bfa3070 */
[----:B------:R3:W4:Y:S01]  /*43f0*/  MUFU.EX2 R252, R133 ;  /* 0x0000008500fc7308 */ /* 0x0007220000000800 */
[----:B------:R-:W-:Y:S02]  /*4400*/  ISETP.LE.U32.AND P0, PT, R139, UR14, PT ;  /* 0x0000000e8b007c0c */ /* 0x000fe4000bf03070 */
[----:B------:R-:W-:Y:S01]  /*4410*/  LOP3.LUT R139, R141, 0xff, RZ, 0xc0, !PT ;  /* 0x000000ff8d8b7812 */ /* 0x000fe200078ec0ff */
[----:B--2---:R-:W-:Y:S01]  /*4420*/  @!P1 FADD.FTZ R251, -R251, -RZ ;  /* 0x800000fffbfb9221 */ /* 0x004fe20000010100 */
[----:B------:R-:W-:Y:S02]  /*4430*/  SHF.R.U32.HI R138, RZ, 0x18, R141 ;  /* 0x00000018ff8a7819 */ /* 0x000fe4000001168d */
[----:B------:R-:W-:Y:S03]  /*4440*/  ISETP.LE.U32.AND P1, PT, R139, UR14, PT ;  /* 0x0000000e8b007c0c */ /* 0x000fe6000bf23070 */
[----:B------:R2:W2:Y:S01]  /*4450*/  MUFU.EX2 R130, R142 ;  /* 0x0000008e00827308 */ /* 0x0004a20000000800 */
[----:B------:R-:W-:Y:S01]  /*4460*/  FFMA.FTZ R139, R25, UR13, -R123 ;  /* 0x0000000d198b7c23 */ /* 0x000fe2000801087b */
[----:B------:R-:W-:Y:S02]  /*4470*/  SHF.R.U32.HI R25, RZ, 0x10, R141 ;  /* 0x00000010ff197819 */ /* 0x000fe4000001168d */
[----:B------:R-:W-:Y:S01]  /*4480*/  LOP3.LUT R141, R141, 0xffff, RZ, 0xc0, !PT ;  /* 0x0000ffff8d8d7812 */ /* 0x000fe200078ec0ff */
[----:B-1----:R-:W-:Y:S01]  /*4490*/  @!P0 FADD.FTZ R131, -R131, -RZ ;  /* 0x800000ff83838221 */ /* 0x002fe20000010100 */
[----:B------:R-:W-:Y:S04]  /*44a0*/  ISETP.LE.U32.AND P0, PT, R138, UR14, PT ;  /* 0x0000000e8a007c0c */ /* 0x000fe8000bf03070 */
[----:B------:R-:W1:Y:S01]  /*44b0*/  MUFU.EX2 R135, R135 ;  /* 0x0000008700877308 */ /* 0x000e620000000800 */
[----:B------:R-:W-:Y:S01]  /*44c0*/  LOP3.LUT R25, R25, 0xff, RZ, 0xc0, !PT ;  /* 0x000000ff19197812 */ /* 0x000fe200078ec0ff */
[----:B---3--:R-:W-:Y:S01]  /*44d0*/  FFMA.FTZ R133, R21, UR13, -R129 ;  /* 0x0000000d15857c23 */ /* 0x008fe20008010881 */
[----:B----4-:R-:W-:Y:S01]  /*44e0*/  @!P5 FADD.FTZ R252, -R252, -RZ ;  /* 0x800000fffcfcd221 */ /* 0x010fe20000010100 */
[----:B------:R-:W-:Y:S02]  /*44f0*/  SHF.R.U32.HI R141, RZ, 0x8, R141 ;  /* 0x00000008ff8d7819 */ /* 0x000fe4000001168d */
[----:B------:R-:W-:Y:S04]  /*4500*/  ISETP.LE.U32.AND P5, PT, R25, UR14, PT ;  /* 0x0000000e19007c0c */ /* 0x000fe8000bfa3070 */
[----:B------:R-:W-:Y:S01]  /*4510*/  MUFU.EX2 R138, R139 ;  /* 0x0000008b008a7308 */ /* 0x000fe20000000800 */
[----:B------:R-:W-:Y:S01]  /*4520*/  LOP3.LUT R25, R143, 0xffff, RZ, 0xc0, !PT ;  /* 0x0000ffff8f197812 */ /* 0x000fe200078ec0ff */
[----:B--2---:R-:W-:Y:S01]  /*4530*/  FFMA.FTZ R142, R26, UR13, -R187 ;  /* 0x0000000d1a8e7c23 */ /* 0x004fe200080108bb */
[----:B------:R-:W-:Y:S01]  /*4540*/  LOP3.LUT R141, R141, 0xffff, RZ, 0xc0, !PT ;  /* 0x0000ffff8d8d7812 */ /* 0x000fe200078ec0ff */
[----:B------:R-:W-:Y:S01]  /*4550*/  @!P1 FADD.FTZ R130, -R130, -RZ ;  /* 0x800000ff82829221 */ /* 0x000fe20000010100 */
[----:B------:R-:W-:Y:S02]  /*4560*/  LOP3.LUT R26, R143, 0xff, RZ, 0xc0, !PT ;  /* 0x000000ff8f1a7812 */ /* 0x000fe400078ec0ff */
[----:B------:R-:W-:Y:S03]  /*4570*/  SHF.R.U32.HI R25, RZ, 0x8, R25 ;  /* 0x00000008ff197819 */ /* 0x000fe60000011619 */
[----:B------:R2:W-:Y:S01]  /*4580*/  MUFU.EX2 R139, R27 ;  /* 0x0000001b008b7308 */ /* 0x0005e20000000800 */
[----:B------:R-:W-:Y:S02]  /*4590*/  @P2 FSEL R31, R31, -INF , !P6 ;  /* 0xff8000001f1f2808 */ /* 0x000fe40007000000 */
[----:B------:R-:W-:Y:S01]  /*45a0*/  @P2 FSEL R33, R33, -INF , !P6 ;  /* 0xff80000021212808 */ /* 0x000fe20007000000 */
[----:B-1----:R-:W-:Y:S01]  /*45b0*/  @!P5 FADD.FTZ R135, -R135, -RZ ;  /* 0x800000ff8787d221 */ /* 0x002fe20000010100 */
[----:B------:R-:W-:Y:S02]  /*45c0*/  @P2 FSEL R35, R35, -INF , !P6 ;  /* 0xff80000023232808 */ /* 0x000fe40007000000 */
[----:B------:R-:W-:Y:S03]  /*45d0*/  @P2 FSEL R34, R34, -INF , !P4 ;  /* 0xff80000022222808 */ /* 0x000fe60006000000 */
[----:B------:R-:W1:Y:S01]  /*45e0*/  MUFU.EX2 R133, R133 ;  /* 0x0000008500857308 */ /* 0x000e620000000800 */
[----:B------:R-:W-:Y:S01]  /*45f0*/  ISETP.LE.U32.AND P4, PT, R141, UR14, PT ;  /* 0x0000000e8d007c0c */ /* 0x000fe2000bf83070 */
[----:B------:R-:W-:Y:S01]  /*4600*/  FFMA.FTZ R141, R28, UR13, -R123 ;  /* 0x0000000d1c8d7c23 */ /* 0x000fe2000801087b */
[----:B------:R-:W-:Y:S01]  /*4610*/  ISETP.LE.U32.AND P6, PT, R26, UR14, PT ;  /* 0x0000000e1a007c0c */ /* 0x000fe2000bfc3070 */
[--C-:B------:R-:W-:Y:S01]  /*4620*/  FFMA.FTZ R34, R34, UR13, -R121.reuse ;  /* 0x0000000d22227c23 */ /* 0x100fe20008010879 */
[----:B------:R-:W-:Y:S01]  /*4630*/  LOP3.LUT R26, R25, 0xffff, RZ, 0xc0, !PT ;  /* 0x0000ffff191a7812 */ /* 0x000fe200078ec0ff */
[----:B------:R-:W-:Y:S01]  /*4640*/  FFMA.FTZ R121, R35, UR13, -R121 ;  /* 0x0000000d23797c23 */ /* 0x000fe20008010879 */
[----:B------:R-:W-:Y:S03]  /*4650*/  SHF.R.U32.HI R25, RZ, 0x10, R143 ;  /* 0x00000010ff197819 */ /* 0x000fe6000001168f */
[----:B------:R-:W-:Y:S01]  /*4660*/  MUFU.EX2 R122, R34 ;  /* 0x00000022007a7308 */ /* 0x000fe20000000800 */
[----:B------:R-:W-:Y:S01]  /*4670*/  ISETP.LE.U32.AND P1, PT, R26, UR14, PT ;  /* 0x0000000e1a007c0c */ /* 0x000fe2000bf23070 */
[--C-:B--2---:R-:W-:Y:S01]  /*4680*/  FFMA.FTZ R27, R32, UR13, -R129.reuse ;  /* 0x0000000d201b7c23 */ /* 0x104fe20008010881 */
[----:B------:R-:W-:Y:S01]  /*4690*/  LOP3.LUT R25, R25, 0xff, RZ, 0xc0, !PT ;  /* 0x000000ff19197812 */ /* 0x000fe200078ec0ff */
[----:B------:R-:W-:Y:S01]  /*46a0*/  FFMA.FTZ R129, R33, UR13, -R129 ;  /* 0x0000000d21817c23 */ /* 0x000fe20008010881 */
[----:B------:R-:W-:Y:S02]  /*46b0*/  SHF.R.U32.HI R26, RZ, 0x18, R143 ;  /* 0x00000018ff1a7819 */ /* 0x000fe4000001168f */
[----:B------:R-:W-:Y:S03]  /*46c0*/  ISETP.LE.U32.AND P5, PT, R25, UR14, PT ;  /* 0x0000000e19007c0c */ /* 0x000fe6000bfa3070 */
[----:B------:R2:W-:Y:S01]  /*46d0*/  MUFU.EX2 R143, R27 ;  /* 0x0000001b008f7308 */ /* 0x0005e20000000800 */
[----:B------:R-:W-:Y:S01]  /*46e0*/  SHF.R.U32.HI R25, RZ, 0x8, R7 ;  /* 0x00000008ff197819 */ /* 0x000fe20000011607 */
[----:B-1----:R-:W-:Y:S01]  /*46f0*/  @!P4 FADD.FTZ R133, -R133, -RZ ;  /* 0x800000ff8585c221 */ /* 0x002fe20000010100 */
[----:B------:R-:W-:Y:S02]  /*4700*/  ISETP.LE.U32.AND P4, PT, R26, UR14, PT ;  /* 0x0000000e1a007c0c */ /* 0x000fe4000bf83070 */
[----:B------:R-:W-:Y:S01]  /*4710*/  LOP3.LUT R25, R25, 0xffff, RZ, 0xc0, !PT ;  /* 0x0000ffff19197812 */ /* 0x000fe200078ec0ff */
[----:B------:R-:W-:Y:S01]  /*4720*/  @!P1 FADD.FTZ R138, -R138, -RZ ;  /* 0x800000ff8a8a9221 */ /* 0x000fe20000010100 */
[----:B------:R-:W-:Y:S03]  /*4730*/  SHF.R.U32.HI R5, RZ, 0x10, R132 ;  /* 0x00000010ff057819 */ /* 0x000fe60000011684 */
[----:B------:R-:W1:Y:S01]  /*4740*/  MUFU.EX2 R129, R129 ;  /* 0x0000008100817308 */ /* 0x000e620000000800 */
[----:B------:R-:W-:Y:S02]  /*4750*/  ISETP.LE.U32.AND P1, PT, R25, UR14, PT ;  /* 0x0000000e19007c0c */ /* 0x000fe4000bf23070 */
[----:B------:R-:W-:Y:S02]  /*4760*/  LOP3.LUT R25, R5, 0xff, RZ, 0xc0, !PT ;  /* 0x000000ff05197812 */ /* 0x000fe400078ec0ff */
[----:B------:R-:W-:Y:S02]  /*4770*/  SHF.R.U32.HI R13, RZ, 0x10, R136 ;  /* 0x00000010ff0d7819 */ /* 0x000fe40000011688 */
[----:B------:R-:W-:Y:S01]  /*4780*/  LOP3.LUT R10, R136, 0xffff, RZ, 0xc0, !PT ;  /* 0x0000ffff880a7812 */ /* 0x000fe200078ec0ff */
[----:B------:R-:W-:Y:S01]  /*4790*/  @!P4 FADD.FTZ R139, -R139, -RZ ;  /* 0x800000ff8b8bc221 */ /* 0x000fe20000010100 */
[----:B------:R-:W-:Y:S01]  /*47a0*/  ISETP.LE.U32.AND P4, PT, R25, UR14, PT ;  /* 0x0000000e19007c0c */ /* 0x000fe2000bf83070 */
[----:B--2---:R-:W-:Y:S01]  /*47b0*/  FFMA.FTZ R27, R30, UR13, -R187 ;  /* 0x0000000d1e1b7c23 */ /* 0x004fe200080108bb */
[----:B------:R-:W-:Y:S01]  /*47c0*/  LOP3.LUT R25, R13, 0xff, RZ, 0xc0, !PT ;  /* 0x000000ff0d197812 */ /* 0x000fe200078ec0ff */
[----:B------:R-:W2:Y:S01]  /*47d0*/  MUFU.EX2 R134, R134 ;  /* 0x0000008600867308 */ /* 0x000ea20000000800 */
[----:B------:R-:W-:Y:S01]  /*47e0*/  SHF.R.U32.HI R26, RZ, 0x8, R10 ;  /* 0x00000008ff1a7819 */ /* 0x000fe2000001160a */
[----:B------:R-:W-:Y:S01]  /*47f0*/  FFMA.FTZ R137, R24, UR13, -R123 ;  /* 0x0000000d18897c23 */ /* 0x000fe2000801087b */
[----:B------:R-:W-:Y:S01]  /*4800*/  F2FP.RELU.BF16.F32.PACK_AB R30, R235, R234 ;  /* 0x000000eaeb1e723e */ /* 0x000fe200000018ff */
[----:B------:R-:W-:Y:S01]  /*4810*/  FFMA.FTZ R187, R31, UR13, -R187 ;  /* 0x0000000d1fbb7c23 */ /* 0x000fe200080108bb */
[----:B-1----:R-:W-:Y:S01]  /*4820*/  @!P1 FADD.FTZ R129, -R129, -RZ ;  /* 0x800000ff81819221 */ /* 0x002fe20000010100 */
[----:B------:R-:W-:Y:S01]  /*4830*/  ISETP.LE.U32.AND P1, PT, R25, UR14, PT ;  /* 0x0000000e19007c0c */ /* 0x000fe2000bf23070 */
[----:B------:R-:W-:Y:S01]  /*4840*/  FFMA.FTZ R123, R29, UR13, -R123 ;  /* 0x0000000d1d7b7c23 */ /* 0x000fe2000801087b */
[----:B------:R-:W-:Y:S01]  /*4850*/  LOP3.LUT R25, R26, 0xffff, RZ, 0xc0, !PT ;  /* 0x0000ffff1a197812 */ /* 0x000fe200078ec0ff */
[----:B------:R1:W-:Y:S01]  /*4860*/  STS [R199+0xe000], R30 ;  /* 0x00e0001ec7007388 */ /* 0x0003e20000000800 */
[----:B------:R-:W-:Y:S01]  /*4870*/  F2FP.RELU.BF16.F32.PACK_AB R26, R237, R236 ;  /* 0x000000eced1a723e */ /* 0x000fe200000018ff */
[----:B------:R3:W4:Y:S01]  /*4880*/  MUFU.EX2 R125, R27 ;  /* 0x0000001b007d7308 */ /* 0x0007220000000800 */
[----:B------:R-:W-:Y:S01]  /*4890*/  F2FP.RELU.BF16.F32.PACK_AB R35, R251, R248 ;  /* 0x000000f8fb23723e */ /* 0x000fe200000018ff */
[----:B------:R-:W-:Y:S01]  /*48a0*/  @!P4 FADD.FTZ R122, -R122, -RZ ;  /* 0x800000ff7a7ac221 */ /* 0x000fe20000010100 */
[----:B------:R-:W-:Y:S01]  /*48b0*/  F2FP.RELU.BF16.F32.PACK_AB R33, R252, R131 ;  /* 0x00000083fc21723e */ /* 0x000fe200000018ff */
[----:B------:R1:W-:Y:S01]  /*48c0*/  STS [R199+0xe400], R26 ;  /* 0x00e4001ac7007388 */ /* 0x0003e20000000800 */
[----:B------:R-:W-:Y:S01]  /*48d0*/  F2FP.RELU.BF16.F32.PACK_AB R31, R239, R238 ;  /* 0x000000eeef1f723e */ /* 0x000fe200000018ff */
[----:B--2---:R-:W-:Y:S01]  /*48e0*/  @!P0 FADD.FTZ R134, -R134, -RZ ;  /* 0x800000ff86868221 */ /* 0x004fe20000010100 */
[----:B------:R-:W-:Y:S03]  /*48f0*/  F2FP.RELU.BF16.F32.PACK_AB R34, R241, R240 ;  /* 0x000000f0f122723e */ /* 0x000fe600000018ff */
[----:B------:R-:W2:Y:S01]  /*4900*/  MUFU.EX2 R137, R137 ;  /* 0x0000008900897308 */ /* 0x000ea20000000800 */
[----:B------:R-:W-:Y:S01]  /*4910*/  STS [R206+0xe000], R35 ;  /* 0x00e00023ce007388 */ /* 0x000fe20000000800 */
[----:B------:R-:W-:Y:S02]  /*4920*/  LOP3.LUT R6, R132, 0xff, RZ, 0xc0, !PT ;  /* 0x000000ff84067812 */ /* 0x000fe400078ec0ff */
[----:B------:R-:W-:Y:S01]  /*4930*/  ISETP.LE.U32.AND P4, PT, R25, UR14, PT ;  /* 0x0000000e19007c0c */ /* 0x000fe2000bf83070 */
[----:B------:R-:W-:Y:S01]  /*4940*/  STS [R206+0xe400], R33 ;  /* 0x00e40021ce007388 */ /* 0x000fe20000000800 */
[----:B------:R-:W-:Y:S04]  /*4950*/  F2FP.RELU.BF16.F32.PACK_AB R25, R245, R244 ;  /* 0x000000f4f519723e */ /* 0x000fe800000018ff */
[----:B------:R-:W2:Y:S01]  /*4960*/  MUFU.EX2 R142, R142 ;  /* 0x0000008e008e7308 */ /* 0x000ea20000000800 */
[----:B---3--:R-:W-:Y:S01]  /*4970*/  F2FP.RELU.BF16.F32.PACK_AB R27, R243, R242 ;  /* 0x000000f2f31b723e */ /* 0x008fe200000018ff */
[----:B------:R-:W-:Y:S01]  /*4980*/  STS [R199+0xf000], R31 ;  /* 0x00f0001fc7007388 */ /* 0x000fe20000000800 */
[----:B------:R-:W-:Y:S01]  /*4990*/  ISETP.LE.U32.AND P0, PT, R6, UR14, PT ;  /* 0x0000000e06007c0c */ /* 0x000fe2000bf03070 */
[----:B----4-:R-:W-:Y:S01]  /*49a0*/  @!P1 FADD.FTZ R125, -R125, -RZ ;  /* 0x800000ff7d7d9221 */ /* 0x010fe20000010100 */
[----:B------:R-:W-:Y:S01]  /*49b0*/  SHF.R.U32.HI R9, RZ, 0x18, R132 ;  /* 0x00000018ff097819 */ /* 0x000fe20000011684 */
[----:B------:R3:W-:Y:S01]  /*49c0*/  STS [R199+0xf400], R34 ;  /* 0x00f40022c7007388 */ /* 0x0007e20000000800 */
[----:B-1----:R-:W-:Y:S03]  /*49d0*/  F2FP.RELU.BF16.F32.PACK_AB R30, R133, R130 ;  /* 0x00000082851e723e */ /* 0x002fe600000018ff */
[----:B------:R-:W1:Y:S01]  /*49e0*/  MUFU.EX2 R127, R121 ;  /* 0x00000079007f7308 */ /* 0x000e620000000800 */
[----:B--2---:R-:W-:Y:S01]  /*49f0*/  @!P6 FADD.FTZ R137, -R137, -RZ ;  /* 0x800000ff8989e221 */ /* 0x004fe20000010100 */
[----:B------:R2:W-:Y:S01]  /*4a00*/  STS [R206+0xf000], R27 ;  /* 0x00f0001bce007388 */ /* 0x0005e20000000800 */
[----:B------:R-:W-:Y:S02]  /*4a10*/  ISETP.LE.U32.AND P6, PT, R9, UR14, PT ;  /* 0x0000000e09007c0c */ /* 0x000fe4000bfc3070 */
[----:B------:R-:W-:Y:S01]  /*4a20*/  F2FP.RELU.BF16.F32.PACK_AB R26, R134, R135 ;  /* 0x00000087861a723e */ /* 0x000fe200000018ff */
[----:B------:R4:W-:Y:S01]  /*4a30*/  STS [R206+0xf400], R25 ;  /* 0x00f40019ce007388 */ /* 0x0009e20000000800 */
[----:B------:R-:W-:Y:S03]  /*4a40*/  LOP3.LUT R14, R136, 0xff, RZ, 0xc0, !PT ;  /* 0x000000ff880e7812 */ /* 0x000fe600078ec0ff */
[----:B------:R-:W2:Y:S01]  /*4a50*/  MUFU.EX2 R141, R141 ;  /* 0x0000008d008d7308 */ /* 0x000ea20000000800 */
[----:B------:R-:W-:Y:S01]  /*4a60*/  SHF.R.U32.HI R11, RZ, 0x18, R136 ;  /* 0x00000018ff0b7819 */ /* 0x000fe20000011688 */
[----:B------:R4:W-:Y:S01]  /*4a70*/  STS [R205+0xe000], R30 ;  /* 0x00e0001ecd007388 */ /* 0x0009e20000000800 */
[----:B------:R-:W-:Y:S01]  /*4a80*/  @!P5 FADD.FTZ R142, -R142, -RZ ;  /* 0x800000ff8e8ed221 */ /* 0x000fe20000010100 */
[----:B------:R-:W-:Y:S01]  /*4a90*/  @!P0 FADD.FTZ R143, -R143, -RZ ;  /* 0x800000ff8f8f8221 */ /* 0x000fe20000010100 */
[----:B------:R-:W-:Y:S01]  /*4aa0*/  ISETP.LE.U32.AND P5, PT, R14, UR14, PT ;  /* 0x0000000e0e007c0c */ /* 0x000fe2000bfa3070 */
[----:B------:R4:W-:Y:S01]  /*4ab0*/  STS [R205+0xe400], R26 ;  /* 0x00e4001acd007388 */ /* 0x0009e20000000800 */
[----:B------:R-:W-:Y:S03]  /*4ac0*/  ISETP.LE.U32.AND P0, PT, R11, UR14, PT ;  /* 0x0000000e0b007c0c */ /* 0x000fe6000bf03070 */
[----:B------:R-:W4:Y:S01]  /*4ad0*/  MUFU.EX2 R123, R123 ;  /* 0x0000007b007b7308 */ /* 0x000f220000000800 */
[----:B-1----:R-:W-:Y:S01]  /*4ae0*/  @!P6 FADD.FTZ R127, -R127, -RZ ;  /* 0x800000ff7f7fe221 */ /* 0x002fe20000010100 */
[----:B------:R-:W-:Y:S02]  /*4af0*/  F2FP.RELU.BF16.F32.PACK_AB R29, R129, R143 ;  /* 0x0000008f811d723e */ /* 0x000fe400000018ff */
[----:B------:R-:W-:Y:S02]  /*4b00*/  IADD3 R116, R0, 0x4000, R105 ;  /* 0x0000400000747810 */ /* 0x000fe40007ffe069 */
[----:B------:R-:W-:Y:S01]  /*4b10*/  FSETP.GE.FTZ.AND P6, PT, R248, RZ, PT ;  /* 0x000000fff800720b */ /* 0x000fe20003fd6000 */
[----:B------:R-:W-:Y:S03]  /*4b20*/  STS [R207+0xe000], R29 ;  /* 0x00e0001dcf007388 */ /* 0x000fe60000000800 */
[----:B------:R-:W1:Y:S01]  /*4b30*/  MUFU.EX2 R126, R187 ;  /* 0x000000bb007e7308 */ /* 0x000e620000000800 */
[----:B---3--:R-:W-:Y:S01]  /*4b40*/  F2FP.RELU.BF16.F32.PACK_AB R34, R127, R122 ;  /* 0x0000007a7f22723e */ /* 0x008fe200000018ff */
[----:B--2---:R-:W-:Y:S01]  /*4b50*/  @!P5 FADD.FTZ R141, -R141, -RZ ;  /* 0x800000ff8d8dd221 */ /* 0x004fe20000010100 */
[----:B------:R-:W-:Y:S01]  /*4b60*/  F2FP.RELU.BF16.F32.PACK_AB R27, R138, R137 ;  /* 0x000000898a1b723e */ /* 0x000fe200000018ff */
[----:B------:R-:W-:Y:S01]  /*4b70*/  IMAD.IADD R120, R116, 0x1, R179 ;  /* 0x0000000174787824 */ /* 0x000fe200078e02b3 */
[----:B------:R-:W-:Y:S01]  /*4b80*/  FSETP.GE.FTZ.AND P5, PT, R251, RZ, PT ;  /* 0x000000fffb00720b */ /* 0x000fe20003fb6000 */
[----:B------:R-:W-:Y:S01]  /*4b90*/  STS [R207+0xe400], R34 ;  /* 0x00e40022cf007388 */ /* 0x000fe20000000800 */
[----:B----4-:R-:W-:Y:S01]  /*4ba0*/  F2FP.RELU.BF16.F32.PACK_AB R25, R139, R142 ;  /* 0x0000008e8b19723e */ /* 0x010fe200000018ff */
[----:B------:R-:W-:Y:S02]  /*4bb0*/  @!P4 FADD.FTZ R123, -R123, -RZ ;  /* 0x800000ff7b7bc221 */ /* 0x000fe40000010100 */
[----:B------:R-:W-:Y:S01]  /*4bc0*/  STS [R205+0xf000], R27 ;  /* 0x00f0001bcd007388 */ /* 0x000fe20000000800 */
[----:B------:R-:W-:Y:S02]  /*4bd0*/  FSETP.GE.FTZ.AND P4, PT, R130, RZ, PT ;  /* 0x000000ff8200720b */ /* 0x000fe40003f96000 */
[----:B------:R-:W-:Y:S01]  /*4be0*/  FSETP.GE.FTZ.AND P1, PT, R133, RZ, PT ;  /* 0x000000ff8500720b */ /* 0x000fe20003f36000 */
[----:B------:R-:W-:Y:S01]  /*4bf0*/  STS [R205+0xf400], R25 ;  /* 0x00f40019cd007388 */ /* 0x000fe20000000800 */
[----:B------:R-:W-:Y:S01]  /*4c00*/  F2FP.RELU.BF16.F32.PACK_AB R30, R123, R141 ;  /* 0x0000008d7b1e723e */ /* 0x000fe200000018ff */
[----:B-1----:R-:W-:Y:S01]  /*4c10*/  @!P0 FADD.FTZ R126, -R126, -RZ ;  /* 0x800000ff7e7e8221 */ /* 0x002fe20000010100 */
[----:B------:R-:W-:Y:S03]  /*4c20*/  SEL R187, R208, 0xffffffc0, !P3 ;  /* 0xffffffc0d0bb7807 */ /* 0x000fe60005800000 */
[----:B------:R-:W-:Y:S01]  /*4c30*/  STS [R207+0xf000], R30 ;  /* 0x00f0001ecf007388 */ /* 0x000fe20000000800 */
[----:B------:R-:W-:Y:S02]  /*4c40*/  FSETP.GE.FTZ.AND P0, PT, R234, RZ, PT ;  /* 0x000000ffea00720b */ /* 0x000fe40003f16000 */
[----:B------:R-:W-:Y:S01]  /*4c50*/  F2FP.RELU.BF16.F32.PACK_AB R26, R126, R125 ;  /* 0x0000007d7e1a723e */ /* 0x000fe200000018ff */
[----:B------:R-:W-:Y:S04]  /*4c60*/  IMAD.IADD R121, R116, 0x1, R187 ;  /* 0x0000000174797824 */ /* 0x000fe800078e02bb */
[----:B------:R-:W-:Y:S04]  /*4c70*/  STS [R207+0xf400], R26 ;  /* 0x00f4001acf007388 */ /* 0x000fe80000000800 */
[----:B------:R-:W1:Y:S08]  /*4c80*/  LDSM.16.M88.4 R100, [R0+UR6+0x4000] ;  /* 0x004000060064783b */ /* 0x000e700008000200 */
[----:B------:R-:W2:Y:S08]  /*4c90*/  LDSM.16.M88.4 R104, [R0+UR6+0x5000] ;  /* 0x005000060068783b */ /* 0x000eb00008000200 */
[----:B------:R-:W3:Y:S08]  /*4ca0*/  LDSM.16.M88.4 R108, [R120] ;  /* 0x00000000786c783b */ /* 0x000ef00000000200 */
[----:B------:R4:W3:Y:S08]  /*4cb0*/  LDSM.16.M88.4 R112, [R120+0x1000] ;  /* 0x001000007870783b */ /* 0x0008f00000000200 */
[----:B------:R-:W3:Y:S01]  /*4cc0*/  LDSM.16.M88.4 R116, [R121] ;  /* 0x000000007974783b */ /* 0x000ee20000000200 */
[-C--:B-1----:R-:W-:Y:S03]  /*4cd0*/  HMMA.16816.F32.BF16 R4, R100, R144.reuse, RZ ;  /* 0x000000906404723c */ /* 0x082fe600000418ff */
[----:B----4-:R-:W-:Y:S03]  /*4ce0*/  IMAD.IADD R120, R187, 0x1, R120 ;  /* 0x00000001bb787824 */ /* 0x010fe600078e0278 */
[C---:B--2---:R-:W-:Y:S06]  /*4cf0*/  HMMA.16816.F32.BF16 R8, R104.reuse, R144, RZ ;  /* 0x000000906808723c */ /* 0x044fec00000418ff */
        /* <DEDUP_REMOVED lines=32> */
[----:B------:R-:W-:Y:S01]  /*4f00*/  FSEL R113, R114, R247, P0 ;  /* 0x000000f772717208 */ /* 0x000fe20000000000 */
[-C--:B------:R-:W-:Y:S03]  /*4f10*/  HMMA.16816.F32.BF16 R28, R108, R174.reuse, R28 ;  /* 0x000000ae6c1c723c */ /* 0x080fe6000004181c */
[----:B------:R-:W-:Y:S02]  /*4f20*/  FSETP.GE.FTZ.AND P0, PT, R235, RZ, PT ;  /* 0x000000ffeb00720b */ /* 0x000fe40003f16000 */
[----:B------:R-:W-:Y:S01]  /*4f30*/  FMUL.FTZ R234, R234, R113 ;  /* 0x00000071eaea7220 */ /* 0x000fe20000410000 */
[----:B------:R-:W-:Y:S05]  /*4f40*/  HMMA.16816.F32.BF16 R32, R104, R174, R32 ;  /* 0x000000ae6820723c */ /* 0x000fea0000041820 */
[C---:B------:R-:W-:Y:S01]  /*4f50*/  FADD.FTZ R114, -R247.reuse, R16 ;  /* 0x00000010f7727221 */ /* 0x040fe20000010100 */
[C---:B------:R-:W-:Y:S01]  /*4f60*/  FADD.FTZ R188, -R247.reuse, R17 ;  /* 0x00000011f7bc7221 */ /* 0x040fe20000010100 */
[C---:B------:R-:W-:Y:S01]  /*4f70*/  FADD.FTZ R106, -R247.reuse, R5 ;  /* 0x00000005f76a7221 */ /* 0x040fe20000010100 */
[C---:B------:R-:W-:Y:S03]  /*4f80*/  FADD.FTZ R5, -R247.reuse, R20 ;  /* 0x00000014f7057221 */ /* 0x040fe60000010100 */
[-C--:B------:R-:W-:Y:S01]  /*4f90*/  FSEL R17, R114, R247.reuse, P6 ;  /* 0x000000f772117208 */ /* 0x080fe20003000000 */
[----:B------:R-:W-:Y:S01]  /*4fa0*/  FADD.FTZ R21, -R247, R21 ;  /* 0x00000015f7157221 */ /* 0x000fe20000010100 */
[----:B------:R-:W-:Y:S02]  /*4fb0*/  FSEL R106, R106, R247, P0 ;  /* 0x000000f76a6a7208 */ /* 0x000fe40000000000 */
[----:B------:R-:W-:Y:S01]  /*4fc0*/  FSETP.GE.FTZ.AND P0, PT, R129, RZ, PT ;  /* 0x000000ff8100720b */ /* 0x000fe20003f16000 */
[----:B------:R-:W-:Y:S01]  /*4fd0*/  FMUL.FTZ R248, R248, R17 ;  /* 0x00000011f8f87220 */ /* 0x000fe20000410000 */
[-C--:B------:R-:W-:Y:S01]  /*4fe0*/  FSEL R188, R188, R247.reuse, P5 ;  /* 0x000000f7bcbc7208 */ /* 0x080fe20002800000 */
[----:B------:R-:W-:Y:S01]  /*4ff0*/  FMUL.FTZ R235, R235, R106 ;  /* 0x0000006aebeb7220 */ /* 0x000fe20000410000 */
[-C--:B------:R-:W-:Y:S02]  /*5000*/  FSEL R5, R5, R247.reuse, P4 ;  /* 0x000000f705057208 */ /* 0x080fe40002000000 */
[----:B------:R-:W-:Y:S01]  /*5010*/  FSEL R114, R21, R247, P1 ;  /* 0x000000f715727208 */ /* 0x000fe20000800000 */
[----:B------:R-:W-:Y:S01]  /*5020*/  FMUL.FTZ R251, R251, R188 ;  /* 0x000000bcfbfb7220 */ /* 0x000fe20000410000 */
[----:B------:R-:W-:Y:S01]  /*5030*/  ISETP.GE.AND P6, PT, R220, 0x1, PT ;  /* 0x00000001dc00780c */ /* 0x000fe20003fc6270 */
[----:B------:R-:W-:Y:S01]  /*5040*/  FADD.FTZ R106, -R247, R32 ;  /* 0x00000020f76a7221 */ /* 0x000fe20000010100 */
[----:B------:R-:W-:Y:S01]  /*5050*/  FSETP.GE.FTZ.AND P1, PT, R143, RZ, PT ;  /* 0x000000ff8f00720b */ /* 0x000fe20003f36000 */
[----:B------:R-:W-:Y:S01]  /*5060*/  FMUL.FTZ R130, R130, R5 ;  /* 0x0000000582827220 */ /* 0x000fe20000410000 */
[----:B------:R-:W-:Y:S01]  /*5070*/  F2FP.BF16.F32.PACK_AB R234, R235, R234 ;  /* 0x000000eaebea723e */ /* 0x000fe200000010ff */
        /* <DEDUP_REMOVED lines=46> */
.L_x_938:
[C---:B---3--:R-:W-:Y:S01]  /*5360*/  FADD.FTZ R5, -R246.reuse, R18 ;  /* 0x00000012f6057221 */ /* 0x048fe20000010100 */
[----:B------:R-:W-:Y:S01]  /*5370*/  FSETP.GE.FTZ.AND P0, PT, R131, RZ, PT ;  /* 0x000000ff8300720b */ /* 0x000fe20003f16000 */
[----:B------:R-:W-:Y:S01]  /*5380*/  FADD.FTZ R23, -R246, R23 ;  /* 0x00000017f6177221 */ /* 0x000fe20000010100 */
[----:B------:R-:W-:Y:S01]  /*5390*/  FSETP.GE.FTZ.AND P1, PT, R134, RZ, PT ;  /* 0x000000ff8600720b */ /* 0x000fe20003f36000 */
[C---:B------:R-:W-:Y:S01]  /*53a0*/  FADD.FTZ R19, -R246.reuse, R19 ;  /* 0x00000013f6137221 */ /* 0x040fe20000010100 */
[-C--:B------:R-:W-:Y:S01]  /*53b0*/  FSEL R4, R5, R246.reuse, P0 ;  /* 0x000000f605047208 */ /* 0x080fe20000000000 */
[C---:B------:R-:W-:Y:S01]  /*53c0*/  FADD.FTZ R7, -R246.reuse, R22 ;  /* 0x00000016f6077221 */ /* 0x040fe20000010100 */
[----:B------:R-:W-:Y:S01]  /*53d0*/  FSETP.GE.FTZ.AND P0, PT, R127, RZ, PT ;  /* 0x000000ff7f00720b */ /* 0x000fe20003f16000 */
[----:B------:R-:W-:Y:S01]  /*53e0*/  FADD.FTZ R5, -R246, R34 ;  /* 0x00000022f6057221 */ /* 0x000fe20000010100 */
[----:B------:R-:W-:Y:S01]  /*53f0*/  FSETP.GE.FTZ.AND P5, PT, R252, RZ, PT ;  /* 0x000000fffc00720b */ /* 0x000fe20003fb6000 */
[C---:B-----5:R-:W-:Y:S01]  /*5400*/  FADD.FTZ R17, -R250.reuse, R12 ;  /* 0x0000000cfa117221 */ /* 0x060fe20000010100 */
[----:B------:R-:W-:Y:S01]  /*5410*/  FSEL R23, R23, R246, P1 ;  /* 0x000000f617177208 */ /* 0x000fe20000800000 */
[----:B------:R-:W-:Y:S01]  /*5420*/  FMUL.FTZ R4, R131, R4 ;  /* 0x0000000483047220 */ /* 0x000fe20000410000 */
[----:B------:R-:W-:Y:S01]  /*5430*/  FSETP.GE.FTZ.AND P4, PT, R135, RZ, PT ;  /* 0x000000ff8700720b */ /* 0x000fe20003f96000 */
[----:B------:R-:W-:Y:S01]  /*5440*/  FADD.FTZ R9, -R250, R9 ;  /* 0x00000009fa097221 */ /* 0x000fe20000010100 */
[----:B------:R-:W-:Y:S01]  /*5450*/  FSETP.GE.FTZ.AND P1, PT, R122, RZ, PT ;  /* 0x000000ff7a00720b */ /* 0x000fe20003f36000 */
[----:B------:R-:W-:Y:S01]  /*5460*/  FMUL.FTZ R23, R134, R23 ;  /* 0x0000001786177220 */ /* 0x000fe20000410000 */
[-C--:B------:R-:W-:Y:S01]  /*5470*/  FSEL R19, R19, R246.reuse, P5 ;  /* 0x000000f613137208 */ /* 0x080fe20002800000 */
[C---:B------:R-:W-:Y:S01]  /*5480*/  FADD.FTZ R13, -R250.reuse, R13 ;  /* 0x0000000dfa0d7221 */ /* 0x040fe20000010100 */
[-C--:B------:R-:W-:Y:S01]  /*5490*/  FSEL R6, R7, R246.reuse, P4 ;  /* 0x000000f607067208 */ /* 0x080fe20002000000 */
[----:B------:R-:W-:Y:S01]  /*54a0*/  FADD.FTZ R7, -R250, R8 ;  /* 0x00000008fa077221 */ /* 0x000fe20000010100 */
[----:B------:R-:W-:Y:S01]  /*54b0*/  FSEL R5, R5, R246, P1 ;  /* 0x000000f605057208 */ /* 0x000fe20000800000 */
[----:B------:R-:W-:Y:S01]  /*54c0*/  @P0 FADD.FTZ R246, -R246, R35 ;  /* 0x00000023f6f60221 */ /* 0x000fe20000010100 */
[----:B------:R-:W-:Y:S01]  /*54d0*/  FMUL.FTZ R19, R252, R19 ;  /* 0x00000013fc137220 */ /* 0x000fe20000410000 */
[----:B------:R-:W-:Y:S01]  /*54e0*/  FSETP.GE.FTZ.AND P0, PT, R242, RZ, PT ;  /* 0x000000fff200720b */ /* 0x000fe20003f16000 */
[----:B------:R-:W-:Y:S01]  /*54f0*/  FMUL.FTZ R6, R135, R6 ;  /* 0x0000000687067220 */ /* 0x000fe20000410000 */
[----:B------:R-:W-:Y:S01]  /*5500*/  FSETP.GE.FTZ.AND P1, PT, R239, RZ, PT ;  /* 0x000000ffef00720b */ /* 0x000fe20003f36000 */
[----:B------:R-:W-:Y:S01]  /*5510*/  FMUL.FTZ R5, R122, R5 ;  /* 0x000000057a057220 */ /* 0x000fe20000410000 */
[----:B------:R-:W-:Y:S01]  /*5520*/  FSEL R17, R17, R250, P0 ;  /* 0x000000fa11117208 */ /* 0x000fe20000000000 */
[----:B------:R-:W-:Y:S01]  /*5530*/  FMUL.FTZ R246, R127, R246 ;  /* 0x000000f67ff67220 */ /* 0x000fe20000410000 */
[----:B------:R-:W-:Y:S01]  /*5540*/  F2FP.BF16.F32.PACK_AB R19, R19, R4 ;  /* 0x000000041313723e */ /* 0x000fe200000010ff */
[----:B------:R-:W-:Y:S01]  /*5550*/  FADD.FTZ R25, -R250, R25 ;  /* 0x00000019fa197221 */ /* 0x000fe20000010100 */
[----:B------:R-:W-:Y:S01]  /*5560*/  FSETP.GE.FTZ.AND P0, PT, R123, RZ, PT ;  /* 0x000000ff7b00720b */ /* 0x000fe20003f16000 */
[----:B------:R-:W-:Y:S01]  /*5570*/  FMUL.FTZ R17, R242, R17 ;  /* 0x00000011f2117220 */ /* 0x000fe20000410000 */
[----:B------:R-:W-:Y:S01]  /*5580*/  FSEL R4, R9, R250, P1 ;  /* 0x000000fa09047208 */ /* 0x000fe20000800000 */
[----:B------:R-:W-:Y:S01]  /*5590*/  FADD.FTZ R9, -R250, R28 ;  /* 0x0000001cfa097221 */ /* 0x000fe20000010100 */
[----:B------:R-:W-:Y:S01]  /*55a0*/  FSETP.GE.FTZ.AND P1, PT, R243, RZ, PT ;  /* 0x000000fff300720b */ /* 0x000fe20003f36000 */
[C---:B------:R-:W-:Y:S01]  /*55b0*/  FADD.FTZ R10, -R249.reuse, R10 ;  /* 0x0000000af90a7221 */ /* 0x040fe20000010100 */
[----:B------:R-:W-:Y:S01]  /*55c0*/  FSETP.GE.FTZ.AND P4, PT, R238, RZ, PT ;  /* 0x000000ffee00720b */ /* 0x000fe20003f96000 */
[----:B------:R-:W-:Y:S01]  /*55d0*/  FADD.FTZ R20, -R249, R11 ;  /* 0x0000000bf9147221 */ /* 0x000fe20000010100 */
[----:B------:R-:W-:Y:S01]  /*55e0*/  F2FP.BF16.F32.PACK_AB R18, R23, R6 ;  /* 0x000000061712723e */ /* 0x000fe200000010ff */
[----:B------:R-:W-:Y:S01]  /*55f0*/  FMUL.FTZ R33, R236, R33 ;  /* 0x00000021ec217220 */ /* 0x000fe20000410000 */
[----:B------:R-:W-:Y:S01]  /*5600*/  F2FP.BF16.F32.PACK_AB R246, R246, R5 ;  /* 0x00000005f6f6723e */ /* 0x000fe200000010ff */
[----:B------:R-:W-:Y:S01]  /*5610*/  FADD.FTZ R5, -R250, R24 ;  /* 0x00000018fa057221 */ /* 0x000fe20000010100 */
[----:B------:R-:W-:Y:S01]  /*5620*/  FSEL R6, R13, R250, P1 ;  /* 0x000000fa0d067208 */ /* 0x000fe20000800000 */
[----:B------:R-:W-:Y:S01]  /*5630*/  FMUL.FTZ R130, R237, R130 ;  /* 0x00000082ed827220 */ /* 0x000fe20000410000 */
[----:B------:R-:W-:Y:S01]  /*5640*/  FSEL R7, R7, R250, P4 ;  /* 0x000000fa07077208 */ /* 0x000fe20002000000 */
[----:B------:R-:W-:Y:S01]  /*5650*/  FMUL.FTZ R4, R239, R4 ;  /* 0x00000004ef047220 */ /* 0x000fe20000410000 */
[----:B------:R-:W-:Y:S01]  /*5660*/  FSETP.GE.FTZ.AND P5, PT, R137, RZ, PT ;  /* 0x000000ff8900720b */ /* 0x000fe20003fb6000 */
[----:B------:R-:W-:Y:S01]  /*5670*/  FMUL.FTZ R6, R243, R6 ;  /* 0x00000006f3067220 */ /* 0x000fe20000410000 */
[----:B------:R-:W-:Y:S01]  /*5680*/  FSETP.GE.FTZ.AND P4, PT, R138, RZ, PT ;  /* 0x000000ff8a00720b */ /* 0x000fe20003f96000 */
[----:B------:R-:W-:Y:S01]  /*5690*/  FMUL.FTZ R7, R238, R7 ;  /* 0x00000007ee077220 */ /* 0x000fe20000410000 */
[----:B------:R-:W-:Y:S01]  /*56a0*/  FSETP.GE.FTZ.AND P1, PT, R141, RZ, PT ;  /* 0x000000ff8d00720b */ /* 0x000fe20003f36000 */
[----:B------:R-:W-:Y:S01]  /*56b0*/  FADD.FTZ R14, -R249, R14 ;  /* 0x0000000ef90e7221 */ /* 0x000fe20000010100 */
[-C--:B------:R-:W-:Y:S01]  /*56c0*/  FSEL R8, R5, R250.reuse, P5 ;  /* 0x000000fa05087208 */ /* 0x080fe20002800000 */
[----:B------:R-:W-:Y:S01]  /*56d0*/  STS [R199+0xa000], R234 ;  /* 0x00a000eac7007388 */ /* 0x000fe20000000800 */
[-C--:B------:R-:W-:Y:S01]  /*56e0*/  FSEL R25, R25, R250.reuse, P4 ;  /* 0x000000fa19197208 */ /* 0x080fe20002000000 */
[----:B------:R-:W-:Y:S01]  /*56f0*/  FADD.FTZ R26, -R249, R26 ;  /* 0x0000001af91a7221 */ /* 0x000fe20000010100 */
[----:B------:R-:W-:Y:S01]  /*5700*/  FSEL R12, R9, R250, P1 ;  /* 0x000000fa090c7208 */ /* 0x000fe20000800000 */
[----:B------:R-:W-:Y:S01]  /*5710*/  @P0 FADD.FTZ R250, -R250, R29 ;  /* 0x0000001dfafa0221 */ /* 0x000fe20000010100 */
[----:B------:R-:W-:Y:S01]  /*5720*/  FSETP.GE.FTZ.AND P1, PT, R240, RZ, PT ;  /* 0x000000fff000720b */ /* 0x000fe20003f36000 */
[----:B------:R-:W-:Y:S01]  /*5730*/  FMUL.FTZ R25, R138, R25 ;  /* 0x000000198a197220 */ /* 0x000fe20000410000 */
        /* <DEDUP_REMOVED lines=12> */
[----:B------:R-:W-:Y:S01]  /*5800*/  F2FP.BF16.F32.PACK_AB R130, R130, R33 ;  /* 0x000000218282723e */ /* 0x000fe200000010ff */
[----:B------:R-:W-:Y:S01]  /*5810*/  FMUL.FTZ R123, R123, R250 ;  /* 0x000000fa7b7b7220 */ /* 0x000fe20000410000 */
[----:B------:R-:W-:Y:S01]  /*5820*/  F2FP.BF16.F32.PACK_AB R4, R4, R7 ;  /* 0x000000070404723e */ /* 0x000fe200000010ff */
[C---:B------:R-:W-:Y:S01]  /*5830*/  VIADD R100, R183.reuse, 0x40 ;  /* 0x00000040b7647836 */ /* 0x040fe20000000000 */
[-C--:B------:R-:W-:Y:S01]  /*5840*/  FSEL R7, R14, R249.reuse, P4 ;  /* 0x000000f90e077208 */ /* 0x080fe20002000000 */
[----:B------:R-:W-:Y:S01]  /*5850*/  STS [R199+0xa400], R130 ;  /* 0x00a40082c7007388 */ /* 0x000fe20000000800 */
[----:B------:R-:W-:Y:S01]  /*5860*/  FSEL R6, R6, R249, P1 ;  /* 0x000000f906067208 */ /* 0x000fe20000800000 */
[----:B------:R-:W-:Y:S01]  /*5870*/  @P3 VIADD R100, R183, 0xffffffc0 ;  /* 0xffffffc0b7643836 */ /* 0x000fe20000000000 */
[----:B------:R-:W-:Y:S01]  /*5880*/  FSETP.GE.FTZ.AND P0, PT, R126, RZ, PT ;  /* 0x000000ff7e00720b */ /* 0x000fe20003f16000 */
[----:B------:R-:W-:Y:S01]  /*5890*/  FMUL.FTZ R7, R244, R7 ;  /* 0x00000007f4077220 */ /* 0x000fe20000410000 */
[----:B------:R-:W-:Y:S01]  /*58a0*/  F2FP.BF16.F32.PACK_AB R24, R25, R8 ;  /* 0x000000081918723e */ /* 0x000fe200000010ff */
[----:B------:R-:W-:Y:S01]  /*58b0*/  FMUL.FTZ R6, R245, R6 ;  /* 0x00000006f5067220 */ /* 0x000fe20000410000 */
[----:B------:R-:W-:Y:S01]  /*58c0*/  F2FP.BF16.F32.PACK_AB R20, R20, R5 ;  /* 0x000000051414723e */ /* 0x000fe200000010ff */
[----:B------:R-:W-:Y:S01]  /*58d0*/  STS [R206+0xa000], R251 ;  /* 0x00a000fbce007388 */ /* 0x000fe20000000800 */
[----:B------:R-:W-:Y:S01]  /*58e0*/  FADD.FTZ R8, -R249, R27 ;  /* 0x0000001bf9087221 */ /* 0x000fe20000010100 */
[----:B------:R-:W-:Y:S02]  /*58f0*/  FSETP.GE.FTZ.AND P5, PT, R142, RZ, PT ;  /* 0x000000ff8e00720b */ /* 0x000fe40003fb6000 */
[----:B------:R-:W-:Y:S01]  /*5900*/  STS [R206+0xa400], R19 ;  /* 0x00a40013ce007388 */ /* 0x000fe20000000800 */
[----:B------:R-:W-:Y:S02]  /*5910*/  FSETP.GE.FTZ.AND P4, PT, R139, RZ, PT ;  /* 0x000000ff8b00720b */ /* 0x000fe40003f96000 */
[----:B------:R-:W-:Y:S01]  /*5920*/  F2FP.BF16.F32.PACK_AB R7, R6, R7 ;  /* 0x000000070607723e */ /* 0x000fe200000010ff */
[----:B------:R-:W-:Y:S01]  /*5930*/  STS [R199+0xb000], R4 ;  /* 0x00b00004c7007388 */ /* 0x000fe20000000800 */
[-C--:B------:R-:W-:Y:S02]  /*5940*/  FSEL R9, R26, R249.reuse, P5 ;  /* 0x000000f91a097208 */ /* 0x080fe40002800000 */
[----:B------:R-:W-:Y:S01]  /*5950*/  FSEL R8, R8, R249, P4 ;  /* 0x000000f908087208 */ /* 0x000fe20002000000 */
[----:B------:R-:W-:Y:S01]  /*5960*/  STS [R199+0xb400], R20 ;  /* 0x00b40014c7007388 */ /* 0x000fe20000000800 */
[----:B------:R-:W-:Y:S01]  /*5970*/  FSETP.GE.FTZ.AND P1, PT, R125, RZ, PT ;  /* 0x000000ff7d00720b */ /* 0x000fe20003f36000 */
[----:B------:R-:W-:Y:S01]  /*5980*/  FMUL.FTZ R9, R142, R9 ;  /* 0x000000098e097220 */ /* 0x000fe20000410000 */
[----:B------:R-:W-:Y:S01]  /*5990*/  F2FP.BF16.F32.PACK_AB R16, R247, R235 ;  /* 0x000000ebf710723e */ /* 0x000fe200000010ff */
[----:B------:R-:W-:Y:S01]  /*59a0*/  STS [R206+0xb000], R17 ;  /* 0x00b00011ce007388 */ /* 0x000fe20000000800 */
[----:B------:R-:W-:Y:S01]  /*59b0*/  FSEL R30, R30, R249, P1 ;  /* 0x000000f91e1e7208 */ /* 0x000fe20000800000 */
[----:B------:R-:W-:Y:S01]  /*59c0*/  @P0 FADD.FTZ R249, -R249, R31 ;  /* 0x0000001ff9f90221 */ /* 0x000fe20000010100 */
[----:B------:R-:W-:Y:S01]  /*59d0*/  FMUL.FTZ R8, R139, R8 ;  /* 0x000000088b087220 */ /* 0x000fe20000410000 */
[----:B------:R-:W-:Y:S01]  /*59e0*/  STS [R206+0xb400], R7 ;  /* 0x00b40007ce007388 */ /* 0x000fe20000000800 */
[----:B------:R-:W-:Y:S01]  /*59f0*/  F2FP.BF16.F32.PACK_AB R102, R123, R12 ;  /* 0x0000000c7b66723e */ /* 0x000fe200000010ff */
[----:B------:R-:W-:Y:S01]  /*5a00*/  FMUL.FTZ R30, R125, R30 ;  /* 0x0000001e7d1e7220 */ /* 0x000fe20000410000 */
[----:B------:R-:W-:Y:S01]  /*5a10*/  FMUL.FTZ R249, R126, R249 ;  /* 0x000000f97ef97220 */ /* 0x000fe20000410000 */
[----:B------:R-:W-:Y:S01]  /*5a20*/  STS [R205+0xa000], R248 ;  /* 0x00a000f8cd007388 */ /* 0x000fe20000000800 */
[----:B------:R-:W-:Y:S02]  /*5a30*/  F2FP.BF16.F32.PACK_AB R28, R8, R9 ;  /* 0x00000009081c723e */ /* 0x000fe400000010ff */
[----:B------:R-:W-:Y:S01]  /*5a40*/  LEA R115, R194, UR6, 0x1 ;  /* 0x00000006c2737c11 */ /* 0x000fe2000f8e08ff */
[----:B------:R-:W-:Y:S01]  /*5a50*/  STS [R205+0xa400], R18 ;  /* 0x00a40012cd007388 */ /* 0x000fe20000000800 */
[----:B------:R-:W-:Y:S03]  /*5a60*/  F2FP.BF16.F32.PACK_AB R104, R249, R30 ;  /* 0x0000001ef968723e */ /* 0x000fe600000010ff */
        /* <DEDUP_REMOVED lines=79> */
.L_x_939:
[----:B------:R-:W-:Y:S01]  /*5f60*/  LDSM.16.M88.4 R20, [R186] ;  /* 0x00000000ba14783b */ /* 0x000fe20000000200 */
[--C-:B------:R-:W-:Y:S02]  /*5f70*/  IMAD.IADD R112, R181, 0x1, R187.reuse ;  /* 0x00000001b5707824 */ /* 0x100fe400078e02bb */
[----:B------:R-:W-:Y:S01]  /*5f80*/  IMAD.IADD R114, R186, 0x1, R187 ;  /* 0x00000001ba727824 */ /* 0x000fe200078e02bb */
[----:B------:R-:W2:Y:S01]  /*5f90*/  LDSM.16.MT88.4 R8, [R183+0x2000] ;  /* 0x00200000b708783b */ /* 0x000ea20000004200 */
[----:B------:R-:W-:Y:S03]  /*5fa0*/  IMAD.IADD R113, R187, 0x1, R2 ;  /* 0x00000001bb717824 */ /* 0x000fe600078e0202 */
        /* <DEDUP_REMOVED lines=199> */
[----:B------:R-:W-:Y:S02]  /*6c20*/  SHF.L.U32 R2, R198, 0x7, RZ ;  /* 0x00000007c6027819 */ /* 0x000fe400000006ff */
[----:B------:R-:W-:Y:S01]  /*6c30*/  SHF.R.S32.HI R11, RZ, 0x1f, R190 ;  /* 0x0000001fff0b7819 */ /* 0x000fe200000114be */
        /* <DEDUP_REMOVED lines=86> */
[----:B------:R-:W-:Y:S01]  /*71a0*/  FMUL.FTZ R56, R56, UR9 ;  /* 0x0000000938387c20 */ /* 0x000fe20008410000 */
[----:B------:R-:W-:Y:S01]  /*71b0*/  FMUL.FTZ R57, R57, UR9 ;  /* 0x0000000939397c20 */ /* 0x000fe20008410000 */
[----:B------:R-:W-:Y:S01]  /*71c0*/  FMUL.FTZ R58, R58, UR9 ;  /* 0x000000093a3a7c20 */ /* 0x000fe20008410000 */
[----:B------:R1:W-:Y:S01]  /*71d0*/  STS [R202+0x400], R87 ;  /* 0x00040057ca007388 */ /* 0x0003e20000000800 */
[----:B------:R-:W-:Y:S01]  /*71e0*/  FMUL.FTZ R59, R59, UR9 ;  /* 0x000000093b3b7c20 */ /* 0x000fe20008410000 */
[----:B------:R-:W-:Y:S01]  /*71f0*/  F2FP.BF16.F32.PACK_AB R50, R51, R50 ;  /* 0x000000323332723e */ /* 0x000fe200000010ff */
[----:B------:R-:W-:Y:S01]  /*7200*/  FMUL.FTZ R60, R60, UR9 ;  /* 0x000000093c3c7c20 */ /* 0x000fe20008410000 */
[----:B------:R1:W-:Y:S01]  /*7210*/  STS [R209], R96 ;  /* 0x00000060d1007388 */ /* 0x0003e20000000800 */
[----:B------:R-:W-:Y:S01]  /*7220*/  FMUL.FTZ R61, R61, UR9 ;  /* 0x000000093d3d7c20 */ /* 0x000fe20008410000 */
[----:B------:R-:W-:Y:S01]  /*7230*/  FMUL.FTZ R62, R62, UR9 ;  /* 0x000000093e3e7c20 */ /* 0x000fe20008410000 */
[----:B------:R-:W-:Y:S01]  /*7240*/  FMUL.FTZ R63, R63, UR9 ;  /* 0x000000093f3f7c20 */ /* 0x000fe20008410000 */
[----:B------:R1:W-:Y:S01]  /*7250*/  STS [R209+0x400], R98 ;  /* 0x00040062d1007388 */ /* 0x0003e20000000800 */
[----:B------:R-:W-:Y:S01]  /*7260*/  F2FP.BF16.F32.PACK_AB R40, R41, R40 ;  /* 0x000000282928723e */ /* 0x000fe200000010ff */
[----:B------:R-:W2:Y:S01]  /*7270*/  @P0 LDC.64 R6, c[0x0][0x450] ;  /* 0x00011400ff060b82 */ /* 0x000ea20000000a00 */
[----:B------:R-:W-:Y:S01]  /*7280*/  F2FP.BF16.F32.PACK_AB R42, R43, R42 ;  /* 0x0000002a2b2a723e */ /* 0x000fe200000010ff */
[----:B------:R1:W-:Y:S01]  /*7290*/  STS [R202+0x2000], R89 ;  /* 0x00200059ca007388 */ /* 0x0003e20000000800 */
[----:B------:R-:W-:-:S02]  /*72a0*/  F2FP.BF16.F32.PACK_AB R45, R45, R44 ;  /* 0x0000002c2d2d723e */ /* 0x000fc400000010ff */
[----:B------:R-:W-:Y:S01]  /*72b0*/  F2FP.BF16.F32.PACK_AB R47, R47, R46 ;  /* 0x0000002e2f2f723e */ /* 0x000fe200000010ff */
[----:B------:R1:W-:Y:S01]  /*72c0*/  STS [R202+0x2400], R91 ;  /* 0x0024005bca007388 */ /* 0x0003e20000000800 */
[----:B------:R-:W-:Y:S01]  /*72d0*/  F2FP.BF16.F32.PACK_AB R53, R53, R52 ;  /* 0x000000343535723e */ /* 0x000fe200000010ff */
[----:B------:R-:W3:Y:S01]  /*72e0*/  @P0 LDC.64 R4, c[0x0][0x458] ;  /* 0x00011600ff040b82 */ /* 0x000ee20000000a00 */
[----:B------:R-:W-:Y:S01]  /*72f0*/  F2FP.BF16.F32.PACK_AB R55, R55, R54 ;  /* 0x000000363737723e */ /* 0x000fe200000010ff */
[----:B------:R1:W-:Y:S01]  /*7300*/  STS [R209+0x2000], R92 ;  /* 0x0020005cd1007388 */ /* 0x0003e20000000800 */
        /* <DEDUP_REMOVED lines=11> */
[----:B------:R1:W-:Y:S02]  /*73c0*/  STS [R204+0x4000], R49 ;  /* 0x00400031cc007388 */ /* 0x0003e40000000800 */
[----:B--2---:R-:W-:-:S02]  /*73d0*/  @P0 IMAD R24, R26, R7, RZ ;  /* 0x000000071a180224 */ /* 0x004fc400078e02ff */
        /* <DEDUP_REMOVED lines=30> */
.L_x_941:
        /* <DEDUP_REMOVED lines=12> */
.L_x_942:
[----:B------:R-:W-:Y:S01]  /*7680*/  BAR.SYNC.DEFER_BLOCKING 0x0 ;  /* 0x0000000000007b1d */ /* 0x000fe20000010000 */
[--C-:B------:R-:W-:Y:S01]  /*7690*/  SHF.R.S32.HI R35, RZ, 0x1f, R200.reuse ;  /* 0x0000001fff237819 */ /* 0x100fe200000114c8 */
[----:B------:R-:W-:Y:S01]  /*76a0*/  IMAD.MOV.U32 R34, RZ, RZ, R200 ;  /* 0x000000ffff227224 */ /* 0x000fe200078e00c8 */
[----:B------:R-:W-:Y:S01]  /*76b0*/  SHF.R.S32.HI R31, RZ, 0x1f, R2 ;  /* 0x0000001fff1f7819 */ /* 0x000fe20000011402 */
[----:B------:R-:W-:Y:S02]  /*76c0*/  IMAD R219, R198, -0x80, R219 ;  /* 0xffffff80c6db7824 */ /* 0x000fe400078e02db */
[-C--:B------:R-:W-:Y:S01]  /*76d0*/  IMAD.WIDE.U32 R28, R2, R6.reuse, R34 ;  /* 0x00000006021c7225 */ /* 0x080fe200078e0022 */
[----:B------:R-:W-:Y:S01]  /*76e0*/  ULDC UR8, c[0x0][0x2d0] ;  /* 0x0000b40000087ab9 */ /* 0x000fe20000000800 */
[----:B------:R-:W-:Y:S01]  /*76f0*/  BSSY B0, `(.L_x_943) ;  /* 0x0000024000007945 */ /* 0x000fe20003800000 */
[----:B------:R-:W-:Y:S01]  /*7700*/  ISETP.GE.AND P4, PT, R200, UR8, PT ;  /* 0x00000008c8007c0c */ /* 0x000fe2000bf86270 */
[----:B------:R-:W-:Y:S01]  /*7710*/  IMAD R25, R31, R6, RZ ;  /* 0x000000061f197224 */ /* 0x000fe200078e02ff */
[----:B-1----:R-:W-:Y:S01]  /*7720*/  IADD3 R36, P0, R26, R28, RZ ;  /* 0x0000001c1a247210 */ /* 0x002fe20007f1e0ff */
[C---:B------:R-:W-:Y:S01]  /*7730*/  VIADD R32, R196.reuse, 0x20 ;  /* 0x00000020c4207836 */ /* 0x040fe20000000000 */
[----:B------:R-:W-:Y:S01]  /*7740*/  IADD3 R26, R196, 0x40, RZ ;  /* 0x00000040c41a7810 */ /* 0x000fe20007ffe0ff */
[----:B------:R-:W-:Y:S01]  /*7750*/  IMAD R25, R2, R7, R25 ;  /* 0x0000000702197224 */ /* 0x000fe200078e0219 */
[----:B------:R-:W-:Y:S01]  /*7760*/  SHF.R.S32.HI R28, RZ, 0x1f, R189 ;  /* 0x0000001fff1c7819 */ /* 0x000fe200000114bd */
[----:B------:R-:W-:Y:S01]  /*7770*/  ULDC.64 UR8, c[0x0][0x468] ;  /* 0x00011a0000087ab9 */ /* 0x000fe20000000a00 */
[----:B------:R-:W-:-:S02]  /*7780*/  ISETP.GE.OR P3, PT, R32, R219, P4 ;  /* 0x000000db2000720c */ /* 0x000fc40002766670 */
[----:B------:R-:W-:Y:S01]  /*7790*/  IADD3.X R37, R24, R29, R25, P0, !PT ;  /* 0x0000001d18257210 */ /* 0x000fe200007fe419 */
[----:B------:R-:W-:Y:S01]  /*77a0*/  VIADD R24, R196, 0x60 ;  /* 0x00000060c4187836 */ /* 0x000fe20000000000 */
[-C--:B------:R-:W-:Y:S01]  /*77b0*/  ISETP.GE.OR P2, PT, R26, R219.reuse, P4 ;  /* 0x000000db1a00720c */ /* 0x080fe20002746670 */
[----:B------:R-:W-:Y:S01]  /*77c0*/  IMAD R32, R28, UR8, RZ ;  /* 0x000000081c207c24 */ /* 0x000fe2000f8e02ff */
[----:B------:R-:W-:Y:S01]  /*77d0*/  SHF.R.S32.HI R29, RZ, 0x1f, R196 ;  /* 0x0000001fff1d7819 */ /* 0x000fe200000114c4 */
[----:B------:R1:W2:Y:S01]  /*77e0*/  LDS.128 R20, [R115+0x7000] ;  /* 0x0070000073147984 */ /* 0x0002a20000000c00 */
[-C--:B------:R-:W-:Y:S01]  /*77f0*/  ISETP.GE.OR P1, PT, R24, R219.reuse, P4 ;  /* 0x000000db1800720c */ /* 0x080fe20002726670 */
[C---:B------:R-:W-:Y:S01]  /*7800*/  IMAD R33, R189.reuse, UR9, R32 ;  /* 0x00000009bd217c24 */ /* 0x040fe2000f8e0220 */
[----:B------:R-:W-:Y:S01]  /*7810*/  ISETP.GE.OR P4, PT, R196, R219, P4 ;  /* 0x000000dbc400720c */ /* 0x000fe20002786670 */
[----:B------:R1:W3:Y:S01]  /*7820*/  LDS.128 R16, [R115+0xb000] ;  /* 0x00b0000073107984 */ /* 0x0002e20000000c00 */
[----:B------:R-:W-:-:S03]  /*7830*/  IMAD.WIDE.U32 R36, R189, UR8, R36 ;  /* 0x00000008bd247c25 */ /* 0x000fc6000f8e0024 */
[----:B------:R1:W4:Y:S02]  /*7840*/  LDS.128 R12, [R115+0xc000] ;  /* 0x00c00000730c7984 */ /* 0x0003240000000c00 */
[----:B------:R-:W-:Y:S02]  /*7850*/  IADD3 R33, R37, R33, RZ ;  /* 0x0000002125217210 */ /* 0x000fe40007ffe0ff */
        /* <DEDUP_REMOVED lines=13> */
.L_x_944:
[----:B------:R-:W-:Y:S05]  /*7930*/  BSYNC B0 ;  /* 0x0000000000007941 */ /* 0x000fea0003800000 */
.L_x_943:
        /* <DEDUP_REMOVED lines=12> */
[----:B------:R2:W-:Y:S02]  /*7a00*/  STG.E.128 desc[UR30][R24.64], R20 ;  /* 0x0000001418007986 */ /* 0x0005e4000c101d1e */
.L_x_946:
[----:B------:R-:W-:Y:S05]  /*7a10*/  BSYNC B0 ;  /* 0x0000000000007941 */ /* 0x000fea0003800000 */
.L_x_945:
[----:B--2---:R2:W1:Y:S01]  /*7a20*/  LDS.128 R20, [R115+0x8000] ;  /* 0x0080000073147984 */ /* 0x0044620000000c00 */
        /* <DEDUP_REMOVED lines=12> */
[----:B-1----:R1:W-:Y:S02]  /*7af0*/  STG.E.128 desc[UR30][R24.64], R20 ;  /* 0x0000001418007986 */ /* 0x0023e4000c101d1e */
.L_x_948:
[----:B------:R-:W-:Y:S05]  /*7b00*/  BSYNC B0 ;  /* 0x0000000000007941 */ /* 0x000fea0003800000 */
.L_x_947:
[----:B-1----:R1:W1:Y:S01]  /*7b10*/  LDS.128 R20, [R115+0x9000] ;  /* 0x0090000073147984 */ /* 0x0022620000000c00 */
        /* <DEDUP_REMOVED lines=13> */
.L_x_950:
[----:B------:R-:W-:Y:S05]  /*7bf0*/  BSYNC B0 ;  /* 0x0000000000007941 */ /* 0x000fea0003800000 */
.L_x_949:
        /* <DEDUP_REMOVED lines=22> */
.L_x_952:
[----:B------:R-:W-:Y:S05]  /*7d60*/  BSYNC B0 ;  /* 0x0000000000007941 */ /* 0x000fea0003800000 */
.L_x_951:
        /* <DEDUP_REMOVED lines=13> */
.L_x_954:
[----:B------:R-:W-:Y:S05]  /*7e40*/  BSYNC B0 ;  /* 0x0000000000007941 */ /* 0x000fea0003800000 */
.L_x_953:
        /* <DEDUP_REMOVED lines=13> */
.L_x_956:
[----:B------:R-:W-:Y:S05]  /*7f20*/  BSYNC B0 ;  /* 0x0000000000007941 */ /* 0x000fea0003800000 */
.L_x_955:
        /* <DEDUP_REMOVED lines=13> */
.L_x_913:
[----:B------:R-:W-:Y:S01]  /*8000*/  ISETP.NE.AND P0, PT, R222, -0x1, PT ;  /* 0xffffffffde00780c */ /* 0x000fe20003f05270 */
[----:B------:R-:W-:-:S05]  /*8010*/  IMAD.SHL.U32 R13, R198, 0x80, RZ ;  /* 0x00000080c60d7824 */ /* 0x000fca00078e00ff */
        /* <DEDUP_REMOVED lines=27> */
.L_x_958:
        /* <DEDUP_REMOVED lines=13> */
.L_x_959:
        /* <DEDUP_REMOVED lines=10> */
[----:B------:R-:W-:Y:S01]  /*8340*/  VIADD R14, R196, 0x20 ;  /* 0x00000020c40e7836 */ /* 0x000fe20000000000 */
[----:B------:R-:W-:Y:S01]  /*8350*/  IADD3.X R19, R2, R15, R9, P0, !PT ;  /* 0x0000000f02137210 */ /* 0x000fe200007fe409 */
[C---:B------:R-:W-:Y:S01]  /*8360*/  VIADD R8, R196.reuse, 0x40 ;  /* 0x00000040c4087836 */ /* 0x040fe20000000000 */
[----:B------:R-:W-:-:S02]  /*8370*/  IADD3 R2, R196, 0x60, RZ ;  /* 0x00000060c4027810 */ /* 0x000fc40007ffe0ff */
[-C--:B------:R-:W-:Y:S01]  /*8380*/  ISETP.GE.OR P3, PT, R14, R219.reuse, P4 ;  /* 0x000000db0e00720c */ /* 0x080fe20002766670 */
[----:B------:R-:W-:Y:S01]  /*8390*/  IMAD R14, R0, UR8, RZ ;  /* 0x00000008000e7c24 */ /* 0x000fe2000f8e02ff */
[-C--:B------:R-:W-:Y:S01]  /*83a0*/  ISETP.GE.OR P2, PT, R8, R219.reuse, P4 ;  /* 0x000000db0800720c */ /* 0x080fe20002746670 */
[C---:B------:R-:W-:Y:S01]  /*83b0*/  IMAD.WIDE.U32 R18, R189.reuse, UR8, R18 ;  /* 0x00000008bd127c25 */ /* 0x040fe2000f8e0012 */
[-C--:B------:R-:W-:Y:S02]  /*83c0*/  ISETP.GE.OR P1, PT, R2, R219.reuse, P4 ;  /* 0x000000db0200720c */ /* 0x080fe40002726670 */
[----:B------:R-:W-:Y:S01]  /*83d0*/  ISETP.GE.OR P4, PT, R196, R219, P4 ;  /* 0x000000dbc400720c */ /* 0x000fe20002786670 */
[----:B------:R-:W-:Y:S01]  /*83e0*/  IMAD R17, R189, UR9, R14 ;  /* 0x00000009bd117c24 */ /* 0x000fe2000f8e020e */
[----:B------:R-:W-:-:S03]  /*83f0*/  SHF.R.S32.HI R9, RZ, 0x1f, R196 ;  /* 0x0000001fff097819 */ /* 0x000fc600000114c4 */
[----:B------:R-:W-:-:S08]  /*8400*/  IMAD.IADD R17, R17, 0x1, R19 ;  /* 0x0000000111117824 */ /* 0x000fd000078e0213 */
        /* <DEDUP_REMOVED lines=10> */
.L_x_961:
[----:B------:R-:W-:Y:S05]  /*84b0*/  BSYNC B0 ;  /* 0x0000000000007941 */ /* 0x000fea0003800000 */
.L_x_960:
        /* <DEDUP_REMOVED lines=13> */
.L_x_963:
[----:B------:R-:W-:Y:S05]  /*8590*/  BSYNC B0 ;  /* 0x0000000000007941 */ /* 0x000fea0003800000 */
.L_x_962:
        /* <DEDUP_REMOVED lines=13> */
.L_x_965:
[----:B------:R-:W-:Y:S05]  /*8670*/  BSYNC B0 ;  /* 0x0000000000007941 */ /* 0x000fea0003800000 */
.L_x_964:
        /* <DEDUP_REMOVED lines=13> */
.L_x_967:
[----:B------:R-:W-:Y:S05]  /*8750*/  BSYNC B0 ;  /* 0x0000000000007941 */ /* 0x000fea0003800000 */
.L_x_966:
[-C--:B----4-:R-:W-:Y:S01]  /*8760*/  IMAD.WIDE.U32 R6, R13, R4.reuse, R200 ;  /* 0x000000040d067225 */ /* 0x090fe200078e00c8 */
[----:B------:R-:W-:Y:S01]  /*8770*/  ULDC.64 UR8, c[0x0][0x470] ;  /* 0x00011c0000087ab9 */ /* 0x000fe20000000a00 */
[----:B------:R-:W-:Y:S02]  /*8780*/  BSSY B0, `(.L_x_968) ;  /* 0x0000013000007945 */ /* 0x000fe40003800000 */
[----:B------:R-:W-:Y:S01]  /*8790*/  IMAD R2, R11, R4, RZ ;  /* 0x000000040b027224 */ /* 0x000fe200078e02ff */
        /* <DEDUP_REMOVED lines=13> */
[----:B--23--:R-:W-:-:S04]  /*8870*/  LEA R14, P0, R6, UR8, 0x1 ;  /* 0x00000008060e7c11 */ /* 0x00cfc8000f8008ff */
[----:B------:R-:W-:-:S04]  /*8880*/  IADD3 R0, R0, R7, RZ ;  /* 0x0000000700007210 */ /* 0x000fc80007ffe0ff */
[----:B------:R-:W-:-:S05]  /*8890*/  LEA.HI.X R15, R6, UR9, R0, 0x1, P0 ;  /* 0x00000009060f7c11 */ /* 0x000fca00080f0c00 */
[----:B------:R4:W-:Y:S02]  /*88a0*/  STG.E.128 desc[UR30][R14.64], RZ ;  /* 0x000000ff0e007986 */ /* 0x0009e4000c101d1e */
.L_x_969:
[----:B------:R-:W-:Y:S05]  /*88b0*/  BSYNC B0 ;  /* 0x0000000000007941 */ /* 0x000fea0003800000 */
.L_x_968:
[----:B------:R-:W-:Y:S04]  /*88c0*/  BSSY B0, `(.L_x_970) ;  /* 0x000000d000007945 */ /* 0x000fe80003800000 */
[----:B------:R-:W-:Y:S05]  /*88d0*/  @P3 BRA `(.L_x_971) ;  /* 0x00000000002c3947 */ /* 0x000fea0003800000 */
[----:B------:R-:W-:Y:S01]  /*88e0*/  IADD3 R7, P0, R196, 0x20, RZ ;  /* 0x00000020c4077810 */ /* 0x000fe20007f1e0ff */
[----:B------:R-:W-:Y:S01]  /*88f0*/  ULDC.64 UR8, c[0x0][0x3f8] ;  /* 0x0000fe0000087ab9 */ /* 0x000fe20000000a00 */
[----:B------:R-:W-:Y:S02]  /*8900*/  MOV R10, R12 ;  /* 0x0000000c000a7202 */ /* 0x000fe40000000f00 */
[----:B--234-:R-:W-:-:S05]  /*8910*/  IADD3.X R15, RZ, R9, RZ, P0, !PT ;  /* 0x00000009ff0f7210 */ /* 0x01cfca00007fe4ff */
[-C--:B------:R-:W-:Y:S02]  /*8920*/  IMAD R0, R15, R4.reuse, RZ ;  /* 0x000000040f007224 */ /* 0x080fe400078e02ff */
[----:B------:R-:W-:-:S04]  /*8930*/  IMAD.WIDE.U32 R14, R7, R4, R10 ;  /* 0x00000004070e7225 */ /* 0x000fc800078e000a */
[----:B------:R-:W-:Y:S01]  /*8940*/  IMAD R0, R7, R5, R0 ;  /* 0x0000000507007224 */ /* 0x000fe200078e0200 */
[----:B------:R-:W-:-:S04]  /*8950*/  LEA R6, P0, R14, UR8, 0x1 ;  /* 0x000000080e067c11 */ /* 0x000fc8000f8008ff */
[----:B------:R-:W-:-:S04]  /*8960*/  IADD3 R7, R0, R15, RZ ;  /* 0x0000000f00077210 */ /* 0x000fc80007ffe0ff */
[----:B------:R-:W-:-:S05]  /*8970*/  LEA.HI.X R7, R14, UR9, R7, 0x1, P0 ;  /* 0x000000090e077c11 */ /* 0x000fca00080f0c07 */
[----:B------:R2:W-:Y:S02]  /*8980*/  STG.E.128 desc[UR30][R6.64], RZ ;  /* 0x000000ff06007986 */ /* 0x0005e4000c101d1e */
.L_x_971:
[----:B------:R-:W-:Y:S05]  /*8990*/  BSYNC B0 ;  /* 0x0000000000007941 */ /* 0x000fea0003800000 */
.L_x_970:
[----:B------:R-:W-:Y:S04]  /*89a0*/  BSSY B0, `(.L_x_972) ;  /* 0x000000d000007945 */ /* 0x000fe80003800000 */
[----:B------:R-:W-:Y:S05]  /*89b0*/  @P2 BRA `(.L_x_973) ;  /* 0x00000000002c2947 */ /* 0x000fea0003800000 */
[----:B--2---:R-:W-:Y:S01]  /*89c0*/  IADD3 R7, P0, R196, 0x40, RZ ;  /* 0x00000040c4077810 */ /* 0x004fe20007f1e0ff */
[----:B------:R-:W-:Y:S01]  /*89d0*/  ULDC.64 UR8, c[0x0][0x3f8] ;  /* 0x0000fe0000087ab9 */ /* 0x000fe20000000a00 */
[----:B------:R-:W-:Y:S02]  /*89e0*/  MOV R10, R12 ;  /* 0x0000000c000a7202 */ /* 0x000fe40000000f00 */
[----:B---34-:R-:W-:-:S05]  /*89f0*/  IADD3.X R15, RZ, R9, RZ, P0, !PT ;  /* 0x00000009ff0f7210 */ /* 0x018fca00007fe4ff */
[-C--:B------:R-:W-:Y:S02]  /*8a00*/  IMAD R0, R15, R4.reuse, RZ ;  /* 0x000000040f007224 */ /* 0x080fe400078e02ff */
[----:B------:R-:W-:-:S04]  /*8a10*/  IMAD.WIDE.U32 R14, R7, R4, R10 ;  /* 0x00000004070e7225 */ /* 0x000fc800078e000a */
[----:B------:R-:W-:Y:S01]  /*8a20*/  IMAD R0, R7, R5, R0 ;  /* 0x0000000507007224 */ /* 0x000fe200078e0200 */
[----:B------:R-:W-:-:S04]  /*8a30*/  LEA R6, P0, R14, UR8, 0x1 ;  /* 0x000000080e067c11 */ /* 0x000fc8000f8008ff */
[----:B------:R-:W-:-:S04]  /*8a40*/  IADD3 R7, R0, R15, RZ ;  /* 0x0000000f00077210 */ /* 0x000fc80007ffe0ff */
[----:B------:R-:W-:-:S05]  /*8a50*/  LEA.HI.X R7, R14, UR9, R7, 0x1, P0 ;  /* 0x000000090e077c11 */ /* 0x000fca00080f0c07 */
[----:B------:R2:W-:Y:S02]  /*8a60*/  STG.E.128 desc[UR30][R6.64], RZ ;  /* 0x000000ff06007986 */ /* 0x0005e4000c101d1e */
.L_x_973:
[----:B------:R-:W-:Y:S05]  /*8a70*/  BSYNC B0 ;  /* 0x0000000000007941 */ /* 0x000fea0003800000 */
.L_x_972:
        /* <DEDUP_REMOVED lines=12> */
.L_x_957:
[----:B------:R-:W-:Y:S05]  /*8b40*/  BSYNC B1 ;  /* 0x0000000000017941 */ /* 0x000fea0003800000 */
.L_x_908:
[----:B-1----:R-:W1:Y:S02]  /*8b50*/  LDC R5, c[0x0][0xc] ;  /* 0x00000300ff057b82 */ /* 0x002e640000000800 */
[----:B-1----:R-:W-:-:S04]  /*8b60*/  IADD3 R198, R5, R198, RZ ;  /* 0x000000c605c67210 */ /* 0x002fc80007ffe0ff */
[----:B------:R-:W-:-:S13]  /*8b70*/  ISETP.GE.AND P0, PT, R198, UR7, PT ;  /* 0x00000007c6007c0c */ /* 0x000fda000bf06270 */
[----:B------:R-:W-:Y:S05]  /*8b80*/  @P0 BRA `(.L_x_974) ;  /* 0x0000000000040947 */ /* 0x000fea0003800000 */
[----:B------:R-:W-:Y:S05]  /*8b90*/  BRA `(.L_x_975) ;  /* 0xffffff7c005c7947 */ /* 0x000fea000383ffff */
.L_x_974:
[----:B------:R-:W-:Y:S05]  /*8ba0*/  EXIT ;  /* 0x000000000000794d */ /* 0x000fea0003800000 */
.L_x_976:
        /* <DEDUP_REMOVED lines=13> */
.L_x_2472:


//--------------------- .text._ZN5flash44flash_bwd_dq_dk_dv_loop_seqk_parallel_kernelI23Flash_bwd_kernel_traitsILi64ELi64ELi128ELi8ELi2ELi4ELi4ELb1ELb0EN7cutlass10bfloat16_tE19Flash_kernel_traitsILi64ELi64ELi128ELi8ES3_EELb0ELb0ELb0ELb0ELb0ELb0ELb1EEEvNS_16Flash_bwd_paramsE --------------------------
	.section	.text._ZN5flash44flash_bwd_dq_dk_dv_loop_seqk_parallel_kernelI23Flash_bwd_kernel_traitsILi64ELi64ELi128ELi8ELi2ELi4ELi4ELb1ELb0EN7cutlass10bfloat16_tE19Flash_kernel_traitsILi64ELi64ELi128ELi8ES3_EELb0ELb0ELb0ELb0ELb0ELb0ELb1EEEvNS_16Flash_bwd_paramsE,"ax",@progbits
	.align	128
        .global         _ZN5flash44flash_bwd_dq_dk_dv_loop_seqk_parallel_kernelI23Flash_bwd_kernel_traitsILi64ELi64ELi128ELi8ELi2ELi4ELi4ELb1ELb0EN7cutlass10bfloat16_tE19Flash_kernel_traitsILi64ELi64ELi128ELi8ES3_EELb0ELb0ELb0ELb0ELb0ELb0ELb1EEEvNS_16Flash_bwd_paramsE
        .type           _ZN5flash44flash_bwd_dq_dk_dv_loop_seqk_parallel_kernelI23Flash_bwd_kernel_traitsILi64ELi64ELi128ELi8ELi2ELi4ELi4ELb1ELb0EN7cutlass10bfloat16_tE19Flash_kernel_traitsILi64ELi64ELi128ELi8ES3_EELb0ELb0ELb0ELb0ELb0ELb0ELb1EEEvNS_16Flash_bwd_paramsE,@function
        .size           _ZN5flash44flash_bwd_dq_dk_dv_loop_seqk_parallel_kernelI23Flash_bwd_kernel_traitsILi64ELi64ELi128ELi8ELi2ELi4ELi4ELb1ELb0EN7cutlass10bfloat16_tE19Flash_kernel_traitsILi64ELi64ELi128ELi8ES3_EELb0ELb0ELb0ELb0ELb0ELb0ELb1EEEvNS_16Flash_bwd_paramsE,(.L_x_2473 - _ZN5flash44flash_bwd_dq_dk_dv_loop_seqk_parallel_kernelI23Flash_bwd_kernel_traitsILi64ELi64ELi128ELi8ELi2ELi4ELi4ELb1ELb0EN7cutlass10bfloat16_tE19Flash_kernel_traitsILi64ELi64ELi128ELi8ES3_EELb0ELb0ELb0ELb0ELb0ELb0ELb1EEEvNS_16Flash_bwd_paramsE)
        .other          _ZN5flash44flash_bwd_dq_dk_dv_loop_seqk_parallel_kernelI23Flash_bwd_kernel_traitsILi64ELi64ELi128ELi8ELi2ELi4ELi4ELb1ELb0EN7cutlass10bfloat16_tE19Flash_kernel_traitsILi64ELi64ELi128ELi8ES3_EELb0ELb0ELb0ELb0ELb0ELb0ELb1EEEvNS_16Flash_bwd_paramsE,@"STO_CUDA_ENTRY STV_DEFAULT"
_ZN5flash44flash_bwd_dq_dk_dv_loop_seqk_parallel_kernelI23Flash_bwd_kernel_traitsILi64ELi64ELi128ELi8ELi2ELi4ELi4ELb1ELb0EN7cutlass10bfloat16_tE19Flash_kernel_traitsILi64ELi64ELi128ELi8ES3_EELb0ELb0ELb0ELb0ELb0ELb0ELb1EEEvNS_16Flash_bwd_paramsE:
.text._ZN5flash44flash_bwd_dq_dk_dv_loop_seqk_parallel_kernelI23Flash_bwd_kernel_traitsILi64ELi64ELi128ELi8ELi2ELi4ELi4ELb1ELb0EN7cutlass10bfloat16_tE19Flash_kernel_traitsILi64ELi64ELi128ELi8ES3_EELb0ELb0ELb0ELb0ELb0ELb0ELb1EEEvNS_16Flash_bwd_paramsE:
[----:B------:R-:W1:Y:S08]  /*0000*/  LDC R1, c[0x0][0x28] ;  /* 0x00000a00ff017b82 */ /* 0x000e700000000800 */
[----:B------:R-:W2:Y:S01]  /*0010*/  S2UR UR32, SR_CTAID.X ;  /* 0x00000000002079c3 */ /* 0x000ea20000002500 */
[----:B------:R-:W-:Y:S01]  /*0020*/  ULDC UR4, c[0x0][0x2c8] ;  /* 0x0000b20000047ab9 */ /* 0x000fe20000000800 */
[----:B-1----:R-:W-:Y:S01]  /*0030*/  VIADD R1, R1, 0xfffffff8 ;  /* 0xfffffff801017836 */ /* 0x002fe20000000000 */
[----:B------:R-:W-:-:S04]  /*0040*/  UIADD3 UR5, UR4, 0x7f, URZ ;  /* 0x0000007f04057890 */ /* 0x000fc8000fffe03f */
[----:B------:R-:W-:-:S04]  /*0050*/  USHF.R.S32.HI UR4, URZ, 0x1f, UR5 ;  /* 0x0000001f3f047899 */ /* 0x000fc80008011405 */
[----:B------:R-:W-:-:S04]  /*0060*/  ULEA.HI UR4, UR4, UR5, URZ, 0x7 ;  /* 0x0000000504047291 */ /* 0x000fc8000f8f383f */
[----:B------:R-:W-:-:S06]  /*0070*/  USHF.R.S32.HI UR6, URZ, 0x7, UR4 ;  /* 0x000000073f067899 */ /* 0x000fcc0008011404 */
[----:B------:R-:W-:Y:S01]  /*0080*/  MOV R0, UR6 ;  /* 0x0000000600007c02 */ /* 0x000fe20008000f00 */
[----:B--2---:R-:W-:-:S04]  /*0090*/  UISETP.GE.AND UP0, UPT, UR32, UR6, UPT ;  /* 0x000000062000728c */ /* 0x004fc8000bf06270 */
[----:B------:R1:W-:Y:S02]  /*00a0*/  STL [R1], R0 ;  /* 0x0000000001007387 */ /* 0x0003e40000100800 */
[----:B------:R-:W-:-:S13]  /*00b0*/  PLOP3.LUT P0, PT, PT, PT, UP0, 0x80, 0x0 ;  /* 0x000000000000781c */ /* 0x000fda0003f0f008 */
[----:B------:R-:W-:Y:S05]  /*00c0*/  @P0 EXIT ;  /* 0x000000000000094d */ /* 0x000fea0003800000 */
[----:B------:R-:W2:Y:S01]  /*00d0*/  S2R R18, SR_TID.X ;  /* 0x0000000000127919 */ /* 0x000ea20000002100 */
[----:B------:R-:W3:Y:S01]  /*00e0*/  S2UR UR4, SR_CgaCtaId ;  /* 0x00000000000479c3 */ /* 0x000ee20000008800 */
[----:B------:R-:W-:Y:S01]  /*00f0*/  UMOV UR5, 0x400 ;  /* 0x0000040000057882 */ /* 0x000fe20000000000 */
[----:B------:R-:W-:Y:S01]  /*0100*/  IMAD.MOV.U32 R191, RZ, RZ, -0x10 ;  /* 0xfffffff0ffbf7424 */ /* 0x000fe200078e00ff */
[----:B------:R-:W-:Y:S01]  /*0110*/  ULDC.64 UR10, c[0x0][0x208] ;  /* 0x00008200000a7ab9 */ /* 0x000fe20000000a00 */
[----:B------:R-:W-:-:S04]  /*0120*/  UMOV UR61, 0xffffe000 ;  /* 0xffffe000003d7882 */ /* 0x000fc80000000000 */
[----:B------:R-:W4:Y:S08]  /*0130*/  S2UR UR59, SR_CTAID.Z ;  /* 0x00000000003b79c3 */ /* 0x000f300000002700 */
[----:B------:R-:W5:Y:S01]  /*0140*/  S2UR UR51, SR_CTAID.Y ;  /* 0x00000000003379c3 */ /* 0x000f620000002600 */
[----:B---3--:R-:W-:-:S04]  /*0150*/  ULEA UR4, UR4, UR5, 0x18 ;  /* 0x0000000504047291 */ /* 0x008fc8000f8ec03f */
[----:B------:R-:W-:Y:S01]  /*0160*/  UIADD3 UR7, UR4, 0x6000, URZ ;  /* 0x0000600004077890 */ /* 0x000fe2000fffe03f */
[----:B--2---:R-:W-:Y:S01]  /*0170*/  SHF.R.S32.HI R17, RZ, 0x1f, R18 ;  /* 0x0000001fff117819 */ /* 0x004fe20000011412 */
[----:B------:R-:W-:Y:S01]  /*0180*/  IMAD.SHL.U32 R244, R18, 0x2, RZ ;  /* 0x0000000212f47824 */ /* 0x000fe200078e00ff */
[----:B----4-:R-:W-:Y:S02]  /*0190*/  USHF.R.S32.HI UR5, URZ, 0x1f, UR59 ;  /* 0x0000001f3f057899 */ /* 0x010fe4000801143b */
[CC--:B------:R-:W-:Y:S02]  /*01a0*/  LEA.HI R4, R17.reuse, R18.reuse, RZ, 0x5 ;  /* 0x0000001211047211 */ /* 0x0c0fe400078f28ff */
[----:B------:R-:W-:Y:S02]  /*01b0*/  LEA.HI R8, R17, R18, RZ, 0x4 ;  /* 0x0000001211087211 */ /* 0x000fe400078f20ff */
[--C-:B------:R-:W-:Y:S01]  /*01c0*/  SHF.R.S32.HI R6, RZ, 0x5, R4.reuse ;  /* 0x00000005ff067819 */ /* 0x100fe20000011404 */
[----:B-----5:R-:W-:Y:S01]  /*01d0*/  USHF.R.S32.HI UR6, URZ, 0x1f, UR51 ;  /* 0x0000001f3f067899 */ /* 0x020fe20008011433 */
[----:B-1----:R-:W-:-:S02]  /*01e0*/  SHF.R.S32.HI R0, RZ, 0x1f, R4 ;  /* 0x0000001fff007819 */ /* 0x002fc40000011404 */
[----:B------:R-:W-:Y:S02]  /*01f0*/  SHF.R.S32.HI R7, RZ, 0x4, R8 ;  /* 0x00000004ff077819 */ /* 0x000fe40000011408 */
[----:B------:R-:W-:Y:S02]  /*0200*/  LEA.HI R0, R0, R6, RZ, 0x2 ;  /* 0x0000000600007211 */ /* 0x000fe400078f10ff */
[----:B------:R-:W-:Y:S02]  /*0210*/  LEA.HI R20, R17, R18, RZ, 0x2 ;  /* 0x0000001211147211 */ /* 0x000fe400078f10ff */
[----:B------:R-:W-:Y:S02]  /*0220*/  LEA.HI R2, R8, R7, RZ, 0x1 ;  /* 0x0000000708027211 */ /* 0x000fe400078f08ff */
[----:B------:R-:W-:Y:S02]  /*0230*/  LOP3.LUT R0, R0, 0xfffffffc, RZ, 0xc0, !PT ;  /* 0xfffffffc00007812 */ /* 0x000fe400078ec0ff */
[----:B------:R-:W-:-:S02]  /*0240*/  SHF.R.S32.HI R9, RZ, 0x2, R20 ;  /* 0x00000002ff097819 */ /* 0x000fc40000011414 */
[----:B------:R-:W-:Y:S01]  /*0250*/  SHF.R.S32.HI R5, RZ, 0x1f, R20 ;  /* 0x0000001fff057819 */ /* 0x000fe20000011414 */
[----:B------:R-:W-:Y:S01]  /*0260*/  IMAD.IADD R174, R6, 0x1, -R0 ;  /* 0x0000000106ae7824 */ /* 0x000fe200078e0a00 */
[----:B------:R-:W-:Y:S02]  /*0270*/  LOP3.LUT R2, R2, 0xfffffffe, RZ, 0xc0, !PT ;  /* 0xfffffffe02027812 */ /* 0x000fe400078ec0ff */
[----:B------:R-:W-:Y:S02]  /*0280*/  LEA.HI R3, R4, R6, RZ, 0x1 ;  /* 0x0000000604037211 */ /* 0x000fe400078f08ff */
[----:B------:R-:W-:Y:S01]  /*0290*/  LEA.HI R0, R5, R9, RZ, 0x3 ;  /* 0x0000000905007211 */ /* 0x000fe200078f18ff */
[----:B------:R-:W-:Y:S01]  /*02a0*/  IMAD.IADD R14, R7, 0x1, -R2 ;  /* 0x00000001070e7824 */ /* 0x000fe200078e0a02 */
[----:B------:R-:W-:Y:S02]  /*02b0*/  LEA.HI R12, R17, R18, RZ, 0x3 ;  /* 0x00000012110c7211 */ /* 0x000fe400078f18ff */
[----:B------:R-:W-:Y:S01]  /*02c0*/  LOP3.LUT R3, R3, 0xfffffffe, RZ, 0xc0, !PT ;  /* 0xfffffffe03037812 */ /* 0x000fe200078ec0ff */
[----:B------:R-:W-:Y:S01]  /*02d0*/  IMAD.SHL.U32 R11, R14, 0x200, RZ ;  /* 0x000002000e0b7824 */ /* 0x000fe200078e00ff */
[----:B------:R-:W-:-:S02]  /*02e0*/  LOP3.LUT R2, R4, 0xffffffe0, RZ, 0xc0, !PT ;  /* 0xffffffe004027812 */ /* 0x000fc400078ec0ff */
[----:B------:R-:W-:Y:S01]  /*02f0*/  LOP3.LUT R0, R0, 0xfffffff8, RZ, 0xc0, !PT ;  /* 0xfffffff800007812 */ /* 0x000fe200078ec0ff */
[----:B------:R-:W-:Y:S01]  /*0300*/  IMAD.IADD R16, R6, 0x1, -R3 ;  /* 0x0000000106107824 */ /* 0x000fe200078e0a03 */
[----:B------:R-:W-:Y:S01]  /*0310*/  SHF.R.S32.HI R4, RZ, 0x3, R12 ;  /* 0x00000003ff047819 */ /* 0x000fe2000001140c */
[----:B------:R-:W-:Y:S01]  /*0320*/  IMAD.IADD R3, R18, 0x1, -R2 ;  /* 0x0000000112037824 */ /* 0x000fe200078e0a02 */
[----:B------:R-:W-:Y:S01]  /*0330*/  LOP3.LUT R5, R12, 0xfffffff8, RZ, 0xc0, !PT ;  /* 0xfffffff80c057812 */ /* 0x000fe200078ec0ff */
[----:B------:R-:W-:Y:S01]  /*0340*/  IMAD.IADD R9, R9, 0x1, -R0 ;  /* 0x0000000109097824 */ /* 0x000fe200078e0a00 */
[----:B------:R-:W-:Y:S01]  /*0350*/  LEA.HI R7, R17, R18, RZ, 0x6 ;  /* 0x0000001211077211 */ /* 0x000fe200078f30ff */
[----:B------:R-:W-:Y:S01]  /*0360*/  IMAD.SHL.U32 R2, R4, 0x40, RZ ;  /* 0x0000004004027824 */ /* 0x000fe200078e00ff */
[----:B------:R-:W-:Y:S01]  /*0370*/  LOP3.LUT R4, R8, 0xfffffff0, RZ, 0xc0, !PT ;  /* 0xfffffff008047812 */ /* 0x000fe200078ec0ff */
[----:B------:R-:W-:Y:S01]  /*0380*/  IMAD.IADD R0, R18, 0x1, -R5 ;  /* 0x0000000112007824 */ /* 0x000fe200078e0a05 */
[----:B------:R-:W-:-:S02]  /*0390*/  SHF.R.S32.HI R5, RZ, 0x1f, R3 ;  /* 0x0000001fff057819 */ /* 0x000fc40000011403 */
[----:B------:R-:W-:Y:S01]  /*03a0*/  LOP3.LUT R2, R2, 0x1c0, RZ, 0xc0, !PT ;  /* 0x000001c002027812 */ /* 0x000fe200078ec0ff */
[C---:B------:R-:W-:Y:S01]  /*03b0*/  IMAD.SHL.U32 R186, R0.reuse, 0x8, RZ ;  /* 0x0000000800ba7824 */ /* 0x040fe200078e00ff */
[----:B------:R-:W-:Y:S01]  /*03c0*/  LOP3.LUT P4, RZ, R0, 0x2, RZ, 0xc0, !PT ;  /* 0x0000000200ff7812 */ /* 0x000fe2000788c0ff */
[----:B------:R-:W-:Y:S01]  /*03d0*/  IMAD.IADD R4, R18, 0x1, -R4 ;  /* 0x0000000112047824 */ /* 0x000fe200078e0a04 */
[C---:B------:R-:W-:Y:S01]  /*03e0*/  LOP3.LUT P3, RZ, R0.reuse, 0x4, RZ, 0xc0, !PT ;  /* 0x0000000400ff7812 */ /* 0x040fe2000786c0ff */
[----:B------:R-:W-:Y:S01]  /*03f0*/  IMAD.SHL.U32 R0, R0, 0x40, RZ ;  /* 0x0000004000007824 */ /* 0x000fe200078e00ff */
[----:B------:R-:W-:Y:S02]  /*0400*/  LEA.HI R19, R5, R3, RZ, 0x2 ;  /* 0x0000000305137211 */ /* 0x000fe400078f10ff */
[----:B------:R-:W-:Y:S02]  /*0410*/  SHF.R.U32.HI R3, RZ, 0x3, R2 ;  /* 0x00000003ff037819 */ /* 0x000fe40000011602 */
[----:B------:R-:W-:-:S02]  /*0420*/  LOP3.LUT R2, R2, 0x38, R186, 0xf8, !PT ;  /* 0x0000003802027812 */ /* 0x000fc400078ef8ba */
[----:B------:R-:W-:Y:S02]  /*0430*/  LOP3.LUT R0, R0, 0x1c0, RZ, 0xc0, !PT ;  /* 0x000001c000007812 */ /* 0x000fe400078ec0ff */
[----:B------:R-:W-:Y:S01]  /*0440*/  LOP3.LUT R243, R2, R3, RZ, 0x3c, !PT ;  /* 0x0000000302f37212 */ /* 0x000fe200078e3cff */
[----:B------:R-:W-:Y:S01]  /*0450*/  IMAD.SHL.U32 R2, R174, 0x10, RZ ;  /* 0x00000010ae027824 */ /* 0x000fe200078e00ff */
[----:B------:R-:W-:Y:S02]  /*0460*/  SHF.R.S32.HI R7, RZ, 0x6, R7 ;  /* 0x00000006ff077819 */ /* 0x000fe40000011407 */
[----:B------:R-:W-:Y:S02]  /*0470*/  LOP3.LUT R5, R0, 0x8, R12, 0xf8, !PT ;  /* 0x0000000800057812 */ /* 0x000fe400078ef80c */
[----:B------:R-:W-:Y:S01]  /*0480*/  SHF.R.U32.HI R10, RZ, 0x3, R0 ;  /* 0x00000003ff0a7819 */ /* 0x000fe20000011600 */
[----:B------:R-:W-:Y:S01]  /*0490*/  IMAD R243, R7, 0x200, R243 ;  /* 0x0000020007f37824 */ /* 0x000fe200078e02f3 */
[----:B------:R-:W-:-:S02]  /*04a0*/  SHF.R.S32.HI R3, RZ, 0x1f, R4 ;  /* 0x0000001fff037819 */ /* 0x000fc40000011404 */
[----:B------:R-:W-:Y:S01]  /*04b0*/  LOP3.LUT R8, R0, 0x30, R2, 0xf8, !PT ;  /* 0x0000003000087812 */ /* 0x000fe200078ef802 */
[----:B------:R-:W-:Y:S01]  /*04c0*/  IMAD R2, R7, 0x800, R11 ;  /* 0x0000080007027824 */ /* 0x000fe200078e020b */
[----:B------:R-:W-:Y:S02]  /*04d0*/  LOP3.LUT R0, R5, R10, RZ, 0x3c, !PT ;  /* 0x0000000a05007212 */ /* 0x000fe400078e3cff */
[----:B------:R-:W-:Y:S02]  /*04e0*/  LEA.HI R13, R3, R4, RZ, 0x3 ;  /* 0x00000004030d7211 */ /* 0x000fe400078f18ff */
[----:B------:R-:W-:Y:S01]  /*04f0*/  LOP3.LUT R3, R9, 0x1, RZ, 0xc0, !PT ;  /* 0x0000000109037812 */ /* 0x000fe200078ec0ff */
[----:B------:R-:W-:Y:S01]  /*0500*/  IMAD.IADD R182, R2, 0x1, R0 ;  /* 0x0000000102b67824 */ /* 0x000fe200078e0200 */
[----:B------:R-:W-:Y:S02]  /*0510*/  LOP3.LUT R6, R13, 0xfffffff8, RZ, 0xc0, !PT ;  /* 0xfffffff80d067812 */ /* 0x000fe400078ec0ff */
[----:B------:R-:W-:-:S02]  /*0520*/  LOP3.LUT R2, R20, 0x7ffffffc, RZ, 0xc0, !PT ;  /* 0x7ffffffc14027812 */ /* 0x000fc400078ec0ff */
[----:B------:R-:W-:Y:S01]  /*0530*/  LEA.HI R0, R17, R18, RZ, 0x7 ;  /* 0x0000001211007211 */ /* 0x000fe200078f38ff */
[----:B------:R-:W-:Y:S01]  /*0540*/  IMAD.IADD R15, R4, 0x1, -R6 ;  /* 0x00000001040f7824 */ /* 0x000fe200078e0a06 */
[----:B------:R-:W-:Y:S01]  /*0550*/  ISETP.NE.U32.AND P0, PT, R3, 0x1, PT ;  /* 0x000000010300780c */ /* 0x000fe20003f05070 */
[----:B------:R-:W-:Y:S01]  /*0560*/  IMAD.IADD R4, R18, 0x1, -R2 ;  /* 0x0000000112047824 */ /* 0x000fe200078e0a02 */
[----:B------:R-:W-:Y:S01]  /*0570*/  SHF.R.S32.HI R0, RZ, 0x7, R0 ;  /* 0x00000007ff007819 */ /* 0x000fe20000011400 */
[C---:B------:R-:W-:Y:S01]  /*0580*/  IMAD.SHL.U32 R3, R9.reuse, 0x40, RZ ;  /* 0x0000004009037824 */ /* 0x040fe200078e00ff */
[----:B------:R-:W-:Y:S01]  /*0590*/  LOP3.LUT R12, R8, 0x8, R12, 0xf8, !PT ;  /* 0x00000008080c7812 */ /* 0x000fe200078ef80c */
[----:B------:R-:W-:Y:S01]  /*05a0*/  IMAD.SHL.U32 R8, R4, 0x2, RZ ;  /* 0x0000000204087824 */ /* 0x000fe200078e00ff */
[----:B------:R-:W-:Y:S01]  /*05b0*/  R2P PR, R9, 0x6 ;  /* 0x0000000609007804 */ /* 0x000fe20000000000 */
[C---:B------:R-:W-:Y:S01]  /*05c0*/  IMAD.SHL.U32 R4, R0.reuse, 0x8, RZ ;  /* 0x0000000800047824 */ /* 0x040fe200078e00ff */
[----:B------:R-:W-:Y:S01]  /*05d0*/  LOP3.LUT R3, R3, 0x1c0, RZ, 0xc0, !PT ;  /* 0x000001c003037812 */ /* 0x000fe200078ec0ff */
[----:B------:R-:W-:Y:S01]  /*05e0*/  IMAD.SHL.U32 R2, R7, 0x20, RZ ;  /* 0x0000002007027824 */ /* 0x000fe200078e00ff */
[----:B------:R-:W-:Y:S01]  /*05f0*/  SEL R191, R191, 0x10, !P0 ;  /* 0x00000010bfbf7807 */ /* 0x000fe20004000000 */
[----:B------:R-:W-:Y:S01]  /*0600*/  IMAD R6, R0, 0x1000, R8 ;  /* 0x0000100000067824 */ /* 0x000fe200078e0208 */
[----:B------:R-:W-:Y:S01]  /*0610*/  LOP3.LUT R0, R4, 0x8, RZ, 0xc0, !PT ;  /* 0x0000000804007812 */ /* 0x000fe200078ec0ff */
[----:B------:R-:W-:Y:S01]  /*0620*/  IMAD.SHL.U32 R4, R14, 0x10, RZ ;  /* 0x000000100e047824 */ /* 0x000fe200078e00ff */
[----:B------:R-:W-:Y:S01]  /*0630*/  LOP3.LUT R244, R2, 0x6, R244, 0xf8, !PT ;  /* 0x0000000602f47812 */ /* 0x000fe200078ef8f4 */
[----:B------:R-:W-:Y:S01]  /*0640*/  IMAD R7, R16, 0x400, R6 ;  /* 0x0000040010077824 */ /* 0x000fe200078e0206 */
[----:B------:R-:W-:-:S02]  /*0650*/  LOP3.LUT R5, R3, 0x20, R2, 0xf8, !PT ;  /* 0x0000002003057812 */ /* 0x000fc400078ef802 */
[----:B------:R-:W-:Y:S02]  /*0660*/  SHF.R.U32.HI R2, RZ, 0x3, R3 ;  /* 0x00000003ff027819 */ /* 0x000fe40000011603 */
[----:B------:R-:W-:Y:S02]  /*0670*/  LOP3.LUT R4, R0, 0x10, R4, 0xf8, !PT ;  /* 0x0000001000047812 */ /* 0x000fe400078ef804 */
[----:B------:R-:W-:Y:S02]  /*0680*/  LOP3.LUT R6, R5, R2, RZ, 0x3c, !PT ;  /* 0x0000000205067212 */ /* 0x000fe400078e3cff */
[----:B------:R-:W-:Y:S01]  /*0690*/  LOP3.LUT R0, R2, R3, R0, 0x1e, !PT ;  /* 0x0000000302007212 */ /* 0x000fe200078e1e00 */
[----:B------:R-:W-:Y:S01]  /*06a0*/  IMAD R2, R174, 0x400, R8 ;  /* 0x00000400ae027824 */ /* 0x000fe200078e0208 */
[----:B------:R-:W-:Y:S01]  /*06b0*/  LOP3.LUT R5, R11, R12, R10, 0xf6, !PT ;  /* 0x0000000c0b057212 */ /* 0x000fe200078ef60a */
[----:B------:R-:W-:Y:S02]  /*06c0*/  IMAD.SHL.U32 R3, R15, 0x40, RZ ;  /* 0x000000400f037824 */ /* 0x000fe400078e00ff */
[----:B------:R-:W-:-:S02]  /*06d0*/  IMAD.IADD R8, R2, 0x1, R0 ;  /* 0x0000000102087824 */ /* 0x000fc400078e0200 */
[----:B------:R-:W-:Y:S01]  /*06e0*/  IMAD.SHL.U32 R0, R14, 0x8, RZ ;  /* 0x000000080e007824 */ /* 0x000fe200078e00ff */
[----:B------:R-:W-:Y:S01]  /*06f0*/  LOP3.LUT R3, R3, 0x1c0, RZ, 0xc0, !PT ;  /* 0x000001c003037812 */ /* 0x000fe200078ec0ff */
[----:B------:R-:W-:Y:S01]  /*0700*/  IMAD.IADD R193, R6, 0x1, R7 ;  /* 0x0000000106c17824 */ /* 0x000fe200078e0207 */
[----:B------:R-:W-:Y:S01]  /*0710*/  LEA R248, R8, UR7, 0x1 ;  /* 0x0000000708f87c11 */ /* 0x000fe2000f8e08ff */
[----:B------:R-:W-:Y:S01]  /*0720*/  IMAD.SHL.U32 R6, R13, 0x40, RZ ;  /* 0x000000400d067824 */ /* 0x000fe200078e00ff */
[--C-:B------:R-:W-:Y:S02]  /*0730*/  SHF.R.U32.HI R2, RZ, 0x3, R3.reuse ;  /* 0x00000003ff027819 */ /* 0x100fe40000011603 */
[----:B------:R-:W-:Y:S01]  /*0740*/  LOP3.LUT R7, R3, 0x8, R0, 0xf8, !PT ;  /* 0x0000000803077812 */ /* 0x000fe200078ef800 */
[----:B------:R-:W-:Y:S01]  /*0750*/  IMAD.U32 R0, RZ, RZ, UR5 ;  /* 0x00000005ff007e24 */ /* 0x000fe2000f8e00ff */
[----:B------:R-:W-:Y:S01]  /*0760*/  USHF.L.U32 UR5, UR51, 0x7, URZ ;  /* 0x0000000733057899 */ /* 0x000fe2000800063f */
[----:B------:R-:W-:Y:S01]  /*0770*/  LOP3.LUT R3, R2, R4, R3, 0x1e, !PT ;  /* 0x0000000402037212 */ /* 0x000fe200078e1e03 */
[C---:B------:R-:W-:Y:S01]  /*0780*/  VIADD R249, R248.reuse, 0x40 ;  /* 0x00000040f8f97836 */ /* 0x040fe20000000000 */
[----:B------:R-:W-:Y:S01]  /*0790*/  SHF.R.S32.HI R4, RZ, 0x2, R19 ;  /* 0x00000002ff047819 */ /* 0x000fe20000011413 */
[----:B------:R-:W-:Y:S01]  /*07a0*/  @P2 VIADD R249, R248, 0xffffffc0 ;  /* 0xffffffc0f8f92836 */ /* 0x000fe20000000000 */
[----:B------:R-:W-:Y:S01]  /*07b0*/  LOP3.LUT R0, R6, 0xfffffe00, RZ, 0xc0, !PT ;  /* 0xfffffe0006007812 */ /* 0x000fe200078ec0ff */
[----:B------:R-:W-:Y:S01]  /*07c0*/  IMAD.U32 R6, RZ, RZ, UR5 ;  /* 0x00000005ff067e24 */ /* 0x000fe2000f8e00ff */
[----:B------:R-:W-:Y:S01]  /*07d0*/  USHF.R.S32.HI UR5, URZ, 0x1f, UR51 ;  /* 0x0000001f3f057899 */ /* 0x000fe20008011433 */
[----:B------:R-:W-:Y:S01]  /*07e0*/  LOP3.LUT R2, R7, R2, RZ, 0x3c, !PT ;  /* 0x0000000207027212 */ /* 0x000fe200078e3cff */
[C---:B------:R-:W-:Y:S01]  /*07f0*/  IMAD R245, R16.reuse, 0x10, R4 ;  /* 0x0000001010f57824 */ /* 0x040fe200078e0204 */
[----:B------:R-:W-:Y:S01]  /*0800*/  LOP3.LUT R181, R3, R0, RZ, 0xfc, !PT ;  /* 0x0000000003b57212 */ /* 0x000fe200078efcff */
[--C-:B------:R-:W-:Y:S01]  /*0810*/  IMAD R4, R16, 0x400, R0.reuse ;  /* 0x0000040010047824 */ /* 0x100fe200078e0200 */
[----:B------:R-:W-:Y:S01]  /*0820*/  LEA R193, R193, UR4, 0x1 ;  /* 0x00000004c1c17c11 */ /* 0x000fe2000f8e08ff */
[----:B------:R-:W-:Y:S01]  /*0830*/  IMAD R174, R174, 0x400, R0 ;  /* 0x00000400aeae7824 */ /* 0x000fe200078e0200 */
[----:B------:R-:W-:Y:S01]  /*0840*/  LEA R3, R5, UR4, 0x1 ;  /* 0x0000000405037c11 */ /* 0x000fe2000f8e08ff */
[----:B------:R-:W-:Y:S01]  /*0850*/  IMAD.U32 R6, RZ, RZ, UR5 ;  /* 0x00000005ff067e24 */ /* 0x000fe2000f8e00ff */
[----:B------:R-:W-:Y:S01]  /*0860*/  USHF.R.S32.HI UR5, URZ, 0x1f, UR59 ;  /* 0x0000001f3f057899 */ /* 0x000fe2000801143b */
[----:B------:R-:W-:-:S02]  /*0870*/  IMAD.IADD R180, R4, 0x1, R2 ;  /* 0x0000000104b47824 */ /* 0x000fc400078e0202 */
[----:B------:R-:W-:Y:S02]  /*0880*/  IMAD.IADD R174, R2, 0x1, R174 ;  /* 0x0000000102ae7824 */ /* 0x000fe400078e02ae */
[----:B------:R-:W-:Y:S01]  /*0890*/  IMAD.U32 R2, RZ, RZ, UR6 ;  /* 0x00000006ff027e24 */ /* 0x000fe2000f8e00ff */
[----:B------:R-:W-:Y:S01]  /*08a0*/  UIADD3 UR6, UR4, 0xa000, URZ ;  /* 0x0000a00004067890 */ /* 0x000fe2000fffe03f */
[----:B------:R-:W-:Y:S02]  /*08b0*/  IMAD.MOV.U32 R4, RZ, RZ, 0x20 ;  /* 0x00000020ff047424 */ /* 0x000fe400078e00ff */
[----:B------:R-:W-:Y:S02]  /*08c0*/  IMAD.MOV.U32 R2, RZ, RZ, 0x40 ;  /* 0x00000040ff027424 */ /* 0x000fe400078e00ff */
[----:B------:R-:W-:Y:S01]  /*08d0*/  IMAD.U32 R0, RZ, RZ, UR5 ;  /* 0x00000005ff007e24 */ /* 0x000fe2000f8e00ff */
[----:B------:R-:W-:Y:S01]  /*08e0*/  SEL R177, R4, 0xffffffe0, !P4 ;  /* 0xffffffe004b17807 */ /* 0x000fe20006000000 */
[----:B------:R-:W-:Y:S01]  /*08f0*/  VIADD R252, R248, 0x420 ;  /* 0x00000420f8fc7836 */ /* 0x000fe20000000000 */
[----:B------:R-:W-:Y:S01]  /*0900*/  SEL R2, R2, 0xffffffc0, !P3 ;  /* 0xffffffc002027807 */ /* 0x000fe20005800000 */
[----:B------:R-:W-:Y:S01]  /*0910*/  IMAD.IADD R194, R193, 0x1, R191 ;  /* 0x00000001c1c27824 */ /* 0x000fe200078e02bf */
[----:B------:R-:W-:Y:S01]  /*0920*/  LEA R0, R182, UR6, 0x1 ;  /* 0x00000006b6007c11 */ /* 0x000fe2000f8e08ff */
[----:B------:R-:W-:Y:S01]  /*0930*/  @P1 VIADD R252, R248, 0x3e0 ;  /* 0x000003e0f8fc1836 */ /* 0x000fe20000000000 */
[----:B------:R-:W-:Y:S01]  /*0940*/  SEL R4, R4, 0xffffffe0, !P1 ;  /* 0xffffffe004047807 */ /* 0x000fe20004800000 */
[----:B------:R-:W-:Y:S01]  /*0950*/  UIADD3 UR5, UR4, 0x6000, URZ ;  /* 0x0000600004057890 */ /* 0x000fe2000fffe03f */
[----:B------:R-:W-:Y:S01]  /*0960*/  LEA R174, R174, UR6, 0x1 ;  /* 0x00000006aeae7c11 */ /* 0x000fe2000f8e08ff */
[----:B------:R-:W-:-:S02]  /*0970*/  IMAD.IADD R176, R0, 0x1, R2 ;  /* 0x0000000100b07824 */ /* 0x000fc400078e0202 */
[----:B------:R-:W-:Y:S02]  /*0980*/  IMAD.IADD R192, R193, 0x1, R4 ;  /* 0x00000001c1c07824 */ /* 0x000fe400078e0204 */
[----:B------:R-:W-:Y:S02]  /*0990*/  IMAD.IADD R178, R0, 0x1, R177 ;  /* 0x0000000100b27824 */ /* 0x000fe400078e02b1 */
[----:B------:R-:W-:Y:S02]  /*09a0*/  IMAD.IADD R177, R177, 0x1, R176 ;  /* 0x00000001b1b17824 */ /* 0x000fe400078e02b0 */
[C---:B------:R-:W-:Y:S02]  /*09b0*/  IMAD.IADD R251, R4.reuse, 0x1, R248 ;  /* 0x0000000104fb7824 */ /* 0x040fe400078e02f8 */
[----:B------:R-:W-:Y:S02]  /*09c0*/  IMAD.IADD R191, R191, 0x1, R192 ;  /* 0x00000001bfbf7824 */ /* 0x000fe400078e02c0 */
[----:B------:R-:W-:-:S07]  /*09d0*/  IMAD.IADD R250, R4, 0x1, R249 ;  /* 0x0000000104fa7824 */ /* 0x000fce00078e02f9 */
.L_x_1045:
        /* <DEDUP_REMOVED lines=30> */
[----:B--2-4-:R-:W2:Y:S05]  /*0bc0*/  @P1 LDG.E R8, desc[UR10][R6.64] ;  /* 0x0000000a06081981 */ /* 0x014eaa000c1e1900 */
        /* <DEDUP_REMOVED lines=36> */
.L_x_977:
        /* <DEDUP_REMOVED lines=16> */
[----:B------:R-:W-:-:S02]  /*0f10*/  ULDC.U8 UR20, c[0x0][0x3d8] ;  /* 0x0000f60000147ab9 */ /* 0x000fc40000000000 */
[----:B------:R-:W-:Y:S01]  /*0f20*/  @!UP1 ULDC.64 UR8, c[0x0][0x418] ;  /* 0x0001060000089ab9 */ /* 0x000fe20000000a00 */
[----:B------:R-:W-:Y:S01]  /*0f30*/  UISETP.NE.AND UP3, UPT, UR20, URZ, UPT ;  /* 0x0000003f1400728c */ /* 0x000fe2000bf65270 */
[----:B------:R-:W-:Y:S01]  /*0f40*/  PLOP3.LUT P1, PT, PT, PT, UP0, 0x80, 0x0 ;  /* 0x000000000000781c */ /* 0x000fe20003f2f008 */
[----:B------:R-:W-:Y:S01]  /*0f50*/  UIADD3 UR16, UR29, 0x3f, URZ ;  /* 0x0000003f1d107890 */ /* 0x000fe2000fffe03f */
[----:B------:R-:W-:Y:S01]  /*0f60*/  ULDC.64 UR34, c[0x0][0x240] ;  /* 0x0000900000227ab9 */ /* 0x000fe20000000a00 */
[----:B------:R-:W-:Y:S01]  /*0f70*/  ULDC UR21, c[0x0][0x2dc] ;  /* 0x0000b70000157ab9 */ /* 0x000fe20000000800 */
[----:B------:R-:W-:Y:S01]  /*0f80*/  ULDC UR46, c[0x0][0x270] ;  /* 0x00009c00002e7ab9 */ /* 0x000fe20000000800 */
[----:B------:R-:W-:Y:S01]  /*0f90*/  UIMAD UR23, UR6, UR35, URZ ;  /* 0x00000023061772a4 */ /* 0x000fe2000f8e023f */
[----:B-1----:R-:W-:Y:S01]  /*0fa0*/  IABS R6, R7 ;  /* 0x0000000700067213 */ /* 0x002fe20000000000 */
[----:B------:R-:W-:Y:S01]  /*0fb0*/  @!UP1 UIMAD.WIDE.U32 UR40, UR51, UR8, URZ ;  /* 0x00000008332892a5 */ /* 0x000fe2000f8e003f */
[----:B------:R-:W-:-:S02]  /*0fc0*/  ULDC UR60, c[0x0][0x2d4] ;  /* 0x0000b500003c7ab9 */ /* 0x000fc40000000800 */
[----:B------:R-:W1:Y:S01]  /*0fd0*/  I2F.RP R4, R6 ;  /* 0x0000000600047306 */ /* 0x000e620000209400 */
[----:B------:R-:W-:Y:S02]  /*0fe0*/  @UP0 UIADD3 UR17, UR30, UR33, URZ ;  /* 0x000000211e110290 */ /* 0x000fe4000fffe03f */
[----:B------:R-:W-:Y:S02]  /*0ff0*/  USHF.R.S32.HI UR22, URZ, 0x1f, UR16 ;  /* 0x0000001f3f167899 */ /* 0x000fe40008011410 */
[----:B--2---:R-:W-:Y:S02]  /*1000*/  UIMAD.WIDE.U32 UR36, UR14, UR12, URZ ;  /* 0x0000000c0e2472a5 */ /* 0x004fe4000f8e003f */
[----:B------:R-:W-:Y:S02]  /*1010*/  USHF.R.S32.HI UR38, URZ, 0x1f, UR60 ;  /* 0x0000001f3f267899 */ /* 0x000fe4000801143c */
        /* <DEDUP_REMOVED lines=8> */
[----:B------:R-:W-:Y:S02]  /*10a0*/  UIMAD.WIDE.U32 UR14, UR6, UR34, URZ ;  /* 0x00000022060e72a5 */ /* 0x000fe4000f8e003f */
[----:B------:R-:W-:Y:S02]  /*10b0*/  @!UP1 UIMAD UR31, UR51, UR9, UR12 ;  /* 0x00000009331f92a4 */ /* 0x000fe4000f8e020c */
[----:B------:R-:W-:Y:S02]  /*10c0*/  UIMAD.WIDE UR8, UR21, UR46, URZ ;  /* 0x0000002e150872a5 */ /* 0x000fe4000f8e023f */
[----:B------:R-:W-:Y:S01]  /*10d0*/  USEL UR57, UR18, UR14, !UP1 ;  /* 0x0000000e12397287 */ /* 0x000fe2000c800000 */
[----:B------:R-:W-:Y:S01]  /*10e0*/  @UP0 ULDC.64 UR20, c[0x0][0x248] ;  /* 0x0000920000140ab9 */ /* 0x000fe20000000a00 */
[----:B------:R-:W-:Y:S01]  /*10f0*/  @UP1 UIADD3 UR49, UR15, UR23, URZ ;  /* 0x000000170f311290 */ /* 0x000fe2000fffe03f */
[----:B-1----:R-:W-:Y:S01]  /*1100*/  VIADD R4, R4, 0xffffffe ;  /* 0x0ffffffe04047836 */ /* 0x002fe20000000000 */
[----:B------:R-:W-:Y:S01]  /*1110*/  ULDC UR45, c[0x0][0x2c4] ;  /* 0x0000b100002d7ab9 */ /* 0x000fe20000000800 */
[----:B------:R-:W-:-:S02]  /*1120*/  @UP0 UIMAD.WIDE.U32 UR14, UR17, UR20, URZ ;  /* 0x00000014110e02a5 */ /* 0x000fc4000f8e003f */
[----:B------:R-:W1:Y:S01]  /*1130*/  F2I.FTZ.U32.TRUNC.NTZ R5, R4 ;  /* 0x0000000400057305 */ /* 0x000e62000021f000 */
[----:B------:R-:W-:Y:S02]  /*1140*/  ULEA.HI UR47, UR22, UR16, URZ, 0x6 ;  /* 0x00000010162f7291 */ /* 0x000fe4000f8f303f */
[----:B------:R-:W-:Y:S02]  /*1150*/  @UP0 UIMAD UR17, UR17, UR21, URZ ;  /* 0x00000015111102a4 */ /* 0x000fe4000f8e023f */
[----:B------:R-:W-:Y:S02]  /*1160*/  UIMAD UR22, UR38, UR51, URZ ;  /* 0x00000033261672a4 */ /* 0x000fe4000f8e023f */
[----:B------:R-:W-:Y:S02]  /*1170*/  @UP3 UIMAD UR16, UR51, UR45, URZ ;  /* 0x0000002d331032a4 */ /* 0x000fe4000f8e023f */
[----:B------:R-:W-:Y:S02]  /*1180*/  @UP1 UIMAD UR54, UR6, UR13, UR43 ;  /* 0x0000000d063612a4 */ /* 0x000fe4000f8e022b */
[----:B------:R-:W-:-:S02]  /*1190*/  @UP0 UIADD3 UR39, UR15, UR17, URZ ;  /* 0x000000110f270290 */ /* 0x000fc4000fffe03f */
[----:B------:R-:W-:Y:S01]  /*11a0*/  UIMAD.WIDE.U32 UR12, UR51, UR60, URZ ;  /* 0x0000003c330c72a5 */ /* 0x000fe2000f8e003f */
[----:B-1----:R-:W-:Y:S01]  /*11b0*/  IADD3 R0, RZ, -R5, RZ ;  /* 0x80000005ff007210 */ /* 0x002fe20007ffe0ff */
[----:B------:R-:W-:Y:S01]  /*11c0*/  IMAD.MOV.U32 R4, RZ, RZ, RZ ;  /* 0x000000ffff047224 */ /* 0x000fe200078e00ff */
[----:B------:R-:W-:Y:S02]  /*11d0*/  @UP3 USEL UR16, UR16, UR6, !UP1 ;  /* 0x0000000610103287 */ /* 0x000fe4000c800000 */
[----:B------:R-:W-:Y:S01]  /*11e0*/  UIMAD UR15, UR58, UR60, UR22 ;  /* 0x0000003c3a0f72a4 */ /* 0x000fe2000f8e0216 */
[----:B------:R-:W-:Y:S01]  /*11f0*/  IMAD R0, R0, R6, RZ ;  /* 0x0000000600007224 */ /* 0x000fe200078e02ff */
[----:B------:R-:W-:Y:S01]  /*1200*/  @UP0 UMOV UR38, UR14 ;  /* 0x0000000e00260c82 */ /* 0x000fe20008000000 */
[----:B------:R-:W-:Y:S01]  /*1210*/  @UP3 ULDC UR14, c[0x0][0x2e4] ;  /* 0x0000b900000e3ab9 */ /* 0x000fe20000000800 */
[----:B------:R-:W-:Y:S01]  /*1220*/  UIADD3 UR17, UR13, UR15, URZ ;  /* 0x0000000f0d117290 */ /* 0x000fe2000fffe03f */
[----:B------:R-:W-:Y:S01]  /*1230*/  IMAD.HI.U32 R0, R5, R0, R4 ;  /* 0x0000000005007227 */ /* 0x000fe200078e0004 */
[----:B------:R-:W-:-:S02]  /*1240*/  @UP3 UIMAD UR44, UR59, UR14, UR16 ;  /* 0x0000000e3b2c32a4 */ /* 0x000fc4000f8e0210 */
[----:B------:R-:W-:Y:S02]  /*1250*/  UIMAD UR23, UR9, UR12, URZ ;  /* 0x0000000c091772a4 */ /* 0x000fe4000f8e023f */
[----:B------:R-:W-:Y:S01]  /*1260*/  UIMAD.WIDE.U32 UR14, UR8, UR12, URZ ;  /* 0x0000000c080e72a5 */ /* 0x000fe2000f8e003f */
[----:B------:R-:W-:Y:S01]  /*1270*/  IMAD.HI.U32 R0, R0, R2, RZ ;  /* 0x0000000200007227 */ /* 0x000fe200078e00ff */
[----:B------:R-:W-:Y:S02]  /*1280*/  UIMAD.WIDE.U32 UR12, UR8, UR6, URZ ;  /* 0x00000006080c72a5 */ /* 0x000fe4000f8e003f */
[----:B------:R-:W-:Y:S02]  /*1290*/  @!UP3 UIMAD UR16, UR51, UR46, UR59 ;  /* 0x0000002e3310b2a4 */ /* 0x000fe4000f8e023b */
[----:B------:R-:W-:Y:S01]  /*12a0*/  IADD3 R4, -R0, RZ, RZ ;  /* 0x000000ff00047210 */ /* 0x000fe20007ffe1ff */
[----:B------:R-:W-:Y:S02]  /*12b0*/  USEL UR56, UR14, UR12, !UP1 ;  /* 0x0000000c0e387287 */ /* 0x000fe4000c800000 */
[----:B------:R-:W-:-:S02]  /*12c0*/  UIMAD UR17, UR8, UR17, UR23 ;  /* 0x00000011081172a4 */ /* 0x000fc4000f8e0217 */
[C---:B------:R-:W-:Y:S01]  /*12d0*/  IMAD R2, R6.reuse, R4, R2 ;  /* 0x0000000406027224 */ /* 0x040fe200078e0202 */
[----:B------:R-:W-:Y:S02]  /*12e0*/  ULOP3.LUT UR12, UR47, 0xffffffc0, URZ, 0xc0, !UPT ;  /* 0xffffffc02f0c7892 */ /* 0x000fe4000f8ec03f */
[----:B------:R-:W-:Y:S02]  /*12f0*/  @UP0 UIADD3 UR25, UR30, UR33, URZ ;  /* 0x000000211e190290 */ /* 0x000fe4000fffe03f */
[----:B------:R-:W-:Y:S01]  /*1300*/  ISETP.GT.U32.AND P3, PT, R6, R2, PT ;  /* 0x000000020600720c */ /* 0x000fe20003f64070 */
[----:B------:R-:W-:Y:S02]  /*1310*/  @!UP3 UIMAD UR44, UR16, UR45, URZ ;  /* 0x0000002d102cb2a4 */ /* 0x000fe4000f8e023f */
[----:B------:R-:W-:Y:S02]  /*1320*/  UIMAD UR16, UR9, UR6, URZ ;  /* 0x00000006091072a4 */ /* 0x000fe4000f8e023f */
[----:B------:R-:W-:Y:S01]  /*1330*/  USHF.L.U64.HI UR26, UR51, 0x7, UR58 ;  /* 0x00000007331a7899 */ /* 0x000fe2000801023a */
[----:B------:R-:W-:Y:S01]  /*1340*/  @UP0 ULDC.64 UR18, c[0x0][0x250] ;  /* 0x0000940000120ab9 */ /* 0x000fe20000000a00 */
[----:B------:R-:W-:-:S02]  /*1350*/  UIADD3 UR50, UR15, UR17, URZ ;  /* 0x000000110f327290 */ /* 0x000fc4000fffe03f */
[----:B------:R-:W-:Y:S02]  /*1360*/  UIADD3 UR12, UR12, -0x40, URZ ;  /* 0xffffffc00c0c7890 */ /* 0x000fe4000fffe03f */
[----:B------:R-:W-:Y:S02]  /*1370*/  @UP0 UIMAD.WIDE.U32 UR14, UR25, UR18, URZ ;  /* 0x00000012190e02a5 */ /* 0x000fe4000f8e003f */
[----:B------:R-:W-:Y:S01]  /*1380*/  @!P3 IMAD.IADD R2, R2, 0x1, -R6 ;  /* 0x000000010202b824 */ /* 0x000fe200078e0a06 */
[----:B------:R-:W-:Y:S02]  /*1390*/  @UP1 UIADD3 UR50, UR13, UR16, URZ ;  /* 0x000000100d321290 */ /* 0x000fe4000fffe03f */
[----:B------:R-:W-:Y:S02]  /*13a0*/  USEL UR16, UR26, URZ, UP2 ;  /* 0x0000003f1a107287 */ /* 0x000fe40009000000 */
[----:B------:R-:W-:Y:S01]  /*13b0*/  @UP0 UIMAD UR13, UR25, UR19, URZ ;  /* 0x00000013190d02a4 */ /* 0x000fe2000f8e023f */
[----:B------:R-:W-:Y:S01]  /*13c0*/  ISETP.GE.U32.AND P0, PT, R2, R6, PT ;  /* 0x000000060200720c */ /* 0x000fe20003f06070 */
        /* <DEDUP_REMOVED lines=19> */
.L_x_979:
[C---:B------:R-:W-:Y:S01]  /*1500*/  LOP3.LUT R2, R7.reuse, UR59, RZ, 0x3c, !PT ;  /* 0x0000003b07027c12 */ /* 0x040fe2000f8e3cff */
[----:B------:R-:W-:Y:S01]  /*1510*/  @!P3 VIADD R0, R0, 0x1 ;  /* 0x000000010000b836 */ /* 0x000fe20000000000 */
[----:B------:R-:W-:Y:S01]  /*1520*/  ISETP.NE.AND P3, PT, R7, RZ, PT ;  /* 0x000000ff0700720c */ /* 0x000fe20003f65270 */
[----:B------:R-:W-:Y:S01]  /*1530*/  UIMAD UR9, UR9, UR22, URZ ;  /* 0x00000016090972a4 */ /* 0x000fe2000f8e023f */
[----:B------:R-:W-:Y:S01]  /*1540*/  ISETP.GE.AND P2, PT, R2, RZ, PT ;  /* 0x000000ff0200720c */ /* 0x000fe20003f46270 */
[----:B------:R-:W-:Y:S01]  /*1550*/  ULDC UR14, c[0x0][0x2dc] ;  /* 0x0000b700000e7ab9 */ /* 0x000fe20000000800 */
[----:B------:R-:W-:Y:S01]  /*1560*/  ULDC.U8 UR13, c[0x0][0x480] ;  /* 0x00012000000d7ab9 */ /* 0x000fe20000000000 */
[----:B------:R-:W-:Y:S01]  /*1570*/  @P0 VIADD R0, R0, 0x1 ;  /* 0x0000000100000836 */ /* 0x000fe20000000000 */
[----:B------:R-:W-:Y:S01]  /*1580*/  UIMAD UR9, UR8, UR23, UR9 ;  /* 0x00000017080972a4 */ /* 0x000fe2000f8e0209 */
[----:B------:R-:W-:Y:S01]  /*1590*/  PLOP3.LUT P0, PT, PT, PT, UP3, 0x80, 0x0 ;  /* 0x000000000000781c */ /* 0x000fe20003f0f038 */
[----:B------:R-:W-:Y:S01]  /*15a0*/  UIMAD.WIDE.U32 UR22, UR8, UR22, URZ ;  /* 0x00000016081672a5 */ /* 0x000fe2000f8e003f */
[----:B------:R-:W-:Y:S01]  /*15b0*/  IMAD.MOV.U32 R13, RZ, RZ, R0 ;  /* 0x000000ffff0d7224 */ /* 0x000fe200078e0000 */
[----:B------:R-:W-:-:S02]  /*15c0*/  UIMAD UR26, UR59, UR14, URZ ;  /* 0x0000000e3b1a72a4 */ /* 0x000fc4000f8e023f */
[----:B------:R-:W-:Y:S02]  /*15d0*/  UISETP.NE.AND UP0, UPT, UR13, URZ, UPT ;  /* 0x0000003f0d00728c */ /* 0x000fe4000bf05270 */
[----:B------:R-:W-:Y:S01]  /*15e0*/  USHF.R.S32.HI UR28, URZ, 0x1f, UR27 ;  /* 0x0000001f3f1c7899 */ /* 0x000fe2000801141b */
[----:B------:R-:W-:Y:S01]  /*15f0*/  @!P2 IMAD.MOV R13, RZ, RZ, -R13 ;  /* 0x000000ffff0da224 */ /* 0x000fe200078e0a0d */
[----:B------:R-:W-:Y:S01]  /*1600*/  USHF.R.S32.HI UR53, URZ, 0x1f, UR26 ;  /* 0x0000001f3f357899 */ /* 0x000fe2000801141a */
[----:B------:R-:W-:Y:S01]  /*1610*/  @!P3 LOP3.LUT R13, RZ, R7, RZ, 0x33, !PT ;  /* 0x00000007ff0db212 */ /* 0x000fe200078e33ff */
[----:B------:R-:W-:Y:S02]  /*1620*/  USEL UR52, UR36, URZ, UP0 ;  /* 0x0000003f24347287 */ /* 0x000fe40008000000 */
[----:B------:R-:W-:Y:S02]  /*1630*/  USEL UR55, UR55, URZ, UP0 ;  /* 0x0000003f37377287 */ /* 0x000fe40008000000 */
[----:B------:R-:W-:Y:S01]  /*1640*/  UIADD3 UR48, UR23, UR9, URZ ;  /* 0x0000000917307290 */ /* 0x000fe2000fffe03f */
[----:B------:R-:W-:Y:S11]  /*1650*/  @P1 BRA `(.L_x_980) ;  /* 0x0000000000301947 */ /* 0x000ff60003800000 */
        /* <DEDUP_REMOVED lines=12> */
.L_x_980:
        /* <DEDUP_REMOVED lines=11> */
.L_x_981:
[----:B------:R-:W-:Y:S02]  /*17d0*/  ULDC UR6, c[0x0][0x270] ;  /* 0x00009c0000067ab9 */ /* 0x000fe40000000800 */
[----:B------:R-:W-:-:S04]  /*17e0*/  UIMAD UR6, UR51, UR6, UR59 ;  /* 0x00000006330672a4 */ /* 0x000fc8000f8e023b */
[----:B------:R-:W-:-:S12]  /*17f0*/  UIMAD UR6, UR6, UR60, URZ ;  /* 0x0000003c060672a4 */ /* 0x000fd8000f8e023f */
.L_x_982:
[----:B------:R-:W1:Y:S01]  /*1800*/  S2R R19, SR_TID.X ;  /* 0x0000000000137919 */ /* 0x000e620000002100 */
[----:B------:R-:W2:Y:S01]  /*1810*/  LDC.64 R14, c[0x0][0x420] ;  /* 0x00010800ff0e7b82 */ /* 0x000ea20000000a00 */
[--C-:B------:R-:W-:Y:S01]  /*1820*/  SHF.R.S32.HI R247, RZ, 0x1f, R186.reuse ;  /* 0x0000001ffff77819 */ /* 0x100fe200000114ba */
[----:B------:R-:W-:Y:S01]  /*1830*/  IMAD.MOV.U32 R246, RZ, RZ, R186 ;  /* 0x000000fffff67224 */ /* 0x000fe200078e00ba */
[----:B------:R-:W-:Y:S01]  /*1840*/  USHF.R.S32.HI UR13, URZ, 0x1f, UR59 ;  /* 0x0000001f3f0d7899 */ /* 0x000fe2000801143b */
[----:B------:R-:W-:Y:S01]  /*1850*/  BSSY B1, `(.L_x_978) ;  /* 0x000077f000017945 */ /* 0x000fe20003800000 */
[----:B------:R-:W-:Y:S01]  /*1860*/  UIADD3 UR31, UR12, UR6, URZ ;  /* 0x000000060c1f7290 */ /* 0x000fe2000fffe03f */
[----:B------:R-:W-:Y:S01]  /*1870*/  ULDC UR14, c[0x0][0x2dc] ;  /* 0x0000b700000e7ab9 */ /* 0x000fe20000000800 */
[----:B------:R-:W-:Y:S01]  /*1880*/  ULDC UR16, c[0x0][0x270] ;  /* 0x00009c0000107ab9 */ /* 0x000fe20000000800 */
[----:B------:R-:W-:Y:S02]  /*1890*/  UIADD3 UR15, UR12, UR44, URZ ;  /* 0x0000002c0c0f7290 */ /* 0x000fe4000fffe03f */
[----:B------:R-:W-:-:S02]  /*18a0*/  UIMAD UR25, UR14, UR16, URZ ;  /* 0x000000100e1972a4 */ /* 0x000fc4000f8e023f */
[----:B------:R-:W-:Y:S01]  /*18b0*/  UISETP.GE.AND UP3, UPT, UR29, 0x1, UPT ;  /* 0x000000011d00788c */ /* 0x000fe2000bf66270 */
[----:B------:R-:W-:Y:S01]  /*18c0*/  ULDC.64 UR16, c[0x0][0x3e0] ;  /* 0x0000f80000107ab9 */ /* 0x000fe20000000a00 */
[----:B------:R-:W-:Y:S01]  /*18d0*/  ULDC.64 UR36, c[0x0][0x210] ;  /* 0x0000840000247ab9 */ /* 0x000fe20000000a00 */
[----:B------:R-:W-:Y:S01]  /*18e0*/  ULDC.64 UR40, c[0x0][0x2b0] ;  /* 0x0000ac0000287ab9 */ /* 0x000fe20000000a00 */
[----:B------:R-:W-:Y:S01]  /*18f0*/  ULDC.64 UR42, c[0x0][0x478] ;  /* 0x00011e00002a7ab9 */ /* 0x000fe20000000a00 */
[----:B--2---:R-:W-:Y:S01]  /*1900*/  IMAD R8, R14, UR24, RZ ;  /* 0x000000180e087c24 */ /* 0x004fe2000f8e02ff */
[----:B-1----:R-:W-:-:S04]  /*1910*/  SHF.R.S32.HI R20, RZ, 0x1f, R19 ;  /* 0x0000001fff147819 */ /* 0x002fc80000011413 */
[CC--:B------:R-:W-:Y:S02]  /*1920*/  LEA.HI R2, R20.reuse, R19.reuse, RZ, 0x3 ;  /* 0x0000001314027211 */ /* 0x0c0fe400078f18ff */
[----:B------:R-:W-:Y:S02]  /*1930*/  LEA.HI R11, R20, R19, RZ, 0x5 ;  /* 0x00000013140b7211 */ /* 0x000fe400078f28ff */
[----:B------:R-:W-:-:S04]  /*1940*/  SHF.R.S32.HI R2, RZ, 0x3, R2 ;  /* 0x00000003ff027819 */ /* 0x000fc80000011402 */
[----:B------:R-:W-:Y:S02]  /*1950*/  SHF.R.S32.HI R18, RZ, 0x1f, R2 ;  /* 0x0000001fff127819 */ /* 0x000fe40000011402 */
[----:B------:R-:W-:-:S04]  /*1960*/  IADD3 R0, P0, R2, UR12, RZ ;  /* 0x0000000c02007c10 */ /* 0x000fc8000ff1e0ff */
[----:B------:R-:W-:Y:S01]  /*1970*/  IADD3.X R5, R18, UR24, RZ, P0, !PT ;  /* 0x0000001812057c10 */ /* 0x000fe200087fe4ff */
[----:B------:R-:W-:Y:S01]  /*1980*/  ULEA.HI.SX32 UR24, UR47, 0xffffffff, 0x1a ;  /* 0xffffffff2f187891 */ /* 0x000fe2000f8fd23f */
[----:B------:R-:W-:Y:S01]  /*1990*/  IADD3 R4, P0, R186, UR8, RZ ;  /* 0x00000008ba047c10 */ /* 0x000fe2000ff1e0ff */
[----:B------:R-:W-:Y:S02]  /*19a0*/  ULDC.64 UR8, c[0x0][0x428] ;  /* 0x00010a0000087ab9 */ /* 0x000fe40000000a00 */
[----:B------:R-:W-:Y:S01]  /*19b0*/  IMAD R6, R5, UR34, RZ ;  /* 0x0000002205067c24 */ /* 0x000fe2000f8e02ff */
[----:B------:R-:W-:Y:S01]  /*19c0*/  IADD3.X R5, R247, UR54, RZ, P0, !PT ;  /* 0x00000036f7057c10 */ /* 0x000fe200087fe4ff */
[----:B------:R-:W-:Y:S02]  /*19d0*/  UIMAD UR6, UR13, UR8, URZ ;  /* 0x000000080d0672a4 */ /* 0x000fe4000f8e023f */
[C---:B------:R-:W-:Y:S02]  /*19e0*/  IMAD R9, R0.reuse, UR35, R6 ;  /* 0x0000002300097c24 */ /* 0x040fe4000f8e0206 */
[----:B------:R-:W-:Y:S01]  /*19f0*/  IMAD.WIDE.U32 R6, R0, UR34, R246 ;  /* 0x0000002200067c25 */ /* 0x000fe2000f8e00f6 */
[----:B------:R-:W-:-:S03]  /*1a00*/  UIMAD UR6, UR59, UR9, UR6 ;  /* 0x000000093b0672a4 */ /* 0x000fc6000f8e0206 */
[----:B------:R-:W-:Y:S01]  /*1a10*/  IMAD R0, R15, UR12, R8 ;  /* 0x0000000c0f007c24 */ /* 0x000fe2000f8e0208 */
[----:B------:R-:W-:Y:S01]  /*1a20*/  IADD3 R8, P0, R6, UR57, RZ ;  /* 0x0000003906087c10 */ /* 0x000fe2000ff1e0ff */
[----:B------:R-:W-:Y:S01]  /*1a30*/  IMAD.WIDE.U32 R4, R14, UR12, R4 ;  /* 0x0000000c0e047c25 */ /* 0x000fe2000f8e0004 */
[----:B------:R-:W-:Y:S02]  /*1a40*/  USHF.L.U32 UR12, UR25, 0x6, URZ ;  /* 0x00000006190c7899 */ /* 0x000fe4000800063f */
[----:B------:R-:W-:Y:S01]  /*1a50*/  IADD3.X R9, R7, UR49, R9, P0, !PT ;  /* 0x0000003107097c10 */ /* 0x000fe200087fe409 */
[----:B------:R-:W-:Y:S01]  /*1a60*/  IMAD.IADD R5, R5, 0x1, R0 ;  /* 0x0000000105057824 */ /* 0x000fe200078e0200 */
[----:B------:R-:W-:Y:S01]  /*1a70*/  UIADD3 UR14, UP2, UP1, UR22, UR12, UR26 ;  /* 0x0000000c160e7290 */ /* 0x000fe2000f95e01a */
[----:B------:R-:W-:Y:S01]  /*1a80*/  IMAD.U32 R0, RZ, RZ, UR8 ;  /* 0x00000008ff007e24 */ /* 0x000fe2000f8e00ff */
[----:B------:R-:W-:Y:S01]  /*1a90*/  ULDC.64 UR8, c[0x0][0x258] ;  /* 0x0000960000087ab9 */ /* 0x000fe20000000a00 */
[-C--:B------:R-:W-:Y:S01]  /*1aa0*/  IMAD R6, R18, R14.reuse, RZ ;  /* 0x0000000e12067224 */ /* 0x080fe200078e02ff */
[----:B------:R-:W-:Y:S01]  /*1ab0*/  UIMAD UR13, UR13, UR8, URZ ;  /* 0x000000080d0d72a4 */ /* 0x000fe2000f8e023f */
[----:B------:R-:W-:Y:S01]  /*1ac0*/  IMAD.WIDE.U32 R4, R0, UR59, R4 ;  /* 0x0000003b00047c25 */ /* 0x000fe2000f8e0004 */
[----:B------:R-:W-:Y:S01]  /*1ad0*/  LOP3.LUT R0, R11, 0xffffffe0, RZ, 0xc0, !PT ;  /* 0xffffffe00b007812 */ /* 0x000fe200078ec0ff */
[----:B------:R-:W-:Y:S01]  /*1ae0*/  ULDC.64 UR22, c[0x0][0x400] ;  /* 0x0001000000167ab9 */ /* 0x000fe20000000a00 */
[----:B------:R-:W-:Y:S01]  /*1af0*/  SHF.R.S32.HI R11, RZ, 0x5, R11 ;  /* 0x00000005ff0b7819 */ /* 0x000fe2000001140b */
[----:B------:R-:W-:Y:S01]  /*1b00*/  VIADD R5, R5, UR6 ;  /* 0x0000000605057c36 */ /* 0x000fe20008000000 */
[----:B------:R-:W-:Y:S01]  /*1b10*/  USHF.R.S32.HI UR6, URZ, 0x1f, UR12 ;  /* 0x0000001f3f067899 */ /* 0x000fe2000801140c */
[----:B------:R-:W-:Y:S01]  /*1b20*/  IMAD.IADD R10, R19, 0x1, -R0 ;  /* 0x00000001130a7824 */ /* 0x000fe200078e0a00 */
[----:B------:R-:W-:Y:S01]  /*1b30*/  UIMAD UR13, UR59, UR9, UR13 ;  /* 0x000000093b0d72a4 */ /* 0x000fe2000f8e020d */
[C---:B------:R-:W-:Y:S01]  /*1b40*/  IMAD R0, R2.reuse, R15, R6 ;  /* 0x0000000f02007224 */ /* 0x040fe200078e0206 */
[----:B------:R-:W-:Y:S01]  /*1b50*/  UIADD3.X UR9, UR48, UR6, UR53, UP2, UP1 ;  /* 0x0000000630097290 */ /* 0x000fe200097e2435 */
[----:B------:R-:W-:Y:S01]  /*1b60*/  IMAD.WIDE.U32 R6, R2, R14, R4 ;  /* 0x0000000e02067225 */ /* 0x000fe200078e0004 */
[----:B------:R-:W-:-:S02]  /*1b70*/  UIADD3 UR6, UP2, UP1, UR52, UR14, UR56 ;  /* 0x0000000e34067290 */ /* 0x000fc4000f95e038 */
[----:B------:R-:W-:Y:S01]  /*1b80*/  UIMAD.WIDE UR14, UR15, 0x4, UR40 ;  /* 0x000000040f0e78a5 */ /* 0x000fe2000f8e0228 */
[----:B------:R-:W-:Y:S01]  /*1b90*/  IMAD.IADD R0, R7, 0x1, R0 ;  /* 0x0000000107007824 */ /* 0x000fe200078e0200 */
[C---:B------:R-:W-:Y:S01]  /*1ba0*/  LEA R198, P0, R6.reuse, UR16, 0x1 ;  /* 0x0000001006c67c11 */ /* 0x040fe2000f8008ff */
[----:B------:R-:W-:Y:S01]  /*1bb0*/  IMAD R10, R11, UR25, R10 ;  /* 0x000000190b0a7c24 */ /* 0x000fe2000f8e020a */
[----:B------:R-:W-:Y:S01]  /*1bc0*/  UIADD3.X UR9, UR55, UR9, UR50, UP2, UP1 ;  /* 0x0000000937097290 */ /* 0x000fe200097e2432 */
[----:B------:R-:W-:Y:S01]  /*1bd0*/  IMAD.U32 R4, RZ, RZ, UR8 ;  /* 0x00000008ff047e24 */ /* 0x000fe2000f8e00ff */
[----:B------:R-:W-:Y:S01]  /*1be0*/  LEA.HI.X R199, R6, UR17, R0, 0x1, P0 ;  /* 0x0000001106c77c11 */ /* 0x000fe200080f0c00 */
[----:B------:R-:W-:Y:S01]  /*1bf0*/  UIMAD.WIDE UR16, UR31, 0x4, UR42 ;  /* 0x000000041f1078a5 */ /* 0x000fe2000f8e022a */
[----:B------:R-:W-:Y:S01]  /*1c00*/  PLOP3.LUT P0, PT, PT, PT, UP3, 0x80, 0x0 ;  /* 0x000000000000781c */ /* 0x000fe20003f0f038 */
[----:B------:R-:W-:Y:S01]  /*1c10*/  IMAD.WIDE.U32 R4, R4, UR59, R8 ;  /* 0x0000003b04047c25 */ /* 0x000fe2000f8e0008 */
[----:B------:R-:W-:-:S03]  /*1c20*/  IADD3 R0, P2, R10, UR6, RZ ;  /* 0x000000060a007c10 */ /* 0x000fc6000ff5e0ff */
[----:B------:R-:W-:Y:S01]  /*1c30*/  VIADD R5, R5, UR13 ;  /* 0x0000000d05057c36 */ /* 0x000fe20008000000 */
[----:B------:R-:W-:Y:S02]  /*1c40*/  LEA R196, P3, R4, UR36, 0x1 ;  /* 0x0000002404c47c11 */ /* 0x000fe4000f8608ff */
[----:B------:R-:W-:Y:S02]  /*1c50*/  LEA R214, P1, R0, UR22, 0x2 ;  /* 0x0000001600d67c11 */ /* 0x000fe4000f8210ff */
[----:B------:R-:W-:Y:S02]  /*1c60*/  LEA.HI.X.SX32 R10, R10, UR9, 0x1, P2 ;  /* 0x000000090a0a7c11 */ /* 0x000fe400090f0eff */
[----:B------:R-:W-:Y:S02]  /*1c70*/  LEA.HI.X R197, R4, UR37, R5, 0x1, P3 ;  /* 0x0000002504c57c11 */ /* 0x000fe400098f0c05 */
[----:B------:R-:W-:Y:S01]  /*1c80*/  LEA.HI.X R213, R0, UR23, R10, 0x2, P1 ;  /* 0x0000001700d57c11 */ /* 0x000fe200088f140a */
[----:B------:R-:W-:Y:S06]  /*1c90*/  @!P0 BRA `(.L_x_983) ;  /* 0x0000006400c48947 */ /* 0x000fec0003800000 */
[----:B------:R-:W-:Y:S01]  /*1ca0*/  PLOP3.LUT P4, PT, PT, PT, UP0, 0x80, 0x0 ;  /* 0x000000000000781c */ /* 0x000fe20003f8f008 */
[----:B------:R-:W-:Y:S01]  /*1cb0*/  UIMAD UR9, UR32, -0x80, UR7 ;  /* 0xffffff80200978a4 */ /* 0x000fe2000f8e0207 */
[----:B------:R-:W-:Y:S01]  /*1cc0*/  VIADD R0, R2, 0x40 ;  /* 0x0000004002007836 */ /* 0x000fe20000000000 */
[----:B------:R-:W-:Y:S01]  /*1cd0*/  UIMAD UR6, UR28, UR18, URZ ;  /* 0x000000121c0672a4 */ /* 0x000fe2000f8e023f */
[----:B------:R-:W-:Y:S01]  /*1ce0*/  IMAD.U32 R4, RZ, RZ, UR18 ;  /* 0x00000012ff047e24 */ /* 0x000fe2000f8e00ff */
[----:B------:R-:W-:Y:S01]  /*1cf0*/  ULDC.64 UR22, c[0x0][0x268] ;  /* 0x00009a0000167ab9 */ /* 0x000fe20000000a00 */
[----:B------:R-:W-:-:S07]  /*1d00*/  UMOV UR8, UR24 ;  /* 0x0000001800087c82 */ /* 0x000fce0008000000 */
[----:B------:R-:W-:Y:S01]  /*1d10*/  @P4 BAR.SYNC.DEFER_BLOCKING 0x0 ;  /* 0x0000000000004b1d */ /* 0x000fe20000010000 */
[----:B------:R-:W-:Y:S01]  /*1d20*/  ISETP.GE.AND P2, PT, R0, UR9, PT ;  /* 0x0000000900007c0c */ /* 0x000fe2000bf46270 */
[----:B------:R-:W-:Y:S01]  /*1d30*/  UIMAD UR13, UR27, UR19, UR6 ;  /* 0x000000131b0d72a4 */ /* 0x000fe2000f8e0206 */
[----:B------:R-:W-:Y:S01]  /*1d40*/  VIADD R0, R2, 0x60 ;  /* 0x0000006002007836 */ /* 0x000fe20000000000 */
[----:B------:R-:W-:Y:S01]  /*1d50*/  UIMAD UR6, UR8, -0x40, UR29 ;  /* 0xffffffc0080678a4 */ /* 0x000fe2000f8e021d */
[----:B------:R-:W-:Y:S01]  /*1d60*/  IMAD.WIDE.U32 R4, R4, UR27, R246 ;  /* 0x0000001b04047c25 */ /* 0x000fe2000f8e00f6 */
[----:B------:R-:W-:Y:S02]  /*1d70*/  BSSY B0, `(.L_x_984) ;  /* 0x000002b000007945 */ /* 0x000fe40003800000 */
[----:B------:R-:W-:Y:S01]  /*1d80*/  ISETP.GE.AND P1, PT, R0, UR9, PT ;  /* 0x0000000900007c0c */ /* 0x000fe2000bf26270 */
[----:B------:R-:W-:Y:S01]  /*1d90*/  IMAD.U32 R0, RZ, RZ, UR13 ;  /* 0x0000000dff007e24 */ /* 0x000fe2000f8e00ff */
[----:B------:R-:W-:Y:S01]  /*1da0*/  IADD3 R4, P0, R4, UR45, RZ ;  /* 0x0000002d04047c10 */ /* 0x000fe2000ff1e0ff */
[----:B------:R-:W-:Y:S01]  /*1db0*/  ULEA.HI UR13, UR8, UR8, URZ, 0x1 ;  /* 0x00000008080d7291 */ /* 0x000fe2000f8f083f */
[C---:B------:R-:W-:Y:S01]  /*1dc0*/  VIADD R6, R2.reuse, 0x20 ;  /* 0x0000002002067836 */ /* 0x040fe20000000000 */
[----:B------:R-:W-:-:S02]  /*1dd0*/  ISETP.GE.AND P6, PT, R2, UR6, PT ;  /* 0x0000000602007c0c */ /* 0x000fc4000bfc6270 */
[----:B------:R-:W-:Y:S01]  /*1de0*/  IADD3.X R5, R5, UR46, R0, P0, !PT ;  /* 0x0000002e05057c10 */ /* 0x000fe200087fe400 */
[----:B------:R-:W-:Y:S01]  /*1df0*/  IMAD R0, R12, UR22, RZ ;  /* 0x000000160c007c24 */ /* 0x000fe2000f8e02ff */
[----:B------:R-:W-:Y:S01]  /*1e00*/  ISETP.GE.AND P0, PT, R2, UR9, PT ;  /* 0x0000000902007c0c */ /* 0x000fe2000bf06270 */
[----:B------:R-:W-:Y:S01]  /*1e10*/  ULOP3.LUT UR13, UR13, 0xfffffffe, URZ, 0xc0, !UPT ;  /* 0xfffffffe0d0d7892 */ /* 0x000fe2000f8ec03f */
[C---:B------:R-:W-:Y:S01]  /*1e20*/  ISETP.GE.AND P3, PT, R6.reuse, UR9, PT ;  /* 0x0000000906007c0c */ /* 0x040fe2000bf66270 */
[----:B------:R-:W-:Y:S01]  /*1e30*/  IMAD R10, R13, UR23, R0 ;  /* 0x000000170d0a7c24 */ /* 0x000fe2000f8e0200 */
[C---:B------:R-:W-:Y:S01]  /*1e40*/  LEA R0, R243.reuse, UR4, 0x1 ;  /* 0x00000004f3007c11 */ /* 0x040fe2000f8e08ff */
[----:B------:R-:W-:Y:S01]  /*1e50*/  UIADD3 UR13, UR8, -UR13, URZ ;  /* 0x8000000d080d7290 */ /* 0x000fe2000fffe03f */
[----:B------:R-:W-:Y:S01]  /*1e60*/  ISETP.GE.AND P5, PT, R6, UR6, PT ;  /* 0x0000000606007c0c */ /* 0x000fe2000bfa6270 */
[----:B------:R-:W-:Y:S02]  /*1e70*/  VIADD R6, R243, 0x1000 ;  /* 0x00001000f3067836 */ /* 0x000fe40000000000 */
[----:B------:R-:W-:Y:S01]  /*1e80*/  UISETP.NE.AND UP0, UPT, UR13, 0x1, UPT ;  /* 0x000000010d00788c */ /* 0x000fe2000bf05270 */
[----:B------:R-:W-:-:S02]  /*1e90*/  IMAD.WIDE.U32 R4, R13, UR22, R4 ;  /* 0x000000160d047c25 */ /* 0x000fc4000f8e0004 */
[----:B------:R-:W-:Y:S01]  /*1ea0*/  UMOV UR13, UR15 ;  /* 0x0000000f000d7c82 */ /* 0x000fe20008000000 */
[----:B------:R1:W-:Y:S01]  /*1eb0*/  @P0 STS.128 [R0+0xa000], RZ ;  /* 0x00a000ff00000388 */ /* 0x0003e20000000c00 */
[----:B------:R-:W-:Y:S01]  /*1ec0*/  UMOV UR15, UR17 ;  /* 0x00000011000f7c82 */ /* 0x000fe20008000000 */
[----:B------:R-:W-:Y:S01]  /*1ed0*/  PLOP3.LUT P4, PT, PT, PT, UP0, 0x40, 0x0 ;  /* 0x000000000000781c */ /* 0x000fe20003f8e808 */
[----:B------:R-:W-:-:S03]  /*1ee0*/  IMAD.IADD R10, R5, 0x1, R10 ;  /* 0x00000001050a7824 */ /* 0x000fc600078e020a */
[----:B------:R-:W-:Y:S01]  /*1ef0*/  SEL R183, R6, R243, P4 ;  /* 0x000000f306b77207 */ /* 0x000fe20002000000 */
        /* <DEDUP_REMOVED lines=18> */
.L_x_985:
[----:B------:R-:W-:Y:S05]  /*2020*/  BSYNC B0 ;  /* 0x0000000000007941 */ /* 0x000fea0003800000 */
.L_x_984:
        /* <DEDUP_REMOVED lines=22> */
.L_x_987:
[----:B------:R-:W-:Y:S05]  /*2190*/  BSYNC B0 ;  /* 0x0000000000007941 */ /* 0x000fea0003800000 */
.L_x_986:
        /* <DEDUP_REMOVED lines=22> */
.L_x_989:
[----:B------:R-:W-:Y:S05]  /*2300*/  BSYNC B0 ;  /* 0x0000000000007941 */ /* 0x000fea0003800000 */
.L_x_988:
        /* <DEDUP_REMOVED lines=11> */
[----:B---3--:R-:W-:Y:S02]  /*23c0*/  IMAD R8, R6, UR18, RZ ;  /* 0x0000001206087c24 */ /* 0x008fe4000f8e02ff */
        /* <DEDUP_REMOVED lines=10> */
.L_x_991:
[----:B------:R-:W-:Y:S05]  /*2470*/  BSYNC B0 ;  /* 0x0000000000007941 */ /* 0x000fea0003800000 */
.L_x_990:
[----:B------:R-:W0:Y:S01]  /*2480*/  LDGDEPBAR ;  /* 0x00000000000079af */ /* 0x000e220000000000 */
[----:B------:R-:W-:Y:S01]  /*2490*/  BSSY B0, `(.L_x_992) ;  /* 0x000000d000007945 */ /* 0x000fe20003800000 */
[----:B---3--:R-:W-:Y:S02]  /*24a0*/  IADD3 R4, R245, 0x28, RZ ;  /* 0x00000028f5047810 */ /* 0x008fe40007ffe0ff */
[----:B------:R3:W-:Y:S01]  /*24b0*/  @P6 STS.128 [R0+0x4000], RZ ;  /* 0x004000ff00006388 */ /* 0x0007e20000000c00 */
[----:B------:R-:W-:Y:S01]  /*24c0*/  LEA R183, R183, UR4, 0x1 ;  /* 0x00000004b7b77c11 */ /* 0x000fe2000f8e08ff */
        /* <DEDUP_REMOVED lines=9> */
.L_x_993:
[----:B------:R-:W-:Y:S05]  /*2560*/  BSYNC B0 ;  /* 0x0000000000007941 */ /* 0x000fea0003800000 */
.L_x_992:
[----:B------:R1:W-:Y:S01]  /*2570*/  @P5 STS.128 [R0+0x5000], RZ ;  /* 0x005000ff00005388 */ /* 0x0003e20000000c00 */
[----:B------:R-:W-:Y:S04]  /*2580*/  BSSY B0, `(.L_x_994) ;  /* 0x000000c000007945 */ /* 0x000fe80003800000 */
        /* <DEDUP_REMOVED lines=11> */
.L_x_995:
[----:B------:R-:W-:Y:S05]  /*2640*/  BSYNC B0 ;  /* 0x0000000000007941 */ /* 0x000fea0003800000 */
.L_x_994:
[----:B------:R1:W-:Y:S01]  /*2650*/  @P6 STS [R183], RZ ;  /* 0x000000ffb7006388 */ /* 0x0003e20000000800 */
[----:B------:R-:W-:Y:S01]  /*2660*/  BSSY B0, `(.L_x_996) ;  /* 0x0000012000007945 */ /* 0x000fe20003800000 */
[----:B------:R-:W-:Y:S02]  /*2670*/  ISETP.GE.AND P4, PT, R4, UR6, PT ;  /* 0x0000000604007c0c */ /* 0x000fe4000bf86270 */
        /* <DEDUP_REMOVED lines=16> */
.L_x_997:
[----:B------:R-:W-:Y:S05]  /*2780*/  BSYNC B0 ;  /* 0x0000000000007941 */ /* 0x000fea0003800000 */
.L_x_996:
        /* <DEDUP_REMOVED lines=13> */
[----:B-1----:R-:W-:Y:S02]  /*2860*/  IMAD.U32 R7, RZ, RZ, UR34 ;  /* 0x00000022ff077e24 */ /* 0x002fe4000f8e00ff */
[----:B------:R-:W-:-:S03]  /*2870*/  IMAD.U32 R8, RZ, RZ, UR35 ;  /* 0x00000023ff087e24 */ /* 0x000fc6000f8e00ff */
[----:B------:R-:W-:-:S04]  /*2880*/  LEA R6, P5, R7, R196, 0x6 ;  /* 0x000000c407067211 */ /* 0x000fc800078a30ff */
[----:B------:R-:W-:-:S05]  /*2890*/  LEA.HI.X R7, R7, R197, R8, 0x6, P5 ;  /* 0x000000c507077211 */ /* 0x000fca00028f3408 */
[----:B------:R-:W-:Y:S01]  /*28a0*/  @!PT LDS RZ, [RZ] ;  /* 0x00000000fffff984 */ /* 0x000fe20000000800 */
[----:B------:R-:W-:Y:S01]  /*28b0*/  @!PT LDS RZ, [RZ] ;  /* 0x00000000fffff984 */ /* 0x000fe20000000800 */
[----:B------:R-:W-:Y:S01]  /*28c0*/  @!PT LDS RZ, [RZ] ;  /* 0x00000000fffff984 */ /* 0x000fe20000000800 */
[----:B------:R1:W-:Y:S04]  /*28d0*/  LDGSTS.E.BYPASS.LTC128B.128 [R183+0x1000], desc[UR10][R6.64] ;  /* 0x0100000006b77fae */ /* 0x0003e8000b901d4a */
.L_x_999:
[----:B------:R-:W-:Y:S05]  /*28e0*/  BSYNC B0 ;  /* 0x0000000000007941 */ /* 0x000fea0003800000 */
.L_x_998:
[----:B------:R-:W-:Y:S01]  /*28f0*/  UIMAD UR9, UR28, UR20, URZ ;  /* 0x000000141c0972a4 */ /* 0x000fe2000f8e023f */
[----:B-1----:R-:W-:Y:S01]  /*2900*/  IMAD.WIDE.U32 R6, R5, UR27, R246 ;  /* 0x0000001b05067c25 */ /* 0x002fe2000f8e00f6 */
[----:B------:R1:W-:Y:S01]  /*2910*/  @P0 STS.128 [R0+0x6000], RZ ;  /* 0x006000ff00000388 */ /* 0x0003e20000000c00 */
[----:B------:R-:W-:Y:S01]  /*2920*/  SHF.R.S32.HI R5, RZ, 0x1f, R4 ;  /* 0x0000001fff057819 */ /* 0x000fe20000011404 */
[----:B------:R-:W-:Y:S01]  /*2930*/  UIMAD UR9, UR27, UR21, UR9 ;  /* 0x000000151b0972a4 */ /* 0x000fe2000f8e0209 */
[----:B------:R-:W-:Y:S01]  /*2940*/  @!P4 LEA R16, P6, R4, UR14, 0x2 ;  /* 0x0000000e0410cc11 */ /* 0x000fe2000f8c10ff */
[----:B------:R-:W-:Y:S01]  /*2950*/  ULDC.64 UR18, c[0x0][0x260] ;  /* 0x0000980000127ab9 */ /* 0x000fe20000000a00 */
[----:B------:R-:W-:Y:S01]  /*2960*/  IADD3 R8, P5, R6, UR38, RZ ;  /* 0x0000002606087c10 */ /* 0x000fe2000ffbe0ff */
[C---:B------:R-:W-:Y:S01]  /*2970*/  VIADD R11, R245.reuse, 0x8 ;  /* 0x00000008f50b7836 */ /* 0x040fe20000000000 */
[----:B------:R-:W-:Y:S01]  /*2980*/  @!P4 LEA.HI.X R17, R4, UR13, R5, 0x2, P6 ;  /* 0x0000000d0411cc11 */ /* 0x000fe2000b0f1405 */
[----:B------:R-:W-:Y:S01]  /*2990*/  IMAD.U32 R6, RZ, RZ, UR9 ;  /* 0x00000009ff067e24 */ /* 0x000fe2000f8e00ff */
[----:B------:R-:W-:Y:S01]  /*29a0*/  SHF.R.S32.HI R15, RZ, 0x1f, R245 ;  /* 0x0000001fff0f7819 */ /* 0x000fe200000114f5 */
[----:B------:R-:W-:Y:S01]  /*29b0*/  IMAD R4, R12, UR18, RZ ;  /* 0x000000120c047c24 */ /* 0x000fe2000f8e02ff */
[----:B------:R-:W-:Y:S01]  /*29c0*/  P2R R14, PR, RZ, 0x2 ;  /* 0x00000002ff0e7803 */ /* 0x000fe20000000000 */
[----:B------:R-:W-:Y:S01]  /*29d0*/  VIADD R10, R245, 0x20 ;  /* 0x00000020f50a7836 */ /* 0x000fe20000000000 */
[----:B------:R-:W-:Y:S01]  /*29e0*/  IADD3.X R9, R7, UR39, R6, P5, !PT ;  /* 0x0000002707097c10 */ /* 0x000fe2000affe406 */
[C---:B------:R-:W-:Y:S01]  /*29f0*/  IMAD.SHL.U32 R6, R245.reuse, 0x4, RZ ;  /* 0x00000004f5067824 */ /* 0x040fe200078e00ff */
[----:B------:R-:W-:Y:S01]  /*2a00*/  SHF.L.U64.HI R7, R245, 0x2, R15 ;  /* 0x00000002f5077819 */ /* 0x000fe2000001020f */
[----:B------:R-:W-:Y:S01]  /*2a10*/  IMAD R12, R13, UR19, R4 ;  /* 0x000000130d0c7c24 */ /* 0x000fe2000f8e0204 */
[----:B------:R-:W-:Y:S01]  /*2a20*/  ISETP.GE.AND P1, PT, R245, UR6, PT ;  /* 0x00000006f5007c0c */ /* 0x000fe2000bf26270 */
[----:B------:R-:W-:Y:S01]  /*2a30*/  IMAD.WIDE.U32 R4, R13, UR18, R8 ;  /* 0x000000120d047c25 */ /* 0x000fe2000f8e0008 */
[----:B------:R-:W-:Y:S01]  /*2a40*/  IADD3 R6, P5, R6, UR14, RZ ;  /* 0x0000000e06067c10 */ /* 0x000fe2000ffbe0ff */
[----:B------:R-:W-:Y:S01]  /*2a50*/  BSSY B0, `(.L_x_1000) ;  /* 0x0000019000007945 */ /* 0x000fe20003800000 */
[----:B------:R-:W-:Y:S01]  /*2a60*/  P2R R13, PR, RZ, 0x2 ;  /* 0x00000002ff0d7803 */ /* 0x000fe20000000000 */
[----:B------:R-:W-:Y:S01]  /*2a70*/  IMAD.IADD R12, R5, 0x1, R12 ;  /* 0x00000001050c7824 */ /* 0x000fe200078e020c */
[----:B------:R-:W-:-:S02]  /*2a80*/  IADD3.X R7, R7, UR13, RZ, P5, !PT ;  /* 0x0000000d07077c10 */ /* 0x000fc4000affe4ff */
[----:B------:R-:W-:Y:S02]  /*2a90*/  ISETP.GE.AND P6, PT, R11, UR6, PT ;  /* 0x000000060b007c0c */ /* 0x000fe4000bfc6270 */
[----:B------:R-:W-:Y:S02]  /*2aa0*/  ISETP.GE.AND P5, PT, R10, UR6, PT ;  /* 0x000000060a007c0c */ /* 0x000fe4000bfa6270 */
[----:B------:R-:W-:Y:S01]  /*2ab0*/  ISETP.NE.AND P1, PT, R14, RZ, PT ;  /* 0x000000ff0e00720c */ /* 0x000fe20003f25270 */
[----:B-1----:R-:W-:-:S12]  /*2ac0*/  @P0 BRA `(.L_x_1001) ;  /* 0x0000000000440947 */ /* 0x002fd80003800000 */
        /* <DEDUP_REMOVED lines=17> */
.L_x_1001:
[----:B------:R-:W-:Y:S05]  /*2be0*/  BSYNC B0 ;  /* 0x0000000000007941 */ /* 0x000fea0003800000 */
.L_x_1000:
        /* <DEDUP_REMOVED lines=22> */
.L_x_1003:
[----:B------:R-:W-:Y:S05]  /*2d50*/  BSYNC B0 ;  /* 0x0000000000007941 */ /* 0x000fea0003800000 */
.L_x_1002:
        /* <DEDUP_REMOVED lines=22> */
.L_x_1005:
[----:B------:R-:W-:Y:S05]  /*2ec0*/  BSYNC B0 ;  /* 0x0000000000007941 */ /* 0x000fea0003800000 */
.L_x_1004:
        /* <DEDUP_REMOVED lines=22> */
.L_x_1007:
[----:B------:R-:W-:Y:S05]  /*3030*/  BSYNC B0 ;  /* 0x0000000000007941 */ /* 0x000fea0003800000 */
.L_x_1006:
[----:B------:R-:W0:Y:S01]  /*3040*/  LDGDEPBAR ;  /* 0x00000000000079af */ /* 0x000e220000000000 */
[----:B------:R-:W-:Y:S01]  /*3050*/  ISETP.NE.AND P0, PT, R13, RZ, PT ;  /* 0x000000ff0d00720c */ /* 0x000fe20003f05270 */
[----:B------:R-:W-:Y:S02]  /*3060*/  IMAD.MOV.U32 R235, RZ, RZ, 0x7f800000 ;  /* 0x7f800000ffeb7424 */ /* 0x000fe400078e00ff */
[----:B------:R-:W-:Y:S02]  /*3070*/  IMAD.MOV.U32 R236, RZ, RZ, 0x7f800000 ;  /* 0x7f800000ffec7424 */ /* 0x000fe400078e00ff */
[----:B------:R-:W-:Y:S02]  /*3080*/  IMAD.MOV.U32 R237, RZ, RZ, 0x7f800000 ;  /* 0x7f800000ffed7424 */ /* 0x000fe400078e00ff */
[----:B------:R-:W-:Y:S01]  /*3090*/  IMAD.MOV.U32 R234, RZ, RZ, 0x7f800000 ;  /* 0x7f800000ffea7424 */ /* 0x000fe200078e00ff */
[----:B------:R1:W5:Y:S02]  /*30a0*/  @!P4 LDG.E R235, desc[UR10][R16.64] ;  /* 0x0000000a10ebc981 */ /* 0x000364000c1e1900 */
[----:B-1234-:R-:W-:Y:S01]  /*30b0*/  LEA.HI R0, R20, R19, RZ, 0x4 ;  /* 0x0000001314007211 */ /* 0x01efe200078f20ff */
[----:B------:R-:W-:Y:S01]  /*30c0*/  ULDC UR31, c[0x0][0x2d0] ;  /* 0x0000b400001f7ab9 */ /* 0x000fe20000000800 */
[----:B------:R-:W-:Y:S01]  /*30d0*/  LEA R144, R182, UR4, 0x1 ;  /* 0x00000004b6907c11 */ /* 0x000fe2000f8e08ff */
[----:B------:R1:W5:Y:S01]  /*30e0*/  @!P6 LDG.E R237, desc[UR10][R6.64+0x20] ;  /* 0x0000200a06ede981 */ /* 0x000362000c1e1900 */
[----:B------:R-:W-:-:S02]  /*30f0*/  USHF.L.U32 UR23, UR25, 0x4, URZ ;  /* 0x0000000419177899 */ /* 0x000fc4000800063f */
[----:B------:R-:W-:Y:S01]  /*3100*/  USHF.L.U32 UR17, UR25, 0x3, URZ ;  /* 0x0000000319117899 */ /* 0x000fe2000800063f */
[----:B------:R1:W5:Y:S01]  /*3110*/  @!P0 LDG.E R236, desc[UR10][R6.64] ;  /* 0x0000000a06ec8981 */ /* 0x000362000c1e1900 */
[----:B------:R-:W-:Y:S01]  /*3120*/  IMAD.MOV.U32 R179, RZ, RZ, 0x20 ;  /* 0x00000020ffb37424 */ /* 0x000fe200078e00ff */
[----:B------:R-:W-:Y:S01]  /*3130*/  PLOP3.LUT P3, PT, PT, PT, UP0, 0x40, 0x0 ;  /* 0x000000000000781c */ /* 0x000fe20003f6e808 */
[----:B------:R-:W-:Y:S01]  /*3140*/  VIADD R173, R180, 0x1000 ;  /* 0x00001000b4ad7836 */ /* 0x000fe20000000000 */
[----:B------:R1:W5:Y:S01]  /*3150*/  @!P5 LDG.E R234, desc[UR10][R6.64+0x80] ;  /* 0x0000800a06ead981 */ /* 0x000362000c1e1900 */
[----:B------:R-:W-:Y:S01]  /*3160*/  VIADD R172, R181, 0x1000 ;  /* 0x00001000b5ac7836 */ /* 0x000fe20000000000 */
[----:B------:R-:W-:Y:S01]  /*3170*/  PLOP3.LUT P2, PT, PT, PT, UP0, 0x40, 0x0 ;  /* 0x000000000000781c */ /* 0x000fe20003f4e808 */
[----:B------:R-:W-:-:S04]  /*3180*/  DEPBAR.LE SB0, 0x1 ;  /* 0x000080400000791a */ /* 0x000fc80000000000 */
[----:B------:R-:W-:Y:S01]  /*3190*/  BAR.SYNC.DEFER_BLOCKING 0x0 ;  /* 0x0000000000007b1d */ /* 0x000fe20000010000 */
[----:B------:R-:W-:-:S05]  /*31a0*/  LOP3.LUT R0, R0, 0xfffffff0, RZ, 0xc0, !PT ;  /* 0xfffffff000007812 */ /* 0x000fca00078ec0ff */
[----:B------:R-:W-:Y:S01]  /*31b0*/  IMAD.IADD R0, R19, 0x1, -R0 ;  /* 0x0000000113007824 */ /* 0x000fe200078e0a00 */
[----:B------:R-:W-:Y:S01]  /*31c0*/  UIADD3 UR6, UR27, 0x80, URZ ;  /* 0x000000801b067890 */ /* 0x000fe2000fffe03f */
[----:B------:R-:W-:Y:S01]  /*31d0*/  IMAD.MOV.U32 R128, RZ, RZ, 0x40 ;  /* 0x00000040ff807424 */ /* 0x000fe200078e00ff */
[----:B------:R-:W-:Y:S01]  /*31e0*/  CS2R R94, SRZ ;  /* 0x00000000005e7805 */ /* 0x000fe2000001ff00 */
[----:B------:R-:W-:Y:S01]  /*31f0*/  IMAD R238, RZ, RZ, -UR12 ;  /* 0x8000000cffee7e24 */ /* 0x000fe2000f8e02ff */
[----:B------:R-:W-:Y:S01]  /*3200*/  SHF.R.S32.HI R2, RZ, 0x1f, R0 ;  /* 0x0000001fff027819 */ /* 0x000fe20000011400 */
        /* <DEDUP_REMOVED lines=11> */
[----:B------:R-:W-:Y:S01]  /*32c0*/  CS2R R80, SRZ ;  /* 0x0000000000507805 */ /* 0x000fe2000001ff00 */
[----:B------:R1:W2:Y:S01]  /*32d0*/  LDSM.16.M88.4 R140, [R144+0xa000] ;  /* 0x00a00000908c783b */ /* 0x0002a20000000200 */
[----:B------:R-:W-:Y:S02]  /*32e0*/  CS2R R74, SRZ ;  /* 0x00000000004a7805 */ /* 0x000fe4000001ff00 */
[----:B------:R-:W-:Y:S02]  /*32f0*/  CS2R R72, SRZ ;  /* 0x0000000000487805 */ /* 0x000fe4000001ff00 */
[----:B------:R-:W-:Y:S01]  /*3300*/  CS2R R70, SRZ ;  /* 0x0000000000467805 */ /* 0x000fe2000001ff00 */
[----:B------:R-:W3:Y:S01]  /*3310*/  LDSM.16.M88.4 R144, [R144+0xa800] ;  /* 0x00a800009090783b */ /* 0x000ee20000000200 */
[----:B------:R-:W-:-:S02]  /*3320*/  CS2R R68, SRZ ;  /* 0x0000000000447805 */ /* 0x000fc4000001ff00 */
[----:B------:R-:W-:Y:S02]  /*3330*/  CS2R R62, SRZ ;  /* 0x00000000003e7805 */ /* 0x000fe4000001ff00 */
[----:B------:R-:W-:Y:S01]  /*3340*/  CS2R R60, SRZ ;  /* 0x00000000003c7805 */ /* 0x000fe2000001ff00 */
[----:B------:R1:W4:Y:S01]  /*3350*/  LDSM.16.M88.4 R148, [R178] ;  /* 0x00000000b294783b */ /* 0x0003220000000200 */
[----:B------:R-:W-:Y:S02]  /*3360*/  CS2R R66, SRZ ;  /* 0x0000000000427805 */ /* 0x000fe4000001ff00 */
[----:B------:R-:W-:Y:S02]  /*3370*/  CS2R R64, SRZ ;  /* 0x0000000000407805 */ /* 0x000fe4000001ff00 */
[----:B------:R-:W-:Y:S01]  /*3380*/  CS2R R58, SRZ ;  /* 0x00000000003a7805 */ /* 0x000fe2000001ff00 */
[----:B------:R1:W1:Y:S01]  /*3390*/  LDSM.16.M88.4 R152, [R178+0x800] ;  /* 0x00080000b298783b */ /* 0x0002620000000200 */
[----:B------:R-:W-:-:S02]  /*33a0*/  CS2R R56, SRZ ;  /* 0x0000000000387805 */ /* 0x000fc4000001ff00 */
[----:B------:R-:W-:Y:S02]  /*33b0*/  CS2R R54, SRZ ;  /* 0x0000000000367805 */ /* 0x000fe4000001ff00 */
[----:B------:R-:W-:Y:S01]  /*33c0*/  CS2R R52, SRZ ;  /* 0x0000000000347805 */ /* 0x000fe2000001ff00 */
[----:B------:R1:W1:Y:S01]  /*33d0*/  LDSM.16.M88.4 R156, [R176] ;  /* 0x00000000b09c783b */ /* 0x0002620000000200 */
        /* <DEDUP_REMOVED lines=10> */
[----:B------:R-:W-:Y:S01]  /*3480*/  SHF.L.U64.HI R241, R245, 0x2, R15 ;  /* 0x00000002f5f17819 */ /* 0x000fe2000001020f */
[----:B------:R1:W1:Y:S01]  /*3490*/  LDSM.16.M88.4 R168, [R177+0x800] ;  /* 0x00080000b1a8783b */ /* 0x0002620000000200 */
[----:B------:R-:W-:Y:S01]  /*34a0*/  LEA.HI R2, R2, R0, RZ, 0x3 ;  /* 0x0000000002027211 */ /* 0x000fe200078f18ff */
[----:B------:R-:W-:Y:S01]  /*34b0*/  UIADD3 UR22, UR23, 0x20, URZ ;  /* 0x0000002017167890 */ /* 0x000fe2000fffe03f */
[----:B------:R-:W-:Y:S01]  /*34c0*/  IMAD.MOV.U32 R226, RZ, RZ, R183 ;  /* 0x000000ffffe27224 */ /* 0x000fe200078e00b7 */
[----:B------:R-:W-:Y:S01]  /*34d0*/  UIMAD UR29, UR25, 0x18, URZ ;  /* 0x00000018191d78a4 */ /* 0x000fe2000f8e023f */
[----:B------:R-:W-:Y:S01]  /*34e0*/  LOP3.LUT R2, R2, 0xfffffff8, RZ, 0xc0, !PT ;  /* 0xfffffff802027812 */ /* 0x000fe200078ec0ff */
[----:B------:R-:W-:-:S02]  /*34f0*/  UIADD3 UR21, UR17, UR22, URZ ;  /* 0x0000001611157290 */ /* 0x000fc4000fffe03f */
[----:B------:R-:W-:Y:S02]  /*3500*/  USHF.L.U32 UR28, UR25, 0x5, URZ ;  /* 0x00000005191c7899 */ /* 0x000fe4000800063f */
[----:B------:R-:W-:Y:S01]  /*3510*/  IMAD.IADD R0, R0, 0x1, -R2 ;  /* 0x0000000100007824 */ /* 0x000fe200078e0a02 */
[----:B------:R-:W-:Y:S02]  /*3520*/  UIADD3 UR20, UR17, UR21, URZ ;  /* 0x0000001511147290 */ /* 0x000fe4000fffe03f */
[----:B------:R-:W-:Y:S02]  /*3530*/  UIMAD UR26, UR25, 0x30, URZ ;  /* 0x00000030191a78a4 */ /* 0x000fe4000f8e023f */
[C---:B------:R-:W-:Y:S01]  /*3540*/  LOP3.LUT P0, RZ, R0.reuse, 0x2, RZ, 0xc0, !PT ;  /* 0x0000000200ff7812 */ /* 0x040fe2000780c0ff */
[----:B------:R-:W-:Y:S01]  /*3550*/  ULDC UR9, c[0x0][0x2ec] ;  /* 0x0000bb0000097ab9 */ /* 0x000fe20000000800 */
[----:B------:R-:W-:Y:S01]  /*3560*/  LOP3.LUT P1, RZ, R0, 0x4, RZ, 0xc0, !PT ;  /* 0x0000000400ff7812 */ /* 0x000fe2000782c0ff */
[----:B------:R-:W-:Y:S01]  /*3570*/  VIADD R0, R245, 0xffffffc0 ;  /* 0xffffffc0f5007836 */ /* 0x000fe20000000000 */
[----:B------:R-:W-:Y:S01]  /*3580*/  UIADD3 UR19, UR17, UR20, URZ ;  /* 0x0000001411137290 */ /* 0x000fe2000fffe03f */
[----:B------:R-:W-:-:S02]  /*3590*/  SEL R179, R179, 0xffffffe0, !P0 ;  /* 0xffffffe0b3b37807 */ /* 0x000fc40004000000 */
[----:B------:R-:W-:Y:S02]  /*35a0*/  SEL R173, R173, R180, P3 ;  /* 0x000000b4adad7207 */ /* 0x000fe40001800000 */
[----:B------:R-:W-:Y:S02]  /*35b0*/  SHF.R.S32.HI R2, RZ, 0x1f, R0 ;  /* 0x0000001fff027819 */ /* 0x000fe40000011400 */
[----:B------:R-:W-:Y:S01]  /*35c0*/  SEL R172, R172, R181, P2 ;  /* 0x000000b5acac7207 */ /* 0x000fe20001000000 */
[----:B------:R-:W-:Y:S01]  /*35d0*/  UIADD3 UR18, UR17, UR19, URZ ;  /* 0x0000001311127290 */ /* 0x000fe2000fffe03f */
[C---:B------:R-:W-:Y:S01]  /*35e0*/  SHF.L.U64.HI R240, R0.reuse, 0x2, R2 ;  /* 0x0000000200f07819 */ /* 0x040fe20000010202 */
[----:B------:R-:W-:Y:S01]  /*35f0*/  IMAD.SHL.U32 R239, R0, 0x4, RZ ;  /* 0x0000000400ef7824 */ /* 0x000fe200078e00ff */
[----:B------:R-:W-:Y:S01]  /*3600*/  LEA R173, R173, UR4, 0x1 ;  /* 0x00000004adad7c11 */ /* 0x000fe2000f8e08ff */
[----:B------:R-:W-:Y:S01]  /*3610*/  IMAD.IADD R175, R174, 0x1, R179 ;  /* 0x00000001aeaf7824 */ /* 0x000fe200078e02b3 */
[----:B------:R-:W-:-:S02]  /*3620*/  LEA R172, R172, UR4, 0x1 ;  /* 0x00000004acac7c11 */ /* 0x000fc4000f8e08ff */
[----:B------:R-:W-:Y:S01]  /*3630*/  SEL R128, R128, 0xffffffc0, !P1 ;  /* 0xffffffc080807807 */ /* 0x000fe20004800000 */
[----:B------:R-:W-:Y:S02]  /*3640*/  UIMAD UR27, UR25, 0x28, URZ ;  /* 0x00000028191b78a4 */ /* 0x000fe4000f8e023f */
[----:B------:R-:W-:Y:S02]  /*3650*/  UISETP.GE.AND UP0, UPT, UR6, UR7, UPT ;  /* 0x000000070600728c */ /* 0x000fe4000bf06270 */
[----:B------:R-:W-:Y:S02]  /*3660*/  UIMAD UR25, UR25, 0x38, URZ ;  /* 0x00000038191978a4 */ /* 0x000fe4000f8e023f */
[----:B------:R-:W-:Y:S01]  /*3670*/  UIADD3 UR24, UR17, UR18, URZ ;  /* 0x0000001211187290 */ /* 0x000fe2000fffe03f */
[----:B-1234-:R-:W-:-:S11]  /*3680*/  ULDC UR6, c[0x0][0x39c] ;  /* 0x0000e70000067ab9 */ /* 0x01efd60000000800 */
.L_x_1010:
        /* <DEDUP_REMOVED lines=38> */
[-C--:B------:R-:W-:Y:S01]  /*38f0*/  HMMA.16816.F32.BF16 R12, R112, R110.reuse, R12 ;  /* 0x0000006e700c723c */ /* 0x080fe2000004180c */
[----:B------:R-:W-:Y:S05]  /*3900*/  MOV R109, 0x40 ;  /* 0x00000040006d7802 */ /* 0x000fea0000000f00 */
        /* <DEDUP_REMOVED lines=28> */
[----:B------:R-:W2:Y:S01]  /*3ad0*/  MUFU.TANH R207, R5 ;  /* 0x0000000500cf7308 */ /* 0x000ea20000002400 */
        /* <DEDUP_REMOVED lines=9> */
[----:B-1----:R-:W-:Y:S07]  /*3b70*/  MOV R2, R208 ;  /* 0x000000d000027202 */ /* 0x002fee0000000f00 */
[----:B------:R1:W-:Y:S10]  /*3b80*/  MUFU.TANH R217, R7 ;  /* 0x0000000700d97308 */ /* 0x0003f40000002400 */
[----:B------:R3:W-:Y:S10]  /*3b90*/  MUFU.TANH R122, R9 ;  /* 0x00000009007a7308 */ /* 0x0007f40000002400 */
[----:B------:R4:W-:Y:S01]  /*3ba0*/  MUFU.TANH R124, R8 ;  /* 0x00000008007c7308 */ /* 0x0009e20000002400 */
[----:B-1----:R-:W1:Y:S09]  /*3bb0*/  LDSM.16.M88.4 R4, [R177+-0x3800] ;  /* 0xffc80000b104783b */ /* 0x002e720000000200 */
[----:B------:R2:W-:Y:S01]  /*3bc0*/  MUFU.TANH R136, R11 ;  /* 0x0000000b00887308 */ /* 0x0005e20000002400 */
[----:B---3--:R-:W-:Y:S05]  /*3bd0*/  IMAD.U32 R9, RZ, RZ, UR32 ;  /* 0x00000020ff097e24 */ /* 0x008fea000f8e00ff */
[----:B------:R-:W-:Y:S04]  /*3be0*/  @P2 LEA R9, R9, R244, 0x7 ;  /* 0x000000f409092211 */ /* 0x000fe800078e38ff */
[----:B------:R-:W3:Y:S01]  /*3bf0*/  MUFU.TANH R137, R10 ;  /* 0x0000000a00897308 */ /* 0x000ee20000002400 */
[----:B------:R-:W-:Y:S01]  /*3c00*/  PLOP3.LUT P2, PT, PT, PT, UP0, 0x80, 0x0 ;  /* 0x000000000000781c */ /* 0x000fe20003f4f008 */
[----:B----4-:R-:W-:Y:S01]  /*3c10*/  FMUL.FTZ R8, R236, 1.4426950216293334961 ;  /* 0x3fb8aa3bec087820 */ /* 0x010fe20000410000 */
[C---:B------:R-:W-:Y:S02]  /*3c20*/  @P0 IADD3 R0, R9.reuse, 0x1, RZ ;  /* 0x0000000109000810 */ /* 0x040fe40007ffe0ff */
[----:B------:R-:W-:Y:S02]  /*3c30*/  PLOP3.LUT P0, PT, PT, PT, UP0, 0x80, 0x0 ;  /* 0x000000000000781c */ /* 0x000fe40003f0f008 */
[----:B------:R-:W-:Y:S03]  /*3c40*/  @P5 ISETP.GE.AND P5, PT, R9, UR7, PT ;  /* 0x0000000709005c0c */ /* 0x000fe6000bfa6270 */
[----:B------:R-:W-:Y:S01]  /*3c50*/  MUFU.TANH R120, R12 ;  /* 0x0000000c00787308 */ /* 0x000fe20000002400 */
[----:B------:R-:W-:Y:S01]  /*3c60*/  FSEL R8, R8, RZ, P4 ;  /* 0x000000ff08087208 */ /* 0x000fe20002000000 */
[----:B--2---:R-:W-:Y:S01]  /*3c70*/  FMUL.FTZ R11, R235, 1.4426950216293334961 ;  /* 0x3fb8aa3beb0b7820 */ /* 0x004fe20000410000 */
[----:B------:R-:W-:Y:S01]  /*3c80*/  @P6 ISETP.GE.AND P6, PT, R0, UR7, PT ;  /* 0x0000000700006c0c */ /* 0x000fe2000bfc6270 */
[----:B------:R-:W-:Y:S01]  /*3c90*/  IMAD.MOV.U32 R0, RZ, RZ, R207 ;  /* 0x000000ffff007224 */ /* 0x000fe200078e00cf */
[----:B------:R-:W-:Y:S02]  /*3ca0*/  FSETP.NEU.FTZ.AND P4, PT, R237, -INF , PT ;  /* 0xff800000ed00780b */ /* 0x000fe40003f9d000 */
[----:B------:R-:W-:Y:S03]  /*3cb0*/  @P2 FSEL R2, R208, -INF , !P5 ;  /* 0xff800000d0022808 */ /* 0x000fe60006800000 */
[----:B------:R-:W-:Y:S01]  /*3cc0*/  MUFU.TANH R119, R13 ;  /* 0x0000000d00777308 */ /* 0x000fe20000002400 */
[----:B------:R-:W-:Y:S02]  /*3cd0*/  PLOP3.LUT P2, PT, PT, PT, UP0, 0x80, 0x0 ;  /* 0x000000000000781c */ /* 0x000fe40003f4f008 */
[----:B------:R-:W-:Y:S01]  /*3ce0*/  @P0 FSEL R0, R207, -INF , !P6 ;  /* 0xff800000cf000808 */ /* 0x000fe20007000000 */
[--C-:B------:R-:W-:Y:S01]  /*3cf0*/  FFMA.FTZ R2, R2, UR9, -R8.reuse ;  /* 0x0000000902027c23 */ /* 0x100fe20008010808 */
[----:B------:R-:W-:Y:S02]  /*3d00*/  PLOP3.LUT P0, PT, PT, PT, UP0, 0x80, 0x0 ;  /* 0x000000000000781c */ /* 0x000fe40003f0f008 */
[----:B---3--:R-:W-:Y:S03]  /*3d10*/  MOV R10, R137 ;  /* 0x00000089000a7202 */ /* 0x008fe60000000f00 */
[----:B------:R2:W-:Y:S01]  /*3d20*/  MUFU.EX2 R231, R2 ;  /* 0x0000000200e77308 */ /* 0x0005e20000000800 */
[-C--:B-1----:R-:W-:Y:S03]  /*3d30*/  HMMA.16816.F32.BF16 R20, R132, R4.reuse, R20 ;  /* 0x000000048414723c */ /* 0x082fe60000041814 */
[----:B------:R-:W-:Y:S03]  /*3d40*/  FFMA.FTZ R0, R0, UR9, -R8 ;  /* 0x0000000900007c23 */ /* 0x000fe60008010808 */
[C---:B------:R-:W-:Y:S03]  /*3d50*/  HMMA.16816.F32.BF16 R24, R104.reuse, R4, R24 ;  /* 0x000000046818723c */ /* 0x040fe60000041818 */
[----:B------:R1:W-:Y:S03]  /*3d60*/  MUFU.EX2 R230, R0 ;  /* 0x0000000000e67308 */ /* 0x0003e60000000800 */
[-C--:B------:R-:W-:Y:S07]  /*3d70*/  HMMA.16816.F32.BF16 R28, R104, R6.reuse, R28 ;  /* 0x00000006681c723c */ /* 0x080fee000004181c */
[----:B------:R-:W-:Y:S01]  /*3d80*/  MUFU.TANH R130, R14 ;  /* 0x0000000e00827308 */ /* 0x000fe20000002400 */
[----:B------:R-:W-:Y:S03]  /*3d90*/  FMUL.FTZ R4, R237, 1.4426950216293334961 ;  /* 0x3fb8aa3bed047820 */ /* 0x000fe60000410000 */
[----:B--2---:R-:W-:Y:S01]  /*3da0*/  MOV R2, R218 ;  /* 0x000000da00027202 */ /* 0x004fe20000000f00 */
[----:B------:R-:W-:Y:S05]  /*3db0*/  HMMA.16816.F32.BF16 R32, R132, R6, R32 ;  /* 0x000000068420723c */ /* 0x000fea0000041820 */
[----:B------:R-:W2:Y:S01]  /*3dc0*/  MUFU.TANH R127, R15 ;  /* 0x0000000f007f7308 */ /* 0x000ea20000002400 */
[----:B------:R-:W-:Y:S01]  /*3dd0*/  FSEL R4, R4, RZ, P4 ;  /* 0x000000ff04047208 */ /* 0x000fe20002000000 */
[----:B------:R-:W-:Y:S01]  /*3de0*/  FMUL.FTZ R20, R20, UR6 ;  /* 0x0000000614147c20 */ /* 0x000fe20008410000 */
[----:B------:R-:W-:Y:S03]  /*3df0*/  @P3 FSEL R2, R218, -INF , !P5 ;  /* 0xff800000da023808 */ /* 0x000fe60006800000 */
[----:B------:R-:W-:Y:S01]  /*3e00*/  FMUL.FTZ R21, R21, UR6 ;  /* 0x0000000615157c20 */ /* 0x000fe20008410000 */
[----:B------:R-:W-:Y:S02]  /*3e10*/  FSETP.NEU.FTZ.AND P4, PT, R234, -INF , PT ;  /* 0xff800000ea00780b */ /* 0x000fe40003f9d000 */
[----:B------:R-:W-:Y:S01]  /*3e20*/  MOV R5, R217 ;  /* 0x000000d900057202 */ /* 0x000fe20000000f00 */
[----:B------:R-:W3:Y:S01]  /*3e30*/  MUFU.TANH R206, R16 ;  /* 0x0000001000ce7308 */ /* 0x000ee20000002400 */
[--C-:B-1----:R-:W-:Y:S01]  /*3e40*/  FFMA.FTZ R0, R2, UR9, -R4.reuse ;  /* 0x0000000902007c23 */ /* 0x102fe20008010804 */
[----:B------:R-:W-:Y:S01]  /*3e50*/  FMUL.FTZ R22, R22, UR6 ;  /* 0x0000000616167c20 */ /* 0x000fe20008410000 */
[----:B------:R-:W-:Y:S01]  /*3e60*/  FMUL.FTZ R23, R23, UR6 ;  /* 0x0000000617177c20 */ /* 0x000fe20008410000 */
[----:B------:R-:W-:Y:S01]  /*3e70*/  FMUL.FTZ R24, R24, UR6 ;  /* 0x0000000618187c20 */ /* 0x000fe20008410000 */
[----:B------:R-:W-:Y:S01]  /*3e80*/  FMUL.FTZ R28, R28, UR6 ;  /* 0x000000061c1c7c20 */ /* 0x000fe20008410000 */
[----:B------:R-:W-:Y:S01]  /*3e90*/  FMUL.FTZ R29, R29, UR6 ;  /* 0x000000061d1d7c20 */ /* 0x000fe20008410000 */
[----:B------:R-:W-:Y:S03]  /*3ea0*/  FMUL.FTZ R30, R30, UR6 ;  /* 0x000000061e1e7c20 */ /* 0x000fe60008410000 */
[----:B------:R1:W-:Y:S01]  /*3eb0*/  MUFU.EX2 R232, R0 ;  /* 0x0000000000e87308 */ /* 0x0003e20000000800 */
[----:B------:R-:W-:Y:S01]  /*3ec0*/  @P2 FSEL R5, R217, -INF , !P6 ;  /* 0xff800000d9052808 */ /* 0x000fe20007000000 */
[----:B------:R-:W-:Y:S01]  /*3ed0*/  FMUL.FTZ R2, R234, 1.4426950216293334961 ;  /* 0x3fb8aa3bea027820 */ /* 0x000fe20000410000 */
[----:B------:R-:W-:Y:S01]  /*3ee0*/  PLOP3.LUT P2, PT, PT, PT, UP0, 0x80, 0x0 ;  /* 0x000000000000781c */ /* 0x000fe20003f4f008 */
[----:B--2---:R-:W-:Y:S01]  /*3ef0*/  IMAD.MOV.U32 R7, RZ, RZ, R127 ;  /* 0x000000ffff077224 */ /* 0x004fe200078e007f */
[----:B------:R-:W-:Y:S01]  /*3f00*/  PLOP3.LUT P3, PT, PT, PT, UP0, 0x80, 0x0 ;  /* 0x000000000000781c */ /* 0x000fe20003f6f008 */
[----:B------:R-:W-:Y:S01]  /*3f10*/  FMUL.FTZ R32, R32, UR6 ;  /* 0x0000000620207c20 */ /* 0x000fe20008410000 */
[----:B------:R-:W-:Y:S03]  /*3f20*/  FSEL R2, R2, RZ, P4 ;  /* 0x000000ff02027208 */ /* 0x000fe60002000000 */
[----:B------:R-:W-:Y:S01]  /*3f30*/  MUFU.TANH R205, R17 ;  /* 0x0000001100cd7308 */ /* 0x000fe20000002400 */
[----:B------:R-:W-:Y:S01]  /*3f40*/  FSETP.NEU.FTZ.AND P4, PT, R235, -INF , PT ;  /* 0xff800000eb00780b */ /* 0x000fe20003f9d000 */
[----:B------:R-:W-:Y:S01]  /*3f50*/  FMUL.FTZ R33, R33, UR6 ;  /* 0x0000000621217c20 */ /* 0x000fe20008410000 */
[----:B------:R-:W-:Y:S01]  /*3f60*/  FMUL.FTZ R34, R34, UR6 ;  /* 0x0000000622227c20 */ /* 0x000fe20008410000 */
[----:B------:R-:W-:Y:S01]  /*3f70*/  FMUL.FTZ R35, R35, UR6 ;  /* 0x0000000623237c20 */ /* 0x000fe20008410000 */
[----:B------:R-:W-:Y:S01]  /*3f80*/  FMUL.FTZ R31, R31, UR6 ;  /* 0x000000061f1f7c20 */ /* 0x000fe20008410000 */
[----:B------:R-:W-:Y:S01]  /*3f90*/  FMUL.FTZ R25, R25, UR6 ;  /* 0x0000000619197c20 */ /* 0x000fe20008410000 */
[----:B------:R-:W-:Y:S03]  /*3fa0*/  FMUL.FTZ R26, R26, UR6 ;  /* 0x000000061a1a7c20 */ /* 0x000fe60008410000 */
[----:B------:R-:W2:Y:S01]  /*3fb0*/  MUFU.TANH R211, R18 ;  /* 0x0000001200d37308 */ /* 0x000ea20000002400 */
[----:B-1----:R-:W-:Y:S01]  /*3fc0*/  FFMA.FTZ R0, R5, UR9, -R4 ;  /* 0x0000000905007c23 */ /* 0x002fe20008010804 */
[----:B------:R-:W-:Y:S01]  /*3fd0*/  FMUL.FTZ R27, R27, UR6 ;  /* 0x000000061b1b7c20 */ /* 0x000fe20008410000 */
[----:B------:R-:W-:Y:S01]  /*3fe0*/  @P3 FSEL R10, R137, -INF , !P5 ;  /* 0xff800000890a3808 */ /* 0x000fe20006800000 */
[----:B------:R-:W-:Y:S01]  /*3ff0*/  IMAD.MOV.U32 R5, RZ, RZ, R122 ;  /* 0x000000ffff057224 */ /* 0x000fe200078e007a */
[----:B------:R-:W-:Y:S02]  /*4000*/  @P0 FSEL R5, R122, -INF , !P6 ;  /* 0xff8000007a050808 */ /* 0x000fe40007000000 */
[----:B------:R-:W-:Y:S03]  /*4010*/  PLOP3.LUT P3, PT, PT, PT, UP0, 0x80, 0x0 ;  /* 0x000000000000781c */ /* 0x000fe60003f6f008 */
[----:B------:R1:W-:Y:S01]  /*4020*/  MUFU.EX2 R233, R0 ;  /* 0x0000000000e97308 */ /* 0x0003e20000000800 */
[----:B------:R-:W-:Y:S01]  /*4030*/  PLOP3.LUT P0, PT, PT, PT, UP0, 0x80, 0x0 ;  /* 0x000000000000781c */ /* 0x000fe20003f0f008 */
[--C-:B------:R-:W-:Y:S08]  /*4040*/  FFMA.FTZ R5, R5, UR9, -R2.reuse ;  /* 0x0000000905057c23 */ /* 0x100ff00008010802 */
[----:B------:R-:W-:Y:S10]  /*4050*/  MUFU.EX2 R184, R5 ;  /* 0x0000000500b87308 */ /* 0x000ff40000000800 */
[----:B------:R-:W-:Y:S01]  /*4060*/  MUFU.TANH R210, R19 ;  /* 0x0000001300d27308 */ /* 0x000fe20000002400 */
        /* <DEDUP_REMOVED lines=9> */
[----:B----4-:R-:W-:Y:S02]  /*4100*/  FSEL R0, R11, RZ, P4 ;  /* 0x000000ff0b007208 */ /* 0x010fe40002000000 */
[----:B------:R-:W-:Y:S02]  /*4110*/  MOV R11, R136 ;  /* 0x00000088000b7202 */ /* 0x000fe40000000f00 */
[----:B------:R-:W-:Y:S01]  /*4120*/  @P2 FSEL R11, R136, -INF , !P6 ;  /* 0xff800000880b2808 */ /* 0x000fe20007000000 */
[--C-:B------:R-:W-:Y:S01]  /*4130*/  FFMA.FTZ R5, R10, UR9, -R0.reuse ;  /* 0x000000090a057c23 */ /* 0x100fe20008010800 */
[----:B------:R-:W-:Y:S03]  /*4140*/  PLOP3.LUT P2, PT, PT, PT, UP0, 0x80, 0x0 ;  /* 0x000000000000781c */ /* 0x000fe60003f4f008 */
[----:B------:R-:W-:Y:S01]  /*4150*/  MUFU.TANH R209, R23 ;  /* 0x0000001700d17308 */ /* 0x000fe20000002400 */
[----:B------:R-:W-:Y:S02]  /*4160*/  MOV R10, R120 ;  /* 0x00000078000a7202 */ /* 0x000fe40000000f00 */
[----:B------:R-:W-:Y:S02]  /*4170*/  PLOP3.LUT P4, PT, PT, PT, UP0, 0x80, 0x0 ;  /* 0x000000000000781c */ /* 0x000fe40003f8f008 */
[----:B------:R-:W-:Y:S05]  /*4180*/  PLOP3.LUT P6, PT, PT, PT, UP0, 0x80, 0x0 ;  /* 0x000000000000781c */ /* 0x000fea0003fcf008 */
[----:B------:R4:W-:Y:S10]  /*4190*/  MUFU.EX2 R190, R5 ;  /* 0x0000000500be7308 */ /* 0x0009f40000000800 */
[----:B------:R-:W1:Y:S10]  /*41a0*/  MUFU.TANH R116, R24 ;  /* 0x0000001800747308 */ /* 0x000e740000002400 */
[----:B------:R-:W-:Y:S01]  /*41b0*/  MUFU.TANH R115, R25 ;  /* 0x0000001900737308 */ /* 0x000fe20000002400 */
[----:B----4-:R-:W-:Y:S09]  /*41c0*/  FFMA.FTZ R5, R11, UR9, -R0 ;  /* 0x000000090b057c23 */ /* 0x010ff20008010800 */
[----:B------:R4:W-:Y:S10]  /*41d0*/  MUFU.EX2 R189, R5 ;  /* 0x0000000500bd7308 */ /* 0x0009f40000000800 */
[----:B------:R-:W1:Y:S10]  /*41e0*/  MUFU.TANH R123, R26 ;  /* 0x0000001a007b7308 */ /* 0x000e740000002400 */
[----:B------:R-:W-:Y:S01]  /*41f0*/  MUFU.TANH R121, R27 ;  /* 0x0000001b00797308 */ /* 0x000fe20000002400 */
[----:B----4-:R-:W-:Y:S02]  /*4200*/  @P3 IADD3 R5, R9, 0x8, RZ ;  /* 0x0000000809053810 */ /* 0x010fe40007ffe0ff */
[----:B------:R-:W-:Y:S02]  /*4210*/  PLOP3.LUT P3, PT, PT, PT, UP0, 0x80, 0x0 ;  /* 0x000000000000781c */ /* 0x000fe40003f6f008 */
[----:B------:R-:W-:Y:S01]  /*4220*/  @P5 ISETP.GE.AND P5, PT, R5, UR7, PT ;  /* 0x0000000705005c0c */ /* 0x000fe2000bfa6270 */
[----:B------:R-:W-:Y:S01]  /*4230*/  @P0 VIADD R5, R9, 0x9 ;  /* 0x0000000909050836 */ /* 0x000fe20000000000 */
[----:B------:R-:W-:Y:S03]  /*4240*/  PLOP3.LUT P0, PT, PT, PT, UP0, 0x80, 0x0 ;  /* 0x000000000000781c */ /* 0x000fe60003f0f008 */
[----:B------:R-:W4:Y:S01]  /*4250*/  MUFU.TANH R114, R28 ;  /* 0x0000001c00727308 */ /* 0x000f220000002400 */
[----:B------:R-:W-:Y:S02]  /*4260*/  @P2 FSEL R10, R120, -INF , !P5 ;  /* 0xff800000780a2808 */ /* 0x000fe40006800000 */
[----:B------:R-:W-:Y:S02]  /*4270*/  @P6 ISETP.GE.AND P6, PT, R5, UR7, PT ;  /* 0x0000000705006c0c */ /* 0x000fe4000bfc6270 */
[----:B------:R-:W-:Y:S01]  /*4280*/  MOV R5, R119 ;  /* 0x0000007700057202 */ /* 0x000fe20000000f00 */
[--C-:B------:R-:W-:Y:S01]  /*4290*/  FFMA.FTZ R6, R10, UR9, -R2.reuse ;  /* 0x000000090a067c23 */ /* 0x100fe20008010802 */
[----:B------:R-:W-:Y:S03]  /*42a0*/  PLOP3.LUT P2, PT, PT, PT, UP0, 0x80, 0x0 ;  /* 0x000000000000781c */ /* 0x000fe60003f4f008 */
[----:B------:R-:W-:Y:S01]  /*42b0*/  MUFU.TANH R111, R29 ;  /* 0x0000001d006f7308 */ /* 0x000fe20000002400 */
[----:B------:R-:W-:Y:S02]  /*42c0*/  @P0 FSEL R5, R119, -INF , !P6 ;  /* 0xff80000077050808 */ /* 0x000fe40007000000 */
[----:B------:R-:W-:Y:S07]  /*42d0*/  PLOP3.LUT P0, PT, PT, PT, UP0, 0x80, 0x0 ;  /* 0x000000000000781c */ /* 0x000fee0003f0f008 */
[----:B------:R3:W-:Y:S01]  /*42e0*/  MUFU.EX2 R134, R6 ;  /* 0x0000000600867308 */ /* 0x0007e20000000800 */
[----:B------:R-:W-:Y:S01]  /*42f0*/  FFMA.FTZ R5, R5, UR9, -R2 ;  /* 0x0000000905057c23 */ /* 0x000fe20008010802 */
[----:B------:R-:W-:Y:S02]  /*4300*/  @P2 FSEL R7, R127, -INF , !P6 ;  /* 0xff8000007f072808 */ /* 0x000fe40007000000 */
[----:B------:R-:W-:Y:S06]  /*4310*/  PLOP3.LUT P2, PT, PT, PT, UP0, 0x80, 0x0 ;  /* 0x000000000000781c */ /* 0x000fec0003f4f008 */
[----:B------:R2:W-:Y:S10]  /*4320*/  MUFU.EX2 R133, R5 ;  /* 0x0000000500857308 */ /* 0x0005f40000000800 */
[----:B------:R-:W4:Y:S01]  /*4330*/  MUFU.TANH R195, R32 ;  /* 0x0000002000c37308 */ /* 0x000f220000002400 */
[----:B---3--:R-:W-:Y:S02]  /*4340*/  MOV R6, R130 ;  /* 0x0000008200067202 */ /* 0x008fe40000000f00 */
[----:B------:R-:W-:Y:S02]  /*4350*/  @P3 FSEL R6, R130, -INF , !P5 ;  /* 0xff80000082063808 */ /* 0x000fe40006800000 */
[----:B------:R-:W-:Y:S05]  /*4360*/  PLOP3.LUT P3, PT, PT, PT, UP0, 0x80, 0x0 ;  /* 0x000000000000781c */ /* 0x000fea0003f6f008 */
[----:B------:R-:W-:Y:S01]  /*4370*/  MUFU.TANH R200, R33 ;  /* 0x0000002100c87308 */ /* 0x000fe20000002400 */
[--C-:B--2---:R-:W-:Y:S01]  /*4380*/  FFMA.FTZ R5, R6, UR9, -R0.reuse ;  /* 0x0000000906057c23 */ /* 0x104fe20008010800 */
[----:B------:R-:W-:Y:S02]  /*4390*/  MOV R6, R206 ;  /* 0x000000ce00067202 */ /* 0x000fe40000000f00 */
[----:B------:R-:W-:Y:S02]  /*43a0*/  @P0 FSEL R6, R206, -INF , !P5 ;  /* 0xff800000ce060808 */ /* 0x000fe40006800000 */
[----:B------:R-:W-:Y:S04]  /*43b0*/  PLOP3.LUT P0, PT, PT, PT, UP0, 0x80, 0x0 ;  /* 0x000000000000781c */ /* 0x000fe80003f0f008 */
[----:B------:R2:W-:Y:S10]  /*43c0*/  MUFU.EX2 R188, R5 ;  /* 0x0000000500bc7308 */ /* 0x0005f40000000800 */
[----:B------:R-:W-:Y:S10]  /*43d0*/  MUFU.TANH R202, R34 ;  /* 0x0000002200ca7308 */ /* 0x000ff40000002400 */
[----:B------:R-:W-:Y:S01]  /*43e0*/  MUFU.TANH R201, R35 ;  /* 0x0000002300c97308 */ /* 0x000fe20000002400 */
[----:B--2---:R-:W-:Y:S01]  /*43f0*/  FFMA.FTZ R5, R7, UR9, -R0 ;  /* 0x0000000907057c23 */ /* 0x004fe20008010800 */
[----:B------:R-:W-:Y:S01]  /*4400*/  FFMA.FTZ R7, R6, UR9, -R8 ;  /* 0x0000000906077c23 */ /* 0x000fe20008010808 */
[----:B------:R-:W-:Y:S02]  /*4410*/  MOV R6, R211 ;  /* 0x000000d300067202 */ /* 0x000fe40000000f00 */
[----:B------:R-:W-:Y:S02]  /*4420*/  @P4 FSEL R6, R211, -INF , !P5 ;  /* 0xff800000d3064808 */ /* 0x000fe40006800000 */
[----:B------:R-:W-:Y:S03]  /*4430*/  PLOP3.LUT P5, PT, PT, PT, UP0, 0x80, 0x0 ;  /* 0x000000000000781c */ /* 0x000fe60003faf008 */
[----:B------:R2:W-:Y:S01]  /*4440*/  MUFU.EX2 R187, R5 ;  /* 0x0000000500bb7308 */ /* 0x0005e20000000800 */
[----:B------:R-:W-:Y:S01]  /*4450*/  PLOP3.LUT P4, PT, PT, PT, UP0, 0x80, 0x0 ;  /* 0x000000000000781c */ /* 0x000fe20003f8f008 */
[----:B------:R-:W-:Y:S08]  /*4460*/  FFMA.FTZ R6, R6, UR9, -R4 ;  /* 0x0000000906067c23 */ /* 0x000ff00008010804 */
[----:B------:R3:W-:Y:S10]  /*4470*/  MUFU.EX2 R222, R7 ;  /* 0x0000000700de7308 */ /* 0x0007f40000000800 */
[----:B------:R1:W-:Y:S01]  /*4480*/  MUFU.EX2 R229, R6 ;  /* 0x0000000600e57308 */ /* 0x0003e20000000800 */
[----:B--2---:R-:W-:Y:S02]  /*4490*/  MOV R5, R205 ;  /* 0x000000cd00057202 */ /* 0x004fe40000000f00 */
[----:B------:R-:W-:Y:S02]  /*44a0*/  @P2 FSEL R5, R205, -INF , !P6 ;  /* 0xff800000cd052808 */ /* 0x000fe40007000000 */
[----:B------:R-:W-:Y:S03]  /*44b0*/  PLOP3.LUT P2, PT, PT, PT, UP0, 0x80, 0x0 ;  /* 0x000000000000781c */ /* 0x000fe60003f4f008 */
[--C-:B------:R-:W-:Y:S01]  /*44c0*/  FFMA.FTZ R5, R5, UR9, -R8.reuse ;  /* 0x0000000905057c23 */ /* 0x100fe20008010808 */
[----:B---3--:R-:W-:Y:S01]  /*44d0*/  @P0 VIADD R7, R9, 0x10 ;  /* 0x0000001009070836 */ /* 0x008fe20000000000 */
[----:B------:R-:W-:Y:S01]  /*44e0*/  PLOP3.LUT P0, PT, PT, PT, UP0, 0x80, 0x0 ;  /* 0x000000000000781c */ /* 0x000fe20003f0f008 */
[----:B------:R-:W2:Y:S03]  /*44f0*/  MUFU.TANH R118, R30 ;  /* 0x0000001e00767308 */ /* 0x000ea60000002400 */
[----:B------:R-:W-:Y:S02]  /*4500*/  @P3 ISETP.GE.AND P3, PT, R7, UR7, PT ;  /* 0x0000000707003c0c */ /* 0x000fe4000bf66270 */
[----:B------:R-:W-:Y:S02]  /*4510*/  @P5 IADD3 R7, R9, 0x11, RZ ;  /* 0x0000001109075810 */ /* 0x000fe40007ffe0ff */
[----:B-1----:R-:W-:Y:S03]  /*4520*/  MOV R6, R203 ;  /* 0x000000cb00067202 */ /* 0x002fe60000000f00 */
[----:B------:R1:W-:Y:S01]  /*4530*/  MUFU.EX2 R221, R5 ;  /* 0x0000000500dd7308 */ /* 0x0003e20000000800 */
[----:B------:R-:W-:Y:S02]  /*4540*/  @P4 ISETP.GE.AND P4, PT, R7, UR7, PT ;  /* 0x0000000707004c0c */ /* 0x000fe4000bf86270 */
[----:B------:R-:W-:Y:S02]  /*4550*/  PLOP3.LUT P5, PT, PT, PT, UP0, 0x80, 0x0 ;  /* 0x000000000000781c */ /* 0x000fe40003faf008 */
[----:B------:R-:W-:Y:S02]  /*4560*/  @P0 FSEL R6, R203, -INF , !P3 ;  /* 0xff800000cb060808 */ /* 0x000fe40005800000 */
[----:B------:R-:W-:Y:S03]  /*4570*/  PLOP3.LUT P0, PT, PT, PT, UP0, 0x80, 0x0 ;  /* 0x000000000000781c */ /* 0x000fe60003f0f008 */
[----:B------:R-:W-:Y:S01]  /*4580*/  MUFU.TANH R117, R31 ;  /* 0x0000001f00757308 */ /* 0x000fe20000002400 */
[----:B------:R-:W-:Y:S09]  /*4590*/  FFMA.FTZ R6, R6, UR9, -R8 ;  /* 0x0000000906067c23 */ /* 0x000ff20008010808 */
[----:B------:R3:W-:Y:S01]  /*45a0*/  MUFU.EX2 R219, R6 ;  /* 0x0000000600db7308 */ /* 0x0007e20000000800 */
[----:B-1----:R-:W-:Y:S02]  /*45b0*/  MOV R5, R210 ;  /* 0x000000d200057202 */ /* 0x002fe40000000f00 */
[----:B------:R-:W-:Y:S02]  /*45c0*/  @P2 FSEL R5, R210, -INF , !P6 ;  /* 0xff800000d2052808 */ /* 0x000fe40007000000 */
[----:B------:R-:W-:Y:S02]  /*45d0*/  PLOP3.LUT P2, PT, PT, PT, UP0, 0x80, 0x0 ;  /* 0x000000000000781c */ /* 0x000fe40003f4f008 */
[----:B------:R-:W-:Y:S01]  /*45e0*/  PLOP3.LUT P6, PT, PT, PT, UP0, 0x80, 0x0 ;  /* 0x000000000000781c */ /* 0x000fe20003fcf008 */
[--C-:B------:R-:W-:Y:S04]  /*45f0*/  FFMA.FTZ R5, R5, UR9, -R4.reuse ;  /* 0x0000000905057c23 */ /* 0x100fe80008010804 */
[----:B------:R1:W2:Y:S01]  /*4600*/  MUFU.EX2 R228, R5 ;  /* 0x0000000500e47308 */ /* 0x0002a20000000800 */
[----:B---3--:R-:W-:Y:S02]  /*4610*/  MOV R6, R212 ;  /* 0x000000d400067202 */ /* 0x008fe40000000f00 */
[----:B------:R-:W-:Y:S02]  /*4620*/  @P0 FSEL R6, R212, -INF , !P3 ;  /* 0xff800000d4060808 */ /* 0x000fe40005800000 */
[----:B------:R-:W-:Y:S03]  /*4630*/  PLOP3.LUT P0, PT, PT, PT, UP0, 0x80, 0x0 ;  /* 0x000000000000781c */ /* 0x000fe60003f0f008 */
[----:B------:R-:W-:Y:S01]  /*4640*/  @P6 IADD3 R7, R9, 0x18, RZ ;  /* 0x0000001809076810 */ /* 0x000fe20007ffe0ff */
[----:B------:R-:W-:Y:S01]  /*4650*/  FFMA.FTZ R6, R6, UR9, -R4 ;  /* 0x0000000906067c23 */ /* 0x000fe20008010804 */
[----:B------:R-:W-:Y:S03]  /*4660*/  PLOP3.LUT P6, PT, PT, PT, UP0, 0x80, 0x0 ;  /* 0x000000000000781c */ /* 0x000fe60003fcf008 */
[----:B------:R3:W-:Y:S01]  /*4670*/  MUFU.EX2 R225, R6 ;  /* 0x0000000600e17308 */ /* 0x0007e20000000800 */
[----:B-1----:R-:W-:Y:S01]  /*4680*/  IMAD.MOV.U32 R5, RZ, RZ, R204 ;  /* 0x000000ffff057224 */ /* 0x002fe200078e00cc */
[----:B------:R-:W-:Y:S02]  /*4690*/  @P2 FSEL R5, R204, -INF , !P4 ;  /* 0xff800000cc052808 */ /* 0x000fe40006000000 */
[----:B------:R-:W-:Y:S03]  /*46a0*/  PLOP3.LUT P2, PT, PT, PT, UP0, 0x80, 0x0 ;  /* 0x000000000000781c */ /* 0x000fe60003f4f008 */
[----:B------:R-:W-:Y:S04]  /*46b0*/  FFMA.FTZ R5, R5, UR9, -R8 ;  /* 0x0000000905057c23 */ /* 0x000fe80008010808 */
[----:B------:R1:W-:Y:S01]  /*46c0*/  MUFU.EX2 R220, R5 ;  /* 0x0000000500dc7308 */ /* 0x0003e20000000800 */
[----:B---3--:R-:W-:Y:S02]  /*46d0*/  MOV R6, R116 ;  /* 0x0000007400067202 */ /* 0x008fe40000000f00 */
[----:B------:R-:W-:Y:S02]  /*46e0*/  @P5 FSEL R6, R116, -INF , !P3 ;  /* 0xff80000074065808 */ /* 0x000fe40005800000 */
[----:B------:R-:W-:Y:S03]  /*46f0*/  PLOP3.LUT P5, PT, PT, PT, UP0, 0x80, 0x0 ;  /* 0x000000000000781c */ /* 0x000fe60003faf008 */
[----:B------:R-:W-:Y:S01]  /*4700*/  FFMA.FTZ R6, R6, UR9, -R2 ;  /* 0x0000000906067c23 */ /* 0x000fe20008010802 */
[----:B-1----:R-:W-:Y:S03]  /*4710*/  MOV R5, R209 ;  /* 0x000000d100057202 */ /* 0x002fe60000000f00 */
[----:B------:R1:W-:Y:S01]  /*4720*/  MUFU.EX2 R131, R6 ;  /* 0x0000000600837308 */ /* 0x0003e20000000800 */
[----:B------:R-:W-:Y:S02]  /*4730*/  @P2 FSEL R5, R209, -INF , !P4 ;  /* 0xff800000d1052808 */ /* 0x000fe40006000000 */
[----:B------:R-:W-:Y:S03]  /*4740*/  PLOP3.LUT P2, PT, PT, PT, UP0, 0x80, 0x0 ;  /* 0x000000000000781c */ /* 0x000fe60003f4f008 */
[----:B------:R-:W-:Y:S01]  /*4750*/  @P5 ISETP.GE.AND P5, PT, R7, UR7, PT ;  /* 0x0000000707005c0c */ /* 0x000fe2000bfa6270 */
[----:B------:R-:W-:Y:S04]  /*4760*/  FFMA.FTZ R5, R5, UR9, -R4 ;  /* 0x0000000905057c23 */ /* 0x000fe80008010804 */
[----:B------:R3:W-:Y:S01]  /*4770*/  MUFU.EX2 R227, R5 ;  /* 0x0000000500e37308 */ /* 0x0007e20000000800 */
[----:B-1----:R-:W-:Y:S04]  /*4780*/  MOV R6, R123 ;  /* 0x0000007b00067202 */ /* 0x002fe80000000f00 */
[----:B------:R-:W-:Y:S02]  /*4790*/  @P2 FSEL R6, R123, -INF , !P3 ;  /* 0xff8000007b062808 */ /* 0x000fe40005800000 */
[----:B------:R-:W-:Y:S02]  /*47a0*/  PLOP3.LUT P2, PT, PT, PT, UP0, 0x80, 0x0 ;  /* 0x000000000000781c */ /* 0x000fe40003f4f008 */
[----:B------:R-:W-:Y:S01]  /*47b0*/  PLOP3.LUT P3, PT, PT, PT, UP0, 0x80, 0x0 ;  /* 0x000000000000781c */ /* 0x000fe20003f6f008 */
[----:B------:R-:W-:Y:S01]  /*47c0*/  FFMA.FTZ R6, R6, UR9, -R0 ;  /* 0x0000000906067c23 */ /* 0x000fe20008010800 */
[----:B---3--:R-:W-:Y:S01]  /*47d0*/  IMAD.MOV.U32 R5, RZ, RZ, R115 ;  /* 0x000000ffff057224 */ /* 0x008fe200078e0073 */
[----:B------:R-:W-:Y:S02]  /*47e0*/  @P0 FSEL R5, R115, -INF , !P4 ;  /* 0xff80000073050808 */ /* 0x000fe40006000000 */
[----:B------:R4:W-:Y:S01]  /*47f0*/  MUFU.EX2 R139, R6 ;  /* 0x00000006008b7308 */ /* 0x0009e20000000800 */
[----:B------:R-:W-:Y:S02]  /*4800*/  PLOP3.LUT P0, PT, PT, PT, UP0, 0x80, 0x0 ;  /* 0x000000000000781c */ /* 0x000fe40003f0f008 */
[----:B------:R-:W-:Y:S05]  /*4810*/  FFMA.FTZ R5, R5, UR9, -R2 ;  /* 0x0000000905057c23 */ /* 0x000fea0008010802 */
[----:B------:R-:W-:Y:S02]  /*4820*/  @P3 IADD3 R9, R9, 0x19, RZ ;  /* 0x0000001909093810 */ /* 0x000fe40007ffe0ff */
[----:B------:R1:W-:Y:S01]  /*4830*/  MUFU.EX2 R129, R5 ;  /* 0x0000000500817308 */ /* 0x0003e20000000800 */
[----:B------:R-:W-:Y:S02]  /*4840*/  PLOP3.LUT P3, PT, PT, PT, UP0, 0x80, 0x0 ;  /* 0x000000000000781c */ /* 0x000fe40003f6f008 */
[----:B------:R-:W-:Y:S01]  /*4850*/  @P6 ISETP.GE.AND P6, PT, R9, UR7, PT ;  /* 0x0000000709006c0c */ /* 0x000fe2000bfc6270 */
[----:B----4-:R-:W-:Y:S01]  /*4860*/  IMAD.MOV.U32 R6, RZ, RZ, R114 ;  /* 0x000000ffff067224 */ /* 0x010fe200078e0072 */
[----:B------:R-:W-:Y:S02]  /*4870*/  @P2 FSEL R6, R114, -INF , !P5 ;  /* 0xff80000072062808 */ /* 0x000fe40006800000 */
[----:B------:R-:W-:Y:S03]  /*4880*/  PLOP3.LUT P2, PT, PT, PT, UP0, 0x80, 0x0 ;  /* 0x000000000000781c */ /* 0x000fe60003f4f008 */
[----:B------:R-:W-:Y:S01]  /*4890*/  FFMA.FTZ R6, R6, UR9, -R2 ;  /* 0x0000000906067c23 */ /* 0x000fe20008010802 */
[----:B-1----:R-:W-:Y:S02]  /*48a0*/  MOV R5, R121 ;  /* 0x0000007900057202 */ /* 0x002fe40000000f00 */
[----:B------:R-:W-:Y:S01]  /*48b0*/  @P0 FSEL R5, R121, -INF , !P4 ;  /* 0xff80000079050808 */ /* 0x000fe20006000000 */
[----:B------:R1:W-:Y:S01]  /*48c0*/  MUFU.EX2 R126, R6 ;  /* 0x00000006007e7308 */ /* 0x0003e20000000800 */
[----:B------:R-:W-:Y:S03]  /*48d0*/  PLOP3.LUT P0, PT, PT, PT, UP0, 0x80, 0x0 ;  /* 0x000000000000781c */ /* 0x000fe60003f0f008 */
[----:B------:R-:W-:Y:S06]  /*48e0*/  FFMA.FTZ R5, R5, UR9, -R0 ;  /* 0x0000000905057c23 */ /* 0x000fec0008010800 */
[----:B------:R3:W-:Y:S01]  /*48f0*/  MUFU.EX2 R138, R5 ;  /* 0x00000005008a7308 */ /* 0x0007e20000000800 */
[----:B-1----:R-:W-:Y:S02]  /*4900*/  MOV R6, R195 ;  /* 0x000000c300067202 */ /* 0x002fe40000000f00 */
[----:B------:R-:W-:Y:S02]  /*4910*/  @P3 FSEL R6, R195, -INF , !P5 ;  /* 0xff800000c3063808 */ /* 0x000fe40006800000 */
[----:B------:R-:W-:Y:S02]  /*4920*/  PLOP3.LUT P3, PT, PT, PT, UP0, 0x80, 0x0 ;  /* 0x000000000000781c */ /* 0x000fe40003f6f008 */
[----:B---3--:R-:W-:Y:S02]  /*4930*/  MOV R5, R111 ;  /* 0x0000006f00057202 */ /* 0x008fe40000000f00 */
[----:B------:R-:W-:Y:S02]  /*4940*/  @P0 FSEL R5, R111, -INF , !P6 ;  /* 0xff8000006f050808 */ /* 0x000fe40007000000 */
[----:B------:R-:W-:Y:S03]  /*4950*/  PLOP3.LUT P0, PT, PT, PT, UP0, 0x80, 0x0 ;  /* 0x000000000000781c */ /* 0x000fe60003f0f008 */
[----:B------:R-:W-:Y:S01]  /*4960*/  FFMA.FTZ R2, R5, UR9, -R2 ;  /* 0x0000000905027c23 */ /* 0x000fe20008010802 */
[----:B------:R-:W-:Y:S01]  /*4970*/  FFMA.FTZ R5, R6, UR9, -R8 ;  /* 0x0000000906057c23 */ /* 0x000fe20008010808 */
[----:B--2---:R-:W-:Y:S02]  /*4980*/  MOV R6, R118 ;  /* 0x0000007600067202 */ /* 0x004fe40000000f00 */
[----:B------:R1:W-:Y:S01]  /*4990*/  MUFU.EX2 R125, R2 ;  /* 0x00000002007d7308 */ /* 0x0003e20000000800 */
[----:B------:R-:W-:Y:S05]  /*49a0*/  @P3 FSEL R6, R118, -INF , !P5 ;  /* 0xff80000076063808 */ /* 0x000fea0006800000 */
[----:B------:R-:W-:Y:S04]  /*49b0*/  FFMA.FTZ R6, R6, UR9, -R0 ;  /* 0x0000000906067c23 */ /* 0x000fe80008010800 */
[----:B------:R2:W-:Y:S10]  /*49c0*/  MUFU.EX2 R216, R5 ;  /* 0x0000000500d87308 */ /* 0x0005f40000000800 */
[----:B------:R3:W-:Y:S01]  /*49d0*/  MUFU.EX2 R135, R6 ;  /* 0x0000000600877308 */ /* 0x0007e20000000800 */
[----:B-1----:R-:W-:Y:S01]  /*49e0*/  IMAD.MOV.U32 R2, RZ, RZ, R200 ;  /* 0x000000ffff027224 */ /* 0x002fe200078e00c8 */
[----:B------:R-:W-:Y:S02]  /*49f0*/  @P0 FSEL R2, R200, -INF , !P6 ;  /* 0xff800000c8020808 */ /* 0x000fe40007000000 */
[----:B------:R-:W-:Y:S03]  /*4a00*/  PLOP3.LUT P0, PT, PT, PT, UP0, 0x80, 0x0 ;  /* 0x000000000000781c */ /* 0x000fe60003f0f008 */
[----:B------:R-:W-:Y:S01]  /*4a10*/  FFMA.FTZ R8, R2, UR9, -R8 ;  /* 0x0000000902087c23 */ /* 0x000fe20008010808 */
[----:B------:R-:W-:Y:S02]  /*4a20*/  MOV R2, R201 ;  /* 0x000000c900027202 */ /* 0x000fe40000000f00 */
[----:B--2---:R-:W-:Y:S01]  /*4a30*/  MOV R5, R202 ;  /* 0x000000ca00057202 */ /* 0x004fe20000000f00 */
[----:B------:R-:W-:Y:S01]  /*4a40*/  MUFU.EX2 R215, R8 ;  /* 0x0000000800d77308 */ /* 0x000fe20000000800 */
[----:B------:R-:W-:Y:S02]  /*4a50*/  @P2 FSEL R5, R202, -INF , !P5 ;  /* 0xff800000ca052808 */ /* 0x000fe40006800000 */
[----:B------:R-:W-:Y:S03]  /*4a60*/  PLOP3.LUT P2, PT, PT, PT, UP0, 0x80, 0x0 ;  /* 0x000000000000781c */ /* 0x000fe60003f4f008 */
[----:B------:R-:W-:Y:S01]  /*4a70*/  @P0 FSEL R2, R201, -INF , !P6 ;  /* 0xff800000c9020808 */ /* 0x000fe20007000000 */
[--C-:B------:R-:W-:Y:S01]  /*4a80*/  FFMA.FTZ R5, R5, UR9, -R4.reuse ;  /* 0x0000000905057c23 */ /* 0x100fe20008010804 */
[----:B---3--:R-:W-:Y:S02]  /*4a90*/  F2FP.BF16.F32.PACK_AB R6, R228, R229 ;  /* 0x000000e5e406723e */ /* 0x008fe400000010ff */
[----:B------:R-:W-:Y:S01]  /*4aa0*/  IADD3 R112, P0, R242, UR16, RZ ;  /* 0x00000010f2707c10 */ /* 0x000fe2000ff1e0ff */
[----:B------:R-:W-:Y:S01]  /*4ab0*/  FFMA.FTZ R4, R2, UR9, -R4 ;  /* 0x0000000902047c23 */ /* 0x000fe20008010804 */
[----:B------:R-:W-:Y:S01]  /*4ac0*/  F2FP.BF16.F32.PACK_AB R2, R230, R231 ;  /* 0x000000e7e602723e */ /* 0x000fe200000010ff */
[----:B------:R1:W-:Y:S01]  /*4ad0*/  MUFU.EX2 R224, R5 ;  /* 0x0000000500e07308 */ /* 0x0003e20000000800 */
[----:B------:R-:W-:Y:S03]  /*4ae0*/  IADD3.X R113, R241, UR15, RZ, P0, !PT ;  /* 0x0000000ff1717c10 */ /* 0x000fe600087fe4ff */
[----:B------:R2:W-:Y:S06]  /*4af0*/  STS [R193+0xe000], R2 ;  /* 0x00e00002c1007388 */ /* 0x0005ec0000000800 */
[----:B------:R3:W4:Y:S01]  /*4b00*/  MUFU.EX2 R223, R4 ;  /* 0x0000000400df7308 */ /* 0x0007220000000800 */
[----:B------:R-:W4:Y:S04]  /*4b10*/  LDG.E R110, desc[UR10][R112.64] ;  /* 0x0000000a706e7981 */ /* 0x000f28000c1e1900 */
[----:B------:R-:W4:Y:S01]  /*4b20*/  LDG.E R109, desc[UR10][R112.64+0x20] ;  /* 0x0000200a706d7981 */ /* 0x000f22000c1e1900 */
[----:B-1----:R-:W-:Y:S01]  /*4b30*/  IMAD.MOV.U32 R5, RZ, RZ, R117 ;  /* 0x000000ffff057224 */ /* 0x002fe200078e0075 */
[----:B------:R-:W-:Y:S02]  /*4b40*/  @P2 FSEL R5, R117, -INF , !P6 ;  /* 0xff80000075052808 */ /* 0x000fe40007000000 */
[----:B------:R1:W5:Y:S01]  /*4b50*/  LDG.E R108, desc[UR10][R112.64+0x80] ;  /* 0x0000800a706c7981 */ /* 0x000362000c1e1900 */
[----:B------:R-:W-:Y:S02]  /*4b60*/  PLOP3.LUT P2, PT, PT, PT, UP3, 0x80, 0x0 ;  /* 0x000000000000781c */ /* 0x000fe40003f4f038 */
[----:B------:R-:W-:Y:S01]  /*4b70*/  FFMA.FTZ R0, R5, UR9, -R0 ;  /* 0x0000000905007c23 */ /* 0x000fe20008010800 */
[----:B------:R-:W-:Y:S02]  /*4b80*/  F2FP.BF16.F32.PACK_AB R5, R184, R185 ;  /* 0x000000b9b805723e */ /* 0x000fe400000010ff */
[----:B---3--:R-:W-:Y:S01]  /*4b90*/  F2FP.BF16.F32.PACK_AB R4, R233, R232 ;  /* 0x000000e8e904723e */ /* 0x008fe200000010ff */
[----:B------:R4:W3:Y:S01]  /*4ba0*/  MUFU.EX2 R132, R0 ;  /* 0x0000000000847308 */ /* 0x0008e20000000800 */
[----:B--2---:R-:W-:Y:S03]  /*4bb0*/  F2FP.BF16.F32.PACK_AB R2, R221, R222 ;  /* 0x000000dedd02723e */ /* 0x004fe600000010ff */
[----:B------:R2:W-:Y:S04]  /*4bc0*/  STS [R193+0xe400], R4 ;  /* 0x00e40004c1007388 */ /* 0x0005e80000000800 */
[----:B------:R1:W-:Y:S04]  /*4bd0*/  STS [R194+0xe000], R2 ;  /* 0x00e00002c2007388 */ /* 0x0003e80000000800 */
[----:B------:R3:W-:Y:S04]  /*4be0*/  STS [R194+0xe400], R6 ;  /* 0x00e40006c2007388 */ /* 0x0007e80000000800 */
[----:B------:R3:W-:Y:S01]  /*4bf0*/  STS [R193+0xf000], R5 ;  /* 0x00f00005c1007388 */ /* 0x0007e20000000800 */
[----:B----4-:R-:W-:Y:S02]  /*4c00*/  F2FP.BF16.F32.PACK_AB R0, R223, R224 ;  /* 0x000000e0df00723e */ /* 0x010fe400000010ff */
[----:B--2---:R-:W-:Y:S02]  /*4c10*/  F2FP.BF16.F32.PACK_AB R4, R189, R190 ;  /* 0x000000bebd04723e */ /* 0x004fe400000010ff */
[----:B-1----:R-:W-:Y:S03]  /*4c20*/  F2FP.BF16.F32.PACK_AB R2, R133, R134 ;  /* 0x000000868502723e */ /* 0x002fe600000010ff */
[----:B------:R1:W-:Y:S01]  /*4c30*/  STS [R193+0xf400], R4 ;  /* 0x00f40004c1007388 */ /* 0x0003e20000000800 */
[----:B---3--:R-:W-:Y:S03]  /*4c40*/  F2FP.BF16.F32.PACK_AB R6, R187, R188 ;  /* 0x000000bcbb06723e */ /* 0x008fe600000010ff */
[----:B------:R2:W-:Y:S01]  /*4c50*/  STS [R194+0xf000], R2 ;  /* 0x00f00002c2007388 */ /* 0x0005e20000000800 */
[----:B------:R-:W-:Y:S03]  /*4c60*/  F2FP.BF16.F32.PACK_AB R5, R220, R219 ;  /* 0x000000dbdc05723e */ /* 0x000fe600000010ff */
        /* <DEDUP_REMOVED lines=9> */
[----:B------:R-:W-:Y:S04]  /*4d00*/  STS [R192+0xf000], R6 ;  /* 0x00f00006c0007388 */ /* 0x000fe80000000800 */
[----:B------:R-:W-:Y:S01]  /*4d10*/  STS [R192+0xf400], R5 ;  /* 0x00f40005c0007388 */ /* 0x000fe20000000800 */
[----:B-1----:R-:W-:Y:S02]  /*4d20*/  F2FP.BF16.F32.PACK_AB R4, R125, R126 ;  /* 0x0000007e7d04723e */ /* 0x002fe400000010ff */
[----:B--2---:R-:W-:Y:S03]  /*4d30*/  F2FP.BF16.F32.PACK_AB R2, R132, R135 ;  /* 0x000000878402723e */ /* 0x004fe600000010ff */
[----:B------:R-:W-:Y:S01]  /*4d40*/  STS [R191+0xf000], R4 ;  /* 0x00f00004bf007388 */ /* 0x000fe20000000800 */
[----:B---3--:R-:W-:Y:S03]  /*4d50*/  LEA R0, R180, UR4, 0x1 ;  /* 0x00000004b4007c11 */ /* 0x008fe6000f8e08ff */
        /* <DEDUP_REMOVED lines=24> */
[----:B------:R1:W2:Y:S08]  /*4ee0*/  LDSM.16.M88.4 R100, [R0+0x4000] ;  /* 0x004000000064783b */ /* 0x0002b00000000200 */
[----:B-1----:R1:W5:Y:S01]  /*4ef0*/  LDG.E R0, desc[UR10][R112.64+0xa0] ;  /* 0x0000a00a70007981 */ /* 0x002362000c1e1900 */
[-C--:B--2---:R-:W-:Y:S06]  /*4f00*/  HMMA.16816.F32.BF16 R4, R100, R156.reuse, R4 ;  /* 0x0000009c6404723c */ /* 0x084fec0000041804 */
[C---:B------:R-:W-:Y:S06]  /*4f10*/  HMMA.16816.F32.BF16 R8, R104.reuse, R156, R8 ;  /* 0x0000009c6808723c */ /* 0x040fec0000041808 */
[-C--:B------:R-:W-:Y:S06]  /*4f20*/  HMMA.16816.F32.BF16 R12, R104, R158.reuse, R12 ;  /* 0x0000009e680c723c */ /* 0x080fec000004180c */
[C---:B------:R-:W-:Y:S06]  /*4f30*/  HMMA.16816.F32.BF16 R16, R100.reuse, R158, R16 ;  /* 0x0000009e6410723c */ /* 0x040fec0000041810 */
[-C--:B------:R-:W-:Y:S06]  /*4f40*/  HMMA.16816.F32.BF16 R20, R100, R160.reuse, R20 ;  /* 0x000000a06414723c */ /* 0x080fec0000041814 */
[C---:B------:R-:W-:Y:S06]  /*4f50*/  HMMA.16816.F32.BF16 R24, R104.reuse, R160, R24 ;  /* 0x000000a06818723c */ /* 0x040fec0000041818 */
[-C--:B------:R-:W-:Y:S06]  /*4f60*/  HMMA.16816.F32.BF16 R28, R104, R162.reuse, R28 ;  /* 0x000000a2681c723c */ /* 0x080fec000004181c */
[----:B------:R-:W-:Y:S05]  /*4f70*/  HMMA.16816.F32.BF16 R32, R100, R162, R32 ;  /* 0x000000a26420723c */ /* 0x000fea0000041820 */
[----:B------:R-:W-:Y:S01]  /*4f80*/  IADD3 R104, R128, R2, RZ ;  /* 0x0000000280687210 */ /* 0x000fe20007ffe0ff */
[----:B------:R-:W-:Y:S04]  /*4f90*/  FFMA.FTZ R2, -R207, R207, 1 ;  /* 0x3f800000cf027423 */ /* 0x000fe800000101cf */
[----:B------:R-:W2:Y:S01]  /*4fa0*/  LDSM.16.M88.4 R100, [R104+0x4000] ;  /* 0x004000006864783b */ /* 0x000ea20000000200 */
[----:B------:R-:W-:Y:S07]  /*4fb0*/  FMUL.FTZ R2, R2, UR6 ;  /* 0x0000000602027c20 */ /* 0x000fee0008410000 */
[----:B------:R-:W3:Y:S01]  /*4fc0*/  LDSM.16.M88.4 R104, [R104+0x5000] ;  /* 0x005000006868783b */ /* 0x000ee20000000200 */
[-C--:B--2---:R-:W-:Y:S06]  /*4fd0*/  HMMA.16816.F32.BF16 R4, R100, R164.reuse, R4 ;  /* 0x000000a46404723c */ /* 0x084fec0000041804 */
[C---:B---3--:R-:W-:Y:S06]  /*4fe0*/  HMMA.16816.F32.BF16 R8, R104.reuse, R164, R8 ;  /* 0x000000a46808723c */ /* 0x048fec0000041808 */
[-C--:B------:R-:W-:Y:S06]  /*4ff0*/  HMMA.16816.F32.BF16 R12, R104, R166.reuse, R12 ;  /* 0x000000a6680c723c */ /* 0x080fec000004180c */
[C---:B------:R-:W-:Y:S06]  /*5000*/  HMMA.16816.F32.BF16 R16, R100.reuse, R166, R16 ;  /* 0x000000a66410723c */ /* 0x040fec0000041810 */
[C---:B------:R-:W-:Y:S01]  /*5010*/  FADD.FTZ R6, -R109.reuse, R6 ;  /* 0x000000066d067221 */ /* 0x040fe20000010100 */
[-C--:B------:R-:W-:Y:S04]  /*5020*/  HMMA.16816.F32.BF16 R20, R100, R168.reuse, R20 ;  /* 0x000000a86414723c */ /* 0x080fe80000041814 */
[----:B------:R-:W-:Y:S02]  /*5030*/  FADD.FTZ R7, -R109, R7 ;  /* 0x000000076d077221 */ /* 0x000fe40000010100 */
[C---:B------:R-:W-:Y:S06]  /*5040*/  HMMA.16816.F32.BF16 R24, R104.reuse, R168, R24 ;  /* 0x000000a86818723c */ /* 0x040fec0000041818 */
[-C--:B------:R-:W-:Y:S06]  /*5050*/  HMMA.16816.F32.BF16 R28, R104, R170.reuse, R28 ;  /* 0x000000aa681c723c */ /* 0x080fec000004181c */
[----:B------:R-:W-:Y:S05]  /*5060*/  HMMA.16816.F32.BF16 R32, R100, R170, R32 ;  /* 0x000000aa6420723c */ /* 0x000fea0000041820 */
[C---:B------:R-:W-:Y:S01]  /*5070*/  FADD.FTZ R105, -R110.reuse, R4 ;  /* 0x000000046e697221 */ /* 0x040fe20000010100 */
[----:B------:R-:W-:Y:S01]  /*5080*/  FADD.FTZ R104, -R110, R5 ;  /* 0x000000056e687221 */ /* 0x000fe20000010100 */
[----:B------:R-:W-:Y:S01]  /*5090*/  FFMA.FTZ R4, -R208, R208, 1 ;  /* 0x3f800000d0047423 */ /* 0x000fe200000101d0 */
[----:B------:R-:W-:Y:S03]  /*50a0*/  FADD.FTZ R17, -R110, R17 ;  /* 0x000000116e117221 */ /* 0x000fe60000010100 */
[----:B------:R-:W-:Y:S01]  /*50b0*/  FMUL.FTZ R5, R231, R105 ;  /* 0x00000069e7057220 */ /* 0x000fe20000410000 */
[----:B------:R-:W-:Y:S01]  /*50c0*/  FMUL.FTZ R104, R230, R104 ;  /* 0x00000068e6687220 */ /* 0x000fe20000410000 */
[----:B------:R-:W-:Y:S01]  /*50d0*/  FMUL.FTZ R4, R4, UR6 ;  /* 0x0000000604047c20 */ /* 0x000fe20008410000 */
[----:B------:R-:W-:Y:S01]  /*50e0*/  FADD.FTZ R100, -R110, R20 ;  /* 0x000000146e647221 */ /* 0x000fe20000010100 */
[----:B------:R-:W-:Y:S01]  /*50f0*/  FMUL.FTZ R20, R221, R17 ;  /* 0x00000011dd147220 */ /* 0x000fe20000410000 */
[----:B------:R-:W-:Y:S01]  /*5100*/  FMUL.FTZ R2, R104, R2 ;  /* 0x0000000268027220 */ /* 0x000fe20000410000 */
[----:B------:R-:W-:Y:S01]  /*5110*/  FMUL.FTZ R4, R5, R4 ;  /* 0x0000000405047220 */ /* 0x000fe20000410000 */
[----:B------:R-:W-:Y:S01]  /*5120*/  FADD.FTZ R5, -R110, R16 ;  /* 0x000000106e057221 */ /* 0x000fe20000010100 */
[----:B------:R-:W-:Y:S01]  /*5130*/  FFMA.FTZ R16, -R206, R206, 1 ;  /* 0x3f800000ce107423 */ /* 0x000fe200000101ce */
[----:B------:R-:W-:Y:S01]  /*5140*/  FADD.FTZ R21, -R110, R21 ;  /* 0x000000156e157221 */ /* 0x000fe20000010100 */
[----:B------:R-:W-:Y:S01]  /*5150*/  FFMA.FTZ R17, -R203, R203, 1 ;  /* 0x3f800000cb117423 */ /* 0x000fe200000101cb */
[----:B------:R-:W-:Y:S01]  /*5160*/  F2FP.BF16.F32.PACK_AB R2, R2, R4 ;  /* 0x000000040202723e */ /* 0x000fe200000010ff */
[----:B------:R-:W-:Y:S01]  /*5170*/  FFMA.FTZ R4, -R205, R205, 1 ;  /* 0x3f800000cd047423 */ /* 0x000fe200000101cd */
[----:B------:R-:W-:Y:S01]  /*5180*/  FMUL.FTZ R5, R222, R5 ;  /* 0x00000005de057220 */ /* 0x000fe20000410000 */
[----:B------:R-:W-:Y:S01]  /*5190*/  FMUL.FTZ R16, R16, UR6 ;  /* 0x0000000610107c20 */ /* 0x000fe20008410000 */
[----:B------:R-:W-:Y:S01]  /*51a0*/  FMUL.FTZ R101, R220, R21 ;  /* 0x00000015dc657220 */ /* 0x000fe20000410000 */
[----:B------:R-:W-:Y:S01]  /*51b0*/  FMUL.FTZ R4, R4, UR6 ;  /* 0x0000000604047c20 */ /* 0x000fe20008410000 */
[----:B------:R-:W-:Y:S01]  /*51c0*/  FFMA.FTZ R21, -R204, R204, 1 ;  /* 0x3f800000cc157423 */ /* 0x000fe200000101cc */
[----:B------:R-:W-:Y:S01]  /*51d0*/  FMUL.FTZ R16, R5, R16 ;  /* 0x0000001005107220 */ /* 0x000fe20000410000 */
[----:B------:R-:W-:Y:S01]  /*51e0*/  FADD.FTZ R5, -R110, R32 ;  /* 0x000000206e057221 */ /* 0x000fe20000010100 */
[----:B------:R-:W-:Y:S01]  /*51f0*/  FMUL.FTZ R4, R20, R4 ;  /* 0x0000000414047220 */ /* 0x000fe20000410000 */
[----:B------:R-:W-:Y:S01]  /*5200*/  FFMA.FTZ R20, -R195, R195, 1 ;  /* 0x3f800000c3147423 */ /* 0x000fe200000101c3 */
[----:B------:R-:W-:Y:S01]  /*5210*/  FMUL.FTZ R100, R219, R100 ;  /* 0x00000064db647220 */ /* 0x000fe20000410000 */
[----:B------:R-:W-:Y:S01]  /*5220*/  FMUL.FTZ R5, R216, R5 ;  /* 0x00000005d8057220 */ /* 0x000fe20000410000 */
[----:B------:R-:W-:Y:S01]  /*5230*/  FMUL.FTZ R17, R17, UR6 ;  /* 0x0000000611117c20 */ /* 0x000fe20008410000 */
[----:B------:R-:W-:Y:S01]  /*5240*/  FMUL.FTZ R20, R20, UR6 ;  /* 0x0000000614147c20 */ /* 0x000fe20008410000 */
[----:B------:R-:W-:Y:S01]  /*5250*/  FMUL.FTZ R21, R21, UR6 ;  /* 0x0000000615157c20 */ /* 0x000fe20008410000 */
[----:B------:R-:W-:Y:S01]  /*5260*/  FADD.FTZ R33, -R110, R33 ;  /* 0x000000216e217221 */ /* 0x000fe20000010100 */
[----:B------:R-:W-:Y:S01]  /*5270*/  FMUL.FTZ R17, R100, R17 ;  /* 0x0000001164117220 */ /* 0x000fe20000410000 */
[----:B------:R-:W-:Y:S01]  /*5280*/  FMUL.FTZ R20, R5, R20 ;  /* 0x0000001405147220 */ /* 0x000fe20000410000 */
[----:B------:R-:W-:Y:S01]  /*5290*/  FFMA.FTZ R5, -R200, R200, 1 ;  /* 0x3f800000c8057423 */ /* 0x000fe200000101c8 */
[----:B------:R-:W-:Y:S01]  /*52a0*/  FMUL.FTZ R100, R232, R6 ;  /* 0x00000006e8647220 */ /* 0x000fe20000410000 */
[----:B------:R-:W-:Y:S01]  /*52b0*/  FMUL.FTZ R21, R101, R21 ;  /* 0x0000001565157220 */ /* 0x000fe20000410000 */
        /* <DEDUP_REMOVED lines=44> */
[----:B-1----:R-:W-:Y:S06]  /*5580*/  @!P2 BRA `(.L_x_1008) ;  /* 0x000000000084a947 */ /* 0x002fec0003800000 */
[----:B------:R-:W1:Y:S01]  /*5590*/  LDC R33, c[0x0][0x240] ;  /* 0x00009000ff217b82 */ /* 0x000e620000000800 */
[----:B------:R-:W-:Y:S01]  /*55a0*/  ISETP.GE.AND P3, PT, R186, UR31, PT ;  /* 0x0000001fba007c0c */ /* 0x000fe2000bf66270 */
[----:B------:R-:W-:Y:S04]  /*55b0*/  ULOP3.LUT UR12, UR8, 0x1, URZ, 0xc0, !UPT ;  /* 0x00000001080c7892 */ /* 0x000fe8000f8ec03f */
[----:B------:R-:W-:Y:S04]  /*55c0*/  UISETP.NE.U32.AND UP1, UPT, UR12, 0x1, UPT ;  /* 0x000000010c00788c */ /* 0x000fe8000bf25070 */
[----:B------:R-:W-:Y:S04]  /*55d0*/  USEL UR12, UR61, 0x2000, !UP1 ;  /* 0x000020003d0c7887 */ /* 0x000fe8000c800000 */
[----:B------:R-:W2:Y:S02]  /*55e0*/  @!P3 LDC R32, c[0x0][0x244] ;  /* 0x00009100ff20bb82 */ /* 0x000ea40000000800 */
[----:B------:R-:W-:Y:S01]  /*55f0*/  VIADD R183, R183, UR12 ;  /* 0x0000000cb7b77c36 */ /* 0x000fe20008000000 */
[----:B------:R-:W-:Y:S01]  /*5600*/  IADD3 R173, R173, UR12, RZ ;  /* 0x0000000cadad7c10 */ /* 0x000fe2000fffe0ff */
[----:B------:R-:W-:Y:S03]  /*5610*/  VIADD R226, R226, UR12 ;  /* 0x0000000ce2e27c36 */ /* 0x000fe60008000000 */
[----:B------:R3:W-:Y:S04]  /*5620*/  @P3 STS [R183], RZ ;  /* 0x000000ffb7003388 */ /* 0x0007e80000000800 */
[----:B------:R3:W-:Y:S04]  /*5630*/  @P3 STS [R183+0x4], RZ ;  /* 0x000004ffb7003388 */ /* 0x0007e80000000800 */
[----:B------:R3:W-:Y:S04]  /*5640*/  @P3 STS [R183+0x8], RZ ;  /* 0x000008ffb7003388 */ /* 0x0007e80000000800 */
[----:B------:R3:W-:Y:S01]  /*5650*/  @P3 STS [R183+0xc], RZ ;  /* 0x00000cffb7003388 */ /* 0x0007e20000000800 */
[C---:B-1----:R-:W-:Y:S05]  /*5660*/  IMAD.U32 R4, R33.reuse, -0x40, RZ ;  /* 0xffffffc021047824 */ /* 0x042fea00078e00ff */
[C---:B------:R-:W-:Y:S04]  /*5670*/  LEA R5, P0, R4.reuse, R196, 0x1 ;  /* 0x000000c404057211 */ /* 0x040fe800078008ff */
[----:B------:R-:W-:Y:S02]  /*5680*/  LEA.HI.X.SX32 R4, R4, R197, 0x1, P0 ;  /* 0x000000c504047211 */ /* 0x000fe400000f0eff */
[----:B------:R-:W-:Y:S03]  /*5690*/  MOV R196, R5 ;  /* 0x0000000500c47202 */ /* 0x000fe60000000f00 */
        /* <DEDUP_REMOVED lines=16> */
.L_x_1008:
[----:B------:R1:W-:Y:S01]  /*57a0*/  STS [R193+0xa000], R2 ;  /* 0x00a00002c1007388 */ /* 0x0003e20000000800 */
[C---:B-----5:R-:W-:Y:S01]  /*57b0*/  FADD.FTZ R8, -R108.reuse, R8 ;  /* 0x000000086c087221 */ /* 0x060fe20000010100 */
[C---:B------:R-:W-:Y:S01]  /*57c0*/  FADD.FTZ R9, -R108.reuse, R9 ;  /* 0x000000096c097221 */ /* 0x040fe20000010100 */
[----:B------:R-:W-:Y:S01]  /*57d0*/  FADD.FTZ R13, -R108, R13 ;  /* 0x0000000d6c0d7221 */ /* 0x000fe20000010100 */
[----:B------:R2:W-:Y:S01]  /*57e0*/  STS [R193+0xa400], R6 ;  /* 0x00a40006c1007388 */ /* 0x0005e20000000800 */
[----:B---3--:R-:W-:Y:S01]  /*57f0*/  FFMA.FTZ R4, -R119, R119, 1 ;  /* 0x3f80000077047423 */ /* 0x008fe20000010177 */
[----:B------:R-:W-:Y:S01]  /*5800*/  FMUL.FTZ R8, R185, R8 ;  /* 0x00000008b9087220 */ /* 0x000fe20000410000 */
[----:B------:R-:W-:Y:S01]  /*5810*/  FMUL.FTZ R9, R184, R9 ;  /* 0x00000009b8097220 */ /* 0x000fe20000410000 */
[----:B------:R3:W-:Y:S01]  /*5820*/  STS [R194+0xa000], R7 ;  /* 0x00a00007c2007388 */ /* 0x0007e20000000800 */
[----:B------:R-:W-:Y:S01]  /*5830*/  FMUL.FTZ R13, R133, R13 ;  /* 0x0000000d850d7220 */ /* 0x000fe20000410000 */
[----:B------:R-:W-:Y:S01]  /*5840*/  FMUL.FTZ R4, R4, UR6 ;  /* 0x0000000604047c20 */ /* 0x000fe20008410000 */
[----:B------:R-:W-:Y:S01]  /*5850*/  FADD.FTZ R12, -R108, R12 ;  /* 0x0000000c6c0c7221 */ /* 0x000fe20000010100 */
[----:B------:R-:W-:Y:S01]  /*5860*/  FFMA.FTZ R5, -R120, R120, 1 ;  /* 0x3f80000078057423 */ /* 0x000fe20000010178 */
[----:B------:R-:W-:Y:S01]  /*5870*/  FADD.FTZ R29, -R108, R29 ;  /* 0x0000001d6c1d7221 */ /* 0x000fe20000010100 */
[----:B------:R-:W-:Y:S01]  /*5880*/  FMUL.FTZ R13, R13, R4 ;  /* 0x000000040d0d7220 */ /* 0x000fe20000410000 */
[----:B------:R-:W-:Y:S01]  /*5890*/  FFMA.FTZ R4, -R111, R111, 1 ;  /* 0x3f8000006f047423 */ /* 0x000fe2000001016f */
[----:B------:R-:W-:Y:S01]  /*58a0*/  FMUL.FTZ R12, R134, R12 ;  /* 0x0000000c860c7220 */ /* 0x000fe20000410000 */
[----:B------:R-:W-:Y:S01]  /*58b0*/  FMUL.FTZ R5, R5, UR6 ;  /* 0x0000000605057c20 */ /* 0x000fe20008410000 */
[----:B------:R-:W-:Y:S01]  /*58c0*/  FADD.FTZ R24, -R108, R24 ;  /* 0x000000186c187221 */ /* 0x000fe20000010100 */
[----:B------:R-:W-:Y:S01]  /*58d0*/  FMUL.FTZ R29, R125, R29 ;  /* 0x0000001d7d1d7220 */ /* 0x000fe20000410000 */
[----:B------:R-:W-:Y:S01]  /*58e0*/  FMUL.FTZ R4, R4, UR6 ;  /* 0x0000000604047c20 */ /* 0x000fe20008410000 */
[----:B------:R-:W-:Y:S01]  /*58f0*/  FADD.FTZ R25, -R108, R25 ;  /* 0x000000196c197221 */ /* 0x000fe20000010100 */
[----:B------:R-:W-:Y:S01]  /*5900*/  FMUL.FTZ R12, R12, R5 ;  /* 0x000000050c0c7220 */ /* 0x000fe20000410000 */
[----:B------:R-:W-:Y:S01]  /*5910*/  FMUL.FTZ R24, R131, R24 ;  /* 0x0000001883187220 */ /* 0x000fe20000410000 */
[----:B------:R-:W-:Y:S01]  /*5920*/  FADD.FTZ R10, -R0, R10 ;  /* 0x0000000a000a7221 */ /* 0x000fe20000010100 */
[----:B-1----:R-:W-:Y:S01]  /*5930*/  F2FP.BF16.F32.PACK_AB R2, R16, R17 ;  /* 0x000000111002723e */ /* 0x002fe200000010ff */
[----:B------:R-:W-:Y:S01]  /*5940*/  FMUL.FTZ R25, R129, R25 ;  /* 0x0000001981197220 */ /* 0x000fe20000410000 */
[----:B------:R-:W-:Y:S01]  /*5950*/  F2FP.BF16.F32.PACK_AB R16, R18, R19 ;  /* 0x000000131210723e */ /* 0x000fe200000010ff */
[----:B------:R-:W-:Y:S01]  /*5960*/  FADD.FTZ R28, -R108, R28 ;  /* 0x0000001c6c1c7221 */ /* 0x000fe20000010100 */
[----:B--2---:R-:W-:Y:S01]  /*5970*/  FFMA.FTZ R6, -R122, R122, 1 ;  /* 0x3f8000007a067423 */ /* 0x004fe2000001017a */
[----:B------:R1:W-:Y:S01]  /*5980*/  STS [R194+0xa400], R2 ;  /* 0x00a40002c2007388 */ /* 0x0003e20000000800 */
[----:B------:R-:W-:Y:S01]  /*5990*/  FFMA.FTZ R5, -R114, R114, 1 ;  /* 0x3f80000072057423 */ /* 0x000fe20000010172 */
[----:B------:R-:W-:Y:S01]  /*59a0*/  FADD.FTZ R15, -R0, R15 ;  /* 0x0000000f000f7221 */ /* 0x000fe20000010100 */
[----:B---3--:R-:W-:Y:S01]  /*59b0*/  FFMA.FTZ R7, -R124, R124, 1 ;  /* 0x3f8000007c077423 */ /* 0x008fe2000001017c */
[----:B------:R-:W-:Y:S01]  /*59c0*/  FMUL.FTZ R6, R6, UR6 ;  /* 0x0000000606067c20 */ /* 0x000fe20008410000 */
[----:B------:R-:W-:Y:S01]  /*59d0*/  FMUL.FTZ R28, R126, R28 ;  /* 0x0000001c7e1c7220 */ /* 0x000fe20000410000 */
[----:B------:R-:W-:Y:S01]  /*59e0*/  FMUL.FTZ R5, R5, UR6 ;  /* 0x0000000605057c20 */ /* 0x000fe20008410000 */
        /* <DEDUP_REMOVED lines=8> */
[----:B------:R-:W-:Y:S01]  /*5a70*/  FFMA.FTZ R4, -R127, R127, 1 ;  /* 0x3f8000007f047423 */ /* 0x000fe2000001017f */
[----:B------:R-:W-:Y:S01]  /*5a80*/  FMUL.FTZ R7, R7, UR6 ;  /* 0x0000000607077c20 */ /* 0x000fe20008410000 */
[----:B------:R-:W-:Y:S01]  /*5a90*/  FADD.FTZ R11, -R0, R11 ;  /* 0x0000000b000b7221 */ /* 0x000fe20000010100 */
[----:B------:R-:W-:Y:S01]  /*5aa0*/  FMUL.FTZ R9, R25, R6 ;  /* 0x0000000619097220 */ /* 0x000fe20000410000 */
[----:B------:R-:W-:Y:S01]  /*5ab0*/  FMUL.FTZ R4, R4, UR6 ;  /* 0x0000000604047c20 */ /* 0x000fe20008410000 */
[----:B------:R-:W-:Y:S01]  /*5ac0*/  FMUL.FTZ R24, R24, R7 ;  /* 0x0000000718187220 */ /* 0x000fe20000410000 */
[----:B------:R-:W-:Y:S01]  /*5ad0*/  F2FP.BF16.F32.PACK_AB R7, R13, R12 ;  /* 0x0000000c0d07723e */ /* 0x000fe200000010ff */
[----:B------:R-:W-:Y:S01]  /*5ae0*/  FMUL.FTZ R12, R190, R10 ;  /* 0x0000000abe0c7220 */ /* 0x000fe20000410000 */
[----:B------:R-:W-:Y:S01]  /*5af0*/  FFMA.FTZ R10, -R137, R137, 1 ;  /* 0x3f800000890a7423 */ /* 0x000fe20000010189 */
[----:B------:R-:W-:Y:S01]  /*5b00*/  FFMA.FTZ R6, -R136, R136, 1 ;  /* 0x3f80000088067423 */ /* 0x000fe20000010188 */
[----:B-1----:R-:W-:Y:S01]  /*5b10*/  F2FP.BF16.F32.PACK_AB R2, R18, R19 ;  /* 0x000000131202723e */ /* 0x002fe200000010ff */
[----:B------:R-:W-:Y:S01]  /*5b20*/  FMUL.FTZ R28, R28, R5 ;  /* 0x000000051c1c7220 */ /* 0x000fe20000410000 */
[----:B------:R-:W-:Y:S01]  /*5b30*/  FMUL.FTZ R15, R15, R4 ;  /* 0x000000040f0f7220 */ /* 0x000fe20000410000 */
[----:B------:R-:W-:Y:S01]  /*5b40*/  FMUL.FTZ R11, R189, R11 ;  /* 0x0000000bbd0b7220 */ /* 0x000fe20000410000 */
[----:B------:R-:W-:Y:S01]  /*5b50*/  FMUL.FTZ R10, R10, UR6 ;  /* 0x000000060a0a7c20 */ /* 0x000fe20008410000 */
[----:B------:R1:W-:Y:S01]  /*5b60*/  STS [R193+0xb000], R2 ;  /* 0x00b00002c1007388 */ /* 0x0003e20000000800 */
[----:B------:R-:W-:Y:S01]  /*5b70*/  FMUL.FTZ R6, R6, UR6 ;  /* 0x0000000606067c20 */ /* 0x000fe20008410000 */
[----:B------:R-:W-:Y:S01]  /*5b80*/  FADD.FTZ R14, -R0, R14 ;  /* 0x0000000e000e7221 */ /* 0x000fe20000010100 */
[----:B------:R-:W-:Y:S01]  /*5b90*/  FFMA.FTZ R5, -R130, R130, 1 ;  /* 0x3f80000082057423 */ /* 0x000fe20000010182 */
[----:B------:R-:W-:Y:S01]  /*5ba0*/  FADD.FTZ R30, -R0, R30 ;  /* 0x0000001e001e7221 */ /* 0x000fe20000010100 */
[----:B------:R-:W-:Y:S01]  /*5bb0*/  FFMA.FTZ R4, -R118, R118, 1 ;  /* 0x3f80000076047423 */ /* 0x000fe20000010176 */
        /* <DEDUP_REMOVED lines=10> */
[----:B------:R-:W-:Y:S01]  /*5c60*/  F2FP.BF16.F32.PACK_AB R4, R11, R10 ;  /* 0x0000000a0b04723e */ /* 0x000fe200000010ff */
[C---:B------:R-:W-:Y:S01]  /*5c70*/  FADD.FTZ R27, -R0.reuse, R27 ;  /* 0x0000001b001b7221 */ /* 0x040fe20000010100 */
[----:B------:R-:W-:Y:S01]  /*5c80*/  FFMA.FTZ R5, -R121, R121, 1 ;  /* 0x3f80000079057423 */ /* 0x000fe20000010179 */
[----:B------:R-:W-:Y:S01]  /*5c90*/  FADD.FTZ R31, -R0, R31 ;  /* 0x0000001f001f7221 */ /* 0x000fe20000010100 */
[----:B------:R-:W-:Y:S01]  /*5ca0*/  FMUL.FTZ R26, R139, R26 ;  /* 0x0000001a8b1a7220 */ /* 0x000fe20000410000 */
[----:B------:R-:W-:Y:S01]  /*5cb0*/  STS [R193+0xb400], R4 ;  /* 0x00b40004c1007388 */ /* 0x000fe20000000800 */
[----:B------:R-:W-:Y:S01]  /*5cc0*/  FMUL.FTZ R6, R6, UR6 ;  /* 0x0000000606067c20 */ /* 0x000fe20008410000 */
[----:B------:R-:W-:Y:S01]  /*5cd0*/  FMUL.FTZ R27, R138, R27 ;  /* 0x0000001b8a1b7220 */ /* 0x000fe20000410000 */
[----:B------:R-:W-:Y:S01]  /*5ce0*/  FMUL.FTZ R5, R5, UR6 ;  /* 0x0000000605057c20 */ /* 0x000fe20008410000 */
[----:B-1----:R-:W-:Y:S01]  /*5cf0*/  F2FP.BF16.F32.PACK_AB R2, R15, R14 ;  /* 0x0000000e0f02723e */ /* 0x002fe200000010ff */
[----:B------:R-:W-:Y:S01]  /*5d00*/  FFMA.FTZ R0, -R117, R117, 1 ;  /* 0x3f80000075007423 */ /* 0x000fe20000010175 */
[----:B------:R-:W-:Y:S01]  /*5d10*/  STS [R194+0xb000], R7 ;  /* 0x00b00007c2007388 */ /* 0x000fe20000000800 */
[----:B------:R-:W-:Y:S01]  /*5d20*/  FMUL.FTZ R26, R26, R6 ;  /* 0x000000061a1a7220 */ /* 0x000fe20000410000 */
[----:B------:R-:W-:Y:S01]  /*5d30*/  FMUL.FTZ R31, R132, R31 ;  /* 0x0000001f841f7220 */ /* 0x000fe20000410000 */
[----:B------:R-:W-:Y:S01]  /*5d40*/  FMUL.FTZ R6, R27, R5 ;  /* 0x000000051b067220 */ /* 0x000fe20000410000 */
[----:B------:R1:W-:Y:S01]  /*5d50*/  STS [R194+0xb400], R2 ;  /* 0x00b40002c2007388 */ /* 0x0003e20000000800 */
[----:B------:R-:W-:Y:S01]  /*5d60*/  FMUL.FTZ R0, R0, UR6 ;  /* 0x0000000600007c20 */ /* 0x000fe20008410000 */
[----:B------:R-:W-:Y:S02]  /*5d70*/  F2FP.BF16.F32.PACK_AB R17, R22, R23 ;  /* 0x000000171611723e */ /* 0x000fe400000010ff */
        /* <DEDUP_REMOVED lines=8> */
[----:B------:R-:W-:Y:S01]  /*5e00*/  SHF.L.U32 R100, R181, 0x1, RZ ;  /* 0x00000001b5647819 */ /* 0x000fe200000006ff */
[----:B------:R-:W-:Y:S01]  /*5e10*/  STS [R191+0xa400], R17 ;  /* 0x00a40011bf007388 */ /* 0x000fe20000000800 */
[----:B------:R-:W-:Y:S02]  /*5e20*/  MOV R0, UR4 ;  /* 0x0000000400007c02 */ /* 0x000fe40008000f00 */
[----:B------:R-:W-:Y:S01]  /*5e30*/  LEA R116, R243, UR4, 0x1 ;  /* 0x00000004f3747c11 */ /* 0x000fe2000f8e08ff */
[----:B------:R-:W-:Y:S01]  /*5e40*/  STS [R192+0xb000], R9 ;  /* 0x00b00009c0007388 */ /* 0x000fe20000000800 */
[----:B------:R-:W-:Y:S02]  /*5e50*/  IADD3 R0, R100, 0x4000, R0 ;  /* 0x0000400064007810 */ /* 0x000fe40007ffe000 */
[----:B------:R-:W-:Y:S01]  /*5e60*/  MOV R114, R214 ;  /* 0x000000d600727202 */ /* 0x000fe20000000f00 */
[----:B------:R-:W-:Y:S01]  /*5e70*/  STS [R192+0xb400], R6 ;  /* 0x00b40006c0007388 */ /* 0x000fe20000000800 */
[C---:B-1----:R-:W-:Y:S02]  /*5e80*/  IADD3 R2, R0.reuse, 0x40, RZ ;  /* 0x0000004000027810 */ /* 0x042fe40007ffe0ff */
[----:B------:R-:W-:Y:S01]  /*5e90*/  @P1 IADD3 R2, R0, -0x40, RZ ;  /* 0xffffffc000021810 */ /* 0x000fe20007ffe0ff */
[----:B------:R-:W-:Y:S01]  /*5ea0*/  STS [R191+0xb000], R8 ;  /* 0x00b00008bf007388 */ /* 0x000fe20000000800 */
[----:B------:R-:W-:Y:S03]  /*5eb0*/  MOV R115, R213 ;  /* 0x000000d500737202 */ /* 0x000fe60000000f00 */
        /* <DEDUP_REMOVED lines=76> */
.L_x_1009:
[----:B------:R-:W-:Y:S01]  /*6380*/  LDSM.16.M88.4 R16, [R174] ;  /* 0x00000000ae10783b */ /* 0x000fe20000000200 */
[----:B------:R-:W-:Y:S01]  /*6390*/  VIADD R2, R100, UR5 ;  /* 0x0000000564027c36 */ /* 0x000fe20008000000 */
[----:B------:R-:W-:Y:S01]  /*63a0*/  LEA R214, P0, R238, R114, 0x2 ;  /* 0x00000072eed67211 */ /* 0x000fe200078010ff */
[--C-:B------:R-:W-:Y:S01]  /*63b0*/  IMAD.IADD R112, R174, 0x1, R128.reuse ;  /* 0x00000001ae707824 */ /* 0x100fe200078e0280 */
[----:B------:R-:W2:Y:S01]  /*63c0*/  LDSM.16.MT88.4 R8, [R0+0x2000] ;  /* 0x002000000008783b */ /* 0x000ea20000004200 */
[----:B------:R-:W-:Y:S01]  /*63d0*/  IMAD.IADD R2, R2, 0x1, R128 ;  /* 0x0000000102027824 */ /* 0x000fe200078e0280 */
[----:B------:R-:W-:Y:S01]  /*63e0*/  LEA.HI.X.SX32 R213, R238, R115, 0x2, P0 ;  /* 0x00000073eed57211 */ /* 0x000fe200000f16ff */
[----:B------:R-:W-:Y:S01]  /*63f0*/  IMAD.IADD R113, R128, 0x1, R175 ;  /* 0x0000000180717824 */ /* 0x000fe200078e02af */
[----:B------:R-:W-:Y:S01]  /*6400*/  LDSM.16.M88.4 R24, [R175] ;  /* 0x00000000af18783b */ /* 0x000fe20000000200 */
[----:B------:R-:W-:Y:S03]  /*6410*/  ULOP3.LUT UR12, UR8, 0x1, URZ, 0xc0, !UPT ;  /* 0x00000001080c7892 */ /* 0x000fe6000f8ec03f */
[----:B------:R-:W1:Y:S01]  /*6420*/  LDSM.16.MT88.4 R20, [R2] ;  /* 0x000000000214783b */ /* 0x000e620000004200 */
[----:B------:R-:W-:Y:S02]  /*6430*/  UISETP.NE.U32.AND UP1, UPT, UR12, 0x1, UPT ;  /* 0x000000010c00788c */ /* 0x000fe4000bf25070 */
[----:B------:R-:W-:Y:S01]  /*6440*/  UIADD3 UR12, UR8, -0x1, URZ ;  /* 0xffffffff080c7890 */ /* 0x000fe2000fffe03f */
        /* <DEDUP_REMOVED lines=272> */
[----:B------:R-:W-:Y:S01]  /*7550*/  F2FP.BF16.F32.PACK_AB R60, R61, R60 ;  /* 0x0000003c3d3c723e */ /* 0x000fe200000010ff */
[----:B------:R1:W-:Y:S01]  /*7560*/  STS [R250+0x400], R4 ;  /* 0x00040004fa007388 */ /* 0x0003e20000000800 */
[----:B------:R-:W-:Y:S02]  /*7570*/  F2FP.BF16.F32.PACK_AB R62, R63, R62 ;  /* 0x0000003e3f3e723e */ /* 0x000fe400000010ff */
[----:B------:R-:W-:Y:S01]  /*7580*/  PLOP3.LUT P0, PT, PT, PT, UP0, 0x80, 0x0 ;  /* 0x000000000000781c */ /* 0x000fe20003f0f008 */
        /* <DEDUP_REMOVED lines=35> */
.L_x_1011:
        /* <DEDUP_REMOVED lines=23> */
.L_x_1012:
[----:B------:R-:W-:Y:S01]  /*7930*/  BAR.SYNC.DEFER_BLOCKING 0x0 ;  /* 0x0000000000007b1d */ /* 0x000fe20000010000 */
[----:B------:R-:W-:Y:S01]  /*7940*/  LEA.HI R2, R2, R4, RZ, 0x3 ;  /* 0x0000000402027211 */ /* 0x000fe200078f18ff */
[----:B------:R-:W-:Y:S01]  /*7950*/  IMAD.MOV.U32 R17, RZ, RZ, R0 ;  /* 0x000000ffff117224 */ /* 0x000fe200078e0000 */
[----:B------:R-:W-:Y:S01]  /*7960*/  USHF.R.S32.HI UR14, URZ, 0x1f, UR6 ;  /* 0x0000001f3f0e7899 */ /* 0x000fe20008011406 */
[----:B------:R-:W-:Y:S01]  /*7970*/  IMAD.MOV.U32 R16, RZ, RZ, R186 ;  /* 0x000000ffff107224 */ /* 0x000fe200078e00ba */
[----:B------:R-:W-:Y:S01]  /*7980*/  SHF.R.S32.HI R0, RZ, 0x3, R2 ;  /* 0x00000003ff007819 */ /* 0x000fe20000011402 */
[----:B------:R-:W-:Y:S01]  /*7990*/  UIMAD UR7, UR32, -0x80, UR7 ;  /* 0xffffff80200778a4 */ /* 0x000fe2000f8e0207 */
[----:B------:R-:W-:Y:S01]  /*79a0*/  IMAD.U32 R2, RZ, RZ, UR8 ;  /* 0x00000008ff027e24 */ /* 0x000fe2000f8e00ff */
[----:B------:R-:W-:Y:S01]  /*79b0*/  UIMAD UR15, UR14, UR8, URZ ;  /* 0x000000080e0f72a4 */ /* 0x000fe2000f8e023f */
[C---:B------:R-:W-:Y:S01]  /*79c0*/  IADD3 R7, R0.reuse, 0x40, RZ ;  /* 0x0000004000077810 */ /* 0x040fe20007ffe0ff */
[----:B------:R-:W-:Y:S01]  /*79d0*/  ULDC UR16, c[0x0][0x2d0] ;  /* 0x0000b40000107ab9 */ /* 0x000fe20000000800 */
[----:B------:R-:W-:Y:S01]  /*79e0*/  VIADD R6, R0, 0x20 ;  /* 0x0000002000067836 */ /* 0x000fe20000000000 */
[----:B------:R-:W-:Y:S01]  /*79f0*/  ISETP.GE.AND P4, PT, R186, UR16, PT ;  /* 0x00000010ba007c0c */ /* 0x000fe2000bf86270 */
[----:B------:R-:W-:Y:S01]  /*7a00*/  UIMAD UR15, UR6, UR9, UR15 ;  /* 0x00000009060f72a4 */ /* 0x000fe2000f8e020f */
[----:B------:R-:W-:Y:S01]  /*7a10*/  IMAD.WIDE.U32 R4, R2, UR6, R16 ;  /* 0x0000000602047c25 */ /* 0x000fe2000f8e0010 */
[----:B------:R-:W-:Y:S01]  /*7a20*/  USHF.R.S32.HI UR22, URZ, 0x1f, UR59 ;  /* 0x0000001f3f167899 */ /* 0x000fe2000801143b */
[----:B------:R-:W-:Y:S01]  /*7a30*/  ISETP.GE.OR P3, PT, R6, UR7, P4 ;  /* 0x0000000706007c0c */ /* 0x000fe2000a766670 */
[----:B------:R-:W-:Y:S01]  /*7a40*/  ULDC.64 UR16, c[0x0][0x468] ;  /* 0x00011a0000107ab9 */ /* 0x000fe20000000a00 */
[----:B------:R-:W-:Y:S01]  /*7a50*/  VIADD R6, R0, 0x60 ;  /* 0x0000006000067836 */ /* 0x000fe20000000000 */
[----:B------:R-:W-:Y:S01]  /*7a60*/  IADD3 R4, P0, R4, UR20, RZ ;  /* 0x0000001404047c10 */ /* 0x000fe2000ff1e0ff */
[----:B------:R-:W-:Y:S01]  /*7a70*/  IMAD.U32 R2, RZ, RZ, UR15 ;  /* 0x0000000fff027e24 */ /* 0x000fe2000f8e00ff */
[----:B------:R-:W-:Y:S01]  /*7a80*/  ISETP.GE.OR P2, PT, R7, UR7, P4 ;  /* 0x0000000707007c0c */ /* 0x000fe2000a746670 */
        /* <DEDUP_REMOVED lines=26> */
.L_x_1014:
[----:B------:R-:W-:Y:S05]  /*7c30*/  BSYNC B0 ;  /* 0x0000000000007941 */ /* 0x000fea0003800000 */
.L_x_1013:
[----:B------:R-:W-:Y:S04]  /*7c40*/  BSSY B0, `(.L_x_1015) ;  /* 0x000000e000007945 */ /* 0x000fe80003800000 */
[----:B------:R-:W-:Y:S05]  /*7c50*/  @P3 BRA `(.L_x_1016) ;  /* 0x0000000000303947 */ /* 0x000fea0003800000 */
[----:B------:R-:W-:Y:S01]  /*7c60*/  IADD3 R2, P0, R0, 0x20, RZ ;  /* 0x0000002000027810 */ /* 0x000fe20007f1e0ff */
[----:B------:R-:W-:Y:S01]  /*7c70*/  ULDC.64 UR16, c[0x0][0x3f0] ;  /* 0x0000fc0000107ab9 */ /* 0x000fe20000000a00 */
[----:B------:R-:W-:-:S03]  /*7c80*/  MOV R7, R10 ;  /* 0x0000000a00077202 */ /* 0x000fc60000000f00 */
[----:B------:R-:W-:-:S04]  /*7c90*/  IMAD.X R6, RZ, RZ, R11, P0 ;  /* 0x000000ffff067224 */ /* 0x000fc800000e060b */
[----:B--2---:R-:W-:Y:S02]  /*7ca0*/  IMAD R8, R6, UR8, RZ ;  /* 0x0000000806087c24 */ /* 0x004fe4000f8e02ff */
[----:B------:R-:W-:-:S04]  /*7cb0*/  IMAD.MOV.U32 R6, RZ, RZ, R4 ;  /* 0x000000ffff067224 */ /* 0x000fc800078e0004 */
[----:B------:R-:W-:-:S04]  /*7cc0*/  IMAD.WIDE.U32 R6, R2, UR8, R6 ;  /* 0x0000000802067c25 */ /* 0x000fc8000f8e0006 */
[----:B------:R-:W-:Y:S01]  /*7cd0*/  IMAD R2, R2, UR9, R8 ;  /* 0x0000000902027c24 */ /* 0x000fe2000f8e0208 */
[----:B------:R-:W-:-:S04]  /*7ce0*/  LEA R8, P0, R6, UR16, 0x1 ;  /* 0x0000001006087c11 */ /* 0x000fc8000f8008ff */
[----:B------:R-:W-:-:S04]  /*7cf0*/  IADD3 R2, R7, R2, RZ ;  /* 0x0000000207027210 */ /* 0x000fc80007ffe0ff */
[----:B------:R-:W-:-:S05]  /*7d00*/  LEA.HI.X R9, R6, UR17, R2, 0x1, P0 ;  /* 0x0000001106097c11 */ /* 0x000fca00080f0c02 */
[----:B------:R2:W-:Y:S02]  /*7d10*/  STG.E.128 desc[UR10][R8.64], R20 ;  /* 0x0000001408007986 */ /* 0x0005e4000c101d0a */
.L_x_1016:
[----:B------:R-:W-:Y:S05]  /*7d20*/  BSYNC B0 ;  /* 0x0000000000007941 */ /* 0x000fea0003800000 */
.L_x_1015:
        /* <DEDUP_REMOVED lines=8> */
[----:B------:R-:W-:-:S04]  /*7db0*/  IMAD.MOV.U32 R6, RZ, RZ, R4 ;  /* 0x000000ffff067224 */ /* 0x000fc800078e0004 */
[----:B------:R-:W-:-:S04]  /*7dc0*/  IMAD.WIDE.U32 R6, R2, UR8, R6 ;  /* 0x0000000802067c25 */ /* 0x000fc8000f8e0006 */
[----:B------:R-:W-:Y:S01]  /*7dd0*/  IMAD R2, R2, UR9, R8 ;  /* 0x0000000902027c24 */ /* 0x000fe2000f8e0208 */
[----:B------:R-:W-:-:S04]  /*7de0*/  LEA R8, P0, R6, UR16, 0x1 ;  /* 0x0000001006087c11 */ /* 0x000fc8000f8008ff */
[----:B------:R-:W-:-:S04]  /*7df0*/  IADD3 R2, R7, R2, RZ ;  /* 0x0000000207027210 */ /* 0x000fc80007ffe0ff */
[----:B------:R-:W-:-:S05]  /*7e00*/  LEA.HI.X R9, R6, UR17, R2, 0x1, P0 ;  /* 0x0000001106097c11 */ /* 0x000fca00080f0c02 */
[----:B-1----:R1:W-:Y:S02]  /*7e10*/  STG.E.128 desc[UR10][R8.64], R12 ;  /* 0x0000000c08007986 */ /* 0x0023e4000c101d0a */
.L_x_1018:
[----:B------:R-:W-:Y:S05]  /*7e20*/  BSYNC B0 ;  /* 0x0000000000007941 */ /* 0x000fea0003800000 */
.L_x_1017:
        /* <DEDUP_REMOVED lines=14> */
[----:B-1----:R1:W-:Y:S02]  /*7f10*/  STG.E.128 desc[UR10][R4.64], R12 ;  /* 0x0000000c04007986 */ /* 0x0023e4000c101d0a */
.L_x_1020:
[----:B------:R-:W-:Y:S05]  /*7f20*/  BSYNC B0 ;  /* 0x0000000000007941 */ /* 0x000fea0003800000 */
.L_x_1019:
[----:B-12---:R-:W1:Y:S01]  /*7f30*/  LDS.128 R116, [R116+0xa000] ;  /* 0x00a0000074747984 */ /* 0x006e620000000c00 */
        /* <DEDUP_REMOVED lines=26> */
.L_x_1022:
[----:B------:R-:W-:Y:S05]  /*80e0*/  BSYNC B0 ;  /* 0x0000000000007941 */ /* 0x000fea0003800000 */
.L_x_1021:
        /* <DEDUP_REMOVED lines=13> */
[----:B---3--:R2:W-:Y:S02]  /*81c0*/  STG.E.128 desc[UR10][R8.64], R24 ;  /* 0x0000001808007986 */ /* 0x0085e4000c101d0a */
.L_x_1024:
[----:B------:R-:W-:Y:S05]  /*81d0*/  BSYNC B0 ;  /* 0x0000000000007941 */ /* 0x000fea0003800000 */
.L_x_1023:
        /* <DEDUP_REMOVED lines=13> */
[----:B----4-:R2:W-:Y:S02]  /*82b0*/  STG.E.128 desc[UR10][R8.64], R28 ;  /* 0x0000001c08007986 */ /* 0x0105e4000c101d0a */
.L_x_1026:
[----:B------:R-:W-:Y:S05]  /*82c0*/  BSYNC B0 ;  /* 0x0000000000007941 */ /* 0x000fea0003800000 */
.L_x_1025:
        /* <DEDUP_REMOVED lines=14> */
.L_x_983:
        /* <DEDUP_REMOVED lines=26> */
.L_x_1028:
        /* <DEDUP_REMOVED lines=23> */
.L_x_1029:
        /* <DEDUP_REMOVED lines=36> */
.L_x_1031:
[----:B------:R-:W-:Y:S05]  /*8900*/  BSYNC B0 ;  /* 0x0000000000007941 */ /* 0x000fea0003800000 */
.L_x_1030:
[----:B------:R-:W-:Y:S04]  /*8910*/  BSSY B0, `(.L_x_1032) ;  /* 0x000000e000007945 */ /* 0x000fe80003800000 */
        /* <DEDUP_REMOVED lines=12> */
[----:B------:R2:W-:Y:S02]  /*89e0*/  STG.E.128 desc[UR10][R8.64], RZ ;  /* 0x000000ff08007986 */ /* 0x0005e4000c101d0a */
.L_x_1033:
[----:B------:R-:W-:Y:S05]  /*89f0*/  BSYNC B0 ;  /* 0x0000000000007941 */ /* 0x000fea0003800000 */
.L_x_1032:
[----:B------:R-:W-:Y:S04]  /*8a00*/  BSSY B0, `(.L_x_1034) ;  /* 0x000000e000007945 */ /* 0x000fe80003800000 */
[----:B------:R-:W-:Y:S05]  /*8a10*/  @P2 BRA `(.L_x_1035) ;  /* 0x0000000000302947 */ /* 0x000fea0003800000 */
[----:B------:R-:W-:Y:S01]  /*8a20*/  IADD3 R2, P0, R0, 0x40, RZ ;  /* 0x0000004000027810 */ /* 0x000fe20007f1e0ff */
[----:B------:R-:W-:Y:S01]  /*8a30*/  ULDC.64 UR12, c[0x0][0x3f0] ;  /* 0x0000fc00000c7ab9 */ /* 0x000fe20000000a00 */
[----:B------:R-:W-:-:S03]  /*8a40*/  MOV R7, R10 ;  /* 0x0000000a00077202 */ /* 0x000fc60000000f00 */
[----:B------:R-:W-:-:S04]  /*8a50*/  IMAD.X R6, RZ, RZ, R11, P0 ;  /* 0x000000ffff067224 */ /* 0x000fc800000e060b */
[----:B-12---:R-:W-:Y:S02]  /*8a60*/  IMAD R8, R6, UR6, RZ ;  /* 0x0000000606087c24 */ /* 0x006fe4000f8e02ff */
[----:B------:R-:W-:-:S04]  /*8a70*/  IMAD.MOV.U32 R6, RZ, RZ, R4 ;  /* 0x000000ffff067224 */ /* 0x000fc800078e0004 */
[----:B------:R-:W-:-:S04]  /*8a80*/  IMAD.WIDE.U32 R6, R2, UR6, R6 ;  /* 0x0000000602067c25 */ /* 0x000fc8000f8e0006 */
[----:B------:R-:W-:Y:S01]  /*8a90*/  IMAD R2, R2, UR7, R8 ;  /* 0x0000000702027c24 */ /* 0x000fe2000f8e0208 */
[----:B------:R-:W-:-:S04]  /*8aa0*/  LEA R8, P0, R6, UR12, 0x1 ;  /* 0x0000000c06087c11 */ /* 0x000fc8000f8008ff */
[----:B------:R-:W-:-:S04]  /*8ab0*/  IADD3 R2, R2, R7, RZ ;  /* 0x0000000702027210 */ /* 0x000fc80007ffe0ff */
[----:B------:R-:W-:-:S05]  /*8ac0*/  LEA.HI.X R9, R6, UR13, R2, 0x1, P0 ;  /* 0x0000000d06097c11 */ /* 0x000fca00080f0c02 */
[----:B------:R3:W-:Y:S02]  /*8ad0*/  STG.E.128 desc[UR10][R8.64], RZ ;  /* 0x000000ff08007986 */ /* 0x0007e4000c101d0a */
.L_x_1035:
[----:B------:R-:W-:Y:S05]  /*8ae0*/  BSYNC B0 ;  /* 0x0000000000007941 */ /* 0x000fea0003800000 */
.L_x_1034:
        /* <DEDUP_REMOVED lines=14> */
.L_x_1037:
[----:B------:R-:W-:Y:S05]  /*8bd0*/  BSYNC B0 ;  /* 0x0000000000007941 */ /* 0x000fea0003800000 */
.L_x_1036:
        /* <DEDUP_REMOVED lines=23> */
[----:B-123--:R-:W-:-:S04]  /*8d50*/  LEA R8, P0, R6, UR6, 0x1 ;  /* 0x0000000606087c11 */ /* 0x00efc8000f8008ff */
[----:B------:R-:W-:-:S05]  /*8d60*/  LEA.HI.X R9, R6, UR7, R2, 0x1, P0 ;  /* 0x0000000706097c11 */ /* 0x000fca00080f0c02 */
[----:B------:R4:W-:Y:S04]  /*8d70*/  STG.E.128 desc[UR10][R8.64], RZ ;  /* 0x000000ff08007986 */ /* 0x0009e8000c101d0a */
.L_x_1039:
[----:B------:R-:W-:Y:S05]  /*8d80*/  BSYNC B0 ;  /* 0x0000000000007941 */ /* 0x000fea0003800000 */
.L_x_1038:
[----:B------:R-:W-:Y:S04]  /*8d90*/  BSSY B0, `(.L_x_1040) ;  /* 0x000000e000007945 */ /* 0x000fe80003800000 */
[----:B------:R-:W-:Y:S05]  /*8da0*/  @P3 BRA `(.L_x_1041) ;  /* 0x0000000000303947 */ /* 0x000fea0003800000 */
[----:B------:R-:W-:Y:S01]  /*8db0*/  IADD3 R2, P0, R0, 0x20, RZ ;  /* 0x0000002000027810 */ /* 0x000fe20007f1e0ff */
[----:B------:R-:W-:Y:S01]  /*8dc0*/  ULDC.64 UR6, c[0x0][0x3f8] ;  /* 0x0000fe0000067ab9 */ /* 0x000fe20000000a00 */
[----:B------:R-:W-:-:S03]  /*8dd0*/  MOV R7, R10 ;  /* 0x0000000a00077202 */ /* 0x000fc60000000f00 */
[----:B------:R-:W-:-:S04]  /*8de0*/  IMAD.X R6, RZ, RZ, R11, P0 ;  /* 0x000000ffff067224 */ /* 0x000fc800000e060b */
[----:B-1234-:R-:W-:Y:S02]  /*8df0*/  IMAD R8, R6, UR8, RZ ;  /* 0x0000000806087c24 */ /* 0x01efe4000f8e02ff */
[----:B------:R-:W-:-:S04]  /*8e00*/  IMAD.MOV.U32 R6, RZ, RZ, R4 ;  /* 0x000000ffff067224 */ /* 0x000fc800078e0004 */
[----:B------:R-:W-:-:S04]  /*8e10*/  IMAD.WIDE.U32 R6, R2, UR8, R6 ;  /* 0x0000000802067c25 */ /* 0x000fc8000f8e0006 */
[----:B------:R-:W-:Y:S01]  /*8e20*/  IMAD R2, R2, UR9, R8 ;  /* 0x0000000902027c24 */ /* 0x000fe2000f8e0208 */
[----:B------:R-:W-:-:S04]  /*8e30*/  LEA R8, P0, R6, UR6, 0x1 ;  /* 0x0000000606087c11 */ /* 0x000fc8000f8008ff */
[----:B------:R-:W-:-:S04]  /*8e40*/  IADD3 R2, R2, R7, RZ ;  /* 0x0000000702027210 */ /* 0x000fc80007ffe0ff */
[----:B------:R-:W-:-:S05]  /*8e50*/  LEA.HI.X R9, R6, UR7, R2, 0x1, P0 ;  /* 0x0000000706097c11 */ /* 0x000fca00080f0c02 */
[----:B------:R1:W-:Y:S02]  /*8e60*/  STG.E.128 desc[UR10][R8.64], RZ ;  /* 0x000000ff08007986 */ /* 0x0003e4000c101d0a */
.L_x_1041:
[----:B------:R-:W-:Y:S05]  /*8e70*/  BSYNC B0 ;  /* 0x0000000000007941 */ /* 0x000fea0003800000 */
.L_x_1040:
        /* <DEDUP_REMOVED lines=14> */
.L_x_1043:
[----:B------:R-:W-:Y:S05]  /*8f60*/  BSYNC B0 ;  /* 0x0000000000007941 */ /* 0x000fea0003800000 */
.L_x_1042:
        /* <DEDUP_REMOVED lines=13> */
.L_x_1027:
[----:B------:R-:W-:Y:S05]  /*9040*/  BSYNC B1 ;  /* 0x0000000000017941 */ /* 0x000fea0003800000 */
.L_x_978:
[----:B------:R-:W3:Y:S01]  /*9050*/  LDL R2, [R1] ;  /* 0x0000000001027983 */ /* 0x000ee20000100800 */
[----:B------:R-:W-:Y:S02]  /*9060*/  ULDC UR6, c[0x0][0xc] ;  /* 0x0000030000067ab9 */ /* 0x000fe40000000800 */
[----:B------:R-:W-:Y:S01]  /*9070*/  UIADD3 UR32, UR6, UR32, URZ ;  /* 0x0000002006207290 */ /* 0x000fe2000fffe03f */
[----:B---3--:R-:W-:-:S13]  /*9080*/  R2UR UR7, R2 ;  /* 0x00000000020772ca */ /* 0x008fda00000e0000 */
[----:B------:R-:W-:-:S06]  /*9090*/  UISETP.GE.AND UP0, UPT, UR32, UR7, UPT ;  /* 0x000000072000728c */ /* 0x000fcc000bf06270 */
[----:B------:R-:W-:-:S13]  /*90a0*/  PLOP3.LUT P0, PT, PT, PT, UP0, 0x80, 0x0 ;  /* 0x000000000000781c */ /* 0x000fda0003f0f008 */
[----:B------:R-:W-:Y:S05]  /*90b0*/  @P0 BRA `(.L_x_1044) ;  /* 0x0000000000040947 */ /* 0x000fea0003800000 */
[----:B------:R-:W-:Y:S05]  /*90c0*/  BRA `(.L_x_1045) ;  /* 0xffffff7800447947 */ /* 0x000fea000383ffff */
.L_x_1044:
[----:B------:R-:W-:Y:S05]  /*90d0*/  EXIT ;  /* 0x000000000000794d */ /* 0x000fea0003800000 */
.L_x_1046:
        /* <DEDUP_REMOVED lines=10> */
.L_x_2473:


//--------------------- .text._ZN5flash44flash_bwd_dq_dk_dv_loop_seqk_parallel_kernelI23Flash_bwd_kernel_traitsILi64ELi64ELi128ELi8ELi2ELi4ELi4ELb1ELb0EN7cutlass10bfloat16_tE19Flash_kernel_traitsILi64ELi64ELi128ELi8ES3_EELb1ELb0ELb1ELb0ELb0ELb0ELb0EEEvNS_16Flash_bwd_paramsE --------------------------
	.section	.text._ZN5flash44flash_bwd_dq_dk_dv_loop_seqk_parallel_kernelI23Flash_bwd_kernel_traitsILi64ELi64ELi128ELi8ELi2ELi4ELi4ELb1ELb0EN7cutlass10bfloat16_tE19Flash_kernel_traitsILi64ELi64ELi128ELi8ES3_EELb1ELb0ELb1ELb0ELb0ELb0ELb0EEEvNS_16Flash_bwd_paramsE,"ax",@progbits
	.align	128
        .global         _ZN5flash44flash_bwd_dq_dk_dv_loop_seqk_parallel_kernelI23Flash_bwd_kernel_traitsILi64ELi64ELi128ELi8ELi2ELi4ELi4ELb1ELb0EN7cutlass10bfloat16_tE19Flash_kernel_traitsILi64ELi64ELi128ELi8ES3_EELb1ELb0ELb1ELb0ELb0ELb0ELb0EEEvNS_16Flash_bwd_paramsE
        .type           _ZN5flash44flash_bwd_dq_dk_dv_loop_seqk_parallel_kernelI23Flash_bwd_kernel_traitsILi64ELi64ELi128ELi8ELi2ELi4ELi4ELb1ELb0EN7cutlass10bfloat16_tE19Flash_kernel_traitsILi64ELi64ELi128ELi8ES3_EELb1ELb0ELb1ELb0ELb0ELb0ELb0EEEvNS_16Flash_bwd_paramsE,@function
        .size           _ZN5flash44flash_bwd_dq_dk_dv_loop_seqk_parallel_kernelI23Flash_bwd_kernel_traitsILi64ELi64ELi128ELi8ELi2ELi4ELi4ELb1ELb0EN7cutlass10bfloat16_tE19Flash_kernel_traitsILi64ELi64ELi128ELi8ES3_EELb1ELb0ELb1ELb0ELb0ELb0ELb0EEEvNS_16Flash_bwd_paramsE,(.L_x_2474 - _ZN5flash44flash_bwd_dq_dk_dv_loop_seqk_parallel_kernelI23Flash_bwd_kernel_traitsILi64ELi64ELi128ELi8ELi2ELi4ELi4ELb1ELb0EN7cutlass10bfloat16_tE19Flash_kernel_traitsILi64ELi64ELi128ELi8ES3_EELb1ELb0ELb1ELb0ELb0ELb0ELb0EEEvNS_16Flash_bwd_paramsE)
        .other          _ZN5flash44flash_bwd_dq_dk_dv_loop_seqk_parallel_kernelI23Flash_bwd_kernel_traitsILi64ELi64ELi128ELi8ELi2ELi4ELi4ELb1ELb0EN7cutlass10bfloat16_tE19Flash_kernel_traitsILi64ELi64ELi128ELi8ES3_EELb1ELb0ELb1ELb0ELb0ELb0ELb0EEEvNS_16Flash_bwd_paramsE,@"STO_CUDA_ENTRY STV_DEFAULT"
_ZN5flash44flash_bwd_dq_dk_dv_loop_seqk_parallel_kernelI23Flash_bwd_kernel_traitsILi64ELi64ELi128ELi8ELi2ELi4ELi4ELb1ELb0EN7cutlass10bfloat16_tE19Flash_kernel_traitsILi64ELi64ELi128ELi8ES3_EELb1ELb0ELb1ELb0ELb0ELb0ELb0EEEvNS_16Flash_bwd_paramsE:
.text._ZN5flash44flash_bwd_dq_dk_dv_loop_seqk_parallel_kernelI23Flash_bwd_kernel_traitsILi64ELi64ELi128ELi8ELi2ELi4ELi4ELb1ELb0EN7cutlass10bfloat16_tE19Flash_kernel_traitsILi64ELi64ELi128ELi8ES3_EELb1ELb0ELb1ELb0ELb0ELb0ELb0EEEvNS_16Flash_bwd_paramsE:
        /* <DEDUP_REMOVED lines=14> */
[----:B------:R-:W-:Y:S01]  /*00e0*/  IMAD.MOV.U32 R196, RZ, RZ, -0x10 ;  /* 0xfffffff0ffc47424 */ /* 0x000fe200078e00ff */
        /* <DEDUP_REMOVED lines=10> */
[----:B------:R-:W-:Y:S02]  /*0190*/  LEA.HI R6, R0, R13, RZ, 0x4 ;  /* 0x0000000d00067211 */ /* 0x000fe400078f20ff */
[----:B------:R-:W-:Y:S02]  /*01a0*/  LOP3.LUT R8, R178, 0xffffffe0, RZ, 0xc0, !PT ;  /* 0xffffffe0b2087812 */ /* 0x000fe400078ec0ff */
[----:B------:R-:W-:-:S02]  /*01b0*/  LOP3.LUT R4, R5, 0x7ffffffc, RZ, 0xc0, !PT ;  /* 0x7ffffffc05047812 */ /* 0x000fc400078ec0ff */
[----:B------:R-:W-:Y:S01]  /*01c0*/  LOP3.LUT R9, R14, 0xfffffff8, RZ, 0xc0, !PT ;  /* 0xfffffff80e097812 */ /* 0x000fe200078ec0ff */
[C---:B------:R-:W-:Y:S01]  /*01d0*/  IMAD.IADD R8, R13.reuse, 0x1, -R8 ;  /* 0x000000010d087824 */ /* 0x040fe200078e0a08 */
[----:B------:R-:W-:Y:S01]  /*01e0*/  LOP3.LUT R2, R6, 0xfffffff0, RZ, 0xc0, !PT ;  /* 0xfffffff006027812 */ /* 0x000fe200078ec0ff */
[C---:B------:R-:W-:Y:S01]  /*01f0*/  IMAD.IADD R4, R13.reuse, 0x1, -R4 ;  /* 0x000000010d047824 */ /* 0x040fe200078e0a04 */
[--C-:B------:R-:W-:Y:S01]  /*0200*/  SHF.R.S32.HI R11, RZ, 0x5, R178.reuse ;  /* 0x00000005ff0b7819 */ /* 0x100fe200000114b2 */
[----:B------:R-:W-:Y:S01]  /*0210*/  IMAD.IADD R9, R13, 0x1, -R9 ;  /* 0x000000010d097824 */ /* 0x000fe200078e0a09 */
[----:B------:R-:W-:Y:S01]  /*0220*/  SHF.R.S32.HI R3, RZ, 0x1f, R178 ;  /* 0x0000001fff037819 */ /* 0x000fe200000114b2 */
[----:B------:R-:W-:Y:S01]  /*0230*/  IMAD.SHL.U32 R4, R4, 0x2, RZ ;  /* 0x0000000204047824 */ /* 0x000fe200078e00ff */
[CC--:B------:R-:W-:Y:S01]  /*0240*/  LEA.HI R179, R0.reuse, R13.reuse, RZ, 0x6 ;  /* 0x0000000d00b37211 */ /* 0x0c0fe200078f30ff */
[----:B------:R-:W-:Y:S01]  /*0250*/  IMAD.SHL.U32 R182, R9, 0x8, RZ ;  /* 0x0000000809b67824 */ /* 0x000fe200078e00ff */
[----:B------:R-:W-:Y:S01]  /*0260*/  LEA.HI R0, R0, R13, RZ, 0x7 ;  /* 0x0000000d00007211 */ /* 0x000fe200078f38ff */
[----:B------:R-:W-:Y:S01]  /*0270*/  IMAD.IADD R13, R13, 0x1, -R2 ;  /* 0x000000010d0d7824 */ /* 0x000fe200078e0a02 */
[----:B------:R-:W-:-:S02]  /*0280*/  SHF.R.S32.HI R2, RZ, 0x4, R6 ;  /* 0x00000004ff027819 */ /* 0x000fc40000011406 */
[----:B------:R-:W-:Y:S02]  /*0290*/  LEA.HI R3, R3, R11, RZ, 0x2 ;  /* 0x0000000b03037211 */ /* 0x000fe400078f10ff */
[----:B------:R-:W-:Y:S02]  /*02a0*/  LEA.HI R6, R6, R2, RZ, 0x1 ;  /* 0x0000000206067211 */ /* 0x000fe400078f08ff */
[----:B------:R-:W-:Y:S02]  /*02b0*/  LOP3.LUT R3, R3, 0xfffffffc, RZ, 0xc0, !PT ;  /* 0xfffffffc03037812 */ /* 0x000fe400078ec0ff */
[--C-:B------:R-:W-:Y:S02]  /*02c0*/  SHF.R.S32.HI R10, RZ, 0x2, R5.reuse ;  /* 0x00000002ff0a7819 */ /* 0x100fe40000011405 */
[----:B------:R-:W-:Y:S01]  /*02d0*/  SHF.R.S32.HI R5, RZ, 0x1f, R5 ;  /* 0x0000001fff057819 */ /* 0x000fe20000011405 */
[----:B------:R-:W-:Y:S01]  /*02e0*/  IMAD.IADD R3, R11, 0x1, -R3 ;  /* 0x000000010b037824 */ /* 0x000fe200078e0a03 */
[----:B------:R-:W-:-:S02]  /*02f0*/  SHF.R.S32.HI R180, RZ, 0x3, R14 ;  /* 0x00000003ffb47819 */ /* 0x000fc4000001140e */
[----:B------:R-:W-:Y:S01]  /*0300*/  LOP3.LUT R6, R6, 0xfffffffe, RZ, 0xc0, !PT ;  /* 0xfffffffe06067812 */ /* 0x000fe200078ec0ff */
[----:B------:R-:W-:Y:S01]  /*0310*/  IMAD.SHL.U32 R170, R3, 0x10, RZ ;  /* 0x0000001003aa7824 */ /* 0x000fe200078e00ff */
[C---:B------:R-:W-:Y:S01]  /*0320*/  LOP3.LUT P4, RZ, R9.reuse, 0x2, RZ, 0xc0, !PT ;  /* 0x0000000209ff7812 */ /* 0x040fe2000788c0ff */
[----:B------:R-:W-:Y:S01]  /*0330*/  IMAD.SHL.U32 R7, R180, 0x40, RZ ;  /* 0x00000040b4077824 */ /* 0x000fe200078e00ff */
[C---:B------:R-:W-:Y:S01]  /*0340*/  LOP3.LUT P3, RZ, R9.reuse, 0x4, RZ, 0xc0, !PT ;  /* 0x0000000409ff7812 */ /* 0x040fe2000786c0ff */
[----:B------:R-:W-:Y:S01]  /*0350*/  IMAD.SHL.U32 R9, R9, 0x40, RZ ;  /* 0x0000004009097824 */ /* 0x000fe200078e00ff */
[----:B------:R-:W-:Y:S01]  /*0360*/  LEA.HI R5, R5, R10, RZ, 0x3 ;  /* 0x0000000a05057211 */ /* 0x000fe200078f18ff */
[----:B------:R-:W-:Y:S01]  /*0370*/  IMAD.IADD R6, R2, 0x1, -R6 ;  /* 0x0000000102067824 */ /* 0x000fe200078e0a06 */
[----:B------:R-:W-:Y:S02]  /*0380*/  SHF.R.S32.HI R2, RZ, 0x1f, R8 ;  /* 0x0000001fff027819 */ /* 0x000fe40000011408 */
[----:B------:R-:W-:Y:S01]  /*0390*/  LOP3.LUT R9, R9, 0x1c0, RZ, 0xc0, !PT ;  /* 0x000001c009097812 */ /* 0x000fe200078ec0ff */
[----:B------:R-:W-:Y:S01]  /*03a0*/  IMAD.SHL.U32 R172, R6, 0x10, RZ ;  /* 0x0000001006ac7824 */ /* 0x000fe200078e00ff */
[----:B------:R-:W-:-:S02]  /*03b0*/  LOP3.LUT R5, R5, 0xfffffff8, RZ, 0xc0, !PT ;  /* 0xfffffff805057812 */ /* 0x000fc400078ec0ff */
[----:B------:R-:W-:Y:S02]  /*03c0*/  LEA.HI R178, R178, R11, RZ, 0x1 ;  /* 0x0000000bb2b27211 */ /* 0x000fe400078f08ff */
[----:B------:R-:W-:Y:S01]  /*03d0*/  LOP3.LUT R7, R7, 0x1c0, RZ, 0xc0, !PT ;  /* 0x000001c007077812 */ /* 0x000fe200078ec0ff */
[----:B------:R-:W-:Y:S01]  /*03e0*/  IMAD.IADD R5, R10, 0x1, -R5 ;  /* 0x000000010a057824 */ /* 0x000fe200078e0a05 */
[----:B------:R-:W-:Y:S01]  /*03f0*/  LEA.HI R2, R2, R8, RZ, 0x2 ;  /* 0x0000000802027211 */ /* 0x000fe200078f10ff */
[C---:B------:R-:W-:Y:S01]  /*0400*/  IMAD.SHL.U32 R10, R6.reuse, 0x200, RZ ;  /* 0x00000200060a7824 */ /* 0x040fe200078e00ff */
[----:B------:R-:W-:Y:S01]  /*0410*/  LOP3.LUT R170, R9, 0x30, R170, 0xf8, !PT ;  /* 0x0000003009aa7812 */ /* 0x000fe200078ef8aa */
[----:B------:R-:W-:Y:S01]  /*0420*/  IMAD.SHL.U32 R6, R6, 0x8, RZ ;  /* 0x0000000806067824 */ /* 0x000fe200078e00ff */
[----:B------:R-:W-:Y:S02]  /*0430*/  SHF.R.S32.HI R8, RZ, 0x1f, R13 ;  /* 0x0000001fff087819 */ /* 0x000fe4000001140d */
[----:B------:R-:W-:-:S02]  /*0440*/  LOP3.LUT R178, R178, 0xfffffffe, RZ, 0xc0, !PT ;  /* 0xfffffffeb2b27812 */ /* 0x000fc400078ec0ff */
[----:B------:R-:W-:Y:S02]  /*0450*/  SHF.R.U32.HI R186, RZ, 0x3, R7 ;  /* 0x00000003ffba7819 */ /* 0x000fe40000011607 */
[----:B------:R-:W-:Y:S01]  /*0460*/  SHF.R.S32.HI R179, RZ, 0x6, R179 ;  /* 0x00000006ffb37819 */ /* 0x000fe200000114b3 */
[----:B------:R-:W-:Y:S01]  /*0470*/  IMAD.IADD R178, R11, 0x1, -R178 ;  /* 0x000000010bb27824 */ /* 0x000fe200078e0ab2 */
[----:B------:R-:W-:Y:S02]  /*0480*/  LOP3.LUT R165, R9, 0x8, R14, 0xf8, !PT ;  /* 0x0000000809a57812 */ /* 0x000fe400078ef80e */
[----:B------:R-:W-:Y:S01]  /*0490*/  LOP3.LUT R7, R7, 0x38, R182, 0xf8, !PT ;  /* 0x0000003807077812 */ /* 0x000fe200078ef8b6 */
[----:B------:R-:W-:Y:S01]  /*04a0*/  IMAD R12, R179, 0x800, R10 ;  /* 0x00000800b30c7824 */ /* 0x000fe200078e020a */
[----:B------:R-:W-:Y:S02]  /*04b0*/  SHF.R.U32.HI R9, RZ, 0x3, R9 ;  /* 0x00000003ff097819 */ /* 0x000fe40000011609 */
[----:B------:R-:W-:-:S02]  /*04c0*/  LOP3.LUT R170, R170, 0x8, R14, 0xf8, !PT ;  /* 0x00000008aaaa7812 */ /* 0x000fc400078ef80e */
[----:B------:R-:W-:Y:S02]  /*04d0*/  LEA.HI R8, R8, R13, RZ, 0x3 ;  /* 0x0000000d08087211 */ /* 0x000fe400078f18ff */
[----:B------:R-:W-:Y:S02]  /*04e0*/  LOP3.LUT R186, R7, R186, RZ, 0x3c, !PT ;  /* 0x000000ba07ba7212 */ /* 0x000fe400078e3cff */
[----:B------:R-:W-:Y:S01]  /*04f0*/  LOP3.LUT R170, R10, R170, R9, 0xf6, !PT ;  /* 0x000000aa0aaa7212 */ /* 0x000fe200078ef609 */
[C---:B------:R-:W-:Y:S01]  /*0500*/  IMAD.SHL.U32 R10, R5.reuse, 0x40, RZ ;  /* 0x00000040050a7824 */ /* 0x040fe200078e00ff */
[C---:B------:R-:W-:Y:S01]  /*0510*/  LOP3.LUT R7, R8.reuse, 0xfffffff8, RZ, 0xc0, !PT ;  /* 0xfffffff808077812 */ /* 0x040fe200078ec0ff */
[----:B------:R-:W-:Y:S01]  /*0520*/  IMAD.SHL.U32 R8, R8, 0x40, RZ ;  /* 0x0000004008087824 */ /* 0x000fe200078e00ff */
[----:B------:R-:W-:Y:S01]  /*0530*/  LOP3.LUT R11, R5, 0x1, RZ, 0xc0, !PT ;  /* 0x00000001050b7812 */ /* 0x000fe200078ec0ff */
[----:B------:R-:W-:Y:S01]  /*0540*/  IMAD R186, R179, 0x200, R186 ;  /* 0x00000200b3ba7824 */ /* 0x000fe200078e02ba */
[----:B------:R-:W-:Y:S01]  /*0550*/  LOP3.LUT R165, R165, R9, RZ, 0x3c, !PT ;  /* 0x00000009a5a57212 */ /* 0x000fe200078e3cff */
[----:B------:R-:W-:Y:S01]  /*0560*/  IMAD.SHL.U32 R9, R179, 0x20, RZ ;  /* 0x00000020b3097824 */ /* 0x000fe200078e00ff */
[----:B------:R-:W-:Y:S01]  /*0570*/  ISETP.NE.U32.AND P0, PT, R11, 0x1, PT ;  /* 0x000000010b00780c */ /* 0x000fe20003f05070 */
[----:B------:R-:W-:Y:S01]  /*0580*/  IMAD.IADD R7, R13, 0x1, -R7 ;  /* 0x000000010d077824 */ /* 0x000fe200078e0a07 */
[----:B------:R-:W-:Y:S01]  /*0590*/  SHF.R.S32.HI R0, RZ, 0x7, R0 ;  /* 0x00000007ff007819 */ /* 0x000fe20000011400 */
[----:B------:R-:W-:Y:S01]  /*05a0*/  IMAD.IADD R165, R12, 0x1, R165 ;  /* 0x000000010ca57824 */ /* 0x000fe200078e02a5 */
[----:B------:R-:W-:Y:S01]  /*05b0*/  LOP3.LUT R10, R10, 0x1c0, RZ, 0xc0, !PT ;  /* 0x000001c00a0a7812 */ /* 0x000fe200078ec0ff */
[----:B------:R-:W-:Y:S01]  /*05c0*/  IMAD.SHL.U32 R7, R7, 0x40, RZ ;  /* 0x0000004007077824 */ /* 0x000fe200078e00ff */
[----:B------:R-:W-:Y:S01]  /*05d0*/  R2P PR, R5, 0x6 ;  /* 0x0000000605007804 */ /* 0x000fe20000000000 */
[C---:B------:R-:W-:Y:S01]  /*05e0*/  IMAD.SHL.U32 R188, R0.reuse, 0x8, RZ ;  /* 0x0000000800bc7824 */ /* 0x040fe200078e00ff */
[----:B------:R-:W-:Y:S01]  /*05f0*/  SHF.R.U32.HI R5, RZ, 0x3, R10 ;  /* 0x00000003ff057819 */ /* 0x000fe2000001160a */
[--C-:B------:R-:W-:Y:S01]  /*0600*/  IMAD R0, R0, 0x1000, R4.reuse ;  /* 0x0000100000007824 */ /* 0x100fe200078e0204 */
[----:B------:R-:W-:Y:S01]  /*0610*/  LOP3.LUT R9, R10, 0x20, R9, 0xf8, !PT ;  /* 0x000000200a097812 */ /* 0x000fe200078ef809 */
[----:B------:R-:W-:Y:S01]  /*0620*/  IMAD R4, R3, 0x400, R4 ;  /* 0x0000040003047824 */ /* 0x000fe200078e0204 */
[----:B------:R-:W-:Y:S01]  /*0630*/  LOP3.LUT R188, R188, 0x8, RZ, 0xc0, !PT ;  /* 0x00000008bcbc7812 */ /* 0x000fe200078ec0ff */
[----:B------:R-:W-:Y:S01]  /*0640*/  IMAD R0, R178, 0x400, R0 ;  /* 0x00000400b2007824 */ /* 0x000fe200078e0200 */
[----:B------:R-:W-:-:S02]  /*0650*/  LOP3.LUT R9, R9, R5, RZ, 0x3c, !PT ;  /* 0x0000000509097212 */ /* 0x000fc400078e3cff */
[----:B------:R-:W-:Y:S02]  /*0660*/  LOP3.LUT R7, R7, 0x1c0, RZ, 0xc0, !PT ;  /* 0x000001c007077812 */ /* 0x000fe400078ec0ff */
[----:B------:R-:W-:Y:S01]  /*0670*/  LOP3.LUT R172, R188, 0x10, R172, 0xf8, !PT ;  /* 0x00000010bcac7812 */ /* 0x000fe200078ef8ac */
[----:B------:R-:W-:Y:S01]  /*0680*/  IMAD.IADD R189, R9, 0x1, R0 ;  /* 0x0000000109bd7824 */ /* 0x000fe200078e0200 */
[--C-:B------:R-:W-:Y:S02]  /*0690*/  SHF.R.U32.HI R171, RZ, 0x3, R7.reuse ;  /* 0x00000003ffab7819 */ /* 0x100fe40000011607 */
[----:B------:R-:W-:Y:S02]  /*06a0*/  LOP3.LUT R6, R7, 0x8, R6, 0xf8, !PT ;  /* 0x0000000807067812 */ /* 0x000fe400078ef806 */
[----:B------:R-:W-:Y:S02]  /*06b0*/  LOP3.LUT R0, R8, 0xfffffe00, RZ, 0xc0, !PT ;  /* 0xfffffe0008007812 */ /* 0x000fe400078ec0ff */
[----:B------:R-:W-:-:S02]  /*06c0*/  LOP3.LUT R172, R171, R172, R7, 0x1e, !PT ;  /* 0x000000acabac7212 */ /* 0x000fc400078e1e07 */
[----:B------:R-:W-:Y:S01]  /*06d0*/  LOP3.LUT R171, R6, R171, RZ, 0x3c, !PT ;  /* 0x000000ab06ab7212 */ /* 0x000fe200078e3cff */
[----:B------:R-:W-:Y:S01]  /*06e0*/  IMAD R173, R178, 0x400, R0 ;  /* 0x00000400b2ad7824 */ /* 0x000fe200078e0200 */
[----:B------:R-:W-:Y:S01]  /*06f0*/  LOP3.LUT R188, R5, R10, R188, 0x1e, !PT ;  /* 0x0000000a05bc7212 */ /* 0x000fe200078e1ebc */
[----:B------:R-:W-:Y:S01]  /*0700*/  IMAD R3, R3, 0x400, R0 ;  /* 0x0000040003037824 */ /* 0x000fe200078e0200 */
[----:B------:R-:W-:Y:S01]  /*0710*/  SHF.R.S32.HI R185, RZ, 0x2, R2 ;  /* 0x00000002ffb97819 */ /* 0x000fe20000011402 */
[----:B------:R-:W-:Y:S01]  /*0720*/  IMAD.IADD R173, R173, 0x1, R171 ;  /* 0x00000001adad7824 */ /* 0x000fe200078e02ab */
[----:B------:R-:W-:Y:S01]  /*0730*/  SEL R2, R195, 0xffffffe0, !P4 ;  /* 0xffffffe0c3027807 */ /* 0x000fe20006000000 */
[----:B------:R-:W-:Y:S01]  /*0740*/  IMAD.IADD R188, R4, 0x1, R188 ;  /* 0x0000000104bc7824 */ /* 0x000fe200078e02bc */
[----:B------:R-:W-:Y:S01]  /*0750*/  LOP3.LUT R172, R172, R0, RZ, 0xfc, !PT ;  /* 0x00000000acac7212 */ /* 0x000fe200078efcff */
[----:B------:R-:W-:Y:S01]  /*0760*/  IMAD.IADD R171, R171, 0x1, R3 ;  /* 0x00000001abab7824 */ /* 0x000fe200078e0203 */
[----:B------:R-:W-:Y:S01]  /*0770*/  LEA R165, R165, UR6, 0x1 ;  /* 0x00000006a5a57c11 */ /* 0x000fe2000f8e08ff */
[----:B------:R-:W-:Y:S01]  /*0780*/  IMAD.MOV.U32 R3, RZ, RZ, 0x40 ;  /* 0x00000040ff037424 */ /* 0x000fe200078e00ff */
[----:B------:R-:W-:Y:S01]  /*0790*/  LEA R188, R188, UR4, 0x1 ;  /* 0x00000004bcbc7c11 */ /* 0x000fe2000f8e08ff */
[----:B------:R-:W-:Y:S01]  /*07a0*/  IMAD.SHL.U32 R169, R172, 0x2, RZ ;  /* 0x00000002aca97824 */ /* 0x000fe200078e00ff */
[----:B------:R-:W-:Y:S01]  /*07b0*/  SEL R195, R195, 0xffffffe0, !P1 ;  /* 0xffffffe0c3c37807 */ /* 0x000fe20004800000 */
[--C-:B------:R-:W-:Y:S01]  /*07c0*/  IMAD.IADD R164, R2, 0x1, R165.reuse ;  /* 0x0000000102a47824 */ /* 0x100fe200078e02a5 */
[----:B------:R-:W-:Y:S01]  /*07d0*/  SEL R3, R3, 0xffffffc0, !P3 ;  /* 0xffffffc003037807 */ /* 0x000fe20005800000 */
[C---:B------:R-:W-:Y:S01]  /*07e0*/  VIADD R190, R188.reuse, 0x40 ;  /* 0x00000040bcbe7836 */ /* 0x040fe20000000000 */
[----:B------:R-:W-:Y:S01]  /*07f0*/  LEA R189, R189, UR6, 0x1 ;  /* 0x00000006bdbd7c11 */ /* 0x000fe2000f8e08ff */
[----:B------:R-:W-:Y:S01]  /*0800*/  @P2 VIADD R190, R188, 0xffffffc0 ;  /* 0xffffffc0bcbe2836 */ /* 0x000fe20000000000 */
[----:B------:R-:W-:Y:S01]  /*0810*/  SEL R196, R196, 0x10, !P0 ;  /* 0x00000010c4c47807 */ /* 0x000fe20004000000 */
[----:B------:R-:W-:Y:S01]  /*0820*/  IMAD.IADD R3, R3, 0x1, R165 ;  /* 0x0000000103037824 */ /* 0x000fe200078e02a5 */
[----:B------:R-:W-:Y:S01]  /*0830*/  LEA R170, R170, UR6, 0x1 ;  /* 0x00000006aaaa7c11 */ /* 0x000fe2000f8e08ff */
[----:B------:R-:W-:Y:S01]  /*0840*/  IMAD.IADD R193, R189, 0x1, R195 ;  /* 0x00000001bdc17824 */ /* 0x000fe200078e02c3 */
[----:B------:R-:W-:Y:S01]  /*0850*/  LEA R171, R171, UR5, 0x1 ;  /* 0x00000005abab7c11 */ /* 0x000fe2000f8e08ff */
[----:B------:R-:W-:-:S02]  /*0860*/  VIADD R191, R188, 0x420 ;  /* 0x00000420bcbf7836 */ /* 0x000fc40000000000 */
[----:B------:R-:W-:Y:S02]  /*0870*/  IMAD.IADD R194, R189, 0x1, R196 ;  /* 0x00000001bdc27824 */ /* 0x000fe400078e02c4 */
[----:B------:R-:W-:Y:S02]  /*0880*/  IMAD.IADD R192, R195, 0x1, R188 ;  /* 0x00000001c3c07824 */ /* 0x000fe400078e02bc */
[----:B------:R-:W-:Y:S02]  /*0890*/  IMAD R185, R178, 0x10, R185 ;  /* 0x00000010b2b97824 */ /* 0x000fe400078e02b9 */
[----:B------:R-:W-:Y:S02]  /*08a0*/  IMAD.IADD R2, R2, 0x1, R3 ;  /* 0x0000000102027824 */ /* 0x000fe400078e0203 */
[----:B------:R-:W-:Y:S02]  /*08b0*/  @P1 VIADD R191, R188, 0x3e0 ;  /* 0x000003e0bcbf1836 */ /* 0x000fe40000000000 */
[----:B------:R-:W-:-:S02]  /*08c0*/  IMAD.IADD R196, R196, 0x1, R193 ;  /* 0x00000001c4c47824 */ /* 0x000fc400078e02c1 */
[----:B------:R-:W-:Y:S02]  /*08d0*/  IMAD.IADD R195, R195, 0x1, R190 ;  /* 0x00000001c3c37824 */ /* 0x000fe400078e02be */
[----:B---34-:R-:W-:-:S07]  /*08e0*/  VIADD R169, R169, UR4 ;  /* 0x00000004a9a97c36 */ /* 0x018fce0008000000 */
.L_x_1117:
[----:B-1----:R-:W1:Y:S01]  /*08f0*/  LDC.64 R6, c[0x0][0x2f0] ;  /* 0x0000bc00ff067b82 */ /* 0x002e620000000a00 */
[C---:B--2---:R-:W-:Y:S01]  /*0900*/  IMAD.SHL.U32 R10, R184.reuse, 0x4, RZ ;  /* 0x00000004b80a7824 */ /* 0x044fe200078e00ff */
        /* <DEDUP_REMOVED lines=10> */
[----:B--2---:R-:W-:-:S04]  /*09b0*/  ISETP.NE.U32.AND P2, PT, R4, RZ, PT ;  /* 0x000000ff0400720c */ /* 0x004fc80003f45070 */
[----:B------:R-:W-:-:S05]  /*09c0*/  ISETP.NE.AND.EX P2, PT, R5, RZ, PT, P2 ;  /* 0x000000ff0500720c */ /* 0x000fca0003f45320 */
[----:B------:R-:W2:Y:S04]  /*09d0*/  @P5 LDG.E R31, desc[UR16][R6.64] ;  /* 0x00000010061f5981 */ /* 0x000ea8000c1e1900 */
[----:B------:R1:W2:Y:S01]  /*09e0*/  @P5 LDG.E R226, desc[UR16][R6.64+0x4] ;  /* 0x0000041006e25981 */ /* 0x0002a2000c1e1900 */
[C---:B----4-:R-:W-:Y:S01]  /*09f0*/  @P3 IADD3 R12, P1, R10.reuse, UR12, RZ ;  /* 0x0000000c0a0c3c10 */ /* 0x050fe2000ff3e0ff */
[----:B------:R-:W-:Y:S01]  /*0a00*/  IMAD.MOV.U32 R225, RZ, RZ, RZ ;  /* 0x000000ffffe17224 */ /* 0x000fe200078e00ff */
[----:B------:R-:W3:Y:S01]  /*0a10*/  LDC.U8 R9, c[0x0][0x3c2] ;  /* 0x0000f080ff097b82 */ /* 0x000ee20000000000 */
[----:B------:R-:W-:Y:S02]  /*0a20*/  @P2 IADD3 R4, P0, R10, R4, RZ ;  /* 0x000000040a042210 */ /* 0x000fe40007f1e0ff */
[----:B------:R-:W-:-:S03]  /*0a30*/  @P3 IADD3.X R13, R8, UR13, RZ, P1, !PT ;  /* 0x0000000d080d3c10 */ /* 0x000fc60008ffe4ff */
[----:B------:R-:W-:Y:S02]  /*0a40*/  @P2 IMAD.X R5, R8, 0x1, R5, P0 ;  /* 0x0000000108052824 */ /* 0x000fe400000e0605 */
[----:B------:R-:W4:Y:S04]  /*0a50*/  @P3 LDG.E R225, desc[UR16][R12.64] ;  /* 0x000000100ce13981 */ /* 0x000f28000c1e1900 */
[----:B------:R3:W4:Y:S01]  /*0a60*/  @P2 LDG.E R224, desc[UR16][R4.64] ;  /* 0x0000001004e02981 */ /* 0x000722000c1e1900 */
[----:B-1----:R-:W1:Y:S01]  /*0a70*/  LDC.64 R6, c[0x0][0x2f8] ;  /* 0x0000be00ff067b82 */ /* 0x002e620000000a00 */
[----:B---3--:R-:W-:-:S07]  /*0a80*/  ISETP.NE.AND P3, PT, R9, RZ, PT ;  /* 0x000000ff0900720c */ /* 0x008fce0003f65270 */
[----:B------:R-:W3:Y:S01]  /*0a90*/  @!P2 LDC.64 R4, c[0x0][0x318] ;  /* 0x0000c600ff04ab82 */ /* 0x000ee20000000a00 */
[----:B-1----:R-:W-:-:S04]  /*0aa0*/  ISETP.EQ.U32.AND P1, PT, R6, RZ, PT ;  /* 0x000000ff0600720c */ /* 0x002fc80003f22070 */
[----:B------:R-:W-:Y:S02]  /*0ab0*/  ISETP.EQ.OR.EX P1, PT, R7, RZ, !P3, P1 ;  /* 0x000000ff0700720c */ /* 0x000fe40005f22710 */
[----:B------:R-:W-:Y:S01]  /*0ac0*/  IADD3 R10, P0, R10, R6, RZ ;  /* 0x000000060a0a7210 */ /* 0x000fe20007f1e0ff */
[----:B------:R-:W-:-:S04]  /*0ad0*/  IMAD.MOV.U32 R227, RZ, RZ, -0x1 ;  /* 0xffffffffffe37424 */ /* 0x000fc800078e00ff */
[----:B------:R-:W-:Y:S02]  /*0ae0*/  IMAD.X R11, R8, 0x1, R7, P0 ;  /* 0x00000001080b7824 */ /* 0x000fe400000e0607 */
[----:B------:R-:W1:Y:S01]  /*0af0*/  @!P2 LDC R8, c[0x0][0x2cc] ;  /* 0x0000b300ff08ab82 */ /* 0x000e620000000800 */
[----:B---3--:R-:W-:-:S03]  /*0b00*/  @!P2 ISETP.NE.U32.AND P0, PT, R4, RZ, PT ;  /* 0x000000ff0400a20c */ /* 0x008fc60003f05070 */
        /* <DEDUP_REMOVED lines=13> */
.L_x_1047:
[----:B------:R-:W-:Y:S01]  /*0be0*/  IMAD.SHL.U32 R203, R187, 0x80, RZ ;  /* 0x00000080bbcb7824 */ /* 0x000fe200078e00ff */
[----:B-----5:R-:W-:-:S04]  /*0bf0*/  @!P2 IADD3 R224, R8, R4, -R225 ;  /* 0x0000000408e0a210 */ /* 0x020fc80007ffe8e1 */
[----:B------:R-:W-:-:S13]  /*0c00*/  ISETP.GT.AND P0, PT, R224, R203, PT ;  /* 0x000000cbe000720c */ /* 0x000fda0003f04270 */
[----:B------:R-:W-:Y:S05]  /*0c10*/  @!P0 BRA `(.L_x_1048) ;  /* 0x0000008400588947 */ /* 0x000fea0003800000 */
[----:B------:R-:W3:Y:S01]  /*0c20*/  LDC R6, c[0x0][0x278] ;  /* 0x00009e00ff067b82 */ /* 0x000ee20000000800 */
[----:B--2---:R-:W-:Y:S01]  /*0c30*/  IABS R11, R181 ;  /* 0x000000b5000b7213 */ /* 0x004fe20000000000 */
[----:B-1----:R-:W-:Y:S01]  /*0c40*/  VIADD R14, R226, 0x3f ;  /* 0x0000003fe20e7836 */ /* 0x002fe20000000000 */
[----:B------:R-:W-:Y:S01]  /*0c50*/  ISETP.NE.AND P0, PT, R227, -0x1, PT ;  /* 0xffffffffe300780c */ /* 0x000fe20003f05270 */
[----:B------:R-:W1:Y:S01]  /*0c60*/  S2R R21, SR_CTAID.X ;  /* 0x0000000000157919 */ /* 0x000e620000002500 */
[----:B------:R-:W-:Y:S02]  /*0c70*/  ISETP.NE.AND P2, PT, R31, -0x1, PT ;  /* 0xffffffff1f00780c */ /* 0x000fe40003f45270 */
[----:B------:R-:W-:Y:S01]  /*0c80*/  SHF.R.S32.HI R13, RZ, 0x1f, R14 ;  /* 0x0000001fff0d7819 */ /* 0x000fe2000001140e */
[----:B------:R-:W2:Y:S03]  /*0c90*/  LDC.64 R4, c[0x0][0x228] ;  /* 0x00008a00ff047b82 */ /* 0x000ea60000000a00 */
[----:B------:R-:W-:-:S04]  /*0ca0*/  LEA.HI R13, R13, R14, RZ, 0x6 ;  /* 0x0000000e0d0d7211 */ /* 0x000fc800078f30ff */
[----:B------:R-:W-:Y:S01]  /*0cb0*/  SHF.R.S32.HI R13, RZ, 0x6, R13 ;  /* 0x00000006ff0d7819 */ /* 0x000fe2000001140d */
[----:B------:R-:W4:Y:S01]  /*0cc0*/  LDC R10, c[0x0][0x394] ;  /* 0x0000e500ff0a7b82 */ /* 0x000f220000000800 */
[----:B------:R-:W-:Y:S01]  /*0cd0*/  @P0 IMAD.IADD R34, R225, 0x1, R227 ;  /* 0x00000001e1220824 */ /* 0x000fe200078e02e3 */
[----:B---3--:R-:W-:-:S06]  /*0ce0*/  IABS R7, R6 ;  /* 0x0000000600077213 */ /* 0x008fcc0000000000 */
[----:B------:R-:W3:Y:S01]  /*0cf0*/  LDC R20, c[0x0][0x2d4] ;  /* 0x0000b500ff147b82 */ /* 0x000ee20000000800 */
[----:B------:R-:W5:Y:S01]  /*0d00*/  I2F.RP R8, R7 ;  /* 0x0000000700087306 */ /* 0x000f620000209400 */
[----:B--2---:R-:W-:-:S06]  /*0d10*/  IMAD R25, R0, R4, RZ ;  /* 0x0000000400197224 */ /* 0x004fcc00078e02ff */
[----:B------:R-:W2:Y:S01]  /*0d20*/  LDC R209, c[0x0][0x2dc] ;  /* 0x0000b700ffd17b82 */ /* 0x000ea20000000800 */
[----:B------:R-:W-:-:S04]  /*0d30*/  IMAD.WIDE.U32 R26, R184, R4, RZ ;  /* 0x00000004b81a7225 */ /* 0x000fc800078e00ff */
[----:B------:R-:W-:-:S03]  /*0d40*/  IMAD R25, R184, R5, R25 ;  /* 0x00000005b8197224 */ /* 0x000fc600078e0219 */
[----:B------:R-:W2:Y:S01]  /*0d50*/  LDC R16, c[0x0][0x270] ;  /* 0x00009c00ff107b82 */ /* 0x000ea20000000800 */
[----:B-----5:R-:W5:Y:S01]  /*0d60*/  MUFU.RCP R8, R8 ;  /* 0x0000000800087308 */ /* 0x020f620000001000 */
[----:B------:R-:W-:-:S06]  /*0d70*/  IADD3 R25, R27, R25, RZ ;  /* 0x000000191b197210 */ /* 0x000fcc0007ffe0ff */
[----:B------:R-:W1:Y:S01]  /*0d80*/  LDC.U8 R4, c[0x0][0x3d8] ;  /* 0x0000f600ff047b82 */ /* 0x000e620000000000 */
[----:B---3--:R-:W-:Y:S01]  /*0d90*/  SHF.R.S32.HI R5, RZ, 0x1f, R20 ;  /* 0x0000001fff057819 */ /* 0x008fe20000011414 */
[----:B------:R-:W-:-:S04]  /*0da0*/  IMAD.WIDE.U32 R32, R184, R20, RZ ;  /* 0x00000014b8207225 */ /* 0x000fc800078e00ff */
[----:B------:R-:W-:Y:S02]  /*0db0*/  IMAD R5, R5, R184, RZ ;  /* 0x000000b805057224 */ /* 0x000fe400078e02ff */
[----:B------:R-:W3:Y:S02]  /*0dc0*/  LDC R22, c[0x0][0x2c4] ;  /* 0x0000b100ff167b82 */ /* 0x000ee40000000800 */
[----:B------:R-:W-:Y:S01]  /*0dd0*/  IMAD R5, R0, R20, R5 ;  /* 0x0000001400057224 */ /* 0x000fe200078e0205 */
[----:B-----5:R-:W-:-:S04]  /*0de0*/  IADD3 R8, R8, 0xffffffe, RZ ;  /* 0x0ffffffe08087810 */ /* 0x020fc80007ffe0ff */
[----:B------:R-:W5:Y:S01]  /*0df0*/  F2I.FTZ.U32.TRUNC.NTZ R9, R8 ;  /* 0x0000000800097305 */ /* 0x000f62000021f000 */
[----:B--2---:R-:W-:Y:S01]  /*0e00*/  IMAD.WIDE R36, R209, R16, RZ ;  /* 0x00000010d1247225 */ /* 0x004fe200078e02ff */
[----:B------:R-:W-:Y:S01]  /*0e10*/  IADD3 R5, R33, R5, RZ ;  /* 0x0000000521057210 */ /* 0x000fe20007ffe0ff */
[----:B------:R-:W2:Y:S02]  /*0e20*/  LDC.U8 R23, c[0x0][0x480] ;  /* 0x00012000ff177b82 */ /* 0x000ea40000000000 */
[-C--:B------:R-:W-:Y:S02]  /*0e30*/  IMAD R24, R37, R32.reuse, RZ ;  /* 0x0000002025187224 */ /* 0x080fe400078e02ff */
[----:B------:R-:W-:Y:S01]  /*0e40*/  IMAD.WIDE.U32 R32, R36, R32, RZ ;  /* 0x0000002024207225 */ /* 0x000fe200078e00ff */
[----:B-1----:R-:W-:-:S03]  /*0e50*/  ISETP.NE.AND P3, PT, R4, RZ, PT ;  /* 0x000000ff0400720c */ /* 0x002fc60003f65270 */
[C---:B------:R-:W-:Y:S02]  /*0e60*/  IMAD R24, R36.reuse, R5, R24 ;  /* 0x0000000524187224 */ /* 0x040fe400078e0218 */
[-C--:B------:R-:W-:Y:S02]  /*0e70*/  IMAD R4, R37, R31.reuse, RZ ;  /* 0x0000001f25047224 */ /* 0x080fe400078e02ff */
[----:B-----5:R-:W-:Y:S01]  /*0e80*/  IMAD.MOV R17, RZ, RZ, -R9 ;  /* 0x000000ffff117224 */ /* 0x020fe200078e0a09 */
[----:B------:R-:W-:Y:S01]  /*0e90*/  MOV R8, RZ ;  /* 0x000000ff00087202 */ /* 0x000fe20000000f00 */
[----:B------:R-:W-:-:S04]  /*0ea0*/  IMAD.WIDE.U32 R28, R36, R31, RZ ;  /* 0x0000001f241c7225 */ /* 0x000fc800078e00ff */
[----:B------:R-:W-:Y:S01]  /*0eb0*/  IMAD R17, R17, R7, RZ ;  /* 0x0000000711117224 */ /* 0x000fe200078e02ff */
[----:B------:R-:W1:Y:S01]  /*0ec0*/  @P3 LDC R30, c[0x0][0x2e4] ;  /* 0x0000b900ff1e3b82 */ /* 0x000e620000000800 */
[----:B------:R-:W-:Y:S01]  /*0ed0*/  IMAD.IADD R24, R33, 0x1, R24 ;  /* 0x0000000121187824 */ /* 0x000fe200078e0218 */
[----:B------:R-:W-:Y:S01]  /*0ee0*/  SEL R28, R32, R28, !P2 ;  /* 0x0000001c201c7207 */ /* 0x000fe20005000000 */
[----:B------:R-:W-:Y:S01]  /*0ef0*/  IMAD.HI.U32 R17, R9, R17, R8 ;  /* 0x0000001109117227 */ /* 0x000fe200078e0008 */
[C---:B------:R-:W-:Y:S02]  /*0f00*/  SHF.L.U32 R32, R184.reuse, 0x7, RZ ;  /* 0x00000007b8207819 */ /* 0x040fe400000006ff */
[----:B------:R-:W-:Y:S01]  /*0f10*/  SHF.L.U64.HI R33, R184, 0x7, R0 ;  /* 0x00000007b8217819 */ /* 0x000fe20000010200 */
[----:B------:R-:W-:Y:S01]  /*0f20*/  @P2 IMAD.IADD R24, R29, 0x1, R4 ;  /* 0x000000011d182824 */ /* 0x000fe200078e0204 */
[----:B------:R-:W5:Y:S01]  /*0f30*/  LDC.64 R8, c[0x0][0x240] ;  /* 0x00009000ff087b82 */ /* 0x000f620000000a00 */
[----:B------:R-:W-:Y:S01]  /*0f40*/  IMAD.HI.U32 R17, R17, R11, RZ ;  /* 0x0000000b11117227 */ /* 0x000fe200078e00ff */
[----:B------:R-:W-:-:S02]  /*0f50*/  SEL R32, R32, RZ, P5 ;  /* 0x000000ff20207207 */ /* 0x000fc40002800000 */
[----:B------:R-:W-:Y:S02]  /*0f60*/  SEL R33, R33, RZ, P5 ;  /* 0x000000ff21217207 */ /* 0x000fe40002800000 */
[----:B------:R-:W-:Y:S02]  /*0f70*/  IADD3 R12, -R17, RZ, RZ ;  /* 0x000000ff110c7210 */ /* 0x000fe40007ffe1ff */
[----:B------:R-:W1:Y:S03]  /*0f80*/  LDC.64 R4, c[0x0][0x488] ;  /* 0x00012200ff047b82 */ /* 0x000e660000000a00 */
[----:B------:R-:W-:Y:S01]  /*0f90*/  IMAD R12, R7, R12, R11 ;  /* 0x0000000c070c7224 */ /* 0x000fe200078e020b */
[----:B------:R-:W-:-:S04]  /*0fa0*/  IADD3 R11, R226, 0x80, R203 ;  /* 0x00000080e20b7810 */ /* 0x000fc80007ffe0cb */
[----:B------:R-:W-:Y:S02]  /*0fb0*/  ISETP.GT.U32.AND P4, PT, R7, R12, PT ;  /* 0x0000000c0700720c */ /* 0x000fe40003f84070 */
[----:B----4-:R-:W-:-:S05]  /*0fc0*/  IADD3 R10, R11, R10, -R224 ;  /* 0x0000000a0b0a7210 */ /* 0x010fca0007ffe8e0 */
[----:B------:R-:W-:Y:S02]  /*0fd0*/  VIADD R10, R10, 0x3f ;  /* 0x0000003f0a0a7836 */ /* 0x000fe40000000000 */
[----:B-----5:R-:W-:-:S03]  /*0fe0*/  IMAD.WIDE.U32 R14, R31, R8, RZ ;  /* 0x000000081f0e7225 */ /* 0x020fc600078e00ff */
[----:B------:R-:W-:Y:S01]  /*0ff0*/  SHF.R.S32.HI R223, RZ, 0x1f, R10 ;  /* 0x0000001fffdf7819 */ /* 0x000fe2000001140a */
[----:B------:R-:W-:Y:S01]  /*1000*/  @!P4 IMAD.IADD R12, R12, 0x1, -R7 ;  /* 0x000000010c0cc824 */ /* 0x000fe200078e0a07 */
[----:B------:R-:W-:Y:S02]  /*1010*/  SEL R26, R26, R14, !P2 ;  /* 0x0000000e1a1a7207 */ /* 0x000fe40005000000 */
[----:B------:R-:W-:Y:S02]  /*1020*/  LEA.HI R223, R223, R10, RZ, 0x6 ;  /* 0x0000000adfdf7211 */ /* 0x000fe400078f30ff */
[----:B------:R-:W4:Y:S01]  /*1030*/  @P0 LDC.64 R10, c[0x0][0x250] ;  /* 0x00009400ff0a0b82 */ /* 0x000f220000000a00 */
[----:B------:R-:W-:Y:S01]  /*1040*/  ISETP.GE.U32.AND P6, PT, R12, R7, PT ;  /* 0x000000070c00720c */ /* 0x000fe20003fc6070 */
[----:B------:R-:W-:Y:S01]  /*1050*/  IMAD R12, R31, R9, RZ ;  /* 0x000000091f0c7224 */ /* 0x000fe200078e02ff */
[----:B------:R-:W-:Y:S02]  /*1060*/  SHF.R.S32.HI R223, RZ, 0x6, R223 ;  /* 0x00000006ffdf7819 */ /* 0x000fe400000114df */
[----:B------:R-:W-:Y:S01]  /*1070*/  LOP3.LUT R7, R181, R6, RZ, 0x3c, !PT ;  /* 0x00000006b5077212 */ /* 0x000fe200078e3cff */
[----:B------:R-:W-:Y:S01]  /*1080*/  @P2 IMAD.IADD R25, R15, 0x1, R12 ;  /* 0x000000010f192824 */ /* 0x000fe200078e020c */
[----:B------:R-:W-:Y:S01]  /*1090*/  VIMNMX R223, R13, R223, PT ;  /* 0x000000df0ddf7248 */ /* 0x000fe20003fe0100 */
[----:B------:R-:W5:Y:S01]  /*10a0*/  @P2 LDC.64 R14, c[0x0][0x420] ;  /* 0x00010800ff0e2b82 */ /* 0x000f620000000a00 */
[----:B------:R-:W-:-:S02]  /*10b0*/  ISETP.GE.AND P1, PT, R7, RZ, PT ;  /* 0x000000ff0700720c */ /* 0x000fc40003f26270 */
[----:B------:R-:W-:Y:S02]  /*10c0*/  @!P4 IADD3 R17, R17, 0x1, RZ ;  /* 0x000000011111c810 */ /* 0x000fe40007ffe0ff */
[----:B------:R-:W-:Y:S02]  /*10d0*/  ISETP.NE.AND P4, PT, R6, RZ, PT ;  /* 0x000000ff0600720c */ /* 0x000fe40003f85270 */
[----:B------:R-:W-:Y:S01]  /*10e0*/  @P6 IADD3 R17, R17, 0x1, RZ ;  /* 0x0000000111116810 */ /* 0x000fe20007ffe0ff */
[----:B------:R-:W2:Y:S01]  /*10f0*/  @!P2 LDC.64 R12, c[0x0][0x418] ;  /* 0x00010600ff0cab82 */ /* 0x000ea20000000a00 */
[----:B------:R-:W-:-:S04]  /*1100*/  LEA R29, R223, 0xffffffc0, 0x6 ;  /* 0xffffffc0df1d7811 */ /* 0x000fc800078e30ff */
[----:B------:R-:W-:Y:S01]  /*1110*/  SHF.R.S32.HI R27, RZ, 0x1f, R29 ;  /* 0x0000001fff1b7819 */ /* 0x000fe2000001141d */
[----:B------:R-:W-:Y:S01]  /*1120*/  @!P1 IMAD.MOV R17, RZ, RZ, -R17 ;  /* 0x000000ffff119224 */ /* 0x000fe200078e0a11 */
[----:B------:R-:W-:Y:S01]  /*1130*/  IADD3 R32, P1, R29, R32, RZ ;  /* 0x000000201d207210 */ /* 0x000fe20007f3e0ff */
[C---:B----4-:R-:W-:Y:S02]  /*1140*/  @P0 IMAD R18, R34.reuse, R11, RZ ;  /* 0x0000000b22120224 */ /* 0x050fe400078e02ff */
[----:B------:R-:W-:Y:S01]  /*1150*/  @!P4 LOP3.LUT R17, RZ, R6, RZ, 0x33, !PT ;  /* 0x00000006ff11c212 */ /* 0x000fe200078e33ff */
[----:B------:R-:W-:Y:S01]  /*1160*/  @P0 IMAD.WIDE.U32 R34, R34, R10, RZ ;  /* 0x0000000a22220225 */ /* 0x000fe200078e00ff */
[----:B------:R-:W4:Y:S04]  /*1170*/  @P0 LDC.64 R6, c[0x0][0x248] ;  /* 0x00009200ff060b82 */ /* 0x000f280000000a00 */
[----:B------:R-:W-:-:S02]  /*1180*/  @P0 IADD3 R18, R35, R18, RZ ;  /* 0x0000001223120210 */ /* 0x000fc40007ffe0ff */
[----:B------:R-:W-:Y:S01]  /*1190*/  @P0 MOV R19, R34 ;  /* 0x0000002200130202 */ /* 0x000fe20000000f00 */
[----:B-----5:R-:W-:-:S04]  /*11a0*/  @P2 IMAD.WIDE.U32 R34, R31, R14, RZ ;  /* 0x0000000e1f222225 */ /* 0x020fc800078e00ff */
[----:B---3--:R-:W-:Y:S02]  /*11b0*/  @P3 IMAD R14, R184, R22, RZ ;  /* 0x00000016b80e3224 */ /* 0x008fe400078e02ff */
[----:B--2---:R-:W-:Y:S02]  /*11c0*/  @!P2 IMAD R38, R0, R12, RZ ;  /* 0x0000000c0026a224 */ /* 0x004fe400078e02ff */
[----:B------:R-:W-:Y:S01]  /*11d0*/  @P2 IMAD R15, R31, R15, R35 ;  /* 0x0000000f1f0f2224 */ /* 0x000fe200078e0223 */
[----:B------:R-:W-:Y:S01]  /*11e0*/  @P3 SEL R14, R14, R31, !P2 ;  /* 0x0000001f0e0e3207 */ /* 0x000fe20005000000 */
[----:B------:R-:W-:Y:S02]  /*11f0*/  @!P2 IMAD R13, R184, R13, R38 ;  /* 0x0000000db80da224 */ /* 0x000fe400078e0226 */
[----:B------:R-:W-:Y:S01]  /*1200*/  IMAD.X R35, R27, 0x1, R33, P1 ;  /* 0x000000011b237824 */ /* 0x000fe200008e0621 */
[----:B------:R-:W-:Y:S01]  /*1210*/  ISETP.NE.AND P1, PT, R23, RZ, PT ;  /* 0x000000ff1700720c */ /* 0x000fe20003f25270 */
[----:B------:R-:W-:-:S02]  /*1220*/  IMAD R38, R37, R32, RZ ;  /* 0x0000002025267224 */ /* 0x000fc400078e02ff */
[----:B------:R-:W-:-:S04]  /*1230*/  IMAD.WIDE.U32 R32, R36, R32, RZ ;  /* 0x0000002024207225 */ /* 0x000fc800078e00ff */
[----:B------:R-:W-:Y:S02]  /*1240*/  IMAD R38, R36, R35, R38 ;  /* 0x0000002324267224 */ /* 0x000fe400078e0226 */
[----:B------:R-:W-:-:S04]  /*1250*/  @!P2 IMAD.WIDE.U32 R40, R184, R12, RZ ;  /* 0x0000000cb828a225 */ /* 0x000fc800078e00ff */
[----:B-1----:R-:W-:Y:S01]  /*1260*/  IMAD.WIDE.U32 R36, R21, R4, RZ ;  /* 0x0000000415247225 */ /* 0x002fe200078e00ff */
[----:B------:R-:W-:Y:S02]  /*1270*/  @P0 IADD3 R4, R225, R227, RZ ;  /* 0x000000e3e1040210 */ /* 0x000fe40007ffe0ff */
[----:B------:R-:W-:Y:S01]  /*1280*/  @!P2 IADD3 R15, R41, R13, RZ ;  /* 0x0000000d290fa210 */ /* 0x000fe20007ffe0ff */
[--C-:B------:R-:W-:Y:S01]  /*1290*/  @!P3 IMAD R12, R184, R16, R181.reuse ;  /* 0x00000010b80cb224 */ /* 0x100fe200078e02b5 */
[----:B------:R-:W-:Y:S01]  /*12a0*/  SEL R35, R36, RZ, P1 ;  /* 0x000000ff24237207 */ /* 0x000fe20000800000 */
[----:B------:R-:W-:Y:S01]  /*12b0*/  @P3 IMAD R14, R181, R30, R14 ;  /* 0x0000001eb50e3224 */ /* 0x000fe200078e020e */
[----:B------:R-:W-:Y:S01]  /*12c0*/  SHF.R.S32.HI R13, RZ, 0x1f, R181 ;  /* 0x0000001fff0d7819 */ /* 0x000fe200000114b5 */
[----:B------:R-:W-:Y:S01]  /*12d0*/  @!P3 IMAD R14, R12, R22, RZ ;  /* 0x000000160c0eb224 */ /* 0x000fe200078e02ff */
[----:B------:R-:W-:Y:S01]  /*12e0*/  SHF.R.S32.HI R12, RZ, 0x1f, R203 ;  /* 0x0000001fff0c7819 */ /* 0x000fe200000114cb */
[----:B------:R-:W-:-:S02]  /*12f0*/  IMAD R5, R21, R5, R37 ;  /* 0x0000000515057224 */ /* 0x000fc400078e0225 */
[----:B------:R-:W-:Y:S02]  /*1300*/  IMAD R37, R181, R209, RZ ;  /* 0x000000d1b5257224 */ /* 0x000fe400078e02ff */
[C---:B----4-:R-:W-:Y:S01]  /*1310*/  @P0 IMAD R21, R4.reuse, R7, RZ ;  /* 0x0000000704150224 */ /* 0x050fe200078e02ff */
[----:B------:R-:W-:Y:S01]  /*1320*/  SEL R30, R5, RZ, P1 ;  /* 0x000000ff051e7207 */ /* 0x000fe20000800000 */
[----:B------:R-:W-:Y:S01]  /*1330*/  @P0 IMAD.WIDE.U32 R22, R4, R6, RZ ;  /* 0x0000000604160225 */ /* 0x000fe200078e00ff */
[----:B------:R-:W-:-:S03]  /*1340*/  SHF.R.S32.HI R36, RZ, 0x1f, R37 ;  /* 0x0000001fff247819 */ /* 0x000fc60000011425 */
[----:B------:R-:W-:Y:S01]  /*1350*/  @!P2 IMAD.MOV.U32 R34, RZ, RZ, R40 ;  /* 0x000000ffff22a224 */ /* 0x000fe200078e0028 */
        /* <DEDUP_REMOVED lines=14> */
.L_x_1049:
        /* <DEDUP_REMOVED lines=13> */
.L_x_1050:
        /* <DEDUP_REMOVED lines=10> */
.L_x_1051:
[----:B------:R-:W-:-:S04]  /*15b0*/  IMAD R31, R184, R16, R181 ;  /* 0x00000010b81f7224 */ /* 0x000fc800078e02b5 */
[----:B------:R-:W-:-:S07]  /*15c0*/  IMAD R31, R31, R20, RZ ;  /* 0x000000141f1f7224 */ /* 0x000fce00078e02ff */
.L_x_1052:
[----:B------:R-:W1:Y:S01]  /*15d0*/  S2R R20, SR_TID.X ;  /* 0x0000000000147919 */ /* 0x000e620000002100 */
[----:B------:R-:W2:Y:S01]  /*15e0*/  LDC.64 R4, c[0x0][0x420] ;  /* 0x00010800ff047b82 */ /* 0x000ea20000000a00 */
[----:B------:R-:W-:Y:S01]  /*15f0*/  IMAD R209, R209, R16, RZ ;  /* 0x00000010d1d17224 */ /* 0x000fe200078e02ff */
[----:B------:R-:W-:Y:S01]  /*1600*/  IADD3 R40, P2, R182, R34, RZ ;  /* 0x00000022b6287210 */ /* 0x000fe20007f5e0ff */
[----:B------:R-:W-:Y:S01]  /*1610*/  IMAD.IADD R31, R29, 0x1, R31 ;  /* 0x000000011d1f7824 */ /* 0x000fe200078e021f */
[----:B------:R-:W-:Y:S01]  /*1620*/  SHF.R.S32.HI R183, RZ, 0x1f, R182 ;  /* 0x0000001fffb77819 */ /* 0x000fe200000114b6 */
[----:B------:R-:W-:Y:S01]  /*1630*/  IMAD.SHL.U32 R205, R209, 0x40, RZ ;  /* 0x00000040d1cd7824 */ /* 0x000fe200078e00ff */
[----:B------:R-:W-:Y:S01]  /*1640*/  ULDC UR14, c[0x0][0x398] ;  /* 0x0000e600000e7ab9 */ /* 0x000fe20000000800 */
[----:B------:R-:W-:Y:S01]  /*1650*/  IMAD.IADD R234, R29, 0x1, R14 ;  /* 0x000000011dea7824 */ /* 0x000fe200078e020e */
[----:B------:R-:W-:Y:S01]  /*1660*/  SHF.R.S32.HI R14, RZ, 0x1f, R180 ;  /* 0x0000001fff0e7819 */ /* 0x000fe200000114b4 */
[----:B------:R-:W-:Y:S01]  /*1670*/  IMAD.X R41, R183, 0x1, R15, P2 ;  /* 0x00000001b7297824 */ /* 0x000fe200010e060f */
[----:B------:R-:W-:Y:S01]  /*1680*/  IADD3 R32, P3, P2, R32, R205, R37 ;  /* 0x000000cd20207210 */ /* 0x000fe20007a7e025 */
[----:B------:R-:W-:Y:S01]  /*1690*/  ULDC.64 UR4, c[0x0][0x428] ;  /* 0x00010a0000047ab9 */ /* 0x000fe20000000a00 */
[----:B------:R-:W-:Y:S01]  /*16a0*/  SHF.R.S32.HI R15, RZ, 0x1f, R205 ;  /* 0x0000001fff0f7819 */ /* 0x000fe200000114cd */
[----:B------:R-:W-:Y:S01]  /*16b0*/  IMAD R34, R13, UR4, RZ ;  /* 0x000000040d227c24 */ /* 0x000fe2000f8e02ff */
[----:B------:R-:W-:Y:S01]  /*16c0*/  IADD3 R37, -R224, R226, R203 ;  /* 0x000000e2e0257210 */ /* 0x000fe20007ffe1cb */
[----:B------:R-:W-:Y:S01]  /*16d0*/  ULDC.64 UR10, c[0x0][0x210] ;  /* 0x00008400000a7ab9 */ /* 0x000fe20000000a00 */
[----:B------:R-:W-:Y:S01]  /*16e0*/  IADD3.X R36, R38, R15, R36, P3, P2 ;  /* 0x0000000f26247210 */ /* 0x000fe20001fe4424 */
[----:B------:R-:W-:Y:S01]  /*16f0*/  IMAD R34, R181, UR5, R34 ;  /* 0x00000005b5227c24 */ /* 0x000fe2000f8e0222 */
[----:B------:R-:W-:Y:S01]  /*1700*/  IADD3 R28, P3, P2, R35, R32, R28 ;  /* 0x00000020231c7210 */ /* 0x000fe20007a7e01c */
[----:B------:R-:W3:Y:S01]  /*1710*/  LDC.64 R38, c[0x0][0x478] ;  /* 0x00011e00ff267b82 */ /* 0x000ee20000000a00 */
[----:B------:R-:W-:Y:S01]  /*1720*/  IADD3 R37, R37, -UR14, RZ ;  /* 0x8000000e25257c10 */ /* 0x000fe2000fffe0ff */
[----:B------:R-:W-:Y:S01]  /*1730*/  ULDC.64 UR8, c[0x0][0x3e0] ;  /* 0x0000f80000087ab9 */ /* 0x000fe20000000a00 */
[----:B------:R-:W-:Y:S01]  /*1740*/  IADD3.X R24, R30, R36, R24, P3, P2 ;  /* 0x000000241e187210 */ /* 0x000fe20001fe4418 */
[----:B------:R-:W-:Y:S01]  /*1750*/  BSSY B1, `(.L_x_1048) ;  /* 0x00007a2000017945 */ /* 0x000fe20003800000 */
[----:B--2---:R-:W-:-:S02]  /*1760*/  IMAD R33, R27, R4, RZ ;  /* 0x000000041b217224 */ /* 0x004fc400078e02ff */
[----:B------:R-:W-:-:S04]  /*1770*/  IMAD.WIDE.U32 R40, R29, R4, R40 ;  /* 0x000000041d287225 */ /* 0x000fc800078e0028 */
[----:B------:R-:W-:Y:S01]  /*1780*/  IMAD R33, R29, R5, R33 ;  /* 0x000000051d217224 */ /* 0x000fe200078e0221 */
[----:B------:R-:W-:Y:S02]  /*1790*/  IADD3 R29, P4, R180, R29, RZ ;  /* 0x0000001db41d7210 */ /* 0x000fe40007f9e0ff */
[----:B-1----:R-:W-:Y:S01]  /*17a0*/  SHF.R.S32.HI R15, RZ, 0x1f, R20 ;  /* 0x0000001fff0f7819 */ /* 0x002fe20000011414 */
[----:B------:R-:W-:Y:S01]  /*17b0*/  IMAD.IADD R33, R41, 0x1, R33 ;  /* 0x0000000129217824 */ /* 0x000fe200078e0221 */
[----:B------:R-:W-:Y:S01]  /*17c0*/  MOV R32, R40 ;  /* 0x0000002800207202 */ /* 0x000fe20000000f00 */
[----:B------:R-:W-:Y:S01]  /*17d0*/  IMAD.X R35, R14, 0x1, R27, P4 ;  /* 0x000000010e237824 */ /* 0x000fe200020e061b */
[----:B------:R-:W-:Y:S01]  /*17e0*/  LEA.HI R27, R15, R20, RZ, 0x5 ;  /* 0x000000140f1b7211 */ /* 0x000fe200078f28ff */
[----:B------:R-:W-:-:S03]  /*17f0*/  IMAD.WIDE.U32 R40, R29, R8, R182 ;  /* 0x000000081d287225 */ /* 0x000fc600078e00b6 */
[----:B------:R-:W-:Y:S01]  /*1800*/  LOP3.LUT R208, R27, 0xffffffe0, RZ, 0xc0, !PT ;  /* 0xffffffe01bd07812 */ /* 0x000fe200078ec0ff */
[----:B------:R-:W-:Y:S01]  /*1810*/  IMAD R35, R35, R8, RZ ;  /* 0x0000000823237224 */ /* 0x000fe200078e02ff */
[----:B------:R-:W-:Y:S01]  /*1820*/  SHF.R.S32.HI R27, RZ, 0x5, R27 ;  /* 0x00000005ff1b7819 */ /* 0x000fe2000001141b */
[----:B------:R-:W-:Y:S01]  /*1830*/  IMAD.WIDE.U32 R32, R181, UR4, R32 ;  /* 0x00000004b5207c25 */ /* 0x000fe2000f8e0020 */
[----:B------:R-:W-:Y:S01]  /*1840*/  IADD3 R40, P4, R26, R40, RZ ;  /* 0x000000281a287210 */ /* 0x000fe20007f9e0ff */
[----:B------:R-:W-:Y:S02]  /*1850*/  ULDC.64 UR4, c[0x0][0x258] ;  /* 0x0000960000047ab9 */ /* 0x000fe40000000a00 */
[----:B------:R-:W-:Y:S02]  /*1860*/  IMAD.IADD R208, R20, 0x1, -R208 ;  /* 0x0000000114d07824 */ /* 0x000fe400078e0ad0 */
[----:B------:R-:W-:Y:S01]  /*1870*/  IMAD R35, R29, R9, R35 ;  /* 0x000000091d237224 */ /* 0x000fe200078e0223 */
[----:B------:R-:W-:Y:S01]  /*1880*/  SHF.R.S32.HI R29, RZ, 0x1f, R37 ;  /* 0x0000001fff1d7819 */ /* 0x000fe20000011425 */
[----:B------:R-:W-:-:S02]  /*1890*/  IMAD R27, R27, R209, R208 ;  /* 0x000000d11b1b7224 */ /* 0x000fc400078e02d0 */
[----:B------:R-:W-:Y:S01]  /*18a0*/  IMAD.IADD R33, R33, 0x1, R34 ;  /* 0x0000000121217824 */ /* 0x000fe200078e0222 */
[----:B------:R-:W-:Y:S01]  /*18b0*/  IADD3.X R41, R25, R41, R35, P4, !PT ;  /* 0x0000002919297210 */ /* 0x000fe200027fe423 */
[----:B------:R-:W-:Y:S01]  /*18c0*/  IMAD R25, R13, UR4, RZ ;  /* 0x000000040d197c24 */ /* 0x000fe2000f8e02ff */
[----:B------:R-:W-:Y:S01]  /*18d0*/  LEA.HI R29, R29, R37, RZ, 0x6 ;  /* 0x000000251d1d7211 */ /* 0x000fe200078f30ff */
[----:B------:R-:W-:Y:S01]  /*18e0*/  IMAD.WIDE.U32 R32, R180, R4, R32 ;  /* 0x00000004b4207225 */ /* 0x000fe200078e0020 */
[----:B------:R-:W-:Y:S02]  /*18f0*/  IADD3 R28, P2, R27, R28, RZ ;  /* 0x0000001c1b1c7210 */ /* 0x000fe40007f5e0ff */
[----:B------:R-:W-:Y:S01]  /*1900*/  SHF.R.S32.HI R29, RZ, 0x6, R29 ;  /* 0x00000006ff1d7819 */ /* 0x000fe2000001141d */
[----:B------:R-:W-:Y:S01]  /*1910*/  IMAD R30, R181, UR5, R25 ;  /* 0x00000005b51e7c24 */ /* 0x000fe2000f8e0219 */
[----:B------:R-:W-:Y:S01]  /*1920*/  LEA.HI.X.SX32 R24, R27, R24, 0x1, P2 ;  /* 0x000000181b187211 */ /* 0x000fe200010f0eff */
[----:B------:R-:W-:Y:S01]  /*1930*/  IMAD.WIDE.U32 R40, R181, UR4, R40 ;  /* 0x00000004b5287c25 */ /* 0x000fe2000f8e0028 */
[----:B------:R-:W1:Y:S01]  /*1940*/  LDC.64 R26, c[0x0][0x2b0] ;  /* 0x0000ac00ff1a7b82 */ /* 0x000e620000000a00 */
[----:B------:R-:W-:Y:S01]  /*1950*/  VIMNMX R204, RZ, R29, !PT ;  /* 0x0000001dffcc7248 */ /* 0x000fe20007fe0100 */
[----:B------:R-:W-:Y:S01]  /*1960*/  ULDC.64 UR4, c[0x0][0x400] ;  /* 0x0001000000047ab9 */ /* 0x000fe20000000a00 */
[----:B------:R-:W-:Y:S01]  /*1970*/  IMAD R25, R14, R4, RZ ;  /* 0x000000040e197224 */ /* 0x000fe200078e02ff */
[----:B------:R-:W-:Y:S01]  /*1980*/  IADD3 R29, R41, R30, RZ ;  /* 0x0000001e291d7210 */ /* 0x000fe20007ffe0ff */
[----:B---3--:R-:W-:Y:S01]  /*1990*/  IMAD.WIDE R38, R31, 0x4, R38 ;  /* 0x000000041f267825 */ /* 0x008fe200078e0226 */
[----:B------:R-:W-:-:S02]  /*19a0*/  LEA R232, P4, R40, UR10, 0x1 ;  /* 0x0000000a28e87c11 */ /* 0x000fc4000f8808ff */
[----:B------:R-:W-:Y:S01]  /*19b0*/  LEA R236, P2, R28, UR4, 0x2 ;  /* 0x000000041cec7c11 */ /* 0x000fe2000f8410ff */
[----:B------:R-:W-:Y:S01]  /*19c0*/  IMAD R25, R180, R5, R25 ;  /* 0x00000005b4197224 */ /* 0x000fe200078e0219 */
[----:B------:R-:W-:Y:S01]  /*19d0*/  LEA.HI.X R233, R40, UR11, R29, 0x1, P4 ;  /* 0x0000000b28e97c11 */ /* 0x000fe2000a0f0c1d */
[----:B------:R-:W-:Y:S01]  /*19e0*/  IMAD.MOV.U32 R207, RZ, RZ, R38 ;  /* 0x000000ffffcf7224 */ /* 0x000fe200078e0026 */
[----:B------:R-:W-:Y:S01]  /*19f0*/  ISETP.GT.AND P4, PT, R223, R204, PT ;  /* 0x000000ccdf00720c */ /* 0x000fe20003f84270 */
[----:B------:R-:W-:Y:S01]  /*1a00*/  IMAD.IADD R25, R33, 0x1, R25 ;  /* 0x0000000121197824 */ /* 0x000fe200078e0219 */
[----:B------:R-:W-:Y:S01]  /*1a10*/  LEA R230, P3, R32, UR8, 0x1 ;  /* 0x0000000820e67c11 */ /* 0x000fe2000f8608ff */
[----:B------:R-:W-:Y:S01]  /*1a20*/  VIADD R223, R223, 0xffffffff ;  /* 0xffffffffdfdf7836 */ /* 0x000fe20000000000 */
[----:B------:R-:W-:Y:S02]  /*1a30*/  LEA.HI.X R237, R28, UR5, R24, 0x2, P2 ;  /* 0x000000051ced7c11 */ /* 0x000fe400090f1418 */
[----:B------:R-:W-:-:S02]  /*1a40*/  LEA.HI.X R231, R32, UR9, R25, 0x1, P3 ;  /* 0x0000000920e77c11 */ /* 0x000fc400098f0c19 */
[----:B------:R-:W-:Y:S01]  /*1a50*/  MOV R206, R39 ;  /* 0x0000002700ce7202 */ /* 0x000fe20000000f00 */
[----:B-1----:R-:W-:-:S04]  /*1a60*/  IMAD.WIDE R234, R234, 0x4, R26 ;  /* 0x00000004eaea7825 */ /* 0x002fc800078e021a */
        /* <DEDUP_REMOVED lines=8> */
[C---:B--2---:R-:W-:Y:S02]  /*1af0*/  @P0 IMAD R10, R8.reuse, R7, RZ ;  /* 0x00000007080a0224 */ /* 0x044fe400078e02ff */
        /* <DEDUP_REMOVED lines=16> */
.L_x_1054:
        /* <DEDUP_REMOVED lines=11> */
[----:B------:R-:W-:-:S07]  /*1cb0*/  IADD3 R15, R17, R0, RZ ;  /* 0x00000000110f7210 */ /* 0x000fce0007ffe0ff */
.L_x_1055:
        /* <DEDUP_REMOVED lines=9> */
[----:B------:R-:W-:Y:S01]  /*1d50*/  VIADD R11, R180, 0x40 ;  /* 0x00000040b40b7836 */ /* 0x000fe20000000000 */
[----:B------:R-:W-:Y:S01]  /*1d60*/  IADD3.X R9, R10, R9, R0, P0, !PT ;  /* 0x000000090a097210 */ /* 0x000fe200007fe400 */
[C---:B------:R-:W-:Y:S01]  /*1d70*/  VIADD R0, R180.reuse, 0x20 ;  /* 0x00000020b4007836 */ /* 0x040fe20000000000 */
[----:B------:R-:W-:-:S02]  /*1d80*/  IADD3 R10, R180, 0x60, RZ ;  /* 0x00000060b40a7810 */ /* 0x000fc40007ffe0ff */
[-C--:B------:R-:W-:Y:S02]  /*1d90*/  ISETP.GE.OR P1, PT, R11, R224.reuse, P3 ;  /* 0x000000e00b00720c */ /* 0x080fe40001f26670 */
[-C--:B------:R-:W-:Y:S01]  /*1da0*/  ISETP.GE.OR P2, PT, R0, R224.reuse, P3 ;  /* 0x000000e00000720c */ /* 0x080fe20001f46670 */
[----:B------:R-:W-:Y:S01]  /*1db0*/  IMAD R0, R13, UR4, RZ ;  /* 0x000000040d007c24 */ /* 0x000fe2000f8e02ff */
[-C--:B------:R-:W-:Y:S01]  /*1dc0*/  ISETP.GE.OR P0, PT, R10, R224.reuse, P3 ;  /* 0x000000e00a00720c */ /* 0x080fe20001f06670 */
[----:B------:R-:W-:Y:S01]  /*1dd0*/  IMAD.WIDE.U32 R10, R181, UR4, R8 ;  /* 0x00000004b50a7c25 */ /* 0x000fe2000f8e0008 */
[----:B------:R-:W-:-:S03]  /*1de0*/  ISETP.GE.OR P3, PT, R180, R224, P3 ;  /* 0x000000e0b400720c */ /* 0x000fc60001f66670 */
[----:B------:R-:W-:-:S05]  /*1df0*/  IMAD R0, R181, UR5, R0 ;  /* 0x00000005b5007c24 */ /* 0x000fca000f8e0200 */
[----:B------:R-:W-:-:S05]  /*1e00*/  IADD3 R0, R11, R0, RZ ;  /* 0x000000000b007210 */ /* 0x000fca0007ffe0ff */
        /* <DEDUP_REMOVED lines=11> */
.L_x_1057:
[----:B------:R-:W-:Y:S05]  /*1ec0*/  BSYNC B0 ;  /* 0x0000000000007941 */ /* 0x000fea0003800000 */
.L_x_1056:
        /* <DEDUP_REMOVED lines=14> */
.L_x_1059:
[----:B------:R-:W-:Y:S05]  /*1fb0*/  BSYNC B0 ;  /* 0x0000000000007941 */ /* 0x000fea0003800000 */
.L_x_1058:
        /* <DEDUP_REMOVED lines=14> */
.L_x_1061:
[----:B------:R-:W-:Y:S05]  /*20a0*/  BSYNC B0 ;  /* 0x0000000000007941 */ /* 0x000fea0003800000 */
.L_x_1060:
        /* <DEDUP_REMOVED lines=13> */
.L_x_1063:
[----:B------:R-:W-:Y:S05]  /*2180*/  BSYNC B0 ;  /* 0x0000000000007941 */ /* 0x000fea0003800000 */
.L_x_1062:
        /* <DEDUP_REMOVED lines=22> */
.L_x_1065:
[----:B------:R-:W-:Y:S05]  /*22f0*/  BSYNC B0 ;  /* 0x0000000000007941 */ /* 0x000fea0003800000 */
.L_x_1064:
        /* <DEDUP_REMOVED lines=14> */
.L_x_1067:
[----:B------:R-:W-:Y:S05]  /*23e0*/  BSYNC B0 ;  /* 0x0000000000007941 */ /* 0x000fea0003800000 */
.L_x_1066:
        /* <DEDUP_REMOVED lines=14> */
.L_x_1069:
[----:B------:R-:W-:Y:S05]  /*24d0*/  BSYNC B0 ;  /* 0x0000000000007941 */ /* 0x000fea0003800000 */
.L_x_1068:
        /* <DEDUP_REMOVED lines=14> */
.L_x_1053:
[----:B------:R-:W-:Y:S01]  /*25c0*/  IMAD R25, R187, -0x80, R224 ;  /* 0xffffff80bb197824 */ /* 0x000fe200078e02e0 */
[----:B------:R-:W-:Y:S01]  /*25d0*/  @P1 BAR.SYNC.DEFER_BLOCKING 0x0 ;  /* 0x0000000000001b1d */ /* 0x000fe20000010000 */
[C---:B------:R-:W-:Y:S02]  /*25e0*/  VIADD R13, R180.reuse, 0x40 ;  /* 0x00000040b40d7836 */ /* 0x040fe40000000000 */
[C---:B------:R-:W-:Y:S01]  /*25f0*/  VIADD R0, R180.reuse, 0x60 ;  /* 0x00000060b4007836 */ /* 0x040fe20000000000 */
[-C--:B------:R-:W-:Y:S01]  /*2600*/  ISETP.GE.AND P3, PT, R180, R25.reuse, PT ;  /* 0x00000019b400720c */ /* 0x080fe20003f66270 */
[-C--:B------:R-:W-:Y:S01]  /*2610*/  IMAD R24, R12, R10.reuse, RZ ;  /* 0x0000000a0c187224 */ /* 0x080fe200078e02ff */
[-C--:B------:R-:W-:Y:S01]  /*2620*/  ISETP.GE.AND P5, PT, R13, R25.reuse, PT ;  /* 0x000000190d00720c */ /* 0x080fe20003fa6270 */
[----:B------:R-:W-:Y:S01]  /*2630*/  VIADD R13, R180, 0x20 ;  /* 0x00000020b40d7836 */ /* 0x000fe20000000000 */
[-C--:B------:R-:W-:Y:S01]  /*2640*/  ISETP.GE.AND P4, PT, R0, R25.reuse, PT ;  /* 0x000000190000720c */ /* 0x080fe20003f86270 */
[----:B------:R-:W-:Y:S01]  /*2650*/  IMAD R0, R223, -0x40, R226 ;  /* 0xffffffc0df007824 */ /* 0x000fe200078e02e2 */
[----:B------:R-:W-:Y:S01]  /*2660*/  ULDC.64 UR4, c[0x0][0x268] ;  /* 0x00009a0000047ab9 */ /* 0x000fe20000000a00 */
[----:B------:R-:W-:Y:S01]  /*2670*/  IMAD.WIDE.U32 R26, R203, R10, R182 ;  /* 0x0000000acb1a7225 */ /* 0x000fe200078e00b6 */
[C---:B------:R-:W-:Y:S01]  /*2680*/  ISETP.GE.AND P6, PT, R13.reuse, R25, PT ;  /* 0x000000190d00720c */ /* 0x040fe20003fc6270 */
[----:B------:R-:W-:Y:S01]  /*2690*/  BSSY B0, `(.L_x_1071) ;  /* 0x0000027000007945 */ /* 0x000fe20003800000 */
[----:B------:R-:W-:Y:S01]  /*26a0*/  ISETP.GE.AND P2, PT, R13, R0, PT ;  /* 0x000000000d00720c */ /* 0x000fe20003f46270 */
[C---:B------:R-:W-:Y:S01]  /*26b0*/  IMAD R24, R203.reuse, R11, R24 ;  /* 0x0000000bcb187224 */ /* 0x040fe200078e0218 */
[----:B------:R-:W-:Y:S01]  /*26c0*/  P2R R13, PR, RZ, 0x8 ;  /* 0x00000008ff0d7803 */ /* 0x000fe20000000000 */
[----:B------:R-:W-:Y:S01]  /*26d0*/  IMAD.WIDE.U32 R28, R203, R6, R182 ;  /* 0x00000006cb1c7225 */ /* 0x000fe200078e00b6 */
[----:B------:R-:W-:-:S02]  /*26e0*/  IADD3 R26, P0, R19, R26, RZ ;  /* 0x0000001a131a7210 */ /* 0x000fc40007f1e0ff */
[----:B------:R-:W-:Y:S01]  /*26f0*/  ISETP.NE.AND P1, PT, R13, RZ, PT ;  /* 0x000000ff0d00720c */ /* 0x000fe20003f25270 */
[----:B------:R-:W-:Y:S01]  /*2700*/  IMAD R25, R23, UR4, RZ ;  /* 0x0000000417197c24 */ /* 0x000fe2000f8e02ff */
[----:B------:R-:W-:Y:S01]  /*2710*/  IADD3.X R27, R18, R27, R24, P0, !PT ;  /* 0x0000001b121b7210 */ /* 0x000fe200007fe418 */
[----:B------:R-:W-:Y:S01]  /*2720*/  IMAD R18, R12, R6, RZ ;  /* 0x000000060c127224 */ /* 0x000fe200078e02ff */
[----:B------:R-:W-:Y:S02]  /*2730*/  LEA R12, R186, UR6, 0x1 ;  /* 0x00000006ba0c7c11 */ /* 0x000fe4000f8e08ff */
[----:B------:R-:W-:Y:S01]  /*2740*/  IADD3 R24, P0, R22, R28, RZ ;  /* 0x0000001c16187210 */ /* 0x000fe20007f1e0ff */
[----:B------:R-:W-:Y:S01]  /*2750*/  IMAD R18, R203, R7, R18 ;  /* 0x00000007cb127224 */ /* 0x000fe200078e0212 */
[----:B------:R-:W-:Y:S01]  /*2760*/  LEA.HI R19, R223, R223, RZ, 0x1 ;  /* 0x000000dfdf137211 */ /* 0x000fe200078f08ff */
[C---:B------:R-:W-:Y:S01]  /*2770*/  IMAD R22, R17.reuse, UR5, R25 ;  /* 0x0000000511167c24 */ /* 0x040fe2000f8e0219 */
[----:B------:R-:W-:Y:S01]  /*2780*/  ISETP.GE.AND P3, PT, R180, R0, PT ;  /* 0x00000000b400720c */ /* 0x000fe20003f66270 */
[----:B------:R-:W-:Y:S01]  /*2790*/  IMAD.WIDE.U32 R26, R17, UR4, R26 ;  /* 0x00000004111a7c25 */ /* 0x000fe2000f8e001a */
[----:B------:R-:W-:Y:S01]  /*27a0*/  IADD3.X R25, R21, R29, R18, P0, !PT ;  /* 0x0000001d15197210 */ /* 0x000fe200007fe412 */
[----:B------:R1:W-:Y:S01]  /*27b0*/  @P1 STS.128 [R12+0xa000], RZ ;  /* 0x00a000ff0c001388 */ /* 0x0003e20000000c00 */
[----:B------:R-:W-:Y:S01]  /*27c0*/  LOP3.LUT R19, R19, 0xfffffffe, RZ, 0xc0, !PT ;  /* 0xfffffffe13137812 */ /* 0x000fe200078ec0ff */
[----:B------:R-:W-:Y:S01]  /*27d0*/  IMAD.IADD R22, R27, 0x1, R22 ;  /* 0x000000011b167824 */ /* 0x000fe200078e0216 */
[----:B------:R-:W-:Y:S07]  /*27e0*/  @P1 BRA `(.L_x_1072) ;  /* 0x0000000000441947 */ /* 0x000fee0003800000 */
        /* <DEDUP_REMOVED lines=17> */
.L_x_1072:
[----:B------:R-:W-:Y:S05]  /*2900*/  BSYNC B0 ;  /* 0x0000000000007941 */ /* 0x000fea0003800000 */
.L_x_1071:
        /* <DEDUP_REMOVED lines=22> */
.L_x_1074:
[----:B------:R-:W-:Y:S05]  /*2a70*/  BSYNC B0 ;  /* 0x0000000000007941 */ /* 0x000fea0003800000 */
.L_x_1073:
        /* <DEDUP_REMOVED lines=22> */
.L_x_1076:
[----:B------:R-:W-:Y:S05]  /*2be0*/  BSYNC B0 ;  /* 0x0000000000007941 */ /* 0x000fea0003800000 */
.L_x_1075:
        /* <DEDUP_REMOVED lines=21> */
.L_x_1078:
[----:B------:R-:W-:Y:S05]  /*2d40*/  BSYNC B0 ;  /* 0x0000000000007941 */ /* 0x000fea0003800000 */
.L_x_1077:
        /* <DEDUP_REMOVED lines=13> */
.L_x_1080:
[----:B------:R-:W-:Y:S05]  /*2e20*/  BSYNC B0 ;  /* 0x0000000000007941 */ /* 0x000fea0003800000 */
.L_x_1079:
[----:B------:R1:W-:Y:S01]  /*2e30*/  @P2 STS.128 [R12+0x5000], RZ ;  /* 0x005000ff0c002388 */ /* 0x0003e20000000c00 */
[----:B------:R-:W-:Y:S01]  /*2e40*/  VIADD R222, R186, 0x1000 ;  /* 0x00001000bade7836 */ /* 0x000fe20000000000 */
        /* <DEDUP_REMOVED lines=9> */
[----:B-1----:R-:W-:-:S04]  /*2ee0*/  LEA R10, P0, R4, R230, 0x6 ;  /* 0x000000e6040a7211 */ /* 0x002fc800078030ff */
[----:B------:R-:W-:-:S05]  /*2ef0*/  LEA.HI.X R11, R4, R231, R5, 0x6, P0 ;  /* 0x000000e7040b7211 */ /* 0x000fca00000f3405 */
[----:B------:R-:W-:Y:S01]  /*2f00*/  @!PT LDS RZ, [RZ] ;  /* 0x00000000fffff984 */ /* 0x000fe20000000800 */
[----:B------:R-:W-:Y:S01]  /*2f10*/  @!PT LDS RZ, [RZ] ;  /* 0x00000000fffff984 */ /* 0x000fe20000000800 */
[----:B------:R-:W-:Y:S01]  /*2f20*/  @!PT LDS RZ, [RZ] ;  /* 0x00000000fffff984 */ /* 0x000fe20000000800 */
[----:B------:R1:W-:Y:S04]  /*2f30*/  LDGSTS.E.BYPASS.LTC128B.128 [R12+0x5000], desc[UR16][R10.64] ;  /* 0x050000000a0c7fae */ /* 0x0003e8000b901d50 */
.L_x_1082:
[----:B------:R-:W-:Y:S05]  /*2f40*/  BSYNC B0 ;  /* 0x0000000000007941 */ /* 0x000fea0003800000 */
.L_x_1081:
        /* <DEDUP_REMOVED lines=17> */
.L_x_1084:
[----:B------:R-:W-:Y:S05]  /*3060*/  BSYNC B0 ;  /* 0x0000000000007941 */ /* 0x000fea0003800000 */
.L_x_1083:
        /* <DEDUP_REMOVED lines=19> */
.L_x_1086:
[----:B------:R-:W-:Y:S05]  /*31a0*/  BSYNC B0 ;  /* 0x0000000000007941 */ /* 0x000fea0003800000 */
.L_x_1085:
[----:B------:R-:W-:Y:S01]  /*31b0*/  ISETP.NE.AND P0, PT, R13, RZ, PT ;  /* 0x000000ff0d00720c */ /* 0x000fe20003f05270 */
[----:B------:R-:W-:Y:S01]  /*31c0*/  ULDC.64 UR4, c[0x0][0x260] ;  /* 0x0000980000047ab9 */ /* 0x000fe20000000a00 */
[----:B------:R-:W-:Y:S01]  /*31d0*/  BSSY B0, `(.L_x_1087) ;  /* 0x0000019000007945 */ /* 0x000fe20003800000 */
[----:B------:R-:W-:Y:S01]  /*31e0*/  IMAD R23, R23, UR4, RZ ;  /* 0x0000000417177c24 */ /* 0x000fe2000f8e02ff */
[----:B-1----:R-:W-:Y:S01]  /*31f0*/  IADD3 R10, R185, 0x8, RZ ;  /* 0x00000008b90a7810 */ /* 0x002fe20007ffe0ff */
[----:B------:R-:W-:Y:S01]  /*3200*/  IMAD.WIDE.U32 R24, R17, UR4, R24 ;  /* 0x0000000411187c25 */ /* 0x000fe2000f8e0018 */
[----:B------:R-:W-:-:S03]  /*3210*/  IADD3 R4, R185, 0x28, RZ ;  /* 0x00000028b9047810 */ /* 0x000fc60007ffe0ff */
        /* <DEDUP_REMOVED lines=20> */
.L_x_1088:
[----:B------:R-:W-:Y:S05]  /*3360*/  BSYNC B0 ;  /* 0x0000000000007941 */ /* 0x000fea0003800000 */
.L_x_1087:
        /* <DEDUP_REMOVED lines=22> */
.L_x_1090:
[----:B------:R-:W-:Y:S05]  /*34d0*/  BSYNC B0 ;  /* 0x0000000000007941 */ /* 0x000fea0003800000 */
.L_x_1089:
        /* <DEDUP_REMOVED lines=22> */
.L_x_1092:
[----:B------:R-:W-:Y:S05]  /*3640*/  BSYNC B0 ;  /* 0x0000000000007941 */ /* 0x000fea0003800000 */
.L_x_1091:
        /* <DEDUP_REMOVED lines=21> */
.L_x_1094:
[----:B------:R-:W-:Y:S05]  /*37a0*/  BSYNC B0 ;  /* 0x0000000000007941 */ /* 0x000fea0003800000 */
.L_x_1093:
[----:B------:R-:W0:Y:S01]  /*37b0*/  LDGDEPBAR ;  /* 0x00000000000079af */ /* 0x000e220000000000 */
[C---:B------:R-:W-:Y:S01]  /*37c0*/  VIADD R5, R185.reuse, 0x20 ;  /* 0x00000020b9057836 */ /* 0x040fe20000000000 */
[-C--:B------:R-:W-:Y:S01]  /*37d0*/  ISETP.GE.AND P0, PT, R4, R0.reuse, PT ;  /* 0x000000000400720c */ /* 0x080fe20003f06270 */
[----:B------:R-:W-:Y:S01]  /*37e0*/  IMAD.MOV.U32 R219, RZ, RZ, 0x7f800000 ;  /* 0x7f800000ffdb7424 */ /* 0x000fe200078e00ff */
[-C--:B------:R-:W-:Y:S01]  /*37f0*/  ISETP.GE.AND P4, PT, R185, R0.reuse, PT ;  /* 0x00000000b900720c */ /* 0x080fe20003f86270 */
[----:B------:R-:W-:Y:S01]  /*3800*/  IMAD.MOV.U32 R220, RZ, RZ, 0x7f800000 ;  /* 0x7f800000ffdc7424 */ /* 0x000fe200078e00ff */
[-C--:B------:R-:W-:Y:S01]  /*3810*/  ISETP.GE.AND P3, PT, R10, R0.reuse, PT ;  /* 0x000000000a00720c */ /* 0x080fe20003f66270 */
[----:B------:R-:W-:Y:S01]  /*3820*/  IMAD.MOV.U32 R221, RZ, RZ, 0x7f800000 ;  /* 0x7f800000ffdd7424 */ /* 0x000fe200078e00ff */
[----:B------:R-:W-:Y:S01]  /*3830*/  ISETP.GE.AND P2, PT, R5, R0, PT ;  /* 0x000000000500720c */ /* 0x000fe20003f46270 */
[----:B------:R-:W-:Y:S01]  /*3840*/  IMAD.MOV.U32 R218, RZ, RZ, 0x7f800000 ;  /* 0x7f800000ffda7424 */ /* 0x000fe200078e00ff */
[----:B------:R-:W2:Y:S01]  /*3850*/  LDC.64 R176, c[0x0][0x3b8] ;  /* 0x0000ee00ffb07b82 */ /* 0x000ea20000000a00 */
[----:B-1----:R-:W-:Y:S01]  /*3860*/  IMAD.WIDE R6, R185, 0x4, R234 ;  /* 0x00000004b9067825 */ /* 0x002fe200078e02ea */
[----:B------:R-:W-:Y:S01]  /*3870*/  SHF.R.S32.HI R229, RZ, 0x1f, R208 ;  /* 0x0000001fffe57819 */ /* 0x000fe200000114d0 */
[----:B------:R-:W-:Y:S01]  /*3880*/  ULDC UR4, c[0x0][0x2d0] ;  /* 0x0000b40000047ab9 */ /* 0x000fe20000000800 */
[----:B------:R-:W-:Y:S01]  /*3890*/  ULDC UR5, c[0x0][0x398] ;  /* 0x0000e60000057ab9 */ /* 0x000fe20000000800 */
[----:B------:R-:W-:-:S04]  /*38a0*/  @!P0 IMAD.WIDE R4, R4, 0x4, R234 ;  /* 0x0000000404048825 */ /* 0x000fc800078e02ea */
[C---:B------:R-:W-:Y:S01]  /*38b0*/  IMAD.SHL.U32 R214, R209.reuse, 0x10, RZ ;  /* 0x00000010d1d67824 */ /* 0x040fe200078e00ff */
[----:B------:R-:W5:Y:S01]  /*38c0*/  @!P4 LDG.E R220, desc[UR16][R6.64] ;  /* 0x0000001006dcc981 */ /* 0x000f62000c1e1900 */
[----:B------:R-:W-:Y:S01]  /*38d0*/  IMAD.SHL.U32 R215, R209, 0x8, RZ ;  /* 0x00000008d1d77824 */ /* 0x000fe200078e00ff */
[----:B------:R-:W1:Y:S08]  /*38e0*/  LDC R217, c[0x0][0x394] ;  /* 0x0000e500ffd97b82 */ /* 0x000e700000000800 */
[----:B------:R-:W1:Y:S01]  /*38f0*/  LDC R202, c[0x0][0x394] ;  /* 0x0000e500ffca7b82 */ /* 0x000e620000000800 */
[----:B------:R-:W5:Y:S01]  /*3900*/  @!P3 LDG.E R221, desc[UR16][R6.64+0x20] ;  /* 0x0000201006ddb981 */ /* 0x000f62000c1e1900 */
[----:B------:R-:W-:-:S04]  /*3910*/  DEPBAR.LE SB0, 0x1 ;  /* 0x000080400000791a */ /* 0x000fc80000000000 */
[----:B------:R-:W5:Y:S01]  /*3920*/  @!P2 LDG.E R218, desc[UR16][R6.64+0x80] ;  /* 0x0000801006daa981 */ /* 0x000f62000c1e1900 */
[----:B------:R-:W-:Y:S02]  /*3930*/  IMAD.IADD R203, R203, 0x1, R226 ;  /* 0x00000001cbcb7824 */ /* 0x000fe400078e02e2 */
[----:B------:R-:W-:Y:S01]  /*3940*/  IMAD.MOV.U32 R166, RZ, RZ, 0x20 ;  /* 0x00000020ffa67424 */ /* 0x000fe200078e00ff */
[----:B------:R3:W5:Y:S01]  /*3950*/  @!P0 LDG.E R219, desc[UR16][R4.64] ;  /* 0x0000001004db8981 */ /* 0x000762000c1e1900 */
[----:B------:R-:W-:Y:S02]  /*3960*/  VIADD R168, R173, 0x1000 ;  /* 0x00001000ada87836 */ /* 0x000fe40000000000 */
[----:B------:R-:W-:Y:S01]  /*3970*/  VIADD R167, R172, 0x1000 ;  /* 0x00001000aca77836 */ /* 0x000fe20000000000 */
[----:B------:R-:W-:Y:S01]  /*3980*/  BAR.SYNC.DEFER_BLOCKING 0x0 ;  /* 0x0000000000007b1d */ /* 0x000fe20000010000 */
[----:B------:R-:W-:Y:S01]  /*3990*/  IMAD.MOV.U32 R174, RZ, RZ, 0x40 ;  /* 0x00000040ffae7424 */ /* 0x000fe200078e00ff */
[----:B------:R-:W-:Y:S01]  /*39a0*/  CS2R R94, SRZ ;  /* 0x00000000005e7805 */ /* 0x000fe2000001ff00 */
[C---:B------:R-:W-:Y:S01]  /*39b0*/  IMAD R213, R209.reuse, 0x18, RZ ;  /* 0x00000018d1d57824 */ /* 0x040fe200078e02ff */
[----:B------:R-:W-:Y:S01]  /*39c0*/  CS2R R92, SRZ ;  /* 0x00000000005c7805 */ /* 0x000fe2000001ff00 */
[C---:B------:R-:W-:Y:S01]  /*39d0*/  IMAD.SHL.U32 R212, R209.reuse, 0x20, RZ ;  /* 0x00000020d1d47824 */ /* 0x040fe200078e00ff */
[----:B------:R-:W-:Y:S01]  /*39e0*/  CS2R R98, SRZ ;  /* 0x0000000000627805 */ /* 0x000fe2000001ff00 */
[C---:B------:R-:W-:Y:S01]  /*39f0*/  IMAD R211, R209.reuse, 0x28, RZ ;  /* 0x00000028d1d37824 */ /* 0x040fe200078e02ff */
[----:B------:R-:W-:Y:S01]  /*3a00*/  CS2R R96, SRZ ;  /* 0x0000000000607805 */ /* 0x000fe2000001ff00 */
[----:B------:R-:W-:Y:S01]  /*3a10*/  IMAD R210, R209, 0x30, RZ ;  /* 0x00000030d1d27824 */ /* 0x000fe200078e02ff */
[----:B------:R-:W-:Y:S01]  /*3a20*/  CS2R R90, SRZ ;  /* 0x00000000005a7805 */ /* 0x000fe2000001ff00 */
[----:B------:R-:W-:Y:S01]  /*3a30*/  IMAD.MOV R205, RZ, RZ, -R205 ;  /* 0x000000ffffcd7224 */ /* 0x000fe200078e0acd */
        /* <DEDUP_REMOVED lines=11> */
[----:B------:R-:W-:Y:S01]  /*3af0*/  CS2R R62, SRZ ;  /* 0x00000000003e7805 */ /* 0x000fe2000001ff00 */
[----:B--2---:R-:W2:Y:S01]  /*3b00*/  LDG.E.64 R6, desc[UR16][R176.64+0x8] ;  /* 0x00000810b0067981 */ /* 0x004ea2000c1e1b00 */
[----:B------:R-:W-:-:S02]  /*3b10*/  LEA.HI R0, R15, R20, RZ, 0x4 ;  /* 0x000000140f007211 */ /* 0x000fc400078f20ff */
        /* <DEDUP_REMOVED lines=19> */
[----:B------:R-:W-:Y:S01]  /*3c50*/  CS2R R36, SRZ ;  /* 0x0000000000247805 */ /* 0x000fe2000001ff00 */
[----:B------:R-:W-:Y:S01]  /*3c60*/  IMAD.MOV.U32 R216, RZ, RZ, R222 ;  /* 0x000000ffffd87224 */ /* 0x000fe200078e00de */
[----:B------:R-:W-:Y:S01]  /*3c70*/  ULDC.U8 UR9, c[0x0][0x388] ;  /* 0x0000e20000097ab9 */ /* 0x000fe20000000000 */
[----:B------:R1:W1:Y:S01]  /*3c80*/  LDSM.16.M88.4 R152, [R3+0xa800] ;  /* 0x00a800000398783b */ /* 0x0002620000000200 */
[----:B------:R-:W-:-:S03]  /*3c90*/  ULDC UR8, c[0x0][0x2ec] ;  /* 0x0000bb0000087ab9 */ /* 0x000fc60000000800 */
[----:B------:R-:W4:Y:S01]  /*3ca0*/  LDG.E.64 R176, desc[UR16][R176.64] ;  /* 0x00000010b0b07981 */ /* 0x000f22000c1e1b00 */
[----:B------:R-:W-:Y:S01]  /*3cb0*/  LOP3.LUT R0, R0, 0xfffffff0, RZ, 0xc0, !PT ;  /* 0xfffffff000007812 */ /* 0x000fe200078ec0ff */
[----:B------:R-:W-:Y:S01]  /*3cc0*/  VIADD R201, R214, 0x20 ;  /* 0x00000020d6c97836 */ /* 0x000fe20000000000 */
[----:B------:R-:W-:Y:S01]  /*3cd0*/  IADD3 R203, -R224, 0x80, R203 ;  /* 0x00000080e0cb7810 */ /* 0x000fe20007ffe1cb */
[----:B------:R1:W1:Y:S01]  /*3ce0*/  LDSM.16.M88.4 R156, [R2+0xa000] ;  /* 0x00a00000029c783b */ /* 0x0002620000000200 */
[----:B---3--:R-:W-:Y:S01]  /*3cf0*/  IMAD R4, R184, R16, R181 ;  /* 0x00000010b8047224 */ /* 0x008fe200078e02b5 */
[----:B------:R-:W-:Y:S01]  /*3d00*/  SEL R168, R168, R173, !P1 ;  /* 0x000000ada8a87207 */ /* 0x000fe20004800000 */
[----:B------:R-:W-:Y:S01]  /*3d10*/  IMAD.IADD R0, R20, 0x1, -R0 ;  /* 0x0000000114007824 */ /* 0x000fe200078e0a00 */
[----:B------:R3:W1:Y:S01]  /*3d20*/  LDSM.16.M88.4 R160, [R2+0xa800] ;  /* 0x00a8000002a0783b */ /* 0x0006620000000200 */
[----:B------:R-:W-:Y:S01]  /*3d30*/  IMAD.IADD R200, R215, 0x1, R201 ;  /* 0x00000001d7c87824 */ /* 0x000fe200078e02c9 */
[----:B------:R-:W-:Y:S01]  /*3d40*/  SEL R167, R167, R172, !P1 ;  /* 0x000000aca7a77207 */ /* 0x000fe20004800000 */
[----:B------:R-:W-:Y:S01]  /*3d50*/  IMAD.SHL.U32 R4, R4, 0x20, RZ ;  /* 0x0000002004047824 */ /* 0x000fe200078e00ff */
[----:B------:R-:W-:Y:S01]  /*3d60*/  SHF.R.S32.HI R5, RZ, 0x1f, R0 ;  /* 0x0000001fff057819 */ /* 0x000fe20000011400 */
[----:B------:R-:W-:Y:S01]  /*3d70*/  IMAD.IADD R199, R215, 0x1, R200 ;  /* 0x00000001d7c77824 */ /* 0x000fe200078e02c8 */
[----:B------:R-:W-:Y:S01]  /*3d80*/  LEA R168, R168, UR6, 0x1 ;  /* 0x00000006a8a87c11 */ /* 0x000fe2000f8e08ff */
[----:B------:R-:W-:Y:S01]  /*3d90*/  IMAD R209, R209, 0x38, RZ ;  /* 0x00000038d1d17824 */ /* 0x000fe200078e02ff */
[----:B------:R-:W-:Y:S01]  /*3da0*/  LEA.HI R5, R5, R0, RZ, 0x3 ;  /* 0x0000000005057211 */ /* 0x000fe200078f18ff */
[----:B------:R-:W-:Y:S01]  /*3db0*/  IMAD.IADD R198, R215, 0x1, R199 ;  /* 0x00000001d7c67824 */ /* 0x000fe200078e02c7 */
[----:B------:R-:W-:Y:S01]  /*3dc0*/  LEA R167, R167, UR6, 0x1 ;  /* 0x00000006a7a77c11 */ /* 0x000fe2000f8e08ff */
[----:B------:R-:W-:Y:S01]  /*3dd0*/  VIADD R203, R203, -UR14 ;  /* 0x8000000ecbcb7c36 */ /* 0x000fe20008000000 */
[----:B------:R-:W-:Y:S01]  /*3de0*/  LOP3.LUT R5, R5, 0xfffffff8, RZ, 0xc0, !PT ;  /* 0xfffffff805057812 */ /* 0x000fe200078ec0ff */
[----:B------:R-:W-:-:S04]  /*3df0*/  IMAD.IADD R197, R215, 0x1, R198 ;  /* 0x00000001d7c57824 */ /* 0x000fc800078e02c6 */
[----:B------:R-:W-:Y:S02]  /*3e00*/  IMAD.IADD R0, R0, 0x1, -R5 ;  /* 0x0000000100007824 */ /* 0x000fe400078e0a05 */
[----:B------:R-:W-:-:S03]  /*3e10*/  IMAD.IADD R228, R215, 0x1, R197 ;  /* 0x00000001d7e47824 */ /* 0x000fc600078e02c5 */
[C---:B------:R-:W-:Y:S02]  /*3e20*/  LOP3.LUT P0, RZ, R0.reuse, 0x2, RZ, 0xc0, !PT ;  /* 0x0000000200ff7812 */ /* 0x040fe4000780c0ff */
[----:B------:R-:W-:Y:S02]  /*3e30*/  LOP3.LUT P2, RZ, R0, 0x4, RZ, 0xc0, !PT ;  /* 0x0000000400ff7812 */ /* 0x000fe4000784c0ff */
[----:B------:R-:W-:Y:S02]  /*3e40*/  SEL R166, R166, 0xffffffe0, !P0 ;  /* 0xffffffe0a6a67807 */ /* 0x000fe40004000000 */
[----:B------:R-:W-:-:S03]  /*3e50*/  SEL R174, R174, 0xffffffc0, !P2 ;  /* 0xffffffc0aeae7807 */ /* 0x000fc60005000000 */
[----:B------:R-:W-:Y:S01]  /*3e60*/  IMAD.IADD R0, R171, 0x1, R166 ;  /* 0x00000001ab007824 */ /* 0x000fe200078e02a6 */
[----:B--2---:R-:W-:Y:S02]  /*3e70*/  IADD3 R208, P4, P3, R4, R6, R208 ;  /* 0x0000000604d07210 */ /* 0x004fe40007b9e0d0 */
[----:B------:R-:W-:-:S04]  /*3e80*/  SHF.R.S32.HI R4, RZ, 0x1f, R4 ;  /* 0x0000001fff047819 */ /* 0x000fc80000011404 */
[----:B------:R-:W-:-:S04]  /*3e90*/  IADD3.X R229, R4, R7, R229, P4, P3 ;  /* 0x0000000704e57210 */ /* 0x000fc800027e64e5 */
[----:B-1-34-:R-:W-:-:S07]  /*3ea0*/  LOP3.LUT R229, R229, R176, RZ, 0x3c, !PT ;  /* 0x000000b0e5e57212 */ /* 0x01afce00078e3cff */
.L_x_1099:
[----:B------:R-:W0:Y:S01]  /*3eb0*/  LDGDEPBAR ;  /* 0x00000000000079af */ /* 0x000e220000000000 */
[----:B------:R-:W-:Y:S01]  /*3ec0*/  IMAD.MOV.U32 R4, RZ, RZ, R207 ;  /* 0x000000ffff047224 */ /* 0x000fe200078e00cf */
[C---:B------:R-:W-:Y:S01]  /*3ed0*/  IADD3 R175, R168.reuse, R166, RZ ;  /* 0x000000a6a8af7210 */ /* 0x040fe20007ffe0ff */
[----:B------:R-:W-:Y:S02]  /*3ee0*/  IMAD.MOV.U32 R5, RZ, RZ, R206 ;  /* 0x000000ffff057224 */ /* 0x000fe400078e00ce */
[----:B------:R-:W-:Y:S01]  /*3ef0*/  IMAD.IADD R124, R168, 0x1, R174 ;  /* 0x00000001a87c7824 */ /* 0x000fe200078e02ae */
[C---:B------:R-:W-:Y:S04]  /*3f00*/  LEA R4, P0, R185.reuse, R4, 0x2 ;  /* 0x00000004b9047211 */ /* 0x040fe800078010ff */
[----:B------:R-:W-:Y:S01]  /*3f10*/  LEA.HI.X.SX32 R5, R185, R5, 0x2, P0 ;  /* 0x00000005b9057211 */ /* 0x000fe200000f16ff */
        /* <DEDUP_REMOVED lines=11> */
[----:B------:R-:W4:Y:S04]  /*3fd0*/  LDSM.16.M88.4 R108, [R164+0x6000] ;  /* 0x00600000a46c783b */ /* 0x000f280000000200 */
[----:B------:R-:W4:Y:S04]  /*3fe0*/  LDSM.16.M88.4 R112, [R175+0x1000] ;  /* 0x00100000af70783b */ /* 0x000f280000000200 */
[----:B------:R-:W4:Y:S04]  /*3ff0*/  LDSM.16.M88.4 R116, [R164+0x6800] ;  /* 0x00680000a474783b */ /* 0x000f280000000200 */
[----:B------:R-:W-:Y:S04]  /*4000*/  LDSM.16.M88.4 R120, [R3+0x6000] ;  /* 0x006000000378783b */ /* 0x000fe80000000200 */
[----:B------:R-:W-:Y:S01]  /*4010*/  LDSM.16.M88.4 R128, [R3+0x6800] ;  /* 0x006800000380783b */ /* 0x000fe20000000200 */
[-C--:B-1----:R-:W-:Y:S06]  /*4020*/  HMMA.16816.F32.BF16 R4, R32, R16.reuse, RZ ;  /* 0x000000102004723c */ /* 0x082fec00000418ff */
[C---:B--2---:R-:W-:Y:S06]  /*4030*/  HMMA.16816.F32.BF16 R8, R28.reuse, R16, RZ ;  /* 0x000000101c08723c */ /* 0x044fec00000418ff */
        /* <DEDUP_REMOVED lines=12> */
[----:B------:R-:W-:Y:S05]  /*4100*/  LDSM.16.M88.4 R108, [R2+0x6000] ;  /* 0x00600000026c783b */ /* 0x000fea0000000200 */
[-C--:B------:R-:W-:Y:S06]  /*4110*/  HMMA.16816.F32.BF16 R20, R104, R116.reuse, R20 ;  /* 0x000000746814723c */ /* 0x080fec0000041814 */
[C---:B------:R-:W-:Y:S06]  /*4120*/  HMMA.16816.F32.BF16 R24, R112.reuse, R116, R24 ;  /* 0x000000747018723c */ /* 0x040fec0000041818 */
[-C--:B------:R-:W-:Y:S06]  /*4130*/  HMMA.16816.F32.BF16 R28, R112, R118.reuse, R28 ;  /* 0x00000076701c723c */ /* 0x080fec000004181c */
[----:B------:R-:W-:Y:S01]  /*4140*/  HMMA.16816.F32.BF16 R32, R104, R118, R32 ;  /* 0x000000766820723c */ /* 0x000fe20000041820 */
[----:B------:R-:W-:Y:S04]  /*4150*/  LDSM.16.M88.4 R116, [R2+0x6800] ;  /* 0x006800000274783b */ /* 0x000fe80000000200 */
[----:B------:R-:W-:Y:S01]  /*4160*/  IADD3 R112, R175, R174, RZ ;  /* 0x000000aeaf707210 */ /* 0x000fe20007ffe0ff */
[-C--:B-1----:R-:W-:Y:S04]  /*4170*/  HMMA.16816.F32.BF16 R4, R100, R120.reuse, R4 ;  /* 0x000000786404723c */ /* 0x082fe80000041804 */
[----:B------:R-:W1:Y:S02]  /*4180*/  LDSM.16.M88.4 R104, [R112] ;  /* 0x000000007068783b */ /* 0x000e640000000200 */
[C---:B--2---:R-:W-:Y:S02]  /*4190*/  HMMA.16816.F32.BF16 R8, R124.reuse, R120, R8 ;  /* 0x000000787c08723c */ /* 0x044fe40000041808 */
[----:B------:R-:W2:Y:S04]  /*41a0*/  LDSM.16.M88.4 R112, [R112+0x1000] ;  /* 0x001000007070783b */ /* 0x000ea80000000200 */
[-C--:B------:R-:W-:Y:S06]  /*41b0*/  HMMA.16816.F32.BF16 R12, R124, R122.reuse, R12 ;  /* 0x0000007a7c0c723c */ /* 0x080fec000004180c */
[C---:B------:R-:W-:Y:S06]  /*41c0*/  HMMA.16816.F32.BF16 R16, R100.reuse, R122, R16 ;  /* 0x0000007a6410723c */ /* 0x040fec0000041810 */
[-C--:B------:R-:W-:Y:S06]  /*41d0*/  HMMA.16816.F32.BF16 R20, R100, R128.reuse, R20 ;  /* 0x000000806414723c */ /* 0x080fec0000041814 */
[C---:B------:R-:W-:Y:S06]  /*41e0*/  HMMA.16816.F32.BF16 R24, R124.reuse, R128, R24 ;  /* 0x000000807c18723c */ /* 0x040fec0000041818 */
[-C--:B------:R-:W-:Y:S06]  /*41f0*/  HMMA.16816.F32.BF16 R28, R124, R130.reuse, R28 ;  /* 0x000000827c1c723c */ /* 0x080fec000004181c */
[----:B------:R-:W-:Y:S06]  /*4200*/  HMMA.16816.F32.BF16 R32, R100, R130, R32 ;  /* 0x000000826420723c */ /* 0x000fec0000041820 */
[-C--:B-1----:R-:W-:Y:S05]  /*4210*/  HMMA.16816.F32.BF16 R4, R104, R108.reuse, R4 ;  /* 0x0000006c6804723c */ /* 0x082fea0000041804 */
[----:B------:R-:W-:Y:S01]  /*4220*/  MOV R100, R202 ;  /* 0x000000ca00647202 */ /* 0x000fe20000000f00 */
[C---:B--2---:R-:W-:Y:S06]  /*4230*/  HMMA.16816.F32.BF16 R8, R112.reuse, R108, R8 ;  /* 0x0000006c7008723c */ /* 0x044fec0000041808 */
[-C--:B------:R-:W-:Y:S05]  /*4240*/  HMMA.16816.F32.BF16 R12, R112, R110.reuse, R12 ;  /* 0x0000006e700c723c */ /* 0x080fea000004180c */
[----:B------:R-:W-:Y:S01]  /*4250*/  IMAD.SHL.U32 R108, R223, 0x40, RZ ;  /* 0x00000040df6c7824 */ /* 0x000fe200078e00ff */
[C---:B------:R-:W-:Y:S04]  /*4260*/  HMMA.16816.F32.BF16 R16, R104.reuse, R110, R16 ;  /* 0x0000006e6810723c */ /* 0x040fe80000041810 */
[----:B------:R-:W-:Y:S02]  /*4270*/  ISETP.GE.AND P0, PT, R108, R203, PT ;  /* 0x000000cb6c00720c */ /* 0x000fe40003f06270 */
[-C--:B------:R-:W-:Y:S06]  /*4280*/  HMMA.16816.F32.BF16 R20, R104, R116.reuse, R20 ;  /* 0x000000746814723c */ /* 0x080fec0000041814 */
[C---:B------:R-:W-:Y:S06]  /*4290*/  HMMA.16816.F32.BF16 R24, R112.reuse, R116, R24 ;  /* 0x000000747018723c */ /* 0x040fec0000041818 */
[-C--:B------:R-:W-:Y:S05]  /*42a0*/  HMMA.16816.F32.BF16 R28, R112, R118.reuse, R28 ;  /* 0x00000076701c723c */ /* 0x080fea000004181c */
[----:B------:R-:W-:Y:S01]  /*42b0*/  IMAD.MOV.U32 R116, RZ, RZ, R236 ;  /* 0x000000ffff747224 */ /* 0x000fe200078e00ec */
[----:B------:R-:W-:Y:S05]  /*42c0*/  HMMA.16816.F32.BF16 R32, R104, R118, R32 ;  /* 0x000000766820723c */ /* 0x000fea0000041820 */
[----:B------:R-:W-:Y:S01]  /*42d0*/  MOV R117, R237 ;  /* 0x000000ed00757202 */ /* 0x000fe20000000f00 */
[----:B------:R-:W-:Y:S07]  /*42e0*/  @!UPT UIADD3 URZ, URZ, URZ, URZ ;  /* 0x0000003f3f3ff290 */ /* 0x000fee000fffe03f */
[----:B------:R-:W-:Y:S11]  /*42f0*/  @!P0 BRA `(.L_x_1095) ;  /* 0x0000000000248947 */ /* 0x000ff60003800000 */
[----:B------:R-:W-:Y:S01]  /*4300*/  IADD3 R102, R108, 0x40, RZ ;  /* 0x000000406c667810 */ /* 0x000fe20007ffe0ff */
[----:B------:R-:W-:Y:S04]  /*4310*/  IMAD.SHL.U32 R101, R187, 0x80, RZ ;  /* 0x00000080bb657824 */ /* 0x000fe800078e00ff */
[C---:B------:R-:W-:Y:S02]  /*4320*/  IMAD.IADD R100, R101.reuse, 0x1, R226 ;  /* 0x0000000165647824 */ /* 0x040fe400078e02e2 */
[----:B------:R-:W-:Y:S03]  /*4330*/  VIADD R101, R101, 0x80 ;  /* 0x0000008065657836 */ /* 0x000fe60000000000 */
[----:B------:R-:W-:Y:S02]  /*4340*/  IADD3 R100, R217, R100, -R224 ;  /* 0x00000064d9647210 */ /* 0x000fe40007ffe8e0 */
[----:B------:R-:W-:Y:S02]  /*4350*/  ISETP.LT.AND P0, PT, R101, R224, PT ;  /* 0x000000e06500720c */ /* 0x000fe40003f01270 */
[----:B------:R-:W-:Y:S02]  /*4360*/  ISETP.GE.AND P1, PT, R102, R100, PT ;  /* 0x000000646600720c */ /* 0x000fe40003f26270 */
[----:B------:R-:W-:Y:S11]  /*4370*/  MOV R100, R217 ;  /* 0x000000d900647202 */ /* 0x000ff60000000f00 */
[----:B------:R-:W-:Y:S05]  /*4380*/  @!P1 BRA P0, `(.L_x_1096) ;  /* 0x0000000400fc9947 */ /* 0x000fea0000000000 */
.L_x_1095:
[--C-:B------:R-:W-:Y:S01]  /*4390*/  IADD3 R114, R224, 0x1, -R226.reuse ;  /* 0x00000001e0727810 */ /* 0x100fe20007ffe8e2 */
[----:B------:R-:W1:Y:S01]  /*43a0*/  S2R R101, SR_TID.X ;  /* 0x0000000000657919 */ /* 0x000e620000002100 */
[----:B------:R-:W-:Y:S01]  /*43b0*/  IADD3 R115, -R100, R224, -R226 ;  /* 0x000000e064737210 */ /* 0x000fe20007ffe9e2 */
[----:B------:R-:W-:Y:S02]  /*43c0*/  IMAD.SHL.U32 R107, R179, 0x20, RZ ;  /* 0x00000020b36b7824 */ /* 0x000fe400078e00ff */
[----:B------:R-:W-:Y:S02]  /*43d0*/  IMAD.IADD R108, R185, 0x1, R108 ;  /* 0x00000001b96c7824 */ /* 0x000fe400078e026c */
[----:B------:R-:W-:Y:S02]  /*43e0*/  VIADD R114, R114, UR5 ;  /* 0x0000000572727c36 */ /* 0x000fe40008000000 */
[C---:B------:R-:W-:Y:S02]  /*43f0*/  VIADD R106, R108.reuse, 0x8 ;  /* 0x000000086c6a7836 */ /* 0x040fe40000000000 */
[----:B------:R-:W-:Y:S01]  /*4400*/  VIADD R104, R108, 0x20 ;  /* 0x000000206c687836 */ /* 0x000fe20000000000 */
[----:B------:R-:W-:Y:S01]  /*4410*/  IADD3 R105, R114, 0x8, R108 ;  /* 0x0000000872697810 */ /* 0x000fe20007ffe06c */
[----:B------:R-:W-:Y:S01]  /*4420*/  VIADD R102, R108, 0x28 ;  /* 0x000000286c667836 */ /* 0x000fe20000000000 */
[C---:B------:R-:W-:Y:S01]  /*4430*/  VIADDMNMX R106, R115.reuse, R106, RZ, !PT ;  /* 0x0000006a736a7246 */ /* 0x040fe200078001ff */
[----:B------:R-:W-:Y:S01]  /*4440*/  IMAD.MOV.U32 R217, RZ, RZ, R100 ;  /* 0x000000ffffd97224 */ /* 0x000fe200078e0064 */
[C---:B------:R-:W-:Y:S02]  /*4450*/  VIADDMNMX R104, R115.reuse, R104, RZ, !PT ;  /* 0x0000006873687246 */ /* 0x040fe400078001ff */
[C---:B------:R-:W-:Y:S02]  /*4460*/  VIADDMNMX R102, R115.reuse, R102, RZ, !PT ;  /* 0x0000006673667246 */ /* 0x040fe400078001ff */
[----:B------:R-:W-:Y:S02]  /*4470*/  VIADDMNMX R115, R115, R108, RZ, !PT ;  /* 0x0000006c73737246 */ /* 0x000fe400078001ff */
[C-C-:B------:R-:W-:Y:S02]  /*4480*/  IADD3 R103, R114.reuse, 0x20, R108.reuse ;  /* 0x0000002072677810 */ /* 0x140fe40007ffe06c */
[-C--:B------:R-:W-:Y:S02]  /*4490*/  VIMNMX R105, R105, R224.reuse, PT ;  /* 0x000000e069697248 */ /* 0x080fe40003fe0100 */
[----:B------:R-:W-:Y:S01]  /*44a0*/  VIMNMX R103, R103, R224, PT ;  /* 0x000000e067677248 */ /* 0x000fe20003fe0100 */
[----:B-1----:R-:W-:Y:S05]  /*44b0*/  IMAD.SHL.U32 R101, R101, 0x2, RZ ;  /* 0x0000000265657824 */ /* 0x002fea00078e00ff */
[----:B------:R-:W-:Y:S02]  /*44c0*/  LOP3.LUT R107, R107, 0x6, R101, 0xf8, !PT ;  /* 0x000000066b6b7812 */ /* 0x000fe400078ef865 */
[C---:B------:R-:W-:Y:S02]  /*44d0*/  IADD3 R101, R114.reuse, 0x28, R108 ;  /* 0x0000002872657810 */ /* 0x040fe40007ffe06c */
[----:B------:R-:W-:Y:S01]  /*44e0*/  VIADDMNMX R114, R114, R108, R224, PT ;  /* 0x0000006c72727246 */ /* 0x000fe200038001e0 */
[----:B------:R-:W-:Y:S01]  /*44f0*/  IMAD R107, R187, 0x80, R107 ;  /* 0x00000080bb6b7824 */ /* 0x000fe200078e026b */
[----:B------:R-:W-:Y:S03]  /*4500*/  VIMNMX R101, R101, R224, PT ;  /* 0x000000e065657248 */ /* 0x000fe60003fe0100 */
[C---:B------:R-:W-:Y:S01]  /*4510*/  VIADD R113, R107.reuse, 0x1 ;  /* 0x000000016b717836 */ /* 0x040fe20000000000 */
[C---:B------:R-:W-:Y:S01]  /*4520*/  ISETP.GE.AND P1, PT, R107.reuse, R115, PT ;  /* 0x000000736b00720c */ /* 0x040fe20003f26270 */
[C---:B------:R-:W-:Y:S01]  /*4530*/  VIADD R112, R107.reuse, 0x8 ;  /* 0x000000086b707836 */ /* 0x040fe20000000000 */
[C---:B------:R-:W-:Y:S01]  /*4540*/  ISETP.GE.AND P0, PT, R107.reuse, R106, PT ;  /* 0x0000006a6b00720c */ /* 0x040fe20003f06270 */
[C---:B------:R-:W-:Y:S01]  /*4550*/  VIADD R111, R107.reuse, 0x9 ;  /* 0x000000096b6f7836 */ /* 0x040fe20000000000 */
[C---:B------:R-:W-:Y:S01]  /*4560*/  ISETP.GE.OR P1, PT, R107.reuse, R114, !P1 ;  /* 0x000000726b00720c */ /* 0x040fe20004f26670 */
[C---:B------:R-:W-:Y:S01]  /*4570*/  VIADD R110, R107.reuse, 0x10 ;  /* 0x000000106b6e7836 */ /* 0x040fe20000000000 */
[C---:B------:R-:W-:Y:S01]  /*4580*/  ISETP.GE.OR P0, PT, R107.reuse, R105, !P0 ;  /* 0x000000696b00720c */ /* 0x040fe20004706670 */
[C---:B------:R-:W-:Y:S01]  /*4590*/  VIADD R109, R107.reuse, 0x11 ;  /* 0x000000116b6d7836 */ /* 0x040fe20000000000 */
[C---:B------:R-:W-:Y:S01]  /*45a0*/  ISETP.GE.AND P6, PT, R107.reuse, R104, PT ;  /* 0x000000686b00720c */ /* 0x040fe20003fc6270 */
[C---:B------:R-:W-:Y:S01]  /*45b0*/  VIADD R108, R107.reuse, 0x18 ;  /* 0x000000186b6c7836 */ /* 0x040fe20000000000 */
[----:B------:R-:W-:Y:S02]  /*45c0*/  ISETP.GE.AND P5, PT, R107, R102, PT ;  /* 0x000000666b00720c */ /* 0x000fe40003fa6270 */
[----:B------:R-:W-:Y:S02]  /*45d0*/  FSEL R4, R4, -INF , !P1 ;  /* 0xff80000004047808 */ /* 0x000fe40004800000 */
[----:B------:R-:W-:Y:S02]  /*45e0*/  FSEL R6, R6, -INF , !P0 ;  /* 0xff80000006067808 */ /* 0x000fe40004000000 */
[-C--:B------:R-:W-:Y:S02]  /*45f0*/  ISETP.GE.AND P4, PT, R113, R115.reuse, PT ;  /* 0x000000737100720c */ /* 0x080fe40003f86270 */
[-C--:B------:R-:W-:Y:S02]  /*4600*/  ISETP.GE.AND P3, PT, R112, R115.reuse, PT ;  /* 0x000000737000720c */ /* 0x080fe40003f66270 */
[-C--:B------:R-:W-:Y:S02]  /*4610*/  ISETP.GE.AND P1, PT, R111, R115.reuse, PT ;  /* 0x000000736f00720c */ /* 0x080fe40003f26270 */
[----:B------:R-:W-:Y:S02]  /*4620*/  ISETP.GE.AND P0, PT, R110, R115, PT ;  /* 0x000000736e00720c */ /* 0x000fe40003f06270 */
[C---:B------:R-:W-:Y:S02]  /*4630*/  ISETP.GE.OR P6, PT, R107.reuse, R103, !P6 ;  /* 0x000000676b00720c */ /* 0x040fe400077c6670 */
[C---:B------:R-:W-:Y:S01]  /*4640*/  ISETP.GE.OR P5, PT, R107.reuse, R101, !P5 ;  /* 0x000000656b00720c */ /* 0x040fe20006fa6670 */
[----:B------:R-:W-:Y:S01]  /*4650*/  VIADD R107, R107, 0x19 ;  /* 0x000000196b6b7836 */ /* 0x000fe20000000000 */
        /* <DEDUP_REMOVED lines=12> */
[----:B------:R-:W-:Y:S02]  /*4720*/  ISETP.GE.AND P4, PT, R107, R115, PT ;  /* 0x000000736b00720c */ /* 0x000fe40003f86270 */
[-C--:B------:R-:W-:Y:S02]  /*4730*/  ISETP.GE.AND P3, PT, R113, R106.reuse, PT ;  /* 0x0000006a7100720c */ /* 0x080fe40003f66270 */
[-C--:B------:R-:W-:Y:S02]  /*4740*/  ISETP.GE.AND P1, PT, R112, R106.reuse, PT ;  /* 0x0000006a7000720c */ /* 0x080fe40003f26270 */
[----:B------:R-:W-:Y:S02]  /*4750*/  ISETP.GE.AND P0, PT, R111, R106, PT ;  /* 0x0000006a6f00720c */ /* 0x000fe40003f06270 */
[-C--:B------:R-:W-:Y:S02]  /*4760*/  ISETP.GE.OR P6, PT, R109, R114.reuse, !P6 ;  /* 0x000000726d00720c */ /* 0x080fe400077c6670 */
[-C--:B------:R-:W-:Y:S02]  /*4770*/  ISETP.GE.OR P5, PT, R108, R114.reuse, !P5 ;  /* 0x000000726c00720c */ /* 0x080fe40006fa6670 */
[----:B------:R-:W-:Y:S02]  /*4780*/  ISETP.GE.OR P4, PT, R107, R114, !P4 ;  /* 0x000000726b00720c */ /* 0x000fe40006786670 */
        /* <DEDUP_REMOVED lines=13> */
[-C--:B------:R-:W-:Y:S02]  /*4860*/  ISETP.GE.AND P1, PT, R113, R104.reuse, PT ;  /* 0x000000687100720c */ /* 0x080fe40003f26270 */
[-C--:B------:R-:W-:Y:S02]  /*4870*/  ISETP.GE.AND P0, PT, R112, R104.reuse, PT ;  /* 0x000000687000720c */ /* 0x080fe40003f06270 */
        /* <DEDUP_REMOVED lines=18> */
[-C--:B------:R-:W-:Y:S02]  /*49a0*/  ISETP.GE.OR P6, PT, R111, R103.reuse, !P6 ;  /* 0x000000676f00720c */ /* 0x080fe400077c6670 */
[-C--:B------:R-:W-:Y:S02]  /*49b0*/  ISETP.GE.OR P5, PT, R110, R103.reuse, !P5 ;  /* 0x000000676e00720c */ /* 0x080fe40006fa6670 */
[-C--:B------:R-:W-:Y:S02]  /*49c0*/  ISETP.GE.OR P4, PT, R109, R103.reuse, !P4 ;  /* 0x000000676d00720c */ /* 0x080fe40006786670 */
[-C--:B------:R-:W-:Y:S02]  /*49d0*/  ISETP.GE.OR P3, PT, R108, R103.reuse, !P3 ;  /* 0x000000676c00720c */ /* 0x080fe40005f66670 */
[----:B------:R-:W-:Y:S02]  /*49e0*/  ISETP.GE.OR P1, PT, R107, R103, !P1 ;  /* 0x000000676b00720c */ /* 0x000fe40004f26670 */
        /* <DEDUP_REMOVED lines=25> */
.L_x_1096:
[C---:B------:R-:W-:Y:S01]  /*4b80*/  FSETP.NEU.FTZ.AND P0, PT, R220.reuse, -INF , PT ;  /* 0xff800000dc00780b */ /* 0x040fe20003f1d000 */
[----:B------:R-:W-:Y:S01]  /*4b90*/  FMUL.FTZ R100, R220, 1.4426950216293334961 ;  /* 0x3fb8aa3bdc647820 */ /* 0x000fe20000410000 */
[C---:B------:R-:W-:Y:S01]  /*4ba0*/  FSETP.NEU.FTZ.AND P1, PT, R218.reuse, -INF , PT ;  /* 0xff800000da00780b */ /* 0x040fe20003f3d000 */
[C---:B------:R-:W-:Y:S01]  /*4bb0*/  FMUL.FTZ R101, R221.reuse, 1.4426950216293334961 ;  /* 0x3fb8aa3bdd657820 */ /* 0x040fe20000410000 */
[----:B------:R-:W-:Y:S01]  /*4bc0*/  FMUL.FTZ R102, R218, 1.4426950216293334961 ;  /* 0x3fb8aa3bda667820 */ /* 0x000fe20000410000 */
[----:B------:R-:W-:Y:S01]  /*4bd0*/  IMAD.U32 R112, RZ, RZ, UR6 ;  /* 0x00000006ff707e24 */ /* 0x000fe2000f8e00ff */
[----:B------:R-:W-:Y:S01]  /*4be0*/  FSEL R100, R100, RZ, P0 ;  /* 0x000000ff64647208 */ /* 0x000fe20000000000 */
[----:B------:R-:W-:Y:S01]  /*4bf0*/  IMAD.MOV.U32 R174, RZ, RZ, 0x40 ;  /* 0x00000040ffae7424 */ /* 0x000fe200078e00ff */
[----:B------:R-:W-:Y:S03]  /*4c00*/  FSETP.NEU.FTZ.AND P0, PT, R221, -INF , PT ;  /* 0xff800000dd00780b */ /* 0x000fe60003f1d000 */
[--C-:B------:R-:W-:Y:S01]  /*4c10*/  FFMA.FTZ R33, R33, UR8, -R100.reuse ;  /* 0x0000000821217c23 */ /* 0x100fe20008010864 */
[----:B------:R-:W-:Y:S01]  /*4c20*/  FSEL R101, R101, RZ, P0 ;  /* 0x000000ff65657208 */ /* 0x000fe20000000000 */
[--C-:B------:R-:W-:Y:S01]  /*4c30*/  FFMA.FTZ R16, R16, UR8, -R100.reuse ;  /* 0x0000000810107c23 */ /* 0x100fe20008010864 */
[----:B------:R-:W-:Y:S01]  /*4c40*/  FSETP.NEU.FTZ.AND P0, PT, R219, -INF , PT ;  /* 0xff800000db00780b */ /* 0x000fe20003f1d000 */
[--C-:B------:R-:W-:Y:S01]  /*4c50*/  FFMA.FTZ R20, R20, UR8, -R100.reuse ;  /* 0x0000000814147c23 */ /* 0x100fe20008010864 */
[----:B------:R-:W-:Y:S01]  /*4c60*/  SEL R174, R174, 0xffffffc0, !P2 ;  /* 0xffffffc0aeae7807 */ /* 0x000fe20005000000 */
[--C-:B------:R-:W-:Y:S01]  /*4c70*/  FFMA.FTZ R111, R35, UR8, -R101.reuse ;  /* 0x00000008236f7c23 */ /* 0x100fe20008010865 */
[----:B------:R-:W-:Y:S01]  /*4c80*/  FSEL R35, R102, RZ, P1 ;  /* 0x000000ff66237208 */ /* 0x000fe20000800000 */
[--C-:B------:R-:W-:Y:S01]  /*4c90*/  FFMA.FTZ R23, R23, UR8, -R101.reuse ;  /* 0x0000000817177c23 */ /* 0x100fe20008010865 */
[----:B------:R1:W-:Y:S01]  /*4ca0*/  MUFU.EX2 R115, R16 ;  /* 0x0000001000737308 */ /* 0x0003e20000000800 */
[----:B------:R-:W-:Y:S01]  /*4cb0*/  FFMA.FTZ R7, R7, UR8, -R101 ;  /* 0x0000000807077c23 */ /* 0x000fe20008010865 */
[----:B------:R-:W-:Y:S04]  /*4cc0*/  IMAD.WIDE.U32 R102, R208, -0x2daee0ad, RZ ;  /* 0xd2511f53d0667825 */ /* 0x000fe800078e00ff */
[----:B------:R-:W-:Y:S01]  /*4cd0*/  FFMA.FTZ R28, R28, UR8, -R35 ;  /* 0x000000081c1c7c23 */ /* 0x000fe20008010823 */
[--C-:B------:R-:W-:Y:S01]  /*4ce0*/  FFMA.FTZ R4, R4, UR8, -R100.reuse ;  /* 0x0000000804047c23 */ /* 0x100fe20008010864 */
[----:B------:R-:W-:Y:S01]  /*4cf0*/  FFMA.FTZ R118, R19, UR8, -R101 ;  /* 0x0000000813767c23 */ /* 0x000fe20008010865 */
[--C-:B------:R-:W-:Y:S01]  /*4d00*/  FFMA.FTZ R12, R12, UR8, -R35.reuse ;  /* 0x000000080c0c7c23 */ /* 0x100fe20008010823 */
[----:B------:R2:W-:Y:S01]  /*4d10*/  MUFU.EX2 R113, R28 ;  /* 0x0000001c00717308 */ /* 0x0005e20000000800 */
[--C-:B------:R-:W-:Y:S01]  /*4d20*/  FFMA.FTZ R8, R8, UR8, -R35.reuse ;  /* 0x0000000808087c23 */ /* 0x100fe20008010823 */
[--C-:B------:R-:W-:Y:S01]  /*4d30*/  FFMA.FTZ R13, R13, UR8, -R35.reuse ;  /* 0x000000080d0d7c23 */ /* 0x100fe20008010823 */
[--C-:B------:R-:W-:Y:S01]  /*4d40*/  FFMA.FTZ R9, R9, UR8, -R35.reuse ;  /* 0x0000000809097c23 */ /* 0x100fe20008010823 */
[--C-:B------:R-:W-:Y:S01]  /*4d50*/  FFMA.FTZ R24, R24, UR8, -R35.reuse ;  /* 0x0000000818187c23 */ /* 0x100fe20008010823 */
[--C-:B------:R-:W-:Y:S01]  /*4d60*/  FFMA.FTZ R25, R25, UR8, -R35.reuse ;  /* 0x0000000819197c23 */ /* 0x100fe20008010823 */
[----:B------:R-:W-:Y:S01]  /*4d70*/  FFMA.FTZ R35, R29, UR8, -R35 ;  /* 0x000000081d237c23 */ /* 0x000fe20008010823 */
[--C-:B------:R-:W-:Y:S03]  /*4d80*/  FFMA.FTZ R34, R34, UR8, -R101.reuse ;  /* 0x0000000822227c23 */ /* 0x100fe60008010865 */
[----:B------:R3:W-:Y:S01]  /*4d90*/  MUFU.EX2 R120, R23 ;  /* 0x0000001700787308 */ /* 0x0007e20000000800 */
[----:B-1----:R-:W-:Y:S02]  /*4da0*/  VIADD R16, R177, 0xbb67ae85 ;  /* 0xbb67ae85b1107836 */ /* 0x002fe40000000000 */
[--C-:B------:R-:W-:Y:S01]  /*4db0*/  FFMA.FTZ R6, R6, UR8, -R101.reuse ;  /* 0x0000000806067c23 */ /* 0x100fe20008010865 */
[--C-:B------:R-:W-:Y:S01]  /*4dc0*/  FFMA.FTZ R17, R17, UR8, -R100.reuse ;  /* 0x0000000811117c23 */ /* 0x100fe20008010864 */
[--C-:B------:R-:W-:Y:S01]  /*4dd0*/  FFMA.FTZ R22, R22, UR8, -R101.reuse ;  /* 0x0000000816167c23 */ /* 0x100fe20008010865 */
[--C-:B------:R-:W-:Y:S01]  /*4de0*/  FFMA.FTZ R32, R32, UR8, -R100.reuse ;  /* 0x0000000820207c23 */ /* 0x100fe20008010864 */
[----:B------:R-:W-:Y:S01]  /*4df0*/  LOP3.LUT R16, R102, R16, RZ, 0x3c, !PT ;  /* 0x0000001066107212 */ /* 0x000fe200078e3cff */
[----:B------:R-:W-:Y:S02]  /*4e00*/  FFMA.FTZ R18, R18, UR8, -R101 ;  /* 0x0000000812127c23 */ /* 0x000fe40008010865 */
[----:B------:R1:W-:Y:S01]  /*4e10*/  MUFU.EX2 R119, R20 ;  /* 0x0000001400777308 */ /* 0x0003e20000000800 */
[----:B--2---:R-:W-:Y:S02]  /*4e20*/  IMAD R28, R187, 0x4, R179 ;  /* 0x00000004bb1c7824 */ /* 0x004fe400078e02b3 */
[--C-:B------:R-:W-:Y:S01]  /*4e30*/  FFMA.FTZ R21, R21, UR8, -R100.reuse ;  /* 0x0000000815157c23 */ /* 0x100fe20008010864 */
[----:B------:R-:W-:Y:S01]  /*4e40*/  FFMA.FTZ R5, R5, UR8, -R100 ;  /* 0x0000000805057c23 */ /* 0x000fe20008010864 */
[----:B------:R-:W-:Y:S01]  /*4e50*/  VIADD R102, R176, 0x9e3779b9 ;  /* 0x9e3779b9b0667836 */ /* 0x000fe20000000000 */
[----:B------:R-:W-:Y:S04]  /*4e60*/  LOP3.LUT R19, R103, R177, R28, 0x96, !PT ;  /* 0x000000b167137212 */ /* 0x000fe800078e961c */
[----:B------:R2:W-:Y:S01]  /*4e70*/  MUFU.EX2 R248, R7 ;  /* 0x0000000700f87308 */ /* 0x0005e20000000800 */
[----:B---3--:R-:W-:Y:S02]  /*4e80*/  IMAD R23, R223, 0x4, R178 ;  /* 0x00000004df177824 */ /* 0x008fe400078e02b2 */
[----:B------:R-:W-:Y:S04]  /*4e90*/  IMAD.WIDE.U32 R100, R19, -0x326172a9, RZ ;  /* 0xcd9e8d5713647825 */ /* 0x000fe800078e00ff */
[C---:B------:R-:W-:Y:S03]  /*4ea0*/  IMAD.WIDE.U32 R104, R23.reuse, -0x326172a9, RZ ;  /* 0xcd9e8d5717687825 */ /* 0x040fe600078e00ff */
[----:B------:R3:W-:Y:S01]  /*4eb0*/  MUFU.EX2 R249, R4 ;  /* 0x0000000400f97308 */ /* 0x0007e20000000800 */
[----:B-1----:R-:W-:Y:S01]  /*4ec0*/  VIADD R20, R23, 0x2 ;  /* 0x0000000217147836 */ /* 0x002fe20000000000 */
[--C-:B------:R-:W-:Y:S03]  /*4ed0*/  LOP3.LUT R104, R101, R104, R102.reuse, 0x96, !PT ;  /* 0x0000006865687212 */ /* 0x100fe600078e9666 */
[----:B------:R-:W-:Y:S01]  /*4ee0*/  IMAD.WIDE.U32 R28, R20, -0x326172a9, RZ ;  /* 0xcd9e8d57141c7825 */ /* 0x000fe200078e00ff */
[-C--:B------:R-:W-:Y:S04]  /*4ef0*/  LOP3.LUT R20, R105, R229.reuse, RZ, 0x3c, !PT ;  /* 0x000000e569147212 */ /* 0x080fe800078e3cff */
[----:B------:R-:W-:Y:S01]  /*4f00*/  MUFU.EX2 R131, R18 ;  /* 0x0000001200837308 */ /* 0x000fe20000000800 */
[----:B------:R-:W-:Y:S01]  /*4f10*/  IMAD.WIDE.U32 R104, R104, -0x2daee0ad, RZ ;  /* 0xd2511f5368687825 */ /* 0x000fe200078e00ff */
[----:B------:R-:W-:Y:S02]  /*4f20*/  LOP3.LUT R19, R29, R229, RZ, 0x3c, !PT ;  /* 0x000000e51d137212 */ /* 0x000fe400078e3cff */
[----:B------:R-:W-:Y:S01]  /*4f30*/  LOP3.LUT R102, R101, R28, R102, 0x96, !PT ;  /* 0x0000001c65667212 */ /* 0x000fe200078e9666 */
[----:B--2---:R-:W-:Y:S05]  /*4f40*/  VIADD R7, R176, 0x3c6ef372 ;  /* 0x3c6ef372b0077836 */ /* 0x004fea0000000000 */
[----:B------:R1:W-:Y:S01]  /*4f50*/  MUFU.EX2 R242, R12 ;  /* 0x0000000c00f27308 */ /* 0x0003e20000000800 */
[----:B------:R-:W-:Y:S01]  /*4f60*/  IMAD.WIDE.U32 R108, R20, -0x2daee0ad, RZ ;  /* 0xd2511f53146c7825 */ /* 0x000fe200078e00ff */
[----:B---3--:R-:W-:Y:S03]  /*4f70*/  LOP3.LUT R4, R100, R7, RZ, 0x3c, !PT ;  /* 0x0000000764047212 */ /* 0x008fe600078e3cff */
[----:B------:R-:W-:Y:S01]  /*4f80*/  IMAD.WIDE.U32 R106, R19, -0x2daee0ad, RZ ;  /* 0xd2511f53136a7825 */ /* 0x000fe200078e00ff */
[C---:B------:R-:W-:Y:S04]  /*4f90*/  LOP3.LUT R7, R16.reuse, R109, RZ, 0x3c, !PT ;  /* 0x0000006d10077212 */ /* 0x040fe800078e3cff */
[----:B------:R2:W-:Y:S01]  /*4fa0*/  MUFU.EX2 R110, R32 ;  /* 0x00000020006e7308 */ /* 0x0005e20000000800 */
[----:B------:R-:W-:Y:S01]  /*4fb0*/  VIADD R28, R177, 0x76cf5d0a ;  /* 0x76cf5d0ab11c7836 */ /* 0x000fe20000000000 */
[----:B------:R-:W-:Y:S01]  /*4fc0*/  LOP3.LUT R16, R16, R107, RZ, 0x3c, !PT ;  /* 0x0000006b10107212 */ /* 0x000fe200078e3cff */
[----:B------:R-:W-:Y:S03]  /*4fd0*/  IMAD.WIDE.U32 R102, R102, -0x2daee0ad, RZ ;  /* 0xd2511f5366667825 */ /* 0x000fe600078e00ff */
[--C-:B------:R-:W-:Y:S01]  /*4fe0*/  LOP3.LUT R108, R105, R108, R28.reuse, 0x96, !PT ;  /* 0x0000006c696c7212 */ /* 0x100fe200078e961c */
[----:B------:R-:W-:Y:S01]  /*4ff0*/  IMAD.WIDE.U32 R100, R16, -0x326172a9, RZ ;  /* 0xcd9e8d5710647825 */ /* 0x000fe200078e00ff */
[----:B------:R-:W-:Y:S02]  /*5000*/  LOP3.LUT R28, R103, R106, R28, 0x96, !PT ;  /* 0x0000006a671c7212 */ /* 0x000fe400078e961c */
[----:B------:R-:W-:Y:S01]  /*5010*/  MUFU.EX2 R121, R34 ;  /* 0x0000002200797308 */ /* 0x000fe20000000800 */
[----:B------:R-:W-:Y:S01]  /*5020*/  IMAD.WIDE.U32 R106, R7, -0x326172a9, RZ ;  /* 0xcd9e8d57076a7825 */ /* 0x000fe200078e00ff */
[----:B-1----:R-:W-:Y:S03]  /*5030*/  LOP3.LUT R12, R4, R101, RZ, 0x3c, !PT ;  /* 0x00000065040c7212 */ /* 0x002fe600078e3cff */
[----:B------:R-:W-:Y:S01]  /*5040*/  IMAD.WIDE.U32 R108, R108, -0x326172a9, RZ ;  /* 0xcd9e8d576c6c7825 */ /* 0x000fe200078e00ff */
[----:B------:R-:W-:Y:S04]  /*5050*/  LOP3.LUT R7, R4, R107, RZ, 0x3c, !PT ;  /* 0x0000006b04077212 */ /* 0x000fe800078e3cff */
[----:B------:R-:W1:Y:S01]  /*5060*/  MUFU.EX2 R111, R111 ;  /* 0x0000006f006f7308 */ /* 0x000e620000000800 */
[----:B--2---:R-:W-:Y:S01]  /*5070*/  FMUL.FTZ R32, R219, 1.4426950216293334961 ;  /* 0x3fb8aa3bdb207820 */ /* 0x004fe20000410000 */
[----:B------:R-:W-:Y:S02]  /*5080*/  VIADD R18, R176, 0xdaa66d2b ;  /* 0xdaa66d2bb0127836 */ /* 0x000fe40000000000 */
[----:B------:R-:W-:Y:S03]  /*5090*/  IMAD.WIDE.U32 R28, R28, -0x326172a9, RZ ;  /* 0xcd9e8d571c1c7825 */ /* 0x000fe600078e00ff */
[--C-:B------:R-:W-:Y:S03]  /*50a0*/  LOP3.LUT R106, R109, R106, R18.reuse, 0x96, !PT ;  /* 0x0000006a6d6a7212 */ /* 0x100fe600078e9612 */
[----:B------:R-:W-:Y:S01]  /*50b0*/  MUFU.EX2 R127, R35 ;  /* 0x00000023007f7308 */ /* 0x000fe20000000800 */
[----:B------:R-:W-:Y:S01]  /*50c0*/  LOP3.LUT R18, R29, R100, R18, 0x96, !PT ;  /* 0x000000641d127212 */ /* 0x000fe200078e9612 */
[----:B------:R-:W-:Y:S01]  /*50d0*/  IMAD.WIDE.U32 R124, R7, -0x2daee0ad, RZ ;  /* 0xd2511f53077c7825 */ /* 0x000fe200078e00ff */
[----:B------:R-:W-:Y:S03]  /*50e0*/  FSEL R32, R32, RZ, P0 ;  /* 0x000000ff20207208 */ /* 0x000fe60000000000 */
[----:B------:R-:W-:Y:S02]  /*50f0*/  VIADD R4, R177, 0x32370b8f ;  /* 0x32370b8fb1047836 */ /* 0x000fe40000000000 */
[----:B------:R-:W-:Y:S04]  /*5100*/  IMAD.WIDE.U32 R122, R12, -0x2daee0ad, RZ ;  /* 0xd2511f530c7a7825 */ /* 0x000fe800078e00ff */
[----:B------:R-:W-:Y:S01]  /*5110*/  FFMA.FTZ R15, R15, UR8, -R32 ;  /* 0x000000080f0f7c23 */ /* 0x000fe20008010820 */
[----:B------:R-:W-:Y:S01]  /*5120*/  MUFU.EX2 R247, R8 ;  /* 0x0000000800f77308 */ /* 0x000fe20000000800 */
[--C-:B------:R-:W-:Y:S01]  /*5130*/  LOP3.LUT R12, R125, R104, R4.reuse, 0x96, !PT ;  /* 0x000000687d0c7212 */ /* 0x100fe200078e9604 */
[----:B------:R-:W-:Y:S01]  /*5140*/  IMAD.WIDE.U32 R106, R106, -0x2daee0ad, RZ ;  /* 0xd2511f536a6a7825 */ /* 0x000fe200078e00ff */
[----:B------:R-:W-:Y:S03]  /*5150*/  LOP3.LUT R4, R123, R102, R4, 0x96, !PT ;  /* 0x000000667b047212 */ /* 0x000fe600078e9604 */
[--C-:B------:R-:W-:Y:S01]  /*5160*/  FFMA.FTZ R31, R31, UR8, -R32.reuse ;  /* 0x000000081f1f7c23 */ /* 0x100fe20008010820 */
[----:B------:R-:W-:Y:S02]  /*5170*/  VIADD R100, R177, 0xed9eba14 ;  /* 0xed9eba14b1647836 */ /* 0x000fe40000000000 */
[----:B------:R-:W-:Y:S01]  /*5180*/  FFMA.FTZ R11, R11, UR8, -R32 ;  /* 0x000000080b0b7c23 */ /* 0x000fe20008010820 */
[----:B------:R-:W-:Y:S01]  /*5190*/  IMAD.WIDE.U32 R18, R18, -0x2daee0ad, RZ ;  /* 0xd2511f5312127825 */ /* 0x000fe200078e00ff */
[----:B------:R-:W-:Y:S02]  /*51a0*/  MUFU.EX2 R123, R33 ;  /* 0x00000021007b7308 */ /* 0x000fe40000000800 */
[--C-:B------:R-:W-:Y:S01]  /*51b0*/  LOP3.LUT R102, R107, R124, R100.reuse, 0x96, !PT ;  /* 0x0000007c6b667212 */ /* 0x100fe200078e9664 */
[----:B------:R-:W-:Y:S01]  /*51c0*/  IMAD.WIDE.U32 R124, R12, -0x326172a9, RZ ;  /* 0xcd9e8d570c7c7825 */ /* 0x000fe200078e00ff */
[----:B------:R-:W-:Y:S03]  /*51d0*/  LOP3.LUT R100, R19, R122, R100, 0x96, !PT ;  /* 0x0000007a13647212 */ /* 0x000fe600078e9664 */
[--C-:B------:R-:W-:Y:S01]  /*51e0*/  FFMA.FTZ R14, R14, UR8, -R32.reuse ;  /* 0x000000080e0e7c23 */ /* 0x100fe20008010820 */
[----:B------:R-:W-:Y:S02]  /*51f0*/  VIADD R7, R176, 0x78dde6e4 ;  /* 0x78dde6e4b0077836 */ /* 0x000fe40000000000 */
[----:B------:R2:W-:Y:S01]  /*5200*/  MUFU.EX2 R122, R22 ;  /* 0x00000016007a7308 */ /* 0x0005e20000000800 */
[----:B------:R-:W-:Y:S04]  /*5210*/  IMAD.WIDE.U32 R102, R102, -0x326172a9, RZ ;  /* 0xcd9e8d5766667825 */ /* 0x000fe800078e00ff */
[--C-:B------:R-:W-:Y:S01]  /*5220*/  FFMA.FTZ R10, R10, UR8, -R32.reuse ;  /* 0x000000080a0a7c23 */ /* 0x100fe20008010820 */
[--C-:B------:R-:W-:Y:S01]  /*5230*/  FFMA.FTZ R27, R27, UR8, -R32.reuse ;  /* 0x000000081b1b7c23 */ /* 0x100fe20008010820 */
[----:B------:R-:W-:Y:S02]  /*5240*/  VIADD R104, R176, 0x1715609d ;  /* 0x1715609db0687836 */ /* 0x000fe40000000000 */
[----:B------:R-:W-:Y:S01]  /*5250*/  FFMA.FTZ R26, R26, UR8, -R32 ;  /* 0x000000081a1a7c23 */ /* 0x000fe20008010820 */
[----:B------:R-:W-:Y:S01]  /*5260*/  IMAD.WIDE.U32 R100, R100, -0x326172a9, RZ ;  /* 0xcd9e8d5764647825 */ /* 0x000fe200078e00ff */
[----:B------:R3:W-:Y:S02]  /*5270*/  MUFU.EX2 R236, R15 ;  /* 0x0000000f00ec7308 */ /* 0x0007e40000000800 */
[----:B------:R-:W-:Y:S01]  /*5280*/  LOP3.LUT R12, R103, R124, R104, 0x96, !PT ;  /* 0x0000007c670c7212 */ /* 0x000fe200078e9668 */
[----:B------:R-:W-:Y:S07]  /*5290*/  FFMA.FTZ R32, R30, UR8, -R32 ;  /* 0x000000081e207c23 */ /* 0x000fee0008010820 */
[----:B------:R4:W1:Y:S01]  /*52a0*/  MUFU.EX2 R114, R31 ;  /* 0x0000001f00727308 */ /* 0x0008620000000800 */
[----:B--2---:R-:W-:Y:S04]  /*52b0*/  IMAD.WIDE.U32 R22, R4, -0x326172a9, RZ ;  /* 0xcd9e8d5704167825 */ /* 0x004fe800078e00ff */
[----:B------:R-:W-:Y:S01]  /*52c0*/  VIADD R4, R177, 0x646e171e ;  /* 0x646e171eb1047836 */ /* 0x000fe20000000000 */
[----:B------:R-:W-:Y:S04]  /*52d0*/  LOP3.LUT R104, R101, R22, R104, 0x96, !PT ;  /* 0x0000001665687212 */ /* 0x000fe800078e9668 */
[----:B------:R-:W-:Y:S01]  /*52e0*/  MUFU.EX2 R175, R17 ;  /* 0x0000001100af7308 */ /* 0x000fe20000000800 */
[--C-:B---3--:R-:W-:Y:S01]  /*52f0*/  LOP3.LUT R15, R125, R108, R7.reuse, 0x96, !PT ;  /* 0x0000006c7d0f7212 */ /* 0x108fe200078e9607 */
[----:B------:R-:W-:Y:S01]  /*5300*/  IMAD.WIDE.U32 R108, R12, -0x2daee0ad, RZ ;  /* 0xd2511f530c6c7825 */ /* 0x000fe200078e00ff */
[----:B------:R-:W-:Y:S03]  /*5310*/  LOP3.LUT R7, R23, R28, R7, 0x96, !PT ;  /* 0x0000001c17077212 */ /* 0x000fe600078e9607 */
[----:B------:R-:W-:Y:S01]  /*5320*/  VIADD R28, R177, 0xa9066899 ;  /* 0xa9066899b11c7836 */ /* 0x000fe20000000000 */
[--C-:B------:R-:W-:Y:S01]  /*5330*/  SHF.R.U32.HI R20, RZ, 0x18, R108.reuse ;  /* 0x00000018ff147819 */ /* 0x100fe2000001166c */
[----:B------:R-:W-:Y:S01]  /*5340*/  IMAD.WIDE.U32 R22, R15, -0x2daee0ad, RZ ;  /* 0xd2511f530f167825 */ /* 0x000fe200078e00ff */
[----:B------:R-:W-:Y:S01]  /*5350*/  SHF.R.U32.HI R19, RZ, 0x10, R108 ;  /* 0x00000010ff137819 */ /* 0x000fe2000001166c */
[----:B------:R2:W-:Y:S01]  /*5360*/  MUFU.EX2 R243, R11 ;  /* 0x0000000b00f37308 */ /* 0x0005e20000000800 */
[----:B------:R-:W-:Y:S01]  /*5370*/  ISETP.LE.U32.AND P3, PT, R20, UR9, PT ;  /* 0x0000000914007c0c */ /* 0x000fe2000bf63070 */
[----:B------:R-:W-:Y:S01]  /*5380*/  IMAD.WIDE.U32 R124, R7, -0x2daee0ad, RZ ;  /* 0xd2511f53077c7825 */ /* 0x000fe200078e00ff */
[----:B------:R-:W-:Y:S02]  /*5390*/  LOP3.LUT R23, R23, R106, R28, 0x96, !PT ;  /* 0x0000006a17177212 */ /* 0x000fe400078e961c */
[----:B------:R-:W-:Y:S01]  /*53a0*/  LOP3.LUT R12, R109, R22, R4, 0x96, !PT ;  /* 0x000000166d0c7212 */ /* 0x000fe200078e9604 */
[----:B------:R-:W-:Y:S01]  /*53b0*/  IMAD.WIDE.U32 R104, R104, -0x2daee0ad, RZ ;  /* 0xd2511f5368687825 */ /* 0x000fe200078e00ff */
[----:B------:R-:W-:Y:S03]  /*53c0*/  LOP3.LUT R28, R125, R18, R28, 0x96, !PT ;  /* 0x000000127d1c7212 */ /* 0x000fe600078e961c */
[----:B------:R-:W-:Y:S01]  /*53d0*/  MUFU.EX2 R250, R6 ;  /* 0x0000000600fa7308 */ /* 0x000fe20000000800 */
[----:B------:R-:W-:Y:S01]  /*53e0*/  LOP3.LUT R22, R108, 0xff, RZ, 0xc0, !PT ;  /* 0x000000ff6c167812 */ /* 0x000fe200078ec0ff */
[----:B----4-:R-:W-:Y:S01]  /*53f0*/  IMAD.WIDE.U32 R30, R23, -0x326172a9, RZ ;  /* 0xcd9e8d57171e7825 */ /* 0x010fe200078e00ff */
[----:B------:R-:W-:Y:S02]  /*5400*/  LOP3.LUT R15, R104, 0xff, RZ, 0xc0, !PT ;  /* 0x000000ff680f7812 */ /* 0x000fe400078ec0ff */
[----:B------:R-:W-:Y:S01]  /*5410*/  SHF.R.U32.HI R18, RZ, 0x18, R104 ;  /* 0x00000018ff127819 */ /* 0x000fe20000011668 */
[----:B------:R-:W-:Y:S01]  /*5420*/  IMAD.WIDE.U32 R28, R28, -0x326172a9, RZ ;  /* 0xcd9e8d571c1c7825 */ /* 0x000fe200078e00ff */
[----:B------:R-:W-:Y:S03]  /*5430*/  ISETP.LE.U32.AND P1, PT, R15, UR9, PT ;  /* 0x000000090f007c0c */ /* 0x000fe6000bf23070 */
[----:B------:R-:W-:Y:S01]  /*5440*/  MUFU.EX2 R237, R14 ;  /* 0x0000000e00ed7308 */ /* 0x000fe20000000800 */
[----:B------:R-:W-:Y:S01]  /*5450*/  ISETP.LE.U32.AND P0, PT, R18, UR9, PT ;  /* 0x0000000912007c0c */ /* 0x000fe2000bf03070 */
[----:B------:R-:W-:Y:S01]  /*5460*/  VIADD R23, R176, 0xb54cda56 ;  /* 0xb54cda56b0177836 */ /* 0x000fe20000000000 */
[----:B------:R-:W-:Y:S02]  /*5470*/  SHF.R.U32.HI R20, RZ, 0x18, R30 ;  /* 0x00000018ff147819 */ /* 0x000fe4000001161e */
[----:B------:R-:W-:Y:S02]  /*5480*/  ISETP.LE.U32.AND P4, PT, R22, UR9, PT ;  /* 0x0000000916007c0c */ /* 0x000fe4000bf83070 */
[----:B------:R-:W-:Y:S03]  /*5490*/  LOP3.LUT R22, R30, 0xff, RZ, 0xc0, !PT ;  /* 0x000000ff1e167812 */ /* 0x000fe600078ec0ff */
[----:B------:R-:W3:Y:S01]  /*54a0*/  MUFU.EX2 R118, R118 ;  /* 0x0000007600767308 */ /* 0x000ee20000000800 */
[----:B------:R-:W-:Y:S02]  /*54b0*/  ISETP.LE.U32.AND P5, PT, R20, UR9, PT ;  /* 0x0000000914007c0c */ /* 0x000fe4000bfa3070 */
[----:B------:R-:W-:Y:S02]  /*54c0*/  LOP3.LUT R4, R105, R124, R4, 0x96, !PT ;  /* 0x0000007c69047212 */ /* 0x000fe400078e9604 */
[----:B--2---:R-:W-:Y:S02]  /*54d0*/  SHF.R.U32.HI R11, RZ, 0x18, R12 ;  /* 0x00000018ff0b7819 */ /* 0x004fe4000001160c */
[----:B------:R-:W-:Y:S03]  /*54e0*/  ISETP.LE.U32.AND P6, PT, R22, UR9, PT ;  /* 0x0000000916007c0c */ /* 0x000fe6000bfc3070 */
[----:B------:R2:W-:Y:S01]  /*54f0*/  MUFU.EX2 R251, R5 ;  /* 0x0000000500fb7308 */ /* 0x0005e20000000800 */
[----:B------:R-:W-:Y:S02]  /*5500*/  LOP3.LUT R19, R19, 0xff, RZ, 0xc0, !PT ;  /* 0x000000ff13137812 */ /* 0x000fe400078ec0ff */
[----:B------:R-:W-:Y:S02]  /*5510*/  LOP3.LUT R22, R4, 0xff, RZ, 0xc0, !PT ;  /* 0x000000ff04167812 */ /* 0x000fe400078ec0ff */
[--C-:B------:R-:W-:Y:S02]  /*5520*/  LOP3.LUT R15, R31, R102, R23.reuse, 0x96, !PT ;  /* 0x000000661f0f7212 */ /* 0x100fe400078e9617 */
[----:B------:R-:W-:Y:S03]  /*5530*/  SHF.R.U32.HI R18, RZ, 0x10, R30 ;  /* 0x00000010ff127819 */ /* 0x000fe6000001161e */
[----:B------:R-:W-:Y:S01]  /*5540*/  MUFU.EX2 R124, R32 ;  /* 0x00000020007c7308 */ /* 0x000fe20000000800 */
[----:B------:R-:W-:Y:S02]  /*5550*/  LOP3.LUT R20, R12, 0xff, RZ, 0xc0, !PT ;  /* 0x000000ff0c147812 */ /* 0x000fe400078ec0ff */
[----:B------:R-:W-:Y:S02]  /*5560*/  LOP3.LUT R18, R18, 0xff, RZ, 0xc0, !PT ;  /* 0x000000ff12127812 */ /* 0x000fe400078ec0ff */
[----:B------:R-:W-:Y:S01]  /*5570*/  LOP3.LUT R16, R108, 0xffff, RZ, 0xc0, !PT ;  /* 0x0000ffff6c107812 */ /* 0x000fe200078ec0ff */
[----:B------:R-:W-:Y:S01]  /*5580*/  IMAD.SHL.U32 R109, R173, 0x2, RZ ;  /* 0x00000002ad6d7824 */ /* 0x000fe200078e00ff */
[----:B------:R-:W-:Y:S03]  /*5590*/  LOP3.LUT R8, R29, R100, R23, 0x96, !PT ;  /* 0x000000641d087212 */ /* 0x000fe600078e9617 */
[----:B------:R-:W-:Y:S01]  /*55a0*/  MUFU.EX2 R244, R10 ;  /* 0x0000000a00f47308 */ /* 0x000fe20000000800 */
[----:B--2---:R-:W-:Y:S02]  /*55b0*/  SHF.R.U32.HI R5, RZ, 0x10, R12 ;  /* 0x00000010ff057819 */ /* 0x004fe4000001160c */
[----:B------:R-:W-:Y:S02]  /*55c0*/  SHF.R.U32.HI R16, RZ, 0x8, R16 ;  /* 0x00000008ff107819 */ /* 0x000fe40000011610 */
[----:B------:R-:W-:Y:S02]  /*55d0*/  LOP3.LUT R5, R5, 0xff, RZ, 0xc0, !PT ;  /* 0x000000ff05057812 */ /* 0x000fe400078ec0ff */
[----:B------:R-:W-:Y:S03]  /*55e0*/  LOP3.LUT R16, R16, 0xffff, RZ, 0xc0, !PT ;  /* 0x0000ffff10107812 */ /* 0x000fe600078ec0ff */
[----:B------:R2:W-:Y:S01]  /*55f0*/  MUFU.EX2 R130, R21 ;  /* 0x0000001500827308 */ /* 0x0005e20000000800 */
[----:B------:R-:W-:Y:S02]  /*5600*/  SHF.R.U32.HI R23, RZ, 0x18, R15 ;  /* 0x00000018ff177819 */ /* 0x000fe4000001160f */
[----:B------:R-:W-:Y:S02]  /*5610*/  LOP3.LUT R17, R30, 0xffff, RZ, 0xc0, !PT ;  /* 0x0000ffff1e117812 */ /* 0x000fe400078ec0ff */
[----:B------:R-:W-:Y:S02]  /*5620*/  LOP3.LUT R12, R12, 0xffff, RZ, 0xc0, !PT ;  /* 0x0000ffff0c0c7812 */ /* 0x000fe400078ec0ff */
[----:B------:R-:W-:Y:S03]  /*5630*/  SHF.R.U32.HI R17, RZ, 0x8, R17 ;  /* 0x00000008ff117819 */ /* 0x000fe60000011611 */
[----:B------:R-:W-:Y:S01]  /*5640*/  MUFU.EX2 R246, R9 ;  /* 0x0000000900f67308 */ /* 0x000fe20000000800 */
[----:B------:R-:W-:Y:S02]  /*5650*/  SHF.R.U32.HI R12, RZ, 0x8, R12 ;  /* 0x00000008ff0c7819 */ /* 0x000fe4000001160c */
[----:B------:R-:W-:Y:S02]  /*5660*/  LOP3.LUT R17, R17, 0xffff, RZ, 0xc0, !PT ;  /* 0x0000ffff11117812 */ /* 0x000fe400078ec0ff */
[----:B------:R-:W-:Y:S02]  /*5670*/  LOP3.LUT R12, R12, 0xffff, RZ, 0xc0, !PT ;  /* 0x0000ffff0c0c7812 */ /* 0x000fe400078ec0ff */
[----:B------:R-:W-:Y:S03]  /*5680*/  SHF.R.U32.HI R14, RZ, 0x10, R28 ;  /* 0x00000010ff0e7819 */ /* 0x000fe6000001161c */
[----:B------:R-:W-:Y:S01]  /*5690*/  MUFU.EX2 R245, R13 ;  /* 0x0000000d00f57308 */ /* 0x000fe20000000800 */
[----:B--2---:R-:W-:Y:S02]  /*56a0*/  SHF.R.U32.HI R21, RZ, 0x18, R4 ;  /* 0x00000018ff157819 */ /* 0x004fe40000011604 */
[----:B------:R-:W-:Y:S02]  /*56b0*/  LOP3.LUT R14, R14, 0xff, RZ, 0xc0, !PT ;  /* 0x000000ff0e0e7812 */ /* 0x000fe400078ec0ff */
[----:B------:R-:W-:Y:S02]  /*56c0*/  SHF.R.U32.HI R7, RZ, 0x10, R104 ;  /* 0x00000010ff077819 */ /* 0x000fe40000011668 */
[----:B------:R-:W-:Y:S03]  /*56d0*/  LOP3.LUT R6, R104, 0xffff, RZ, 0xc0, !PT ;  /* 0x0000ffff68067812 */ /* 0x000fe600078ec0ff */
[----:B------:R-:W2:Y:S01]  /*56e0*/  MUFU.EX2 R129, R24 ;  /* 0x0000001800817308 */ /* 0x000ea20000000800 */
[----:B------:R-:W-:Y:S02]  /*56f0*/  LOP3.LUT R7, R7, 0xff, RZ, 0xc0, !PT ;  /* 0x000000ff07077812 */ /* 0x000fe400078ec0ff */
[----:B------:R-:W-:Y:S04]  /*5700*/  SHF.R.U32.HI R6, RZ, 0x8, R6 ;  /* 0x00000008ff067819 */ /* 0x000fe80000011606 */
[----:B------:R-:W-:Y:S03]  /*5710*/  LOP3.LUT R6, R6, 0xffff, RZ, 0xc0, !PT ;  /* 0x0000ffff06067812 */ /* 0x000fe600078ec0ff */
[----:B------:R-:W-:Y:S10]  /*5720*/  MUFU.EX2 R125, R27 ;  /* 0x0000001b007d7308 */ /* 0x000ff40000000800 */
[----:B------:R-:W-:Y:S10]  /*5730*/  MUFU.EX2 R128, R25 ;  /* 0x0000001900807308 */ /* 0x000ff40000000800 */
[----:B------:R-:W4:Y:S01]  /*5740*/  MUFU.EX2 R126, R26 ;  /* 0x0000001a007e7308 */ /* 0x000f220000000800 */
[----:B-1----:R-:W-:Y:S01]  /*5750*/  @!P3 FADD.FTZ R111, -R111, -RZ ;  /* 0x800000ff6f6fb221 */ /* 0x002fe20000010100 */
[----:B------:R-:W-:Y:S01]  /*5760*/  ISETP.LE.U32.AND P3, PT, R11, UR9, PT ;  /* 0x000000090b007c0c */ /* 0x000fe2000bf63070 */
[----:B------:R-:W-:Y:S01]  /*5770*/  @!P1 FADD.FTZ R113, -R113, -RZ ;  /* 0x800000ff71719221 */ /* 0x000fe20000010100 */
[----:B------:R-:W-:Y:S01]  /*5780*/  ISETP.LE.U32.AND P1, PT, R19, UR9, PT ;  /* 0x0000000913007c0c */ /* 0x000fe2000bf23070 */
[----:B------:R-:W-:Y:S01]  /*5790*/  @!P0 FADD.FTZ R114, -R114, -RZ ;  /* 0x800000ff72728221 */ /* 0x000fe20000010100 */
[----:B------:R-:W-:Y:S01]  /*57a0*/  ISETP.LE.U32.AND P0, PT, R22, UR9, PT ;  /* 0x0000000916007c0c */ /* 0x000fe2000bf03070 */
[----:B---3--:R-:W-:Y:S01]  /*57b0*/  @!P5 FADD.FTZ R118, -R118, -RZ ;  /* 0x800000ff7676d221 */ /* 0x008fe20000010100 */
[----:B------:R-:W-:Y:S01]  /*57c0*/  LOP3.LUT R22, R15, 0xff, RZ, 0xc0, !PT ;  /* 0x000000ff0f167812 */ /* 0x000fe200078ec0ff */
[----:B------:R-:W-:Y:S01]  /*57d0*/  @!P4 FADD.FTZ R110, -R110, -RZ ;  /* 0x800000ff6e6ec221 */ /* 0x000fe20000010100 */
[----:B------:R-:W-:Y:S01]  /*57e0*/  ISETP.LE.U32.AND P4, PT, R20, UR9, PT ;  /* 0x0000000914007c0c */ /* 0x000fe2000bf83070 */
[----:B------:R-:W-:Y:S01]  /*57f0*/  @!P6 FADD.FTZ R115, -R115, -RZ ;  /* 0x800000ff7373e221 */ /* 0x000fe20000010100 */
[----:B------:R-:W-:Y:S02]  /*5800*/  ISETP.LE.U32.AND P5, PT, R22, UR9, PT ;  /* 0x0000000916007c0c */ /* 0x000fe4000bfa3070 */
[----:B------:R-:W-:Y:S01]  /*5810*/  LOP3.LUT R20, R28, 0xff, RZ, 0xc0, !PT ;  /* 0x000000ff1c147812 */ /* 0x000fe200078ec0ff */
[----:B------:R-:W-:Y:S01]  /*5820*/  @!P3 FADD.FTZ R120, -R120, -RZ ;  /* 0x800000ff7878b221 */ /* 0x000fe20000010100 */
[----:B------:R-:W-:Y:S01]  /*5830*/  ISETP.LE.U32.AND P3, PT, R18, UR9, PT ;  /* 0x0000000912007c0c */ /* 0x000fe2000bf63070 */
[----:B------:R-:W-:Y:S01]  /*5840*/  @!P1 FADD.FTZ R121, -R121, -RZ ;  /* 0x800000ff79799221 */ /* 0x000fe20000010100 */
[----:B------:R-:W-:Y:S01]  /*5850*/  ISETP.LE.U32.AND P1, PT, R20, UR9, PT ;  /* 0x0000000914007c0c */ /* 0x000fe2000bf23070 */
[----:B--2---:R-:W-:Y:S01]  /*5860*/  @!P0 FADD.FTZ R129, -R129, -RZ ;  /* 0x800000ff81818221 */ /* 0x004fe20000010100 */
[----:B------:R-:W-:Y:S02]  /*5870*/  ISETP.LE.U32.AND P6, PT, R23, UR9, PT ;  /* 0x0000000917007c0c */ /* 0x000fe4000bfc3070 */
[----:B------:R-:W-:Y:S01]  /*5880*/  SHF.R.U32.HI R19, RZ, 0x18, R28 ;  /* 0x00000018ff137819 */ /* 0x000fe2000001161c */
[----:B------:R-:W-:Y:S01]  /*5890*/  @!P4 FADD.FTZ R119, -R119, -RZ ;  /* 0x800000ff7777c221 */ /* 0x000fe20000010100 */
[----:B------:R-:W-:Y:S01]  /*58a0*/  LOP3.LUT R11, R28, 0xffff, RZ, 0xc0, !PT ;  /* 0x0000ffff1c0b7812 */ /* 0x000fe200078ec0ff */
[----:B------:R-:W-:Y:S01]  /*58b0*/  @!P5 FADD.FTZ R249, -R249, -RZ ;  /* 0x800000fff9f9d221 */ /* 0x000fe20000010100 */
[----:B------:R-:W-:Y:S02]  /*58c0*/  ISETP.LE.U32.AND P5, PT, R5, UR9, PT ;  /* 0x0000000905007c0c */ /* 0x000fe4000bfa3070 */
[----:B------:R-:W-:Y:S01]  /*58d0*/  SHF.R.U32.HI R5, RZ, 0x10, R15 ;  /* 0x00000010ff057819 */ /* 0x000fe2000001160f */
[----:B------:R-:W-:Y:S01]  /*58e0*/  @!P3 FADD.FTZ R131, -R131, -RZ ;  /* 0x800000ff8383b221 */ /* 0x000fe20000010100 */
[----:B------:R-:W-:Y:S01]  /*58f0*/  ISETP.LE.U32.AND P3, PT, R16, UR9, PT ;  /* 0x0000000910007c0c */ /* 0x000fe2000bf63070 */
[----:B------:R-:W-:Y:S01]  /*5900*/  @!P1 FADD.FTZ R242, -R242, -RZ ;  /* 0x800000fff2f29221 */ /* 0x000fe20000010100 */
[----:B------:R-:W-:Y:S01]  /*5910*/  LOP3.LUT R5, R5, 0xff, RZ, 0xc0, !PT ;  /* 0x000000ff05057812 */ /* 0x000fe200078ec0ff */
[----:B------:R-:W-:Y:S01]  /*5920*/  @!P6 FADD.FTZ R248, -R248, -RZ ;  /* 0x800000fff8f8e221 */ /* 0x000fe20000010100 */
[----:B------:R-:W-:Y:S02]  /*5930*/  ISETP.LE.U32.AND P6, PT, R19, UR9, PT ;  /* 0x0000000913007c0c */ /* 0x000fe4000bfc3070 */
[----:B------:R-:W-:Y:S02]  /*5940*/  ISETP.LE.U32.AND P1, PT, R5, UR9, PT ;  /* 0x0000000905007c0c */ /* 0x000fe4000bf23070 */
[----:B------:R-:W-:Y:S01]  /*5950*/  LOP3.LUT R5, R8, 0xff, RZ, 0xc0, !PT ;  /* 0x000000ff08057812 */ /* 0x000fe200078ec0ff */
[----:B------:R-:W-:Y:S01]  /*5960*/  @!P5 FADD.FTZ R122, -R122, -RZ ;  /* 0x800000ff7a7ad221 */ /* 0x000fe20000010100 */
[----:B------:R-:W-:Y:S02]  /*5970*/  LOP3.LUT R15, R15, 0xffff, RZ, 0xc0, !PT ;  /* 0x0000ffff0f0f7812 */ /* 0x000fe400078ec0ff */
[----:B------:R-:W-:Y:S01]  /*5980*/  ISETP.LE.U32.AND P5, PT, R5, UR9, PT ;  /* 0x0000000905007c0c */ /* 0x000fe2000bfa3070 */
[----:B------:R-:W-:Y:S01]  /*5990*/  @!P3 FADD.FTZ R123, -R123, -RZ ;  /* 0x800000ff7b7bb221 */ /* 0x000fe20000010100 */
[--C-:B------:R-:W-:Y:S02]  /*59a0*/  SHF.R.U32.HI R5, RZ, 0x18, R8.reuse ;  /* 0x00000018ff057819 */ /* 0x100fe40000011608 */
[----:B------:R-:W-:Y:S01]  /*59b0*/  SHF.R.U32.HI R15, RZ, 0x8, R15 ;  /* 0x00000008ff0f7819 */ /* 0x000fe2000001160f */
[----:B------:R-:W-:Y:S01]  /*59c0*/  @!P6 FADD.FTZ R236, -R236, -RZ ;  /* 0x800000ffecece221 */ /* 0x000fe20000010100 */
[----:B------:R-:W-:Y:S01]  /*59d0*/  ISETP.LE.U32.AND P3, PT, R5, UR9, PT ;  /* 0x0000000905007c0c */ /* 0x000fe2000bf63070 */
[----:B------:R-:W-:Y:S01]  /*59e0*/  @!P1 FADD.FTZ R250, -R250, -RZ ;  /* 0x800000fffafa9221 */ /* 0x000fe20000010100 */
[----:B------:R-:W-:Y:S02]  /*59f0*/  SHF.R.U32.HI R5, RZ, 0x10, R8 ;  /* 0x00000010ff057819 */ /* 0x000fe40000011608 */
[----:B------:R-:W-:Y:S02]  /*5a00*/  ISETP.LE.U32.AND P6, PT, R17, UR9, PT ;  /* 0x0000000911007c0c */ /* 0x000fe4000bfc3070 */
[----:B------:R-:W-:Y:S01]  /*5a10*/  LOP3.LUT R5, R5, 0xff, RZ, 0xc0, !PT ;  /* 0x000000ff05057812 */ /* 0x000fe200078ec0ff */
[----:B------:R-:W-:Y:S01]  /*5a20*/  @!P5 FADD.FTZ R247, -R247, -RZ ;  /* 0x800000fff7f7d221 */ /* 0x000fe20000010100 */
[----:B------:R-:W-:Y:S02]  /*5a30*/  LOP3.LUT R8, R8, 0xffff, RZ, 0xc0, !PT ;  /* 0x0000ffff08087812 */ /* 0x000fe400078ec0ff */
[----:B------:R-:W-:Y:S02]  /*5a40*/  LOP3.LUT R15, R15, 0xffff, RZ, 0xc0, !PT ;  /* 0x0000ffff0f0f7812 */ /* 0x000fe400078ec0ff */
[----:B------:R-:W-:Y:S01]  /*5a50*/  SHF.R.U32.HI R8, RZ, 0x8, R8 ;  /* 0x00000008ff087819 */ /* 0x000fe20000011608 */
[----:B------:R-:W-:Y:S01]  /*5a60*/  @!P3 FADD.FTZ R243, -R243, -RZ ;  /* 0x800000fff3f3b221 */ /* 0x000fe20000010100 */
[----:B------:R-:W-:Y:S02]  /*5a70*/  ISETP.LE.U32.AND P3, PT, R5, UR9, PT ;  /* 0x0000000905007c0c */ /* 0x000fe4000bf63070 */
[----:B------:R-:W-:Y:S01]  /*5a80*/  SHF.R.U32.HI R5, RZ, 0x10, R4 ;  /* 0x00000010ff057819 */ /* 0x000fe20000011604 */
[----:B------:R-:W-:Y:S01]  /*5a90*/  @!P6 FADD.FTZ R175, -R175, -RZ ;  /* 0x800000ffafafe221 */ /* 0x000fe20000010100 */
[----:B------:R-:W-:Y:S02]  /*5aa0*/  ISETP.LE.U32.AND P6, PT, R12, UR9, PT ;  /* 0x000000090c007c0c */ /* 0x000fe4000bfc3070 */
[----:B------:R-:W-:Y:S02]  /*5ab0*/  LOP3.LUT R5, R5, 0xff, RZ, 0xc0, !PT ;  /* 0x000000ff05057812 */ /* 0x000fe400078ec0ff */
[----:B------:R-:W-:Y:S02]  /*5ac0*/  ISETP.LE.U32.AND P5, PT, R15, UR9, PT ;  /* 0x000000090f007c0c */ /* 0x000fe4000bfa3070 */
[----:B------:R-:W-:Y:S02]  /*5ad0*/  ISETP.LE.U32.AND P1, PT, R14, UR9, PT ;  /* 0x000000090e007c0c */ /* 0x000fe4000bf23070 */
[----:B------:R-:W-:Y:S01]  /*5ae0*/  LOP3.LUT R8, R8, 0xffff, RZ, 0xc0, !PT ;  /* 0x0000ffff08087812 */ /* 0x000fe200078ec0ff */
[----:B------:R-:W-:Y:S01]  /*5af0*/  @!P3 FADD.FTZ R244, -R244, -RZ ;  /* 0x800000fff4f4b221 */ /* 0x000fe20000010100 */
[----:B------:R-:W-:Y:S02]  /*5b00*/  ISETP.LE.U32.AND P3, PT, R5, UR9, PT ;  /* 0x0000000905007c0c */ /* 0x000fe4000bf63070 */
[----:B------:R-:W-:Y:S01]  /*5b10*/  F2FP.RELU.BF16.F32.PACK_AB R5, R248, R250 ;  /* 0x000000faf805723e */ /* 0x000fe200000018ff */
[----:B------:R-:W-:Y:S01]  /*5b20*/  @!P6 FADD.FTZ R130, -R130, -RZ ;  /* 0x800000ff8282e221 */ /* 0x000fe20000010100 */
[----:B------:R-:W-:Y:S02]  /*5b30*/  SHF.R.U32.HI R11, RZ, 0x8, R11 ;  /* 0x00000008ff0b7819 */ /* 0x000fe4000001160b */
[----:B------:R-:W-:Y:S01]  /*5b40*/  ISETP.LE.U32.AND P6, PT, R8, UR9, PT ;  /* 0x0000000908007c0c */ /* 0x000fe2000bfc3070 */
[----:B------:R1:W-:Y:S01]  /*5b50*/  STS [R189+0xe400], R5 ;  /* 0x00e40005bd007388 */ /* 0x0003e20000000800 */
[----:B------:R-:W-:Y:S01]  /*5b60*/  LOP3.LUT R4, R4, 0xffff, RZ, 0xc0, !PT ;  /* 0x0000ffff04047812 */ /* 0x000fe200078ec0ff */
[----:B------:R-:W-:Y:S01]  /*5b70*/  @!P5 FADD.FTZ R251, -R251, -RZ ;  /* 0x800000fffbfbd221 */ /* 0x000fe20000010100 */
[----:B------:R-:W-:Y:S01]  /*5b80*/  LOP3.LUT R11, R11, 0xffff, RZ, 0xc0, !PT ;  /* 0x0000ffff0b0b7812 */ /* 0x000fe200078ec0ff */
[----:B------:R-:W-:Y:S01]  /*5b90*/  @!P1 FADD.FTZ R237, -R237, -RZ ;  /* 0x800000ffeded9221 */ /* 0x000fe20000010100 */
[----:B------:R-:W-:Y:S01]  /*5ba0*/  SHF.R.U32.HI R4, RZ, 0x8, R4 ;  /* 0x00000008ff047819 */ /* 0x000fe20000011604 */
[----:B----4-:R-:W-:Y:S01]  /*5bb0*/  @!P3 FADD.FTZ R126, -R126, -RZ ;  /* 0x800000ff7e7eb221 */ /* 0x010fe20000010100 */
[----:B------:R-:W-:Y:S02]  /*5bc0*/  ISETP.LE.U32.AND P1, PT, R11, UR9, PT ;  /* 0x000000090b007c0c */ /* 0x000fe4000bf23070 */
[----:B------:R-:W-:Y:S02]  /*5bd0*/  LOP3.LUT R4, R4, 0xffff, RZ, 0xc0, !PT ;  /* 0x0000ffff04047812 */ /* 0x000fe400078ec0ff */
[----:B------:R-:W-:Y:S01]  /*5be0*/  F2FP.RELU.BF16.F32.PACK_AB R8, R251, R249 ;  /* 0x000000f9fb08723e */ /* 0x000fe200000018ff */
[----:B------:R-:W-:Y:S01]  /*5bf0*/  @!P6 FADD.FTZ R246, -R246, -RZ ;  /* 0x800000fff6f6e221 */ /* 0x000fe20000010100 */
[----:B------:R-:W-:Y:S02]  /*5c00*/  ISETP.LE.U32.AND P6, PT, R4, UR9, PT ;  /* 0x0000000904007c0c */ /* 0x000fe4000bfc3070 */
[----:B------:R-:W-:Y:S01]  /*5c10*/  F2FP.RELU.BF16.F32.PACK_AB R4, R118, R131 ;  /* 0x000000837604723e */ /* 0x000fe200000018ff */
[----:B------:R2:W-:Y:S01]  /*5c20*/  STS [R189+0xe000], R8 ;  /* 0x00e00008bd007388 */ /* 0x0005e20000000800 */
[----:B------:R-:W-:Y:S02]  /*5c30*/  ISETP.LE.U32.AND P5, PT, R7, UR9, PT ;  /* 0x0000000907007c0c */ /* 0x000fe4000bfa3070 */
[----:B------:R-:W-:Y:S01]  /*5c40*/  F2FP.RELU.BF16.F32.PACK_AB R7, R246, R247 ;  /* 0x000000f7f607723e */ /* 0x000fe200000018ff */
[----:B------:R3:W-:Y:S01]  /*5c50*/  STS [R194+0xe400], R4 ;  /* 0x00e40004c2007388 */ /* 0x0007e20000000800 */
[----:B------:R-:W-:Y:S01]  /*5c60*/  @!P1 FADD.FTZ R245, -R245, -RZ ;  /* 0x800000fff5f59221 */ /* 0x000fe20000010100 */
[----:B------:R-:W-:Y:S02]  /*5c70*/  ISETP.LE.U32.AND P1, PT, R6, UR9, PT ;  /* 0x0000000906007c0c */ /* 0x000fe4000bf23070 */
[----:B------:R-:W-:Y:S02]  /*5c80*/  F2FP.RELU.BF16.F32.PACK_AB R6, R243, R244 ;  /* 0x000000f4f306723e */ /* 0x000fe400000018ff */
[----:B-1----:R-:W-:Y:S01]  /*5c90*/  F2FP.RELU.BF16.F32.PACK_AB R5, R175, R115 ;  /* 0x00000073af05723e */ /* 0x002fe200000018ff */
[----:B------:R-:W-:Y:S01]  /*5ca0*/  @!P6 FADD.FTZ R128, -R128, -RZ ;  /* 0x800000ff8080e221 */ /* 0x000fe20000010100 */
[----:B------:R-:W-:Y:S02]  /*5cb0*/  ISETP.LE.U32.AND P4, PT, R21, UR9, PT ;  /* 0x0000000915007c0c */ /* 0x000fe4000bf83070 */
[----:B------:R-:W-:Y:S01]  /*5cc0*/  @!P5 FADD.FTZ R124, -R124, -RZ ;  /* 0x800000ff7c7cd221 */ /* 0x000fe20000010100 */
[----:B------:R1:W-:Y:S01]  /*5cd0*/  STS [R194+0xe000], R5 ;  /* 0x00e00005c2007388 */ /* 0x0003e20000000800 */
[----:B------:R-:W-:Y:S02]  /*5ce0*/  FSETP.GE.FTZ.AND P0, PT, R248, RZ, PT ;  /* 0x000000fff800720b */ /* 0x000fe40003f16000 */
[----:B------:R-:W-:Y:S01]  /*5cf0*/  FSETP.GE.FTZ.AND P3, PT, R251, RZ, PT ;  /* 0x000000fffb00720b */ /* 0x000fe20003f76000 */
[----:B------:R4:W-:Y:S01]  /*5d00*/  STS [R189+0xf000], R7 ;  /* 0x00f00007bd007388 */ /* 0x0009e20000000800 */
[----:B------:R-:W-:Y:S01]  /*5d10*/  @!P1 FADD.FTZ R127, -R127, -RZ ;  /* 0x800000ff7f7f9221 */ /* 0x000fe20000010100 */
[----:B------:R-:W-:Y:S02]  /*5d20*/  FSETP.GE.FTZ.AND P1, PT, R250, RZ, PT ;  /* 0x000000fffa00720b */ /* 0x000fe40003f36000 */
[----:B------:R4:W-:Y:S01]  /*5d30*/  STS [R189+0xf400], R6 ;  /* 0x00f40006bd007388 */ /* 0x0009e20000000800 */
[----:B------:R-:W-:Y:S01]  /*5d40*/  FSETP.GE.FTZ.AND P5, PT, R123, RZ, PT ;  /* 0x000000ff7b00720b */ /* 0x000fe20003fb6000 */
[----:B------:R-:W-:Y:S01]  /*5d50*/  @!P4 FADD.FTZ R125, -R125, -RZ ;  /* 0x800000ff7d7dc221 */ /* 0x000fe20000010100 */
[----:B--2---:R-:W-:Y:S02]  /*5d60*/  F2FP.RELU.BF16.F32.PACK_AB R8, R245, R242 ;  /* 0x000000f2f508723e */ /* 0x004fe400000018ff */
[----:B------:R-:W-:Y:S02]  /*5d70*/  FSETP.GE.FTZ.AND P4, PT, R249, RZ, PT ;  /* 0x000000fff900720b */ /* 0x000fe40003f96000 */
[----:B---3--:R-:W-:Y:S01]  /*5d80*/  F2FP.RELU.BF16.F32.PACK_AB R4, R123, R110 ;  /* 0x0000006e7b04723e */ /* 0x008fe200000018ff */
[----:B------:R-:W-:Y:S01]  /*5d90*/  STS [R194+0xf000], R8 ;  /* 0x00f00008c2007388 */ /* 0x000fe20000000800 */
[----:B------:R-:W-:Y:S02]  /*5da0*/  ISETP.GT.AND P6, PT, R223, R204, PT ;  /* 0x000000ccdf00720c */ /* 0x000fe40003fc4270 */
[----:B-1----:R-:W-:Y:S02]  /*5db0*/  F2FP.RELU.BF16.F32.PACK_AB R5, R120, R122 ;  /* 0x0000007a7805723e */ /* 0x002fe400000018ff */
[----:B----4-:R-:W-:Y:S02]  /*5dc0*/  F2FP.RELU.BF16.F32.PACK_AB R7, R236, R237 ;  /* 0x000000edec07723e */ /* 0x010fe400000018ff */
[----:B------:R-:W-:Y:S03]  /*5dd0*/  F2FP.RELU.BF16.F32.PACK_AB R6, R130, R119 ;  /* 0x000000778206723e */ /* 0x000fe600000018ff */
[----:B------:R1:W-:Y:S04]  /*5de0*/  STS [R194+0xf400], R7 ;  /* 0x00f40007c2007388 */ /* 0x0003e80000000800 */
[----:B------:R2:W-:Y:S04]  /*5df0*/  STS [R193+0xe000], R6 ;  /* 0x00e00006c1007388 */ /* 0x0005e80000000800 */
[----:B------:R3:W-:Y:S04]  /*5e00*/  STS [R193+0xe400], R5 ;  /* 0x00e40005c1007388 */ /* 0x0007e80000000800 */
[----:B------:R4:W-:Y:S01]  /*5e10*/  STS [R196+0xe000], R4 ;  /* 0x00e00004c4007388 */ /* 0x0009e20000000800 */
[----:B-1----:R-:W-:Y:S02]  /*5e20*/  F2FP.RELU.BF16.F32.PACK_AB R7, R128, R129 ;  /* 0x000000818007723e */ /* 0x002fe400000018ff */
[----:B--2---:R-:W-:Y:S02]  /*5e30*/  F2FP.RELU.BF16.F32.PACK_AB R6, R125, R126 ;  /* 0x0000007e7d06723e */ /* 0x004fe400000018ff */
[----:B---3--:R-:W-:Y:S02]  /*5e40*/  F2FP.RELU.BF16.F32.PACK_AB R5, R127, R113 ;  /* 0x000000717f05723e */ /* 0x008fe400000018ff */
[----:B----4-:R-:W-:Y:S05]  /*5e50*/  F2FP.RELU.BF16.F32.PACK_AB R4, R111, R121 ;  /* 0x000000796f04723e */ /* 0x010fea00000018ff */
[----:B------:R1:W-:Y:S04]  /*5e60*/  STS [R196+0xe400], R4 ;  /* 0x00e40004c4007388 */ /* 0x0003e80000000800 */
[----:B------:R-:W-:Y:S04]  /*5e70*/  STS [R193+0xf000], R7 ;  /* 0x00f00007c1007388 */ /* 0x000fe80000000800 */
[----:B------:R-:W-:Y:S04]  /*5e80*/  STS [R193+0xf400], R6 ;  /* 0x00f40006c1007388 */ /* 0x000fe80000000800 */
[----:B------:R-:W-:Y:S01]  /*5e90*/  STS [R196+0xf000], R5 ;  /* 0x00f00005c4007388 */ /* 0x000fe20000000800 */
[----:B-1----:R-:W-:Y:S05]  /*5ea0*/  F2FP.RELU.BF16.F32.PACK_AB R4, R114, R124 ;  /* 0x0000007c7204723e */ /* 0x002fea00000018ff */
[----:B------:R-:W-:Y:S04]  /*5eb0*/  STS [R196+0xf400], R4 ;  /* 0x00f40004c4007388 */ /* 0x000fe80000000800 */
[----:B------:R-:W1:Y:S08]  /*5ec0*/  LDSM.16.M88.4 R32, [R109+UR6+0x4000] ;  /* 0x004000066d20783b */ /* 0x000e700008000200 */
[----:B------:R2:W3:Y:S02]  /*5ed0*/  LDSM.16.M88.4 R28, [R109+UR6+0x5000] ;  /* 0x005000066d1c783b */ /* 0x0004e40008000200 */
[----:B--2---:R-:W-:Y:S05]  /*5ee0*/  IADD3 R109, R109, 0x4000, R112 ;  /* 0x000040006d6d7810 */ /* 0x004fea0007ffe070 */
[C---:B------:R-:W-:Y:S01]  /*5ef0*/  IMAD.IADD R108, R109.reuse, 0x1, R166 ;  /* 0x000000016d6c7824 */ /* 0x040fe200078e02a6 */
[-C--:B-1----:R-:W-:Y:S04]  /*5f00*/  HMMA.16816.F32.BF16 R4, R32, R132.reuse, RZ ;  /* 0x000000842004723c */ /* 0x082fe800000418ff */
[----:B------:R-:W1:Y:S02]  /*5f10*/  LDSM.16.M88.4 R100, [R108] ;  /* 0x000000006c64783b */ /* 0x000e640000000200 */
[C---:B---3--:R-:W-:Y:S06]  /*5f20*/  HMMA.16816.F32.BF16 R8, R28.reuse, R132, RZ ;  /* 0x000000841c08723c */ /* 0x048fec00000418ff */
[----:B------:R2:W3:Y:S01]  /*5f30*/  LDSM.16.M88.4 R104, [R108+0x1000] ;  /* 0x001000006c68783b */ /* 0x0004e20000000200 */
[-C--:B------:R-:W-:Y:S06]  /*5f40*/  HMMA.16816.F32.BF16 R12, R28, R134.reuse, RZ ;  /* 0x000000861c0c723c */ /* 0x080fec00000418ff */
[C---:B------:R-:W-:Y:S06]  /*5f50*/  HMMA.16816.F32.BF16 R16, R32.reuse, R134, RZ ;  /* 0x000000862010723c */ /* 0x040fec00000418ff */
[-C--:B------:R-:W-:Y:S06]  /*5f60*/  HMMA.16816.F32.BF16 R20, R32, R136.reuse, RZ ;  /* 0x000000882014723c */ /* 0x080fec00000418ff */
[C---:B------:R-:W-:Y:S02]  /*5f70*/  HMMA.16816.F32.BF16 R24, R28.reuse, R136, RZ ;  /* 0x000000881c18723c */ /* 0x040fe400000418ff */
[----:B--2---:R-:W-:Y:S04]  /*5f80*/  IMAD.IADD R108, R174, 0x1, R108 ;  /* 0x00000001ae6c7824 */ /* 0x004fe800078e026c */
        /* <DEDUP_REMOVED lines=8> */
[-C--:B------:R-:W-:Y:S06]  /*6010*/  HMMA.16816.F32.BF16 R28, R104, R146.reuse, R28 ;  /* 0x00000092681c723c */ /* 0x080fec000004181c */
[----:B------:R-:W-:Y:S05]  /*6020*/  HMMA.16816.F32.BF16 R32, R100, R146, R32 ;  /* 0x000000926420723c */ /* 0x000fea0000041820 */
[----:B------:R-:W-:Y:S05]  /*6030*/  IMAD.IADD R104, R109, 0x1, R174 ;  /* 0x000000016d687824 */ /* 0x000fea00078e02ae */
[----:B------:R-:W1:Y:S08]  /*6040*/  LDSM.16.M88.4 R100, [R104] ;  /* 0x000000006864783b */ /* 0x000e700000000200 */
[----:B------:R-:W2:Y:S01]  /*6050*/  LDSM.16.M88.4 R104, [R104+0x1000] ;  /* 0x001000006868783b */ /* 0x000ea20000000200 */
[-C--:B-1----:R-:W-:Y:S06]  /*6060*/  HMMA.16816.F32.BF16 R4, R100, R148.reuse, R4 ;  /* 0x000000946404723c */ /* 0x082fec0000041804 */
[C---:B--2---:R-:W-:Y:S06]  /*6070*/  HMMA.16816.F32.BF16 R8, R104.reuse, R148, R8 ;  /* 0x000000946808723c */ /* 0x044fec0000041808 */
[-C--:B------:R-:W-:Y:S06]  /*6080*/  HMMA.16816.F32.BF16 R12, R104, R150.reuse, R12 ;  /* 0x00000096680c723c */ /* 0x080fec000004180c */
[C---:B------:R-:W-:Y:S06]  /*6090*/  HMMA.16816.F32.BF16 R16, R100.reuse, R150, R16 ;  /* 0x000000966410723c */ /* 0x040fec0000041810 */
[-C--:B------:R-:W-:Y:S06]  /*60a0*/  HMMA.16816.F32.BF16 R20, R100, R152.reuse, R20 ;  /* 0x000000986414723c */ /* 0x080fec0000041814 */
[C---:B------:R-:W-:Y:S06]  /*60b0*/  HMMA.16816.F32.BF16 R24, R104.reuse, R152, R24 ;  /* 0x000000986818723c */ /* 0x040fec0000041818 */
[-C--:B------:R-:W-:Y:S01]  /*60c0*/  HMMA.16816.F32.BF16 R28, R104, R154.reuse, R28 ;  /* 0x0000009a681c723c */ /* 0x080fe2000004181c */
[----:B------:R-:W1:Y:S05]  /*60d0*/  LDSM.16.M88.4 R104, [R108] ;  /* 0x000000006c68783b */ /* 0x000e6a0000000200 */
[----:B------:R-:W-:Y:S03]  /*60e0*/  HMMA.16816.F32.BF16 R32, R100, R154, R32 ;  /* 0x0000009a6420723c */ /* 0x000fe60000041820 */
[----:B------:R2:W3:Y:S02]  /*60f0*/  LDSM.16.M88.4 R100, [R108+0x1000] ;  /* 0x001000006c64783b */ /* 0x0004e40000000200 */
[----:B--2---:R-:W-:Y:S06]  /*6100*/  IMAD.SHL.U32 R108, R172, 0x2, RZ ;  /* 0x00000002ac6c7824 */ /* 0x004fec00078e00ff */
[----:B------:R-:W-:Y:S01]  /*6110*/  IADD3 R112, R108, 0x4000, R112 ;  /* 0x000040006c707810 */ /* 0x000fe20007ffe070 */
[-C--:B-1----:R-:W-:Y:S06]  /*6120*/  HMMA.16816.F32.BF16 R4, R104, R156.reuse, R4 ;  /* 0x0000009c6804723c */ /* 0x082fec0000041804 */
[C---:B---3--:R-:W-:Y:S06]  /*6130*/  HMMA.16816.F32.BF16 R8, R100.reuse, R156, R8 ;  /* 0x0000009c6408723c */ /* 0x048fec0000041808 */
[-C--:B------:R-:W-:Y:S06]  /*6140*/  HMMA.16816.F32.BF16 R12, R100, R158.reuse, R12 ;  /* 0x0000009e640c723c */ /* 0x080fec000004180c */
[C---:B------:R-:W-:Y:S06]  /*6150*/  HMMA.16816.F32.BF16 R16, R104.reuse, R158, R16 ;  /* 0x0000009e6810723c */ /* 0x040fec0000041810 */
[----:B-----5:R-:W-:Y:S01]  /*6160*/  FADD.FTZ R7, -R240, R7 ;  /* 0x00000007f0077221 */ /* 0x020fe20000010100 */
[-C--:B------:R-:W-:Y:S04]  /*6170*/  HMMA.16816.F32.BF16 R20, R104, R160.reuse, R20 ;  /* 0x000000a06814723c */ /* 0x080fe80000041814 */
[----:B------:R-:W-:Y:S02]  /*6180*/  FSEL R7, R7, R240, P0 ;  /* 0x000000f007077208 */ /* 0x000fe40000000000 */
[C---:B------:R-:W-:Y:S04]  /*6190*/  HMMA.16816.F32.BF16 R24, R100.reuse, R160, R24 ;  /* 0x000000a06418723c */ /* 0x040fe80000041818 */
[----:B------:R-:W-:Y:S01]  /*61a0*/  FSETP.GE.FTZ.AND P0, PT, R243, RZ, PT ;  /* 0x000000fff300720b */ /* 0x000fe20003f16000 */
[----:B------:R-:W-:Y:S01]  /*61b0*/  FADD.FTZ R5, -R241, R5 ;  /* 0x00000005f1057221 */ /* 0x000fe20000010100 */
[----:B------:R-:W-:Y:S01]  /*61c0*/  FADD.FTZ R11, -R238, R11 ;  /* 0x0000000bee0b7221 */ /* 0x000fe20000010100 */
[----:B------:R-:W-:Y:S01]  /*61d0*/  FADD.FTZ R6, -R240, R6 ;  /* 0x00000006f0067221 */ /* 0x000fe20000010100 */
[----:B------:R-:W-:Y:S01]  /*61e0*/  FADD.FTZ R9, -R239, R9 ;  /* 0x00000009ef097221 */ /* 0x000fe20000010100 */
[-C--:B------:R-:W-:Y:S03]  /*61f0*/  HMMA.16816.F32.BF16 R28, R100, R162.reuse, R28 ;  /* 0x000000a2641c723c */ /* 0x080fe6000004181c */
[----:B------:R-:W-:Y:S01]  /*6200*/  FSEL R5, R5, R241, P3 ;  /* 0x000000f105057208 */ /* 0x000fe20001800000 */
[C---:B------:R-:W-:Y:S01]  /*6210*/  FADD.FTZ R15, -R238.reuse, R15 ;  /* 0x0000000fee0f7221 */ /* 0x040fe20000010100 */
[----:B------:R-:W-:Y:S01]  /*6220*/  FSEL R11, R11, R238, P0 ;  /* 0x000000ee0b0b7208 */ /* 0x000fe20000000000 */
[----:B------:R-:W-:Y:S01]  /*6230*/  FADD.FTZ R10, -R238, R10 ;  /* 0x0000000aee0a7221 */ /* 0x000fe20000010100 */
[----:B------:R-:W-:Y:S01]  /*6240*/  FSEL R6, R6, R240, P1 ;  /* 0x000000f006067208 */ /* 0x000fe20000800000 */
[----:B------:R-:W-:Y:S01]  /*6250*/  FADD.FTZ R13, -R239, R13 ;  /* 0x0000000def0d7221 */ /* 0x000fe20000010100 */
[----:B------:R-:W-:Y:S01]  /*6260*/  FSETP.GE.FTZ.AND P3, PT, R246, RZ, PT ;  /* 0x000000fff600720b */ /* 0x000fe20003f76000 */
[----:B------:R-:W-:Y:S04]  /*6270*/  HMMA.16816.F32.BF16 R32, R104, R162, R32 ;  /* 0x000000a26820723c */ /* 0x000fe80000041820 */
[----:B------:R-:W-:Y:S01]  /*6280*/  FSETP.GE.FTZ.AND P0, PT, R236, RZ, PT ;  /* 0x000000ffec00720b */ /* 0x000fe20003f16000 */
[----:B------:R-:W-:Y:S01]  /*6290*/  FADD.FTZ R19, -R240, R19 ;  /* 0x00000013f0137221 */ /* 0x000fe20000010100 */
[----:B------:R-:W-:Y:S01]  /*62a0*/  FSETP.GE.FTZ.AND P1, PT, R244, RZ, PT ;  /* 0x000000fff400720b */ /* 0x000fe20003f36000 */
[----:B------:R-:W-:Y:S01]  /*62b0*/  FADD.FTZ R14, -R238, R14 ;  /* 0x0000000eee0e7221 */ /* 0x000fe20000010100 */
[-C--:B------:R-:W-:Y:S02]  /*62c0*/  FSEL R9, R9, R239.reuse, P3 ;  /* 0x000000ef09097208 */ /* 0x080fe40001800000 */
[----:B------:R-:W-:Y:S01]  /*62d0*/  FSETP.GE.FTZ.AND P3, PT, R245, RZ, PT ;  /* 0x000000fff500720b */ /* 0x000fe20003f76000 */
[----:B------:R-:W-:Y:S01]  /*62e0*/  FADD.FTZ R4, -R241, R4 ;  /* 0x00000004f1047221 */ /* 0x000fe20000010100 */
[-C--:B------:R-:W-:Y:S01]  /*62f0*/  FSEL R15, R15, R238.reuse, P0 ;  /* 0x000000ee0f0f7208 */ /* 0x080fe20000000000 */
[----:B------:R-:W-:Y:S01]  /*6300*/  FADD.FTZ R17, -R241, R17 ;  /* 0x00000011f1117221 */ /* 0x000fe20000010100 */
[----:B------:R-:W-:Y:S01]  /*6310*/  FSEL R10, R10, R238, P1 ;  /* 0x000000ee0a0a7208 */ /* 0x000fe20000800000 */
[----:B------:R-:W-:Y:S01]  /*6320*/  FADD.FTZ R23, -R240, R23 ;  /* 0x00000017f0177221 */ /* 0x000fe20000010100 */
[----:B------:R-:W-:Y:S01]  /*6330*/  FSETP.GE.FTZ.AND P0, PT, R118, RZ, PT ;  /* 0x000000ff7600720b */ /* 0x000fe20003f16000 */
[----:B------:R-:W-:Y:S01]  /*6340*/  FADD.FTZ R18, -R240, R18 ;  /* 0x00000012f0127221 */ /* 0x000fe20000010100 */
[----:B------:R-:W-:Y:S01]  /*6350*/  FSETP.GE.FTZ.AND P1, PT, R237, RZ, PT ;  /* 0x000000ffed00720b */ /* 0x000fe20003f36000 */
[----:B------:R-:W-:Y:S01]  /*6360*/  FADD.FTZ R8, -R239, R8 ;  /* 0x00000008ef087221 */ /* 0x000fe20000010100 */
[----:B------:R-:W-:Y:S01]  /*6370*/  FSEL R13, R13, R239, P3 ;  /* 0x000000ef0d0d7208 */ /* 0x000fe20001800000 */
[----:B------:R-:W-:Y:S01]  /*6380*/  FADD.FTZ R21, -R241, R21 ;  /* 0x00000015f1157221 */ /* 0x000fe20000010100 */
[----:B------:R-:W-:Y:S01]  /*6390*/  FSEL R19, R19, R240, P0 ;  /* 0x000000f013137208 */ /* 0x000fe20000000000 */
[----:B------:R-:W-:Y:S01]  /*63a0*/  FADD.FTZ R24, -R239, R24 ;  /* 0x00000018ef187221 */ /* 0x000fe20000010100 */
[----:B------:R-:W-:Y:S01]  /*63b0*/  FSEL R14, R14, R238, P1 ;  /* 0x000000ee0e0e7208 */ /* 0x000fe20000800000 */
[----:B------:R-:W-:Y:S01]  /*63c0*/  FADD.FTZ R22, -R240, R22 ;  /* 0x00000016f0167221 */ /* 0x000fe20000010100 */
[----:B------:R-:W-:Y:S01]  /*63d0*/  FSETP.GE.FTZ.AND P3, PT, R175, RZ, PT ;  /* 0x000000ffaf00720b */ /* 0x000fe20003f76000 */
[C---:B------:R-:W-:Y:S01]  /*63e0*/  FADD.FTZ R12, -R239.reuse, R12 ;  /* 0x0000000cef0c7221 */ /* 0x040fe20000010100 */
[----:B------:R-:W-:Y:S01]  /*63f0*/  FSETP.GE.FTZ.AND P0, PT, R120, RZ, PT ;  /* 0x000000ff7800720b */ /* 0x000fe20003f16000 */
[----:B------:R-:W-:Y:S01]  /*6400*/  FADD.FTZ R25, -R239, R25 ;  /* 0x00000019ef197221 */ /* 0x000fe20000010100 */
[----:B------:R-:W-:Y:S01]  /*6410*/  FSETP.GE.FTZ.AND P1, PT, R131, RZ, PT ;  /* 0x000000ff8300720b */ /* 0x000fe20003f36000 */
[----:B------:R-:W-:Y:S01]  /*6420*/  FADD.FTZ R27, -R238, R27 ;  /* 0x0000001bee1b7221 */ /* 0x000fe20000010100 */
[-C--:B------:R-:W-:Y:S01]  /*6430*/  FSEL R4, R4, R241.reuse, P4 ;  /* 0x000000f104047208 */ /* 0x080fe20002000000 */
[C---:B------:R-:W-:Y:S01]  /*6440*/  FADD.FTZ R26, -R238.reuse, R26 ;  /* 0x0000001aee1a7221 */ /* 0x040fe20000010100 */
[----:B------:R-:W-:Y:S01]  /*6450*/  FSETP.GE.FTZ.AND P4, PT, R247, RZ, PT ;  /* 0x000000fff700720b */ /* 0x000fe20003f96000 */
[----:B------:R-:W-:Y:S01]  /*6460*/  FADD.FTZ R16, -R241, R16 ;  /* 0x00000010f1107221 */ /* 0x000fe20000010100 */
[----:B------:R-:W-:Y:S01]  /*6470*/  FSEL R17, R17, R241, P3 ;  /* 0x000000f111117208 */ /* 0x000fe20001800000 */
        /* <DEDUP_REMOVED lines=9> */
[----:B------:R-:W-:Y:S01]  /*6510*/  FSETP.GE.FTZ.AND P1, PT, R122, RZ, PT ;  /* 0x000000ff7a00720b */ /* 0x000fe20003f36000 */
[----:B------:R-:W-:Y:S01]  /*6520*/  FMUL.FTZ R249, R249, R4 ;  /* 0x00000004f9f97220 */ /* 0x000fe20000410000 */
[----:B------:R-:W-:Y:S01]  /*6530*/  FSEL R8, R8, R239, P4 ;  /* 0x000000ef08087208 */ /* 0x000fe20002000000 */
[----:B------:R-:W-:Y:S01]  /*6540*/  FMUL.FTZ R5, R251, R5 ;  /* 0x00000005fb057220 */ /* 0x000fe20000410000 */
[----:B------:R-:W-:Y:S01]  /*6550*/  FSETP.GE.FTZ.AND P4, PT, R242, RZ, PT ;  /* 0x000000fff200720b */ /* 0x000fe20003f96000 */
[----:B------:R-:W-:Y:S01]  /*6560*/  FMUL.FTZ R6, R250, R6 ;  /* 0x00000006fa067220 */ /* 0x000fe20000410000 */
[----:B------:R-:W-:Y:S01]  /*6570*/  FSEL R21, R21, R241, P3 ;  /* 0x000000f115157208 */ /* 0x000fe20001800000 */
[----:B------:R-:W-:Y:S01]  /*6580*/  FMUL.FTZ R7, R248, R7 ;  /* 0x00000007f8077220 */ /* 0x000fe20000410000 */
        /* <DEDUP_REMOVED lines=16> */
[-C--:B------:R-:W-:Y:S01]  /*6690*/  FSEL R27, R27, R238.reuse, P0 ;  /* 0x000000ee1b1b7208 */ /* 0x080fe20000000000 */
        /* <DEDUP_REMOVED lines=18> */
[----:B------:R-:W-:Y:S01]  /*67c0*/  @P0 FADD.FTZ R238, -R238, R31 ;  /* 0x0000001feeee0221 */ /* 0x000fe20000010100 */
[----:B------:R-:W-:Y:S01]  /*67d0*/  FSETP.GE.FTZ.AND P4, PT, R113, RZ, PT ;  /* 0x000000ff7100720b */ /* 0x000fe20003f96000 */
[----:B------:R-:W-:Y:S01]  /*67e0*/  FMUL.FTZ R26, R126, R26 ;  /* 0x0000001a7e1a7220 */ /* 0x000fe20000410000 */
[----:B------:R-:W-:Y:S01]  /*67f0*/  FSETP.GE.FTZ.AND P0, PT, R121, RZ, PT ;  /* 0x000000ff7900720b */ /* 0x000fe20003f16000 */
[----:B------:R-:W-:Y:S01]  /*6800*/  FMUL.FTZ R20, R119, R20 ;  /* 0x0000001477147220 */ /* 0x000fe20000410000 */
[----:B------:R-:W-:Y:S01]  /*6810*/  FSEL R28, R28, R239, P4 ;  /* 0x000000ef1c1c7208 */ /* 0x000fe20002000000 */
[----:B------:R-:W-:Y:S01]  /*6820*/  @P3 FADD.FTZ R239, -R239, R29 ;  /* 0x0000001defef3221 */ /* 0x000fe20000010100 */
[----:B------:R-:W-:Y:S01]  /*6830*/  FSETP.GE.FTZ.AND P3, PT, R110, RZ, PT ;  /* 0x000000ff6e00720b */ /* 0x000fe20003f76000 */
[----:B------:R-:W-:Y:S01]  /*6840*/  FMUL.FTZ R27, R125, R27 ;  /* 0x0000001b7d1b7220 */ /* 0x000fe20000410000 */
[----:B------:R-:W-:Y:S01]  /*6850*/  FSEL R34, R34, R240, P0 ;  /* 0x000000f022227208 */ /* 0x000fe20000000000 */
[----:B------:R-:W-:Y:S01]  /*6860*/  FMUL.FTZ R28, R113, R28 ;  /* 0x0000001c711c7220 */ /* 0x000fe20000410000 */
[----:B------:R-:W-:Y:S01]  /*6870*/  FSEL R32, R32, R241, P3 ;  /* 0x000000f120207208 */ /* 0x000fe20001800000 */
[----:B------:R-:W-:Y:S01]  /*6880*/  FMUL.FTZ R30, R124, R30 ;  /* 0x0000001e7c1e7220 */ /* 0x000fe20000410000 */
[----:B------:R-:W-:Y:S01]  /*6890*/  F2FP.BF16.F32.PACK_AB R5, R5, R249 ;  /* 0x000000f90505723e */ /* 0x000fe200000010ff */
[----:B------:R-:W-:Y:S01]  /*68a0*/  FMUL.FTZ R127, R127, R239 ;  /* 0x000000ef7f7f7220 */ /* 0x000fe20000410000 */
[----:B------:R-:W-:Y:S01]  /*68b0*/  F2FP.BF16.F32.PACK_AB R6, R7, R6 ;  /* 0x000000060706723e */ /* 0x000fe200000010ff */
[----:B------:R-:W-:Y:S01]  /*68c0*/  FMUL.FTZ R114, R114, R238 ;  /* 0x000000ee72727220 */ /* 0x000fe20000410000 */
[----:B------:R-:W-:Y:S01]  /*68d0*/  F2FP.BF16.F32.PACK_AB R9, R9, R247 ;  /* 0x000000f70909723e */ /* 0x000fe200000010ff */
[----:B------:R-:W-:Y:S01]  /*68e0*/  @P5 FADD.FTZ R241, -R241, R33 ;  /* 0x00000021f1f15221 */ /* 0x000fe20000010100 */
[----:B------:R-:W-:Y:S01]  /*68f0*/  F2FP.BF16.F32.PACK_AB R10, R11, R10 ;  /* 0x0000000a0b0a723e */ /* 0x000fe200000010ff */
[----:B------:R-:W-:Y:S01]  /*6900*/  @P1 FADD.FTZ R240, -R240, R35 ;  /* 0x00000023f0f01221 */ /* 0x000fe20000010100 */
[----:B------:R-:W-:Y:S01]  /*6910*/  F2FP.BF16.F32.PACK_AB R13, R13, R242 ;  /* 0x000000f20d0d723e */ /* 0x000fe200000010ff */
[----:B------:R-:W-:Y:S01]  /*6920*/  FMUL.FTZ R32, R110, R32 ;  /* 0x000000206e207220 */ /* 0x000fe20000410000 */
[----:B------:R-:W-:Y:S01]  /*6930*/  F2FP.BF16.F32.PACK_AB R14, R15, R14 ;  /* 0x0000000e0f0e723e */ /* 0x000fe200000010ff */
[----:B------:R-:W-:Y:S01]  /*6940*/  FMUL.FTZ R34, R121, R34 ;  /* 0x0000002279227220 */ /* 0x000fe20000410000 */
[----:B------:R-:W-:Y:S01]  /*6950*/  F2FP.BF16.F32.PACK_AB R16, R17, R16 ;  /* 0x000000101110723e */ /* 0x000fe200000010ff */
[----:B------:R-:W-:Y:S01]  /*6960*/  FMUL.FTZ R123, R123, R241 ;  /* 0x000000f17b7b7220 */ /* 0x000fe20000410000 */
[----:B------:R-:W-:Y:S01]  /*6970*/  F2FP.BF16.F32.PACK_AB R18, R19, R18 ;  /* 0x000000121312723e */ /* 0x000fe200000010ff */
[----:B------:R-:W-:Y:S01]  /*6980*/  FMUL.FTZ R111, R111, R240 ;  /* 0x000000f06f6f7220 */ /* 0x000fe20000410000 */
[----:B------:R-:W-:Y:S02]  /*6990*/  F2FP.BF16.F32.PACK_AB R20, R21, R20 ;  /* 0x000000141514723e */ /* 0x000fe400000010ff */
[----:B------:R-:W-:Y:S02]  /*69a0*/  F2FP.BF16.F32.PACK_AB R22, R23, R22 ;  /* 0x000000161716723e */ /* 0x000fe400000010ff */
[----:B------:R-:W-:Y:S02]  /*69b0*/  F2FP.BF16.F32.PACK_AB R24, R25, R24 ;  /* 0x000000181918723e */ /* 0x000fe400000010ff */
[----:B------:R-:W-:Y:S02]  /*69c0*/  F2FP.BF16.F32.PACK_AB R26, R27, R26 ;  /* 0x0000001a1b1a723e */ /* 0x000fe400000010ff */
[----:B------:R-:W-:Y:S02]  /*69d0*/  F2FP.BF16.F32.PACK_AB R28, R127, R28 ;  /* 0x0000001c7f1c723e */ /* 0x000fe400000010ff */
[----:B------:R-:W-:Y:S01]  /*69e0*/  F2FP.BF16.F32.PACK_AB R30, R114, R30 ;  /* 0x0000001e721e723e */ /* 0x000fe200000010ff */
        /* <DEDUP_REMOVED lines=15> */
[C---:B-1----:R-:W-:Y:S05]  /*6ae0*/  IMAD.U32 R8, R7.reuse, -0x40, RZ ;  /* 0xffffffc007087824 */ /* 0x042fea00078e00ff */
        /* <DEDUP_REMOVED lines=17> */
.L_x_1097:
[----:B------:R-:W-:Y:S01]  /*6c00*/  STS [R189+0xa000], R5 ;  /* 0x00a00005bd007388 */ /* 0x000fe20000000800 */
[----:B------:R-:W-:Y:S01]  /*6c10*/  F2FP.BF16.F32.PACK_AB R32, R123, R32 ;  /* 0x000000207b20723e */ /* 0x000fe200000010ff */
[C---:B---3--:R-:W-:Y:S01]  /*6c20*/  VIADD R100, R112.reuse, 0x40 ;  /* 0x0000004070647836 */ /* 0x048fe20000000000 */
[----:B------:R-:W-:Y:S01]  /*6c30*/  F2FP.BF16.F32.PACK_AB R34, R111, R34 ;  /* 0x000000226f22723e */ /* 0x000fe200000010ff */
[----:B------:R-:W-:Y:S01]  /*6c40*/  STS [R189+0xa400], R6 ;  /* 0x00a40006bd007388 */ /* 0x000fe20000000800 */
[----:B------:R-:W-:Y:S01]  /*6c50*/  @P2 VIADD R100, R112, 0xffffffc0 ;  /* 0xffffffc070642836 */ /* 0x000fe20000000000 */
[----:B------:R-:W-:Y:S02]  /*6c60*/  LEA R118, R186, UR6, 0x1 ;  /* 0x00000006ba767c11 */ /* 0x000fe4000f8e08ff */
        /* <DEDUP_REMOVED lines=87> */
.L_x_1098:
[----:B------:R-:W-:Y:S01]  /*71e0*/  LDSM.16.M88.4 R16, [R171] ;  /* 0x00000000ab10783b */ /* 0x000fe20000000200 */
[--C-:B------:R-:W-:Y:S01]  /*71f0*/  IMAD.IADD R113, R169, 0x1, R174.reuse ;  /* 0x00000001a9717824 */ /* 0x100fe200078e02ae */
[----:B------:R-:W-:Y:S01]  /*7200*/  LEA R236, P0, R205, R116, 0x2 ;  /* 0x00000074cdec7211 */ /* 0x000fe200078010ff */
[----:B------:R-:W-:Y:S01]  /*7210*/  IMAD.IADD R115, R171, 0x1, R174 ;  /* 0x00000001ab737824 */ /* 0x000fe200078e02ae */
[----:B------:R-:W2:Y:S01]  /*7220*/  LDSM.16.MT88.4 R8, [R112+0x2000] ;  /* 0x002000007008783b */ /* 0x000ea20000004200 */
[C---:B------:R-:W-:Y:S01]  /*7230*/  IMAD.IADD R114, R174.reuse, 0x1, R0 ;  /* 0x00000001ae727824 */ /* 0x040fe200078e0200 */
[----:B------:R-:W-:Y:S02]  /*7240*/  LEA.HI.X.SX32 R237, R205, R117, 0x2, P0 ;  /* 0x00000075cded7211 */ /* 0x000fe400000f16ff */
        /* <DEDUP_REMOVED lines=52> */
[----:B------:R-:W-:Y:S04]  /*7590*/  LDSM.16.MT88.4 R28, [R170+0xa800] ;  /* 0x00a80000aa1c783b */ /* 0x000fe80000004200 */
[----:B------:R-:W-:Y:S01]  /*75a0*/  @P6 VIADD R20, R185, 0xffffffc0 ;  /* 0xffffffc0b9146836 */ /* 0x000fe20000000000 */
[C---:B--2---:R-:W-:Y:S05]  /*75b0*/  HMMA.16816.F32.BF16 R4, R32.reuse, R108, R4 ;  /* 0x0000006c2004723c */ /* 0x044fea0000041804 */
[----:B------:R-:W-:Y:S01]  /*75c0*/  @P6 IMAD.WIDE R20, R20, 0x4, R234 ;  /* 0x0000000414146825 */ /* 0x000fe200078e02ea */
[C---:B------:R-:W-:Y:S04]  /*75d0*/  HMMA.16816.F32.BF16 R8, R32.reuse, R110, R8 ;  /* 0x0000006e2008723c */ /* 0x040fe80000041808 */
[----:B------:R-:W5:Y:S01]  /*75e0*/  @P6 LDG.E R220, desc[UR16][R20.64] ;  /* 0x0000001014dc6981 */ /* 0x000f62000c1e1900 */
[CC--:B------:R-:W-:Y:S01]  /*75f0*/  LEA R22, P1, R215.reuse, R236.reuse, 0x2 ;  /* 0x000000ecd7167211 */ /* 0x0c0fe200078210ff */
[C---:B---3--:R-:W-:Y:S02]  /*7600*/  HMMA.16816.F32.BF16 R12, R32.reuse, R24, R12 ;  /* 0x00000018200c723c */ /* 0x048fe4000004180c */
[----:B------:R-:W5:Y:S03]  /*7610*/  @P6 LDG.E R221, desc[UR16][R20.64+0x20] ;  /* 0x0000201014dd6981 */ /* 0x000f66000c1e1900 */
[-C--:B------:R-:W-:Y:S01]  /*7620*/  LEA.HI.X.SX32 R23, R215, R237.reuse, 0x2, P1 ;  /* 0x000000edd7177211 */ /* 0x080fe200008f16ff */
[----:B------:R-:W-:Y:S01]  /*7630*/  HMMA.16816.F32.BF16 R16, R32, R26, R16 ;  /* 0x0000001a2010723c */ /* 0x000fe20000041810 */
[----:B------:R-:W5:Y:S04]  /*7640*/  @P6 LDG.E R218, desc[UR16][R20.64+0x80] ;  /* 0x0000801014da6981 */ /* 0x000f68000c1e1900 */
[----:B------:R1:W5:Y:S04]  /*7650*/  @P6 LDG.E R219, desc[UR16][R20.64+0xa0] ;  /* 0x0000a01014db6981 */ /* 0x000368000c1e1900 */
        /* <DEDUP_REMOVED lines=15> */
[-C--:B--2---:R-:W-:Y:S02]  /*7750*/  LEA.HI.X.SX32 R7, R210, R237.reuse, 0x2, P1 ;  /* 0x000000edd2077211 */ /* 0x084fe400008f16ff */
[CC--:B------:R-:W-:Y:S01]  /*7760*/  LEA R4, P0, R209.reuse, R236.reuse, 0x2 ;  /* 0x000000ecd1047211 */ /* 0x0c0fe200078010ff */
[----:B------:R1:W-:Y:S01]  /*7770*/  REDG.E.ADD.F32.FTZ.RN.STRONG.GPU desc[UR16][R20.64], R9 ;  /* 0x00000009140079a6 */ /* 0x0003e2000c10f390 */
[CC--:B---3--:R-:W-:Y:S02]  /*7780*/  LEA R24, P5, R200.reuse, R236.reuse, 0x2 ;  /* 0x000000ecc8187211 */ /* 0x0c8fe400078a10ff */
[-C--:B------:R-:W-:Y:S01]  /*7790*/  LEA.HI.X.SX32 R5, R209, R237.reuse, 0x2, P0 ;  /* 0x000000edd1057211 */ /* 0x080fe200000f16ff */
[----:B------:R2:W-:Y:S01]  /*77a0*/  REDG.E.ADD.F32.FTZ.RN.STRONG.GPU desc[UR16][R6.64], R10 ;  /* 0x0000000a060079a6 */ /* 0x0005e2000c10f390 */
[-C--:B------:R-:W-:Y:S02]  /*77b0*/  LEA.HI.X.SX32 R25, R200, R237.reuse, 0x2, P5 ;  /* 0x000000edc8197211 */ /* 0x080fe400028f16ff */
[-C--:B------:R-:W-:Y:S01]  /*77c0*/  LEA R8, P1, R197, R236.reuse, 0x2 ;  /* 0x000000ecc5087211 */ /* 0x080fe200078210ff */
[----:B------:R3:W-:Y:S04]  /*77d0*/  REDG.E.ADD.F32.FTZ.RN.STRONG.GPU desc[UR16][R4.64], R11 ;  /* 0x0000000b040079a6 */ /* 0x0007e8000c10f390 */
[----:B------:R-:W-:Y:S04]  /*77e0*/  REDG.E.ADD.F32.FTZ.RN.STRONG.GPU desc[UR16][R236.64+0x80], R12 ;  /* 0x0000800cec0079a6 */ /* 0x000fe8000c10f390 */
[----:B------:R-:W-:Y:S01]  /*77f0*/  REDG.E.ADD.F32.FTZ.RN.STRONG.GPU desc[UR16][R22.64+0x80], R13 ;  /* 0x0000800d160079a6 */ /* 0x000fe2000c10f390 */
[-C--:B-1----:R-:W-:Y:S02]  /*7800*/  LEA R20, P4, R199, R236.reuse, 0x2 ;  /* 0x000000ecc7147211 */ /* 0x082fe400078810ff */
[-C--:B------:R-:W-:Y:S02]  /*7810*/  LEA.HI.X.SX32 R9, R197, R237.reuse, 0x2, P1 ;  /* 0x000000edc5097211 */ /* 0x080fe400008f16ff */
[CC--:B--2---:R-:W-:Y:S02]  /*7820*/  LEA R6, P0, R201.reuse, R236.reuse, 0x2 ;  /* 0x000000ecc9067211 */ /* 0x0c4fe400078010ff */
[CC--:B------:R-:W-:Y:S02]  /*7830*/  LEA R10, P3, R198.reuse, R236.reuse, 0x2 ;  /* 0x000000ecc60a7211 */ /* 0x0c0fe400078610ff */
[-C--:B------:R-:W-:Y:S02]  /*7840*/  LEA.HI.X.SX32 R7, R201, R237.reuse, 0x2, P0 ;  /* 0x000000edc9077211 */ /* 0x080fe400000f16ff */
[-C--:B------:R-:W-:Y:S02]  /*7850*/  LEA.HI.X.SX32 R21, R199, R237.reuse, 0x2, P4 ;  /* 0x000000edc7157211 */ /* 0x080fe400020f16ff */
[-C--:B---3--:R-:W-:Y:S01]  /*7860*/  LEA.HI.X.SX32 R11, R198, R237.reuse, 0x2, P3 ;  /* 0x000000edc60b7211 */ /* 0x088fe200018f16ff */
[----:B------:R-:W-:Y:S01]  /*7870*/  REDG.E.ADD.F32.FTZ.RN.STRONG.GPU desc[UR16][R6.64], R14 ;  /* 0x0000000e060079a6 */ /* 0x000fe2000c10f390 */
[C---:B------:R-:W-:Y:S02]  /*7880*/  LEA R4, P0, R228.reuse, R236, 0x2 ;  /* 0x000000ece4047211 */ /* 0x040fe400078010ff */
[----:B------:R-:W-:Y:S01]  /*7890*/  ISETP.GT.AND P4, PT, R223, R204, PT ;  /* 0x000000ccdf00720c */ /* 0x000fe20003f84270 */
[----:B------:R-:W-:Y:S01]  /*78a0*/  REDG.E.ADD.F32.FTZ.RN.STRONG.GPU desc[UR16][R24.64], R15 ;  /* 0x0000000f180079a6 */ /* 0x000fe2000c10f390 */
[----:B------:R-:W-:Y:S02]  /*78b0*/  LEA.HI.X.SX32 R5, R228, R237, 0x2, P0 ;  /* 0x000000ede4057211 */ /* 0x000fe400000f16ff */
[----:B------:R-:W-:Y:S01]  /*78c0*/  @P6 IADD3 R207, P1, R207, -0x100, RZ ;  /* 0xffffff00cfcf6810 */ /* 0x000fe20007f3e0ff */
[----:B------:R-:W-:Y:S03]  /*78d0*/  REDG.E.ADD.F32.FTZ.RN.STRONG.GPU desc[UR16][R20.64], R16 ;  /* 0x00000010140079a6 */ /* 0x000fe6000c10f390 */
[----:B------:R-:W-:Y:S01]  /*78e0*/  @P6 IADD3.X R206, R206, -0x1, RZ, P1, !PT ;  /* 0xffffffffcece6810 */ /* 0x000fe20000ffe4ff */
[----:B------:R-:W-:Y:S04]  /*78f0*/  REDG.E.ADD.F32.FTZ.RN.STRONG.GPU desc[UR16][R10.64], R17 ;  /* 0x000000110a0079a6 */ /* 0x000fe8000c10f390 */
[----:B------:R-:W-:Y:S04]  /*7900*/  REDG.E.ADD.F32.FTZ.RN.STRONG.GPU desc[UR16][R8.64], R18 ;  /* 0x00000012080079a6 */ /* 0x000fe8000c10f390 */
        /* <DEDUP_REMOVED lines=37> */
[C---:B------:R-:W-:Y:S01]  /*7b60*/  LOP3.LUT R4, R223.reuse, 0x1, RZ, 0xc0, !PT ;  /* 0x00000001df047812 */ /* 0x040fe200078ec0ff */
[----:B------:R-:W-:Y:S04]  /*7b70*/  HMMA.16816.F32.BF16 R96, R8, R6, R96 ;  /* 0x000000060860723c */ /* 0x000fe80000041860 */
[----:B------:R-:W-:Y:S01]  /*7b80*/  ISETP.NE.U32.AND P0, PT, R4, 0x1, PT ;  /* 0x000000010400780c */ /* 0x000fe20003f05070 */
[----:B------:R-:W-:Y:S01]  /*7b90*/  VIADD R223, R223, 0xffffffff ;  /* 0xffffffffdfdf7836 */ /* 0x000fe20000000000 */
[-C--:B---3--:R-:W-:Y:S05]  /*7ba0*/  HMMA.16816.F32.BF16 R68, R12, R24.reuse, R68 ;  /* 0x000000180c44723c */ /* 0x088fea0000041844 */
[----:B------:R-:W-:Y:S01]  /*7bb0*/  @P6 IADD3 R5, P3, R234, -0x100, RZ ;  /* 0xffffff00ea056810 */ /* 0x000fe20007f7e0ff */
[C---:B----4-:R-:W-:Y:S05]  /*7bc0*/  HMMA.16816.F32.BF16 R72, R32.reuse, R24, R72 ;  /* 0x000000182048723c */ /* 0x050fea0000041848 */
[----:B------:R-:W-:Y:S01]  /*7bd0*/  VIADD R6, R167, 0xffffe000 ;  /* 0xffffe000a7067836 */ /* 0x000fe20000000000 */
        /* <DEDUP_REMOVED lines=16> */
[----:B------:R-:W-:-:S03]  /*7ce0*/  SHF.L.U32 R28, R187, 0x7, RZ ;  /* 0x00000007bb1c7819 */ /* 0x000fc600000006ff */
        /* <DEDUP_REMOVED lines=92> */
[----:B------:R-:W2:Y:S01]  /*82b0*/  @P0 LDC.64 R6, c[0x0][0x450] ;  /* 0x00011400ff060b82 */ /* 0x000ea20000000a00 */
[----:B------:R1:W-:Y:S01]  /*82c0*/  STS [R195], R96 ;  /* 0x00000060c3007388 */ /* 0x0003e20000000800 */
[----:B------:R-:W-:Y:S01]  /*82d0*/  FMUL.FTZ R60, R60, UR5 ;  /* 0x000000053c3c7c20 */ /* 0x000fe20008410000 */
[----:B------:R-:W-:Y:S01]  /*82e0*/  FMUL.FTZ R61, R61, UR5 ;  /* 0x000000053d3d7c20 */ /* 0x000fe20008410000 */
[----:B------:R-:W-:Y:S01]  /*82f0*/  FMUL.FTZ R62, R62, UR5 ;  /* 0x000000053e3e7c20 */ /* 0x000fe20008410000 */
[----:B------:R1:W-:Y:S01]  /*8300*/  STS [R195+0x400], R98 ;  /* 0x00040062c3007388 */ /* 0x0003e20000000800 */
[----:B------:R-:W-:Y:S01]  /*8310*/  FMUL.FTZ R63, R63, UR5 ;  /* 0x000000053f3f7c20 */ /* 0x000fe20008410000 */
[----:B------:R-:W-:Y:S01]  /*8320*/  F2FP.BF16.F32.PACK_AB R40, R41, R40 ;  /* 0x000000282928723e */ /* 0x000fe200000010ff */
[----:B------:R-:W3:Y:S01]  /*8330*/  @P0 LDC.64 R4, c[0x0][0x458] ;  /* 0x00011600ff040b82 */ /* 0x000ee20000000a00 */
        /* <DEDUP_REMOVED lines=28> */
[----:B------:R-:W-:Y:S02]  /*8500*/  @P0 IADD3 R24, R11, R24, RZ ;  /* 0x000000180b180210 */ /* 0x000fe40007ffe0ff */
[----:B------:R-:W-:Y:S01]  /*8510*/  SHF.R.S32.HI R10, RZ, 0x1f, R184 ;  /* 0x0000001fff0a7819 */ /* 0x000fe200000114b8 */
[----:B------:R1:W-:Y:S01]  /*8520*/  STS [R192+0x6000], R44 ;  /* 0x0060002cc0007388 */ /* 0x0003e20000000800 */
[----:B------:R-:W-:Y:S02]  /*8530*/  @P0 IADD3 R0, R9, R0, RZ ;  /* 0x0000000009000210 */ /* 0x000fe40007ffe0ff */
[----:B------:R-:W-:Y:S01]  /*8540*/  @P0 MOV R31, R8 ;  /* 0x00000008001f0202 */ /* 0x000fe20000000f00 */
        /* <DEDUP_REMOVED lines=23> */
.L_x_1100:
        /* <DEDUP_REMOVED lines=13> */
.L_x_1101:
[----:B------:R-:W-:Y:S01]  /*8790*/  BAR.SYNC.DEFER_BLOCKING 0x0 ;  /* 0x0000000000007b1d */ /* 0x000fe20000010000 */
[--C-:B------:R-:W-:Y:S01]  /*87a0*/  SHF.R.S32.HI R37, RZ, 0x1f, R182.reuse ;  /* 0x0000001fff257819 */ /* 0x100fe200000114b6 */
[----:B-1----:R-:W-:Y:S01]  /*87b0*/  IMAD.MOV.U32 R36, RZ, RZ, R182 ;  /* 0x000000ffff247224 */ /* 0x002fe200078e00b6 */
[----:B------:R-:W-:Y:S01]  /*87c0*/  SHF.R.S32.HI R32, RZ, 0x1f, R28 ;  /* 0x0000001fff207819 */ /* 0x000fe2000001141c */
[----:B------:R-:W-:Y:S01]  /*87d0*/  IMAD R224, R187, -0x80, R224 ;  /* 0xffffff80bbe07824 */ /* 0x000fe200078e02e0 */
[----:B------:R-:W-:Y:S01]  /*87e0*/  SHF.R.S32.HI R29, RZ, 0x1f, R181 ;  /* 0x0000001fff1d7819 */ /* 0x000fe200000114b5 */
[-C--:B------:R-:W-:Y:S01]  /*87f0*/  IMAD.WIDE.U32 R34, R28, R6.reuse, R36 ;  /* 0x000000061c227225 */ /* 0x080fe200078e0024 */
[----:B------:R-:W-:Y:S01]  /*8800*/  ULDC UR4, c[0x0][0x2d0] ;  /* 0x0000b40000047ab9 */ /* 0x000fe20000000800 */
[----:B------:R-:W-:Y:S01]  /*8810*/  BSSY B0, `(.L_x_1102) ;  /* 0x0000023000007945 */ /* 0x000fe20003800000 */
[----:B------:R-:W-:Y:S01]  /*8820*/  ISETP.GE.AND P4, PT, R182, UR4, PT ;  /* 0x00000004b6007c0c */ /* 0x000fe2000bf86270 */
[----:B------:R-:W-:Y:S01]  /*8830*/  IMAD R26, R32, R6, RZ ;  /* 0x00000006201a7224 */ /* 0x000fe200078e02ff */
[----:B------:R-:W-:Y:S01]  /*8840*/  IADD3 R38, P0, R25, R34, RZ ;  /* 0x0000002219267210 */ /* 0x000fe20007f1e0ff */
[----:B------:R-:W-:Y:S01]  /*8850*/  ULDC.64 UR4, c[0x0][0x468] ;  /* 0x00011a0000047ab9 */ /* 0x000fe20000000a00 */
[----:B------:R-:W-:Y:S01]  /*8860*/  IADD3 R25, R180, 0x40, RZ ;  /* 0x00000040b4197810 */ /* 0x000fe20007ffe0ff */
[----:B------:R-:W-:Y:S01]  /*8870*/  IMAD R26, R28, R7, R26 ;  /* 0x000000071c1a7224 */ /* 0x000fe200078e021a */
[----:B------:R-:W-:Y:S01]  /*8880*/  SHF.R.S32.HI R30, RZ, 0x1f, R180 ;  /* 0x0000001fff1e7819 */ /* 0x000fe200000114b4 */
[----:B------:R-:W-:Y:S01]  /*8890*/  IMAD R33, R29, UR4, RZ ;  /* 0x000000041d217c24 */ /* 0x000fe2000f8e02ff */
[----:B------:R-:W-:-:S02]  /*88a0*/  ISETP.GE.OR P2, PT, R25, R224, P4 ;  /* 0x000000e01900720c */ /* 0x000fc40002746670 */
[----:B------:R-:W-:Y:S01]  /*88b0*/  IADD3.X R39, R24, R35, R26, P0, !PT ;  /* 0x0000002318277210 */ /* 0x000fe200007fe41a */
[C---:B------:R-:W-:Y:S02]  /*88c0*/  VIADD R26, R180.reuse, 0x20 ;  /* 0x00000020b41a7836 */ /* 0x040fe40000000000 */
[----:B------:R-:W-:Y:S01]  /*88d0*/  VIADD R24, R180, 0x60 ;  /* 0x00000060b4187836 */ /* 0x000fe20000000000 */
[----:B------:R1:W2:Y:S02]  /*88e0*/  LDS.128 R20, [R118+0x7000] ;  /* 0x0070000076147984 */ /* 0x0002a40000000c00 */
[-C--:B------:R-:W-:Y:S01]  /*88f0*/  ISETP.GE.OR P3, PT, R26, R224.reuse, P4 ;  /* 0x000000e01a00720c */ /* 0x080fe20002766670 */
[C---:B------:R-:W-:Y:S01]  /*8900*/  IMAD R33, R181.reuse, UR5, R33 ;  /* 0x00000005b5217c24 */ /* 0x040fe2000f8e0221 */
[-C--:B------:R-:W-:Y:S01]  /*8910*/  ISETP.GE.OR P1, PT, R24, R224.reuse, P4 ;  /* 0x000000e01800720c */ /* 0x080fe20002726670 */
[----:B------:R1:W3:Y:S01]  /*8920*/  LDS.128 R16, [R118+0xb000] ;  /* 0x00b0000076107984 */ /* 0x0002e20000000c00 */
[----:B------:R-:W-:Y:S01]  /*8930*/  ISETP.GE.OR P4, PT, R180, R224, P4 ;  /* 0x000000e0b400720c */ /* 0x000fe20002786670 */
[----:B------:R-:W-:-:S02]  /*8940*/  IMAD.WIDE.U32 R38, R181, UR4, R38 ;  /* 0x00000004b5267c25 */ /* 0x000fc4000f8e0026 */
[----:B------:R1:W4:Y:S03]  /*8950*/  LDS.128 R12, [R118+0xc000] ;  /* 0x00c00000760c7984 */ /* 0x0003260000000c00 */
[----:B------:R-:W-:Y:S01]  /*8960*/  IADD3 R33, R33, R39, RZ ;  /* 0x0000002721217210 */ /* 0x000fe20007ffe0ff */
[----:B------:R1:W1:Y:S06]  /*8970*/  LDS.128 R8, [R118+0xd000] ;  /* 0x00d0000076087984 */ /* 0x00026c0000000c00 */
        /* <DEDUP_REMOVED lines=12> */
.L_x_1103:
[----:B------:R-:W-:Y:S05]  /*8a40*/  BSYNC B0 ;  /* 0x0000000000007941 */ /* 0x000fea0003800000 */
.L_x_1102:
        /* <DEDUP_REMOVED lines=14> */
.L_x_1105:
[----:B------:R-:W-:Y:S05]  /*8b30*/  BSYNC B0 ;  /* 0x0000000000007941 */ /* 0x000fea0003800000 */
.L_x_1104:
        /* <DEDUP_REMOVED lines=15> */
.L_x_1107:
[----:B------:R-:W-:Y:S05]  /*8c30*/  BSYNC B0 ;  /* 0x0000000000007941 */ /* 0x000fea0003800000 */
.L_x_1106:
        /* <DEDUP_REMOVED lines=15> */
.L_x_1109:
[----:B------:R-:W-:Y:S05]  /*8d30*/  BSYNC B0 ;  /* 0x0000000000007941 */ /* 0x000fea0003800000 */
.L_x_1108:
[----:B-12---:R-:W1:Y:S01]  /*8d40*/  LDS.128 R116, [R118+0xa000] ;  /* 0x00a0000076747984 */ /* 0x006e620000000c00 */
[-C--:B------:R-:W-:Y:S01]  /*8d50*/  IMAD.WIDE.U32 R36, R28, R4.reuse, R36 ;  /* 0x000000041c247225 */ /* 0x080fe200078e0024 */
        /* <DEDUP_REMOVED lines=21> */
.L_x_1111:
[----:B------:R-:W-:Y:S05]  /*8eb0*/  BSYNC B0 ;  /* 0x0000000000007941 */ /* 0x000fea0003800000 */
.L_x_1110:
        /* <DEDUP_REMOVED lines=9> */
[----:B--2---:R-:W-:-:S03]  /*8f50*/  LEA R24, P0, R22, UR4, 0x1 ;  /* 0x0000000416187c11 */ /* 0x004fc6000f8008ff */
[----:B------:R-:W-:-:S05]  /*8f60*/  IMAD R0, R7, R5, R0 ;  /* 0x0000000507007224 */ /* 0x000fca00078e0200 */
[----:B------:R-:W-:-:S04]  /*8f70*/  IADD3 R0, R0, R23, RZ ;  /* 0x0000001700007210 */ /* 0x000fc80007ffe0ff */
[----:B------:R-:W-:-:S05]  /*8f80*/  LEA.HI.X R25, R22, UR5, R0, 0x1, P0 ;  /* 0x0000000516197c11 */ /* 0x000fca00080f0c00 */
[----:B---3--:R2:W-:Y:S02]  /*8f90*/  STG.E.128 desc[UR16][R24.64], R16 ;  /* 0x0000001018007986 */ /* 0x0085e4000c101d10 */
.L_x_1113:
[----:B------:R-:W-:Y:S05]  /*8fa0*/  BSYNC B0 ;  /* 0x0000000000007941 */ /* 0x000fea0003800000 */
.L_x_1112:
[----:B------:R-:W-:Y:S04]  /*8fb0*/  BSSY B0, `(.L_x_1114) ;  /* 0x000000e000007945 */ /* 0x000fe80003800000 */
[----:B------:R-:W-:Y:S05]  /*8fc0*/  @P2 BRA `(.L_x_1115) ;  /* 0x0000000000302947 */ /* 0x000fea0003800000 */
[----:B------:R-:W-:Y:S01]  /*8fd0*/  IADD3 R7, P0, R180, 0x40, RZ ;  /* 0x00000040b4077810 */ /* 0x000fe20007f1e0ff */
[----:B--23--:R-:W-:Y:S01]  /*8fe0*/  IMAD.MOV.U32 R16, RZ, RZ, R20 ;  /* 0x000000ffff107224 */ /* 0x00cfe200078e0014 */
        /* <DEDUP_REMOVED lines=10> */
.L_x_1115:
[----:B------:R-:W-:Y:S05]  /*9090*/  BSYNC B0 ;  /* 0x0000000000007941 */ /* 0x000fea0003800000 */
.L_x_1114:
[----:B------:R-:W-:Y:S05]  /*90a0*/  @P1 BRA `(.L_x_1070) ;  /* 0x0000000000301947 */ /* 0x000fea0003800000 */
[----:B------:R-:W-:Y:S01]  /*90b0*/  IADD3 R0, P0, R180, 0x60, RZ ;  /* 0x00000060b4007810 */ /* 0x000fe20007f1e0ff */
[----:B--2-4-:R-:W-:Y:S01]  /*90c0*/  IMAD.MOV.U32 R12, RZ, RZ, R20 ;  /* 0x000000ffff0c7224 */ /* 0x014fe200078e0014 */
        /* <DEDUP_REMOVED lines=10> */
.L_x_1070:
[----:B------:R-:W-:Y:S05]  /*9170*/  BSYNC B1 ;  /* 0x0000000000017941 */ /* 0x000fea0003800000 */
.L_x_1048:
[----:B------:R-:W3:Y:S02]  /*9180*/  LDC R0, c[0x0][0xc] ;  /* 0x00000300ff007b82 */ /* 0x000ee40000000800 */
[----:B---3--:R-:W-:-:S04]  /*9190*/  IADD3 R187, R0, R187, RZ ;  /* 0x000000bb00bb7210 */ /* 0x008fc80007ffe0ff */
[----:B------:R-:W-:-:S13]  /*91a0*/  ISETP.GE.AND P0, PT, R187, UR7, PT ;  /* 0x00000007bb007c0c */ /* 0x000fda000bf06270 */
[----:B------:R-:W-:Y:S05]  /*91b0*/  @P0 BRA `(.L_x_1116) ;  /* 0x0000000000040947 */ /* 0x000fea0003800000 */
[----:B------:R-:W-:Y:S05]  /*91c0*/  BRA `(.L_x_1117) ;  /* 0xffffff7400c87947 */ /* 0x000fea000383ffff */
.L_x_1116:
[----:B------:R-:W-:Y:S05]  /*91d0*/  EXIT ;  /* 0x000000000000794d */ /* 0x000fea0003800000 */
.L_x_1118:
        /* <DEDUP_REMOVED lines=10> */
.L_x_2474:


//--------------------- .text._ZN5flash44flash_bwd_dq_dk_dv_loop_seqk_parallel_kernelI23Flash_bwd_kernel_traitsILi64ELi64ELi128ELi8ELi2ELi4ELi4ELb1ELb0EN7cutlass10bfloat16_tE19Flash_kernel_traitsILi64ELi64ELi128ELi8ES3_EELb0ELb0ELb1ELb0ELb0ELb0ELb1EEEvNS_16Flash_bwd_paramsE --------------------------
	.section	.text._ZN5flash44flash_bwd_dq_dk_dv_loop_seqk_parallel_kernelI23Flash_bwd_kernel_traitsILi64ELi64ELi128ELi8ELi2ELi4ELi4ELb1ELb0EN7cutlass10bfloat16_tE19Flash_kernel_traitsILi64ELi64ELi128ELi8ES3_EELb0ELb0ELb1ELb0ELb0ELb0ELb1EEEvNS_16Flash_bwd_paramsE,"ax",@progbits
	.align	128
        .global         _ZN5flash44flash_bwd_dq_dk_dv_loop_seqk_parallel_kernelI23Flash_bwd_kernel_traitsILi64ELi64ELi128ELi8ELi2ELi4ELi4ELb1ELb0EN7cutlass10bfloat16_tE19Flash_kernel_traitsILi64ELi64ELi128ELi8ES3_EELb0ELb0ELb1ELb0ELb0ELb0ELb1EEEvNS_16Flash_bwd_paramsE
        .type           _ZN5flash44flash_bwd_dq_dk_dv_loop_seqk_parallel_kernelI23Flash_bwd_kernel_traitsILi64ELi64ELi128ELi8ELi2ELi4ELi4ELb1ELb0EN7cutlass10bfloat16_tE19Flash_kernel_traitsILi64ELi64ELi128ELi8ES3_EELb0ELb0ELb1ELb0ELb0ELb0ELb1EEEvNS_16Flash_bwd_paramsE,@function
        .size           _ZN5flash44flash_bwd_dq_dk_dv_loop_seqk_parallel_kernelI23Flash_bwd_kernel_traitsILi64ELi64ELi128ELi8ELi2ELi4ELi4ELb1ELb0EN7cutlass10bfloat16_tE19Flash_kernel_traitsILi64ELi64ELi128ELi8ES3_EELb0ELb0ELb1ELb0ELb0ELb0ELb1EEEvNS_16Flash_bwd_paramsE,(.L_x_2475 - _ZN5flash44flash_bwd_dq_dk_dv_loop_seqk_parallel_kernelI23Flash_bwd_kernel_traitsILi64ELi64ELi128ELi8ELi2ELi4ELi4ELb1ELb0EN7cutlass10bfloat16_tE19Flash_kernel_traitsILi64ELi64ELi128ELi8ES3_EELb0ELb0ELb1ELb0ELb0ELb0ELb1EEEvNS_16Flash_bwd_paramsE)
        .other          _ZN5flash44flash_bwd_dq_dk_dv_loop_seqk_parallel_kernelI23Flash_bwd_kernel_traitsILi64ELi64ELi128ELi8ELi2ELi4ELi4ELb1ELb0EN7cutlass10bfloat16_tE19Flash_kernel_traitsILi64ELi64ELi128ELi8ES3_EELb0ELb0ELb1ELb0ELb0ELb0ELb1EEEvNS_16Flash_bwd_paramsE,@"STO_CUDA_ENTRY STV_DEFAULT"
_ZN5flash44flash_bwd_dq_dk_dv_loop_seqk_parallel_kernelI23Flash_bwd_kernel_traitsILi64ELi64ELi128ELi8ELi2ELi4ELi4ELb1ELb0EN7cutlass10bfloat16_tE19Flash_kernel_traitsILi64ELi64ELi128ELi8ES3_EELb0ELb0ELb1ELb0ELb0ELb0ELb1EEEvNS_16Flash_bwd_paramsE:
.text._ZN5flash44flash_bwd_dq_dk_dv_loop_seqk_parallel_kernelI23Flash_bwd_kernel_traitsILi64ELi64ELi128ELi8ELi2ELi4ELi4ELb1ELb0EN7cutlass10bfloat16_tE19Flash_kernel_traitsILi64ELi64ELi128ELi8ES3_EELb0ELb0ELb1ELb0ELb0ELb0ELb1EEEvNS_16Flash_bwd_paramsE:
        /* <DEDUP_REMOVED lines=16> */
[----:B------:R-:W-:Y:S01]  /*0100*/  ULDC UR60, c[0x0][0x394] ;  /* 0x0000e500003c7ab9 */ /* 0x000fe20000000800 */
[----:B------:R-:W-:-:S03]  /*0110*/  UMOV UR61, 0xffffe000 ;  /* 0xffffe000003d7882 */ /* 0x000fc60000000000 */
[----:B------:R-:W3:Y:S08]  /*0120*/  S2UR UR57, SR_CTAID.Z ;  /* 0x00000000003979c3 */ /* 0x000ef00000002700 */
[----:B------:R-:W4:Y:S01]  /*0130*/  S2UR UR52, SR_CTAID.Y ;  /* 0x00000000003479c3 */ /* 0x000f220000002600 */
[----:B--2---:R-:W-:-:S04]  /*0140*/  ULEA UR4, UR4, UR5, 0x18 ;  /* 0x0000000504047291 */ /* 0x004fc8000f8ec03f */
[----:B------:R-:W-:Y:S01]  /*0150*/  UIADD3 UR7, UR4, 0x6000, URZ ;  /* 0x0000600004077890 */ /* 0x000fe2000fffe03f */
[----:B-1----:R-:W-:Y:S01]  /*0160*/  SHF.R.S32.HI R17, RZ, 0x1f, R11 ;  /* 0x0000001fff117819 */ /* 0x002fe2000001140b */
[----:B------:R-:W-:Y:S01]  /*0170*/  IMAD.SHL.U32 R244, R11, 0x2, RZ ;  /* 0x000000020bf47824 */ /* 0x000fe200078e00ff */
[----:B---3--:R-:W-:Y:S02]  /*0180*/  USHF.R.S32.HI UR5, URZ, 0x1f, UR57 ;  /* 0x0000001f3f057899 */ /* 0x008fe40008011439 */
[CC--:B------:R-:W-:Y:S02]  /*0190*/  LEA.HI R4, R17.reuse, R11.reuse, RZ, 0x5 ;  /* 0x0000000b11047211 */ /* 0x0c0fe400078f28ff */
[----:B------:R-:W-:Y:S02]  /*01a0*/  LEA.HI R9, R17, R11, RZ, 0x4 ;  /* 0x0000000b11097211 */ /* 0x000fe400078f20ff */
[--C-:B------:R-:W-:Y:S01]  /*01b0*/  SHF.R.S32.HI R5, RZ, 0x5, R4.reuse ;  /* 0x00000005ff057819 */ /* 0x100fe20000011404 */
[----:B----4-:R-:W-:Y:S01]  /*01c0*/  USHF.R.S32.HI UR6, URZ, 0x1f, UR52 ;  /* 0x0000001f3f067899 */ /* 0x010fe20008011434 */
[----:B------:R-:W-:-:S02]  /*01d0*/  SHF.R.S32.HI R0, RZ, 0x1f, R4 ;  /* 0x0000001fff007819 */ /* 0x000fc40000011404 */
[-C--:B------:R-:W-:Y:S02]  /*01e0*/  LEA.HI R2, R4, R5.reuse, RZ, 0x1 ;  /* 0x0000000504027211 */ /* 0x080fe400078f08ff */
[----:B------:R-:W-:Y:S02]  /*01f0*/  LEA.HI R0, R0, R5, RZ, 0x2 ;  /* 0x0000000500007211 */ /* 0x000fe400078f10ff */
[----:B------:R-:W-:Y:S02]  /*0200*/  SHF.R.S32.HI R7, RZ, 0x4, R9 ;  /* 0x00000004ff077819 */ /* 0x000fe40000011409 */
[----:B------:R-:W-:Y:S02]  /*0210*/  LEA.HI R19, R17, R11, RZ, 0x2 ;  /* 0x0000000b11137211 */ /* 0x000fe400078f10ff */
[----:B------:R-:W-:Y:S02]  /*0220*/  LOP3.LUT R2, R2, 0xfffffffe, RZ, 0xc0, !PT ;  /* 0xfffffffe02027812 */ /* 0x000fe400078ec0ff */
[----:B------:R-:W-:-:S02]  /*0230*/  LOP3.LUT R0, R0, 0xfffffffc, RZ, 0xc0, !PT ;  /* 0xfffffffc00007812 */ /* 0x000fc400078ec0ff */
[----:B------:R-:W-:Y:S01]  /*0240*/  LEA.HI R3, R9, R7, RZ, 0x1 ;  /* 0x0000000709037211 */ /* 0x000fe200078f08ff */
[C---:B------:R-:W-:Y:S01]  /*0250*/  IMAD.IADD R16, R5.reuse, 0x1, -R2 ;  /* 0x0000000105107824 */ /* 0x040fe200078e0a02 */
[--C-:B------:R-:W-:Y:S01]  /*0260*/  SHF.R.S32.HI R8, RZ, 0x2, R19.reuse ;  /* 0x00000002ff087819 */ /* 0x100fe20000011413 */
[----:B------:R-:W-:Y:S01]  /*0270*/  IMAD.IADD R174, R5, 0x1, -R0 ;  /* 0x0000000105ae7824 */ /* 0x000fe200078e0a00 */
[----:B------:R-:W-:Y:S02]  /*0280*/  SHF.R.S32.HI R6, RZ, 0x1f, R19 ;  /* 0x0000001fff067819 */ /* 0x000fe40000011413 */
[----:B------:R-:W-:Y:S02]  /*0290*/  LOP3.LUT R2, R3, 0xfffffffe, RZ, 0xc0, !PT ;  /* 0xfffffffe03027812 */ /* 0x000fe400078ec0ff */
[----:B------:R-:W-:Y:S02]  /*02a0*/  LEA.HI R0, R6, R8, RZ, 0x3 ;  /* 0x0000000806007211 */ /* 0x000fe400078f18ff */
[----:B------:R-:W-:Y:S01]  /*02b0*/  LOP3.LUT R3, R4, 0xffffffe0, RZ, 0xc0, !PT ;  /* 0xffffffe004037812 */ /* 0x000fe200078ec0ff */
[----:B------:R-:W-:Y:S01]  /*02c0*/  IMAD.IADD R12, R7, 0x1, -R2 ;  /* 0x00000001070c7824 */ /* 0x000fe200078e0a02 */
[----:B------:R-:W-:-:S02]  /*02d0*/  LEA.HI R14, R17, R11, RZ, 0x3 ;  /* 0x0000000b110e7211 */ /* 0x000fc400078f18ff */
[----:B------:R-:W-:Y:S01]  /*02e0*/  LOP3.LUT R0, R0, 0xfffffff8, RZ, 0xc0, !PT ;  /* 0xfffffff800007812 */ /* 0x000fe200078ec0ff */
[C---:B------:R-:W-:Y:S01]  /*02f0*/  IMAD.IADD R2, R11.reuse, 0x1, -R3 ;  /* 0x000000010b027824 */ /* 0x040fe200078e0a03 */
[----:B------:R-:W-:Y:S01]  /*0300*/  LOP3.LUT R4, R14, 0xfffffff8, RZ, 0xc0, !PT ;  /* 0xfffffff80e047812 */ /* 0x000fe200078ec0ff */
[----:B------:R-:W-:Y:S01]  /*0310*/  IMAD.SHL.U32 R10, R12, 0x200, RZ ;  /* 0x000002000c0a7824 */ /* 0x000fe200078e00ff */
[----:B------:R-:W-:Y:S01]  /*0320*/  SHF.R.S32.HI R3, RZ, 0x3, R14 ;  /* 0x00000003ff037819 */ /* 0x000fe2000001140e */
[----:B------:R-:W-:Y:S01]  /*0330*/  IMAD.IADD R8, R8, 0x1, -R0 ;  /* 0x0000000108087824 */ /* 0x000fe200078e0a00 */
[----:B------:R-:W-:Y:S01]  /*0340*/  SHF.R.S32.HI R5, RZ, 0x1f, R2 ;  /* 0x0000001fff057819 */ /* 0x000fe20000011402 */
[----:B------:R-:W-:Y:S01]  /*0350*/  IMAD.IADD R0, R11, 0x1, -R4 ;  /* 0x000000010b007824 */ /* 0x000fe200078e0a04 */
[----:B------:R-:W-:Y:S01]  /*0360*/  LOP3.LUT R4, R9, 0xfffffff0, RZ, 0xc0, !PT ;  /* 0xfffffff009047812 */ /* 0x000fe200078ec0ff */
[----:B------:R-:W-:Y:S01]  /*0370*/  IMAD.SHL.U32 R3, R3, 0x40, RZ ;  /* 0x0000004003037824 */ /* 0x000fe200078e00ff */
[----:B------:R-:W-:Y:S01]  /*0380*/  LEA.HI R18, R5, R2, RZ, 0x2 ;  /* 0x0000000205127211 */ /* 0x000fe200078f10ff */
[C---:B------:R-:W-:Y:S01]  /*0390*/  IMAD.SHL.U32 R193, R0.reuse, 0x8, RZ ;  /* 0x0000000800c17824 */ /* 0x040fe200078e00ff */
[----:B------:R-:W-:Y:S01]  /*03a0*/  LOP3.LUT P4, RZ, R0, 0x2, RZ, 0xc0, !PT ;  /* 0x0000000200ff7812 */ /* 0x000fe2000788c0ff */
[----:B------:R-:W-:Y:S01]  /*03b0*/  IMAD.IADD R2, R11, 0x1, -R4 ;  /* 0x000000010b027824 */ /* 0x000fe200078e0a04 */
[----:B------:R-:W-:-:S02]  /*03c0*/  LOP3.LUT R3, R3, 0x1c0, RZ, 0xc0, !PT ;  /* 0x000001c003037812 */ /* 0x000fc400078ec0ff */
[C---:B------:R-:W-:Y:S01]  /*03d0*/  LOP3.LUT P3, RZ, R0.reuse, 0x4, RZ, 0xc0, !PT ;  /* 0x0000000400ff7812 */ /* 0x040fe2000786c0ff */
[----:B------:R-:W-:Y:S01]  /*03e0*/  IMAD.SHL.U32 R0, R0, 0x40, RZ ;  /* 0x0000004000007824 */ /* 0x000fe200078e00ff */
[----:B------:R-:W-:Y:S02]  /*03f0*/  SHF.R.U32.HI R4, RZ, 0x3, R3 ;  /* 0x00000003ff047819 */ /* 0x000fe40000011603 */
[----:B------:R-:W-:Y:S02]  /*0400*/  LOP3.LUT R3, R3, 0x38, R193, 0xf8, !PT ;  /* 0x0000003803037812 */ /* 0x000fe400078ef8c1 */
[----:B------:R-:W-:Y:S02]  /*0410*/  SHF.R.S32.HI R5, RZ, 0x1f, R2 ;  /* 0x0000001fff057819 */ /* 0x000fe40000011402 */
[----:B------:R-:W-:Y:S01]  /*0420*/  LOP3.LUT R243, R3, R4, RZ, 0x3c, !PT ;  /* 0x0000000403f37212 */ /* 0x000fe200078e3cff */
[----:B------:R-:W-:Y:S01]  /*0430*/  IMAD.SHL.U32 R3, R174, 0x10, RZ ;  /* 0x00000010ae037824 */ /* 0x000fe200078e00ff */
[----:B------:R-:W-:-:S02]  /*0440*/  LEA.HI R13, R5, R2, RZ, 0x3 ;  /* 0x00000002050d7211 */ /* 0x000fc400078f18ff */
[----:B------:R-:W-:Y:S02]  /*0450*/  LEA.HI R4, R17, R11, RZ, 0x6 ;  /* 0x0000000b11047211 */ /* 0x000fe400078f30ff */
[----:B------:R-:W-:Y:S02]  /*0460*/  LOP3.LUT R0, R0, 0x1c0, RZ, 0xc0, !PT ;  /* 0x000001c000007812 */ /* 0x000fe400078ec0ff */
[----:B------:R-:W-:Y:S02]  /*0470*/  LOP3.LUT R6, R13, 0xfffffff8, RZ, 0xc0, !PT ;  /* 0xfffffff80d067812 */ /* 0x000fe400078ec0ff */
[----:B------:R-:W-:Y:S02]  /*0480*/  SHF.R.S32.HI R4, RZ, 0x6, R4 ;  /* 0x00000006ff047819 */ /* 0x000fe40000011404 */
[----:B------:R-:W-:Y:S01]  /*0490*/  LOP3.LUT R5, R0, 0x8, R14, 0xf8, !PT ;  /* 0x0000000800057812 */ /* 0x000fe200078ef80e */
[----:B------:R-:W-:Y:S01]  /*04a0*/  IMAD.IADD R15, R2, 0x1, -R6 ;  /* 0x00000001020f7824 */ /* 0x000fe200078e0a06 */
[----:B------:R-:W-:Y:S01]  /*04b0*/  SHF.R.U32.HI R9, RZ, 0x3, R0 ;  /* 0x00000003ff097819 */ /* 0x000fe20000011600 */
[----:B------:R-:W-:Y:S01]  /*04c0*/  IMAD R2, R4, 0x800, R10 ;  /* 0x0000080004027824 */ /* 0x000fe200078e020a */
[----:B------:R-:W-:Y:S01]  /*04d0*/  LOP3.LUT R7, R0, 0x30, R3, 0xf8, !PT ;  /* 0x0000003000077812 */ /* 0x000fe200078ef803 */
[C---:B------:R-:W-:Y:S01]  /*04e0*/  IMAD R243, R4.reuse, 0x200, R243 ;  /* 0x0000020004f37824 */ /* 0x040fe200078e02f3 */
[----:B------:R-:W-:Y:S01]  /*04f0*/  LOP3.LUT R0, R5, R9, RZ, 0x3c, !PT ;  /* 0x0000000905007212 */ /* 0x000fe200078e3cff */
[----:B------:R-:W-:Y:S01]  /*0500*/  IMAD.SHL.U32 R5, R4, 0x20, RZ ;  /* 0x0000002004057824 */ /* 0x000fe200078e00ff */
[----:B------:R-:W-:-:S02]  /*0510*/  LEA.HI R6, R17, R11, RZ, 0x7 ;  /* 0x0000000b11067211 */ /* 0x000fc400078f38ff */
[----:B------:R-:W-:Y:S01]  /*0520*/  LOP3.LUT R3, R8, 0x1, RZ, 0xc0, !PT ;  /* 0x0000000108037812 */ /* 0x000fe200078ec0ff */
[----:B------:R-:W-:Y:S01]  /*0530*/  IMAD.IADD R182, R2, 0x1, R0 ;  /* 0x0000000102b67824 */ /* 0x000fe200078e0200 */
[----:B------:R-:W-:Y:S01]  /*0540*/  LOP3.LUT R0, R19, 0x7ffffffc, RZ, 0xc0, !PT ;  /* 0x7ffffffc13007812 */ /* 0x000fe200078ec0ff */
[----:B------:R-:W-:Y:S01]  /*0550*/  IMAD.SHL.U32 R2, R8, 0x40, RZ ;  /* 0x0000004008027824 */ /* 0x000fe200078e00ff */
[----:B------:R-:W-:Y:S02]  /*0560*/  SHF.R.S32.HI R6, RZ, 0x7, R6 ;  /* 0x00000007ff067819 */ /* 0x000fe40000011406 */
[----:B------:R-:W-:Y:S01]  /*0570*/  ISETP.NE.U32.AND P0, PT, R3, 0x1, PT ;  /* 0x000000010300780c */ /* 0x000fe20003f05070 */
[----:B------:R-:W-:Y:S01]  /*0580*/  IMAD.IADD R0, R11, 0x1, -R0 ;  /* 0x000000010b007824 */ /* 0x000fe200078e0a00 */
[----:B------:R-:W-:Y:S01]  /*0590*/  LOP3.LUT R14, R7, 0x8, R14, 0xf8, !PT ;  /* 0x00000008070e7812 */ /* 0x000fe200078ef80e */
[----:B------:R-:W-:Y:S01]  /*05a0*/  IMAD.SHL.U32 R3, R6, 0x8, RZ ;  /* 0x0000000806037824 */ /* 0x000fe200078e00ff */
[----:B------:R-:W-:Y:S01]  /*05b0*/  R2P PR, R8, 0x6 ;  /* 0x0000000608007804 */ /* 0x000fe20000000000 */
[----:B------:R-:W-:Y:S01]  /*05c0*/  IMAD.SHL.U32 R4, R0, 0x2, RZ ;  /* 0x0000000200047824 */ /* 0x000fe200078e00ff */
[----:B------:R-:W-:Y:S01]  /*05d0*/  LOP3.LUT R0, R2, 0x1c0, RZ, 0xc0, !PT ;  /* 0x000001c002007812 */ /* 0x000fe200078ec0ff */
[----:B------:R-:W-:Y:S01]  /*05e0*/  IMAD.SHL.U32 R8, R12, 0x10, RZ ;  /* 0x000000100c087824 */ /* 0x000fe200078e00ff */
[----:B------:R-:W-:Y:S01]  /*05f0*/  LOP3.LUT R2, R3, 0x8, RZ, 0xc0, !PT ;  /* 0x0000000803027812 */ /* 0x000fe200078ec0ff */
[----:B------:R-:W-:Y:S01]  /*0600*/  IMAD R6, R6, 0x1000, R4 ;  /* 0x0000100006067824 */ /* 0x000fe200078e0204 */
[----:B------:R-:W-:-:S02]  /*0610*/  SHF.R.U32.HI R3, RZ, 0x3, R0 ;  /* 0x00000003ff037819 */ /* 0x000fc40000011600 */
[----:B------:R-:W-:Y:S02]  /*0620*/  LOP3.LUT R7, R0, 0x20, R5, 0xf8, !PT ;  /* 0x0000002000077812 */ /* 0x000fe400078ef805 */
[----:B------:R-:W-:Y:S02]  /*0630*/  LOP3.LUT R11, R2, 0x10, R8, 0xf8, !PT ;  /* 0x00000010020b7812 */ /* 0x000fe400078ef808 */
[----:B------:R-:W-:Y:S01]  /*0640*/  LOP3.LUT R8, R3, R0, R2, 0x1e, !PT ;  /* 0x0000000003087212 */ /* 0x000fe200078e1e02 */
[----:B------:R-:W-:Y:S01]  /*0650*/  IMAD R0, R174, 0x400, R4 ;  /* 0x00000400ae007824 */ /* 0x000fe200078e0204 */
[----:B------:R-:W-:Y:S01]  /*0660*/  LOP3.LUT R7, R7, R3, RZ, 0x3c, !PT ;  /* 0x0000000307077212 */ /* 0x000fe200078e3cff */
[----:B------:R-:W-:Y:S01]  /*0670*/  IMAD.SHL.U32 R3, R15, 0x40, RZ ;  /* 0x000000400f037824 */ /* 0x000fe200078e00ff */
[----:B------:R-:W-:Y:S01]  /*0680*/  SHF.R.S32.HI R4, RZ, 0x2, R18 ;  /* 0x00000002ff047819 */ /* 0x000fe20000011412 */
[----:B------:R-:W-:Y:S01]  /*0690*/  IMAD.IADD R8, R0, 0x1, R8 ;  /* 0x0000000100087824 */ /* 0x000fe200078e0208 */
[----:B------:R-:W-:Y:S01]  /*06a0*/  SEL R195, R195, 0x10, !P0 ;  /* 0x00000010c3c37807 */ /* 0x000fe20004000000 */
[----:B------:R-:W-:Y:S01]  /*06b0*/  IMAD R2, R16, 0x400, R6 ;  /* 0x0000040010027824 */ /* 0x000fe200078e0206 */
[----:B------:R-:W-:Y:S01]  /*06c0*/  LOP3.LUT R3, R3, 0x1c0, RZ, 0xc0, !PT ;  /* 0x000001c003037812 */ /* 0x000fe200078ec0ff */
[----:B------:R-:W-:Y:S01]  /*06d0*/  IMAD.SHL.U32 R0, R12, 0x8, RZ ;  /* 0x000000080c007824 */ /* 0x000fe200078e00ff */
[----:B------:R-:W-:Y:S01]  /*06e0*/  LEA R245, R8, UR7, 0x1 ;  /* 0x0000000708f57c11 */ /* 0x000fe2000f8e08ff */
[----:B------:R-:W-:Y:S01]  /*06f0*/  IMAD.SHL.U32 R6, R13, 0x40, RZ ;  /* 0x000000400d067824 */ /* 0x000fe200078e00ff */
[----:B------:R-:W-:Y:S01]  /*0700*/  LOP3.LUT R244, R5, 0x6, R244, 0xf8, !PT ;  /* 0x0000000605f47812 */ /* 0x000fe200078ef8f4 */
[----:B------:R-:W-:Y:S01]  /*0710*/  IMAD.IADD R197, R7, 0x1, R2 ;  /* 0x0000000107c57824 */ /* 0x000fe200078e0202 */
[--C-:B------:R-:W-:Y:S01]  /*0720*/  SHF.R.U32.HI R2, RZ, 0x3, R3.reuse ;  /* 0x00000003ff027819 */ /* 0x100fe20000011603 */
[----:B------:R-:W-:Y:S01]  /*0730*/  IMAD R238, R16, 0x10, R4 ;  /* 0x0000001010ee7824 */ /* 0x000fe200078e0204 */
[----:B------:R-:W-:Y:S01]  /*0740*/  LOP3.LUT R7, R3, 0x8, R0, 0xf8, !PT ;  /* 0x0000000803077812 */ /* 0x000fe200078ef800 */
[----:B------:R-:W-:Y:S01]  /*0750*/  VIADD R248, R245, 0x40 ;  /* 0x00000040f5f87836 */ /* 0x000fe20000000000 */
[----:B------:R-:W-:Y:S01]  /*0760*/  LOP3.LUT R0, R6, 0xfffffe00, RZ, 0xc0, !PT ;  /* 0xfffffe0006007812 */ /* 0x000fe200078ec0ff */
[----:B------:R-:W-:Y:S01]  /*0770*/  IMAD.U32 R6, RZ, RZ, UR5 ;  /* 0x00000005ff067e24 */ /* 0x000fe2000f8e00ff */
[----:B------:R-:W-:Y:S01]  /*0780*/  LOP3.LUT R3, R2, R11, R3, 0x1e, !PT ;  /* 0x0000000b02037212 */ /* 0x000fe200078e1e03 */
[----:B------:R-:W-:Y:S01]  /*0790*/  USHF.L.U32 UR5, UR52, 0x7, URZ ;  /* 0x0000000734057899 */ /* 0x000fe2000800063f */
[----:B------:R-:W-:Y:S01]  /*07a0*/  LOP3.LUT R2, R7, R2, RZ, 0x3c, !PT ;  /* 0x0000000207027212 */ /* 0x000fe200078e3cff */
[--C-:B------:R-:W-:Y:S01]  /*07b0*/  IMAD R4, R16, 0x400, R0.reuse ;  /* 0x0000040010047824 */ /* 0x100fe200078e0200 */
[----:B------:R-:W-:Y:S01]  /*07c0*/  LOP3.LUT R181, R3, R0, RZ, 0xfc, !PT ;  /* 0x0000000003b57212 */ /* 0x000fe200078efcff */
[----:B------:R-:W-:Y:S01]  /*07d0*/  IMAD R174, R174, 0x400, R0 ;  /* 0x00000400aeae7824 */ /* 0x000fe200078e0200 */
[----:B------:R-:W-:Y:S01]  /*07e0*/  LEA R197, R197, UR4, 0x1 ;  /* 0x00000004c5c57c11 */ /* 0x000fe2000f8e08ff */
[----:B------:R-:W-:Y:S01]  /*07f0*/  IMAD.IADD R180, R4, 0x1, R2 ;  /* 0x0000000104b47824 */ /* 0x000fe200078e0202 */
[----:B------:R-:W-:Y:S01]  /*0800*/  LOP3.LUT R5, R10, R14, R9, 0xf6, !PT ;  /* 0x0000000e0a057212 */ /* 0x000fe200078ef609 */
[----:B------:R-:W-:-:S02]  /*0810*/  IMAD.IADD R174, R2, 0x1, R174 ;  /* 0x0000000102ae7824 */ /* 0x000fc400078e02ae */
[----:B------:R-:W-:Y:S01]  /*0820*/  IMAD.U32 R0, RZ, RZ, UR5 ;  /* 0x00000005ff007e24 */ /* 0x000fe2000f8e00ff */
[----:B------:R-:W-:Y:S01]  /*0830*/  USHF.R.S32.HI UR5, URZ, 0x1f, UR57 ;  /* 0x0000001f3f057899 */ /* 0x000fe20008011439 */
[----:B------:R-:W-:Y:S01]  /*0840*/  IMAD.U32 R2, RZ, RZ, UR6 ;  /* 0x00000006ff027e24 */ /* 0x000fe2000f8e00ff */
[----:B------:R-:W-:Y:S01]  /*0850*/  UIADD3 UR6, UR4, 0xa000, URZ ;  /* 0x0000a00004067890 */ /* 0x000fe2000fffe03f */
[----:B------:R-:W-:Y:S01]  /*0860*/  IMAD.MOV.U32 R4, RZ, RZ, 0x20 ;  /* 0x00000020ff047424 */ /* 0x000fe200078e00ff */
[----:B------:R-:W-:Y:S01]  /*0870*/  LEA R3, R5, UR4, 0x1 ;  /* 0x0000000405037c11 */ /* 0x000fe2000f8e08ff */
[----:B------:R-:W-:Y:S02]  /*0880*/  IMAD.MOV.U32 R2, RZ, RZ, 0x40 ;  /* 0x00000040ff027424 */ /* 0x000fe400078e00ff */
[----:B------:R-:W-:Y:S01]  /*0890*/  IMAD.U32 R0, RZ, RZ, UR5 ;  /* 0x00000005ff007e24 */ /* 0x000fe2000f8e00ff */
[----:B------:R-:W-:Y:S01]  /*08a0*/  SEL R177, R4, 0xffffffe0, !P4 ;  /* 0xffffffe004b17807 */ /* 0x000fe20006000000 */
[C---:B------:R-:W-:Y:S01]  /*08b0*/  @P2 VIADD R248, R245.reuse, 0xffffffc0 ;  /* 0xffffffc0f5f82836 */ /* 0x040fe20000000000 */
[----:B------:R-:W-:Y:S01]  /*08c0*/  SEL R2, R2, 0xffffffc0, !P3 ;  /* 0xffffffc002027807 */ /* 0x000fe20005800000 */
[----:B------:R-:W-:Y:S01]  /*08d0*/  VIADD R251, R245, 0x420 ;  /* 0x00000420f5fb7836 */ /* 0x000fe20000000000 */
[----:B------:R-:W-:Y:S01]  /*08e0*/  LEA R0, R182, UR6, 0x1 ;  /* 0x00000006b6007c11 */ /* 0x000fe2000f8e08ff */
[----:B------:R-:W-:Y:S01]  /*08f0*/  IMAD.IADD R198, R197, 0x1, R195 ;  /* 0x00000001c5c67824 */ /* 0x000fe200078e02c3 */
[----:B------:R-:W-:Y:S01]  /*0900*/  SEL R4, R4, 0xffffffe0, !P1 ;  /* 0xffffffe004047807 */ /* 0x000fe20004800000 */
[----:B------:R-:W-:Y:S01]  /*0910*/  @P1 VIADD R251, R245, 0x3e0 ;  /* 0x000003e0f5fb1836 */ /* 0x000fe20000000000 */
[----:B------:R-:W-:Y:S01]  /*0920*/  LEA R174, R174, UR6, 0x1 ;  /* 0x00000006aeae7c11 */ /* 0x000fe2000f8e08ff */
[----:B------:R-:W-:Y:S01]  /*0930*/  IMAD.IADD R176, R0, 0x1, R2 ;  /* 0x0000000100b07824 */ /* 0x000fe200078e0202 */
[----:B------:R-:W-:Y:S01]  /*0940*/  UIADD3 UR5, UR4, 0x6000, URZ ;  /* 0x0000600004057890 */ /* 0x000fe2000fffe03f */
[----:B------:R-:W-:-:S02]  /*0950*/  IMAD.IADD R196, R197, 0x1, R4 ;  /* 0x00000001c5c47824 */ /* 0x000fc400078e0204 */
[----:B------:R-:W-:Y:S02]  /*0960*/  IMAD.IADD R178, R0, 0x1, R177 ;  /* 0x0000000100b27824 */ /* 0x000fe400078e02b1 */
[----:B------:R-:W-:Y:S02]  /*0970*/  IMAD.IADD R177, R177, 0x1, R176 ;  /* 0x00000001b1b17824 */ /* 0x000fe400078e02b0 */
[C---:B------:R-:W-:Y:S02]  /*0980*/  IMAD.IADD R250, R4.reuse, 0x1, R245 ;  /* 0x0000000104fa7824 */ /* 0x040fe400078e02f5 */
[----:B------:R-:W-:Y:S02]  /*0990*/  IMAD.IADD R195, R195, 0x1, R196 ;  /* 0x00000001c3c37824 */ /* 0x000fe400078e02c4 */
[----:B------:R-:W-:-:S07]  /*09a0*/  IMAD.IADD R249, R4, 0x1, R248 ;  /* 0x0000000104f97824 */ /* 0x000fce00078e02f8 */
.L_x_1189:
        /* <DEDUP_REMOVED lines=16> */
[----:B-1----:R-:W-:Y:S01]  /*0ab0*/  IMAD.U32 R4, RZ, RZ, UR8 ;  /* 0x00000008ff047e24 */ /* 0x002fe2000f8e00ff */
[----:B------:R-:W-:Y:S01]  /*0ac0*/  UISETP.NE.U32.AND UP1, UPT, UR12, URZ, UPT ;  /* 0x0000003f0c00728c */ /* 0x000fe2000bf25070 */
[----:B------:R-:W-:Y:S01]  /*0ad0*/  IMAD.U32 R6, RZ, RZ, UR10 ;  /* 0x0000000aff067e24 */ /* 0x000fe2000f8e00ff */
        /* <DEDUP_REMOVED lines=48> */
.L_x_1119:
        /* <DEDUP_REMOVED lines=11> */
[----:B------:R-:W-:Y:S01]  /*0e90*/  ULDC UR59, c[0x0][0x2d4] ;  /* 0x0000b500003b7ab9 */ /* 0x000fe20000000800 */
[----:B------:R-:W-:Y:S02]  /*0ea0*/  UIMAD UR12, UR58, UR8, URZ ;  /* 0x000000083a0c72a4 */ /* 0x000fe4000f8e023f */
[----:B------:R-:W2:Y:S01]  /*0eb0*/  S2UR UR16, SR_CTAID.X ;  /* 0x00000000001079c3 */ /* 0x000ea20000002500 */
[----:B------:R-:W-:Y:S02]  /*0ec0*/  UIMAD.WIDE.U32 UR20, UR52, UR8, URZ ;  /* 0x00000008341472a5 */ /* 0x000fe4000f8e003f */
[----:B------:R-:W-:-:S02]  /*0ed0*/  UIMAD UR24, UR52, UR9, UR12 ;  /* 0x00000009341872a4 */ /* 0x000fc4000f8e020c */
[----:B------:R-:W-:Y:S01]  /*0ee0*/  UIADD3 UR12, UR13, 0x3f, URZ ;  /* 0x0000003f0d0c7890 */ /* 0x000fe2000fffe03f */
[----:B------:R-:W-:Y:S01]  /*0ef0*/  @!UP2 ULDC.64 UR8, c[0x0][0x418] ;  /* 0x000106000008aab9 */ /* 0x000fe20000000a00 */
[----:B------:R-:W-:Y:S01]  /*0f00*/  ULDC UR28, c[0x0][0x394] ;  /* 0x0000e500001c7ab9 */ /* 0x000fe20000000800 */
[----:B------:R-:W-:Y:S01]  /*0f10*/  @!UP2 UIMAD.WIDE.U32 UR42, UR52, UR8, URZ ;  /* 0x00000008342aa2a5 */ /* 0x000fe2000f8e003f */
[----:B------:R-:W-:Y:S01]  /*0f20*/  ULDC UR30, c[0x0][0x2dc] ;  /* 0x0000b700001e7ab9 */ /* 0x000fe20000000800 */
[----:B------:R-:W-:Y:S01]  /*0f30*/  ULDC UR34, c[0x0][0x270] ;  /* 0x00009c0000227ab9 */ /* 0x000fe20000000800 */
[----:B------:R-:W-:Y:S01]  /*0f40*/  USHF.R.S32.HI UR17, URZ, 0x1f, UR59 ;  /* 0x0000001f3f117899 */ /* 0x000fe2000801143b */
[----:B------:R-:W-:Y:S01]  /*0f50*/  ULDC.64 UR32, c[0x0][0x240] ;  /* 0x0000900000207ab9 */ /* 0x000fe20000000a00 */
[----:B-1----:R-:W-:Y:S01]  /*0f60*/  IABS R6, R7 ;  /* 0x0000000700067213 */ /* 0x002fe20000000000 */
[----:B------:R-:W-:Y:S02]  /*0f70*/  UIMAD.WIDE.U32 UR18, UR6, UR32, URZ ;  /* 0x00000020061272a5 */ /* 0x000fe4000f8e003f */
[----:B------:R-:W-:Y:S01]  /*0f80*/  UISETP.NE.AND UP1, UPT, UR40, -0x1, UPT ;  /* 0xffffffff2800788c */ /* 0x000fe2000bf25270 */
[----:B------:R-:W1:Y:S01]  /*0f90*/  I2F.RP R4, R6 ;  /* 0x0000000600047306 */ /* 0x000e620000209400 */
[----:B------:R-:W-:Y:S01]  /*0fa0*/  USEL UR56, UR20, UR18, !UP2 ;  /* 0x0000001214387287 */ /* 0x000fe2000d000000 */
[----:B------:R-:W-:Y:S01]  /*0fb0*/  ULDC.U8 UR25, c[0x0][0x3d8] ;  /* 0x0000f60000197ab9 */ /* 0x000fe20000000000 */
[----:B--2---:R-:W-:-:S02]  /*0fc0*/  UIMAD.WIDE.U32 UR46, UR16, UR10, URZ ;  /* 0x0000000a102e72a5 */ /* 0x004fc4000f8e003f */
[----:B------:R-:W-:Y:S01]  /*0fd0*/  PLOP3.LUT P0, PT, PT, PT, UP1, 0x80, 0x0 ;  /* 0x000000000000781c */ /* 0x000fe20003f0f018 */
[----:B------:R-:W-:Y:S02]  /*0fe0*/  UIADD3 UR53, UR21, UR24, URZ ;  /* 0x0000001815357290 */ /* 0x000fe4000fffe03f */
[----:B------:R-:W-:Y:S02]  /*0ff0*/  UIMAD UR41, UR16, UR11, UR47 ;  /* 0x0000000b102972a4 */ /* 0x000fe4000f8e022f */
[----:B------:R-:W-:Y:S01]  /*1000*/  USHF.L.U32 UR16, UR52, 0x7, URZ ;  /* 0x0000000734107899 */ /* 0x000fe2000800063f */
[----:B------:R-:W-:Y:S01]  /*1010*/  @UP2 ULDC.64 UR10, c[0x0][0x420] ;  /* 0x00010800000a2ab9 */ /* 0x000fe20000000a00 */
[----:B------:R-:W-:Y:S01]  /*1020*/  UISETP.NE.AND UP3, UPT, UR25, URZ, UPT ;  /* 0x0000003f1900728c */ /* 0x000fe2000bf65270 */
[----:B-1----:R-:W1:Y:S01]  /*1030*/  MUFU.RCP R4, R4 ;  /* 0x0000000400047308 */ /* 0x002e620000001000 */
[----:B------:R-:W-:Y:S02]  /*1040*/  @UP2 UIMAD.WIDE.U32 UR44, UR6, UR10, URZ ;  /* 0x0000000a062c22a5 */ /* 0x000fe4000f8e003f */
[----:B------:R-:W-:-:S02]  /*1050*/  @!UP2 UIMAD UR10, UR58, UR8, URZ ;  /* 0x000000083a0aa2a4 */ /* 0x000fc4000f8e023f */
[----:B------:R-:W-:Y:S02]  /*1060*/  UIADD3 UR8, UR13, 0x80, UR23 ;  /* 0x000000800d087890 */ /* 0x000fe4000fffe017 */
[----:B------:R-:W-:Y:S02]  /*1070*/  USEL UR35, UR16, URZ, UP4 ;  /* 0x0000003f10237287 */ /* 0x000fe4000a000000 */
[----:B------:R-:W-:Y:S02]  /*1080*/  USHF.R.S32.HI UR16, URZ, 0x1f, UR12 ;  /* 0x0000001f3f107899 */ /* 0x000fe4000801140c */
[----:B------:R-:W-:Y:S02]  /*1090*/  @!UP2 UIMAD UR39, UR52, UR9, UR10 ;  /* 0x000000093427a2a4 */ /* 0x000fe4000f8e020a */
[----:B------:R-:W-:Y:S02]  /*10a0*/  UIADD3 UR28, UR8, UR28, -UR7 ;  /* 0x0000001c081c7290 */ /* 0x000fe4000fffe807 */
[----:B------:R-:W-:Y:S01]  /*10b0*/  UIMAD.WIDE UR8, UR30, UR34, URZ ;  /* 0x000000221e0872a5 */ /* 0x000fe2000f8e023f */
[----:B-1----:R-:W-:Y:S01]  /*10c0*/  VIADD R4, R4, 0xffffffe ;  /* 0x0ffffffe04047836 */ /* 0x002fe20000000000 */
[----:B------:R-:W-:-:S02]  /*10d0*/  ULEA.HI UR30, UR16, UR12, URZ, 0x6 ;  /* 0x0000000c101e7291 */ /* 0x000fc4000f8f303f */
[----:B------:R-:W-:Y:S01]  /*10e0*/  UIMAD UR12, UR17, UR52, URZ ;  /* 0x00000034110c72a4 */ /* 0x000fe2000f8e023f */
[----:B------:R-:W1:Y:S01]  /*10f0*/  F2I.FTZ.U32.TRUNC.NTZ R5, R4 ;  /* 0x0000000400057305 */ /* 0x000e62000021f000 */
[----:B------:R-:W-:Y:S02]  /*1100*/  @UP2 UIMAD UR54, UR6, UR11, UR45 ;  /* 0x0000000b063622a4 */ /* 0x000fe4000f8e022d */
[----:B------:R-:W-:Y:S02]  /*1110*/  UIMAD.WIDE.U32 UR10, UR52, UR59, URZ ;  /* 0x0000003b340a72a5 */ /* 0x000fe4000f8e003f */
[----:B------:R-:W-:Y:S02]  /*1120*/  UIMAD UR12, UR58, UR59, UR12 ;  /* 0x0000003b3a0c72a4 */ /* 0x000fe4000f8e020c */
[----:B------:R-:W-:Y:S02]  /*1130*/  UIMAD.WIDE.U32 UR16, UR8, UR10, URZ ;  /* 0x0000000a081072a5 */ /* 0x000fe4000f8e003f */
[----:B------:R-:W-:-:S02]  /*1140*/  UIMAD UR18, UR9, UR10, URZ ;  /* 0x0000000a091272a4 */ /* 0x000fc4000f8e023f */
[----:B------:R-:W-:Y:S02]  /*1150*/  UIADD3 UR10, UR11, UR12, URZ ;  /* 0x0000000c0b0a7290 */ /* 0x000fe4000fffe03f */
[----:B------:R-:W-:Y:S01]  /*1160*/  UIADD3 UR12, UR28, 0x3f, URZ ;  /* 0x0000003f1c0c7890 */ /* 0x000fe2000fffe03f */
[----:B-1----:R-:W-:Y:S01]  /*1170*/  IADD3 R0, RZ, -R5, RZ ;  /* 0x80000005ff007210 */ /* 0x002fe20007ffe0ff */
[----:B------:R-:W-:Y:S01]  /*1180*/  IMAD.MOV.U32 R4, RZ, RZ, RZ ;  /* 0x000000ffff047224 */ /* 0x000fe200078e00ff */
[----:B------:R-:W-:Y:S02]  /*1190*/  UIMAD UR10, UR8, UR10, UR18 ;  /* 0x0000000a080a72a4 */ /* 0x000fe4000f8e0212 */
[----:B------:R-:W-:Y:S01]  /*11a0*/  UIMAD.WIDE.U32 UR20, UR8, UR6, URZ ;  /* 0x00000006081472a5 */ /* 0x000fe2000f8e003f */
[----:B------:R-:W-:Y:S01]  /*11b0*/  IMAD R0, R0, R6, RZ ;  /* 0x0000000600007224 */ /* 0x000fe200078e02ff */
[----:B------:R-:W-:Y:S02]  /*11c0*/  USHF.R.S32.HI UR18, URZ, 0x1f, UR12 ;  /* 0x0000001f3f127899 */ /* 0x000fe4000801140c */
[----:B------:R-:W-:Y:S01]  /*11d0*/  USEL UR55, UR16, UR20, !UP2 ;  /* 0x0000001410377287 */ /* 0x000fe2000d000000 */
[----:B------:R-:W-:Y:S01]  /*11e0*/  IMAD.HI.U32 R0, R5, R0, R4 ;  /* 0x0000000005007227 */ /* 0x000fe200078e0004 */
[----:B------:R-:W-:-:S02]  /*11f0*/  ULEA.HI UR12, UR18, UR12, URZ, 0x6 ;  /* 0x0000000c120c7291 */ /* 0x000fc4000f8f303f */
[----:B------:R-:W-:Y:S02]  /*1200*/  UIMAD UR29, UR6, UR33, URZ ;  /* 0x00000021061d72a4 */ /* 0x000fe4000f8e023f */
[----:B------:R-:W-:Y:S01]  /*1210*/  UIMAD UR16, UR9, UR6, URZ ;  /* 0x00000006091072a4 */ /* 0x000fe2000f8e023f */
[----:B------:R-:W-:Y:S01]  /*1220*/  IMAD.HI.U32 R0, R0, R2, RZ ;  /* 0x0000000200007227 */ /* 0x000fe200078e00ff */
[----:B------:R-:W-:Y:S02]  /*1230*/  @UP1 UIADD3 UR26, UR36, UR40, URZ ;  /* 0x00000028241a1290 */ /* 0x000fe4000fffe03f */
[----:B------:R-:W-:Y:S02]  /*1240*/  UIADD3 UR51, UR17, UR10, URZ ;  /* 0x0000000a11337290 */ /* 0x000fe4000fffe03f */
[----:B------:R-:W-:Y:S01]  /*1250*/  IADD3 R4, -R0, RZ, RZ ;  /* 0x000000ff00047210 */ /* 0x000fe20007ffe1ff */
[----:B------:R-:W-:Y:S01]  /*1260*/  @UP1 ULDC.64 UR24, c[0x0][0x248] ;  /* 0x0000920000181ab9 */ /* 0x000fe20000000a00 */
[----:B------:R-:W-:-:S02]  /*1270*/  USHF.R.S32.HI UR18, URZ, 0x6, UR30 ;  /* 0x000000063f127899 */ /* 0x000fc4000801141e */
[----:B------:R-:W-:Y:S01]  /*1280*/  USHF.R.S32.HI UR12, URZ, 0x6, UR12 ;  /* 0x000000063f0c7899 */ /* 0x000fe2000801140c */
[C---:B------:R-:W-:Y:S01]  /*1290*/  IMAD R2, R6.reuse, R4, R2 ;  /* 0x0000000406027224 */ /* 0x040fe200078e0202 */
[----:B------:R-:W-:Y:S02]  /*12a0*/  @UP2 UIADD3 UR53, UR19, UR29, URZ ;  /* 0x0000001d13352290 */ /* 0x000fe4000fffe03f */
[----:B------:R-:W-:Y:S01]  /*12b0*/  @UP2 UIADD3 UR51, UR21, UR16, URZ ;  /* 0x0000001015332290 */ /* 0x000fe2000fffe03f */
[----:B------:R-:W-:Y:S01]  /*12c0*/  ULDC UR48, c[0x0][0x2c4] ;  /* 0x0000b10000307ab9 */ /* 0x000fe20000000800 */
[----:B------:R-:W-:Y:S01]  /*12d0*/  @UP1 UIMAD.WIDE.U32 UR16, UR26, UR24, URZ ;  /* 0x000000181a1012a5 */ /* 0x000fe2000f8e003f */
[----:B------:R-:W-:Y:S01]  /*12e0*/  ISETP.GT.U32.AND P2, PT, R6, R2, PT ;  /* 0x000000020600720c */ /* 0x000fe20003f44070 */
[----:B------:R-:W-:Y:S02]  /*12f0*/  @UP1 UIMAD UR19, UR26, UR25, URZ ;  /* 0x000000191a1312a4 */ /* 0x000fe4000f8e023f */
[----:B------:R-:W-:-:S02]  /*1300*/  @UP3 UIMAD UR20, UR52, UR48, URZ ;  /* 0x00000030341432a4 */ /* 0x000fc4000f8e023f */
[----:B------:R-:W-:Y:S02]  /*1310*/  UISETP.LT.AND UP0, UPT, UR18, UR12, UPT ;  /* 0x0000000c1200728c */ /* 0x000fe4000bf01270 */
[----:B------:R-:W-:Y:S02]  /*1320*/  @UP1 UIADD3 UR38, UR17, UR19, URZ ;  /* 0x0000001311261290 */ /* 0x000fe4000fffe03f */
[----:B------:R-:W-:Y:S02]  /*1330*/  @!UP3 UIMAD UR19, UR52, UR34, UR57 ;  /* 0x000000223413b2a4 */ /* 0x000fe4000f8e0239 */
[----:B------:R-:W-:Y:S02]  /*1340*/  @UP3 USEL UR17, UR20, UR6, !UP2 ;  /* 0x0000000614113287 */ /* 0x000fe4000d000000 */
[----:B------:R-:W-:Y:S01]  /*1350*/  USEL UR34, UR18, UR12, UP0 ;  /* 0x0000000c12227287 */ /* 0x000fe20008000000 */
[----:B------:R-:W-:Y:S01]  /*1360*/  @!P2 IMAD.IADD R2, R2, 0x1, -R6 ;  /* 0x000000010202a824 */ /* 0x000fe200078e0a06 */
[----:B------:R-:W-:Y:S01]  /*1370*/  @UP1 UIADD3 UR27, UR36, UR40, URZ ;  /* 0x00000028241b1290 */ /* 0x000fe2000fffe03f */
[----:B------:R-:W-:Y:S01]  /*1380*/  @UP1 UMOV UR37, UR16 ;  /* 0x0000001000251c82 */ /* 0x000fe20008000000 */
[----:B------:R-:W-:Y:S01]  /*1390*/  @UP3 ULDC UR16, c[0x0][0x2e4] ;  /* 0x0000b90000103ab9 */ /* 0x000fe20000000800 */
[----:B------:R-:W-:Y:S01]  /*13a0*/  USHF.L.U64.HI UR31, UR52, 0x7, UR58 ;  /* 0x00000007341f7899 */ /* 0x000fe2000801023a */
[----:B------:R-:W-:Y:S01]  /*13b0*/  ISETP.GE.U32.AND P3, PT, R2, R6, PT ;  /* 0x000000060200720c */ /* 0x000fe20003f66070 */
[----:B------:R-:W-:Y:S01]  /*13c0*/  @UP1 ULDC.64 UR10, c[0x0][0x250] ;  /* 0x00009400000a1ab9 */ /* 0x000fe20000000a00 */
[----:B------:R-:W-:Y:S01]  /*13d0*/  @UP3 UIMAD UR49, UR57, UR16, UR17 ;  /* 0x00000010393132a4 */ /* 0x000fe2000f8e0211 */
[----:B------:R-:W-:Y:S01]  /*13e0*/  LOP3.LUT R2, R7, UR57, RZ, 0x3c, !PT ;  /* 0x0000003907027c12 */ /* 0x000fe2000f8e3cff */
[----:B------:R-:W-:-:S02]  /*13f0*/  ULEA UR12, UR34, 0xffffffc0, 0x6 ;  /* 0xffffffc0220c7891 */ /* 0x000fc4000f8e303f */
[----:B------:R-:W-:Y:S02]  /*1400*/  @UP1 UIMAD.WIDE.U32 UR16, UR27, UR10, URZ ;  /* 0x0000000a1b1012a5 */ /* 0x000fe4000f8e003f */
[----:B------:R-:W-:Y:S02]  /*1410*/  @!UP3 UIMAD UR49, UR19, UR48, URZ ;  /* 0x000000301331b2a4 */ /* 0x000fe4000f8e023f */
[----:B------:R-:W-:Y:S02]  /*1420*/  USEL UR19, UR31, URZ, UP4 ;  /* 0x0000003f1f137287 */ /* 0x000fe4000a000000 */
[----:B------:R-:W-:Y:S02]  /*1430*/  @UP1 UIMAD UR18, UR27, UR11, URZ ;  /* 0x0000000b1b1212a4 */ /* 0x000fe4000f8e023f */
[----:B------:R-:W-:Y:S02]  /*1440*/  USHF.R.S32.HI UR31, URZ, 0x1f, UR12 ;  /* 0x0000001f3f1f7899 */ /* 0x000fe4000801140c */
[----:B------:R-:W-:-:S02]  /*1450*/  UIADD3 UR20, UP0, UR12, UR35, URZ ;  /* 0x000000230c147290 */ /* 0x000fc4000ff1e03f */
        /* <DEDUP_REMOVED lines=17> */
.L_x_1121:
        /* <DEDUP_REMOVED lines=13> */
.L_x_1122:
        /* <DEDUP_REMOVED lines=8> */
[----:B------:R-:W-:Y:S01]  /*16c0*/  ULDC UR16, c[0x0][0x2dc] ;  /* 0x0000b70000107ab9 */ /* 0x000fe20000000800 */
[----:B------:R-:W-:-:S02]  /*16d0*/  UIMAD.WIDE.U32 UR8, UR8, UR20, URZ ;  /* 0x00000014080872a5 */ /* 0x000fc4000f8e003f */
[----:B------:R-:W-:Y:S01]  /*16e0*/  @!P1 IMAD.MOV R11, RZ, RZ, -R11 ;  /* 0x000000ffff0b9224 */ /* 0x000fe200078e0a0b */
[----:B------:R-:W-:Y:S01]  /*16f0*/  PLOP3.LUT P1, PT, PT, PT, UP3, 0x80, 0x0 ;  /* 0x000000000000781c */ /* 0x000fe20003f2f038 */
[----:B------:R-:W-:Y:S01]  /*1700*/  UIMAD UR16, UR57, UR16, URZ ;  /* 0x00000010391072a4 */ /* 0x000fe2000f8e023f */
[----:B------:R-:W-:Y:S01]  /*1710*/  @!P2 LOP3.LUT R11, RZ, R7, RZ, 0x33, !PT ;  /* 0x00000007ff0ba212 */ /* 0x000fe200078e33ff */
[----:B------:R-:W-:Y:S02]  /*1720*/  UISETP.NE.AND UP0, UPT, UR18, URZ, UPT ;  /* 0x0000003f1200728c */ /* 0x000fe4000bf05270 */
[----:B------:R-:W-:Y:S01]  /*1730*/  UIADD3 UR19, UR9, UR17, URZ ;  /* 0x0000001109137290 */ /* 0x000fe2000fffe03f */
[----:B------:R-:W-:Y:S01]  /*1740*/  SHF.R.S32.HI R17, RZ, 0x1f, R11 ;  /* 0x0000001fff117819 */ /* 0x000fe2000001140b */
[----:B------:R-:W-:Y:S01]  /*1750*/  USHF.R.S32.HI UR29, URZ, 0x1f, UR23 ;  /* 0x0000001f3f1d7899 */ /* 0x000fe20008011417 */
        /* <DEDUP_REMOVED lines=13> */
.L_x_1123:
[----:B------:R-:W-:Y:S02]  /*1830*/  ULDC UR6, c[0x0][0x270] ;  /* 0x00009c0000067ab9 */ /* 0x000fe40000000800 */
[----:B------:R-:W-:-:S04]  /*1840*/  UIMAD UR6, UR52, UR6, UR57 ;  /* 0x00000006340672a4 */ /* 0x000fc8000f8e0239 */
[----:B------:R-:W-:-:S12]  /*1850*/  UIMAD UR6, UR6, UR59, URZ ;  /* 0x0000003b060672a4 */ /* 0x000fd8000f8e023f */
.L_x_1124:
[----:B------:R-:W1:Y:S01]  /*1860*/  S2R R21, SR_TID.X ;  /* 0x0000000000157919 */ /* 0x000e620000002100 */
[----:B------:R-:W-:Y:S01]  /*1870*/  ULDC UR18, c[0x0][0x2dc] ;  /* 0x0000b70000127ab9 */ /* 0x000fe20000000800 */
[----:B------:R-:W-:Y:S01]  /*1880*/  ULDC UR20, c[0x0][0x270] ;  /* 0x00009c0000147ab9 */ /* 0x000fe20000000800 */
[----:B------:R-:W2:Y:S01]  /*1890*/  LDC.64 R12, c[0x0][0x420] ;  /* 0x00010800ff0c7b82 */ /* 0x000ea20000000a00 */
[----:B------:R-:W-:Y:S01]  /*18a0*/  UIMAD UR30, UR18, UR20, URZ ;  /* 0x00000014121e72a4 */ /* 0x000fe2000f8e023f */
[--C-:B------:R-:W-:Y:S01]  /*18b0*/  SHF.R.S32.HI R247, RZ, 0x1f, R193.reuse ;  /* 0x0000001ffff77819 */ /* 0x100fe200000114c1 */
[----:B------:R-:W-:Y:S01]  /*18c0*/  UIADD3 UR41, UR12, UR6, URZ ;  /* 0x000000060c297290 */ /* 0x000fe2000fffe03f */
[----:B------:R-:W-:Y:S01]  /*18d0*/  IMAD.MOV.U32 R246, RZ, RZ, R193 ;  /* 0x000000fffff67224 */ /* 0x000fe200078e00c1 */
[----:B------:R-:W-:Y:S01]  /*18e0*/  USHF.L.U32 UR28, UR30, 0x6, URZ ;  /* 0x000000061e1c7899 */ /* 0x000fe2000800063f */
[----:B------:R-:W-:Y:S01]  /*18f0*/  BSSY B1, `(.L_x_1120) ;  /* 0x00007ab000017945 */ /* 0x000fe20003800000 */
[----:B------:R-:W-:-:S02]  /*1900*/  UIADD3 UR6, -UR7, UR13, UR23 ;  /* 0x0000000d07067290 */ /* 0x000fc4000fffe117 */
[----:B------:R-:W-:Y:S02]  /*1910*/  USHF.R.S32.HI UR18, URZ, 0x1f, UR28 ;  /* 0x0000001f3f127899 */ /* 0x000fe4000801141c */
[----:B------:R-:W-:Y:S01]  /*1920*/  UIADD3 UR16, UP3, UP2, UR8, UR28, UR16 ;  /* 0x0000001c08107290 */ /* 0x000fe2000fa7e010 */
[----:B------:R-:W-:Y:S01]  /*1930*/  ULDC UR42, c[0x0][0x398] ;  /* 0x0000e600002a7ab9 */ /* 0x000fe20000000800 */
[----:B------:R-:W-:Y:S02]  /*1940*/  USHF.R.S32.HI UR43, URZ, 0x1f, UR57 ;  /* 0x0000001f3f2b7899 */ /* 0x000fe40008011439 */
[----:B------:R-:W-:Y:S02]  /*1950*/  UIADD3.X UR18, UR19, UR18, UR26, UP3, UP2 ;  /* 0x0000001213127290 */ /* 0x000fe40009fe441a */
[----:B------:R-:W-:Y:S02]  /*1960*/  UIADD3 UR16, UP3, UP2, UR35, UR16, UR55 ;  /* 0x0000001023107290 */ /* 0x000fe4000fa7e037 */
[----:B------:R-:W-:Y:S01]  /*1970*/  UIADD3 UR6, UR6, -UR42, URZ ;  /* 0x8000002a06067290 */ /* 0x000fe2000fffe03f */
[----:B------:R-:W-:Y:S01]  /*1980*/  ULDC.64 UR26, c[0x0][0x400] ;  /* 0x00010000001a7ab9 */ /* 0x000fe20000000a00 */
[----:B------:R-:W-:-:S02]  /*1990*/  ULDC.64 UR8, c[0x0][0x428] ;  /* 0x00010a0000087ab9 */ /* 0x000fc40000000a00 */
[----:B------:R-:W-:Y:S01]  /*19a0*/  USHF.R.S32.HI UR35, URZ, 0x1f, UR6 ;  /* 0x0000001f3f237899 */ /* 0x000fe20008011406 */
[----:B--2---:R-:W-:Y:S01]  /*19b0*/  IMAD R9, R12, UR31, RZ ;  /* 0x0000001f0c097c24 */ /* 0x004fe2000f8e02ff */
[----:B------:R-:W-:Y:S01]  /*19c0*/  ULDC.64 UR20, c[0x0][0x258] ;  /* 0x0000960000147ab9 */ /* 0x000fe20000000a00 */
[----:B------:R-:W-:Y:S01]  /*19d0*/  UIMAD UR19, UR43, UR8, URZ ;  /* 0x000000082b1372a4 */ /* 0x000fe2000f8e023f */
[----:B-1----:R-:W-:Y:S01]  /*19e0*/  SHF.R.S32.HI R20, RZ, 0x1f, R21 ;  /* 0x0000001fff147819 */ /* 0x002fe20000011415 */
[----:B------:R-:W-:Y:S01]  /*19f0*/  ULEA.HI UR35, UR35, UR6, URZ, 0x6 ;  /* 0x0000000623237291 */ /* 0x000fe2000f8f303f */
[----:B------:R-:W-:Y:S01]  /*1a00*/  IMAD R9, R13, UR12, R9 ;  /* 0x0000000c0d097c24 */ /* 0x000fe2000f8e0209 */
[----:B------:R-:W-:Y:S01]  /*1a10*/  UIMAD UR9, UR57, UR9, UR19 ;  /* 0x00000009390972a4 */ /* 0x000fe2000f8e0213 */
[CC--:B------:R-:W-:Y:S01]  /*1a20*/  LEA.HI R4, R20.reuse, R21.reuse, RZ, 0x5 ;  /* 0x0000001514047211 */ /* 0x0c0fe200078f28ff */
[----:B------:R-:W-:Y:S01]  /*1a30*/  USHF.R.S32.HI UR35, URZ, 0x6, UR35 ;  /* 0x000000063f237899 */ /* 0x000fe20008011423 */
[----:B------:R-:W-:Y:S01]  /*1a40*/  LEA.HI R2, R20, R21, RZ, 0x3 ;  /* 0x0000001514027211 */ /* 0x000fe200078f18ff */
[----:B------:R-:W-:Y:S01]  /*1a50*/  ULDC.64 UR44, c[0x0][0x2b0] ;  /* 0x0000ac00002c7ab9 */ /* 0x000fe20000000a00 */
[----:B------:R-:W-:-:S02]  /*1a60*/  LOP3.LUT R0, R4, 0xffffffe0, RZ, 0xc0, !PT ;  /* 0xffffffe004007812 */ /* 0x000fc400078ec0ff */
[----:B------:R-:W-:-:S03]  /*1a70*/  SHF.R.S32.HI R4, RZ, 0x5, R4 ;  /* 0x00000005ff047819 */ /* 0x000fc60000011404 */
[----:B------:R-:W-:-:S04]  /*1a80*/  IMAD.IADD R0, R21, 0x1, -R0 ;  /* 0x0000000115007824 */ /* 0x000fc800078e0a00 */
[----:B------:R-:W-:Y:S01]  /*1a90*/  IMAD R8, R4, UR30, R0 ;  /* 0x0000001e04087c24 */ /* 0x000fe2000f8e0200 */
[----:B------:R-:W-:Y:S02]  /*1aa0*/  SHF.R.S32.HI R0, RZ, 0x3, R2 ;  /* 0x00000003ff007819 */ /* 0x000fe40000011402 */
[----:B------:R-:W-:Y:S01]  /*1ab0*/  IADD3 R4, P1, R193, UR17, RZ ;  /* 0x00000011c1047c10 */ /* 0x000fe2000ff3e0ff */
[----:B------:R-:W-:Y:S01]  /*1ac0*/  UIADD3.X UR17, UR39, UR18, UR51, UP3, UP2 ;  /* 0x0000001227117290 */ /* 0x000fe20009fe4433 */
[----:B------:R-:W-:Y:S01]  /*1ad0*/  SHF.R.S32.HI R19, RZ, 0x1f, R0 ;  /* 0x0000001fff137819 */ /* 0x000fe20000011400 */
[----:B------:R-:W-:Y:S01]  /*1ae0*/  UISETP.LT.AND UP2, UPT, URZ, UR35, UPT ;  /* 0x000000233f00728c */ /* 0x000fe2000bf41270 */
[----:B------:R-:W-:Y:S01]  /*1af0*/  IADD3 R2, P2, R0, UR12, RZ ;  /* 0x0000000c00027c10 */ /* 0x000fe2000ff5e0ff */
[----:B------:R-:W-:Y:S01]  /*1b00*/  ULDC.64 UR18, c[0x0][0x3e0] ;  /* 0x0000f80000127ab9 */ /* 0x000fe20000000a00 */
[----:B------:R-:W-:Y:S01]  /*1b10*/  IADD3.X R5, R247, UR54, RZ, P1, !PT ;  /* 0x00000036f7057c10 */ /* 0x000fe20008ffe4ff */
[----:B------:R-:W-:Y:S01]  /*1b20*/  USEL UR35, URZ, UR35, !UP2 ;  /* 0x000000233f237287 */ /* 0x000fe2000d000000 */
[----:B------:R-:W-:Y:S01]  /*1b30*/  IADD3.X R6, R19, UR31, RZ, P2, !PT ;  /* 0x0000001f13067c10 */ /* 0x000fe200097fe4ff */
[----:B------:R-:W-:-:S02]  /*1b40*/  IMAD.WIDE.U32 R4, R12, UR12, R4 ;  /* 0x0000000c0c047c25 */ /* 0x000fc4000f8e0004 */
[----:B------:R-:W-:Y:S02]  /*1b50*/  UISETP.GT.AND UP2, UPT, UR34, UR35, UPT ;  /* 0x000000232200728c */ /* 0x000fe4000bf44270 */
[----:B------:R-:W-:Y:S02]  /*1b60*/  IMAD R6, R6, UR32, RZ ;  /* 0x0000002006067c24 */ /* 0x000fe4000f8e02ff */
[----:B------:R-:W-:Y:S02]  /*1b70*/  IMAD.IADD R5, R5, 0x1, R9 ;  /* 0x0000000105057824 */ /* 0x000fe400078e0209 */
[C---:B------:R-:W-:Y:S02]  /*1b80*/  IMAD R10, R2.reuse, UR33, R6 ;  /* 0x00000021020a7c24 */ /* 0x040fe4000f8e0206 */
[----:B------:R-:W-:Y:S01]  /*1b90*/  IMAD.WIDE.U32 R6, R2, UR32, R246 ;  /* 0x0000002002067c25 */ /* 0x000fe2000f8e00f6 */
[----:B------:R-:W-:Y:S01]  /*1ba0*/  IADD3 R2, P1, R8, UR16, RZ ;  /* 0x0000001008027c10 */ /* 0x000fe2000ff3e0ff */
[----:B------:R-:W-:-:S03]  /*1bb0*/  UIMAD UR16, UR43, UR20, URZ ;  /* 0x000000142b1072a4 */ /* 0x000fc6000f8e023f */
[----:B------:R-:W-:Y:S01]  /*1bc0*/  LEA.HI.X.SX32 R8, R8, UR17, 0x1, P1 ;  /* 0x0000001108087c11 */ /* 0x000fe200088f0eff */
[----:B------:R-:W-:Y:S01]  /*1bd0*/  UIMAD UR21, UR57, UR21, UR16 ;  /* 0x00000015391572a4 */ /* 0x000fe2000f8e0210 */
[----:B------:R-:W-:Y:S01]  /*1be0*/  LEA R190, P1, R2, UR26, 0x2 ;  /* 0x0000001a02be7c11 */ /* 0x000fe2000f8210ff */
[----:B------:R-:W-:Y:S01]  /*1bf0*/  UIADD3 UR16, UR12, UR49, URZ ;  /* 0x000000310c107290 */ /* 0x000fe2000fffe03f */
[----:B------:R-:W-:Y:S02]  /*1c00*/  IADD3 R6, P2, R6, UR56, RZ ;  /* 0x0000003806067c10 */ /* 0x000fe4000ff5e0ff */
[----:B------:R-:W-:Y:S01]  /*1c10*/  LEA.HI.X R189, R2, UR27, R8, 0x2, P1 ;  /* 0x0000001b02bd7c11 */ /* 0x000fe200088f1408 */
[----:B------:R-:W-:Y:S01]  /*1c20*/  IMAD.U32 R2, RZ, RZ, UR8 ;  /* 0x00000008ff027e24 */ /* 0x000fe2000f8e00ff */
[----:B------:R-:W-:Y:S01]  /*1c30*/  IADD3.X R7, R7, UR53, R10, P2, !PT ;  /* 0x0000003507077c10 */ /* 0x000fe200097fe40a */
[----:B------:R-:W-:Y:S01]  /*1c40*/  IMAD.U32 R8, RZ, RZ, UR20 ;  /* 0x00000014ff087e24 */ /* 0x000fe2000f8e00ff */
[----:B------:R-:W-:Y:S01]  /*1c50*/  ULDC.64 UR26, c[0x0][0x478] ;  /* 0x00011e00001a7ab9 */ /* 0x000fe20000000a00 */
[----:B------:R-:W-:Y:S01]  /*1c60*/  IMAD.WIDE.U32 R4, R2, UR57, R4 ;  /* 0x0000003902047c25 */ /* 0x000fe2000f8e0004 */
[----:B------:R-:W-:-:S03]  /*1c70*/  UIMAD.WIDE UR16, UR16, 0x4, UR44 ;  /* 0x00000004101078a5 */ /* 0x000fc6000f8e022c */
[----:B------:R-:W-:-:S04]  /*1c80*/  IMAD.WIDE.U32 R6, R8, UR57, R6 ;  /* 0x0000003908067c25 */ /* 0x000fc8000f8e0006 */
[----:B------:R-:W-:Y:S01]  /*1c90*/  VIADD R5, R5, UR9 ;  /* 0x0000000905057c36 */ /* 0x000fe20008000000 */
[----:B------:R-:W-:Y:S01]  /*1ca0*/  ULDC.64 UR8, c[0x0][0x210] ;  /* 0x0000840000087ab9 */ /* 0x000fe20000000a00 */
[----:B------:R-:W-:Y:S01]  /*1cb0*/  VIADD R7, R7, UR21 ;  /* 0x0000001507077c36 */ /* 0x000fe20008000000 */
[----:B------:R-:W-:Y:S01]  /*1cc0*/  LEA R202, P1, R6, UR8, 0x1 ;  /* 0x0000000806ca7c11 */ /* 0x000fe2000f8208ff */
[-C--:B------:R-:W-:Y:S01]  /*1cd0*/  IMAD R2, R19, R12.reuse, RZ ;  /* 0x0000000c13027224 */ /* 0x080fe200078e02ff */
[----:B------:R-:W-:Y:S01]  /*1ce0*/  UIMAD.WIDE UR20, UR41, 0x4, UR26 ;  /* 0x00000004291478a5 */ /* 0x000fe2000f8e021a */
[----:B------:R-:W-:Y:S01]  /*1cf0*/  IMAD.WIDE.U32 R4, R0, R12, R4 ;  /* 0x0000000c00047225 */ /* 0x000fe200078e0004 */
[----:B------:R-:W-:Y:S01]  /*1d00*/  LEA.HI.X R203, R6, UR9, R7, 0x1, P1 ;  /* 0x0000000906cb7c11 */ /* 0x000fe200088f0c07 */
[----:B------:R-:W-:Y:S01]  /*1d10*/  UIADD3 UR8, UR34, -0x1, URZ ;  /* 0xffffffff22087890 */ /* 0x000fe2000fffe03f */
[----:B------:R-:W-:Y:S01]  /*1d20*/  PLOP3.LUT P1, PT, PT, PT, UP2, 0x80, 0x0 ;  /* 0x000000000000781c */ /* 0x000fe20003f2f028 */
[----:B------:R-:W-:Y:S01]  /*1d30*/  IMAD R2, R0, R13, R2 ;  /* 0x0000000d00027224 */ /* 0x000fe200078e0202 */
[----:B------:R-:W-:Y:S01]  /*1d40*/  LEA R200, P2, R4, UR18, 0x1 ;  /* 0x0000001204c87c11 */ /* 0x000fe2000f8408ff */
[----:B------:R-:W-:-:S02]  /*1d50*/  UMOV UR18, UR16 ;  /* 0x0000001000127c82 */ /* 0x000fc40008000000 */
[----:B------:R-:W-:-:S05]  /*1d60*/  IMAD.IADD R2, R5, 0x1, R2 ;  /* 0x0000000105027824 */ /* 0x000fca00078e0202 */
        /* <DEDUP_REMOVED lines=22> */
.L_x_1126:
[----:B------:R-:W-:Y:S02]  /*1ed0*/  @UP1 UIADD3 UR11, UR36, UR40, URZ ;  /* 0x00000028240b1290 */ /* 0x000fe4000fffe03f */
[----:B------:R-:W-:-:S03]  /*1ee0*/  UIMAD UR10, UR22, -0x80, UR7 ;  /* 0xffffff80160a78a4 */ /* 0x000fc6000f8e0207 */
[----:B------:R-:W-:Y:S02]  /*1ef0*/  @UP1 ULDC.64 UR6, c[0x0][0x458] ;  /* 0x0001160000061ab9 */ /* 0x000fe40000000a00 */
        /* <DEDUP_REMOVED lines=17> */
.L_x_1127:
        /* <DEDUP_REMOVED lines=35> */
.L_x_1129:
[----:B------:R-:W-:Y:S05]  /*2240*/  BSYNC B0 ;  /* 0x0000000000007941 */ /* 0x000fea0003800000 */
.L_x_1128:
        /* <DEDUP_REMOVED lines=14> */
.L_x_1131:
[----:B------:R-:W-:Y:S05]  /*2330*/  BSYNC B0 ;  /* 0x0000000000007941 */ /* 0x000fea0003800000 */
.L_x_1130:
        /* <DEDUP_REMOVED lines=14> */
.L_x_1133:
[----:B------:R-:W-:Y:S05]  /*2420*/  BSYNC B0 ;  /* 0x0000000000007941 */ /* 0x000fea0003800000 */
.L_x_1132:
        /* <DEDUP_REMOVED lines=14> */
.L_x_1135:
[----:B------:R-:W-:Y:S05]  /*2510*/  BSYNC B0 ;  /* 0x0000000000007941 */ /* 0x000fea0003800000 */
.L_x_1134:
        /* <DEDUP_REMOVED lines=26> */
.L_x_1137:
[----:B------:R-:W-:Y:S05]  /*26c0*/  BSYNC B0 ;  /* 0x0000000000007941 */ /* 0x000fea0003800000 */
.L_x_1136:
        /* <DEDUP_REMOVED lines=14> */
.L_x_1139:
[----:B------:R-:W-:Y:S05]  /*27b0*/  BSYNC B0 ;  /* 0x0000000000007941 */ /* 0x000fea0003800000 */
.L_x_1138:
        /* <DEDUP_REMOVED lines=14> */
.L_x_1141:
[----:B------:R-:W-:Y:S05]  /*28a0*/  BSYNC B0 ;  /* 0x0000000000007941 */ /* 0x000fea0003800000 */
.L_x_1140:
        /* <DEDUP_REMOVED lines=14> */
.L_x_1125:
[----:B------:R-:W-:Y:S01]  /*2990*/  PLOP3.LUT P4, PT, PT, PT, UP0, 0x80, 0x0 ;  /* 0x000000000000781c */ /* 0x000fe20003f8f008 */
[----:B------:R-:W-:Y:S01]  /*29a0*/  UIMAD UR6, UR29, UR10, URZ ;  /* 0x0000000a1d0672a4 */ /* 0x000fe2000f8e023f */
[----:B------:R-:W-:Y:S01]  /*29b0*/  IMAD.U32 R4, RZ, RZ, UR10 ;  /* 0x0000000aff047e24 */ /* 0x000fe2000f8e00ff */
[----:B------:R-:W-:Y:S01]  /*29c0*/  UIMAD UR9, UR22, -0x80, UR7 ;  /* 0xffffff80160978a4 */ /* 0x000fe2000f8e0207 */
[----:B------:R-:W-:Y:S01]  /*29d0*/  VIADD R6, R0, 0x60 ;  /* 0x0000006000067836 */ /* 0x000fe20000000000 */
[----:B------:R-:W-:Y:S01]  /*29e0*/  UIMAD UR6, UR23, UR11, UR6 ;  /* 0x0000000b170672a4 */ /* 0x000fe2000f8e0206 */
[----:B------:R-:W-:Y:S01]  /*29f0*/  IMAD.WIDE.U32 R4, R4, UR23, R246 ;  /* 0x0000001704047c25 */ /* 0x000fe2000f8e00f6 */
[----:B------:R-:W-:Y:S01]  /*2a00*/  ULDC.64 UR26, c[0x0][0x268] ;  /* 0x00009a00001a7ab9 */ /* 0x000fe20000000a00 */
[----:B------:R-:W-:-:S05]  /*2a10*/  ULEA.HI UR12, UR8, UR8, URZ, 0x1 ;  /* 0x00000008080c7291 */ /* 0x000fca000f8f083f */
[----:B------:R-:W-:Y:S01]  /*2a20*/  @P4 BAR.SYNC.DEFER_BLOCKING 0x0 ;  /* 0x0000000000004b1d */ /* 0x000fe20000010000 */
[----:B------:R-:W-:Y:S01]  /*2a30*/  IMAD.U32 R2, RZ, RZ, UR6 ;  /* 0x00000006ff027e24 */ /* 0x000fe2000f8e00ff */
[----:B------:R-:W-:Y:S01]  /*2a40*/  IADD3 R4, P0, R4, UR48, RZ ;  /* 0x0000003004047c10 */ /* 0x000fe2000ff1e0ff */
[----:B------:R-:W-:Y:S01]  /*2a50*/  ULOP3.LUT UR12, UR12, 0xfffffffe, URZ, 0xc0, !UPT ;  /* 0xfffffffe0c0c7892 */ /* 0x000fe2000f8ec03f */
[----:B------:R-:W-:Y:S01]  /*2a60*/  ISETP.GE.AND P1, PT, R6, UR9, PT ;  /* 0x0000000906007c0c */ /* 0x000fe2000bf26270 */
[----:B------:R-:W-:Y:S01]  /*2a70*/  UIMAD UR6, UR8, -0x40, UR13 ;  /* 0xffffffc0080678a4 */ /* 0x000fe2000f8e020d */
[----:B------:R-:W-:Y:S01]  /*2a80*/  IADD3.X R5, R5, UR50, R2, P0, !PT ;  /* 0x0000003205057c10 */ /* 0x000fe200087fe402 */
[----:B------:R-:W-:Y:S01]  /*2a90*/  IMAD R2, R17, UR26, RZ ;  /* 0x0000001a11027c24 */ /* 0x000fe2000f8e02ff */
[C---:B------:R-:W-:Y:S01]  /*2aa0*/  ISETP.GE.AND P0, PT, R0.reuse, UR9, PT ;  /* 0x0000000900007c0c */ /* 0x040fe2000bf06270 */
[----:B------:R-:W-:Y:S01]  /*2ab0*/  UIADD3 UR12, UR8, -UR12, URZ ;  /* 0x8000000c080c7290 */ /* 0x000fe2000fffe03f */
[----:B------:R-:W-:Y:S01]  /*2ac0*/  VIADD R6, R0, 0x20 ;  /* 0x0000002000067836 */ /* 0x000fe20000000000 */
[----:B------:R-:W-:Y:S01]  /*2ad0*/  BSSY B0, `(.L_x_1143) ;  /* 0x0000021000007945 */ /* 0x000fe20003800000 */
[----:B------:R-:W-:Y:S01]  /*2ae0*/  IMAD R10, R11, UR27, R2 ;  /* 0x0000001b0b0a7c24 */ /* 0x000fe2000f8e0202 */
[C---:B------:R-:W-:Y:S01]  /*2af0*/  LEA R2, R243.reuse, UR4, 0x1 ;  /* 0x00000004f3027c11 */ /* 0x040fe2000f8e08ff */
[----:B------:R-:W-:Y:S01]  /*2b00*/  UISETP.NE.AND UP0, UPT, UR12, 0x1, UPT ;  /* 0x000000010c00788c */ /* 0x000fe2000bf05270 */
[----:B------:R-:W-:Y:S01]  /*2b10*/  ISETP.GE.AND P3, PT, R6, UR9, PT ;  /* 0x0000000906007c0c */ /* 0x000fe2000bf66270 */
[----:B------:R-:W-:Y:S01]  /*2b20*/  VIADD R7, R0, 0x40 ;  /* 0x0000004000077836 */ /* 0x000fe20000000000 */
[----:B------:R-:W-:Y:S01]  /*2b30*/  ISETP.GE.AND P5, PT, R6, UR6, PT ;  /* 0x0000000606007c0c */ /* 0x000fe2000bfa6270 */
[----:B------:R-:W-:Y:S01]  /*2b40*/  VIADD R6, R243, 0x1000 ;  /* 0x00001000f3067836 */ /* 0x000fe20000000000 */
[----:B------:R-:W-:Y:S01]  /*2b50*/  ISETP.GE.AND P6, PT, R0, UR6, PT ;  /* 0x0000000600007c0c */ /* 0x000fe2000bfc6270 */
[----:B------:R-:W-:Y:S01]  /*2b60*/  IMAD.WIDE.U32 R4, R11, UR26, R4 ;  /* 0x0000001a0b047c25 */ /* 0x000fe2000f8e0004 */
[----:B------:R-:W-:-:S02]  /*2b70*/  PLOP3.LUT P4, PT, PT, PT, UP0, 0x40, 0x0 ;  /* 0x000000000000781c */ /* 0x000fc40003f8e808 */
[----:B------:R-:W-:Y:S01]  /*2b80*/  ISETP.GE.AND P2, PT, R7, UR9, PT ;  /* 0x0000000907007c0c */ /* 0x000fe2000bf46270 */
[----:B------:R1:W-:Y:S01]  /*2b90*/  @P0 STS.128 [R2+0xa000], RZ ;  /* 0x00a000ff02000388 */ /* 0x0003e20000000c00 */
[----:B------:R-:W-:Y:S01]  /*2ba0*/  SEL R187, R6, R243, P4 ;  /* 0x000000f306bb7207 */ /* 0x000fe20002000000 */
[----:B------:R-:W-:Y:S01]  /*2bb0*/  IMAD.IADD R10, R5, 0x1, R10 ;  /* 0x00000001050a7824 */ /* 0x000fe200078e020a */
[----:B------:R-:W-:Y:S09]  /*2bc0*/  @P0 BRA `(.L_x_1144) ;  /* 0x0000000000440947 */ /* 0x000ff20003800000 */
        /* <DEDUP_REMOVED lines=17> */
.L_x_1144:
[----:B------:R-:W-:Y:S05]  /*2ce0*/  BSYNC B0 ;  /* 0x0000000000007941 */ /* 0x000fea0003800000 */
.L_x_1143:
        /* <DEDUP_REMOVED lines=22> */
.L_x_1146:
[----:B------:R-:W-:Y:S05]  /*2e50*/  BSYNC B0 ;  /* 0x0000000000007941 */ /* 0x000fea0003800000 */
.L_x_1145:
        /* <DEDUP_REMOVED lines=22> */
.L_x_1148:
[----:B------:R-:W-:Y:S05]  /*2fc0*/  BSYNC B0 ;  /* 0x0000000000007941 */ /* 0x000fea0003800000 */
.L_x_1147:
        /* <DEDUP_REMOVED lines=22> */
.L_x_1150:
[----:B------:R-:W-:Y:S05]  /*3130*/  BSYNC B0 ;  /* 0x0000000000007941 */ /* 0x000fea0003800000 */
.L_x_1149:
        /* <DEDUP_REMOVED lines=14> */
.L_x_1152:
[----:B------:R-:W-:Y:S05]  /*3220*/  BSYNC B0 ;  /* 0x0000000000007941 */ /* 0x000fea0003800000 */
.L_x_1151:
        /* <DEDUP_REMOVED lines=13> */
.L_x_1154:
[----:B------:R-:W-:Y:S05]  /*3300*/  BSYNC B0 ;  /* 0x0000000000007941 */ /* 0x000fea0003800000 */
.L_x_1153:
        /* <DEDUP_REMOVED lines=19> */
.L_x_1156:
[----:B------:R-:W-:Y:S05]  /*3440*/  BSYNC B0 ;  /* 0x0000000000007941 */ /* 0x000fea0003800000 */
.L_x_1155:
        /* <DEDUP_REMOVED lines=21> */
.L_x_1158:
[----:B------:R-:W-:Y:S05]  /*35a0*/  BSYNC B0 ;  /* 0x0000000000007941 */ /* 0x000fea0003800000 */
.L_x_1157:
        /* <DEDUP_REMOVED lines=8> */
[----:B------:R-:W-:Y:S01]  /*3630*/  VIADD R13, R238, 0x8 ;  /* 0x00000008ee0d7836 */ /* 0x000fe20000000000 */
[----:B------:R-:W-:Y:S01]  /*3640*/  @!P4 LEA.HI.X R15, R4, UR17, R5, 0x2, P6 ;  /* 0x00000011040fcc11 */ /* 0x000fe2000b0f1405 */
[----:B------:R-:W-:Y:S01]  /*3650*/  IMAD.U32 R6, RZ, RZ, UR9 ;  /* 0x00000009ff067e24 */ /* 0x000fe2000f8e00ff */
[----:B------:R-:W-:Y:S01]  /*3660*/  SHF.R.S32.HI R18, RZ, 0x1f, R238 ;  /* 0x0000001fff127819 */ /* 0x000fe200000114ee */
[----:B------:R-:W-:Y:S01]  /*3670*/  IMAD R4, R17, UR10, RZ ;  /* 0x0000000a11047c24 */ /* 0x000fe2000f8e02ff */
[----:B------:R-:W-:Y:S01]  /*3680*/  P2R R16, PR, RZ, 0x2 ;  /* 0x00000002ff107803 */ /* 0x000fe20000000000 */
[C---:B------:R-:W-:Y:S01]  /*3690*/  VIADD R10, R238.reuse, 0x20 ;  /* 0x00000020ee0a7836 */ /* 0x040fe20000000000 */
[----:B------:R-:W-:Y:S01]  /*36a0*/  IADD3.X R9, R7, UR38, R6, P5, !PT ;  /* 0x0000002607097c10 */ /* 0x000fe2000affe406 */
[C---:B------:R-:W-:Y:S01]  /*36b0*/  IMAD.SHL.U32 R6, R238.reuse, 0x4, RZ ;  /* 0x00000004ee067824 */ /* 0x040fe200078e00ff */
[C---:B------:R-:W-:Y:S01]  /*36c0*/  SHF.L.U64.HI R7, R238.reuse, 0x2, R18 ;  /* 0x00000002ee077819 */ /* 0x040fe20000010212 */
[C---:B------:R-:W-:Y:S01]  /*36d0*/  IMAD R12, R11.reuse, UR11, R4 ;  /* 0x0000000b0b0c7c24 */ /* 0x040fe2000f8e0204 */
[----:B------:R-:W-:Y:S01]  /*36e0*/  ISETP.GE.AND P1, PT, R238, UR6, PT ;  /* 0x00000006ee007c0c */ /* 0x000fe2000bf26270 */
[----:B------:R-:W-:Y:S01]  /*36f0*/  IMAD.WIDE.U32 R4, R11, UR10, R8 ;  /* 0x0000000a0b047c25 */ /* 0x000fe2000f8e0008 */
[----:B------:R-:W-:Y:S01]  /*3700*/  IADD3 R6, P5, R6, UR18, RZ ;  /* 0x0000001206067c10 */ /* 0x000fe2000ffbe0ff */
[----:B------:R-:W-:Y:S01]  /*3710*/  BSSY B0, `(.L_x_1159) ;  /* 0x0000019000007945 */ /* 0x000fe20003800000 */
[----:B------:R-:W-:Y:S01]  /*3720*/  ISETP.GE.AND P6, PT, R13, UR6, PT ;  /* 0x000000060d007c0c */ /* 0x000fe2000bfc6270 */
[----:B------:R-:W-:Y:S01]  /*3730*/  IMAD.IADD R12, R5, 0x1, R12 ;  /* 0x00000001050c7824 */ /* 0x000fe200078e020c */
[----:B------:R-:W-:-:S02]  /*3740*/  IADD3.X R7, R7, UR17, RZ, P5, !PT ;  /* 0x0000001107077c10 */ /* 0x000fc4000affe4ff */
[----:B------:R-:W-:Y:S02]  /*3750*/  P2R R13, PR, RZ, 0x2 ;  /* 0x00000002ff0d7803 */ /* 0x000fe40000000000 */
        /* <DEDUP_REMOVED lines=20> */
.L_x_1160:
[----:B------:R-:W-:Y:S05]  /*38a0*/  BSYNC B0 ;  /* 0x0000000000007941 */ /* 0x000fea0003800000 */
.L_x_1159:
        /* <DEDUP_REMOVED lines=22> */
.L_x_1162:
[----:B------:R-:W-:Y:S05]  /*3a10*/  BSYNC B0 ;  /* 0x0000000000007941 */ /* 0x000fea0003800000 */
.L_x_1161:
        /* <DEDUP_REMOVED lines=22> */
.L_x_1164:
[----:B------:R-:W-:Y:S05]  /*3b80*/  BSYNC B0 ;  /* 0x0000000000007941 */ /* 0x000fea0003800000 */
.L_x_1163:
        /* <DEDUP_REMOVED lines=22> */
.L_x_1166:
[----:B------:R-:W-:Y:S05]  /*3cf0*/  BSYNC B0 ;  /* 0x0000000000007941 */ /* 0x000fea0003800000 */
.L_x_1165:
[----:B------:R-:W0:Y:S01]  /*3d00*/  LDGDEPBAR ;  /* 0x00000000000079af */ /* 0x000e220000000000 */
[----:B------:R-:W-:Y:S01]  /*3d10*/  ISETP.NE.AND P0, PT, R13, RZ, PT ;  /* 0x000000ff0d00720c */ /* 0x000fe20003f05270 */
[----:B------:R-:W-:Y:S02]  /*3d20*/  IMAD.MOV.U32 R234, RZ, RZ, 0x7f800000 ;  /* 0x7f800000ffea7424 */ /* 0x000fe400078e00ff */
[----:B------:R-:W-:Y:S02]  /*3d30*/  IMAD.MOV.U32 R235, RZ, RZ, 0x7f800000 ;  /* 0x7f800000ffeb7424 */ /* 0x000fe400078e00ff */
[----:B------:R-:W-:Y:S02]  /*3d40*/  IMAD.MOV.U32 R236, RZ, RZ, 0x7f800000 ;  /* 0x7f800000ffec7424 */ /* 0x000fe400078e00ff */
[----:B------:R-:W-:Y:S01]  /*3d50*/  IMAD.MOV.U32 R233, RZ, RZ, 0x7f800000 ;  /* 0x7f800000ffe97424 */ /* 0x000fe200078e00ff */
[----:B------:R1:W5:Y:S01]  /*3d60*/  @!P4 LDG.E R234, desc[UR14][R14.64] ;  /* 0x0000000e0eeac981 */ /* 0x000362000c1e1900 */
[----:B------:R-:W-:Y:S01]  /*3d70*/  LEA.HI R0, R20, R21, RZ, 0x4 ;  /* 0x0000001514007211 */ /* 0x000fe200078f20ff */
[----:B------:R-:W-:Y:S01]  /*3d80*/  ULDC UR38, c[0x0][0x2d0] ;  /* 0x0000b40000267ab9 */ /* 0x000fe20000000800 */
[----:B------:R-:W-:Y:S01]  /*3d90*/  LEA R144, R182, UR4, 0x1 ;  /* 0x00000004b6907c11 */ /* 0x000fe2000f8e08ff */
[----:B------:R1:W5:Y:S01]  /*3da0*/  @!P6 LDG.E R236, desc[UR14][R6.64+0x20] ;  /* 0x0000200e06ece981 */ /* 0x000362000c1e1900 */
[----:B------:R-:W-:Y:S01]  /*3db0*/  IMAD R237, RZ, RZ, -UR28 ;  /* 0x8000001cffed7e24 */ /* 0x000fe2000f8e02ff */
[----:B------:R-:W-:-:S02]  /*3dc0*/  USHF.L.U32 UR21, UR30, 0x3, URZ ;  /* 0x000000031e157899 */ /* 0x000fc4000800063f */
        /* <DEDUP_REMOVED lines=11> */
[----:B------:R-:W-:Y:S01]  /*3e80*/  UIADD3 UR23, UR23, UR13, URZ ;  /* 0x0000000d17177290 */ /* 0x000fe2000fffe03f */
[----:B------:R-:W-:Y:S01]  /*3e90*/  IMAD.MOV.U32 R128, RZ, RZ, 0x40 ;  /* 0x00000040ff807424 */ /* 0x000fe200078e00ff */
[----:B------:R-:W-:Y:S01]  /*3ea0*/  CS2R R94, SRZ ;  /* 0x00000000005e7805 */ /* 0x000fe2000001ff00 */
[----:B------:R-:W-:Y:S01]  /*3eb0*/  IMAD.SHL.U32 R242, R238, 0x4, RZ ;  /* 0x00000004eef27824 */ /* 0x000fe200078e00ff */
[----:B-1234-:R-:W-:Y:S02]  /*3ec0*/  SHF.R.S32.HI R2, RZ, 0x1f, R0 ;  /* 0x0000001fff027819 */ /* 0x01efe40000011400 */
        /* <DEDUP_REMOVED lines=38> */
[----:B------:R-:W-:Y:S01]  /*4130*/  SHF.L.U64.HI R241, R238, 0x2, R18 ;  /* 0x00000002eef17819 */ /* 0x000fe20000010212 */
[----:B------:R-:W-:Y:S01]  /*4140*/  ULDC UR6, c[0x0][0x394] ;  /* 0x0000e50000067ab9 */ /* 0x000fe20000000800 */
[----:B------:R1:W1:Y:S01]  /*4150*/  LDSM.16.M88.4 R168, [R177+0x800] ;  /* 0x00080000b1a8783b */ /* 0x0002620000000200 */
[----:B------:R-:W-:Y:S01]  /*4160*/  LEA.HI R2, R2, R0, RZ, 0x3 ;  /* 0x0000000002027211 */ /* 0x000fe200078f18ff */
[----:B------:R-:W-:Y:S01]  /*4170*/  USHF.L.U32 UR28, UR30, 0x4, URZ ;  /* 0x000000041e1c7899 */ /* 0x000fe2000800063f */
[----:B------:R-:W-:Y:S01]  /*4180*/  IMAD.MOV.U32 R220, RZ, RZ, R187 ;  /* 0x000000ffffdc7224 */ /* 0x000fe200078e00bb */
[----:B------:R-:W-:Y:S01]  /*4190*/  UIMAD UR34, UR30, 0x18, URZ ;  /* 0x000000181e2278a4 */ /* 0x000fe2000f8e023f */
[----:B------:R-:W-:Y:S01]  /*41a0*/  LOP3.LUT R2, R2, 0xfffffff8, RZ, 0xc0, !PT ;  /* 0xfffffff802027812 */ /* 0x000fe200078ec0ff */
[----:B------:R-:W-:-:S02]  /*41b0*/  UIADD3 UR27, UR28, 0x20, URZ ;  /* 0x000000201c1b7890 */ /* 0x000fc4000fffe03f */
[----:B------:R-:W-:Y:S02]  /*41c0*/  USHF.L.U32 UR33, UR30, 0x5, URZ ;  /* 0x000000051e217899 */ /* 0x000fe4000800063f */
[----:B------:R-:W-:Y:S01]  /*41d0*/  IMAD.IADD R0, R0, 0x1, -R2 ;  /* 0x0000000100007824 */ /* 0x000fe200078e0a02 */
[----:B------:R-:W-:Y:S02]  /*41e0*/  UIADD3 UR26, UR21, UR27, URZ ;  /* 0x0000001b151a7290 */ /* 0x000fe4000fffe03f */
[----:B------:R-:W-:Y:S02]  /*41f0*/  UIMAD UR32, UR30, 0x28, URZ ;  /* 0x000000281e2078a4 */ /* 0x000fe4000f8e023f */
[C---:B------:R-:W-:Y:S01]  /*4200*/  LOP3.LUT P0, RZ, R0.reuse, 0x2, RZ, 0xc0, !PT ;  /* 0x0000000200ff7812 */ /* 0x040fe2000780c0ff */
[----:B------:R-:W-:Y:S01]  /*4210*/  UIADD3 UR25, UR21, UR26, URZ ;  /* 0x0000001a15197290 */ /* 0x000fe2000fffe03f */
[----:B------:R-:W-:Y:S01]  /*4220*/  LOP3.LUT P1, RZ, R0, 0x4, RZ, 0xc0, !PT ;  /* 0x0000000400ff7812 */ /* 0x000fe2000782c0ff */
[----:B------:R-:W-:Y:S01]  /*4230*/  VIADD R0, R238, 0xffffffc0 ;  /* 0xffffffc0ee007836 */ /* 0x000fe20000000000 */
[----:B------:R-:W-:Y:S01]  /*4240*/  SEL R179, R179, 0xffffffe0, !P0 ;  /* 0xffffffe0b3b37807 */ /* 0x000fe20004000000 */
[----:B------:R-:W-:Y:S01]  /*4250*/  UIADD3 UR24, UR21, UR25, URZ ;  /* 0x0000001915187290 */ /* 0x000fe2000fffe03f */
[----:B------:R-:W-:Y:S01]  /*4260*/  SEL R173, R173, R180, P3 ;  /* 0x000000b4adad7207 */ /* 0x000fe20001800000 */
[----:B------:R-:W-:Y:S01]  /*4270*/  UIMAD UR31, UR30, 0x30, URZ ;  /* 0x000000301e1f78a4 */ /* 0x000fe2000f8e023f */
[----:B------:R-:W-:Y:S01]  /*4280*/  SHF.R.S32.HI R2, RZ, 0x1f, R0 ;  /* 0x0000001fff027819 */ /* 0x000fe20000011400 */
[----:B------:R-:W-:Y:S01]  /*4290*/  ULDC UR39, c[0x0][0x398] ;  /* 0x0000e60000277ab9 */ /* 0x000fe20000000800 */
[----:B------:R-:W-:Y:S01]  /*42a0*/  SEL R172, R172, R181, P2 ;  /* 0x000000b5acac7207 */ /* 0x000fe20001000000 */
[----:B------:R-:W-:Y:S01]  /*42b0*/  UIADD3 UR37, -UR7, 0x80, UR23 ;  /* 0x0000008007257890 */ /* 0x000fe2000fffe117 */
[C---:B------:R-:W-:Y:S01]  /*42c0*/  SHF.L.U64.HI R240, R0.reuse, 0x2, R2 ;  /* 0x0000000200f07819 */ /* 0x040fe20000010202 */
[----:B------:R-:W-:Y:S01]  /*42d0*/  UIADD3 UR23, UR21, UR24, URZ ;  /* 0x0000001815177290 */ /* 0x000fe2000fffe03f */
[----:B------:R-:W-:Y:S01]  /*42e0*/  IMAD.SHL.U32 R239, R0, 0x4, RZ ;  /* 0x0000000400ef7824 */ /* 0x000fe200078e00ff */
[----:B------:R-:W-:Y:S01]  /*42f0*/  LEA R173, R173, UR4, 0x1 ;  /* 0x00000004adad7c11 */ /* 0x000fe2000f8e08ff */
[----:B------:R-:W-:Y:S01]  /*4300*/  IMAD.IADD R175, R174, 0x1, R179 ;  /* 0x00000001aeaf7824 */ /* 0x000fe200078e02b3 */
[----:B------:R-:W-:Y:S01]  /*4310*/  LEA R172, R172, UR4, 0x1 ;  /* 0x00000004acac7c11 */ /* 0x000fe2000f8e08ff */
[----:B------:R-:W-:Y:S01]  /*4320*/  ULDC UR12, c[0x0][0x2ec] ;  /* 0x0000bb00000c7ab9 */ /* 0x000fe20000000800 */
[----:B------:R-:W-:Y:S01]  /*4330*/  SEL R128, R128, 0xffffffc0, !P1 ;  /* 0xffffffc080807807 */ /* 0x000fe20004800000 */
[----:B------:R-:W-:Y:S01]  /*4340*/  UMOV UR16, UR6 ;  /* 0x0000000600107c82 */ /* 0x000fe20008000000 */
[----:B------:R-:W-:-:S02]  /*4350*/  UIMAD UR30, UR30, 0x38, URZ ;  /* 0x000000381e1e78a4 */ /* 0x000fc4000f8e023f */
[----:B------:R-:W-:Y:S02]  /*4360*/  UIADD3 UR37, UR37, -UR42, URZ ;  /* 0x8000002a25257290 */ /* 0x000fe4000fffe03f */
[----:B------:R-:W-:Y:S01]  /*4370*/  UIADD3 UR29, UR21, UR23, URZ ;  /* 0x00000017151d7290 */ /* 0x000fe2000fffe03f */
[----:B-1234-:R-:W-:-:S11]  /*4380*/  ULDC UR6, c[0x0][0x39c] ;  /* 0x0000e70000067ab9 */ /* 0x01efd60000000800 */
.L_x_1171:
[----:B------:R-:W0:Y:S01]  /*4390*/  LDGDEPBAR ;  /* 0x00000000000079af */ /* 0x000e220000000000 */
[----:B------:R-:W-:Y:S01]  /*43a0*/  LEA R100, R182, UR4, 0x1 ;  /* 0x00000004b6647c11 */ /* 0x000fe2000f8e08ff */
[----:B------:R-:W-:Y:S01]  /*43b0*/  USHF.L.U32 UR9, UR8, 0x6, URZ ;  /* 0x0000000608097899 */ /* 0x000fe2000800063f */
[----:B------:R-:W-:Y:S01]  /*43c0*/  IADD3 R4, P0, R242, UR20, RZ ;  /* 0x00000014f2047c10 */ /* 0x000fe2000ff1e0ff */
[----:B------:R-:W-:Y:S01]  /*43d0*/  UMOV UR11, UR60 ;  /* 0x0000003c000b7c82 */ /* 0x000fe20008000000 */
[----:B------:R-:W-:Y:S01]  /*43e0*/  IADD3 R0, R173, R179, RZ ;  /* 0x000000b3ad007210 */ /* 0x000fe20007ffe0ff */
[----:B------:R-:W-:Y:S01]  /*43f0*/  UISETP.GE.AND UP0, UPT, UR9, UR37, UPT ;  /* 0x000000250900728c */ /* 0x000fe2000bf06270 */
[----:B------:R-:W-:Y:S02]  /*4400*/  IADD3.X R5, R241, UR19, RZ, P0, !PT ;  /* 0x00000013f1057c10 */ /* 0x000fe400087fe4ff */
[----:B------:R-:W-:Y:S02]  /*4410*/  IADD3 R2, R173, R128, RZ ;  /* 0x00000080ad027210 */ /* 0x000fe40007ffe0ff */
[----:B------:R-:W-:Y:S02]  /*4420*/  MOV R210, R190 ;  /* 0x000000be00d27202 */ /* 0x000fe40000000f00 */
[----:B------:R-:W-:Y:S02]  /*4430*/  PLOP3.LUT P0, PT, PT, PT, UP0, 0x80, 0x0 ;  /* 0x000000000000781c */ /* 0x000fe40003f0f008 */
[----:B------:R-:W-:Y:S01]  /*4440*/  MOV R211, R189 ;  /* 0x000000bd00d37202 */ /* 0x000fe20000000f00 */
[----:B------:R-:W-:Y:S04]  /*4450*/  DEPBAR.LE SB0, 0x0 ;  /* 0x000080000000791a */ /* 0x000fe80000000000 */
[----:B------:R-:W-:Y:S06]  /*4460*/  BAR.SYNC.DEFER_BLOCKING 0x0 ;  /* 0x0000000000007b1d */ /* 0x000fec0000010000 */
[----:B------:R-:W-:Y:S08]  /*4470*/  LDSM.16.M88.4 R32, [R173] ;  /* 0x00000000ad20783b */ /* 0x000ff00000000200 */
[----:B------:R-:W1:Y:S08]  /*4480*/  LDSM.16.M88.4 R16, [R100+0x6000] ;  /* 0x006000006410783b */ /* 0x000e700000000200 */
[----:B------:R-:W2:Y:S08]  /*4490*/  LDSM.16.M88.4 R28, [R173+0x1000] ;  /* 0x00100000ad1c783b */ /* 0x000eb00000000200 */
[----:B-----5:R-:W5:Y:S04]  /*44a0*/  LDG.E R185, desc[UR14][R4.64] ;  /* 0x0000000e04b97981 */ /* 0x020f68000c1e1900 */
[----:B------:R-:W5:Y:S04]  /*44b0*/  LDG.E R186, desc[UR14][R4.64+0x20] ;  /* 0x0000200e04ba7981 */ /* 0x000f68000c1e1900 */
[----:B------:R-:W5:Y:S04]  /*44c0*/  LDG.E R184, desc[UR14][R4.64+0x80] ;  /* 0x0000800e04b87981 */ /* 0x000f68000c1e1900 */
[----:B------:R1:W5:Y:S04]  /*44d0*/  LDG.E R183, desc[UR14][R4.64+0xa0] ;  /* 0x0000a00e04b77981 */ /* 0x000368000c1e1900 */
[----:B------:R-:W3:Y:S08]  /*44e0*/  LDSM.16.M88.4 R100, [R100+0x6800] ;  /* 0x006800006464783b */ /* 0x000ef00000000200 */
[----:B------:R-:W-:Y:S08]  /*44f0*/  LDSM.16.M88.4 R104, [R0] ;  /* 0x000000000068783b */ /* 0x000ff00000000200 */
[----:B------:R-:W4:Y:S01]  /*4500*/  LDSM.16.M88.4 R108, [R178+-0x4000] ;  /* 0xffc00000b26c783b */ /* 0x000f220000000200 */
[-C--:B-1----:R-:W-:Y:S07]  /*4510*/  HMMA.16816.F32.BF16 R4, R32, R16.reuse, RZ ;  /* 0x000000102004723c */ /* 0x082fee00000418ff */
[----:B------:R1:W4:Y:S01]  /*4520*/  LDSM.16.M88.4 R112, [R0+0x1000] ;  /* 0x001000000070783b */ /* 0x0003220000000200 */
[C---:B--2---:R-:W-:Y:S07]  /*4530*/  HMMA.16816.F32.BF16 R8, R28.reuse, R16, RZ ;  /* 0x000000101c08723c */ /* 0x044fee00000418ff */
[----:B------:R-:W2:Y:S01]  /*4540*/  LDSM.16.M88.4 R116, [R178+-0x3800] ;  /* 0xffc80000b274783b */ /* 0x000ea20000000200 */
[-C--:B------:R-:W-:Y:S06]  /*4550*/  HMMA.16816.F32.BF16 R12, R28, R18.reuse, RZ ;  /* 0x000000121c0c723c */ /* 0x080fec00000418ff */
[C---:B------:R-:W-:Y:S01]  /*4560*/  HMMA.16816.F32.BF16 R16, R32.reuse, R18, RZ ;  /* 0x000000122010723c */ /* 0x040fe200000418ff */
[----:B------:R-:W-:Y:S05]  /*4570*/  LDSM.16.M88.4 R120, [R2] ;  /* 0x000000000278783b */ /* 0x000fea0000000200 */
[-C--:B---3--:R-:W-:Y:S01]  /*4580*/  HMMA.16816.F32.BF16 R20, R32, R100.reuse, RZ ;  /* 0x000000642014723c */ /* 0x088fe200000418ff */
[----:B-1----:R-:W-:Y:S02]  /*4590*/  IADD3 R0, R0, R128, RZ ;  /* 0x0000008000007210 */ /* 0x002fe40007ffe0ff */
[----:B------:R-:W1:Y:S03]  /*45a0*/  LDSM.16.M88.4 R124, [R176+-0x4000] ;  /* 0xffc00000b07c783b */ /* 0x000e660000000200 */
[C---:B------:R-:W-:Y:S05]  /*45b0*/  HMMA.16816.F32.BF16 R24, R28.reuse, R100, RZ ;  /* 0x000000641c18723c */ /* 0x040fea00000418ff */
[----:B------:R-:W-:Y:S01]  /*45c0*/  LDSM.16.M88.4 R128, [R176+-0x3800] ;  /* 0xffc80000b080783b */ /* 0x000fe20000000200 */
[-C--:B------:R-:W-:Y:S06]  /*45d0*/  HMMA.16816.F32.BF16 R28, R28, R102.reuse, RZ ;  /* 0x000000661c1c723c */ /* 0x080fec00000418ff */
[----:B------:R-:W-:Y:S01]  /*45e0*/  HMMA.16816.F32.BF16 R32, R32, R102, RZ ;  /* 0x000000662020723c */ /* 0x000fe200000418ff */
[----:B------:R-:W3:Y:S05]  /*45f0*/  LDSM.16.M88.4 R100, [R2+0x1000] ;  /* 0x001000000264783b */ /* 0x000eea0000000200 */
[-C--:B----4-:R-:W-:Y:S03]  /*4600*/  HMMA.16816.F32.BF16 R4, R104, R108.reuse, R4 ;  /* 0x0000006c6804723c */ /* 0x090fe60000041804 */
[----:B------:R-:W-:Y:S03]  /*4610*/  LDSM.16.M88.4 R132, [R0] ;  /* 0x000000000084783b */ /* 0x000fe60000000200 */
[C---:B------:R-:W-:Y:S05]  /*4620*/  HMMA.16816.F32.BF16 R8, R112.reuse, R108, R8 ;  /* 0x0000006c7008723c */ /* 0x040fea0000041808 */
[----:B------:R-:W4:Y:S01]  /*4630*/  LDSM.16.M88.4 R136, [R177+-0x4000] ;  /* 0xffc00000b188783b */ /* 0x000f220000000200 */
[-C--:B------:R-:W-:Y:S06]  /*4640*/  HMMA.16816.F32.BF16 R12, R112, R110.reuse, R12 ;  /* 0x0000006e700c723c */ /* 0x080fec000004180c */
[C---:B------:R-:W-:Y:S06]  /*4650*/  HMMA.16816.F32.BF16 R16, R104.reuse, R110, R16 ;  /* 0x0000006e6810723c */ /* 0x040fec0000041810 */
[-C--:B--2---:R-:W-:Y:S06]  /*4660*/  HMMA.16816.F32.BF16 R20, R104, R116.reuse, R20 ;  /* 0x000000746814723c */ /* 0x084fec0000041814 */
[C---:B------:R-:W-:Y:S06]  /*4670*/  HMMA.16816.F32.BF16 R24, R112.reuse, R116, R24 ;  /* 0x000000747018723c */ /* 0x040fec0000041818 */
[-C--:B------:R-:W-:Y:S06]  /*4680*/  HMMA.16816.F32.BF16 R28, R112, R118.reuse, R28 ;  /* 0x00000076701c723c */ /* 0x080fec000004181c */
[----:B------:R-:W-:Y:S01]  /*4690*/  HMMA.16816.F32.BF16 R32, R104, R118, R32 ;  /* 0x000000766820723c */ /* 0x000fe20000041820 */
[----:B------:R-:W2:Y:S05]  /*46a0*/  LDSM.16.M88.4 R104, [R0+0x1000] ;  /* 0x001000000068783b */ /* 0x000eaa0000000200 */
[-C--:B-1----:R-:W-:Y:S06]  /*46b0*/  HMMA.16816.F32.BF16 R4, R120, R124.reuse, R4 ;  /* 0x0000007c7804723c */ /* 0x082fec0000041804 */
[C---:B---3--:R-:W-:Y:S06]  /*46c0*/  HMMA.16816.F32.BF16 R8, R100.reuse, R124, R8 ;  /* 0x0000007c6408723c */ /* 0x048fec0000041808 */
        /* <DEDUP_REMOVED lines=26> */
[----:B------:R3:W4:Y:S01]  /*4870*/  MUFU.TANH R109, R6 ;  /* 0x00000006006d7308 */ /* 0x0007220000002400 */
[----:B------:R-:W-:Y:S01]  /*4880*/  FMUL.FTZ R18, R18, UR6 ;  /* 0x0000000612127c20 */ /* 0x000fe20008410000 */
[----:B------:R-:W-:Y:S08]  /*4890*/  FMUL.FTZ R19, R19, UR6 ;  /* 0x0000000613137c20 */ /* 0x000ff00008410000 */
[----:B------:R-:W1:Y:S10]  /*48a0*/  MUFU.TANH R108, R108 ;  /* 0x0000006c006c7308 */ /* 0x000e740000002400 */
[----:B------:R1:W1:Y:S01]  /*48b0*/  MUFU.TANH R115, R8 ;  /* 0x0000000800737308 */ /* 0x0002620000002400 */
[----:B---3--:R-:W3:Y:S09]  /*48c0*/  LDSM.16.M88.4 R4, [R177+-0x3800] ;  /* 0xffc80000b104783b */ /* 0x008ef20000000200 */
[----:B------:R1:W1:Y:S10]  /*48d0*/  MUFU.TANH R114, R9 ;  /* 0x0000000900727308 */ /* 0x0002740000002400 */
[----:B------:R1:W1:Y:S10]  /*48e0*/  MUFU.TANH R113, R10 ;  /* 0x0000000a00717308 */ /* 0x0002740000002400 */
[----:B------:R1:W1:Y:S10]  /*48f0*/  MUFU.TANH R112, R11 ;  /* 0x0000000b00707308 */ /* 0x0002740000002400 */
[----:B------:R1:W1:Y:S10]  /*4900*/  MUFU.TANH R119, R12 ;  /* 0x0000000c00777308 */ /* 0x0002740000002400 */
[----:B------:R1:W1:Y:S01]  /*4910*/  MUFU.TANH R118, R13 ;  /* 0x0000000d00767308 */ /* 0x0002620000002400 */
[-C--:B---3--:R-:W-:Y:S06]  /*4920*/  HMMA.16816.F32.BF16 R20, R132, R4.reuse, R20 ;  /* 0x000000048414723c */ /* 0x088fec0000041814 */
[C---:B------:R-:W-:Y:S03]  /*4930*/  HMMA.16816.F32.BF16 R24, R104.reuse, R4, R24 ;  /* 0x000000046818723c */ /* 0x040fe60000041818 */
[----:B------:R3:W1:Y:S03]  /*4940*/  MUFU.TANH R117, R14 ;  /* 0x0000000e00757308 */ /* 0x0006660000002400 */
[-C--:B------:R-:W-:Y:S07]  /*4950*/  HMMA.16816.F32.BF16 R28, R104, R6.reuse, R28 ;  /* 0x00000006681c723c */ /* 0x080fee000004181c */
[----:B------:R3:W1:Y:S01]  /*4960*/  MUFU.TANH R116, R15 ;  /* 0x0000000f00747308 */ /* 0x0006620000002400 */
[----:B------:R-:W-:Y:S09]  /*4970*/  HMMA.16816.F32.BF16 R32, R132, R6, R32 ;  /* 0x000000068420723c */ /* 0x000ff20000041820 */
[----:B------:R3:W1:Y:S02]  /*4980*/  MUFU.TANH R123, R16 ;  /* 0x00000010007b7308 */ /* 0x0006640000002400 */
[----:B------:R-:W-:Y:S01]  /*4990*/  FMUL.FTZ R20, R20, UR6 ;  /* 0x0000000614147c20 */ /* 0x000fe20008410000 */
[----:B------:R-:W-:Y:S01]  /*49a0*/  FMUL.FTZ R21, R21, UR6 ;  /* 0x0000000615157c20 */ /* 0x000fe20008410000 */
[----:B------:R-:W-:Y:S01]  /*49b0*/  FMUL.FTZ R22, R22, UR6 ;  /* 0x0000000616167c20 */ /* 0x000fe20008410000 */
[----:B------:R-:W-:Y:S01]  /*49c0*/  FMUL.FTZ R23, R23, UR6 ;  /* 0x0000000617177c20 */ /* 0x000fe20008410000 */
[----:B------:R-:W-:Y:S04]  /*49d0*/  FMUL.FTZ R24, R24, UR6 ;  /* 0x0000000618187c20 */ /* 0x000fe80008410000 */
[----:B------:R3:W1:Y:S01]  /*49e0*/  MUFU.TANH R122, R17 ;  /* 0x00000011007a7308 */ /* 0x0006620000002400 */
[----:B------:R-:W-:Y:S01]  /*49f0*/  FMUL.FTZ R25, R25, UR6 ;  /* 0x0000000619197c20 */ /* 0x000fe20008410000 */
        /* <DEDUP_REMOVED lines=10> */
[----:B------:R-:W-:Y:S05]  /*4aa0*/  FMUL.FTZ R35, R35, UR6 ;  /* 0x0000000623237c20 */ /* 0x000fea0008410000 */
[----:B------:R3:W1:Y:S10]  /*4ab0*/  MUFU.TANH R120, R19 ;  /* 0x0000001300787308 */ /* 0x0006740000002400 */
        /* <DEDUP_REMOVED lines=15> */
[----:B------:R3:W1:Y:S01]  /*4bb0*/  MUFU.TANH R134, R35 ;  /* 0x0000002300867308 */ /* 0x0006620000002400 */
[----:B--2-4-:R-:W-:Y:S05]  /*4bc0*/  @!P0 BRA `(.L_x_1167) ;  /* 0x0000000000b08947 */ /* 0x014fea0003800000 */
[----:B-1----:R-:W-:Y:S01]  /*4bd0*/  MOV R11, R130 ;  /* 0x00000082000b7202 */ /* 0x002fe20000000f00 */
[----:B------:R-:W-:Y:S01]  /*4be0*/  USHF.L.U32 UR10, UR22, 0x7, URZ ;  /* 0x00000007160a7899 */ /* 0x000fe2000800063f */
[----:B---3--:R-:W-:Y:S01]  /*4bf0*/  MOV R18, R132 ;  /* 0x0000008400127202 */ /* 0x008fe20000000f00 */
[----:B------:R-:W-:Y:S01]  /*4c00*/  IMAD.MOV.U32 R10, RZ, RZ, R131 ;  /* 0x000000ffff0a7224 */ /* 0x000fe200078e0083 */
[----:B------:R-:W-:Y:S01]  /*4c10*/  MOV R28, R134 ;  /* 0x00000086001c7202 */ /* 0x000fe20000000f00 */
        /* <DEDUP_REMOVED lines=21> */
[----:B------:R-:W-:Y:S01]  /*4d70*/  UIADD3 UR11, UR10, 0x80, URZ ;  /* 0x000000800a0b7890 */ /* 0x000fe2000fffe03f */
[----:B------:R-:W-:Y:S01]  /*4d80*/  MOV R24, R114 ;  /* 0x0000007200187202 */ /* 0x000fe20000000f00 */
[----:B------:R-:W-:Y:S01]  /*4d90*/  IMAD.MOV.U32 R13, RZ, RZ, R113 ;  /* 0x000000ffff0d7224 */ /* 0x000fe200078e0071 */
[----:B------:R-:W-:Y:S01]  /*4da0*/  UIADD3 UR10, UR10, UR13, URZ ;  /* 0x0000000d0a0a7290 */ /* 0x000fe2000fffe03f */
[----:B------:R-:W-:Y:S01]  /*4db0*/  MOV R30, R108 ;  /* 0x0000006c001e7202 */ /* 0x000fe20000000f00 */
[----:B------:R-:W-:Y:S01]  /*4dc0*/  IMAD.MOV.U32 R21, RZ, RZ, R115 ;  /* 0x000000ffff157224 */ /* 0x000fe200078e0073 */
[----:B------:R-:W-:Y:S01]  /*4dd0*/  MOV R34, R110 ;  /* 0x0000006e00227202 */ /* 0x000fe20000000f00 */
[----:B------:R-:W-:Y:S01]  /*4de0*/  UIADD3 UR10, UR16, UR10, -UR7 ;  /* 0x0000000a100a7290 */ /* 0x000fe2000fffe807 */
[----:B------:R-:W-:Y:S01]  /*4df0*/  IMAD.U32 R0, RZ, RZ, UR11 ;  /* 0x0000000bff007e24 */ /* 0x000fe2000f8e00ff */
[----:B------:R-:W-:Y:S01]  /*4e00*/  UIADD3 UR11, UR9, 0x40, URZ ;  /* 0x00000040090b7890 */ /* 0x000fe2000fffe03f */
[----:B------:R-:W-:Y:S02]  /*4e10*/  IMAD.MOV.U32 R29, RZ, RZ, R109 ;  /* 0x000000ffff1d7224 */ /* 0x000fe400078e006d */
[----:B------:R-:W-:Y:S01]  /*4e20*/  IMAD.MOV.U32 R33, RZ, RZ, R111 ;  /* 0x000000ffff217224 */ /* 0x000fe200078e006f */
[----:B------:R-:W-:Y:S01]  /*4e30*/  ISETP.LT.AND P0, PT, R0, UR7, PT ;  /* 0x0000000700007c0c */ /* 0x000fe2000bf01270 */
[----:B------:R-:W-:Y:S03]  /*4e40*/  UISETP.GE.AND UP0, UPT, UR11, UR10, UPT ;  /* 0x0000000a0b00728c */ /* 0x000fe6000bf06270 */
[----:B------:R-:W-:Y:S03]  /*4e50*/  UMOV UR11, UR16 ;  /* 0x00000010000b7c82 */ /* 0x000fe60008000000 */
[----:B------:R-:W-:Y:S11]  /*4e60*/  PLOP3.LUT P2, PT, PT, PT, UP0, 0x80, 0x0 ;  /* 0x000000000000781c */ /* 0x000ff60003f4f008 */
[----:B------:R-:W-:Y:S02]  /*4e70*/  @!UPT UIADD3 URZ, URZ, URZ, URZ ;  /* 0x0000003f3f3ff290 */ /* 0x000fe4000fffe03f */
[----:B------:R-:W-:Y:S05]  /*4e80*/  @!P2 BRA P0, `(.L_x_1168) ;  /* 0x000000080000a947 */ /* 0x000fea0000000000 */
.L_x_1167:
        /* <DEDUP_REMOVED lines=8> */
[C---:B-1----:R-:W-:Y:S01]  /*4f10*/  VIADD R13, R0.reuse, 0x1 ;  /* 0x00000001000d7836 */ /* 0x042fe20000000000 */
[----:B------:R-:W-:Y:S01]  /*4f20*/  UMOV UR16, UR11 ;  /* 0x0000000b00107c82 */ /* 0x000fe20008000000 */
        /* <DEDUP_REMOVED lines=13> */
[----:B---3--:R-:W-:Y:S01]  /*5000*/  FSEL R33, R111, -INF , !P2 ;  /* 0xff8000006f217808 */ /* 0x008fe20005000000 */
[----:B------:R-:W-:Y:S01]  /*5010*/  IMAD.U32 R15, RZ, RZ, UR9 ;  /* 0x00000009ff0f7e24 */ /* 0x000fe2000f8e00ff */
[----:B------:R-:W-:Y:S01]  /*5020*/  FSEL R34, R110, -INF , !P0 ;  /* 0xff8000006e227808 */ /* 0x000fe20004000000 */
[----:B------:R-:W-:Y:S01]  /*5030*/  IMAD.U32 R14, RZ, RZ, UR9 ;  /* 0x00000009ff0e7e24 */ /* 0x000fe2000f8e00ff */
        /* <DEDUP_REMOVED lines=49> */
[----:B------:R-:W-:Y:S02]  /*5350*/  VIMNMX R5, R15, UR7, PT ;  /* 0x000000070f057c48 */ /* 0x000fe4000bfe0100 */
[----:B------:R-:W-:Y:S02]  /*5360*/  ISETP.GE.AND P0, PT, R11, R6, PT ;  /* 0x000000060b00720c */ /* 0x000fe40003f06270 */
[-C--:B------:R-:W-:Y:S02]  /*5370*/  ISETP.GE.OR P6, PT, R8, R2.reuse, !P6 ;  /* 0x000000020800720c */ /* 0x080fe400077c6670 */
[----:B------:R-:W-:Y:S02]  /*5380*/  ISETP.GE.OR P5, PT, R7, R2, !P5 ;  /* 0x000000020700720c */ /* 0x000fe40006fa6670 */
        /* <DEDUP_REMOVED lines=16> */
[----:B------:R-:W-:Y:S02]  /*5490*/  ISETP.GE.AND P0, PT, R13, R4, PT ;  /* 0x000000040d00720c */ /* 0x000fe40003f06270 */
[----:B------:R-:W-:Y:S02]  /*54a0*/  VIMNMX R2, R14, UR7, PT ;  /* 0x000000070e027c48 */ /* 0x000fe4000bfe0100 */
        /* <DEDUP_REMOVED lines=30> */
.L_x_1168:
        /* <DEDUP_REMOVED lines=8> */
[----:B------:R-:W-:Y:S01]  /*5710*/  MOV R128, 0x40 ;  /* 0x0000004000807802 */ /* 0x000fe20000000f00 */
[--C-:B------:R-:W-:Y:S01]  /*5720*/  FFMA.FTZ R0, R33, UR12, -R5.reuse ;  /* 0x0000000c21007c23 */ /* 0x100fe20008010805 */
[----:B------:R-:W-:Y:S02]  /*5730*/  FSEL R4, R4, RZ, P0 ;  /* 0x000000ff04047208 */ /* 0x000fe40000000000 */
[----:B------:R-:W-:Y:S01]  /*5740*/  SEL R128, R128, 0xffffffc0, !P1 ;  /* 0xffffffc080807807 */ /* 0x000fe20004800000 */
[----:B------:R1:W-:Y:S01]  /*5750*/  MUFU.EX2 R190, R0 ;  /* 0x0000000000be7308 */ /* 0x0003e20000000800 */
[----:B------:R-:W-:Y:S02]  /*5760*/  FSETP.NEU.FTZ.AND P0, PT, R233, -INF , PT ;  /* 0xff800000e900780b */ /* 0x000fe40003f1d000 */
[----:B------:R-:W-:Y:S02]  /*5770*/  PLOP3.LUT P2, PT, PT, PT, UP3, 0x80, 0x0 ;  /* 0x000000000000781c */ /* 0x000fe40003f4f038 */
[----:B------:R-:W-:Y:S02]  /*5780*/  FSEL R2, R2, RZ, P0 ;  /* 0x000000ff02027208 */ /* 0x000fe40000000000 */
[----:B------:R-:W-:Y:S01]  /*5790*/  FSETP.NEU.FTZ.AND P0, PT, R234, -INF , PT ;  /* 0xff800000ea00780b */ /* 0x000fe20003f1d000 */
[--C-:B-1----:R-:W-:Y:S04]  /*57a0*/  FFMA.FTZ R0, R34, UR12, -R5.reuse ;  /* 0x0000000c22007c23 */ /* 0x102fe80008010805 */
[----:B------:R1:W2:Y:S02]  /*57b0*/  MUFU.EX2 R189, R0 ;  /* 0x0000000000bd7308 */ /* 0x0002a40000000800 */
[--C-:B-1----:R-:W-:Y:S08]  /*57c0*/  FFMA.FTZ R0, R29, UR12, -R4.reuse ;  /* 0x0000000c1d007c23 */ /* 0x102ff00008010804 */
[----:B------:R1:W-:Y:S02]  /*57d0*/  MUFU.EX2 R205, R0 ;  /* 0x0000000000cd7308 */ /* 0x0003e40000000800 */
        /* <DEDUP_REMOVED lines=8> */
[----:B-1----:R-:W-:Y:S08]  /*5860*/  FFMA.FTZ R0, R20, UR12, -R4 ;  /* 0x0000000c14007c23 */ /* 0x002ff00008010804 */
[----:B------:R1:W3:Y:S02]  /*5870*/  MUFU.EX2 R212, R0 ;  /* 0x0000000000d47308 */ /* 0x0002e40000000800 */
[--C-:B-1----:R-:W-:Y:S08]  /*5880*/  FFMA.FTZ R0, R21, UR12, -R2.reuse ;  /* 0x0000000c15007c23 */ /* 0x102ff00008010802 */
[----:B------:R1:W-:Y:S02]  /*5890*/  MUFU.EX2 R194, R0 ;  /* 0x0000000000c27308 */ /* 0x0003e40000000800 */
[----:B-1----:R-:W-:Y:S01]  /*58a0*/  FSEL R0, R12, RZ, P0 ;  /* 0x000000ff0c007208 */ /* 0x002fe20000000000 */
[----:B------:R-:W-:Y:S04]  /*58b0*/  FFMA.FTZ R12, R24, UR12, -R2 ;  /* 0x0000000c180c7c23 */ /* 0x000fe80008010802 */
[--C-:B------:R-:W-:Y:S03]  /*58c0*/  FFMA.FTZ R6, R6, UR12, -R0.reuse ;  /* 0x0000000c06067c23 */ /* 0x100fe60008010800 */
[----:B------:R1:W4:Y:S10]  /*58d0*/  MUFU.EX2 R192, R12 ;  /* 0x0000000c00c07308 */ /* 0x0003340000000800 */
[----:B------:R2:W-:Y:S01]  /*58e0*/  MUFU.EX2 R207, R6 ;  /* 0x0000000600cf7308 */ /* 0x0005e20000000800 */
[--C-:B-1----:R-:W-:Y:S09]  /*58f0*/  FFMA.FTZ R12, R13, UR12, -R0.reuse ;  /* 0x0000000c0d0c7c23 */ /* 0x102ff20008010800 */
[----:B------:R1:W-:Y:S01]  /*5900*/  MUFU.EX2 R191, R12 ;  /* 0x0000000c00bf7308 */ /* 0x0003e20000000800 */
[--C-:B--2---:R-:W-:Y:S09]  /*5910*/  FFMA.FTZ R6, R7, UR12, -R0.reuse ;  /* 0x0000000c07067c23 */ /* 0x104ff20008010800 */
[----:B------:R2:W-:Y:S01]  /*5920*/  MUFU.EX2 R206, R6 ;  /* 0x0000000600ce7308 */ /* 0x0005e20000000800 */
[----:B-1----:R-:W-:Y:S09]  /*5930*/  FFMA.FTZ R12, R14, UR12, -R0 ;  /* 0x0000000c0e0c7c23 */ /* 0x002ff20008010800 */
[----:B------:R1:W-:Y:S01]  /*5940*/  MUFU.EX2 R199, R12 ;  /* 0x0000000c00c77308 */ /* 0x0003e20000000800 */
[--C-:B--2---:R-:W-:Y:S09]  /*5950*/  FFMA.FTZ R6, R35, UR12, -R5.reuse ;  /* 0x0000000c23067c23 */ /* 0x104ff20008010805 */
[----:B------:R2:W-:Y:S01]  /*5960*/  MUFU.EX2 R219, R6 ;  /* 0x0000000600db7308 */ /* 0x0005e20000000800 */
[--C-:B-1----:R-:W-:Y:S09]  /*5970*/  FFMA.FTZ R12, R22, UR12, -R2.reuse ;  /* 0x0000000c160c7c23 */ /* 0x102ff20008010802 */
[----:B------:R1:W-:Y:S01]  /*5980*/  MUFU.EX2 R209, R12 ;  /* 0x0000000c00d17308 */ /* 0x0003e20000000800 */
[--C-:B--2---:R-:W-:Y:S09]  /*5990*/  FFMA.FTZ R6, R100, UR12, -R5.reuse ;  /* 0x0000000c64067c23 */ /* 0x104ff20008010805 */
[----:B------:R2:W-:Y:S01]  /*59a0*/  MUFU.EX2 R218, R6 ;  /* 0x0000000600da7308 */ /* 0x0005e20000000800 */
[----:B-1----:R-:W-:Y:S09]  /*59b0*/  FFMA.FTZ R12, R23, UR12, -R2 ;  /* 0x0000000c170c7c23 */ /* 0x002ff20008010802 */
[----:B------:R-:W-:Y:S01]  /*59c0*/  MUFU.EX2 R208, R12 ;  /* 0x0000000c00d07308 */ /* 0x000fe20000000800 */
[--C-:B--2---:R-:W-:Y:S09]  /*59d0*/  FFMA.FTZ R6, R25, UR12, -R4.reuse ;  /* 0x0000000c19067c23 */ /* 0x104ff20008010804 */
[----:B------:R1:W-:Y:S02]  /*59e0*/  MUFU.EX2 R217, R6 ;  /* 0x0000000600d97308 */ /* 0x0003e40000000800 */
[----:B-1----:R-:W-:Y:S08]  /*59f0*/  FFMA.FTZ R6, R26, UR12, -R4 ;  /* 0x0000000c1a067c23 */ /* 0x002ff00008010804 */
[----:B------:R1:W-:Y:S02]  /*5a00*/  MUFU.EX2 R216, R6 ;  /* 0x0000000600d87308 */ /* 0x0003e40000000800 */
[--C-:B-1----:R-:W-:Y:S01]  /*5a10*/  FFMA.FTZ R6, R101, UR12, -R5.reuse ;  /* 0x0000000c65067c23 */ /* 0x102fe20008010805 */
[----:B------:R-:W-:Y:S07]  /*5a20*/  FFMA.FTZ R5, R102, UR12, -R5 ;  /* 0x0000000c66057c23 */ /* 0x000fee0008010805 */
[----:B------:R1:W-:Y:S10]  /*5a30*/  MUFU.EX2 R232, R6 ;  /* 0x0000000600e87308 */ /* 0x0003f40000000800 */
[----:B------:R2:W-:Y:S01]  /*5a40*/  MUFU.EX2 R231, R5 ;  /* 0x0000000500e77308 */ /* 0x0005e20000000800 */
[----:B-1----:R-:W-:Y:S09]  /*5a50*/  FFMA.FTZ R6, R15, UR12, -R2 ;  /* 0x0000000c0f067c23 */ /* 0x002ff20008010802 */
[----:B------:R1:W-:Y:S01]  /*5a60*/  MUFU.EX2 R224, R6 ;  /* 0x0000000600e07308 */ /* 0x0003e20000000800 */
[--C-:B--2---:R-:W-:Y:S01]  /*5a70*/  FFMA.FTZ R5, R27, UR12, -R4.reuse ;  /* 0x0000000c1b057c23 */ /* 0x104fe20008010804 */
[----:B------:R-:W-:Y:S08]  /*5a80*/  FFMA.FTZ R4, R28, UR12, -R4 ;  /* 0x0000000c1c047c23 */ /* 0x000ff00008010804 */
[----:B------:R-:W-:Y:S10]  /*5a90*/  MUFU.EX2 R230, R5 ;  /* 0x0000000500e67308 */ /* 0x000ff40000000800 */
[----:B------:R2:W4:Y:S01]  /*5aa0*/  MUFU.EX2 R229, R4 ;  /* 0x0000000400e57308 */ /* 0x0005220000000800 */
[----:B-1----:R-:W-:Y:S09]  /*5ab0*/  FFMA.FTZ R6, R10, UR12, -R0 ;  /* 0x0000000c0a067c23 */ /* 0x002ff20008010800 */
[----:B------:R-:W-:Y:S01]  /*5ac0*/  MUFU.EX2 R226, R6 ;  /* 0x0000000600e27308 */ /* 0x000fe20000000800 */
[----:B--2---:R-:W-:Y:S09]  /*5ad0*/  FFMA.FTZ R4, R16, UR12, -R2 ;  /* 0x0000000c10047c23 */ /* 0x004ff20008010802 */
[----:B------:R1:W2:Y:S02]  /*5ae0*/  MUFU.EX2 R223, R4 ;  /* 0x0000000400df7308 */ /* 0x0002a40000000800 */
[--C-:B-1----:R-:W-:Y:S01]  /*5af0*/  FFMA.FTZ R4, R8, UR12, -R0.reuse ;  /* 0x0000000c08047c23 */ /* 0x102fe20008010800 */
[----:B------:R-:W-:Y:S02]  /*5b00*/  F2FP.BF16.F32.PACK_AB R5, R189, R190 ;  /* 0x000000bebd05723e */ /* 0x000fe400000010ff */
[----:B---3--:R-:W-:Y:S05]  /*5b10*/  F2FP.BF16.F32.PACK_AB R6, R212, R213 ;  /* 0x000000d5d406723e */ /* 0x008fea00000010ff */
[----:B------:R1:W-:Y:S01]  /*5b20*/  MUFU.EX2 R222, R4 ;  /* 0x0000000400de7308 */ /* 0x0003e20000000800 */
[----:B------:R4:W-:Y:S01]  /*5b30*/  STS [R197+0xe000], R5 ;  /* 0x00e00005c5007388 */ /* 0x0009e20000000800 */
[--C-:B-1----:R-:W-:Y:S01]  /*5b40*/  FFMA.FTZ R4, R9, UR12, -R0.reuse ;  /* 0x0000000c09047c23 */ /* 0x102fe20008010800 */
[----:B------:R-:W-:Y:S07]  /*5b50*/  FFMA.FTZ R0, R11, UR12, -R0 ;  /* 0x0000000c0b007c23 */ /* 0x000fee0008010800 */
[----:B------:R1:W3:Y:S01]  /*5b60*/  MUFU.EX2 R221, R4 ;  /* 0x0000000400dd7308 */ /* 0x0002e20000000800 */
[----:B----4-:R-:W-:Y:S09]  /*5b70*/  F2FP.BF16.F32.PACK_AB R5, R192, R194 ;  /* 0x000000c2c005723e */ /* 0x010ff200000010ff */
[----:B------:R4:W-:Y:S01]  /*5b80*/  MUFU.EX2 R225, R0 ;  /* 0x0000000000e17308 */ /* 0x0009e20000000800 */
[--C-:B-1----:R-:W-:Y:S01]  /*5b90*/  FFMA.FTZ R4, R17, UR12, -R2.reuse ;  /* 0x0000000c11047c23 */ /* 0x102fe20008010802 */
[----:B------:R-:W-:Y:S08]  /*5ba0*/  FFMA.FTZ R2, R18, UR12, -R2 ;  /* 0x0000000c12027c23 */ /* 0x000ff00008010802 */
[----:B------:R1:W-:Y:S01]  /*5bb0*/  MUFU.EX2 R228, R4 ;  /* 0x0000000400e47308 */ /* 0x0003e20000000800 */
[----:B----4-:R-:W-:Y:S09]  /*5bc0*/  F2FP.BF16.F32.PACK_AB R0, R229, R230 ;  /* 0x000000e6e500723e */ /* 0x010ff200000010ff */
[----:B------:R4:W3:Y:S01]  /*5bd0*/  MUFU.EX2 R227, R2 ;  /* 0x0000000200e37308 */ /* 0x0008e20000000800 */
[----:B-1----:R-:W-:Y:S05]  /*5be0*/  F2FP.BF16.F32.PACK_AB R4, R204, R205 ;  /* 0x000000cdcc04723e */ /* 0x002fea00000010ff */
[----:B------:R1:W-:Y:S01]  /*5bf0*/  STS [R197+0xe400], R4 ;  /* 0x00e40004c5007388 */ /* 0x0003e20000000800 */
[----:B----4-:R-:W-:Y:S03]  /*5c00*/  F2FP.BF16.F32.PACK_AB R2, R214, R215 ;  /* 0x000000d7d602723e */ /* 0x010fe600000010ff */
[----:B------:R4:W-:Y:S04]  /*5c10*/  STS [R198+0xe400], R6 ;  /* 0x00e40006c6007388 */ /* 0x0009e80000000800 */
[----:B------:R2:W-:Y:S04]  /*5c20*/  STS [R198+0xe000], R2 ;  /* 0x00e00002c6007388 */ /* 0x0005e80000000800 */
[----:B------:R3:W-:Y:S01]  /*5c30*/  STS [R197+0xf000], R5 ;  /* 0x00f00005c5007388 */ /* 0x0007e20000000800 */
[----:B-1----:R-:W-:Y:S02]  /*5c40*/  F2FP.BF16.F32.PACK_AB R4, R199, R191 ;  /* 0x000000bfc704723e */ /* 0x002fe400000010ff */
[----:B----4-:R-:W-:Y:S03]  /*5c50*/  F2FP.BF16.F32.PACK_AB R6, R206, R207 ;  /* 0x000000cfce06723e */ /* 0x010fe600000010ff */
[----:B------:R1:W-:Y:S01]  /*5c60*/  STS [R197+0xf400], R4 ;  /* 0x00f40004c5007388 */ /* 0x0003e20000000800 */
[----:B--2---:R-:W-:Y:S03]  /*5c70*/  F2FP.BF16.F32.PACK_AB R2, R208, R209 ;  /* 0x000000d1d002723e */ /* 0x004fe600000010ff */
[----:B------:R2:W-:Y:S01]  /*5c80*/  STS [R198+0xf400], R6 ;  /* 0x00f40006c6007388 */ /* 0x0005e20000000800 */
[----:B---3--:R-:W-:Y:S03]  /*5c90*/  F2FP.BF16.F32.PACK_AB R5, R218, R219 ;  /* 0x000000dbda05723e */ /* 0x008fe600000010ff */
        /* <DEDUP_REMOVED lines=12> */
[----:B--2---:R-:W-:Y:S03]  /*5d60*/  LEA R0, R180, UR4, 0x1 ;  /* 0x00000004b4007c11 */ /* 0x004fe6000f8e08ff */
[----:B------:R-:W-:Y:S01]  /*5d70*/  STS [R195+0xf000], R4 ;  /* 0x00f00004c3007388 */ /* 0x000fe20000000800 */
[----:B---3--:R-:W-:Y:S05]  /*5d80*/  F2FP.BF16.F32.PACK_AB R2, R225, R226 ;  /* 0x000000e2e102723e */ /* 0x008fea00000010ff */
        /* <DEDUP_REMOVED lines=25> */
[----:B--2---:R-:W-:Y:S01]  /*5f20*/  IADD3 R0, R128, R2, RZ ;  /* 0x0000000280007210 */ /* 0x004fe20007ffe0ff */
[----:B------:R-:W-:Y:S05]  /*5f30*/  FFMA.FTZ R2, -R109, R109, 1 ;  /* 0x3f8000006d027423 */ /* 0x000fea000001016d */
[----:B------:R-:W-:Y:S01]  /*5f40*/  FMUL.FTZ R2, R2, UR6 ;  /* 0x0000000602027c20 */ /* 0x000fe20008410000 */
        /* <DEDUP_REMOVED lines=10> */
[----:B--2---:R-:W-:Y:S06]  /*5ff0*/  FFMA.FTZ R0, -R108, R108, 1 ;  /* 0x3f8000006c007423 */ /* 0x004fec000001016c */
[----:B------:R-:W-:Y:S01]  /*6000*/  FMUL.FTZ R0, R0, UR6 ;  /* 0x0000000600007c20 */ /* 0x000fe20008410000 */
[-C--:B-1----:R-:W-:Y:S06]  /*6010*/  HMMA.16816.F32.BF16 R4, R100, R164.reuse, R4 ;  /* 0x000000a46404723c */ /* 0x082fec0000041804 */
[C---:B---3--:R-:W-:Y:S06]  /*6020*/  HMMA.16816.F32.BF16 R8, R104.reuse, R164, R8 ;  /* 0x000000a46808723c */ /* 0x048fec0000041808 */
[-C--:B------:R-:W-:Y:S06]  /*6030*/  HMMA.16816.F32.BF16 R12, R104, R166.reuse, R12 ;  /* 0x000000a6680c723c */ /* 0x080fec000004180c */
[C---:B------:R-:W-:Y:S06]  /*6040*/  HMMA.16816.F32.BF16 R16, R100.reuse, R166, R16 ;  /* 0x000000a66410723c */ /* 0x040fec0000041810 */
[C---:B-----5:R-:W-:Y:S01]  /*6050*/  FADD.FTZ R4, -R185.reuse, R4 ;  /* 0x00000004b9047221 */ /* 0x060fe20000010100 */
[----:B------:R-:W-:Y:S01]  /*6060*/  FADD.FTZ R5, -R185, R5 ;  /* 0x00000005b9057221 */ /* 0x000fe20000010100 */
[C---:B------:R-:W-:Y:S03]  /*6070*/  FADD.FTZ R6, -R186.reuse, R6 ;  /* 0x00000006ba067221 */ /* 0x040fe60000010100 */
[----:B------:R-:W-:Y:S01]  /*6080*/  FADD.FTZ R7, -R186, R7 ;  /* 0x00000007ba077221 */ /* 0x000fe20000010100 */
[-C--:B------:R-:W-:Y:S03]  /*6090*/  HMMA.16816.F32.BF16 R20, R100, R168.reuse, R20 ;  /* 0x000000a86414723c */ /* 0x080fe60000041814 */
[----:B------:R-:W-:Y:S01]  /*60a0*/  FADD.FTZ R9, -R184, R9 ;  /* 0x00000009b8097221 */ /* 0x000fe20000010100 */
[----:B------:R-:W-:Y:S01]  /*60b0*/  FMUL.FTZ R190, R190, R4 ;  /* 0x00000004bebe7220 */ /* 0x000fe20000410000 */
[----:B------:R-:W-:Y:S01]  /*60c0*/  FMUL.FTZ R189, R189, R5 ;  /* 0x00000005bdbd7220 */ /* 0x000fe20000410000 */
[----:B------:R-:W-:Y:S01]  /*60d0*/  FMUL.FTZ R6, R205, R6 ;  /* 0x00000006cd067220 */ /* 0x000fe20000410000 */
[----:B------:R-:W-:Y:S01]  /*60e0*/  FFMA.FTZ R5, -R111, R111, 1 ;  /* 0x3f8000006f057423 */ /* 0x000fe2000001016f */
[----:B------:R-:W-:Y:S01]  /*60f0*/  FFMA.FTZ R4, -R110, R110, 1 ;  /* 0x3f8000006e047423 */ /* 0x000fe2000001016e */
[C---:B------:R-:W-:Y:S04]  /*6100*/  HMMA.16816.F32.BF16 R24, R104.reuse, R168, R24 ;  /* 0x000000a86818723c */ /* 0x040fe80000041818 */
[----:B------:R-:W-:Y:S01]  /*6110*/  FMUL.FTZ R192, R192, R9 ;  /* 0x00000009c0c07220 */ /* 0x000fe20000410000 */
[----:B------:R-:W-:Y:S01]  /*6120*/  FADD.FTZ R8, -R184, R8 ;  /* 0x00000008b8087221 */ /* 0x000fe20000010100 */
[----:B------:R-:W-:Y:S01]  /*6130*/  FMUL.FTZ R9, R6, R2 ;  /* 0x0000000206097220 */ /* 0x000fe20000410000 */
[----:B------:R-:W-:Y:S01]  /*6140*/  FADD.FTZ R10, -R183, R10 ;  /* 0x0000000ab70a7221 */ /* 0x000fe20000010100 */
[----:B------:R-:W-:Y:S01]  /*6150*/  FMUL.FTZ R5, R5, UR6 ;  /* 0x0000000605057c20 */ /* 0x000fe20008410000 */
[-C--:B------:R-:W-:Y:S03]  /*6160*/  HMMA.16816.F32.BF16 R28, R104, R170.reuse, R28 ;  /* 0x000000aa681c723c */ /* 0x080fe6000004181c */
[----:B------:R-:W-:Y:S01]  /*6170*/  FMUL.FTZ R4, R4, UR6 ;  /* 0x0000000604047c20 */ /* 0x000fe20008410000 */
[----:B------:R-:W-:Y:S01]  /*6180*/  FFMA.FTZ R2, -R113, R113, 1 ;  /* 0x3f80000071027423 */ /* 0x000fe20000010171 */
[----:B------:R-:W-:Y:S01]  /*6190*/  FMUL.FTZ R194, R194, R8 ;  /* 0x00000008c2c27220 */ /* 0x000fe20000410000 */
[----:B------:R-:W-:Y:S01]  /*61a0*/  FADD.FTZ R12, -R184, R12 ;  /* 0x0000000cb80c7221 */ /* 0x000fe20000010100 */
[----:B------:R-:W-:Y:S01]  /*61b0*/  FMUL.FTZ R191, R191, R10 ;  /* 0x0000000abfbf7220 */ /* 0x000fe20000410000 */
[----:B------:R-:W-:Y:S01]  /*61c0*/  FMUL.FTZ R8, R190, R5 ;  /* 0x00000005be087220 */ /* 0x000fe20000410000 */
[----:B------:R-:W-:Y:S04]  /*61d0*/  HMMA.16816.F32.BF16 R32, R100, R170, R32 ;  /* 0x000000aa6420723c */ /* 0x000fe80000041820 */
[----:B------:R-:W-:Y:S01]  /*61e0*/  FMUL.FTZ R109, R189, R4 ;  /* 0x00000004bd6d7220 */ /* 0x000fe20000410000 */
[----:B------:R-:W-:Y:S01]  /*61f0*/  FMUL.FTZ R2, R2, UR6 ;  /* 0x0000000602027c20 */ /* 0x000fe20008410000 */
[----:B------:R-:W-:Y:S01]  /*6200*/  FFMA.FTZ R5, -R115, R115, 1 ;  /* 0x3f80000073057423 */ /* 0x000fe20000010173 */
[----:B------:R-:W-:Y:S01]  /*6210*/  FFMA.FTZ R4, -R114, R114, 1 ;  /* 0x3f80000072047423 */ /* 0x000fe20000010172 */
[----:B------:R-:W-:Y:S03]  /*6220*/  FMUL.FTZ R7, R204, R7 ;  /* 0x00000007cc077220 */ /* 0x000fe60000410000 */
[----:B------:R-:W-:Y:S01]  /*6230*/  F2FP.BF16.F32.PACK_AB R109, R109, R8 ;  /* 0x000000086d6d723e */ /* 0x000fe200000010ff */
[----:B------:R-:W-:Y:S01]  /*6240*/  FMUL.FTZ R110, R209, R12 ;  /* 0x0000000cd16e7220 */ /* 0x000fe20000410000 */
[----:B------:R-:W-:Y:S01]  /*6250*/  FMUL.FTZ R12, R191, R2 ;  /* 0x00000002bf0c7220 */ /* 0x000fe20000410000 */
[----:B------:R-:W-:Y:S01]  /*6260*/  FADD.FTZ R14, -R183, R14 ;  /* 0x0000000eb70e7221 */ /* 0x000fe20000010100 */
[----:B------:R-:W-:Y:S01]  /*6270*/  FMUL.FTZ R5, R5, UR6 ;  /* 0x0000000605057c20 */ /* 0x000fe20008410000 */
[----:B------:R-:W-:Y:S01]  /*6280*/  FMUL.FTZ R4, R4, UR6 ;  /* 0x0000000604047c20 */ /* 0x000fe20008410000 */
[----:B------:R-:W-:Y:S01]  /*6290*/  FFMA.FTZ R2, -R117, R117, 1 ;  /* 0x3f80000075027423 */ /* 0x000fe20000010175 */
[----:B------:R-:W-:Y:S01]  /*62a0*/  FMUL.FTZ R108, R7, R0 ;  /* 0x00000000076c7220 */ /* 0x000fe20000410000 */
[----:B------:R-:W-:Y:S01]  /*62b0*/  FADD.FTZ R11, -R183, R11 ;  /* 0x0000000bb70b7221 */ /* 0x000fe20000010100 */
[----:B------:R-:W-:Y:S01]  /*62c0*/  FFMA.FTZ R0, -R112, R112, 1 ;  /* 0x3f80000070007423 */ /* 0x000fe20000010170 */
[----:B------:R-:W-:Y:S01]  /*62d0*/  FMUL.FTZ R10, R207, R14 ;  /* 0x0000000ecf0a7220 */ /* 0x000fe20000410000 */
[----:B------:R-:W-:Y:S01]  /*62e0*/  FMUL.FTZ R7, R194, R5 ;  /* 0x00000005c2077220 */ /* 0x000fe20000410000 */
[----:B------:R-:W-:Y:S01]  /*62f0*/  FMUL.FTZ R6, R192, R4 ;  /* 0x00000004c0067220 */ /* 0x000fe20000410000 */
[----:B------:R-:W-:Y:S01]  /*6300*/  FMUL.FTZ R2, R2, UR6 ;  /* 0x0000000602027c20 */ /* 0x000fe20008410000 */
[----:B------:R-:W-:Y:S01]  /*6310*/  FADD.FTZ R13, -R184, R13 ;  /* 0x0000000db80d7221 */ /* 0x000fe20000010100 */
[----:B------:R-:W-:Y:S01]  /*6320*/  FFMA.FTZ R5, -R119, R119, 1 ;  /* 0x3f80000077057423 */ /* 0x000fe20000010177 */
[----:B------:R-:W-:Y:S01]  /*6330*/  FFMA.FTZ R4, -R118, R118, 1 ;  /* 0x3f80000076047423 */ /* 0x000fe20000010176 */
[----:B------:R-:W-:Y:S01]  /*6340*/  FMUL.FTZ R11, R199, R11 ;  /* 0x0000000bc70b7220 */ /* 0x000fe20000410000 */
[----:B------:R-:W-:Y:S01]  /*6350*/  FMUL.FTZ R0, R0, UR6 ;  /* 0x0000000600007c20 */ /* 0x000fe20008410000 */
[----:B------:R-:W-:Y:S01]  /*6360*/  FADD.FTZ R15, -R183, R15 ;  /* 0x0000000fb70f7221 */ /* 0x000fe20000010100 */
        /* <DEDUP_REMOVED lines=28> */
[----:B------:R-:W-:Y:S01]  /*6530*/  F2FP.BF16.F32.PACK_AB R17, R6, R7 ;  /* 0x000000070611723e */ /* 0x000fe200000010ff */
[----:B------:R-:W-:Y:S01]  /*6540*/  FFMA.FTZ R0, -R120, R120, 1 ;  /* 0x3f80000078007423 */ /* 0x000fe20000010178 */
[----:B------:R-:W-:Y:S01]  /*6550*/  FMUL.FTZ R11, R217, R22 ;  /* 0x00000016d90b7220 */ /* 0x000fe20000410000 */
[----:B------:R-:W-:Y:S01]  /*6560*/  FMUL.FTZ R6, R112, R5 ;  /* 0x0000000570067220 */ /* 0x000fe20000410000 */
[----:B------:R-:W-:Y:S01]  /*6570*/  FMUL.FTZ R13, R111, R4 ;  /* 0x000000046f0d7220 */ /* 0x000fe20000410000 */
[----:B------:R-:W-:Y:S01]  /*6580*/  FMUL.FTZ R2, R2, UR6 ;  /* 0x0000000602027c20 */ /* 0x000fe20008410000 */
[C---:B------:R-:W-:Y:S01]  /*6590*/  FADD.FTZ R20, -R185.reuse, R20 ;  /* 0x00000014b9147221 */ /* 0x040fe20000010100 */
[----:B------:R-:W-:Y:S01]  /*65a0*/  FADD.FTZ R21, -R185, R21 ;  /* 0x00000015b9157221 */ /* 0x000fe20000010100 */
[----:B------:R-:W-:Y:S01]  /*65b0*/  FFMA.FTZ R5, -R129, R129, 1 ;  /* 0x3f80000081057423 */ /* 0x000fe20000010181 */
[----:B------:R-:W-:Y:S01]  /*65c0*/  FFMA.FTZ R4, -R127, R127, 1 ;  /* 0x3f8000007f047423 */ /* 0x000fe2000001017f */
[----:B------:R-:W-:Y:S01]  /*65d0*/  F2FP.BF16.F32.PACK_AB R108, R108, R9 ;  /* 0x000000096c6c723e */ /* 0x000fe200000010ff */
[----:B------:R-:W-:Y:S01]  /*65e0*/  FMUL.FTZ R9, R212, R19 ;  /* 0x00000013d4097220 */ /* 0x000fe20000410000 */
[----:B------:R-:W-:Y:S01]  /*65f0*/  FMUL.FTZ R0, R0, UR6 ;  /* 0x0000000600007c20 */ /* 0x000fe20008410000 */
[----:B------:R-:W-:Y:S01]  /*6600*/  FMUL.FTZ R11, R11, R2 ;  /* 0x000000020b0b7220 */ /* 0x000fe20000410000 */
        /* <DEDUP_REMOVED lines=14> */
[----:B------:R-:W-:Y:S01]  /*66f0*/  FADD.FTZ R25, -R184, R25 ;  /* 0x00000019b8197221 */ /* 0x000fe20000010100 */
[----:B------:R-:W-:Y:S01]  /*6700*/  FADD.FTZ R26, -R183, R26 ;  /* 0x0000001ab71a7221 */ /* 0x000fe20000010100 */
[----:B------:R-:W-:Y:S01]  /*6710*/  FFMA.FTZ R5, -R137, R137, 1 ;  /* 0x3f80000089057423 */ /* 0x000fe20000010189 */
[----:B------:R-:W-:Y:S01]  /*6720*/  FFMA.FTZ R4, -R136, R136, 1 ;  /* 0x3f80000088047423 */ /* 0x000fe20000010188 */
[----:B------:R-:W-:Y:S01]  /*6730*/  FMUL.FTZ R23, R216, R23 ;  /* 0x00000017d8177220 */ /* 0x000fe20000410000 */
[----:B------:R-:W-:Y:S01]  /*6740*/  FMUL.FTZ R0, R0, UR6 ;  /* 0x0000000600007c20 */ /* 0x000fe20008410000 */
[----:B------:R-:W-:Y:S01]  /*6750*/  F2FP.BF16.F32.PACK_AB R13, R13, R6 ;  /* 0x000000060d0d723e */ /* 0x000fe200000010ff */
[----:B------:R-:W-:Y:S01]  /*6760*/  FADD.FTZ R24, -R184, R24 ;  /* 0x00000018b8187221 */ /* 0x000fe20000010100 */
[----:B------:R-:W-:Y:S01]  /*6770*/  FFMA.FTZ R6, -R138, R138, 1 ;  /* 0x3f8000008a067423 */ /* 0x000fe2000001018a */
[----:B------:R-:W-:Y:S01]  /*6780*/  FMUL.FTZ R21, R21, R2 ;  /* 0x0000000215157220 */ /* 0x000fe20000410000 */
[----:B------:R-:W-:Y:S01]  /*6790*/  FADD.FTZ R31, -R183, R31 ;  /* 0x0000001fb71f7221 */ /* 0x000fe20000010100 */
[----:B------:R-:W-:Y:S01]  /*67a0*/  FMUL.FTZ R25, R223, R25 ;  /* 0x00000019df197220 */ /* 0x000fe20000410000 */
[----:B------:R-:W-:Y:S01]  /*67b0*/  FMUL.FTZ R22, R222, R26 ;  /* 0x0000001ade167220 */ /* 0x000fe20000410000 */
[----:B------:R-:W-:Y:S01]  /*67c0*/  FMUL.FTZ R5, R5, UR6 ;  /* 0x0000000605057c20 */ /* 0x000fe20008410000 */
[----:B------:R-:W-:Y:S01]  /*67d0*/  FMUL.FTZ R4, R4, UR6 ;  /* 0x0000000604047c20 */ /* 0x000fe20008410000 */
[----:B------:R-:W-:Y:S01]  /*67e0*/  FFMA.FTZ R2, -R130, R130, 1 ;  /* 0x3f80000082027423 */ /* 0x000fe20000010182 */
[----:B------:R-:W-:Y:S01]  /*67f0*/  F2FP.BF16.F32.PACK_AB R14, R14, R10 ;  /* 0x0000000a0e0e723e */ /* 0x000fe200000010ff */
[----:B------:R-:W-:Y:S01]  /*6800*/  FMUL.FTZ R10, R23, R0 ;  /* 0x00000000170a7220 */ /* 0x000fe20000410000 */
[----:B------:R-:W-:Y:S01]  /*6810*/  FMUL.FTZ R24, R224, R24 ;  /* 0x00000018e0187220 */ /* 0x000fe20000410000 */
[----:B------:R-:W-:Y:S01]  /*6820*/  F2FP.BF16.F32.PACK_AB R0, R9, R12 ;  /* 0x0000000c0900723e */ /* 0x000fe200000010ff */
[----:B------:R-:W-:Y:S01]  /*6830*/  FMUL.FTZ R6, R6, UR6 ;  /* 0x0000000606067c20 */ /* 0x000fe20008410000 */
[----:B------:R-:W-:Y:S01]  /*6840*/  F2FP.BF16.F32.PACK_AB R7, R7, R8 ;  /* 0x000000080707723e */ /* 0x000fe200000010ff */
[----:B------:R-:W-:Y:S01]  /*6850*/  FADD.FTZ R28, -R184, R28 ;  /* 0x0000001cb81c7221 */ /* 0x000fe20000010100 */
[----:B------:R-:W-:Y:S01]  /*6860*/  FMUL.FTZ R19, R225, R31 ;  /* 0x0000001fe1137220 */ /* 0x000fe20000410000 */
[----:B------:R-:W-:Y:S01]  /*6870*/  FMUL.FTZ R12, R25, R5 ;  /* 0x00000005190c7220 */ /* 0x000fe20000410000 */
[----:B------:R-:W-:Y:S01]  /*6880*/  FMUL.FTZ R22, R22, R4 ;  /* 0x0000000416167220 */ /* 0x000fe20000410000 */
[----:B------:R-:W-:Y:S01]  /*6890*/  FFMA.FTZ R8, -R133, R133, 1 ;  /* 0x3f80000085087423 */ /* 0x000fe20000010185 */
[----:B------:R-:W-:Y:S01]  /*68a0*/  FMUL.FTZ R2, R2, UR6 ;  /* 0x0000000602027c20 */ /* 0x000fe20008410000 */
[----:B------:R-:W-:Y:S01]  /*68b0*/  FADD.FTZ R29, -R184, R29 ;  /* 0x0000001db81d7221 */ /* 0x000fe20000010100 */
[----:B------:R-:W-:Y:S01]  /*68c0*/  FADD.FTZ R30, -R183, R30 ;  /* 0x0000001eb71e7221 */ /* 0x000fe20000010100 */
[----:B------:R-:W-:Y:S01]  /*68d0*/  FFMA.FTZ R5, -R132, R132, 1 ;  /* 0x3f80000084057423 */ /* 0x000fe20000010184 */
[----:B------:R-:W-:Y:S01]  /*68e0*/  FFMA.FTZ R4, -R131, R131, 1 ;  /* 0x3f80000083047423 */ /* 0x000fe20000010183 */
[----:B------:R-:W-:Y:S01]  /*68f0*/  FMUL.FTZ R9, R24, R6 ;  /* 0x0000000618097220 */ /* 0x000fe20000410000 */
[----:B------:R-:W-:Y:S01]  /*6900*/  FMUL.FTZ R18, R228, R28 ;  /* 0x0000001ce4127220 */ /* 0x000fe20000410000 */
[----:B------:R-:W-:Y:S01]  /*6910*/  FMUL.FTZ R8, R8, UR6 ;  /* 0x0000000608087c20 */ /* 0x000fe20008410000 */
[----:B------:R-:W-:Y:S01]  /*6920*/  FMUL.FTZ R19, R19, R2 ;  /* 0x0000000213137220 */ /* 0x000fe20000410000 */
[----:B------:R-:W-:Y:S01]  /*6930*/  FMUL.FTZ R29, R227, R29 ;  /* 0x0000001de31d7220 */ /* 0x000fe20000410000 */
[----:B------:R-:W-:Y:S01]  /*6940*/  FMUL.FTZ R20, R226, R30 ;  /* 0x0000001ee2147220 */ /* 0x000fe20000410000 */
[----:B------:R-:W-:Y:S01]  /*6950*/  FMUL.FTZ R5, R5, UR6 ;  /* 0x0000000605057c20 */ /* 0x000fe20008410000 */
[----:B------:R-:W-:Y:S01]  /*6960*/  FMUL.FTZ R4, R4, UR6 ;  /* 0x0000000604047c20 */ /* 0x000fe20008410000 */
[----:B------:R-:W-:Y:S01]  /*6970*/  FFMA.FTZ R2, -R188, R188, 1 ;  /* 0x3f800000bc027423 */ /* 0x000fe200000101bc */
[----:B------:R-:W-:Y:S01]  /*6980*/  FMUL.FTZ R18, R18, R8 ;  /* 0x0000000812127220 */ /* 0x000fe20000410000 */
[----:B------:R-:W-:Y:S01]  /*6990*/  F2FP.BF16.F32.PACK_AB R12, R12, R9 ;  /* 0x000000090c0c723e */ /* 0x000fe200000010ff */
[----:B------:R-:W-:Y:S01]  /*69a0*/  FMUL.FTZ R8, R29, R5 ;  /* 0x000000051d087220 */ /* 0x000fe20000410000 */
[----:B------:R-:W-:Y:S01]  /*69b0*/  FMUL.FTZ R20, R20, R4 ;  /* 0x0000000414147220 */ /* 0x000fe20000410000 */
[----:B------:R-:W-:Y:S01]  /*69c0*/  FMUL.FTZ R9, R2, UR6 ;  /* 0x0000000602097c20 */ /* 0x000fe20008410000 */
[C---:B------:R-:W-:Y:S01]  /*69d0*/  FADD.FTZ R32, -R185.reuse, R32 ;  /* 0x00000020b9207221 */ /* 0x040fe20000010100 */
[----:B------:R-:W-:Y:S01]  /*69e0*/  FADD.FTZ R33, -R185, R33 ;  /* 0x00000021b9217221 */ /* 0x000fe20000010100 */
[C---:B------:R-:W-:Y:S01]  /*69f0*/  FADD.FTZ R34, -R186.reuse, R34 ;  /* 0x00000022ba227221 */ /* 0x040fe20000010100 */
[----:B------:R-:W-:Y:S01]  /*6a00*/  FADD.FTZ R35, -R186, R35 ;  /* 0x00000023ba237221 */ /* 0x000fe20000010100 */
[----:B------:R-:W-:Y:S01]  /*6a10*/  FFMA.FTZ R5, -R139, R139, 1 ;  /* 0x3f8000008b057423 */ /* 0x000fe2000001018b */
        /* <DEDUP_REMOVED lines=9> */
[----:B------:R-:W-:Y:S01]  /*6ab0*/  FMUL.FTZ R10, R2, UR6 ;  /* 0x00000006020a7c20 */ /* 0x000fe20008410000 */
[----:B------:R-:W-:Y:S01]  /*6ac0*/  FMUL.FTZ R5, R32, R9 ;  /* 0x0000000920057220 */ /* 0x000fe20000410000 */
[----:B------:R-:W-:Y:S01]  /*6ad0*/  F2FP.BF16.F32.PACK_AB R9, R8, R18 ;  /* 0x000000120809723e */ /* 0x000fe200000010ff */
[----:B------:R-:W-:Y:S01]  /*6ae0*/  FMUL.FTZ R2, R33, R11 ;  /* 0x0000000b21027220 */ /* 0x000fe20000410000 */
[----:B------:R-:W-:Y:S01]  /*6af0*/  F2FP.BF16.F32.PACK_AB R11, R21, R22 ;  /* 0x00000016150b723e */ /* 0x000fe200000010ff */
[----:B------:R-:W-:Y:S01]  /*6b00*/  FMUL.FTZ R4, R34, R4 ;  /* 0x0000000422047220 */ /* 0x000fe20000410000 */
[----:B------:R-:W-:Y:S01]  /*6b10*/  F2FP.BF16.F32.PACK_AB R8, R19, R20 ;  /* 0x000000141308723e */ /* 0x000fe200000010ff */
[----:B------:R-:W-:Y:S01]  /*6b20*/  FMUL.FTZ R10, R35, R10 ;  /* 0x0000000a230a7220 */ /* 0x000fe20000410000 */
[----:B------:R-:W-:Y:S04]  /*6b30*/  F2FP.BF16.F32.PACK_AB R2, R2, R5 ;  /* 0x000000050202723e */ /* 0x000fe800000010ff */
[----:B------:R-:W-:Y:S01]  /*6b40*/  F2FP.BF16.F32.PACK_AB R10, R10, R4 ;  /* 0x000000040a0a723e */ /* 0x000fe200000010ff */
[----:B------:R-:W-:Y:S06]  /*6b50*/  @!P2 BRA `(.L_x_1169) ;  /* 0x000000000084a947 */ /* 0x000fec0003800000 */
        /* <DEDUP_REMOVED lines=33> */
.L_x_1169:
[----:B------:R-:W-:Y:S01]  /*6d70*/  STS [R197+0xa000], R109 ;  /* 0x00a0006dc5007388 */ /* 0x000fe20000000800 */
[----:B------:R-:W-:Y:S01]  /*6d80*/  IMAD.SHL.U32 R100, R181, 0x2, RZ ;  /* 0x00000002b5647824 */ /* 0x000fe200078e00ff */
[----:B------:R-:W-:Y:S02]  /*6d90*/  LEA R114, R243, UR4, 0x1 ;  /* 0x00000004f3727c11 */ /* 0x000fe4000f8e08ff */
[----:B------:R-:W-:Y:S04]  /*6da0*/  STS [R197+0xa400], R108 ;  /* 0x00a4006cc5007388 */ /* 0x000fe80000000800 */
[----:B------:R-:W-:Y:S04]  /*6db0*/  STS [R198+0xa000], R13 ;  /* 0x00a0000dc6007388 */ /* 0x000fe80000000800 */
[----:B------:R1:W-:Y:S04]  /*6dc0*/  STS [R198+0xa400], R0 ;  /* 0x00a40000c6007388 */ /* 0x0003e80000000800 */
[----:B------:R-:W-:Y:S04]  /*6dd0*/  STS [R197+0xb000], R17 ;  /* 0x00b00011c5007388 */ /* 0x000fe80000000800 */
[----:B------:R-:W-:Y:S04]  /*6de0*/  STS [R197+0xb400], R16 ;  /* 0x00b40010c5007388 */ /* 0x000fe80000000800 */
[----:B------:R-:W-:Y:S04]  /*6df0*/  STS [R198+0xb000], R15 ;  /* 0x00b0000fc6007388 */ /* 0x000fe80000000800 */
[----:B------:R-:W-:Y:S04]  /*6e00*/  STS [R198+0xb400], R14 ;  /* 0x00b4000ec6007388 */ /* 0x000fe80000000800 */
[----:B------:R-:W-:Y:S04]  /*6e10*/  STS [R196+0xa000], R7 ;  /* 0x00a00007c4007388 */ /* 0x000fe80000000800 */
[----:B------:R-:W-:Y:S01]  /*6e20*/  STS [R196+0xa400], R6 ;  /* 0x00a40006c4007388 */ /* 0x000fe20000000800 */
[----:B-1----:R-:W-:Y:S03]  /*6e30*/  IMAD.U32 R0, RZ, RZ, UR4 ;  /* 0x00000004ff007e24 */ /* 0x002fe6000f8e00ff */
[----:B------:R1:W-:Y:S02]  /*6e40*/  STS [R195+0xa000], R2 ;  /* 0x00a00002c3007388 */ /* 0x0003e40000000800 */
[----:B------:R-:W-:Y:S02]  /*6e50*/  IADD3 R0, R100, 0x4000, R0 ;  /* 0x0000400064007810 */ /* 0x000fe40007ffe000 */
[----:B------:R-:W-:Y:S04]  /*6e60*/  STS [R195+0xa400], R10 ;  /* 0x00a4000ac3007388 */ /* 0x000fe80000000800 */
[----:B------:R-:W-:Y:S04]  /*6e70*/  STS [R196+0xb000], R12 ;  /* 0x00b0000cc4007388 */ /* 0x000fe80000000800 */
[----:B------:R-:W-:Y:S04]  /*6e80*/  STS [R196+0xb400], R11 ;  /* 0x00b4000bc4007388 */ /* 0x000fe80000000800 */
[----:B------:R-:W-:Y:S04]  /*6e90*/  STS [R195+0xb000], R9 ;  /* 0x00b00009c3007388 */ /* 0x000fe80000000800 */
[----:B------:R-:W-:Y:S01]  /*6ea0*/  STS [R195+0xb400], R8 ;  /* 0x00b40008c3007388 */ /* 0x000fe20000000800 */
[----:B------:R-:W-:Y:S01]  /*6eb0*/  BAR.SYNC.DEFER_BLOCKING 0x0 ;  /* 0x0000000000007b1d */ /* 0x000fe20000010000 */
[C---:B-1----:R-:W-:Y:S01]  /*6ec0*/  IADD3 R2, R0.reuse, 0x40, RZ ;  /* 0x0000004000027810 */ /* 0x042fe20007ffe0ff */
[----:B------:R-:W-:Y:S04]  /*6ed0*/  @P1 VIADD R2, R0, 0xffffffc0 ;  /* 0xffffffc000021836 */ /* 0x000fe80000000000 */
        /* <DEDUP_REMOVED lines=74> */
.L_x_1170:
[----:B------:R-:W-:Y:S01]  /*7380*/  LDSM.16.M88.4 R16, [R174] ;  /* 0x00000000ae10783b */ /* 0x000fe20000000200 */
[----:B------:R-:W-:Y:S01]  /*7390*/  VIADD R2, R100, UR5 ;  /* 0x0000000564027c36 */ /* 0x000fe20008000000 */
[C---:B------:R-:W-:Y:S01]  /*73a0*/  LEA R190, P0, R237.reuse, R210, 0x2 ;  /* 0x000000d2edbe7211 */ /* 0x040fe200078010ff */
[--C-:B------:R-:W-:Y:S01]  /*73b0*/  IMAD.IADD R112, R174, 0x1, R128.reuse ;  /* 0x00000001ae707824 */ /* 0x100fe200078e0280 */
[----:B------:R-:W2:Y:S01]  /*73c0*/  LDSM.16.MT88.4 R8, [R0+0x2000] ;  /* 0x002000000008783b */ /* 0x000ea20000004200 */
[----:B------:R-:W-:Y:S01]  /*73d0*/  IMAD.IADD R2, R2, 0x1, R128 ;  /* 0x0000000102027824 */ /* 0x000fe200078e0280 */
[----:B------:R-:W-:Y:S01]  /*73e0*/  LEA.HI.X.SX32 R189, R237, R211, 0x2, P0 ;  /* 0x000000d3edbd7211 */ /* 0x000fe200000f16ff */
[----:B------:R-:W-:Y:S01]  /*73f0*/  IMAD.IADD R113, R128, 0x1, R175 ;  /* 0x0000000180717824 */ /* 0x000fe200078e02af */
[----:B------:R-:W-:Y:S01]  /*7400*/  LDSM.16.M88.4 R24, [R175] ;  /* 0x00000000af18783b */ /* 0x000fe20000000200 */
[----:B------:R-:W-:Y:S02]  /*7410*/  ULOP3.LUT UR9, UR8, 0x1, URZ, 0xc0, !UPT ;  /* 0x0000000108097892 */ /* 0x000fe4000f8ec03f */
[----:B------:R-:W-:Y:S01]  /*7420*/  UISETP.GT.AND UP2, UPT, UR8, UR35, UPT ;  /* 0x000000230800728c */ /* 0x000fe2000bf44270 */
        /* <DEDUP_REMOVED lines=313> */
.L_x_1172:
        /* <DEDUP_REMOVED lines=23> */
.L_x_1173:
        /* <DEDUP_REMOVED lines=48> */
.L_x_1175:
[----:B------:R-:W-:Y:S05]  /*8c30*/  BSYNC B0 ;  /* 0x0000000000007941 */ /* 0x000fea0003800000 */
.L_x_1174:
        /* <DEDUP_REMOVED lines=14> */
.L_x_1177:
[----:B------:R-:W-:Y:S05]  /*8d20*/  BSYNC B0 ;  /* 0x0000000000007941 */ /* 0x000fea0003800000 */
.L_x_1176:
        /* <DEDUP_REMOVED lines=15> */
.L_x_1179:
[----:B------:R-:W-:Y:S05]  /*8e20*/  BSYNC B0 ;  /* 0x0000000000007941 */ /* 0x000fea0003800000 */
.L_x_1178:
        /* <DEDUP_REMOVED lines=15> */
.L_x_1181:
[----:B------:R-:W-:Y:S05]  /*8f20*/  BSYNC B0 ;  /* 0x0000000000007941 */ /* 0x000fea0003800000 */
.L_x_1180:
        /* <DEDUP_REMOVED lines=27> */
.L_x_1183:
[----:B------:R-:W-:Y:S05]  /*90e0*/  BSYNC B0 ;  /* 0x0000000000007941 */ /* 0x000fea0003800000 */
.L_x_1182:
        /* <DEDUP_REMOVED lines=14> */
.L_x_1185:
[----:B------:R-:W-:Y:S05]  /*91d0*/  BSYNC B0 ;  /* 0x0000000000007941 */ /* 0x000fea0003800000 */
.L_x_1184:
        /* <DEDUP_REMOVED lines=14> */
.L_x_1187:
[----:B------:R-:W-:Y:S05]  /*92c0*/  BSYNC B0 ;  /* 0x0000000000007941 */ /* 0x000fea0003800000 */
.L_x_1186:
        /* <DEDUP_REMOVED lines=12> */
[----:B------:R1:W-:Y:S02]  /*9390*/  STG.E.128 desc[UR14][R4.64], R32 ;  /* 0x0000002004007986 */ /* 0x0003e4000c101d0e */
.L_x_1142:
[----:B------:R-:W-:Y:S05]  /*93a0*/  BSYNC B1 ;  /* 0x0000000000017941 */ /* 0x000fea0003800000 */
.L_x_1120:
[----:B------:R-:W-:Y:S01]  /*93b0*/  R2UR UR7, R252 ;  /* 0x00000000fc0772ca */ /* 0x000fe200000e0000 */
[----:B------:R-:W-:Y:S02]  /*93c0*/  ULDC UR6, c[0x0][0xc] ;  /* 0x0000030000067ab9 */ /* 0x000fe40000000800 */
[----:B------:R-:W-:-:S10]  /*93d0*/  UIADD3 UR22, UR6, UR22, URZ ;  /* 0x0000001606167290 */ /* 0x000fd4000fffe03f */
[----:B------:R-:W-:-:S06]  /*93e0*/  UISETP.GE.AND UP0, UPT, UR22, UR7, UPT ;  /* 0x000000071600728c */ /* 0x000fcc000bf06270 */
[----:B------:R-:W-:-:S13]  /*93f0*/  PLOP3.LUT P0, PT, PT, PT, UP0, 0x80, 0x0 ;  /* 0x000000000000781c */ /* 0x000fda0003f0f008 */
[----:B------:R-:W-:Y:S05]  /*9400*/  @P0 BRA `(.L_x_1188) ;  /* 0x0000000000040947 */ /* 0x000fea0003800000 */
[----:B------:R-:W-:Y:S05]  /*9410*/  BRA `(.L_x_1189) ;  /* 0xffffff7400647947 */ /* 0x000fea000383ffff */
.L_x_1188:
[----:B------:R-:W-:Y:S05]  /*9420*/  EXIT ;  /* 0x000000000000794d */ /* 0x000fea0003800000 */
.L_x_1190:
        /* <DEDUP_REMOVED lines=13> */
.L_x_2475:


//--------------------- .text._ZN5flash44flash_bwd_dq_dk_dv_loop_seqk_parallel_kernelI23Flash_bwd_kernel_traitsILi64ELi64ELi128ELi8ELi2ELi4ELi4ELb1ELb0EN7cutlass10bfloat16_tE19Flash_kernel_traitsILi64ELi64ELi128ELi8ES3_EELb1ELb0ELb0ELb0ELb1ELb1ELb0EEEvNS_16Flash_bwd_paramsE --------------------------
	.section	.text._ZN5flash44flash_bwd_dq_dk_dv_loop_seqk_parallel_kernelI23Flash_bwd_kernel_traitsILi64ELi64ELi128ELi8ELi2ELi4ELi4ELb1ELb0EN7cutlass10bfloat16_tE19Flash_kernel_traitsILi64ELi64ELi128ELi8ES3_EELb1ELb0ELb0ELb0ELb1ELb1ELb0EEEvNS_16Flash_bwd_paramsE,"ax",@progbits
	.align	128
        .global         _ZN5flash44flash_bwd_dq_dk_dv_loop_seqk_parallel_kernelI23Flash_bwd_kernel_traitsILi64ELi64ELi128ELi8ELi2ELi4ELi4ELb1ELb0EN7cutlass10bfloat16_tE19Flash_kernel_traitsILi64ELi64ELi128ELi8ES3_EELb1ELb0ELb0ELb0ELb1ELb1ELb0EEEvNS_16Flash_bwd_paramsE
        .type           _ZN5flash44flash_bwd_dq_dk_dv_loop_seqk_parallel_kernelI23Flash_bwd_kernel_traitsILi64ELi64ELi128ELi8ELi2ELi4ELi4ELb1ELb0EN7cutlass10bfloat16_tE19Flash_kernel_traitsILi64ELi64ELi128ELi8ES3_EELb1ELb0ELb0ELb0ELb1ELb1ELb0EEEvNS_16Flash_bwd_paramsE,@function
        .size           _ZN5flash44flash_bwd_dq_dk_dv_loop_seqk_parallel_kernelI23Flash_bwd_kernel_traitsILi64ELi64ELi128ELi8ELi2ELi4ELi4ELb1ELb0EN7cutlass10bfloat16_tE19Flash_kernel_traitsILi64ELi64ELi128ELi8ES3_EELb1ELb0ELb0ELb0ELb1ELb1ELb0EEEvNS_16Flash_bwd_paramsE,(.L_x_2476 - _ZN5flash44flash_bwd_dq_dk_dv_loop_seqk_parallel_kernelI23Flash_bwd_kernel_traitsILi64ELi64ELi128ELi8ELi2ELi4ELi4ELb1ELb0EN7cutlass10bfloat16_tE19Flash_kernel_traitsILi64ELi64ELi128ELi8ES3_EELb1ELb0ELb0ELb0ELb1ELb1ELb0EEEvNS_16Flash_bwd_paramsE)
        .other          _ZN5flash44flash_bwd_dq_dk_dv_loop_seqk_parallel_kernelI23Flash_bwd_kernel_traitsILi64ELi64ELi128ELi8ELi2ELi4ELi4ELb1ELb0EN7cutlass10bfloat16_tE19Flash_kernel_traitsILi64ELi64ELi128ELi8ES3_EELb1ELb0ELb0ELb0ELb1ELb1ELb0EEEvNS_16Flash_bwd_paramsE,@"STO_CUDA_ENTRY STV_DEFAULT"
_ZN5flash44flash_bwd_dq_dk_dv_loop_seqk_parallel_kernelI23Flash_bwd_kernel_traitsILi64ELi64ELi128ELi8ELi2ELi4ELi4ELb1ELb0EN7cutlass10bfloat16_tE19Flash_kernel_traitsILi64ELi64ELi128ELi8ES3_EELb1ELb0ELb0ELb0ELb1ELb1ELb0EEEvNS_16Flash_bwd_paramsE:
.text._ZN5flash44flash_bwd_dq_dk_dv_loop_seqk_parallel_kernelI23Flash_bwd_kernel_traitsILi64ELi64ELi128ELi8ELi2ELi4ELi4ELb1ELb0EN7cutlass10bfloat16_tE19Flash_kernel_traitsILi64ELi64ELi128ELi8ES3_EELb1ELb0ELb0ELb0ELb1ELb1ELb0EEEvNS_16Flash_bwd_paramsE:
        /* <DEDUP_REMOVED lines=29> */
[CC--:B------:R-:W-:Y:S01]  /*01d0*/  LEA.HI R184, R3.reuse, R12.reuse, RZ, 0x5 ;  /* 0x0000000c03b87211 */ /* 0x0c0fe200078f28ff */
[----:B------:R-:W-:Y:S01]  /*01e0*/  UIMAD.WIDE UR40, UR18, 0x80, URZ ;  /* 0x00000080122878a5 */ /* 0x000fe2000f8e023f */
[----:B------:R-:W-:Y:S01]  /*01f0*/  LEA.HI R13, R3, R12, RZ, 0x3 ;  /* 0x0000000c030d7211 */ /* 0x000fe200078f18ff */
[----:B----4-:R-:W-:Y:S01]  /*0200*/  USHF.R.S32.HI UR26, URZ, 0x1f, UR20 ;  /* 0x0000001f3f1a7899 */ /* 0x010fe20008011414 */
[----:B------:R-:W-:-:S02]  /*0210*/  LOP3.LUT R7, R5, 0x7ffffffc, RZ, 0xc0, !PT ;  /* 0x7ffffffc05077812 */ /* 0x000fc400078ec0ff */
[--C-:B------:R-:W-:Y:S02]  /*0220*/  SHF.R.S32.HI R2, RZ, 0x2, R5.reuse ;  /* 0x00000002ff027819 */ /* 0x100fe40000011405 */
[----:B------:R-:W-:Y:S01]  /*0230*/  SHF.R.S32.HI R5, RZ, 0x1f, R5 ;  /* 0x0000001fff057819 */ /* 0x000fe20000011405 */
[----:B------:R-:W-:Y:S01]  /*0240*/  IMAD.IADD R7, R12, 0x1, -R7 ;  /* 0x000000010c077824 */ /* 0x000fe200078e0a07 */
[--C-:B------:R-:W-:Y:S01]  /*0250*/  SHF.R.S32.HI R15, RZ, 0x5, R184.reuse ;  /* 0x00000005ff0f7819 */ /* 0x100fe200000114b8 */
[----:B-----5:R-:W-:Y:S01]  /*0260*/  USHF.R.S32.HI UR25, URZ, 0x1f, UR17 ;  /* 0x0000001f3f197899 */ /* 0x020fe20008011411 */
[----:B------:R-:W-:Y:S01]  /*0270*/  SHF.R.S32.HI R4, RZ, 0x1f, R184 ;  /* 0x0000001fff047819 */ /* 0x000fe200000114b8 */
[----:B------:R-:W-:Y:S01]  /*0280*/  IMAD.SHL.U32 R7, R7, 0x2, RZ ;  /* 0x0000000207077824 */ /* 0x000fe200078e00ff */
[----:B------:R-:W-:Y:S02]  /*0290*/  LOP3.LUT R11, R13, 0xfffffff8, RZ, 0xc0, !PT ;  /* 0xfffffff80d0b7812 */ /* 0x000fe400078ec0ff */
[----:B------:R-:W-:-:S02]  /*02a0*/  LOP3.LUT R9, R184, 0xffffffe0, RZ, 0xc0, !PT ;  /* 0xffffffe0b8097812 */ /* 0x000fc400078ec0ff */
[----:B------:R-:W-:Y:S01]  /*02b0*/  LEA.HI R5, R5, R2, RZ, 0x3 ;  /* 0x0000000205057211 */ /* 0x000fe200078f18ff */
[C---:B------:R-:W-:Y:S01]  /*02c0*/  IMAD.IADD R6, R12.reuse, 0x1, -R11 ;  /* 0x000000010c067824 */ /* 0x040fe200078e0a0b */
[-C--:B------:R-:W-:Y:S01]  /*02d0*/  LEA.HI R0, R3, R12.reuse, RZ, 0x4 ;  /* 0x0000000c03007211 */ /* 0x080fe200078f20ff */
[----:B------:R-:W-:Y:S01]  /*02e0*/  IMAD.IADD R9, R12, 0x1, -R9 ;  /* 0x000000010c097824 */ /* 0x000fe200078e0a09 */
[----:B------:R-:W-:Y:S01]  /*02f0*/  LEA.HI R4, R4, R15, RZ, 0x2 ;  /* 0x0000000f04047211 */ /* 0x000fe200078f10ff */
[----:B------:R-:W-:Y:S01]  /*0300*/  IMAD.SHL.U32 R188, R6, 0x8, RZ ;  /* 0x0000000806bc7824 */ /* 0x000fe200078e00ff */
[----:B------:R-:W-:Y:S01]  /*0310*/  LOP3.LUT R5, R5, 0xfffffff8, RZ, 0xc0, !PT ;  /* 0xfffffff805057812 */ /* 0x000fe200078ec0ff */
[----:B-1----:R-:W-:Y:S01]  /*0320*/  USHF.R.S32.HI UR24, URZ, 0x1f, UR16 ;  /* 0x0000001f3f187899 */ /* 0x002fe20008011410 */
[----:B------:R-:W-:Y:S02]  /*0330*/  SHF.R.S32.HI R11, RZ, 0x4, R0 ;  /* 0x00000004ff0b7819 */ /* 0x000fe40000011400 */
[----:B------:R-:W-:Y:S01]  /*0340*/  LOP3.LUT R4, R4, 0xfffffffc, RZ, 0xc0, !PT ;  /* 0xfffffffc04047812 */ /* 0x000fe200078ec0ff */
[----:B------:R-:W-:Y:S01]  /*0350*/  IMAD.IADD R5, R2, 0x1, -R5 ;  /* 0x0000000102057824 */ /* 0x000fe200078e0a05 */
[----:B------:R-:W-:-:S02]  /*0360*/  LEA.HI R185, R3, R12, RZ, 0x6 ;  /* 0x0000000c03b97211 */ /* 0x000fc400078f30ff */
[----:B------:R-:W-:Y:S01]  /*0370*/  LEA.HI R8, R3, R12, RZ, 0x7 ;  /* 0x0000000c03087211 */ /* 0x000fe200078f38ff */
[----:B------:R-:W-:Y:S01]  /*0380*/  IMAD.IADD R4, R15, 0x1, -R4 ;  /* 0x000000010f047824 */ /* 0x000fe200078e0a04 */
[C---:B------:R-:W-:Y:S02]  /*0390*/  LOP3.LUT R3, R0.reuse, 0xfffffff0, RZ, 0xc0, !PT ;  /* 0xfffffff000037812 */ /* 0x040fe400078ec0ff */
[----:B------:R-:W-:Y:S02]  /*03a0*/  LEA.HI R0, R0, R11, RZ, 0x1 ;  /* 0x0000000b00007211 */ /* 0x000fe400078f08ff */
[----:B------:R-:W-:Y:S01]  /*03b0*/  LOP3.LUT P4, RZ, R6, 0x2, RZ, 0xc0, !PT ;  /* 0x0000000206ff7812 */ /* 0x000fe2000788c0ff */
[----:B------:R-:W-:Y:S01]  /*03c0*/  IMAD.IADD R12, R12, 0x1, -R3 ;  /* 0x000000010c0c7824 */ /* 0x000fe200078e0a03 */
[----:B------:R-:W-:Y:S02]  /*03d0*/  SHF.R.S32.HI R2, RZ, 0x1f, R9 ;  /* 0x0000001fff027819 */ /* 0x000fe40000011409 */
[C---:B------:R-:W-:Y:S01]  /*03e0*/  LOP3.LUT P3, RZ, R6.reuse, 0x4, RZ, 0xc0, !PT ;  /* 0x0000000406ff7812 */ /* 0x040fe2000786c0ff */
[----:B------:R-:W-:Y:S01]  /*03f0*/  IMAD.SHL.U32 R6, R6, 0x40, RZ ;  /* 0x0000004006067824 */ /* 0x000fe200078e00ff */
[----:B------:R-:W-:-:S02]  /*0400*/  SHF.R.S32.HI R186, RZ, 0x3, R13 ;  /* 0x00000003ffba7819 */ /* 0x000fc4000001140d */
[----:B------:R-:W-:Y:S02]  /*0410*/  LOP3.LUT R0, R0, 0xfffffffe, RZ, 0xc0, !PT ;  /* 0xfffffffe00007812 */ /* 0x000fe400078ec0ff */
[----:B------:R-:W-:Y:S01]  /*0420*/  LEA.HI R2, R2, R9, RZ, 0x2 ;  /* 0x0000000902027211 */ /* 0x000fe200078f10ff */
[----:B------:R-:W-:Y:S01]  /*0430*/  IMAD.SHL.U32 R9, R4, 0x10, RZ ;  /* 0x0000001004097824 */ /* 0x000fe200078e00ff */
[----:B------:R-:W-:Y:S01]  /*0440*/  LOP3.LUT R6, R6, 0x1c0, RZ, 0xc0, !PT ;  /* 0x000001c006067812 */ /* 0x000fe200078ec0ff */
[----:B------:R-:W-:Y:S01]  /*0450*/  IMAD.SHL.U32 R3, R186, 0x40, RZ ;  /* 0x00000040ba037824 */ /* 0x000fe200078e00ff */
[----:B------:R-:W-:Y:S01]  /*0460*/  SHF.R.S32.HI R185, RZ, 0x6, R185 ;  /* 0x00000006ffb97819 */ /* 0x000fe200000114b9 */
[----:B------:R-:W-:Y:S01]  /*0470*/  IMAD.IADD R0, R11, 0x1, -R0 ;  /* 0x000000010b007824 */ /* 0x000fe200078e0a00 */
[C---:B------:R-:W-:Y:S02]  /*0480*/  LOP3.LUT R176, R6.reuse, 0x30, R9, 0xf8, !PT ;  /* 0x0000003006b07812 */ /* 0x040fe400078ef809 */
[----:B------:R-:W-:Y:S01]  /*0490*/  LOP3.LUT R10, R6, 0x8, R13, 0xf8, !PT ;  /* 0x00000008060a7812 */ /* 0x000fe200078ef80d */
[C---:B------:R-:W-:Y:S01]  /*04a0*/  IMAD.SHL.U32 R178, R0.reuse, 0x10, RZ ;  /* 0x0000001000b27824 */ /* 0x040fe200078e00ff */
[----:B------:R-:W-:Y:S01]  /*04b0*/  SHF.R.U32.HI R9, RZ, 0x3, R6 ;  /* 0x00000003ff097819 */ /* 0x000fe20000011606 */
[C---:B------:R-:W-:Y:S01]  /*04c0*/  IMAD.SHL.U32 R6, R0.reuse, 0x200, RZ ;  /* 0x0000020000067824 */ /* 0x040fe200078e00ff */
[----:B------:R-:W-:Y:S01]  /*04d0*/  LOP3.LUT R3, R3, 0x1c0, RZ, 0xc0, !PT ;  /* 0x000001c003037812 */ /* 0x000fe200078ec0ff */
[----:B------:R-:W-:Y:S01]  /*04e0*/  IMAD.SHL.U32 R0, R0, 0x8, RZ ;  /* 0x0000000800007824 */ /* 0x000fe200078e00ff */
[----:B------:R-:W-:Y:S01]  /*04f0*/  LOP3.LUT R171, R10, R9, RZ, 0x3c, !PT ;  /* 0x000000090aab7212 */ /* 0x000fe200078e3cff */
[----:B------:R-:W-:Y:S01]  /*0500*/  IMAD R10, R185, 0x800, R6 ;  /* 0x00000800b90a7824 */ /* 0x000fe200078e0206 */
[----:B------:R-:W-:-:S02]  /*0510*/  LOP3.LUT R11, R5, 0x1, RZ, 0xc0, !PT ;  /* 0x00000001050b7812 */ /* 0x000fc400078ec0ff */
[----:B------:R-:W-:Y:S01]  /*0520*/  SHF.R.U32.HI R190, RZ, 0x3, R3 ;  /* 0x00000003ffbe7819 */ /* 0x000fe20000011603 */
[----:B------:R-:W-:Y:S01]  /*0530*/  IMAD.IADD R171, R10, 0x1, R171 ;  /* 0x000000010aab7824 */ /* 0x000fe200078e02ab */
[----:B------:R-:W-:Y:S01]  /*0540*/  LOP3.LUT R3, R3, 0x38, R188, 0xf8, !PT ;  /* 0x0000003803037812 */ /* 0x000fe200078ef8bc */
[----:B------:R-:W-:Y:S01]  /*0550*/  IMAD.SHL.U32 R10, R5, 0x40, RZ ;  /* 0x00000040050a7824 */ /* 0x000fe200078e00ff */
[----:B------:R-:W-:Y:S02]  /*0560*/  ISETP.NE.U32.AND P0, PT, R11, 0x1, PT ;  /* 0x000000010b00780c */ /* 0x000fe40003f05070 */
[----:B------:R-:W-:Y:S02]  /*0570*/  LEA.HI R184, R184, R15, RZ, 0x1 ;  /* 0x0000000fb8b87211 */ /* 0x000fe400078f08ff */
[----:B------:R-:W-:Y:S02]  /*0580*/  LOP3.LUT R190, R3, R190, RZ, 0x3c, !PT ;  /* 0x000000be03be7212 */ /* 0x000fe400078e3cff */
[----:B------:R-:W-:-:S02]  /*0590*/  SHF.R.S32.HI R3, RZ, 0x1f, R12 ;  /* 0x0000001fff037819 */ /* 0x000fc4000001140c */
[----:B------:R-:W-:Y:S01]  /*05a0*/  SHF.R.S32.HI R8, RZ, 0x7, R8 ;  /* 0x00000007ff087819 */ /* 0x000fe20000011408 */
[----:B------:R-:W-:Y:S01]  /*05b0*/  IMAD R190, R185, 0x200, R190 ;  /* 0x00000200b9be7824 */ /* 0x000fe200078e02be */
[----:B------:R-:W-:Y:S01]  /*05c0*/  R2P PR, R5, 0x6 ;  /* 0x0000000605007804 */ /* 0x000fe20000000000 */
[----:B------:R-:W-:Y:S01]  /*05d0*/  IMAD.SHL.U32 R5, R185, 0x20, RZ ;  /* 0x00000020b9057824 */ /* 0x000fe200078e00ff */
[----:B------:R-:W-:Y:S01]  /*05e0*/  LOP3.LUT R184, R184, 0xfffffffe, RZ, 0xc0, !PT ;  /* 0xfffffffeb8b87812 */ /* 0x000fe200078ec0ff */
[----:B------:R-:W-:Y:S01]  /*05f0*/  IMAD.SHL.U32 R191, R8, 0x8, RZ ;  /* 0x0000000808bf7824 */ /* 0x000fe200078e00ff */
[----:B------:R-:W-:Y:S01]  /*0600*/  LOP3.LUT R10, R10, 0x1c0, RZ, 0xc0, !PT ;  /* 0x000001c00a0a7812 */ /* 0x000fe200078ec0ff */
[----:B------:R-:W-:Y:S01]  /*0610*/  IMAD R11, R8, 0x1000, R7 ;  /* 0x00001000080b7824 */ /* 0x000fe200078e0207 */
[----:B------:R-:W-:Y:S01]  /*0620*/  LEA.HI R3, R3, R12, RZ, 0x3 ;  /* 0x0000000c03037211 */ /* 0x000fe200078f18ff */
[----:B------:R-:W-:Y:S01]  /*0630*/  IMAD.IADD R184, R15, 0x1, -R184 ;  /* 0x000000010fb87824 */ /* 0x000fe200078e0ab8 */
[----:B------:R-:W-:-:S02]  /*0640*/  LOP3.LUT R5, R10, 0x20, R5, 0xf8, !PT ;  /* 0x000000200a057812 */ /* 0x000fc400078ef805 */
[----:B------:R-:W-:Y:S01]  /*0650*/  SHF.R.U32.HI R8, RZ, 0x3, R10 ;  /* 0x00000003ff087819 */ /* 0x000fe2000001160a */
[----:B------:R-:W-:Y:S01]  /*0660*/  IMAD R192, R184, 0x400, R11 ;  /* 0x00000400b8c07824 */ /* 0x000fe200078e020b */
[C---:B------:R-:W-:Y:S01]  /*0670*/  LOP3.LUT R183, R3.reuse, 0xfffffff8, RZ, 0xc0, !PT ;  /* 0xfffffff803b77812 */ /* 0x040fe200078ec0ff */
[----:B------:R-:W-:Y:S01]  /*0680*/  IMAD.SHL.U32 R3, R3, 0x40, RZ ;  /* 0x0000004003037824 */ /* 0x000fe200078e00ff */
[----:B------:R-:W-:Y:S02]  /*0690*/  LOP3.LUT R5, R5, R8, RZ, 0x3c, !PT ;  /* 0x0000000805057212 */ /* 0x000fe400078e3cff */
[----:B------:R-:W-:Y:S01]  /*06a0*/  LOP3.LUT R191, R191, 0x8, RZ, 0xc0, !PT ;  /* 0x00000008bfbf7812 */ /* 0x000fe200078ec0ff */
[----:B------:R-:W-:Y:S01]  /*06b0*/  IMAD.IADD R183, R12, 0x1, -R183 ;  /* 0x000000010cb77824 */ /* 0x000fe200078e0ab7 */
[----:B------:R-:W-:Y:S01]  /*06c0*/  LOP3.LUT R176, R176, 0x8, R13, 0xf8, !PT ;  /* 0x00000008b0b07812 */ /* 0x000fe200078ef80d */
[----:B------:R-:W-:Y:S01]  /*06d0*/  IMAD.IADD R192, R5, 0x1, R192 ;  /* 0x0000000105c07824 */ /* 0x000fe200078e02c0 */
[----:B------:R-:W-:Y:S01]  /*06e0*/  LOP3.LUT R178, R191, 0x10, R178, 0xf8, !PT ;  /* 0x00000010bfb27812 */ /* 0x000fe200078ef8b2 */
[----:B------:R-:W-:Y:S01]  /*06f0*/  IMAD.SHL.U32 R5, R183, 0x40, RZ ;  /* 0x00000040b7057824 */ /* 0x000fe200078e00ff */
[----:B------:R-:W-:-:S02]  /*0700*/  LOP3.LUT R3, R3, 0xfffffe00, RZ, 0xc0, !PT ;  /* 0xfffffe0003037812 */ /* 0x000fc400078ec0ff */
[----:B------:R-:W-:Y:S02]  /*0710*/  LOP3.LUT R191, R8, R10, R191, 0x1e, !PT ;  /* 0x0000000a08bf7212 */ /* 0x000fe400078e1ebf */
[----:B------:R-:W-:Y:S02]  /*0720*/  LOP3.LUT R5, R5, 0x1c0, RZ, 0xc0, !PT ;  /* 0x000001c005057812 */ /* 0x000fe400078ec0ff */
[----:B------:R-:W-:Y:S01]  /*0730*/  LOP3.LUT R176, R6, R176, R9, 0xf6, !PT ;  /* 0x000000b006b07212 */ /* 0x000fe200078ef609 */
[C---:B------:R-:W-:Y:S01]  /*0740*/  IMAD R6, R4.reuse, 0x400, R7 ;  /* 0x0000040004067824 */ /* 0x040fe200078e0207 */
[----:B------:R-:W-:Y:S01]  /*0750*/  SHF.R.U32.HI R177, RZ, 0x3, R5 ;  /* 0x00000003ffb17819 */ /* 0x000fe20000011605 */
[----:B------:R-:W-:Y:S01]  /*0760*/  IMAD R4, R4, 0x400, R3 ;  /* 0x0000040004047824 */ /* 0x000fe200078e0203 */
[----:B------:R-:W-:Y:S01]  /*0770*/  LOP3.LUT R0, R5, 0x8, R0, 0xf8, !PT ;  /* 0x0000000805007812 */ /* 0x000fe200078ef800 */
[----:B------:R-:W-:Y:S01]  /*0780*/  IMAD.IADD R191, R6, 0x1, R191 ;  /* 0x0000000106bf7824 */ /* 0x000fe200078e02bf */
[----:B------:R-:W-:-:S02]  /*0790*/  LOP3.LUT R178, R177, R178, R5, 0x1e, !PT ;  /* 0x000000b2b1b27212 */ /* 0x000fc400078e1e05 */
[----:B------:R-:W-:Y:S01]  /*07a0*/  LOP3.LUT R177, R0, R177, RZ, 0x3c, !PT ;  /* 0x000000b100b17212 */ /* 0x000fe200078e3cff */
[----:B------:R-:W-:Y:S01]  /*07b0*/  IMAD R0, R184, 0x400, R3 ;  /* 0x00000400b8007824 */ /* 0x000fe200078e0203 */
[----:B------:R-:W-:Y:S02]  /*07c0*/  SEL R168, R200, 0xffffffe0, !P4 ;  /* 0xffffffe0c8a87807 */ /* 0x000fe40006000000 */
[----:B------:R-:W-:Y:S01]  /*07d0*/  LEA R191, R191, UR6, 0x1 ;  /* 0x00000006bfbf7c11 */ /* 0x000fe2000f8e08ff */
[----:B------:R-:W-:Y:S01]  /*07e0*/  IMAD.IADD R179, R0, 0x1, R177 ;  /* 0x0000000100b37824 */ /* 0x000fe200078e02b1 */
[----:B------:R-:W-:Y:S01]  /*07f0*/  LEA R171, R171, UR5, 0x1 ;  /* 0x00000005abab7c11 */ /* 0x000fe2000f8e08ff */
[----:B------:R-:W-:Y:S01]  /*0800*/  IMAD.MOV.U32 R0, RZ, RZ, 0x40 ;  /* 0x00000040ff007424 */ /* 0x000fe200078e00ff */
[----:B------:R-:W-:Y:S01]  /*0810*/  SEL R200, R200, 0xffffffe0, !P1 ;  /* 0xffffffe0c8c87807 */ /* 0x000fe20004800000 */
[----:B------:R-:W-:Y:S01]  /*0820*/  IMAD.IADD R177, R177, 0x1, R4 ;  /* 0x00000001b1b17824 */ /* 0x000fe200078e0204 */
[----:B------:R-:W-:Y:S01]  /*0830*/  LEA R192, R192, UR5, 0x1 ;  /* 0x00000005c0c07c11 */ /* 0x000fe2000f8e08ff */
[C---:B------:R-:W-:Y:S01]  /*0840*/  VIADD R193, R191.reuse, 0x40 ;  /* 0x00000040bfc17836 */ /* 0x040fe20000000000 */
[----:B------:R-:W-:Y:S01]  /*0850*/  SEL R0, R0, 0xffffffc0, !P3 ;  /* 0xffffffc000007807 */ /* 0x000fe20005800000 */
[----:B------:R-:W-:Y:S01]  /*0860*/  @P2 VIADD R193, R191, 0xffffffc0 ;  /* 0xffffffc0bfc12836 */ /* 0x000fe20000000000 */
[----:B------:R-:W-:Y:S01]  /*0870*/  SEL R207, R207, 0x10, !P0 ;  /* 0x00000010cfcf7807 */ /* 0x000fe20004000000 */
[----:B------:R-:W-:Y:S01]  /*0880*/  IMAD.IADD R196, R192, 0x1, R200 ;  /* 0x00000001c0c47824 */ /* 0x000fe200078e02c8 */
[----:B------:R-:W-:Y:S01]  /*0890*/  SHF.R.S32.HI R187, RZ, 0x2, R2 ;  /* 0x00000002ffbb7819 */ /* 0x000fe20000011402 */
[--C-:B------:R-:W-:Y:S01]  /*08a0*/  IMAD.IADD R169, R0, 0x1, R171.reuse ;  /* 0x0000000100a97824 */ /* 0x100fe200078e02ab */
[----:B------:R-:W-:Y:S01]  /*08b0*/  LOP3.LUT R178, R178, R3, RZ, 0xfc, !PT ;  /* 0x00000003b2b27212 */ /* 0x000fe200078efcff */
[----:B------:R-:W-:Y:S01]  /*08c0*/  IMAD.IADD R170, R168, 0x1, R171 ;  /* 0x00000001a8aa7824 */ /* 0x000fe200078e02ab */
[----:B------:R-:W-:Y:S01]  /*08d0*/  LEA R176, R176, UR5, 0x1 ;  /* 0x00000005b0b07c11 */ /* 0x000fe2000f8e08ff */
[----:B------:R-:W-:Y:S01]  /*08e0*/  VIADD R194, R191, 0x420 ;  /* 0x00000420bfc27836 */ /* 0x000fe20000000000 */
[----:B------:R-:W-:Y:S01]  /*08f0*/  LEA R177, R177, UR4, 0x1 ;  /* 0x00000004b1b17c11 */ /* 0x000fe2000f8e08ff */
[----:B------:R-:W-:-:S02]  /*0900*/  IMAD.IADD R197, R192, 0x1, R207 ;  /* 0x00000001c0c57824 */ /* 0x000fc400078e02cf */
[----:B------:R-:W-:Y:S02]  /*0910*/  IMAD.IADD R195, R200, 0x1, R191 ;  /* 0x00000001c8c37824 */ /* 0x000fe400078e02bf */
[----:B------:R-:W-:Y:S02]  /*0920*/  IMAD R187, R184, 0x10, R187 ;  /* 0x00000010b8bb7824 */ /* 0x000fe400078e02bb */
[----:B------:R-:W-:Y:S02]  /*0930*/  IMAD.IADD R168, R168, 0x1, R169 ;  /* 0x00000001a8a87824 */ /* 0x000fe400078e02a9 */
[----:B------:R-:W-:Y:S02]  /*0940*/  @P1 VIADD R194, R191, 0x3e0 ;  /* 0x000003e0bfc21836 */ /* 0x000fe40000000000 */
[----:B------:R-:W-:Y:S02]  /*0950*/  IMAD.IADD R207, R207, 0x1, R196 ;  /* 0x00000001cfcf7824 */ /* 0x000fe400078e02c4 */
[----:B------:R-:W-:-:S07]  /*0960*/  IMAD.IADD R200, R200, 0x1, R193 ;  /* 0x00000001c8c87824 */ /* 0x000fce00078e02c1 */
.L_x_1199:
        /* <DEDUP_REMOVED lines=70> */
[-C--:B------:R-:W-:Y:S01]  /*0dd0*/  @!P1 IADD3 R6, R6, -R5.reuse, RZ ;  /* 0x8000000506069210 */ /* 0x080fe20007ffe0ff */
[----:B------:R-:W-:Y:S01]  /*0de0*/  @!P1 VIADD R11, R11, 0x1 ;  /* 0x000000010b0b9836 */ /* 0x000fe20000000000 */
[----:B------:R-:W-:Y:S02]  /*0df0*/  ISETP.NE.AND P1, PT, RZ, UR7, PT ;  /* 0x00000007ff007c0c */ /* 0x000fe4000bf25270 */
[----:B------:R-:W-:Y:S02]  /*0e00*/  ISETP.GE.U32.AND P3, PT, R6, R5, PT ;  /* 0x000000050600720c */ /* 0x000fe40003f66070 */
[----:B------:R-:W-:Y:S01]  /*0e10*/  LOP3.LUT R5, R0, UR20, RZ, 0x3c, !PT ;  /* 0x0000001400057c12 */ /* 0x000fe2000f8e3cff */
[----:B-1----:R-:W-:-:S03]  /*0e20*/  IMAD.WIDE.U32 R8, R4, R2, RZ ;  /* 0x0000000204087225 */ /* 0x002fc600078e00ff */
[----:B------:R-:W-:Y:S01]  /*0e30*/  ISETP.GE.AND P0, PT, R5, RZ, PT ;  /* 0x000000ff0500720c */ /* 0x000fe20003f06270 */
[----:B------:R-:W-:Y:S01]  /*0e40*/  IMAD R3, R4, R3, R9 ;  /* 0x0000000304037224 */ /* 0x000fe200078e0209 */
[----:B------:R-:W-:-:S05]  /*0e50*/  SEL R8, R8, RZ, P1 ;  /* 0x000000ff08087207 */ /* 0x000fca0000800000 */
[----:B------:R-:W-:-:S06]  /*0e60*/  @P3 VIADD R11, R11, 0x1 ;  /* 0x000000010b0b3836 */ /* 0x000fcc0000000000 */
        /* <DEDUP_REMOVED lines=14> */
.L_x_1192:
[----:B------:R-:W-:Y:S01]  /*0f50*/  UIMAD UR37, UR18, UR31, UR20 ;  /* 0x0000001f122572a4 */ /* 0x000fe2000f8e0214 */
[----:B------:R-:W-:-:S03]  /*0f60*/  ULDC UR29, c[0x0][0x2d4] ;  /* 0x0000b500001d7ab9 */ /* 0x000fc60000000800 */
[----:B------:R-:W-:-:S12]  /*0f70*/  UIMAD UR37, UR37, UR29, URZ ;  /* 0x0000001d252572a4 */ /* 0x000fd8000f8e023f */
.L_x_1193:
[----:B------:R-:W1:Y:S01]  /*0f80*/  LDC.64 R4, c[0x0][0x238] ;  /* 0x00008e00ff047b82 */ /* 0x000e620000000a00 */
[----:B------:R-:W-:Y:S01]  /*0f90*/  SHF.R.S32.HI R9, RZ, 0x1f, R186 ;  /* 0x0000001fff097819 */ /* 0x000fe200000114ba */
[----:B------:R-:W-:Y:S01]  /*0fa0*/  ULDC.64 UR10, c[0x0][0x250] ;  /* 0x00009400000a7ab9 */ /* 0x000fe20000000a00 */
[----:B------:R-:W-:Y:S01]  /*0fb0*/  SHF.R.S32.HI R189, RZ, 0x1f, R188 ;  /* 0x0000001fffbd7819 */ /* 0x000fe200000114bc */
[----:B------:R-:W-:Y:S01]  /*0fc0*/  IMAD.WIDE.U32 R12, R186, UR10, RZ ;  /* 0x0000000aba0c7c25 */ /* 0x000fe2000f8e00ff */
[----:B------:R-:W-:Y:S01]  /*0fd0*/  UIADD3 UR28, UP0, UR28, UR8, URZ ;  /* 0x000000081c1c7290 */ /* 0x000fe2000ff1e03f */
[----:B------:R-:W-:Y:S01]  /*0fe0*/  LEA R206, R190, UR5, 0x1 ;  /* 0x00000005bece7c11 */ /* 0x000fe2000f8e08ff */
[----:B------:R-:W-:Y:S01]  /*0ff0*/  ULDC.64 UR6, c[0x0][0x248] ;  /* 0x0000920000067ab9 */ /* 0x000fe20000000a00 */
[----:B------:R-:W2:Y:S01]  /*1000*/  LDC.64 R2, c[0x0][0x418] ;  /* 0x00010600ff027b82 */ /* 0x000ea20000000a00 */
[----:B------:R-:W-:Y:S01]  /*1010*/  IMAD R7, R9, UR10, RZ ;  /* 0x0000000a09077c24 */ /* 0x000fe2000f8e02ff */
[----:B------:R-:W-:Y:S01]  /*1020*/  ULDC.64 UR8, c[0x0][0x268] ;  /* 0x00009a0000087ab9 */ /* 0x000fe20000000a00 */
[----:B------:R-:W-:Y:S01]  /*1030*/  UIADD3.X UR4, UR45, UR4, URZ, UP0, !UPT ;  /* 0x000000042d047290 */ /* 0x000fe200087fe43f */
[----:B------:R-:W-:Y:S01]  /*1040*/  IMAD.WIDE.U32 R20, R186, UR6, RZ ;  /* 0x00000006ba147c25 */ /* 0x000fe2000f8e00ff */
[----:B------:R-:W-:-:S02]  /*1050*/  USHF.L.U32 UR46, UR10, 0x6, URZ ;  /* 0x000000060a2e7899 */ /* 0x000fc4000800063f */
[----:B------:R-:W-:Y:S01]  /*1060*/  UIMAD UR45, UR4, UR10, URZ ;  /* 0x0000000a042d72a4 */ /* 0x000fe2000f8e023f */
[----:B------:R-:W-:Y:S01]  /*1070*/  IMAD R6, R186, UR11, R7 ;  /* 0x0000000bba067c24 */ /* 0x000fe2000f8e0207 */
[----:B------:R-:W-:Y:S01]  /*1080*/  ULEA.HI.SX32 UR44, UR44, 0xffffffff, 0x1a ;  /* 0xffffffff2c2c7891 */ /* 0x000fe2000f8fd23f */
[----:B------:R-:W-:Y:S01]  /*1090*/  VIADD R205, R190, 0x1000 ;  /* 0x00001000becd7836 */ /* 0x000fe20000000000 */
[----:B------:R-:W-:Y:S01]  /*10a0*/  UIMAD UR45, UR28, UR11, UR45 ;  /* 0x0000000b1c2d72a4 */ /* 0x000fe2000f8e022d */
[----:B------:R-:W-:Y:S01]  /*10b0*/  IMAD.IADD R13, R13, 0x1, R6 ;  /* 0x000000010d0d7824 */ /* 0x000fe200078e0206 */
[----:B------:R-:W-:Y:S01]  /*10c0*/  UIADD3 UR38, UR42, UR38, URZ ;  /* 0x000000262a267290 */ /* 0x000fe2000fffe03f */
[----:B------:R-:W3:Y:S01]  /*10d0*/  LDC.64 R6, c[0x0][0x230] ;  /* 0x00008c00ff067b82 */ /* 0x000ee20000000a00 */
[C---:B-1----:R-:W-:Y:S02]  /*10e0*/  IMAD R14, R4.reuse, UR27, RZ ;  /* 0x0000001b040e7c24 */ /* 0x042fe4000f8e02ff */
[----:B------:R-:W-:-:S04]  /*10f0*/  IMAD.WIDE.U32 R18, R4, UR18, R188 ;  /* 0x0000001204127c25 */ /* 0x000fc8000f8e00bc */
[----:B------:R-:W-:Y:S02]  /*1100*/  IMAD R5, R5, UR18, R14 ;  /* 0x0000001205057c24 */ /* 0x000fe4000f8e020e */
[----:B--2---:R-:W-:Y:S02]  /*1110*/  IMAD R16, R2, UR27, RZ ;  /* 0x0000001b02107c24 */ /* 0x004fe4000f8e02ff */
[----:B------:R-:W-:Y:S02]  /*1120*/  IMAD.U32 R14, RZ, RZ, UR10 ;  /* 0x0000000aff0e7e24 */ /* 0x000fe4000f8e00ff */
[----:B------:R-:W-:Y:S02]  /*1130*/  IMAD.IADD R19, R19, 0x1, R5 ;  /* 0x0000000113137824 */ /* 0x000fe400078e0205 */
[----:B------:R-:W-:Y:S02]  /*1140*/  IMAD R4, R10, UR8, RZ ;  /* 0x000000080a047c24 */ /* 0x000fe4000f8e02ff */
[----:B------:R-:W-:-:S02]  /*1150*/  IMAD R16, R3, UR18, R16 ;  /* 0x0000001203107c24 */ /* 0x000fc4000f8e0210 */
[----:B------:R-:W-:-:S04]  /*1160*/  IMAD.WIDE.U32 R14, R14, UR28, R12 ;  /* 0x0000001c0e0e7c25 */ /* 0x000fc8000f8e000c */
[C---:B------:R-:W-:Y:S02]  /*1170*/  IMAD R3, R11.reuse, UR9, R4 ;  /* 0x000000090b037c24 */ /* 0x040fe4000f8e0204 */
[----:B------:R-:W-:Y:S01]  /*1180*/  IMAD.WIDE.U32 R18, R11, UR8, R18 ;  /* 0x000000080b127c25 */ /* 0x000fe2000f8e0012 */
[----:B------:R-:W-:-:S03]  /*1190*/  ULDC.64 UR8, c[0x0][0x220] ;  /* 0x0000880000087ab9 */ /* 0x000fc60000000a00 */
[----:B------:R-:W-:-:S04]  /*11a0*/  IMAD.WIDE.U32 R4, R2, UR18, R188 ;  /* 0x0000001202047c25 */ /* 0x000fc8000f8e00bc */
[----:B------:R-:W-:Y:S01]  /*11b0*/  IMAD.IADD R2, R19, 0x1, R3 ;  /* 0x0000000113027824 */ /* 0x000fe200078e0203 */
[----:B------:R-:W-:Y:S01]  /*11c0*/  IADD3 R3, P0, R18, R14, RZ ;  /* 0x0000000e12037210 */ /* 0x000fe20007f1e0ff */
[----:B------:R-:W-:Y:S02]  /*11d0*/  IMAD R13, R9, UR6, RZ ;  /* 0x00000006090d7c24 */ /* 0x000fe4000f8e02ff */
[----:B------:R-:W-:Y:S01]  /*11e0*/  IMAD.IADD R17, R5, 0x1, R16 ;  /* 0x0000000105117824 */ /* 0x000fe200078e0210 */
[----:B------:R-:W-:Y:S01]  /*11f0*/  IADD3.X R2, R2, UR45, R15, P0, !PT ;  /* 0x0000002d02027c10 */ /* 0x000fe200087fe40f */
[----:B------:R-:W-:Y:S01]  /*1200*/  IMAD R12, R186, UR7, R13 ;  /* 0x00000007ba0c7c24 */ /* 0x000fe2000f8e020d */
[----:B------:R-:W-:Y:S01]  /*1210*/  @P1 BAR.SYNC.DEFER_BLOCKING 0x0 ;  /* 0x0000000000001b1d */ /* 0x000fe20000010000 */
[----:B------:R-:W-:Y:S01]  /*1220*/  LEA R18, P0, R3, UR8, 0x1 ;  /* 0x0000000803127c11 */ /* 0x000fe2000f8008ff */
[----:B------:R-:W-:Y:S01]  /*1230*/  IMAD.MOV.U32 R16, RZ, RZ, R4 ;  /* 0x000000ffff107224 */ /* 0x000fe200078e0004 */
[----:B------:R-:W-:Y:S01]  /*1240*/  USHF.L.U64.HI UR45, UR10, 0x6, UR11 ;  /* 0x000000060a2d7899 */ /* 0x000fe2000801020b */
[----:B------:R-:W-:Y:S01]  /*1250*/  IMAD.IADD R21, R21, 0x1, R12 ;  /* 0x0000000115157824 */ /* 0x000fe200078e020c */
[----:B------:R-:W-:-:S03]  /*1260*/  LEA.HI.X R19, R3, UR9, R2, 0x1, P0 ;  /* 0x0000000903137c11 */ /* 0x000fc600080f0c02 */
[----:B------:R-:W1:Y:S01]  /*1270*/  LDC.64 R4, c[0x0][0x240] ;  /* 0x00009000ff047b82 */ /* 0x000e620000000a00 */
[C---:B---3--:R-:W-:Y:S01]  /*1280*/  IMAD R12, R6.reuse, UR27, RZ ;  /* 0x0000001b060c7c24 */ /* 0x048fe2000f8e02ff */
[----:B------:R-:W-:Y:S01]  /*1290*/  ULDC.64 UR8, c[0x0][0x260] ;  /* 0x0000980000087ab9 */ /* 0x000fe20000000a00 */
[----:B------:R-:W-:Y:S01]  /*12a0*/  IMAD.WIDE.U32 R26, R6, UR18, R188 ;  /* 0x00000012061a7c25 */ /* 0x000fe2000f8e00bc */
[----:B------:R-:W-:Y:S01]  /*12b0*/  IADD3 R13, P1, R186, UR42, RZ ;  /* 0x0000002aba0d7c10 */ /* 0x000fe2000ff3e0ff */
[----:B------:R-:W-:Y:S02]  /*12c0*/  ULDC.64 UR10, c[0x0][0x258] ;  /* 0x00009600000a7ab9 */ /* 0x000fe40000000a00 */
[----:B------:R-:W-:Y:S01]  /*12d0*/  IMAD R12, R7, UR18, R12 ;  /* 0x00000012070c7c24 */ /* 0x000fe2000f8e020c */
[----:B------:R-:W2:Y:S01]  /*12e0*/  LDC.64 R2, c[0x0][0x420] ;  /* 0x00010800ff027b82 */ /* 0x000ea20000000a00 */
[----:B------:R-:W-:Y:S02]  /*12f0*/  IMAD.U32 R14, RZ, RZ, UR6 ;  /* 0x00000006ff0e7e24 */ /* 0x000fe4000f8e00ff */
[----:B------:R-:W-:-:S02]  /*1300*/  IMAD.IADD R27, R27, 0x1, R12 ;  /* 0x000000011b1b7824 */ /* 0x000fc400078e020c */
[----:B------:R-:W-:Y:S01]  /*1310*/  IMAD.WIDE.U32 R14, R14, UR28, R20 ;  /* 0x0000001c0e0e7c25 */ /* 0x000fe2000f8e0014 */
[----:B------:R-:W-:Y:S02]  /*1320*/  IADD3 R20, P0, R18, UR46, RZ ;  /* 0x0000002e12147c10 */ /* 0x000fe4000ff1e0ff */
[----:B------:R-:W3:Y:S01]  /*1330*/  LDC.64 R6, c[0x0][0x228] ;  /* 0x00008a00ff067b82 */ /* 0x000ee20000000a00 */
[----:B------:R-:W-:Y:S01]  /*1340*/  IMAD R10, R10, UR8, RZ ;  /* 0x000000080a0a7c24 */ /* 0x000fe2000f8e02ff */
[----:B------:R-:W-:Y:S01]  /*1350*/  @!PT LDS RZ, [RZ] ;  /* 0x00000000fffff984 */ /* 0x000fe20000000800 */
[----:B------:R-:W-:Y:S01]  /*1360*/  @!PT LDS RZ, [RZ] ;  /* 0x00000000fffff984 */ /* 0x000fe20000000800 */
[----:B------:R-:W-:Y:S01]  /*1370*/  @!PT LDS RZ, [RZ] ;  /* 0x00000000fffff984 */ /* 0x000fe20000000800 */
[----:B------:R4:W-:Y:S01]  /*1380*/  LDGSTS.E.BYPASS.LTC128B.128 [R206+0xa000], desc[UR22][R18.64] ;  /* 0x0a00000012ce7fae */ /* 0x0009e2000b901d56 */
[----:B------:R-:W-:Y:S01]  /*1390*/  IADD3.X R21, R19, UR45, RZ, P0, !PT ;  /* 0x0000002d13157c10 */ /* 0x000fe200087fe4ff */
[----:B------:R-:W-:Y:S01]  /*13a0*/  IMAD.WIDE.U32 R26, R11, UR8, R26 ;  /* 0x000000080b1a7c25 */ /* 0x000fe2000f8e001a */
[----:B------:R-:W-:Y:S01]  /*13b0*/  UIMAD UR8, UR4, UR6, URZ ;  /* 0x00000006040872a4 */ /* 0x000fe2000f8e023f */
[----:B------:R-:W-:Y:S02]  /*13c0*/  IADD3 R22, P0, R20, UR46, RZ ;  /* 0x0000002e14167c10 */ /* 0x000fe4000ff1e0ff */
[----:B-1----:R-:W-:Y:S01]  /*13d0*/  IMAD.WIDE.U32 R24, R13, R4, R188 ;  /* 0x000000040d187225 */ /* 0x002fe200078e00bc */
[----:B------:R-:W-:Y:S01]  /*13e0*/  UIMAD UR8, UR28, UR7, UR8 ;  /* 0x000000071c0872a4 */ /* 0x000fe2000f8e0208 */
[----:B------:R-:W-:Y:S01]  /*13f0*/  IADD3.X R23, R21, UR45, RZ, P0, !PT ;  /* 0x0000002d15177c10 */ /* 0x000fe200087fe4ff */
[----:B------:R-:W-:Y:S04]  /*1400*/  LDGSTS.E.BYPASS.LTC128B.128 [R206+0xb000], desc[UR22][R20.64] ;  /* 0x0b00000014ce7fae */ /* 0x000fe8000b901d56 */
[----:B------:R-:W-:Y:S01]  /*1410*/  LDGSTS.E.BYPASS.LTC128B.128 [R206+0xc000], desc[UR22][R22.64] ;  /* 0x0c00000016ce7fae */ /* 0x000fe2000b901d56 */
[----:B--2---:R-:W-:Y:S01]  /*1420*/  IMAD.WIDE.U32 R16, R13, R2, R16 ;  /* 0x000000020d107225 */ /* 0x004fe200078e0010 */
[----:B----4-:R-:W-:-:S03]  /*1430*/  IADD3.X R19, R9, UR43, RZ, P1, !PT ;  /* 0x0000002b09137c10 */ /* 0x010fc60008ffe4ff */
[----:B------:R-:W-:Y:S02]  /*1440*/  IMAD R9, R11, UR9, R10 ;  /* 0x000000090b097c24 */ /* 0x000fe4000f8e020a */
[----:B------:R-:W-:Y:S02]  /*1450*/  IMAD R10, R19, R4, RZ ;  /* 0x00000004130a7224 */ /* 0x000fe400078e02ff */
[----:B------:R-:W-:Y:S01]  /*1460*/  IMAD.IADD R11, R27, 0x1, R9 ;  /* 0x000000011b0b7824 */ /* 0x000fe200078e0209 */
[----:B------:R-:W-:Y:S01]  /*1470*/  IADD3 R9, P0, R26, R14, RZ ;  /* 0x0000000e1a097210 */ /* 0x000fe20007f1e0ff */
[----:B------:R-:W-:Y:S02]  /*1480*/  IMAD R12, R19, R2, RZ ;  /* 0x00000002130c7224 */ /* 0x000fe400078e02ff */
[----:B------:R-:W-:Y:S01]  /*1490*/  IMAD R10, R13, R5, R10 ;  /* 0x000000050d0a7224 */ /* 0x000fe200078e020a */
[----:B------:R-:W-:Y:S01]  /*14a0*/  IADD3.X R14, R11, UR8, R15, P0, !PT ;  /* 0x000000080b0e7c10 */ /* 0x000fe200087fe40f */
[----:B------:R-:W-:Y:S01]  /*14b0*/  IMAD R12, R13, R3, R12 ;  /* 0x000000030d0c7224 */ /* 0x000fe200078e020c */
[----:B------:R-:W-:Y:S01]  /*14c0*/  ULDC.64 UR8, c[0x0][0x428] ;  /* 0x00010a0000087ab9 */ /* 0x000fe20000000a00 */
[----:B------:R-:W-:Y:S01]  /*14d0*/  IMAD.IADD R25, R25, 0x1, R10 ;  /* 0x0000000119197824 */ /* 0x000fe200078e020a */
[----:B------:R-:W-:Y:S01]  /*14e0*/  UIMAD UR47, UR26, UR8, URZ ;  /* 0x000000081a2f72a4 */ /* 0x000fe2000f8e023f */
[----:B---3--:R-:W-:-:S02]  /*14f0*/  IMAD R10, R6, UR27, RZ ;  /* 0x0000001b060a7c24 */ /* 0x008fc4000f8e02ff */
[----:B------:R-:W-:Y:S01]  /*1500*/  IMAD.IADD R17, R17, 0x1, R12 ;  /* 0x0000000111117824 */ /* 0x000fe200078e020c */
[----:B------:R-:W-:Y:S01]  /*1510*/  UIMAD UR47, UR20, UR9, UR47 ;  /* 0x00000009142f72a4 */ /* 0x000fe2000f8e022f */
[----:B------:R-:W-:Y:S02]  /*1520*/  IMAD.U32 R11, RZ, RZ, UR8 ;  /* 0x00000008ff0b7e24 */ /* 0x000fe4000f8e00ff */
[----:B------:R-:W-:Y:S01]  /*1530*/  IMAD R7, R7, UR18, R10 ;  /* 0x0000001207077c24 */ /* 0x000fe2000f8e020a */
[----:B------:R-:W-:Y:S01]  /*1540*/  ULDC.64 UR8, c[0x0][0x3e0] ;  /* 0x0000f80000087ab9 */ /* 0x000fe20000000a00 */
[----:B------:R-:W-:-:S04]  /*1550*/  IMAD.WIDE.U32 R24, R6, UR18, R24 ;  /* 0x0000001206187c25 */ /* 0x000fc8000f8e0018 */
[----:B------:R-:W-:-:S04]  /*1560*/  IMAD.WIDE.U32 R16, R11, UR20, R16 ;  /* 0x000000140b107c25 */ /* 0x000fc8000f8e0010 */
[----:B------:R-:W-:Y:S01]  /*1570*/  IMAD.IADD R25, R25, 0x1, R7 ;  /* 0x0000000119197824 */ /* 0x000fe200078e0207 */
[----:B------:R-:W-:Y:S01]  /*1580*/  LEA R212, P0, R16, UR8, 0x1 ;  /* 0x0000000810d47c11 */ /* 0x000fe2000f8008ff */
[----:B------:R-:W-:Y:S01]  /*1590*/  VIADD R7, R17, UR47 ;  /* 0x0000002f11077c36 */ /* 0x000fe20008000000 */
[----:B------:R-:W-:Y:S01]  /*15a0*/  UIMAD UR47, UR26, UR10, URZ ;  /* 0x0000000a1a2f72a4 */ /* 0x000fe2000f8e023f */
[----:B------:R-:W-:-:S03]  /*15b0*/  IMAD.U32 R6, RZ, RZ, UR10 ;  /* 0x0000000aff067e24 */ /* 0x000fc6000f8e00ff */
[----:B------:R-:W-:Y:S01]  /*15c0*/  UIMAD UR47, UR20, UR11, UR47 ;  /* 0x0000000b142f72a4 */ /* 0x000fe2000f8e022f */
[----:B------:R-:W-:Y:S01]  /*15d0*/  LEA.HI.X R213, R16, UR9, R7, 0x1, P0 ;  /* 0x0000000910d57c11 */ /* 0x000fe200080f0c07 */
[----:B------:R-:W-:Y:S01]  /*15e0*/  IMAD.WIDE.U32 R10, R6, UR20, R24 ;  /* 0x00000014060a7c25 */ /* 0x000fe2000f8e0018 */
[----:B------:R-:W-:Y:S01]  /*15f0*/  IADD3 R16, P0, R22, UR46, RZ ;  /* 0x0000002e16107c10 */ /* 0x000fe2000ff1e0ff */
[----:B------:R-:W-:Y:S01]  /*1600*/  ULDC.64 UR10, c[0x0][0x210] ;  /* 0x00008400000a7ab9 */ /* 0x000fe20000000a00 */
[----:B------:R-:W-:Y:S01]  /*1610*/  ULDC.64 UR8, c[0x0][0x218] ;  /* 0x0000860000087ab9 */ /* 0x000fe20000000a00 */
[----:B------:R-:W-:Y:S01]  /*1620*/  VIADD R6, R11, UR47 ;  /* 0x0000002f0b067c36 */ /* 0x000fe20008000000 */
[----:B------:R-:W-:Y:S01]  /*1630*/  IADD3.X R17, R23, UR45, RZ, P0, !PT ;  /* 0x0000002d17117c10 */ /* 0x000fe200087fe4ff */
[----:B------:R-:W-:Y:S01]  /*1640*/  ULEA.HI UR45, UR44, UR44, URZ, 0x1 ;  /* 0x0000002c2c2d7291 */ /* 0x000fe2000f8f083f */
[C---:B------:R-:W-:Y:S02]  /*1650*/  LEA R214, P1, R10.reuse, UR10, 0x1 ;  /* 0x0000000a0ad67c11 */ /* 0x040fe4000f8208ff */
[C---:B------:R-:W-:Y:S01]  /*1660*/  LEA R12, P0, R9.reuse, UR8, 0x1 ;  /* 0x00000008090c7c11 */ /* 0x040fe2000f8008ff */
[----:B------:R-:W-:Y:S01]  /*1670*/  USHF.L.U32 UR8, UR6, 0x6, URZ ;  /* 0x0000000606087899 */ /* 0x000fe2000800063f */
[----:B------:R-:W-:Y:S01]  /*1680*/  LEA.HI.X R215, R10, UR11, R6, 0x1, P1 ;  /* 0x0000000b0ad77c11 */ /* 0x000fe200088f0c06 */
[----:B------:R-:W-:Y:S01]  /*1690*/  USHF.L.U64.HI UR6, UR6, 0x6, UR7 ;  /* 0x0000000606067899 */ /* 0x000fe20008010207 */
[----:B------:R-:W-:Y:S01]  /*16a0*/  LEA.HI.X R13, R9, UR9, R14, 0x1, P0 ;  /* 0x00000009090d7c11 */ /* 0x000fe200080f0c0e */
[----:B------:R-:W-:Y:S01]  /*16b0*/  ULOP3.LUT UR9, UR45, 0xfffffffe, URZ, 0xc0, !UPT ;  /* 0xfffffffe2d097892 */ /* 0x000fe2000f8ec03f */
[----:B------:R-:W-:Y:S01]  /*16c0*/  LEA R14, P1, R2, R212, 0x6 ;  /* 0x000000d4020e7211 */ /* 0x000fe200078230ff */
[----:B------:R-:W-:Y:S01]  /*16d0*/  ULDC.64 UR10, c[0x0][0x2b0] ;  /* 0x0000ac00000a7ab9 */ /* 0x000fe20000000a00 */
[----:B------:R-:W-:Y:S01]  /*16e0*/  LEA R6, P0, R4, R214, 0x6 ;  /* 0x000000d604067211 */ /* 0x000fe200078030ff */
[----:B------:R-:W-:Y:S01]  /*16f0*/  UIADD3 UR9, UR44, -UR9, URZ ;  /* 0x800000092c097290 */ /* 0x000fe2000fffe03f */
[----:B------:R-:W-:Y:S01]  /*1700*/  LEA.HI.X R15, R2, R213, R3, 0x6, P1 ;  /* 0x000000d5020f7211 */ /* 0x000fe200008f3403 */
[----:B------:R-:W-:Y:S01]  /*1710*/  UIMAD.WIDE UR10, UR38, 0x4, UR10 ;  /* 0x00000004260a78a5 */ /* 0x000fe2000f8e020a */
[----:B------:R-:W1:Y:S01]  /*1720*/  S2R R3, SR_TID.X ;  /* 0x0000000000037919 */ /* 0x000e620000002100 */
[----:B------:R-:W-:Y:S01]  /*1730*/  UISETP.NE.AND UP0, UPT, UR9, 0x1, UPT ;  /* 0x000000010900788c */ /* 0x000fe2000bf05270 */
[----:B------:R-:W-:Y:S01]  /*1740*/  LEA.HI.X R7, R4, R215, R5, 0x6, P0 ;  /* 0x000000d704077211 */ /* 0x000fe200000f3405 */
[----:B------:R-:W-:Y:S01]  /*1750*/  IMAD.MOV.U32 R2, RZ, RZ, 0x4 ;  /* 0x00000004ff027424 */ /* 0x000fe200078e00ff */
[----:B------:R-:W-:Y:S01]  /*1760*/  IADD3 R4, P0, R12, UR8, RZ ;  /* 0x000000080c047c10 */ /* 0x000fe2000ff1e0ff */
[----:B------:R2:W-:Y:S02]  /*1770*/  LDGSTS.E.BYPASS.LTC128B.128 [R206+0xd000], desc[UR22][R16.64] ;  /* 0x0d00000010ce7fae */ /* 0x0005e4000b901d56 */
[----:B------:R-:W-:-:S02]  /*1780*/  PLOP3.LUT P2, PT, PT, PT, UP0, 0x80, 0x0 ;  /* 0x000000000000781c */ /* 0x000fc40003f4f008 */
[----:B------:R-:W0:Y:S01]  /*1790*/  LDGDEPBAR ;  /* 0x00000000000079af */ /* 0x000e220000000000 */
[----:B------:R-:W-:Y:S02]  /*17a0*/  IADD3.X R5, R13, UR6, RZ, P0, !PT ;  /* 0x000000060d057c10 */ /* 0x000fe400087fe4ff */
[----:B------:R-:W-:Y:S01]  /*17b0*/  SEL R205, R205, R190, !P2 ;  /* 0x000000becdcd7207 */ /* 0x000fe20005000000 */
[----:B------:R-:W-:Y:S01]  /*17c0*/  LDGSTS.E.BYPASS.LTC128B.128 [R206+0x4000], desc[UR22][R212.64] ;  /* 0x04000000d4ce7fae */ /* 0x000fe2000b901d56 */
[----:B------:R-:W-:Y:S02]  /*17d0*/  IADD3 R10, P0, R4, UR8, RZ ;  /* 0x00000008040a7c10 */ /* 0x000fe4000ff1e0ff */
[----:B------:R-:W-:Y:S01]  /*17e0*/  LEA R205, R205, UR5, 0x1 ;  /* 0x00000005cdcd7c11 */ /* 0x000fe2000f8e08ff */
[----:B------:R3:W-:Y:S01]  /*17f0*/  LDGSTS.E.BYPASS.LTC128B.128 [R206+0x5000], desc[UR22][R14.64] ;  /* 0x050000000ece7fae */ /* 0x0007e2000b901d56 */
[----:B------:R-:W-:-:S03]  /*1800*/  IADD3.X R11, R5, UR6, RZ, P0, !PT ;  /* 0x00000006050b7c10 */ /* 0x000fc600087fe4ff */
[----:B------:R-:W-:Y:S04]  /*1810*/  LDGSTS.E.BYPASS.LTC128B.128 [R205], desc[UR22][R214.64] ;  /* 0x00000000d6cd7fae */ /* 0x000fe8000b901d56 */
[----:B------:R-:W-:Y:S04]  /*1820*/  LDGSTS.E.BYPASS.LTC128B.128 [R205+0x1000], desc[UR22][R6.64] ;  /* 0x0100000006cd7fae */ /* 0x000fe8000b901d56 */
[----:B------:R-:W-:Y:S01]  /*1830*/  LDGSTS.E.BYPASS.LTC128B.128 [R206+0x6000], desc[UR22][R12.64] ;  /* 0x060000000cce7fae */ /* 0x000fe2000b901d56 */
[----:B--2---:R-:W-:-:S03]  /*1840*/  IADD3 R16, P0, R10, UR8, RZ ;  /* 0x000000080a107c10 */ /* 0x004fc6000ff1e0ff */
[----:B------:R2:W-:Y:S01]  /*1850*/  LDGSTS.E.BYPASS.LTC128B.128 [R206+0x7000], desc[UR22][R4.64] ;  /* 0x0700000004ce7fae */ /* 0x0005e2000b901d56 */
[----:B------:R-:W-:-:S03]  /*1860*/  IADD3.X R17, R11, UR6, RZ, P0, !PT ;  /* 0x000000060b117c10 */ /* 0x000fc600087fe4ff */
[----:B------:R4:W-:Y:S01]  /*1870*/  LDGSTS.E.BYPASS.LTC128B.128 [R206+0x8000], desc[UR22][R10.64] ;  /* 0x080000000ace7fae */ /* 0x0009e2000b901d56 */
[----:B---3--:R-:W-:Y:S01]  /*1880*/  IMAD.WIDE R14, R187, R2, UR10 ;  /* 0x0000000abb0e7e25 */ /* 0x008fe2000f8e0202 */
[----:B-1----:R-:W-:Y:S02]  /*1890*/  SHF.R.S32.HI R2, RZ, 0x1f, R3 ;  /* 0x0000001fff027819 */ /* 0x002fe40000011403 */
[----:B------:R4:W-:Y:S02]  /*18a0*/  LDGSTS.E.BYPASS.LTC128B.128 [R206+0x9000], desc[UR22][R16.64] ;  /* 0x0900000010ce7fae */ /* 0x0009e4000b901d56 */
[----:B------:R-:W-:Y:S02]  /*18b0*/  LEA.HI R2, R2, R3, RZ, 0x5 ;  /* 0x0000000302027211 */ /* 0x000fe400078f28ff */
[----:B------:R-:W0:Y:S02]  /*18c0*/  LDGDEPBAR ;  /* 0x00000000000079af */ /* 0x000e240000000000 */
[----:B------:R-:W-:Y:S01]  /*18d0*/  LOP3.LUT R218, R2, 0xffffffe0, RZ, 0xc0, !PT ;  /* 0xffffffe002da7812 */ /* 0x000fe200078ec0ff */
[----:B------:R-:W-:Y:S01]  /*18e0*/  UIMAD UR8, UR31, UR30, URZ ;  /* 0x0000001e1f0872a4 */ /* 0x000fe2000f8e023f */
[----:B------:R4:W5:Y:S03]  /*18f0*/  LDG.E R204, desc[UR22][R14.64] ;  /* 0x000000160ecc7981 */ /* 0x000966000c1e1900 */
[----:B------:R-:W-:Y:S01]  /*1900*/  IMAD.IADD R218, R3, 0x1, -R218 ;  /* 0x0000000103da7824 */ /* 0x000fe200078e0ada */
[----:B------:R-:W-:Y:S01]  /*1910*/  SHF.R.S32.HI R3, RZ, 0x5, R2 ;  /* 0x00000005ff037819 */ /* 0x000fe20000011402 */
[----:B------:R-:W-:Y:S01]  /*1920*/  USHF.R.S32.HI UR6, URZ, 0x1f, UR30 ;  /* 0x0000001f3f067899 */ /* 0x000fe2000801141e */
[----:B------:R4:W5:Y:S01]  /*1930*/  LDG.E R203, desc[UR22][R14.64+0x20] ;  /* 0x000020160ecb7981 */ /* 0x000962000c1e1900 */
[----:B------:R-:W-:-:S02]  /*1940*/  USHF.L.U32 UR7, UR8, 0x6, URZ ;  /* 0x0000000608077899 */ /* 0x000fc4000800063f */
[----:B--2---:R-:W-:Y:S01]  /*1950*/  IMAD R4, R3, UR8, R218 ;  /* 0x0000000803047c24 */ /* 0x004fe2000f8e02da */
[----:B------:R-:W-:Y:S01]  /*1960*/  UIMAD UR6, UR6, UR31, URZ ;  /* 0x0000001f060672a4 */ /* 0x000fe2000f8e023f */
[----:B------:R-:W-:Y:S01]  /*1970*/  IMAD.U32 R3, RZ, RZ, UR39 ;  /* 0x00000027ff037e24 */ /* 0x000fe2000f8e00ff */
[----:B------:R-:W-:Y:S01]  /*1980*/  USHF.R.S32.HI UR9, URZ, 0x1f, UR7 ;  /* 0x0000001f3f097899 */ /* 0x000fe20008011407 */
[----:B------:R-:W-:Y:S01]  /*1990*/  IMAD.U32 R2, RZ, RZ, UR35 ;  /* 0x00000023ff027e24 */ /* 0x000fe2000f8e00ff */
[----:B------:R-:W-:Y:S01]  /*19a0*/  UIMAD.WIDE UR46, UR18, UR29, UR42 ;  /* 0x0000001d122e72a5 */ /* 0x000fe2000f8e022a */
[----:B------:R-:W-:Y:S01]  /*19b0*/  SHF.R.S32.HI R5, RZ, 0x1f, R4 ;  /* 0x0000001fff057819 */ /* 0x000fe20000011404 */
[----:B------:R-:W-:Y:S01]  /*19c0*/  UIMAD.WIDE.U32 UR38, UR30, UR31, URZ ;  /* 0x0000001f1e2672a5 */ /* 0x000fe2000f8e003f */
[----:B------:R-:W-:Y:S01]  /*19d0*/  IADD3 R3, P1, P0, R4, UR7, R3 ;  /* 0x0000000704037c10 */ /* 0x000fe2000f83e003 */
[----:B------:R-:W-:Y:S01]  /*19e0*/  UIMAD UR6, UR36, UR30, UR6 ;  /* 0x0000001e240672a4 */ /* 0x000fe2000f8e0206 */
[----:B------:R4:W5:Y:S01]  /*19f0*/  LDG.E R202, desc[UR22][R14.64+0x80] ;  /* 0x000080160eca7981 */ /* 0x000962000c1e1900 */
[----:B------:R-:W-:Y:S01]  /*1a00*/  UIADD3 UR34, UP0, UR46, UR34, URZ ;  /* 0x000000222e227290 */ /* 0x000fe2000ff1e03f */
[----:B------:R-:W-:Y:S01]  /*1a10*/  IADD3.X R5, R5, UR9, R2, P1, P0 ;  /* 0x0000000905057c10 */ /* 0x000fe20008fe0402 */
[----:B------:R-:W-:Y:S01]  /*1a20*/  UIADD3 UR6, UR39, UR6, URZ ;  /* 0x0000000627067290 */ /* 0x000fe2000fffe03f */
[----:B------:R-:W-:Y:S01]  /*1a30*/  IADD3 R8, P0, R3, R8, RZ ;  /* 0x0000000803087210 */ /* 0x000fe20007f1e0ff */
[----:B------:R-:W-:Y:S01]  /*1a40*/  UIADD3.X UR33, UR47, UR33, URZ, UP0, !UPT ;  /* 0x000000212f217290 */ /* 0x000fe200087fe43f */
[----:B------:R4:W5:Y:S01]  /*1a50*/  LDG.E R201, desc[UR22][R14.64+0xa0] ;  /* 0x0000a0160ec97981 */ /* 0x000962000c1e1900 */
[----:B------:R-:W-:Y:S01]  /*1a60*/  UIMAD UR6, UR6, UR34, URZ ;  /* 0x00000022060672a4 */ /* 0x000fe2000f8e023f */
[----:B------:R-:W-:Y:S01]  /*1a70*/  IMAD.U32 R2, RZ, RZ, UR38 ;  /* 0x00000026ff027e24 */ /* 0x000fe2000f8e00ff */
[----:B------:R-:W-:-:S04]  /*1a80*/  DEPBAR.LE SB0, 0x1 ;  /* 0x000080400000791a */ /* 0x000fc80000000000 */
[----:B------:R-:W-:Y:S01]  /*1a90*/  IMAD.X R9, R5, 0x1, R0, P0 ;  /* 0x0000000105097824 */ /* 0x000fe200000e0600 */
[----:B------:R-:W-:Y:S01]  /*1aa0*/  UIMAD UR33, UR33, UR38, UR6 ;  /* 0x00000026212172a4 */ /* 0x000fe2000f8e0206 */
[----:B------:R-:W-:Y:S01]  /*1ab0*/  BAR.SYNC.DEFER_BLOCKING 0x0 ;  /* 0x0000000000007b1d */ /* 0x000fe20000010000 */
[----:B------:R-:W-:Y:S01]  /*1ac0*/  UISETP.GE.AND UP0, UPT, UR32, 0x1, UPT ;  /* 0x000000012000788c */ /* 0x000fe2000bf06270 */
[----:B------:R-:W-:Y:S01]  /*1ad0*/  IMAD.WIDE.U32 R8, R2, UR34, R8 ;  /* 0x0000002202087c25 */ /* 0x000fe2000f8e0008 */
[----:B------:R-:W-:Y:S02]  /*1ae0*/  CS2R R94, SRZ ;  /* 0x00000000005e7805 */ /* 0x000fe4000001ff00 */
[----:B------:R-:W-:Y:S02]  /*1af0*/  CS2R R92, SRZ ;  /* 0x00000000005c7805 */ /* 0x000fe4000001ff00 */
[----:B------:R-:W-:Y:S01]  /*1b00*/  CS2R R98, SRZ ;  /* 0x0000000000627805 */ /* 0x000fe2000001ff00 */
[----:B------:R-:W-:Y:S01]  /*1b10*/  ULDC.64 UR6, c[0x0][0x400] ;  /* 0x0001000000067ab9 */ /* 0x000fe20000000a00 */
[----:B------:R-:W-:Y:S01]  /*1b20*/  VIADD R0, R9, UR33 ;  /* 0x0000002109007c36 */ /* 0x000fe20008000000 */
[----:B------:R-:W-:Y:S01]  /*1b30*/  LEA R210, P0, R8, UR6, 0x2 ;  /* 0x0000000608d27c11 */ /* 0x000fe2000f8010ff */
[----:B------:R-:W-:Y:S01]  /*1b40*/  UIADD3 UR33, UR42, UR37, URZ ;  /* 0x000000252a217290 */ /* 0x000fe2000fffe03f */
[----:B------:R-:W-:Y:S01]  /*1b50*/  IMAD.U32 R3, RZ, RZ, UR39 ;  /* 0x00000027ff037e24 */ /* 0x000fe2000f8e00ff */
[----:B------:R-:W-:-:S02]  /*1b60*/  CS2R R96, SRZ ;  /* 0x0000000000607805 */ /* 0x000fc4000001ff00 */
[----:B------:R-:W-:Y:S01]  /*1b70*/  LEA.HI.X R211, R8, UR7, R0, 0x2, P0 ;  /* 0x0000000708d37c11 */ /* 0x000fe200080f1400 */
[----:B------:R-:W-:Y:S01]  /*1b80*/  ULDC.64 UR6, c[0x0][0x478] ;  /* 0x00011e0000067ab9 */ /* 0x000fe20000000a00 */
[----:B------:R-:W-:Y:S01]  /*1b90*/  PLOP3.LUT P0, PT, PT, PT, UP0, 0x80, 0x0 ;  /* 0x000000000000781c */ /* 0x000fe20003f0f008 */
[----:B------:R-:W-:Y:S01]  /*1ba0*/  UIMAD.WIDE UR32, UR33, 0x4, UR6 ;  /* 0x00000004212078a5 */ /* 0x000fe2000f8e0206 */
        /* <DEDUP_REMOVED lines=8> */
[----:B------:R4:W1:Y:S01]  /*1c30*/  LDSM.16.M88.4 R136, [R171+0xa000] ;  /* 0x00a00000ab88783b */ /* 0x0008620000000200 */
[----:B------:R-:W-:Y:S02]  /*1c40*/  CS2R R74, SRZ ;  /* 0x00000000004a7805 */ /* 0x000fe4000001ff00 */
[----:B------:R-:W-:-:S02]  /*1c50*/  CS2R R72, SRZ ;  /* 0x0000000000487805 */ /* 0x000fc4000001ff00 */
[----:B------:R-:W-:Y:S01]  /*1c60*/  CS2R R70, SRZ ;  /* 0x0000000000467805 */ /* 0x000fe2000001ff00 */
[----:B------:R4:W2:Y:S01]  /*1c70*/  LDSM.16.M88.4 R140, [R171+0xa800] ;  /* 0x00a80000ab8c783b */ /* 0x0008a20000000200 */
[----:B------:R-:W-:Y:S02]  /*1c80*/  CS2R R68, SRZ ;  /* 0x0000000000447805 */ /* 0x000fe4000001ff00 */
[----:B------:R-:W-:Y:S02]  /*1c90*/  CS2R R62, SRZ ;  /* 0x00000000003e7805 */ /* 0x000fe4000001ff00 */
[----:B------:R-:W-:Y:S01]  /*1ca0*/  CS2R R60, SRZ ;  /* 0x00000000003c7805 */ /* 0x000fe2000001ff00 */
[----:B------:R4:W3:Y:S01]  /*1cb0*/  LDSM.16.M88.4 R144, [R170+0xa000] ;  /* 0x00a00000aa90783b */ /* 0x0008e20000000200 */
[----:B------:R-:W-:Y:S02]  /*1cc0*/  CS2R R66, SRZ ;  /* 0x0000000000427805 */ /* 0x000fe4000001ff00 */
[----:B------:R-:W-:-:S02]  /*1cd0*/  CS2R R64, SRZ ;  /* 0x0000000000407805 */ /* 0x000fc4000001ff00 */
[----:B------:R-:W-:Y:S01]  /*1ce0*/  CS2R R58, SRZ ;  /* 0x00000000003a7805 */ /* 0x000fe2000001ff00 */
[----:B------:R4:W1:Y:S01]  /*1cf0*/  LDSM.16.M88.4 R148, [R170+0xa800] ;  /* 0x00a80000aa94783b */ /* 0x0008620000000200 */
[----:B------:R-:W-:Y:S02]  /*1d00*/  CS2R R56, SRZ ;  /* 0x0000000000387805 */ /* 0x000fe4000001ff00 */
[----:B------:R-:W-:Y:S02]  /*1d10*/  CS2R R54, SRZ ;  /* 0x0000000000367805 */ /* 0x000fe4000001ff00 */
[----:B------:R-:W-:Y:S01]  /*1d20*/  CS2R R52, SRZ ;  /* 0x0000000000347805 */ /* 0x000fe2000001ff00 */
[----:B------:R4:W1:Y:S01]  /*1d30*/  LDSM.16.M88.4 R152, [R169+0xa000] ;  /* 0x00a00000a998783b */ /* 0x0008620000000200 */
        /* <DEDUP_REMOVED lines=9> */
[----:B------:R-:W-:Y:S01]  /*1dd0*/  CS2R R36, SRZ ;  /* 0x0000000000247805 */ /* 0x000fe2000001ff00 */
[----:B------:R4:W1:Y:S01]  /*1de0*/  LDSM.16.M88.4 R164, [R168+0xa800] ;  /* 0x00a80000a8a4783b */ /* 0x0008620000000200 */
[----:B------:R-:W-:Y:S05]  /*1df0*/  @!P0 BRA `(.L_x_1194) ;  /* 0x0000003800188947 */ /* 0x000fea0003800000 */
[----:B------:R-:W2:Y:S01]  /*1e00*/  LDC.64 R6, c[0x0][0x3b8] ;  /* 0x0000ee00ff067b82 */ /* 0x000ea20000000a00 */
[----:B------:R-:W-:-:S07]  /*1e10*/  UIMAD UR6, UR18, UR31, UR20 ;  /* 0x0000001f120672a4 */ /* 0x000fce000f8e0214 */
[----:B------:R-:W1:Y:S01]  /*1e20*/  LDC R199, c[0x0][0x2dc] ;  /* 0x0000b700ffc77b82 */ /* 0x000e620000000800 */
[----:B--2---:R-:W2:Y:S04]  /*1e30*/  LDG.E.64 R4, desc[UR22][R6.64+0x8] ;  /* 0x0000081606047981 */ /* 0x004ea8000c1e1b00 */
[----:B------:R-:W3:Y:S01]  /*1e40*/  LDG.E.64 R2, desc[UR22][R6.64] ;  /* 0x0000001606027981 */ /* 0x000ee2000c1e1b00 */
[----:B------:R-:W-:Y:S01]  /*1e50*/  USHF.L.U32 UR6, UR6, 0x5, URZ ;  /* 0x0000000506067899 */ /* 0x000fe2000800063f */
[----:B------:R-:W-:-:S03]  /*1e60*/  SHF.R.S32.HI R208, RZ, 0x1f, R218 ;  /* 0x0000001fffd07819 */ /* 0x000fc600000114da */
[----:B------:R-:W-:Y:S01]  /*1e70*/  USHF.R.S32.HI UR9, URZ, 0x1f, UR6 ;  /* 0x0000001f3f097899 */ /* 0x000fe20008011406 */
[----:B------:R-:W-:Y:S01]  /*1e80*/  VIADD R175, R178, 0x1000 ;  /* 0x00001000b2af7836 */ /* 0x000fe20000000000 */
[----:B------:R-:W-:Y:S01]  /*1e90*/  UMOV UR7, UR33 ;  /* 0x0000002100077c82 */ /* 0x000fe20008000000 */
[----:B------:R-:W-:Y:S01]  /*1ea0*/  USHF.L.U32 UR33, UR8, 0x3, URZ ;  /* 0x0000000308217899 */ /* 0x000fe2000800063f */
[----:B------:R-:W-:Y:S02]  /*1eb0*/  VIADD R174, R179, 0x1000 ;  /* 0x00001000b3ae7836 */ /* 0x000fe40000000000 */
[----:B------:R-:W-:Y:S01]  /*1ec0*/  IMAD.U32 R0, RZ, RZ, UR21 ;  /* 0x00000015ff007e24 */ /* 0x000fe2000f8e00ff */
[----:B------:R-:W-:Y:S01]  /*1ed0*/  SEL R175, R175, R178, !P2 ;  /* 0x000000b2afaf7207 */ /* 0x000fe20005000000 */
[----:B------:R-:W-:Y:S01]  /*1ee0*/  IMAD.MOV.U32 R173, RZ, RZ, 0x20 ;  /* 0x00000020ffad7424 */ /* 0x000fe200078e00ff */
[----:B------:R-:W-:Y:S01]  /*1ef0*/  SEL R174, R174, R179, !P2 ;  /* 0x000000b3aeae7207 */ /* 0x000fe20005000000 */
[----:B------:R-:W-:-:S02]  /*1f00*/  IMAD.MOV.U32 R172, RZ, RZ, 0x40 ;  /* 0x00000040ffac7424 */ /* 0x000fc400078e00ff */
[----:B------:R-:W-:Y:S02]  /*1f10*/  IMAD.MOV.U32 R198, RZ, RZ, 0x4 ;  /* 0x00000004ffc67424 */ /* 0x000fe400078e00ff */
[----:B------:R-:W-:Y:S01]  /*1f20*/  IMAD.MOV.U32 R95, RZ, RZ, RZ ;  /* 0x000000ffff5f7224 */ /* 0x000fe200078e00ff */
[----:B------:R-:W-:Y:S02]  /*1f30*/  UIMAD UR31, UR8, 0x18, URZ ;  /* 0x00000018081f78a4 */ /* 0x000fe4000f8e023f */
[----:B------:R-:W-:Y:S02]  /*1f40*/  USHF.L.U32 UR30, UR8, 0x5, URZ ;  /* 0x00000005081e7899 */ /* 0x000fe4000800063f */
[----:B------:R-:W-:Y:S02]  /*1f50*/  UIMAD UR29, UR8, 0x28, URZ ;  /* 0x00000028081d78a4 */ /* 0x000fe4000f8e023f */
[----:B------:R-:W-:Y:S01]  /*1f60*/  UIMAD UR50, UR8, 0x38, URZ ;  /* 0x00000038083278a4 */ /* 0x000fe2000f8e023f */
[----:B--2---:R-:W-:Y:S01]  /*1f70*/  IADD3 R218, P1, P0, R4, UR6, R218 ;  /* 0x0000000604da7c10 */ /* 0x004fe2000f83e0da */
[----:B------:R-:W-:Y:S01]  /*1f80*/  UMOV UR6, UR32 ;  /* 0x0000002000067c82 */ /* 0x000fe20008000000 */
[----:B------:R-:W-:Y:S01]  /*1f90*/  USHF.L.U32 UR32, UR8, 0x4, URZ ;  /* 0x0000000408207899 */ /* 0x000fe2000800063f */
[----:B---3--:R-:W-:-:S02]  /*1fa0*/  R2UR UR34, R3 ;  /* 0x00000000032272ca */ /* 0x008fc400000e0000 */
[----:B------:R-:W-:Y:S01]  /*1fb0*/  R2UR UR35, R2 ;  /* 0x00000000022372ca */ /* 0x000fe200000e0000 */
[----:B------:R-:W-:Y:S01]  /*1fc0*/  UIADD3 UR49, UR32, 0x20, URZ ;  /* 0x0000002020317890 */ /* 0x000fe2000fffe03f */
[----:B------:R-:W-:Y:S01]  /*1fd0*/  IADD3.X R208, R5, UR9, R208, P1, P0 ;  /* 0x0000000905d07c10 */ /* 0x000fe20008fe04d0 */
[----:B------:R-:W-:Y:S01]  /*1fe0*/  IMAD R5, R0, 0x4, R185 ;  /* 0x0000000400057824 */ /* 0x000fe200078e02b9 */
[C---:B------:R-:W-:Y:S01]  /*1ff0*/  LOP3.LUT P1, RZ, R183.reuse, 0x4, RZ, 0xc0, !PT ;  /* 0x00000004b7ff7812 */ /* 0x040fe2000782c0ff */
[----:B------:R-:W-:Y:S01]  /*2000*/  UIADD3 UR48, UR33, UR49, URZ ;  /* 0x0000003121307290 */ /* 0x000fe2000fffe03f */
[----:B------:R-:W-:Y:S01]  /*2010*/  LOP3.LUT P0, RZ, R183, 0x2, RZ, 0xc0, !PT ;  /* 0x00000002b7ff7812 */ /* 0x000fe2000780c0ff */
[----:B------:R-:W-:Y:S02]  /*2020*/  UIMAD UR9, UR8, 0x30, URZ ;  /* 0x00000030080978a4 */ /* 0x000fe4000f8e023f */
[----:B------:R-:W-:Y:S01]  /*2030*/  UIADD3 UR47, UR33, UR48, URZ ;  /* 0x00000030212f7290 */ /* 0x000fe2000fffe03f */
[----:B------:R-:W-:Y:S01]  /*2040*/  ULDC UR8, c[0x0][0x270] ;  /* 0x00009c0000087ab9 */ /* 0x000fe20000000800 */
[----:B------:R-:W-:Y:S01]  /*2050*/  IMAD.WIDE.U32 R218, R218, -0x2daee0ad, RZ ;  /* 0xd2511f53dada7825 */ /* 0x000fe200078e00ff */
[----:B------:R-:W-:Y:S01]  /*2060*/  SEL R173, R173, 0xffffffe0, !P0 ;  /* 0xffffffe0adad7807 */ /* 0x000fe20004000000 */
[----:B------:R-:W-:Y:S01]  /*2070*/  UIADD3 UR46, UR33, UR47, URZ ;  /* 0x0000002f212e7290 */ /* 0x000fe2000fffe03f */
[----:B------:R-:W-:Y:S01]  /*2080*/  LOP3.LUT R5, R5, UR34, RZ, 0x3c, !PT ;  /* 0x0000002205057c12 */ /* 0x000fe2000f8e3cff */
[----:B------:R-:W-:Y:S01]  /*2090*/  ULDC.U8 UR37, c[0x0][0x388] ;  /* 0x0000e20000257ab9 */ /* 0x000fe20000000000 */
[----:B------:R-:W-:Y:S01]  /*20a0*/  SEL R172, R172, 0xffffffc0, !P1 ;  /* 0xffffffc0acac7807 */ /* 0x000fe20004800000 */
[----:B------:R-:W-:Y:S01]  /*20b0*/  IMAD.IADD R3, R177, 0x1, R173 ;  /* 0x00000001b1037824 */ /* 0x000fe200078e02ad */
[----:B------:R-:W-:Y:S01]  /*20c0*/  LOP3.LUT R216, R219, R5, RZ, 0x3c, !PT ;  /* 0x00000005dbd87212 */ /* 0x000fe200078e3cff */
[----:B------:R-:W-:Y:S01]  /*20d0*/  UIADD3 UR45, UR33, UR46, URZ ;  /* 0x0000002e212d7290 */ /* 0x000fe2000fffe03f */
[----:B------:R-:W-:Y:S01]  /*20e0*/  LEA R175, R175, UR5, 0x1 ;  /* 0x00000005afaf7c11 */ /* 0x000fe2000f8e08ff */
[----:B------:R-:W-:Y:S01]  /*20f0*/  IMAD.IADD R2, R177, 0x1, R172 ;  /* 0x00000001b1027824 */ /* 0x000fe200078e02ac */
[----:B------:R-:W-:Y:S01]  /*2100*/  LEA R174, R174, UR5, 0x1 ;  /* 0x00000005aeae7c11 */ /* 0x000fe2000f8e08ff */
[----:B------:R-:W-:Y:S01]  /*2110*/  IMAD.IADD R0, R172, 0x1, R3 ;  /* 0x00000001ac007824 */ /* 0x000fe200078e0203 */
[----:B------:R-:W-:Y:S01]  /*2120*/  LOP3.LUT R208, R208, UR35, RZ, 0x3c, !PT ;  /* 0x00000023d0d07c12 */ /* 0x000fe2000f8e3cff */
[----:B------:R-:W-:Y:S01]  /*2130*/  IMAD.WIDE.U32 R216, R216, -0x326172a9, RZ ;  /* 0xcd9e8d57d8d87825 */ /* 0x000fe200078e00ff */
[----:B------:R-:W-:Y:S01]  /*2140*/  UIADD3 UR43, UR33, UR45, URZ ;  /* 0x0000002d212b7290 */ /* 0x000fe2000fffe03f */
[----:B-1----:R-:W-:-:S11]  /*2150*/  ULDC UR36, c[0x0][0x2ec] ;  /* 0x0000bb0000247ab9 */ /* 0x002fd60000000800 */
.L_x_1197:
[----:B------:R-:W0:Y:S01]  /*2160*/  LDGDEPBAR ;  /* 0x00000000000079af */ /* 0x000e220000000000 */
[C---:B------:R-:W-:Y:S01]  /*2170*/  IMAD.IADD R181, R174.reuse, 0x1, R173 ;  /* 0x00000001aeb57824 */ /* 0x040fe200078e02ad */
[----:B------:R-:W-:Y:S01]  /*2180*/  UIADD3 UR38, UR35, -0x61c88647, URZ ;  /* 0x9e3779b923267890 */ /* 0x000fe2000fffe03f */
[----:B------:R-:W-:Y:S01]  /*2190*/  IMAD.IADD R182, R174, 0x1, R172 ;  /* 0x00000001aeb67824 */ /* 0x000fe200078e02ac */
[----:B------:R-:W-:Y:S01]  /*21a0*/  UIADD3 UR39, UR34, -0x4498517b, URZ ;  /* 0xbb67ae8522277890 */ /* 0x000fe2000fffe03f */
[----:B------:R-:W-:Y:S01]  /*21b0*/  IMAD.IADD R180, R172, 0x1, R181 ;  /* 0x00000001acb47824 */ /* 0x000fe200078e02b5 */
[----:B------:R-:W-:Y:S01]  /*21c0*/  UIADD3 UR42, UR34, 0x76cf5d0a, URZ ;  /* 0x76cf5d0a222a7890 */ /* 0x000fe2000fffe03f */
[----:B------:R-:W-:Y:S02]  /*21d0*/  IMAD.U32 R209, RZ, RZ, UR44 ;  /* 0x0000002cffd17e24 */ /* 0x000fe4000f8e00ff */
[----:B-----5:R-:W-:Y:S01]  /*21e0*/  FMUL.FTZ R248, R204, 1.4426950216293334961 ;  /* 0x3fb8aa3bccf87820 */ /* 0x020fe20000410000 */
[----:B------:R-:W-:Y:S01]  /*21f0*/  IMAD.U32 R220, RZ, RZ, UR6 ;  /* 0x00000006ffdc7e24 */ /* 0x000fe2000f8e00ff */
[----:B------:R-:W-:Y:S01]  /*2200*/  LOP3.LUT R224, R218, UR39, RZ, 0x3c, !PT ;  /* 0x00000027dae07c12 */ /* 0x000fe2000f8e3cff */
[----:B------:R-:W-:Y:S01]  /*2210*/  IMAD R209, R209, 0x4, R184 ;  /* 0x00000004d1d17824 */ /* 0x000fe200078e02b8 */
[----:B------:R-:W-:Y:S01]  /*2220*/  UIADD3 UR39, UR35, -0x255992d5, URZ ;  /* 0xdaa66d2b23277890 */ /* 0x000fe2000fffe03f */
[----:B------:R-:W-:Y:S01]  /*2230*/  IMAD.U32 R221, RZ, RZ, UR7 ;  /* 0x00000007ffdd7e24 */ /* 0x000fe2000f8e00ff */
[----:B------:R-:W-:Y:S01]  /*2240*/  LEA R232, P0, R187, R220, 0x2 ;  /* 0x000000dcbbe87211 */ /* 0x000fe200078010ff */
[----:B------:R-:W-:Y:S04]  /*2250*/  IMAD.WIDE.U32 R228, R209, -0x326172a9, RZ ;  /* 0xcd9e8d57d1e47825 */ /* 0x000fe800078e00ff */
[----:B------:R-:W-:Y:S01]  /*2260*/  FMUL.FTZ R250, R203, 1.4426950216293334961 ;  /* 0x3fb8aa3bcbfa7820 */ /* 0x000fe20000410000 */
[----:B------:R-:W-:Y:S01]  /*2270*/  UISETP.GE.AND UP2, UPT, UR44, 0x1, UPT ;  /* 0x000000012c00788c */ /* 0x000fe2000bf46270 */
[----:B------:R-:W-:Y:S01]  /*2280*/  LEA.HI.X.SX32 R233, R187, R221, 0x2, P0 ;  /* 0x000000ddbbe97211 */ /* 0x000fe200000f16ff */
[----:B------:R-:W-:Y:S01]  /*2290*/  VIADD R209, R209, 0x2 ;  /* 0x00000002d1d17836 */ /* 0x000fe20000000000 */
[-C--:B------:R-:W-:Y:S01]  /*22a0*/  LOP3.LUT R220, R229, R208.reuse, RZ, 0x3c, !PT ;  /* 0x000000d0e5dc7212 */ /* 0x080fe200078e3cff */
[----:B------:R-:W-:Y:S01]  /*22b0*/  FMUL.FTZ R252, R202, 1.4426950216293334961 ;  /* 0x3fb8aa3bcafc7820 */ /* 0x000fe20000410000 */
[----:B------:R-:W-:Y:S01]  /*22c0*/  LOP3.LUT R228, R217, UR38, R228, 0x96, !PT ;  /* 0x00000026d9e47c12 */ /* 0x000fe2000f8e96e4 */
[----:B------:R-:W-:Y:S01]  /*22d0*/  IMAD.WIDE.U32 R230, R209, -0x326172a9, RZ ;  /* 0xcd9e8d57d1e67825 */ /* 0x000fe200078e00ff */
[----:B------:R-:W-:Y:S04]  /*22e0*/  DEPBAR.LE SB0, 0x0 ;  /* 0x000080000000791a */ /* 0x000fe80000000000 */
[----:B------:R-:W-:Y:S01]  /*22f0*/  BAR.SYNC.DEFER_BLOCKING 0x0 ;  /* 0x0000000000007b1d */ /* 0x000fe20000010000 */
[----:B------:R-:W-:Y:S01]  /*2300*/  IMAD.WIDE.U32 R220, R220, -0x2daee0ad, RZ ;  /* 0xd2511f53dcdc7825 */ /* 0x000fe200078e00ff */
[----:B------:R-:W-:Y:S02]  /*2310*/  FSETP.NEU.FTZ.AND P0, PT, R204, -INF , PT ;  /* 0xff800000cc00780b */ /* 0x000fe40003f1d000 */
[----:B------:R-:W-:Y:S01]  /*2320*/  LOP3.LUT R226, R231, R208, RZ, 0x3c, !PT ;  /* 0x000000d0e7e27212 */ /* 0x000fe200078e3cff */
[----:B------:R-:W-:Y:S01]  /*2330*/  IMAD.WIDE.U32 R228, R228, -0x2daee0ad, RZ ;  /* 0xd2511f53e4e47825 */ /* 0x000fe200078e00ff */
[----:B------:R-:W-:Y:S02]  /*2340*/  LOP3.LUT R225, R224, R221, RZ, 0x3c, !PT ;  /* 0x000000dde0e17212 */ /* 0x000fe400078e3cff */
[----:B------:R-:W-:Y:S01]  /*2350*/  FSEL R248, R248, RZ, P0 ;  /* 0x000000fff8f87208 */ /* 0x000fe20000000000 */
[----:B------:R-:W-:Y:S01]  /*2360*/  IMAD.WIDE.U32 R226, R226, -0x2daee0ad, RZ ;  /* 0xd2511f53e2e27825 */ /* 0x000fe200078e00ff */
[----:B------:R-:W-:Y:S02]  /*2370*/  LOP3.LUT R240, R229, UR42, R220, 0x96, !PT ;  /* 0x0000002ae5f07c12 */ /* 0x000fe4000f8e96dc */
[----:B------:R-:W-:Y:S01]  /*2380*/  LOP3.LUT R230, R217, UR38, R230, 0x96, !PT ;  /* 0x00000026d9e67c12 */ /* 0x000fe2000f8e96e6 */
[----:B------:R-:W-:Y:S01]  /*2390*/  UIADD3 UR38, UR35, 0x3c6ef372, URZ ;  /* 0x3c6ef37223267890 */ /* 0x000fe2000fffe03f */
[----:B------:R-:W-:Y:S01]  /*23a0*/  LOP3.LUT R227, R224, R227, RZ, 0x3c, !PT ;  /* 0x000000e3e0e37212 */ /* 0x000fe200078e3cff */
[----:B------:R-:W-:Y:S01]  /*23b0*/  IMAD.WIDE.U32 R242, R225, -0x326172a9, RZ ;  /* 0xcd9e8d57e1f27825 */ /* 0x000fe200078e00ff */
[----:B------:R-:W-:Y:S03]  /*23c0*/  FSETP.NEU.FTZ.AND P0, PT, R203, -INF , PT ;  /* 0xff800000cb00780b */ /* 0x000fe60003f1d000 */
[----:B------:R-:W-:Y:S01]  /*23d0*/  IMAD.WIDE.U32 R230, R230, -0x2daee0ad, RZ ;  /* 0xd2511f53e6e67825 */ /* 0x000fe200078e00ff */
[----:B------:R-:W-:Y:S01]  /*23e0*/  LOP3.LUT R236, R216, UR38, RZ, 0x3c, !PT ;  /* 0x00000026d8ec7c12 */ /* 0x000fe2000f8e3cff */
[----:B------:R-:W-:Y:S01]  /*23f0*/  UIADD3 UR38, UR34, 0x32370b8f, URZ ;  /* 0x32370b8f22267890 */ /* 0x000fe2000fffe03f */
[----:B------:R-:W-:Y:S01]  /*2400*/  FSEL R250, R250, RZ, P0 ;  /* 0x000000fffafa7208 */ /* 0x000fe20000000000 */
[----:B------:R-:W-:Y:S01]  /*2410*/  IMAD.WIDE.U32 R238, R227, -0x326172a9, RZ ;  /* 0xcd9e8d57e3ee7825 */ /* 0x000fe200078e00ff */
[----:B------:R-:W-:Y:S01]  /*2420*/  LDSM.16.M88.4 R100, [R174] ;  /* 0x00000000ae64783b */ /* 0x000fe20000000200 */
[----:B------:R-:W-:Y:S02]  /*2430*/  FSETP.NEU.FTZ.AND P0, PT, R202, -INF , PT ;  /* 0xff800000ca00780b */ /* 0x000fe40003f1d000 */
[----:B------:R-:W-:Y:S03]  /*2440*/  IMAD.WIDE.U32 R240, R240, -0x326172a9, RZ ;  /* 0xcd9e8d57f0f07825 */ /* 0x000fe600078e00ff */
[----:B------:R-:W-:Y:S02]  /*2450*/  FSEL R252, R252, RZ, P0 ;  /* 0x000000fffcfc7208 */ /* 0x000fe40000000000 */
[----:B------:R-:W1:Y:S01]  /*2460*/  LDSM.16.M88.4 R104, [R171+0x6000] ;  /* 0x00600000ab68783b */ /* 0x000e620000000200 */
[----:B------:R-:W-:Y:S02]  /*2470*/  FSETP.NEU.FTZ.AND P0, PT, R201, -INF , PT ;  /* 0xff800000c900780b */ /* 0x000fe40003f1d000 */
[----:B------:R-:W-:Y:S05]  /*2480*/  LOP3.LUT R242, R241, UR39, R242, 0x96, !PT ;  /* 0x00000027f1f27c12 */ /* 0x000fea000f8e96f2 */
[----:B------:R-:W4:Y:S08]  /*2490*/  LDSM.16.M88.4 R108, [R174+0x1000] ;  /* 0x00100000ae6c783b */ /* 0x000f300000000200 */
[----:B------:R-:W2:Y:S08]  /*24a0*/  LDSM.16.M88.4 R112, [R171+0x6800] ;  /* 0x00680000ab70783b */ /* 0x000eb00000000200 */
[----:B------:R-:W3:Y:S04]  /*24b0*/  LDG.E R222, desc[UR22][R232.64] ;  /* 0x00000016e8de7981 */ /* 0x000ee8000c1e1900 */
[----:B------:R-:W-:Y:S08]  /*24c0*/  LDSM.16.M88.4 R116, [R181] ;  /* 0x00000000b574783b */ /* 0x000ff00000000200 */
[----:B------:R-:W3:Y:S01]  /*24d0*/  LDG.E R221, desc[UR22][R232.64+0x20] ;  /* 0x00002016e8dd7981 */ /* 0x000ee2000c1e1900 */
[-C--:B-1----:R-:W-:Y:S03]  /*24e0*/  HMMA.16816.F32.BF16 R4, R100, R104.reuse, RZ ;  /* 0x000000686404723c */ /* 0x082fe600000418ff */
[----:B------:R-:W1:Y:S03]  /*24f0*/  LDSM.16.M88.4 R120, [R170+0x6000] ;  /* 0x00600000aa78783b */ /* 0x000e660000000200 */
[C---:B----4-:R-:W-:Y:S05]  /*2500*/  HMMA.16816.F32.BF16 R8, R108.reuse, R104, RZ ;  /* 0x000000686c08723c */ /* 0x050fea00000418ff */
[----:B------:R-:W4:Y:S01]  /*2510*/  LDSM.16.M88.4 R124, [R181+0x1000] ;  /* 0x00100000b57c783b */ /* 0x000f220000000200 */
[-C--:B------:R-:W-:Y:S07]  /*2520*/  HMMA.16816.F32.BF16 R12, R108, R106.reuse, RZ ;  /* 0x0000006a6c0c723c */ /* 0x080fee00000418ff */
[----:B------:R-:W4:Y:S01]  /*2530*/  LDSM.16.M88.4 R128, [R170+0x6800] ;  /* 0x00680000aa80783b */ /* 0x000f220000000200 */
[C---:B------:R-:W-:Y:S07]  /*2540*/  HMMA.16816.F32.BF16 R16, R100.reuse, R106, RZ ;  /* 0x0000006a6410723c */ /* 0x040fee00000418ff */
[----:B------:R-:W-:Y:S01]  /*2550*/  LDSM.16.M88.4 R104, [R182] ;  /* 0x00000000b668783b */ /* 0x000fe20000000200 */
[-C--:B--2---:R-:W-:Y:S06]  /*2560*/  HMMA.16816.F32.BF16 R20, R100, R112.reuse, RZ ;  /* 0x000000706414723c */ /* 0x084fec00000418ff */
[C---:B------:R-:W-:Y:S01]  /*2570*/  HMMA.16816.F32.BF16 R24, R108.reuse, R112, RZ ;  /* 0x000000706c18723c */ /* 0x040fe200000418ff */
[----:B------:R-:W2:Y:S05]  /*2580*/  LDSM.16.M88.4 R132, [R169+0x6000] ;  /* 0x00600000a984783b */ /* 0x000eaa0000000200 */
[-C--:B------:R-:W-:Y:S03]  /*2590*/  HMMA.16816.F32.BF16 R28, R108, R114.reuse, RZ ;  /* 0x000000726c1c723c */ /* 0x080fe600000418ff */
[----:B------:R-:W2:Y:S03]  /*25a0*/  LDSM.16.M88.4 R108, [R182+0x1000] ;  /* 0x00100000b66c783b */ /* 0x000ea60000000200 */
[----:B------:R-:W-:Y:S05]  /*25b0*/  HMMA.16816.F32.BF16 R32, R100, R114, RZ ;  /* 0x000000726420723c */ /* 0x000fea00000418ff */
[----:B------:R-:W2:Y:S01]  /*25c0*/  LDSM.16.M88.4 R100, [R169+0x6800] ;  /* 0x00680000a964783b */ /* 0x000ea20000000200 */
[-C--:B-1----:R-:W-:Y:S06]  /*25d0*/  HMMA.16816.F32.BF16 R4, R116, R120.reuse, R4 ;  /* 0x000000787404723c */ /* 0x082fec0000041804 */
[C---:B----4-:R-:W-:Y:S01]  /*25e0*/  HMMA.16816.F32.BF16 R8, R124.reuse, R120, R8 ;  /* 0x000000787c08723c */ /* 0x050fe20000041808 */
[----:B------:R-:W-:Y:S05]  /*25f0*/  LDSM.16.M88.4 R112, [R180] ;  /* 0x00000000b470783b */ /* 0x000fea0000000200 */
[-C--:B------:R-:W-:Y:S03]  /*2600*/  HMMA.16816.F32.BF16 R12, R124, R122.reuse, R12 ;  /* 0x0000007a7c0c723c */ /* 0x080fe6000004180c */
[----:B------:R-:W5:Y:S03]  /*2610*/  LDG.E R220, desc[UR22][R232.64+0x80] ;  /* 0x00008016e8dc7981 */ /* 0x000f66000c1e1900 */
[C---:B------:R-:W-:Y:S01]  /*2620*/  HMMA.16816.F32.BF16 R16, R116.reuse, R122, R16 ;  /* 0x0000007a7410723c */ /* 0x040fe20000041810 */
[----:B------:R-:W1:Y:S05]  /*2630*/  LDSM.16.M88.4 R120, [R168+0x6000] ;  /* 0x00600000a878783b */ /* 0x000e6a0000000200 */
[-C--:B------:R-:W-:Y:S03]  /*2640*/  HMMA.16816.F32.BF16 R20, R116, R128.reuse, R20 ;  /* 0x000000807414723c */ /* 0x080fe60000041814 */
[----:B------:R4:W5:Y:S03]  /*2650*/  LDG.E R209, desc[UR22][R232.64+0xa0] ;  /* 0x0000a016e8d17981 */ /* 0x000966000c1e1900 */
[C---:B------:R-:W-:Y:S06]  /*2660*/  HMMA.16816.F32.BF16 R24, R124.reuse, R128, R24 ;  /* 0x000000807c18723c */ /* 0x040fec0000041818 */
[-C--:B------:R-:W-:Y:S06]  /*2670*/  HMMA.16816.F32.BF16 R28, R124, R130.reuse, R28 ;  /* 0x000000827c1c723c */ /* 0x080fec000004181c */
[----:B------:R-:W-:Y:S01]  /*2680*/  HMMA.16816.F32.BF16 R32, R116, R130, R32 ;  /* 0x000000827420723c */ /* 0x000fe20000041820 */
[----:B------:R-:W1:Y:S05]  /*2690*/  LDSM.16.M88.4 R116, [R180+0x1000] ;  /* 0x00100000b474783b */ /* 0x000e6a0000000200 */
[-C--:B--2---:R-:W-:Y:S05]  /*26a0*/  HMMA.16816.F32.BF16 R4, R104, R132.reuse, R4 ;  /* 0x000000846804723c */ /* 0x084fea0000041804 */
[----:B----4-:R-:W-:Y:S01]  /*26b0*/  LOP3.LUT R232, R231, UR42, R226, 0x96, !PT ;  /* 0x0000002ae7e87c12 */ /* 0x010fe2000f8e96e2 */
[C---:B------:R-:W-:Y:S01]  /*26c0*/  HMMA.16816.F32.BF16 R8, R108.reuse, R132, R8 ;  /* 0x000000846c08723c */ /* 0x040fe20000041808 */
[----:B------:R-:W-:Y:S04]  /*26d0*/  UIADD3 UR42, UR34, -0x126145ec, URZ ;  /* 0xed9eba14222a7890 */ /* 0x000fe8000fffe03f */
[C---:B------:R-:W-:Y:S01]  /*26e0*/  LOP3.LUT R226, R236.reuse, R243, RZ, 0x3c, !PT ;  /* 0x000000f3ece27212 */ /* 0x040fe200078e3cff */
[-C--:B------:R-:W-:Y:S05]  /*26f0*/  HMMA.16816.F32.BF16 R12, R108, R134.reuse, R12 ;  /* 0x000000866c0c723c */ /* 0x080fea000004180c */
[----:B------:R-:W-:Y:S01]  /*2700*/  LOP3.LUT R236, R236, R239, RZ, 0x3c, !PT ;  /* 0x000000efecec7212 */ /* 0x000fe200078e3cff */
[C---:B------:R-:W-:Y:S05]  /*2710*/  HMMA.16816.F32.BF16 R16, R104.reuse, R134, R16 ;  /* 0x000000866810723c */ /* 0x040fea0000041810 */
[----:B------:R-:W-:Y:S01]  /*2720*/  IMAD.WIDE.U32 R234, R226, -0x2daee0ad, RZ ;  /* 0xd2511f53e2ea7825 */ /* 0x000fe200078e00ff */
[-C--:B------:R-:W-:Y:S05]  /*2730*/  HMMA.16816.F32.BF16 R20, R104, R100.reuse, R20 ;  /* 0x000000646814723c */ /* 0x080fea0000041814 */
[----:B------:R-:W-:Y:S01]  /*2740*/  IMAD.WIDE.U32 R232, R232, -0x326172a9, RZ ;  /* 0xcd9e8d57e8e87825 */ /* 0x000fe200078e00ff */
[C---:B------:R-:W-:Y:S05]  /*2750*/  HMMA.16816.F32.BF16 R24, R108.reuse, R100, R24 ;  /* 0x000000646c18723c */ /* 0x040fea0000041818 */
[----:B------:R-:W-:Y:S01]  /*2760*/  LOP3.LUT R238, R233, UR39, R238, 0x96, !PT ;  /* 0x00000027e9ee7c12 */ /* 0x000fe2000f8e96ee */
[-C--:B------:R-:W-:Y:S01]  /*2770*/  HMMA.16816.F32.BF16 R28, R108, R102.reuse, R28 ;  /* 0x000000666c1c723c */ /* 0x080fe2000004181c */
[----:B------:R-:W-:Y:S04]  /*2780*/  UIADD3 UR39, UR35, 0x78dde6e4, URZ ;  /* 0x78dde6e423277890 */ /* 0x000fe8000fffe03f */
[----:B------:R-:W-:Y:S01]  /*2790*/  IMAD.WIDE.U32 R242, R242, -0x2daee0ad, RZ ;  /* 0xd2511f53f2f27825 */ /* 0x000fe200078e00ff */
[----:B------:R-:W-:Y:S01]  /*27a0*/  HMMA.16816.F32.BF16 R32, R104, R102, R32 ;  /* 0x000000666820723c */ /* 0x000fe20000041820 */
[----:B------:R-:W2:Y:S04]  /*27b0*/  LDSM.16.M88.4 R100, [R168+0x6800] ;  /* 0x00680000a864783b */ /* 0x000ea80000000200 */
[----:B------:R-:W-:Y:S01]  /*27c0*/  LOP3.LUT R234, R243, UR42, R234, 0x96, !PT ;  /* 0x0000002af3ea7c12 */ /* 0x000fe2000f8e96ea */
[-C--:B-1----:R-:W-:Y:S05]  /*27d0*/  HMMA.16816.F32.BF16 R4, R112, R120.reuse, R4 ;  /* 0x000000787004723c */ /* 0x082fea0000041804 */
[----:B------:R-:W-:Y:S01]  /*27e0*/  IMAD.WIDE.U32 R236, R236, -0x2daee0ad, RZ ;  /* 0xd2511f53ecec7825 */ /* 0x000fe200078e00ff */
[C---:B------:R-:W-:Y:S05]  /*27f0*/  HMMA.16816.F32.BF16 R8, R116.reuse, R120, R8 ;  /* 0x000000787408723c */ /* 0x040fea0000041808 */
[----:B------:R-:W-:Y:S01]  /*2800*/  LOP3.LUT R230, R237, UR38, R230, 0x96, !PT ;  /* 0x00000026ede67c12 */ /* 0x000fe2000f8e96e6 */
[----:B------:R-:W-:Y:S01]  /*2810*/  IMAD.WIDE.U32 R238, R238, -0x2daee0ad, RZ ;  /* 0xd2511f53eeee7825 */ /* 0x000fe200078e00ff */
[----:B------:R-:W-:Y:S01]  /*2820*/  LEA R120, R179, UR5, 0x1 ;  /* 0x00000005b3787c11 */ /* 0x000fe2000f8e08ff */
[-C--:B------:R-:W-:Y:S03]  /*2830*/  HMMA.16816.F32.BF16 R12, R116, R122.reuse, R12 ;  /* 0x0000007a740c723c */ /* 0x080fe6000004180c */
[----:B------:R-:W-:Y:S01]  /*2840*/  LOP3.LUT R236, R239, UR42, R236, 0x96, !PT ;  /* 0x0000002aefec7c12 */ /* 0x000fe2000f8e96ec */
[----:B------:R-:W-:Y:S01]  /*2850*/  IMAD.WIDE.U32 R244, R230, -0x326172a9, RZ ;  /* 0xcd9e8d57e6f47825 */ /* 0x000fe200078e00ff */
[----:B------:R-:W-:Y:S01]  /*2860*/  UIADD3 UR42, UR34, 0x646e171e, URZ ;  /* 0x646e171e222a7890 */ /* 0x000fe2000fffe03f */
[C---:B------:R-:W-:Y:S05]  /*2870*/  HMMA.16816.F32.BF16 R16, R112.reuse, R122, R16 ;  /* 0x0000007a7010723c */ /* 0x040fea0000041810 */
[----:B------:R-:W-:Y:S01]  /*2880*/  LOP3.LUT R232, R245, UR39, R232, 0x96, !PT ;  /* 0x00000027f5e87c12 */ /* 0x000fe2000f8e96e8 */
[----:B------:R-:W-:Y:S01]  /*2890*/  FFMA.FTZ R229, R5, UR36, -R248 ;  /* 0x0000002405e57c23 */ /* 0x000fe200080108f8 */
[----:B------:R-:W-:Y:S01]  /*28a0*/  FFMA.FTZ R231, R7, UR36, -R250 ;  /* 0x0000002407e77c23 */ /* 0x000fe200080108fa */
[----:B------:R-:W-:Y:S02]  /*28b0*/  FFMA.FTZ R223, R4, UR36, -R248 ;  /* 0x0000002404df7c23 */ /* 0x000fe400080108f8 */
[----:B------:R1:W-:Y:S01]  /*28c0*/  MUFU.EX2 R224, R229 ;  /* 0x000000e500e07308 */ /* 0x0003e20000000800 */
[----:B------:R-:W-:Y:S02]  /*28d0*/  IMAD.IADD R121, R120, 0x1, R173 ;  /* 0x0000000178797824 */ /* 0x000fe400078e02ad */
[----:B------:R-:W-:Y:S01]  /*28e0*/  FFMA.FTZ R227, R8, UR36, -R252 ;  /* 0x0000002408e37c23 */ /* 0x000fe200080108fc */
[----:B------:R-:W-:Y:S02]  /*28f0*/  IMAD.IADD R122, R120, 0x1, R172 ;  /* 0x00000001787a7824 */ /* 0x000fe400078e02ac */
[--C-:B------:R-:W-:Y:S01]  /*2900*/  FFMA.FTZ R225, R6, UR36, -R250.reuse ;  /* 0x0000002406e17c23 */ /* 0x100fe200080108fa */
[-C--:B--2---:R-:W-:Y:S03]  /*2910*/  HMMA.16816.F32.BF16 R20, R112, R100.reuse, R20 ;  /* 0x000000647014723c */ /* 0x084fe60000041814 */
[----:B------:R-:W-:Y:S01]  /*2920*/  IMAD.WIDE.U32 R236, R236, -0x326172a9, RZ ;  /* 0xcd9e8d57ecec7825 */ /* 0x000fe200078e00ff */
[----:B------:R-:W-:Y:S02]  /*2930*/  MUFU.EX2 R226, R231 ;  /* 0x000000e700e27308 */ /* 0x000fe40000000800 */
[C---:B------:R-:W-:Y:S05]  /*2940*/  HMMA.16816.F32.BF16 R24, R116.reuse, R100, R24 ;  /* 0x000000647418723c */ /* 0x040fea0000041818 */
[----:B------:R-:W-:Y:S01]  /*2950*/  FFMA.FTZ R18, R18, UR36, -R250 ;  /* 0x0000002412127c23 */ /* 0x000fe200080108fa */
[----:B-1----:R-:W-:Y:S01]  /*2960*/  LOP3.LUT R229, R235, UR38, R228, 0x96, !PT ;  /* 0x00000026ebe57c12 */ /* 0x002fe2000f8e96e4 */
[----:B------:R-:W-:Y:S01]  /*2970*/  FMUL.FTZ R228, R201, 1.4426950216293334961 ;  /* 0x3fb8aa3bc9e47820 */ /* 0x000fe20000410000 */
[-C--:B------:R-:W-:Y:S01]  /*2980*/  HMMA.16816.F32.BF16 R28, R116, R102.reuse, R28 ;  /* 0x00000066741c723c */ /* 0x080fe2000004181c */
[----:B------:R-:W1:Y:S01]  /*2990*/  MUFU.EX2 R223, R223 ;  /* 0x000000df00df7308 */ /* 0x000e620000000800 */
[----:B------:R-:W-:Y:S01]  /*29a0*/  UIADD3 UR38, UR35, 0x1715609d, URZ ;  /* 0x1715609d23267890 */ /* 0x000fe2000fffe03f */
[----:B------:R-:W-:Y:S01]  /*29b0*/  IMAD.WIDE.U32 R246, R229, -0x326172a9, RZ ;  /* 0xcd9e8d57e5f67825 */ /* 0x000fe200078e00ff */
[----:B------:R-:W-:Y:S02]  /*29c0*/  FSEL R131, R228, RZ, P0 ;  /* 0x000000ffe4837208 */ /* 0x000fe40000000000 */
[----:B------:R-:W-:Y:S05]  /*29d0*/  HMMA.16816.F32.BF16 R32, R112, R102, R32 ;  /* 0x000000667020723c */ /* 0x000fea0000041820 */
[----:B------:R-:W2:Y:S01]  /*29e0*/  MUFU.EX2 R225, R225 ;  /* 0x000000e100e17308 */ /* 0x000ea20000000800 */
[----:B------:R-:W-:Y:S05]  /*29f0*/  LOP3.LUT R230, R247, UR39, R240, 0x96, !PT ;  /* 0x00000027f7e67c12 */ /* 0x000fea000f8e96f0 */
[----:B------:R-:W-:Y:S04]  /*2a00*/  IMAD.WIDE.U32 R234, R234, -0x326172a9, RZ ;  /* 0xcd9e8d57eaea7825 */ /* 0x000fe800078e00ff */
[--C-:B------:R-:W-:Y:S01]  /*2a10*/  FFMA.FTZ R239, R11, UR36, -R131.reuse ;  /* 0x000000240bef7c23 */ /* 0x100fe20008010883 */
[----:B------:R-:W-:Y:S01]  /*2a20*/  UIADD3 UR39, UR34, -0x56f99767, URZ ;  /* 0xa906689922277890 */ /* 0x000fe2000fffe03f */
[----:B------:R-:W-:Y:S01]  /*2a30*/  LOP3.LUT R240, R235, UR38, R246, 0x96, !PT ;  /* 0x00000026ebf07c12 */ /* 0x000fe2000f8e96f6 */
[----:B------:R-:W-:Y:S01]  /*2a40*/  IMAD.WIDE.U32 R246, R230, -0x2daee0ad, RZ ;  /* 0xd2511f53e6f67825 */ /* 0x000fe200078e00ff */
[----:B------:R-:W-:Y:S01]  /*2a50*/  LOP3.LUT R235, R237, UR38, R244, 0x96, !PT ;  /* 0x00000026edeb7c12 */ /* 0x000fe2000f8e96f4 */
[----:B------:R4:W-:Y:S02]  /*2a60*/  MUFU.EX2 R230, R239 ;  /* 0x000000ef00e67308 */ /* 0x0009e40000000800 */
[----:B------:R-:W-:Y:S01]  /*2a70*/  FFMA.FTZ R19, R19, UR36, -R250 ;  /* 0x0000002413137c23 */ /* 0x000fe200080108fa */
[----:B------:R-:W-:Y:S01]  /*2a80*/  IMAD.WIDE.U32 R240, R240, -0x2daee0ad, RZ ;  /* 0xd2511f53f0f07825 */ /* 0x000fe200078e00ff */
[----:B------:R-:W-:Y:S01]  /*2a90*/  LOP3.LUT R233, R247, UR39, R242, 0x96, !PT ;  /* 0x00000027f7e97c12 */ /* 0x000fe2000f8e96f2 */
[----:B------:R-:W-:Y:S02]  /*2aa0*/  UIADD3 UR38, UR35, -0x4ab325aa, URZ ;  /* 0xb54cda5623267890 */ /* 0x000fe4000fffe03f */
[----:B------:R-:W-:Y:S01]  /*2ab0*/  FFMA.FTZ R21, R21, UR36, -R248 ;  /* 0x0000002415157c23 */ /* 0x000fe200080108f8 */
[----:B------:R-:W-:Y:S01]  /*2ac0*/  FFMA.FTZ R23, R23, UR36, -R250 ;  /* 0x0000002417177c23 */ /* 0x000fe200080108fa */
[----:B------:R-:W-:Y:S01]  /*2ad0*/  LOP3.LUT R246, R241, UR42, R246, 0x96, !PT ;  /* 0x0000002af1f67c12 */ /* 0x000fe2000f8e96f6 */
[----:B------:R-:W-:Y:S01]  /*2ae0*/  FFMA.FTZ R25, R25, UR36, -R252 ;  /* 0x0000002419197c23 */ /* 0x000fe200080108fc */
[--C-:B------:R-:W-:Y:S01]  /*2af0*/  SHF.R.U32.HI R237, RZ, 0x18, R240.reuse ;  /* 0x00000018ffed7819 */ /* 0x100fe200000116f0 */
[--C-:B------:R-:W-:Y:S01]  /*2b00*/  FFMA.FTZ R30, R30, UR36, -R131.reuse ;  /* 0x000000241e1e7c23 */ /* 0x100fe20008010883 */
[----:B------:R-:W-:Y:S01]  /*2b10*/  LOP3.LUT R180, R240, 0xffff, RZ, 0xc0, !PT ;  /* 0x0000fffff0b47812 */ /* 0x000fe200078ec0ff */
[--C-:B------:R-:W-:Y:S01]  /*2b20*/  FFMA.FTZ R26, R26, UR36, -R131.reuse ;  /* 0x000000241a1a7c23 */ /* 0x100fe20008010883 */
[----:B------:R-:W-:Y:S01]  /*2b30*/  SHF.R.U32.HI R249, RZ, 0x10, R240 ;  /* 0x00000010fff97819 */ /* 0x000fe200000116f0 */
[--C-:B------:R-:W-:Y:S01]  /*2b40*/  FFMA.FTZ R27, R27, UR36, -R131.reuse ;  /* 0x000000241b1b7c23 */ /* 0x100fe20008010883 */
[----:B------:R-:W-:Y:S01]  /*2b50*/  ISETP.LE.U32.AND P3, PT, R237, UR37, PT ;  /* 0x00000025ed007c0c */ /* 0x000fe2000bf63070 */
[----:B------:R-:W-:Y:S01]  /*2b60*/  IMAD.WIDE.U32 R244, R232, -0x2daee0ad, RZ ;  /* 0xd2511f53e8f47825 */ /* 0x000fe200078e00ff */
[----:B----4-:R-:W-:Y:S01]  /*2b70*/  LOP3.LUT R239, R240, 0xff, RZ, 0xc0, !PT ;  /* 0x000000fff0ef7812 */ /* 0x010fe200078ec0ff */
[----:B------:R-:W4:Y:S01]  /*2b80*/  MUFU.EX2 R227, R227 ;  /* 0x000000e300e37308 */ /* 0x000f220000000800 */
[----:B------:R-:W-:Y:S01]  /*2b90*/  LOP3.LUT R249, R249, 0xff, RZ, 0xc0, !PT ;  /* 0x000000fff9f97812 */ /* 0x000fe200078ec0ff */
[----:B------:R-:W-:Y:S01]  /*2ba0*/  IMAD.WIDE.U32 R240, R233, -0x326172a9, RZ ;  /* 0xcd9e8d57e9f07825 */ /* 0x000fe200078e00ff */
[----:B------:R-:W-:Y:S02]  /*2bb0*/  ISETP.LE.U32.AND P5, PT, R239, UR37, PT ;  /* 0x00000025ef007c0c */ /* 0x000fe4000bfa3070 */
[----:B------:R-:W-:Y:S01]  /*2bc0*/  SHF.R.U32.HI R180, RZ, 0x8, R180 ;  /* 0x00000008ffb47819 */ /* 0x000fe200000116b4 */
[--C-:B------:R-:W-:Y:S01]  /*2bd0*/  FFMA.FTZ R239, R15, UR36, -R131.reuse ;  /* 0x000000240fef7c23 */ /* 0x100fe20008010883 */
[----:B------:R-:W-:Y:S01]  /*2be0*/  LOP3.LUT R237, R241, UR38, R234, 0x96, !PT ;  /* 0x00000026f1ed7c12 */ /* 0x000fe2000f8e96ea */
[----:B------:R-:W-:Y:S01]  /*2bf0*/  IMAD.WIDE.U32 R242, R235, -0x2daee0ad, RZ ;  /* 0xd2511f53ebf27825 */ /* 0x000fe200078e00ff */
[----:B------:R-:W-:Y:S01]  /*2c00*/  LOP3.LUT R235, R245, UR39, R238, 0x96, !PT ;  /* 0x00000027f5eb7c12 */ /* 0x000fe2000f8e96ee */
[----:B------:R1:W-:Y:S01]  /*2c10*/  MUFU.EX2 R234, R239 ;  /* 0x000000ef00ea7308 */ /* 0x0003e20000000800 */
[----:B------:R-:W-:Y:S01]  /*2c20*/  SHF.R.U32.HI R245, RZ, 0x18, R240 ;  /* 0x00000018fff57819 */ /* 0x000fe200000116f0 */
[--C-:B------:R-:W-:Y:S01]  /*2c30*/  FFMA.FTZ R238, R14, UR36, -R131.reuse ;  /* 0x000000240eee7c23 */ /* 0x100fe20008010883 */
[----:B------:R-:W-:Y:S01]  /*2c40*/  LOP3.LUT R135, R242, 0xff, RZ, 0xc0, !PT ;  /* 0x000000fff2877812 */ /* 0x000fe200078ec0ff */
[--C-:B------:R-:W-:Y:S01]  /*2c50*/  FFMA.FTZ R229, R10, UR36, -R131.reuse ;  /* 0x000000240ae57c23 */ /* 0x100fe20008010883 */
[--C-:B------:R-:W-:Y:S01]  /*2c60*/  SHF.R.U32.HI R134, RZ, 0x18, R242.reuse ;  /* 0x00000018ff867819 */ /* 0x100fe200000116f2 */
[----:B------:R-:W-:Y:S01]  /*2c70*/  IMAD.WIDE.U32 R10, R235, -0x326172a9, RZ ;  /* 0xcd9e8d57eb0a7825 */ /* 0x000fe200078e00ff */
[----:B------:R-:W-:Y:S03]  /*2c80*/  SHF.R.U32.HI R133, RZ, 0x10, R242 ;  /* 0x00000010ff857819 */ /* 0x000fe600000116f2 */
[----:B------:R2:W-:Y:S01]  /*2c90*/  MUFU.EX2 R233, R238 ;  /* 0x000000ee00e97308 */ /* 0x0005e20000000800 */
[----:B------:R-:W-:Y:S01]  /*2ca0*/  LOP3.LUT R130, R242, 0xffff, RZ, 0xc0, !PT ;  /* 0x0000fffff2827812 */ /* 0x000fe200078ec0ff */
[----:B------:R-:W-:Y:S01]  /*2cb0*/  FFMA.FTZ R232, R13, UR36, -R252 ;  /* 0x000000240de87c23 */ /* 0x000fe200080108fc */
[----:B------:R-:W-:Y:S01]  /*2cc0*/  LOP3.LUT R242, R240, 0xffff, RZ, 0xc0, !PT ;  /* 0x0000fffff0f27812 */ /* 0x000fe200078ec0ff */
[----:B------:R-:W-:Y:S01]  /*2cd0*/  FFMA.FTZ R235, R16, UR36, -R248 ;  /* 0x0000002410eb7c23 */ /* 0x000fe200080108f8 */
[----:B------:R-:W-:Y:S01]  /*2ce0*/  LOP3.LUT R241, R11, UR38, R236, 0x96, !PT ;  /* 0x000000260bf17c12 */ /* 0x000fe2000f8e96ec */
[----:B------:R-:W-:Y:S01]  /*2cf0*/  FFMA.FTZ R131, R31, UR36, -R131 ;  /* 0x000000241f837c23 */ /* 0x000fe20008010883 */
[----:B------:R-:W-:Y:S01]  /*2d00*/  LOP3.LUT R236, R237, 0xffff, RZ, 0xc0, !PT ;  /* 0x0000ffffedec7812 */ /* 0x000fe200078ec0ff */
[----:B------:R-:W-:Y:S01]  /*2d10*/  FFMA.FTZ R231, R9, UR36, -R252 ;  /* 0x0000002409e77c23 */ /* 0x000fe200080108fc */
[----:B------:R-:W-:Y:S01]  /*2d20*/  LOP3.LUT R251, R243, UR42, R244, 0x96, !PT ;  /* 0x0000002af3fb7c12 */ /* 0x000fe2000f8e96f4 */
[----:B-1----:R-:W-:Y:S01]  /*2d30*/  FFMA.FTZ R239, R17, UR36, -R248 ;  /* 0x0000002411ef7c23 */ /* 0x002fe200080108f8 */
[----:B------:R-:W-:Y:S01]  /*2d40*/  SHF.R.U32.HI R7, RZ, 0x8, R236 ;  /* 0x00000008ff077819 */ /* 0x000fe200000116ec */
[----:B------:R-:W-:Y:S01]  /*2d50*/  FFMA.FTZ R9, R20, UR36, -R248 ;  /* 0x0000002414097c23 */ /* 0x000fe200080108f8 */
[----:B------:R-:W-:Y:S01]  /*2d60*/  LOP3.LUT R243, R240, 0xff, RZ, 0xc0, !PT ;  /* 0x000000fff0f37812 */ /* 0x000fe200078ec0ff */
[----:B------:R1:W-:Y:S01]  /*2d70*/  MUFU.EX2 R236, R239 ;  /* 0x000000ef00ec7308 */ /* 0x0003e20000000800 */
[----:B------:R-:W-:Y:S01]  /*2d80*/  SHF.R.U32.HI R244, RZ, 0x10, R240 ;  /* 0x00000010fff47819 */ /* 0x000fe200000116f0 */
[----:B------:R-:W-:Y:S01]  /*2d90*/  FFMA.FTZ R34, R34, UR36, -R250 ;  /* 0x0000002422227c23 */ /* 0x000fe200080108fa */
[----:B--2---:R-:W-:Y:S02]  /*2da0*/  LOP3.LUT R238, R237, 0xff, RZ, 0xc0, !PT ;  /* 0x000000ffedee7812 */ /* 0x004fe400078ec0ff */
[----:B------:R-:W-:Y:S02]  /*2db0*/  LOP3.LUT R6, R10, 0xff, RZ, 0xc0, !PT ;  /* 0x000000ff0a067812 */ /* 0x000fe400078ec0ff */
[----:B------:R-:W-:Y:S03]  /*2dc0*/  ISETP.LE.U32.AND P6, PT, R238, UR37, PT ;  /* 0x00000025ee007c0c */ /* 0x000fe6000bfc3070 */
[----:B------:R2:W3:Y:S01]  /*2dd0*/  MUFU.EX2 R228, R231 ;  /* 0x000000e700e47308 */ /* 0x0004e20000000800 */
[----:B------:R-:W-:Y:S02]  /*2de0*/  LOP3.LUT R238, R7, 0xffff, RZ, 0xc0, !PT ;  /* 0x0000ffff07ee7812 */ /* 0x000fe400078ec0ff */
[--C-:B------:R-:W-:Y:S02]  /*2df0*/  SHF.R.U32.HI R7, RZ, 0x18, R237.reuse ;  /* 0x00000018ff077819 */ /* 0x100fe400000116ed */
[----:B------:R-:W-:Y:S02]  /*2e00*/  ISETP.LE.U32.AND P2, PT, R238, UR37, PT ;  /* 0x00000025ee007c0c */ /* 0x000fe4000bf43070 */
[----:B------:R-:W-:Y:S03]  /*2e10*/  ISETP.LE.U32.AND P4, PT, R7, UR37, PT ;  /* 0x0000002507007c0c */ /* 0x000fe6000bf83070 */
[----:B------:R-:W3:Y:S01]  /*2e20*/  MUFU.EX2 R229, R229 ;  /* 0x000000e500e57308 */ /* 0x000ee20000000800 */
[----:B-1----:R-:W-:Y:S02]  /*2e30*/  SHF.R.U32.HI R239, RZ, 0x10, R237 ;  /* 0x00000010ffef7819 */ /* 0x002fe400000116ed */
[----:B------:R-:W-:Y:S01]  /*2e40*/  LOP3.LUT R7, R241, 0xff, RZ, 0xc0, !PT ;  /* 0x000000fff1077812 */ /* 0x000fe200078ec0ff */
[----:B------:R-:W-:Y:S01]  /*2e50*/  @!P6 FADD.FTZ R223, -R223, -RZ ;  /* 0x800000ffdfdfe221 */ /* 0x000fe20000010100 */
[----:B------:R-:W-:Y:S02]  /*2e60*/  LOP3.LUT R238, R239, 0xff, RZ, 0xc0, !PT ;  /* 0x000000ffefee7812 */ /* 0x000fe400078ec0ff */
[----:B------:R-:W-:Y:S03]  /*2e70*/  LOP3.LUT R239, R241, 0xffff, RZ, 0xc0, !PT ;  /* 0x0000fffff1ef7812 */ /* 0x000fe600078ec0ff */
[----:B------:R-:W-:Y:S01]  /*2e80*/  MUFU.EX2 R237, R18 ;  /* 0x0000001200ed7308 */ /* 0x000fe20000000800 */
[----:B------:R-:W-:Y:S01]  /*2e90*/  ISETP.LE.U32.AND P0, PT, R238, UR37, PT ;  /* 0x00000025ee007c0c */ /* 0x000fe2000bf03070 */
[----:B--2---:R-:W-:Y:S01]  /*2ea0*/  FFMA.FTZ R231, R12, UR36, -R252 ;  /* 0x000000240ce77c23 */ /* 0x004fe200080108fc */
[----:B------:R-:W-:Y:S01]  /*2eb0*/  ISETP.LE.U32.AND P6, PT, R7, UR37, PT ;  /* 0x0000002507007c0c */ /* 0x000fe2000bfc3070 */
[----:B------:R-:W-:Y:S01]  /*2ec0*/  @!P2 FADD.FTZ R224, -R224, -RZ ;  /* 0x800000ffe0e0a221 */ /* 0x000fe20000010100 */
[----:B------:R-:W-:Y:S01]  /*2ed0*/  SHF.R.U32.HI R239, RZ, 0x8, R239 ;  /* 0x00000008ffef7819 */ /* 0x000fe200000116ef */
[----:B------:R-:W-:Y:S01]  /*2ee0*/  @!P4 FADD.FTZ R226, -R226, -RZ ;  /* 0x800000ffe2e2c221 */ /* 0x000fe20000010100 */
[--C-:B------:R-:W-:Y:S03]  /*2ef0*/  SHF.R.U32.HI R7, RZ, 0x10, R241.reuse ;  /* 0x00000010ff077819 */ /* 0x100fe600000116f1 */
[----:B------:R-:W1:Y:S01]  /*2f00*/  MUFU.EX2 R231, R231 ;  /* 0x000000e700e77308 */ /* 0x000e620000000800 */
[----:B------:R-:W-:Y:S02]  /*2f10*/  LOP3.LUT R239, R239, 0xffff, RZ, 0xc0, !PT ;  /* 0x0000ffffefef7812 */ /* 0x000fe400078ec0ff */
[----:B------:R-:W-:Y:S02]  /*2f20*/  SHF.R.U32.HI R241, RZ, 0x18, R241 ;  /* 0x00000018fff17819 */ /* 0x000fe400000116f1 */
[----:B------:R-:W-:Y:S01]  /*2f30*/  ISETP.LE.U32.AND P2, PT, R239, UR37, PT ;  /* 0x00000025ef007c0c */ /* 0x000fe2000bf43070 */
[----:B------:R-:W-:Y:S01]  /*2f40*/  @!P0 FADD.FTZ R225, -R225, -RZ ;  /* 0x800000ffe1e18221 */ /* 0x000fe20000010100 */
[----:B------:R-:W-:Y:S01]  /*2f50*/  LOP3.LUT R7, R7, 0xff, RZ, 0xc0, !PT ;  /* 0x000000ff07077812 */ /* 0x000fe200078ec0ff */
[----:B----4-:R-:W-:Y:S01]  /*2f60*/  @!P6 FADD.FTZ R227, -R227, -RZ ;  /* 0x800000ffe3e3e221 */ /* 0x010fe20000010100 */
[----:B------:R-:W-:Y:S01]  /*2f70*/  LOP3.LUT R240, R10, 0xffff, RZ, 0xc0, !PT ;  /* 0x0000ffff0af07812 */ /* 0x000fe200078ec0ff */
[----:B------:R-:W2:Y:S01]  /*2f80*/  MUFU.EX2 R232, R232 ;  /* 0x000000e800e87308 */ /* 0x000ea20000000800 */
[----:B------:R-:W-:Y:S01]  /*2f90*/  ISETP.LE.U32.AND P4, PT, R241, UR37, PT ;  /* 0x00000025f1007c0c */ /* 0x000fe2000bf83070 */
[--C-:B------:R-:W-:Y:S01]  /*2fa0*/  FFMA.FTZ R241, R22, UR36, -R250.reuse ;  /* 0x0000002416f17c23 */ /* 0x100fe200080108fa */
[----:B------:R-:W-:Y:S01]  /*2fb0*/  ISETP.LE.U32.AND P0, PT, R7, UR37, PT ;  /* 0x0000002507007c0c */ /* 0x000fe2000bf03070 */
[----:B------:R-:W-:Y:S01]  /*2fc0*/  FFMA.FTZ R250, R35, UR36, -R250 ;  /* 0x0000002423fa7c23 */ /* 0x000fe200080108fa */
[----:B------:R-:W-:Y:S02]  /*2fd0*/  ISETP.LE.U32.AND P6, PT, R6, UR37, PT ;  /* 0x0000002506007c0c */ /* 0x000fe4000bfc3070 */
[----:B------:R-:W-:Y:S01]  /*2fe0*/  SHF.R.U32.HI R7, RZ, 0x8, R240 ;  /* 0x00000008ff077819 */ /* 0x000fe200000116f0 */
[----:B---3--:R-:W-:Y:S01]  /*2ff0*/  @!P2 FADD.FTZ R228, -R228, -RZ ;  /* 0x800000ffe4e4a221 */ /* 0x008fe20000010100 */
[--C-:B------:R-:W-:Y:S01]  /*3000*/  SHF.R.U32.HI R5, RZ, 0x10, R10.reuse ;  /* 0x00000010ff057819 */ /* 0x100fe2000001160a */
[----:B------:R-:W3:Y:S01]  /*3010*/  MUFU.EX2 R235, R235 ;  /* 0x000000eb00eb7308 */ /* 0x000ee20000000800 */
[----:B------:R-:W-:Y:S02]  /*3020*/  LOP3.LUT R7, R7, 0xffff, RZ, 0xc0, !PT ;  /* 0x0000ffff07077812 */ /* 0x000fe400078ec0ff */
[----:B------:R-:W-:Y:S01]  /*3030*/  LOP3.LUT R5, R5, 0xff, RZ, 0xc0, !PT ;  /* 0x000000ff05057812 */ /* 0x000fe200078ec0ff */
[----:B------:R-:W-:Y:S01]  /*3040*/  @!P4 FADD.FTZ R230, -R230, -RZ ;  /* 0x800000ffe6e6c221 */ /* 0x000fe20000010100 */
[----:B------:R-:W-:Y:S01]  /*3050*/  SHF.R.U32.HI R247, RZ, 0x18, R10 ;  /* 0x00000018fff77819 */ /* 0x000fe2000001160a */
[----:B------:R-:W-:Y:S01]  /*3060*/  @!P0 FADD.FTZ R229, -R229, -RZ ;  /* 0x800000ffe5e58221 */ /* 0x000fe20000010100 */
[----:B------:R-:W-:Y:S01]  /*3070*/  ISETP.LE.U32.AND P2, PT, R7, UR37, PT ;  /* 0x0000002507007c0c */ /* 0x000fe2000bf43070 */
[----:B-1----:R-:W-:Y:S01]  /*3080*/  @!P6 FADD.FTZ R231, -R231, -RZ ;  /* 0x800000ffe7e7e221 */ /* 0x002fe20000010100 */
[----:B------:R-:W-:Y:S01]  /*3090*/  ISETP.LE.U32.AND P4, PT, R5, UR37, PT ;  /* 0x0000002505007c0c */ /* 0x000fe2000bf83070 */
[----:B------:R-:W-:Y:S01]  /*30a0*/  FFMA.FTZ R5, R24, UR36, -R252 ;  /* 0x0000002418057c23 */ /* 0x000fe200080108fc */
[----:B------:R-:W-:Y:S01]  /*30b0*/  ISETP.LE.U32.AND P0, PT, R247, UR37, PT ;  /* 0x00000025f7007c0c */ /* 0x000fe2000bf03070 */
[----:B------:R-:W1:Y:S01]  /*30c0*/  MUFU.EX2 R238, R19 ;  /* 0x0000001300ee7308 */ /* 0x000e620000000800 */
[----:B------:R-:W-:Y:S01]  /*30d0*/  ISETP.LE.U32.AND P6, PT, R243, UR37, PT ;  /* 0x00000025f3007c0c */ /* 0x000fe2000bfc3070 */
[----:B------:R-:W-:Y:S01]  /*30e0*/  FFMA.FTZ R7, R32, UR36, -R248 ;  /* 0x0000002420077c23 */ /* 0x000fe200080108f8 */
[----:B------:R-:W-:Y:S01]  /*30f0*/  SHF.R.U32.HI R247, RZ, 0x8, R242 ;  /* 0x00000008fff77819 */ /* 0x000fe200000116f2 */
[----:B------:R-:W-:Y:S01]  /*3100*/  FFMA.FTZ R248, R33, UR36, -R248 ;  /* 0x0000002421f87c23 */ /* 0x000fe200080108f8 */
[----:B------:R-:W-:Y:S02]  /*3110*/  LOP3.LUT R6, R244, 0xff, RZ, 0xc0, !PT ;  /* 0x000000fff4067812 */ /* 0x000fe400078ec0ff */
[----:B------:R-:W-:Y:S03]  /*3120*/  LOP3.LUT R247, R247, 0xffff, RZ, 0xc0, !PT ;  /* 0x0000fffff7f77812 */ /* 0x000fe600078ec0ff */
[----:B------:R4:W-:Y:S01]  /*3130*/  MUFU.EX2 R243, R5 ;  /* 0x0000000500f37308 */ /* 0x0009e20000000800 */
[----:B--2---:R-:W-:Y:S01]  /*3140*/  @!P2 FADD.FTZ R232, -R232, -RZ ;  /* 0x800000ffe8e8a221 */ /* 0x004fe20000010100 */
[----:B------:R-:W-:Y:S01]  /*3150*/  @!P4 FADD.FTZ R233, -R233, -RZ ;  /* 0x800000ffe9e9c221 */ /* 0x000fe20000010100 */
[----:B------:R-:W-:Y:S01]  /*3160*/  ISETP.LE.U32.AND P2, PT, R247, UR37, PT ;  /* 0x00000025f7007c0c */ /* 0x000fe2000bf43070 */
[----:B------:R-:W-:Y:S01]  /*3170*/  @!P0 FADD.FTZ R234, -R234, -RZ ;  /* 0x800000ffeaea8221 */ /* 0x000fe20000010100 */
[----:B------:R-:W-:Y:S01]  /*3180*/  LOP3.LUT R247, R246, 0xff, RZ, 0xc0, !PT ;  /* 0x000000fff6f77812 */ /* 0x000fe200078ec0ff */
[----:B---3--:R-:W-:Y:S01]  /*3190*/  @!P6 FADD.FTZ R235, -R235, -RZ ;  /* 0x800000ffebebe221 */ /* 0x008fe20000010100 */
[----:B------:R-:W-:Y:S03]  /*31a0*/  ISETP.LE.U32.AND P0, PT, R6, UR37, PT ;  /* 0x0000002506007c0c */ /* 0x000fe6000bf03070 */
[----:B------:R-:W-:Y:S01]  /*31b0*/  MUFU.EX2 R241, R241 ;  /* 0x000000f100f17308 */ /* 0x000fe20000000800 */
[----:B------:R-:W-:Y:S02]  /*31c0*/  ISETP.LE.U32.AND P4, PT, R247, UR37, PT ;  /* 0x00000025f7007c0c */ /* 0x000fe4000bf83070 */
[----:B------:R-:W-:Y:S02]  /*31d0*/  LOP3.LUT R247, R246, 0xffff, RZ, 0xc0, !PT ;  /* 0x0000fffff6f77812 */ /* 0x000fe400078ec0ff */
[----:B------:R-:W-:Y:S02]  /*31e0*/  ISETP.LE.U32.AND P6, PT, R245, UR37, PT ;  /* 0x00000025f5007c0c */ /* 0x000fe4000bfc3070 */
[----:B------:R-:W-:Y:S01]  /*31f0*/  SHF.R.U32.HI R247, RZ, 0x8, R247 ;  /* 0x00000008fff77819 */ /* 0x000fe200000116f7 */
[----:B------:R-:W-:Y:S01]  /*3200*/  @!P2 FADD.FTZ R236, -R236, -RZ ;  /* 0x800000ffececa221 */ /* 0x000fe20000010100 */
[--C-:B----4-:R-:W-:Y:S01]  /*3210*/  SHF.R.U32.HI R5, RZ, 0x18, R246.reuse ;  /* 0x00000018ff057819 */ /* 0x110fe200000116f6 */
[----:B------:R-:W2:Y:S01]  /*3220*/  MUFU.EX2 R240, R21 ;  /* 0x0000001500f07308 */ /* 0x000ea20000000800 */
[----:B------:R-:W-:Y:S01]  /*3230*/  LOP3.LUT R247, R247, 0xffff, RZ, 0xc0, !PT ;  /* 0x0000fffff7f77812 */ /* 0x000fe200078ec0ff */
[----:B------:R-:W-:Y:S01]  /*3240*/  @!P0 FADD.FTZ R237, -R237, -RZ ;  /* 0x800000ffeded8221 */ /* 0x000fe20000010100 */
[----:B------:R-:W-:Y:S02]  /*3250*/  ISETP.LE.U32.AND P2, PT, R5, UR37, PT ;  /* 0x0000002505007c0c */ /* 0x000fe4000bf43070 */
[----:B------:R-:W-:Y:S02]  /*3260*/  SHF.R.U32.HI R5, RZ, 0x10, R246 ;  /* 0x00000010ff057819 */ /* 0x000fe400000116f6 */
[----:B------:R-:W-:Y:S01]  /*3270*/  ISETP.LE.U32.AND P0, PT, R247, UR37, PT ;  /* 0x00000025f7007c0c */ /* 0x000fe2000bf03070 */
[----:B-1----:R-:W-:Y:S01]  /*3280*/  @!P6 FADD.FTZ R238, -R238, -RZ ;  /* 0x800000ffeeeee221 */ /* 0x002fe20000010100 */
[----:B------:R-:W-:Y:S01]  /*3290*/  LOP3.LUT R247, R5, 0xff, RZ, 0xc0, !PT ;  /* 0x000000ff05f77812 */ /* 0x000fe200078ec0ff */
[----:B------:R-:W1:Y:S01]  /*32a0*/  MUFU.EX2 R239, R9 ;  /* 0x0000000900ef7308 */ /* 0x000e620000000800 */
[----:B------:R-:W-:Y:S02]  /*32b0*/  LOP3.LUT R5, R251, 0xffff, RZ, 0xc0, !PT ;  /* 0x0000fffffb057812 */ /* 0x000fe400078ec0ff */
[----:B------:R-:W-:Y:S02]  /*32c0*/  ISETP.LE.U32.AND P6, PT, R247, UR37, PT ;  /* 0x00000025f7007c0c */ /* 0x000fe4000bfc3070 */
[----:B------:R-:W-:Y:S02]  /*32d0*/  SHF.R.U32.HI R5, RZ, 0x8, R5 ;  /* 0x00000008ff057819 */ /* 0x000fe40000011605 */
[----:B------:R-:W-:Y:S03]  /*32e0*/  LOP3.LUT R6, R251, 0xff, RZ, 0xc0, !PT ;  /* 0x000000fffb067812 */ /* 0x000fe600078ec0ff */
[----:B------:R-:W3:Y:S01]  /*32f0*/  MUFU.EX2 R247, R7 ;  /* 0x0000000700f77308 */ /* 0x000ee20000000800 */
[----:B------:R-:W-:Y:S01]  /*3300*/  LOP3.LUT R33, R5, 0xffff, RZ, 0xc0, !PT ;  /* 0x0000ffff05217812 */ /* 0x000fe200078ec0ff */
[----:B--2---:R-:W-:Y:S01]  /*3310*/  @!P0 FADD.FTZ R240, -R240, -RZ ;  /* 0x800000fff0f08221 */ /* 0x004fe20000010100 */
[----:B------:R-:W-:Y:S02]  /*3320*/  LOP3.LUT R180, R180, 0xffff, RZ, 0xc0, !PT ;  /* 0x0000ffffb4b47812 */ /* 0x000fe400078ec0ff */
[----:B------:R-:W-:Y:S02]  /*3330*/  ISETP.LE.U32.AND P0, PT, R33, UR37, PT ;  /* 0x0000002521007c0c */ /* 0x000fe4000bf03070 */
[--C-:B------:R-:W-:Y:S01]  /*3340*/  SHF.R.U32.HI R33, RZ, 0x18, R251.reuse ;  /* 0x00000018ff217819 */ /* 0x100fe200000116fb */
[----:B------:R-:W-:Y:S01]  /*3350*/  @!P6 FADD.FTZ R241, -R241, -RZ ;  /* 0x800000fff1f1e221 */ /* 0x000fe20000010100 */
[----:B------:R-:W-:Y:S01]  /*3360*/  ISETP.LE.U32.AND P6, PT, R249, UR37, PT ;  /* 0x00000025f9007c0c */ /* 0x000fe2000bfc3070 */
[----:B------:R-:W2:Y:S01]  /*3370*/  MUFU.EX2 R242, R23 ;  /* 0x0000001700f27308 */ /* 0x000ea20000000800 */
[----:B------:R-:W-:Y:S01]  /*3380*/  SHF.R.U32.HI R251, RZ, 0x10, R251 ;  /* 0x00000010fffb7819 */ /* 0x000fe200000116fb */
[----:B-1----:R-:W-:Y:S01]  /*3390*/  @!P4 FADD.FTZ R239, -R239, -RZ ;  /* 0x800000ffefefc221 */ /* 0x002fe20000010100 */
[----:B------:R-:W-:Y:S02]  /*33a0*/  ISETP.LE.U32.AND P4, PT, R6, UR37, PT ;  /* 0x0000002506007c0c */ /* 0x000fe4000bf83070 */
[----:B------:R-:W-:Y:S01]  /*33b0*/  SHF.R.U32.HI R130, RZ, 0x8, R130 ;  /* 0x00000008ff827819 */ /* 0x000fe20000011682 */
[----:B---3--:R-:W-:Y:S04]  /*33c0*/  @!P5 FADD.FTZ R247, -R247, -RZ ;  /* 0x800000fff7f7d221 */ /* 0x008fe80000010100 */
[----:B------:R1:W3:Y:S01]  /*33d0*/  MUFU.EX2 R249, R34 ;  /* 0x0000002200f97308 */ /* 0x0002e20000000800 */
[----:B------:R-:W-:Y:S01]  /*33e0*/  ISETP.LE.U32.AND P5, PT, R33, UR37, PT ;  /* 0x0000002521007c0c */ /* 0x000fe2000bfa3070 */
[--C-:B------:R-:W-:Y:S01]  /*33f0*/  FFMA.FTZ R33, R28, UR36, -R252.reuse ;  /* 0x000000241c217c23 */ /* 0x100fe200080108fc */
[----:B------:R-:W-:Y:S01]  /*3400*/  FFMA.FTZ R252, R29, UR36, -R252 ;  /* 0x000000241dfc7c23 */ /* 0x000fe200080108fc */
[----:B------:R-:W-:Y:S02]  /*3410*/  LOP3.LUT R29, R130, 0xffff, RZ, 0xc0, !PT ;  /* 0x0000ffff821d7812 */ /* 0x000fe400078ec0ff */
[----:B------:R-:W-:Y:S04]  /*3420*/  LOP3.LUT R133, R133, 0xff, RZ, 0xc0, !PT ;  /* 0x000000ff85857812 */ /* 0x000fe800078ec0ff */
[----:B------:R-:W4:Y:S01]  /*3430*/  MUFU.EX2 R248, R248 ;  /* 0x000000f800f87308 */ /* 0x000f220000000800 */
[----:B--2---:R-:W-:Y:S01]  /*3440*/  @!P2 FADD.FTZ R242, -R242, -RZ ;  /* 0x800000fff2f2a221 */ /* 0x004fe20000010100 */
[----:B------:R-:W-:Y:S01]  /*3450*/  ISETP.LE.U32.AND P2, PT, R180, UR37, PT ;  /* 0x00000025b4007c0c */ /* 0x000fe2000bf43070 */
[----:B------:R-:W-:Y:S01]  /*3460*/  @!P4 FADD.FTZ R243, -R243, -RZ ;  /* 0x800000fff3f3c221 */ /* 0x000fe20000010100 */
[----:B------:R-:W-:Y:S02]  /*3470*/  ISETP.LE.U32.AND P4, PT, R135, UR37, PT ;  /* 0x0000002587007c0c */ /* 0x000fe4000bf83070 */
[----:B------:R-:W-:Y:S04]  /*3480*/  F2FP.RELU.BF16.F32.PACK_AB R135, R226, R225 ;  /* 0x000000e1e287723e */ /* 0x000fe800000018ff */
[----:B------:R-:W2:Y:S01]  /*3490*/  MUFU.EX2 R244, R25 ;  /* 0x0000001900f47308 */ /* 0x000ea20000000800 */
[----:B-1----:R-:W-:Y:S01]  /*34a0*/  LOP3.LUT R34, R251, 0xff, RZ, 0xc0, !PT ;  /* 0x000000fffb227812 */ /* 0x002fe200078ec0ff */
[----:B---3--:R-:W-:Y:S01]  /*34b0*/  @!P6 FADD.FTZ R249, -R249, -RZ ;  /* 0x800000fff9f9e221 */ /* 0x008fe20000010100 */
[----:B------:R-:W-:Y:S01]  /*34c0*/  F2FP.RELU.BF16.F32.PACK_AB R180, R238, R237 ;  /* 0x000000edeeb4723e */ /* 0x000fe200000018ff */
[----:B------:R-:W-:Y:S01]  /*34d0*/  STS [R192+0xe400], R135 ;  /* 0x00e40087c0007388 */ /* 0x000fe20000000800 */
[----:B------:R-:W-:Y:S02]  /*34e0*/  ISETP.LE.U32.AND P6, PT, R34, UR37, PT ;  /* 0x0000002522007c0c */ /* 0x000fe4000bfc3070 */
[----:B------:R-:W-:Y:S03]  /*34f0*/  F2FP.RELU.BF16.F32.PACK_AB R34, R224, R223 ;  /* 0x000000dfe022723e */ /* 0x000fe600000018ff */
[----:B------:R1:W3:Y:S01]  /*3500*/  MUFU.EX2 R251, R33 ;  /* 0x0000002100fb7308 */ /* 0x0002e20000000800 */
[----:B----4-:R-:W-:Y:S01]  /*3510*/  @!P2 FADD.FTZ R248, -R248, -RZ ;  /* 0x800000fff8f8a221 */ /* 0x010fe20000010100 */
[----:B------:R-:W-:Y:S01]  /*3520*/  ISETP.LE.U32.AND P2, PT, R133, UR37, PT ;  /* 0x0000002585007c0c */ /* 0x000fe2000bf43070 */
[----:B------:R4:W-:Y:S01]  /*3530*/  STS [R192+0xe000], R34 ;  /* 0x00e00022c0007388 */ /* 0x0009e20000000800 */
[----:B------:R-:W-:Y:S02]  /*3540*/  F2FP.RELU.BF16.F32.PACK_AB R35, R230, R229 ;  /* 0x000000e5e623723e */ /* 0x000fe400000018ff */
[----:B------:R-:W-:Y:S04]  /*3550*/  F2FP.RELU.BF16.F32.PACK_AB R133, R228, R227 ;  /* 0x000000e3e485723e */ /* 0x000fe800000018ff */
[----:B------:R-:W4:Y:S01]  /*3560*/  MUFU.EX2 R250, R250 ;  /* 0x000000fa00fa7308 */ /* 0x000f220000000800 */
[----:B------:R4:W-:Y:S01]  /*3570*/  STS [R197+0xe400], R180 ;  /* 0x00e400b4c5007388 */ /* 0x0009e20000000800 */
[----:B--2---:R-:W-:Y:S01]  /*3580*/  @!P0 FADD.FTZ R244, -R244, -RZ ;  /* 0x800000fff4f48221 */ /* 0x004fe20000010100 */
[----:B------:R-:W-:Y:S02]  /*3590*/  ISETP.LE.U32.AND P0, PT, R134, UR37, PT ;  /* 0x0000002586007c0c */ /* 0x000fe4000bf03070 */
[----:B------:R-:W-:Y:S02]  /*35a0*/  F2FP.RELU.BF16.F32.PACK_AB R134, R232, R231 ;  /* 0x000000e7e886723e */ /* 0x000fe400000018ff */
[----:B------:R-:W-:Y:S03]  /*35b0*/  F2FP.RELU.BF16.F32.PACK_AB R31, R240, R239 ;  /* 0x000000eff01f723e */ /* 0x000fe600000018ff */
[----:B------:R2:W2:Y:S01]  /*35c0*/  MUFU.EX2 R130, R30 ;  /* 0x0000001e00827308 */ /* 0x0004a20000000800 */
[C---:B-1----:R-:W-:Y:S01]  /*35d0*/  F2FP.RELU.BF16.F32.PACK_AB R33, R236.reuse, R235 ;  /* 0x000000ebec21723e */ /* 0x042fe200000018ff */
[----:B---3--:R-:W-:Y:S01]  /*35e0*/  @!P4 FADD.FTZ R251, -R251, -RZ ;  /* 0x800000fffbfbc221 */ /* 0x008fe20000010100 */
[----:B------:R-:W-:Y:S03]  /*35f0*/  FSETP.GE.FTZ.AND P4, PT, R236, RZ, PT ;  /* 0x000000ffec00720b */ /* 0x000fe60003f96000 */
[----:B------:R-:W-:Y:S04]  /*3600*/  STS [R197+0xe000], R33 ;  /* 0x00e00021c5007388 */ /* 0x000fe80000000800 */
[----:B------:R-:W1:Y:S01]  /*3610*/  MUFU.EX2 R245, R26 ;  /* 0x0000001a00f57308 */ /* 0x000e620000000800 */
[----:B----4-:R-:W-:Y:S01]  /*3620*/  @!P3 FADD.FTZ R250, -R250, -RZ ;  /* 0x800000fffafab221 */ /* 0x010fe20000010100 */
[----:B------:R-:W-:Y:S01]  /*3630*/  STS [R192+0xf000], R133 ;  /* 0x00f00085c0007388 */ /* 0x000fe20000000800 */
[----:B------:R-:W-:Y:S02]  /*3640*/  ISETP.LE.U32.AND P3, PT, R29, UR37, PT ;  /* 0x000000251d007c0c */ /* 0x000fe4000bf63070 */
[----:B------:R-:W-:Y:S01]  /*3650*/  F2FP.RELU.BF16.F32.PACK_AB R34, R234, R233 ;  /* 0x000000e9ea22723e */ /* 0x000fe200000018ff */
[----:B------:R-:W-:Y:S01]  /*3660*/  STS [R192+0xf400], R35 ;  /* 0x00f40023c0007388 */ /* 0x000fe20000000800 */
[----:B------:R-:W-:Y:S03]  /*3670*/  F2FP.RELU.BF16.F32.PACK_AB R29, R242, R241 ;  /* 0x000000f1f21d723e */ /* 0x000fe600000018ff */
[----:B------:R-:W3:Y:S01]  /*3680*/  MUFU.EX2 R246, R27 ;  /* 0x0000001b00f67308 */ /* 0x000ee20000000800 */
[----:B--2---:R-:W-:Y:S01]  /*3690*/  F2FP.RELU.BF16.F32.PACK_AB R30, R248, R247 ;  /* 0x000000f7f81e723e */ /* 0x004fe200000018ff */
[----:B------:R-:W-:Y:S01]  /*36a0*/  STS [R197+0xf000], R134 ;  /* 0x00f00086c5007388 */ /* 0x000fe20000000800 */
[----:B------:R-:W-:Y:S01]  /*36b0*/  F2FP.RELU.BF16.F32.PACK_AB R180, R250, R249 ;  /* 0x000000f9fab4723e */ /* 0x000fe200000018ff */
[----:B------:R-:W-:Y:S01]  /*36c0*/  @!P2 FADD.FTZ R130, -R130, -RZ ;  /* 0x800000ff8282a221 */ /* 0x000fe20000010100 */
[----:B------:R-:W-:Y:S01]  /*36d0*/  FSETP.GE.FTZ.AND P2, PT, R240, RZ, PT ;  /* 0x000000fff000720b */ /* 0x000fe20003f56000 */
[----:B------:R2:W-:Y:S04]  /*36e0*/  STS [R197+0xf400], R34 ;  /* 0x00f40022c5007388 */ /* 0x0005e80000000800 */
[----:B------:R-:W4:Y:S01]  /*36f0*/  MUFU.EX2 R252, R252 ;  /* 0x000000fc00fc7308 */ /* 0x000f220000000800 */
[----:B-1----:R-:W-:Y:S01]  /*3700*/  @!P6 FADD.FTZ R245, -R245, -RZ ;  /* 0x800000fff5f5e221 */ /* 0x002fe20000010100 */
[----:B------:R1:W-:Y:S01]  /*3710*/  STS [R196+0xe000], R31 ;  /* 0x00e0001fc4007388 */ /* 0x0003e20000000800 */
[----:B------:R-:W-:Y:S03]  /*3720*/  FSETP.GE.FTZ.AND P6, PT, R224, RZ, PT ;  /* 0x000000ffe000720b */ /* 0x000fe60003fd6000 */
[----:B------:R1:W-:Y:S04]  /*3730*/  STS [R196+0xe400], R29 ;  /* 0x00e4001dc4007388 */ /* 0x0003e80000000800 */
[----:B------:R-:W1:Y:S01]  /*3740*/  MUFU.EX2 R131, R131 ;  /* 0x0000008300837308 */ /* 0x000e620000000800 */
[----:B---3--:R-:W-:Y:S01]  /*3750*/  @!P5 FADD.FTZ R246, -R246, -RZ ;  /* 0x800000fff6f6d221 */ /* 0x008fe20000010100 */
[----:B------:R3:W-:Y:S01]  /*3760*/  STS [R207+0xe000], R30 ;  /* 0x00e0001ecf007388 */ /* 0x0007e20000000800 */
[----:B------:R-:W-:Y:S03]  /*3770*/  FSETP.GE.FTZ.AND P5, PT, R235, RZ, PT ;  /* 0x000000ffeb00720b */ /* 0x000fe60003fb6000 */
[----:B------:R-:W-:Y:S01]  /*3780*/  STS [R207+0xe400], R180 ;  /* 0x00e400b4cf007388 */ /* 0x000fe20000000800 */
[----:B----4-:R-:W-:Y:S01]  /*3790*/  @!P3 FADD.FTZ R252, -R252, -RZ ;  /* 0x800000fffcfcb221 */ /* 0x010fe20000010100 */
[----:B------:R-:W-:Y:S04]  /*37a0*/  FSETP.GE.FTZ.AND P3, PT, R239, RZ, PT ;  /* 0x000000ffef00720b */ /* 0x000fe80003f76000 */
[----:B--2---:R-:W-:Y:S01]  /*37b0*/  F2FP.RELU.BF16.F32.PACK_AB R34, R252, R251 ;  /* 0x000000fbfc22723e */ /* 0x004fe200000018ff */
[----:B-1----:R-:W-:Y:S01]  /*37c0*/  @!P0 FADD.FTZ R131, -R131, -RZ ;  /* 0x800000ff83838221 */ /* 0x002fe20000010100 */
[----:B------:R-:W-:Y:S02]  /*37d0*/  FSETP.GE.FTZ.AND P0, PT, R223, RZ, PT ;  /* 0x000000ffdf00720b */ /* 0x000fe40003f16000 */
[----:B------:R-:W-:Y:S02]  /*37e0*/  F2FP.RELU.BF16.F32.PACK_AB R31, R244, R243 ;  /* 0x000000f3f41f723e */ /* 0x000fe400000018ff */
[----:B------:R-:W-:Y:S03]  /*37f0*/  F2FP.RELU.BF16.F32.PACK_AB R29, R246, R245 ;  /* 0x000000f5f61d723e */ /* 0x000fe600000018ff */
[----:B------:R-:W-:Y:S01]  /*3800*/  STS [R196+0xf000], R31 ;  /* 0x00f0001fc4007388 */ /* 0x000fe20000000800 */
[----:B---3--:R-:W-:Y:S03]  /*3810*/  F2FP.RELU.BF16.F32.PACK_AB R30, R131, R130 ;  /* 0x00000082831e723e */ /* 0x008fe600000018ff */
[----:B------:R-:W-:Y:S04]  /*3820*/  STS [R196+0xf400], R29 ;  /* 0x00f4001dc4007388 */ /* 0x000fe80000000800 */
[----:B------:R-:W-:Y:S04]  /*3830*/  STS [R207+0xf000], R34 ;  /* 0x00f00022cf007388 */ /* 0x000fe80000000800 */
[----:B------:R-:W-:Y:S04]  /*3840*/  STS [R207+0xf400], R30 ;  /* 0x00f4001ecf007388 */ /* 0x000fe80000000800 */
[----:B------:R-:W1:Y:S08]  /*3850*/  LDSM.16.M88.4 R100, [R120+0x4000] ;  /* 0x004000007864783b */ /* 0x000e700000000200 */
[----:B------:R2:W3:Y:S08]  /*3860*/  LDSM.16.M88.4 R104, [R120+0x5000] ;  /* 0x005000007868783b */ /* 0x0004f00000000200 */
[----:B------:R-:W4:Y:S08]  /*3870*/  LDSM.16.M88.4 R108, [R121+0x4000] ;  /* 0x00400000796c783b */ /* 0x000f300000000200 */
[----:B------:R-:W4:Y:S01]  /*3880*/  LDSM.16.M88.4 R112, [R121+0x5000] ;  /* 0x005000007970783b */ /* 0x000f220000000200 */
[----:B--2---:R-:W-:Y:S07]  /*3890*/  IMAD.IADD R120, R172, 0x1, R121 ;  /* 0x00000001ac787824 */ /* 0x004fee00078e0279 */
[----:B------:R-:W2:Y:S01]  /*38a0*/  LDSM.16.M88.4 R116, [R122+0x4000] ;  /* 0x004000007a74783b */ /* 0x000ea20000000200 */
[-C--:B-1----:R-:W-:Y:S06]  /*38b0*/  HMMA.16816.F32.BF16 R4, R100, R136.reuse, RZ ;  /* 0x000000886404723c */ /* 0x082fec00000418ff */
[C---:B---3--:R-:W-:Y:S06]  /*38c0*/  HMMA.16816.F32.BF16 R8, R104.reuse, R136, RZ ;  /* 0x000000886808723c */ /* 0x048fec00000418ff */
[-C--:B------:R-:W-:Y:S06]  /*38d0*/  HMMA.16816.F32.BF16 R12, R104, R138.reuse, RZ ;  /* 0x0000008a680c723c */ /* 0x080fec00000418ff */
[C---:B------:R-:W-:Y:S06]  /*38e0*/  HMMA.16816.F32.BF16 R16, R100.reuse, R138, RZ ;  /* 0x0000008a6410723c */ /* 0x040fec00000418ff */
[-C--:B------:R-:W-:Y:S06]  /*38f0*/  HMMA.16816.F32.BF16 R20, R100, R140.reuse, RZ ;  /* 0x0000008c6414723c */ /* 0x080fec00000418ff */
[C---:B------:R-:W-:Y:S06]  /*3900*/  HMMA.16816.F32.BF16 R24, R104.reuse, R140, RZ ;  /* 0x0000008c6818723c */ /* 0x040fec00000418ff */
[-C--:B------:R-:W-:Y:S01]  /*3910*/  HMMA.16816.F32.BF16 R28, R104, R142.reuse, RZ ;  /* 0x0000008e681c723c */ /* 0x080fe200000418ff */
[----:B------:R-:W-:Y:S05]  /*3920*/  LDSM.16.M88.4 R104, [R120+0x4000] ;  /* 0x004000007868783b */ /* 0x000fea0000000200 */
        /* <DEDUP_REMOVED lines=10> */
[----:B------:R-:W3:Y:S05]  /*39d0*/  LDSM.16.M88.4 R108, [R120+0x5000] ;  /* 0x00500000786c783b */ /* 0x000eea0000000200 */
[-C--:B--2---:R-:W-:Y:S06]  /*39e0*/  HMMA.16816.F32.BF16 R4, R116, R152.reuse, R4 ;  /* 0x000000987404723c */ /* 0x084fec0000041804 */
        /* <DEDUP_REMOVED lines=19> */
[----:B------:R-:W-:Y:S01]  /*3b20*/  FSEL R133, R133, R222, P6 ;  /* 0x000000de85857208 */ /* 0x000fe20003000000 */
[C---:B------:R-:W-:Y:S01]  /*3b30*/  FADD.FTZ R21, -R222.reuse, R21 ;  /* 0x00000015de157221 */ /* 0x040fe20000010100 */
[----:B------:R-:W-:Y:S01]  /*3b40*/  FMUL.FTZ R223, R223, R134 ;  /* 0x00000086dfdf7220 */ /* 0x000fe20000410000 */
[----:B------:R-:W-:Y:S03]  /*3b50*/  FADD.FTZ R135, -R222, R16 ;  /* 0x00000010de877221 */ /* 0x000fe60000010100 */
[-C--:B------:R-:W-:Y:S01]  /*3b60*/  FSEL R21, R21, R222.reuse, P2 ;  /* 0x000000de15157208 */ /* 0x080fe20001000000 */
[----:B------:R-:W-:Y:S01]  /*3b70*/  FMUL.FTZ R224, R224, R133 ;  /* 0x00000085e0e07220 */ /* 0x000fe20000410000 */
[----:B------:R-:W-:Y:S01]  /*3b80*/  FSETP.GE.FTZ.AND P2, PT, R247, RZ, PT ;  /* 0x000000fff700720b */ /* 0x000fe20003f56000 */
[C---:B------:R-:W-:Y:S01]  /*3b90*/  FADD.FTZ R134, -R222.reuse, R17 ;  /* 0x00000011de867221 */ /* 0x040fe20000010100 */
[-C--:B------:R-:W-:Y:S01]  /*3ba0*/  FSEL R135, R135, R222.reuse, P5 ;  /* 0x000000de87877208 */ /* 0x080fe20002800000 */
[----:B------:R-:W-:Y:S01]  /*3bb0*/  FADD.FTZ R180, -R222, R20 ;  /* 0x00000014deb47221 */ /* 0x000fe20000010100 */
[----:B------:R-:W-:Y:S01]  /*3bc0*/  F2FP.BF16.F32.PACK_AB R223, R224, R223 ;  /* 0x000000dfe0df723e */ /* 0x000fe200000010ff */
[----:B------:R-:W-:Y:S01]  /*3bd0*/  FMUL.FTZ R240, R240, R21 ;  /* 0x00000015f0f07220 */ /* 0x000fe20000410000 */
[-C--:B------:R-:W-:Y:S01]  /*3be0*/  FSEL R134, R134, R222.reuse, P4 ;  /* 0x000000de86867208 */ /* 0x080fe20002000000 */
[----:B------:R-:W-:Y:S01]  /*3bf0*/  FMUL.FTZ R235, R235, R135 ;  /* 0x00000087ebeb7220 */ /* 0x000fe20000410000 */
[----:B------:R-:W-:Y:S02]  /*3c00*/  FSEL R180, R180, R222, P3 ;  /* 0x000000deb4b47208 */ /* 0x000fe40001800000 */
[----:B------:R-:W-:Y:S01]  /*3c10*/  FSETP.GE.FTZ.AND P3, PT, R225, RZ, PT ;  /* 0x000000ffe100720b */ /* 0x000fe20003f76000 */
[----:B------:R-:W-:Y:S01]  /*3c20*/  FADD.FTZ R133, -R222, R32 ;  /* 0x00000020de857221 */ /* 0x000fe20000010100 */
[----:B------:R-:W-:Y:S01]  /*3c30*/  FMUL.FTZ R236, R236, R134 ;  /* 0x00000086ecec7220 */ /* 0x000fe20000410000 */
[----:B------:R-:W-:Y:S03]  /*3c40*/  FMUL.FTZ R239, R239, R180 ;  /* 0x000000b4efef7220 */ /* 0x000fe60000410000 */
[----:B------:R-:W-:Y:S01]  /*3c50*/  FSEL R224, R133, R222, P2 ;  /* 0x000000de85e07208 */ /* 0x000fe20001000000 */
[----:B------:R-:W-:Y:S01]  /*3c60*/  @P0 FADD.FTZ R222, -R222, R33 ;  /* 0x00000021dede0221 */ /* 0x000fe20000010100 */
[----:B------:R-:W-:Y:S02]  /*3c70*/  PLOP3.LUT P0, PT, PT, PT, UP2, 0x80, 0x0 ;  /* 0x000000000000781c */ /* 0x000fe40003f0f028 */
[----:B------:R-:W-:Y:S01]  /*3c80*/  F2FP.BF16.F32.PACK_AB R236, R236, R235 ;  /* 0x000000ebecec723e */ /* 0x000fe200000010ff */
[C---:B------:R-:W-:Y:S01]  /*3c90*/  FADD.FTZ R235, -R221.reuse, R7 ;  /* 0x00000007ddeb7221 */ /* 0x040fe20000010100 */
[----:B------:R-:W-:Y:S01]  /*3ca0*/  F2FP.BF16.F32.PACK_AB R239, R240, R239 ;  /* 0x000000eff0ef723e */ /* 0x000fe200000010ff */
[----:B------:R-:W-:Y:S01]  /*3cb0*/  FADD.FTZ R240, -R221, R6 ;  /* 0x00000006ddf07221 */ /* 0x000fe20000010100 */
[----:B------:R-:W-:Y:S01]  /*3cc0*/  FSETP.GE.FTZ.AND P2, PT, R226, RZ, PT ;  /* 0x000000ffe200720b */ /* 0x000fe20003f56000 */
[----:B------:R-:W-:Y:S01]  /*3cd0*/  FMUL.FTZ R224, R247, R224 ;  /* 0x000000e0f7e07220 */ /* 0x000fe20000410000 */
[----:B------:R-:W-:Y:S02]  /*3ce0*/  FMUL.FTZ R247, R248, R222 ;  /* 0x000000def8f77220 */ /* 0x000fe40000410000 */
[-C--:B------:R-:W-:Y:S02]  /*3cf0*/  FSEL R240, R240, R221.reuse, P3 ;  /* 0x000000ddf0f07208 */ /* 0x080fe40001800000 */
[----:B------:R-:W-:Y:S01]  /*3d00*/  FSEL R235, R235, R221, P2 ;  /* 0x000000ddebeb7208 */ /* 0x000fe20001000000 */
        /* <DEDUP_REMOVED lines=19> */
.L_x_1195:
[----:B------:R-:W-:Y:S01]  /*3e40*/  FADD.FTZ R18, -R221, R18 ;  /* 0x00000012dd127221 */ /* 0x000fe20000010100 */
[----:B------:R-:W-:Y:S01]  /*3e50*/  FSETP.GE.FTZ.AND P2, PT, R237, RZ, PT ;  /* 0x000000ffed00720b */ /* 0x000fe20003f56000 */
[C---:B------:R-:W-:Y:S01]  /*3e60*/  FADD.FTZ R6, -R221.reuse, R23 ;  /* 0x00000017dd067221 */ /* 0x040fe20000010100 */
[----:B------:R-:W-:Y:S01]  /*3e70*/  FADD.FTZ R22, -R221, R22 ;  /* 0x00000016dd167221 */ /* 0x000fe20000010100 */
[----:B------:R-:W-:Y:S01]  /*3e80*/  FSETP.GE.FTZ.AND P4, PT, R241, RZ, PT ;  /* 0x000000fff100720b */ /* 0x000fe20003f96000 */
[C---:B-1----:R-:W-:Y:S01]  /*3e90*/  FADD.FTZ R4, -R221.reuse, R19 ;  /* 0x00000013dd047221 */ /* 0x042fe20000010100 */
[----:B------:R-:W-:Y:S01]  /*3ea0*/  FSETP.GE.FTZ.AND P3, PT, R242, RZ, PT ;  /* 0x000000fff200720b */ /* 0x000fe20003f76000 */
[----:B------:R-:W-:Y:S01]  /*3eb0*/  FADD.FTZ R34, -R221, R34 ;  /* 0x00000022dd227221 */ /* 0x000fe20000010100 */
[-C--:B------:R-:W-:Y:S01]  /*3ec0*/  FSEL R18, R18, R221.reuse, P2 ;  /* 0x000000dd12127208 */ /* 0x080fe20001000000 */
[----:B-----5:R-:W-:Y:S01]  /*3ed0*/  FADD.FTZ R9, -R220, R9 ;  /* 0x00000009dc097221 */ /* 0x020fe20000010100 */
[----:B------:R-:W-:Y:S01]  /*3ee0*/  FSETP.GE.FTZ.AND P2, PT, R250, RZ, PT ;  /* 0x000000fffa00720b */ /* 0x000fe20003f56000 */
[----:B------:R-:W-:Y:S01]  /*3ef0*/  FADD.FTZ R25, -R220, R25 ;  /* 0x00000019dc197221 */ /* 0x000fe20000010100 */
[----:B------:R-:W-:Y:S01]  /*3f00*/  FSETP.GE.FTZ.AND P5, PT, R238, RZ, PT ;  /* 0x000000ffee00720b */ /* 0x000fe20003fb6000 */
[----:B------:R-:W-:Y:S01]  /*3f10*/  FMUL.FTZ R18, R237, R18 ;  /* 0x00000012ed127220 */ /* 0x000fe20000410000 */
[-C--:B------:R-:W-:Y:S01]  /*3f20*/  FSEL R22, R22, R221.reuse, P4 ;  /* 0x000000dd16167208 */ /* 0x080fe20002000000 */
[----:B------:R-:W-:Y:S01]  /*3f30*/  FADD.FTZ R10, -R209, R10 ;  /* 0x0000000ad10a7221 */ /* 0x000fe20000010100 */
        /* <DEDUP_REMOVED lines=8> */
[----:B------:R-:W-:Y:S01]  /*3fc0*/  FSEL R34, R34, R221, P3 ;  /* 0x000000dd22227208 */ /* 0x000fe20001800000 */
[----:B------:R-:W-:Y:S01]  /*3fd0*/  @P2 FADD.FTZ R221, -R221, R35 ;  /* 0x00000023dddd2221 */ /* 0x000fe20000010100 */
[----:B------:R-:W-:Y:S01]  /*3fe0*/  F2FP.BF16.F32.PACK_AB R17, R7, R22 ;  /* 0x000000160711723e */ /* 0x000fe200000010ff */
[C---:B------:R-:W-:Y:S01]  /*3ff0*/  FADD.FTZ R7, -R220.reuse, R12 ;  /* 0x0000000cdc077221 */ /* 0x040fe20000010100 */
[----:B------:R-:W-:Y:S01]  /*4000*/  F2FP.BF16.F32.PACK_AB R18, R5, R18 ;  /* 0x000000120512723e */ /* 0x000fe200000010ff */
[----:B------:R-:W-:Y:S01]  /*4010*/  FADD.FTZ R5, -R220, R8 ;  /* 0x00000008dc057221 */ /* 0x000fe20000010100 */
[----:B------:R-:W-:Y:S01]  /*4020*/  FSETP.GE.FTZ.AND P2, PT, R231, RZ, PT ;  /* 0x000000ffe700720b */ /* 0x000fe20003f56000 */
[----:B------:R-:W-:Y:S01]  /*4030*/  FMUL.FTZ R235, R226, R235 ;  /* 0x000000ebe2eb7220 */ /* 0x000fe20000410000 */
[----:B------:R-:W-:Y:S01]  /*4040*/  FSETP.GE.FTZ.AND P3, PT, R228, RZ, PT ;  /* 0x000000ffe400720b */ /* 0x000fe20003f76000 */
[----:B------:R-:W-:Y:S01]  /*4050*/  FADD.FTZ R14, -R209, R14 ;  /* 0x0000000ed10e7221 */ /* 0x000fe20000010100 */
[-C--:B------:R-:W-:Y:S01]  /*4060*/  FSEL R6, R7, R220.reuse, P2 ;  /* 0x000000dc07067208 */ /* 0x080fe20001000000 */
[----:B------:R-:W-:Y:S01]  /*4070*/  FADD.FTZ R7, -R220, R24 ;  /* 0x00000018dc077221 */ /* 0x000fe20000010100 */
[----:B------:R-:W-:Y:S01]  /*4080*/  FSETP.GE.FTZ.AND P2, PT, R252, RZ, PT ;  /* 0x000000fffc00720b */ /* 0x000fe20003f56000 */
[----:B------:R-:W-:Y:S01]  /*4090*/  STS [R192+0xa000], R223 ;  /* 0x00a000dfc0007388 */ /* 0x000fe20000000800 */
[-C--:B------:R-:W-:Y:S01]  /*40a0*/  FSEL R4, R5, R220.reuse, P4 ;  /* 0x000000dc05047208 */ /* 0x080fe20002000000 */
[C---:B------:R-:W-:Y:S01]  /*40b0*/  FADD.FTZ R5, -R220.reuse, R13 ;  /* 0x0000000ddc057221 */ /* 0x040fe20000010100 */
[----:B------:R-:W-:Y:S01]  /*40c0*/  FSEL R9, R9, R220, P3 ;  /* 0x000000dc09097208 */ /* 0x000fe20001800000 */
[----:B------:R-:W-:Y:S01]  /*40d0*/  FADD.FTZ R13, -R220, R28 ;  /* 0x0000001cdc0d7221 */ /* 0x000fe20000010100 */
[----:B------:R-:W-:Y:S01]  /*40e0*/  FSETP.GE.FTZ.AND P3, PT, R232, RZ, PT ;  /* 0x000000ffe800720b */ /* 0x000fe20003f76000 */
[----:B------:R-:W-:Y:S01]  /*40f0*/  FMUL.FTZ R4, R227, R4 ;  /* 0x00000004e3047220 */ /* 0x000fe20000410000 */
[----:B------:R-:W-:Y:S01]  /*4100*/  FSETP.GE.FTZ.AND P4, PT, R244, RZ, PT ;  /* 0x000000fff400720b */ /* 0x000fe20003f96000 */
[----:B------:R-:W-:Y:S01]  /*4110*/  FMUL.FTZ R9, R228, R9 ;  /* 0x00000009e4097220 */ /* 0x000fe20000410000 */
[----:B------:R-:W-:Y:S01]  /*4120*/  FSEL R5, R5, R220, P3 ;  /* 0x000000dc05057208 */ /* 0x000fe20001800000 */
[----:B------:R-:W-:Y:S01]  /*4130*/  FMUL.FTZ R6, R231, R6 ;  /* 0x00000006e7067220 */ /* 0x000fe20000410000 */
[----:B------:R-:W-:Y:S01]  /*4140*/  FSETP.GE.FTZ.AND P3, PT, R251, RZ, PT ;  /* 0x000000fffb00720b */ /* 0x000fe20003f76000 */
[----:B------:R-:W-:Y:S01]  /*4150*/  FADD.FTZ R26, -R209, R26 ;  /* 0x0000001ad11a7221 */ /* 0x000fe20000010100 */
[----:B------:R-:W-:Y:S01]  /*4160*/  FSETP.GE.FTZ.AND P5, PT, R243, RZ, PT ;  /* 0x000000fff300720b */ /* 0x000fe20003fb6000 */
[----:B------:R-:W-:Y:S01]  /*4170*/  FMUL.FTZ R5, R232, R5 ;  /* 0x00000005e8057220 */ /* 0x000fe20000410000 */
[----:B------:R-:W-:Y:S01]  /*4180*/  F2FP.BF16.F32.PACK_AB R9, R9, R4 ;  /* 0x000000040909723e */ /* 0x000fe200000010ff */
[----:B------:R-:W-:Y:S01]  /*4190*/  FADD.FTZ R4, -R209, R11 ;  /* 0x0000000bd1047221 */ /* 0x000fe20000010100 */
[-C--:B------:R-:W-:Y:S01]  /*41a0*/  FSEL R12, R13, R220.reuse, P3 ;  /* 0x000000dc0d0c7208 */ /* 0x080fe20001800000 */
[----:B------:R-:W-:Y:S01]  /*41b0*/  FADD.FTZ R30, -R209, R30 ;  /* 0x0000001ed11e7221 */ /* 0x000fe20000010100 */
[----:B------:R-:W-:Y:S01]  /*41c0*/  FSEL R8, R7, R220, P5 ;  /* 0x000000dc07087208 */ /* 0x000fe20002800000 */
[----:B------:R-:W-:Y:S01]  /*41d0*/  FMUL.FTZ R34, R249, R34 ;  /* 0x00000022f9227220 */ /* 0x000fe20000410000 */
[----:B------:R-:W-:Y:S01]  /*41e0*/  FSEL R25, R25, R220, P4 ;  /* 0x000000dc19197208 */ /* 0x000fe20002000000 */
[----:B------:R-:W-:Y:S01]  /*41f0*/  @P2 FADD.FTZ R220, -R220, R29 ;  /* 0x0000001ddcdc2221 */ /* 0x000fe20000010100 */
[----:B------:R-:W-:Y:S01]  /*4200*/  FSETP.GE.FTZ.AND P2, PT, R230, RZ, PT ;  /* 0x000000ffe600720b */ /* 0x000fe20003f56000 */
[----:B------:R-:W-:Y:S01]  /*4210*/  FMUL.FTZ R12, R251, R12 ;  /* 0x0000000cfb0c7220 */ /* 0x000fe20000410000 */
[----:B------:R-:W-:Y:S01]  /*4220*/  FSETP.GE.FTZ.AND P3, PT, R229, RZ, PT ;  /* 0x000000ffe500720b */ /* 0x000fe20003f76000 */
[----:B------:R-:W-:Y:S01]  /*4230*/  FMUL.FTZ R7, R252, R220 ;  /* 0x000000dcfc077220 */ /* 0x000fe20000410000 */
[----:B------:R-:W-:Y:S01]  /*4240*/  F2FP.BF16.F32.PACK_AB R6, R5, R6 ;  /* 0x000000060506723e */ /* 0x000fe200000010ff */
[----:B------:R-:W-:Y:S01]  /*4250*/  FMUL.FTZ R8, R243, R8 ;  /* 0x00000008f3087220 */ /* 0x000fe20000410000 */
        /* <DEDUP_REMOVED lines=10> */
[----:B------:R-:W-:Y:S02]  /*4300*/  F2FP.BF16.F32.PACK_AB R102, R7, R12 ;  /* 0x0000000c0766723e */ /* 0x000fe400000010ff */
[-C--:B------:R-:W-:Y:S01]  /*4310*/  FSEL R14, R14, R209.reuse, P3 ;  /* 0x000000d10e0e7208 */ /* 0x080fe20001800000 */
[----:B------:R-:W-:Y:S01]  /*4320*/  STS [R192+0xa400], R235 ;  /* 0x00a400ebc0007388 */ /* 0x000fe20000000800 */
[----:B------:R-:W-:Y:S02]  /*4330*/  FSEL R7, R4, R209, P6 ;  /* 0x000000d104077208 */ /* 0x000fe40003000000 */
        /* <DEDUP_REMOVED lines=13> */
[----:B------:R-:W-:Y:S01]  /*4410*/  FSETP.GE.FTZ.AND P3, PT, R130, RZ, PT ;  /* 0x000000ff8200720b */ /* 0x000fe20003f76000 */
[----:B------:R-:W-:Y:S01]  /*4420*/  STS [R192+0xb400], R5 ;  /* 0x00b40005c0007388 */ /* 0x000fe20000000800 */
[----:B------:R-:W-:Y:S01]  /*4430*/  FSEL R26, R26, R209, P5 ;  /* 0x000000d11a1a7208 */ /* 0x000fe20002800000 */
[----:B------:R-:W-:Y:S01]  /*4440*/  FMUL.FTZ R11, R246, R11 ;  /* 0x0000000bf60b7220 */ /* 0x000fe20000410000 */
[----:B------:R-:W-:Y:S01]  /*4450*/  FSEL R13, R30, R209, P3 ;  /* 0x000000d11e0d7208 */ /* 0x000fe20001800000 */
[----:B------:R-:W-:Y:S01]  /*4460*/  STS [R197+0xb000], R6 ;  /* 0x00b00006c5007388 */ /* 0x000fe20000000800 */
[----:B------:R-:W-:Y:S01]  /*4470*/  @P2 FADD.FTZ R209, -R209, R31 ;  /* 0x0000001fd1d12221 */ /* 0x000fe20000010100 */
[----:B------:R-:W-:Y:S01]  /*4480*/  FMUL.FTZ R26, R245, R26 ;  /* 0x0000001af51a7220 */ /* 0x000fe20000410000 */
[----:B------:R-:W-:Y:S01]  /*4490*/  F2FP.BF16.F32.PACK_AB R34, R221, R34 ;  /* 0x00000022dd22723e */ /* 0x000fe200000010ff */
        /* <DEDUP_REMOVED lines=9> */
[----:B------:R-:W-:Y:S01]  /*4530*/  STS [R207+0xa000], R224 ;  /* 0x00a000e0cf007388 */ /* 0x000fe20000000800 */
[----:B------:R-:W-:Y:S03]  /*4540*/  IMAD.IADD R100, R117, 0x1, R172 ;  /* 0x0000000175647824 */ /* 0x000fe600078e02ac */
[----:B------:R-:W-:Y:S04]  /*4550*/  STS [R207+0xa400], R34 ;  /* 0x00a40022cf007388 */ /* 0x000fe80000000800 */
[----:B------:R-:W-:Y:S04]  /*4560*/  STS [R196+0xb000], R25 ;  /* 0x00b00019c4007388 */ /* 0x000fe80000000800 */
[----:B------:R-:W-:Y:S04]  /*4570*/  STS [R196+0xb400], R29 ;  /* 0x00b4001dc4007388 */ /* 0x000fe80000000800 */
        /* <DEDUP_REMOVED lines=47> */
[----:B------:R-:W-:Y:S01]  /*4870*/  IMAD.U32 R5, R5, -0x40, RZ ;  /* 0xffffffc005057824 */ /* 0x000fe200078e00ff */
        /* <DEDUP_REMOVED lines=24> */
.L_x_1196:
[----:B------:R-:W-:Y:S01]  /*4a00*/  LDSM.16.M88.4 R20, [R177] ;  /* 0x00000000b114783b */ /* 0x000fe20000000200 */
[----:B------:R-:W-:Y:S01]  /*4a10*/  VIADD R5, R117, 0x6000 ;  /* 0x0000600075057836 */ /* 0x000fe20000000000 */
[----:B------:R-:W-:Y:S02]  /*4a20*/  ULOP3.LUT UR38, UR44, 0x1, URZ, 0xc0, !UPT ;  /* 0x000000012c267892 */ /* 0x000fe4000f8ec03f */
[----:B-1----:R-:W1:Y:S01]  /*4a30*/  LDSM.16.MT88.4 R8, [R117+0x6000] ;  /* 0x006000007508783b */ /* 0x002e620000004200 */
[----:B------:R-:W-:Y:S01]  /*4a40*/  IMAD.IADD R116, R5, 0x1, R172 ;  /* 0x0000000105747824 */ /* 0x000fe200078e02ac */
[----:B------:R-:W-:Y:S02]  /*4a50*/  UISETP.NE.U32.AND UP0, UPT, UR38, 0x1, UPT ;  /* 0x000000012600788c */ /* 0x000fe4000bf05070 */
[----:B------:R-:W-:Y:S01]  /*4a60*/  LDSM.16.M88.4 R24, [R3] ;  /* 0x000000000318783b */ /* 0x000fe20000000200 */
[----:B------:R-:W-:Y:S02]  /*4a70*/  @UP2 UIADD3 UR39, UP1, UR10, -0x100, URZ ;  /* 0xffffff000a272890 */ /* 0x000fe4000ff3e03f */
[----:B------:R-:W-:Y:S01]  /*4a80*/  UIADD3 UR42, UR44, -0x1, URZ ;  /* 0xffffffff2c2a7890 */ /* 0x000fe2000fffe03f */
[----:B------:R-:W2:Y:S01]  /*4a90*/  LDSM.16.MT88.4 R16, [R116] ;  /* 0x000000007410783b */ /* 0x000ea20000004200 */
[----:B------:R-:W-:Y:S03]  /*4aa0*/  @UP2 UIADD3.X UR38, UR11, -0x1, URZ, UP1, !UPT ;  /* 0xffffffff0b262890 */ /* 0x000fe60008ffe43f */
        /* <DEDUP_REMOVED lines=44> */
[C---:B------:R-:W-:Y:S05]  /*4d70*/  HMMA.16816.F32.BF16 R4, R108.reuse, R112, R4 ;  /* 0x000000706c04723c */ /* 0x040fea0000041804 */
[----:B------:R-:W-:Y:S01]  /*4d80*/  @P0 VIADD R101, R187, 0xffffffc0 ;  /* 0xffffffc0bb650836 */ /* 0x000fe20000000000 */
[C---:B------:R-:W-:Y:S06]  /*4d90*/  HMMA.16816.F32.BF16 R8, R108.reuse, R114, R8 ;  /* 0x000000726c08723c */ /* 0x040fec0000041808 */
[C---:B-1----:R-:W-:Y:S06]  /*4da0*/  HMMA.16816.F32.BF16 R12, R108.reuse, R20, R12 ;  /* 0x000000146c0c723c */ /* 0x042fec000004180c */
[----:B------:R-:W-:Y:S06]  /*4db0*/  HMMA.16816.F32.BF16 R16, R108, R22, R16 ;  /* 0x000000166c10723c */ /* 0x000fec0000041810 */
[C---:B---3--:R-:W-:Y:S05]  /*4dc0*/  HMMA.16816.F32.BF16 R4, R28.reuse, R32, R4 ;  /* 0x000000201c04723c */ /* 0x048fea0000041804 */
[----:B------:R-:W-:Y:S01]  /*4dd0*/  VIADD R108, R175, 0x40 ;  /* 0x00000040af6c7836 */ /* 0x000fe20000000000 */
[C---:B------:R-:W-:Y:S05]  /*4de0*/  HMMA.16816.F32.BF16 R8, R28.reuse, R34, R8 ;  /* 0x000000221c08723c */ /* 0x040fea0000041808 */
[----:B------:R-:W-:Y:S01]  /*4df0*/  @P0 IMAD.WIDE R32, R101, R198, UR10 ;  /* 0x0000000a65200e25 */ /* 0x000fe2000f8e02c6 */
[C---:B--2---:R-:W-:Y:S01]  /*4e00*/  HMMA.16816.F32.BF16 R12, R28.reuse, R24, R12 ;  /* 0x000000181c0c723c */ /* 0x044fe2000004180c */
[----:B------:R-:W-:Y:S01]  /*4e10*/  @UP2 UMOV UR10, UR39 ;  /* 0x00000027000a2c82 */ /* 0x000fe20008000000 */
[----:B------:R-:W-:Y:S01]  /*4e20*/  MOV R101, UR33 ;  /* 0x0000002100657c02 */ /* 0x000fe20008000f00 */
[----:B------:R-:W-:Y:S01]  /*4e30*/  @UP2 UMOV UR11, UR38 ;  /* 0x00000026000b2c82 */ /* 0x000fe20008000000 */
[----:B------:R-:W5:Y:S01]  /*4e40*/  @P0 LDG.E R204, desc[UR22][R32.64] ;  /* 0x0000001620cc0981 */ /* 0x000f62000c1e1900 */
[----:B------:R-:W-:Y:S01]  /*4e50*/  IMAD.U32 R35, RZ, RZ, UR32 ;  /* 0x00000020ff237e24 */ /* 0x000fe2000f8e00ff */
[----:B------:R-:W-:Y:S01]  /*4e60*/  HMMA.16816.F32.BF16 R16, R28, R26, R16 ;  /* 0x0000001a1c10723c */ /* 0x000fe20000041810 */
[----:B------:R-:W-:Y:S01]  /*4e70*/  IMAD.U32 R25, RZ, RZ, UR33 ;  /* 0x00000021ff197e24 */ /* 0x000fe2000f8e00ff */
[----:B------:R-:W5:Y:S03]  /*4e80*/  @P0 LDG.E R203, desc[UR22][R32.64+0x20] ;  /* 0x0000201620cb0981 */ /* 0x000f66000c1e1900 */
[-C--:B------:R-:W-:Y:S01]  /*4e90*/  LEA R102, P3, R35, R210.reuse, 0x2 ;  /* 0x000000d223667211 */ /* 0x080fe200078610ff */
[----:B------:R-:W5:Y:S01]  /*4ea0*/  @P0 LDG.E R202, desc[UR22][R32.64+0x80] ;  /* 0x0000801620ca0981 */ /* 0x000f62000c1e1900 */
[----:B------:R-:W-:Y:S01]  /*4eb0*/  IMAD.U32 R29, RZ, RZ, UR31 ;  /* 0x0000001fff1d7e24 */ /* 0x000fe2000f8e00ff */
[----:B------:R-:W-:Y:S02]  /*4ec0*/  @P1 IADD3 R108, R175, -0x40, RZ ;  /* 0xffffffc0af6c1810 */ /* 0x000fe40007ffe0ff */
[----:B------:R1:W5:Y:S01]  /*4ed0*/  @P0 LDG.E R201, desc[UR22][R32.64+0xa0] ;  /* 0x0000a01620c90981 */ /* 0x000362000c1e1900 */
[-C--:B------:R-:W-:Y:S01]  /*4ee0*/  LEA R34, P0, R25, R210.reuse, 0x2 ;  /* 0x000000d219227211 */ /* 0x080fe200078010ff */
[----:B------:R-:W-:Y:S01]  /*4ef0*/  IMAD.U32 R31, RZ, RZ, UR32 ;  /* 0x00000020ff1f7e24 */ /* 0x000fe2000f8e00ff */
[-C--:B------:R-:W-:Y:S01]  /*4f00*/  LEA R104, P2, R29, R210.reuse, 0x2 ;  /* 0x000000d21d687211 */ /* 0x080fe200078410ff */
[----:B------:R-:W-:Y:S01]  /*4f10*/  REDG.E.ADD.F32.FTZ.RN.STRONG.GPU desc[UR22][R210.64], R4 ;  /* 0x00000004d20079a6 */ /* 0x000fe2000c10f396 */
[-C--:B------:R-:W-:Y:S01]  /*4f20*/  LEA.HI.X.SX32 R35, R101, R211.reuse, 0x2, P0 ;  /* 0x000000d365237211 */ /* 0x080fe200000f16ff */
[----:B------:R-:W-:Y:S01]  /*4f30*/  IMAD.U32 R25, RZ, RZ, UR31 ;  /* 0x0000001fff197e24 */ /* 0x000fe2000f8e00ff */
[-C--:B------:R-:W-:Y:S01]  /*4f40*/  LEA.HI.X.SX32 R103, R31, R211.reuse, 0x2, P3 ;  /* 0x000000d31f677211 */ /* 0x080fe200018f16ff */
[----:B------:R-:W-:Y:S01]  /*4f50*/  IMAD.U32 R27, RZ, RZ, UR30 ;  /* 0x0000001eff1b7e24 */ /* 0x000fe2000f8e00ff */
[----:B------:R-:W-:Y:S01]  /*4f60*/  LDSM.16.MT88.4 R20, [R108] ;  /* 0x000000006c14783b */ /* 0x000fe20000004200 */
[----:B------:R-:W-:Y:S01]  /*4f70*/  IMAD.U32 R29, RZ, RZ, UR30 ;  /* 0x0000001eff1d7e24 */ /* 0x000fe2000f8e00ff */
[-C--:B------:R-:W-:Y:S01]  /*4f80*/  LEA.HI.X.SX32 R105, R25, R211.reuse, 0x2, P2 ;  /* 0x000000d319697211 */ /* 0x080fe200010f16ff */
[----:B------:R-:W-:Y:S01]  /*4f90*/  IMAD.U32 R25, RZ, RZ, UR29 ;  /* 0x0000001dff197e24 */ /* 0x000fe2000f8e00ff */
[----:B------:R2:W-:Y:S01]  /*4fa0*/  REDG.E.ADD.F32.FTZ.RN.STRONG.GPU desc[UR22][R34.64], R5 ;  /* 0x00000005220079a6 */ /* 0x0005e2000c10f396 */
[-C--:B------:R-:W-:Y:S01]  /*4fb0*/  LEA R106, P0, R27, R210.reuse, 0x2 ;  /* 0x000000d21b6a7211 */ /* 0x080fe200078010ff */
[----:B------:R-:W-:Y:S02]  /*4fc0*/  IMAD.U32 R101, RZ, RZ, UR29 ;  /* 0x0000001dff657e24 */ /* 0x000fe4000f8e00ff */
[----:B------:R3:W-:Y:S01]  /*4fd0*/  REDG.E.ADD.F32.FTZ.RN.STRONG.GPU desc[UR22][R102.64], R6 ;  /* 0x00000006660079a6 */ /* 0x0007e2000c10f396 */
[-C--:B------:R-:W-:Y:S01]  /*4fe0*/  LEA.HI.X.SX32 R107, R29, R211.reuse, 0x2, P0 ;  /* 0x000000d31d6b7211 */ /* 0x080fe200000f16ff */
[----:B------:R-:W-:Y:S01]  /*4ff0*/  IMAD.U32 R29, RZ, RZ, UR50 ;  /* 0x00000032ff1d7e24 */ /* 0x000fe2000f8e00ff */
[-C--:B------:R-:W-:Y:S01]  /*5000*/  LEA R24, P3, R25, R210.reuse, 0x2 ;  /* 0x000000d219187211 */ /* 0x080fe200078610ff */
[----:B------:R4:W-:Y:S01]  /*5010*/  REDG.E.ADD.F32.FTZ.RN.STRONG.GPU desc[UR22][R104.64], R7 ;  /* 0x00000007680079a6 */ /* 0x0009e2000c10f396 */
[----:B------:R-:W-:Y:S02]  /*5020*/  IMAD.U32 R31, RZ, RZ, UR9 ;  /* 0x00000009ff1f7e24 */ /* 0x000fe4000f8e00ff */
[-C--:B------:R-:W-:Y:S01]  /*5030*/  LEA.HI.X.SX32 R25, R101, R211.reuse, 0x2, P3 ;  /* 0x000000d365197211 */ /* 0x080fe200018f16ff */
[----:B------:R-:W-:Y:S01]  /*5040*/  REDG.E.ADD.F32.FTZ.RN.STRONG.GPU desc[UR22][R106.64], R8 ;  /* 0x000000086a0079a6 */ /* 0x000fe2000c10f396 */
[----:B-1----:R-:W-:Y:S01]  /*5050*/  MOV R33, UR9 ;  /* 0x0000000900217c02 */ /* 0x002fe20008000f00 */
[----:B------:R-:W-:Y:S01]  /*5060*/  IMAD.U32 R27, RZ, RZ, UR49 ;  /* 0x00000031ff1b7e24 */ /* 0x000fe2000f8e00ff */
[-C--:B------:R-:W-:Y:S01]  /*5070*/  LEA R100, P0, R29, R210.reuse, 0x2 ;  /* 0x000000d21d647211 */ /* 0x080fe200078010ff */
[----:B------:R1:W-:Y:S01]  /*5080*/  REDG.E.ADD.F32.FTZ.RN.STRONG.GPU desc[UR22][R24.64], R9 ;  /* 0x00000009180079a6 */ /* 0x0003e2000c10f396 */
[-C--:B------:R-:W-:Y:S01]  /*5090*/  LEA R28, P2, R33, R210.reuse, 0x2 ;  /* 0x000000d2211c7211 */ /* 0x080fe200078410ff */
[----:B------:R-:W-:Y:S03]  /*50a0*/  IMAD.U32 R33, RZ, RZ, UR48 ;  /* 0x00000030ff217e24 */ /* 0x000fe6000f8e00ff */
[-C--:B------:R-:W-:Y:S01]  /*50b0*/  LEA.HI.X.SX32 R29, R31, R211.reuse, 0x2, P2 ;  /* 0x000000d31f1d7211 */ /* 0x080fe200010f16ff */
[----:B------:R-:W-:Y:S04]  /*50c0*/  IMAD.U32 R31, RZ, RZ, UR47 ;  /* 0x0000002fff1f7e24 */ /* 0x000fe8000f8e00ff */
[----:B------:R1:W-:Y:S01]  /*50d0*/  REDG.E.ADD.F32.FTZ.RN.STRONG.GPU desc[UR22][R28.64], R10 ;  /* 0x0000000a1c0079a6 */ /* 0x0003e2000c10f396 */
[----:B--2---:R-:W-:Y:S01]  /*50e0*/  IMAD.U32 R5, RZ, RZ, UR50 ;  /* 0x00000032ff057e24 */ /* 0x004fe2000f8e00ff */
[-C--:B---3--:R-:W-:Y:S01]  /*50f0*/  LEA R102, P2, R27, R210.reuse, 0x2 ;  /* 0x000000d21b667211 */ /* 0x088fe200078410ff */
[----:B------:R-:W-:Y:S03]  /*5100*/  IMAD.U32 R27, RZ, RZ, UR46 ;  /* 0x0000002eff1b7e24 */ /* 0x000fe6000f8e00ff */
[-C--:B------:R-:W-:Y:S01]  /*5110*/  LEA.HI.X.SX32 R101, R5, R211.reuse, 0x2, P0 ;  /* 0x000000d305657211 */ /* 0x080fe200000f16ff */
[----:B------:R-:W-:Y:S01]  /*5120*/  IMAD.U32 R5, RZ, RZ, UR48 ;  /* 0x00000030ff057e24 */ /* 0x000fe2000f8e00ff */
[----:B----4-:R-:W-:Y:S02]  /*5130*/  MOV R7, UR49 ;  /* 0x0000003100077c02 */ /* 0x010fe40008000f00 */
[-C--:B------:R-:W-:Y:S01]  /*5140*/  LEA R32, P3, R27, R210.reuse, 0x2 ;  /* 0x000000d21b207211 */ /* 0x080fe200078610ff */
[----:B------:R2:W-:Y:S01]  /*5150*/  REDG.E.ADD.F32.FTZ.RN.STRONG.GPU desc[UR22][R100.64], R11 ;  /* 0x0000000b640079a6 */ /* 0x0005e2000c10f396 */
[-C--:B------:R-:W-:Y:S02]  /*5160*/  LEA.HI.X.SX32 R103, R7, R211.reuse, 0x2, P2 ;  /* 0x000000d307677211 */ /* 0x080fe400010f16ff */
[-C--:B------:R-:W-:Y:S01]  /*5170*/  LEA R30, P0, R5, R210.reuse, 0x2 ;  /* 0x000000d2051e7211 */ /* 0x080fe200078010ff */
[----:B------:R-:W-:Y:S01]  /*5180*/  REDG.E.ADD.F32.FTZ.RN.STRONG.GPU desc[UR22][R210.64+0x80], R12 ;  /* 0x0000800cd20079a6 */ /* 0x000fe2000c10f396 */
[----:B-1----:R-:W-:Y:S01]  /*5190*/  IMAD.U32 R25, RZ, RZ, UR45 ;  /* 0x0000002dff197e24 */ /* 0x002fe2000f8e00ff */
[----:B------:R-:W-:Y:S01]  /*51a0*/  MOV R7, UR43 ;  /* 0x0000002b00077c02 */ /* 0x000fe20008000f00 */
[----:B------:R-:W-:Y:S01]  /*51b0*/  IMAD.U32 R9, RZ, RZ, UR45 ;  /* 0x0000002dff097e24 */ /* 0x000fe2000f8e00ff */
[----:B------:R-:W-:Y:S01]  /*51c0*/  REDG.E.ADD.F32.FTZ.RN.STRONG.GPU desc[UR22][R34.64+0x80], R13 ;  /* 0x0000800d220079a6 */ /* 0x000fe2000c10f396 */
[----:B------:R-:W-:Y:S03]  /*51d0*/  IMAD.U32 R5, RZ, RZ, UR43 ;  /* 0x0000002bff057e24 */ /* 0x000fe6000f8e00ff */
[----:B------:R-:W-:Y:S01]  /*51e0*/  REDG.E.ADD.F32.FTZ.RN.STRONG.GPU desc[UR22][R102.64], R14 ;  /* 0x0000000e660079a6 */ /* 0x000fe2000c10f396 */
[-C--:B------:R-:W-:Y:S01]  /*51f0*/  LEA R28, P4, R31, R210.reuse, 0x2 ;  /* 0x000000d21f1c7211 */ /* 0x080fe200078810ff */
[----:B------:R-:W-:Y:S01]  /*5200*/  IMAD.U32 R29, RZ, RZ, UR47 ;  /* 0x0000002fff1d7e24 */ /* 0x000fe2000f8e00ff */
[-C--:B------:R-:W-:Y:S02]  /*5210*/  LEA.HI.X.SX32 R31, R33, R211.reuse, 0x2, P0 ;  /* 0x000000d3211f7211 */ /* 0x080fe400000f16ff */
[-C--:B------:R-:W-:Y:S02]  /*5220*/  LEA R104, P0, R7, R210.reuse, 0x2 ;  /* 0x000000d207687211 */ /* 0x080fe400078010ff */
[-C--:B------:R-:W-:Y:S01]  /*5230*/  LEA.HI.X.SX32 R29, R29, R211.reuse, 0x2, P4 ;  /* 0x000000d31d1d7211 */ /* 0x080fe200020f16ff */
[----:B------:R-:W-:Y:S01]  /*5240*/  REDG.E.ADD.F32.FTZ.RN.STRONG.GPU desc[UR22][R30.64], R15 ;  /* 0x0000000f1e0079a6 */ /* 0x000fe2000c10f396 */
[-C--:B------:R-:W-:Y:S02]  /*5250*/  LEA.HI.X.SX32 R105, R5, R211.reuse, 0x2, P0 ;  /* 0x000000d305697211 */ /* 0x080fe400000f16ff */
[----:B------:R-:W-:Y:S01]  /*5260*/  PLOP3.LUT P0, PT, PT, PT, UP0, 0x80, 0x0 ;  /* 0x000000000000781c */ /* 0x000fe20003f0f008 */
[----:B------:R-:W-:Y:S01]  /*5270*/  REDG.E.ADD.F32.FTZ.RN.STRONG.GPU desc[UR22][R28.64], R16 ;  /* 0x000000101c0079a6 */ /* 0x000fe2000c10f396 */
[----:B--2---:R-:W-:Y:S01]  /*5280*/  IMAD.U32 R11, RZ, RZ, UR46 ;  /* 0x0000002eff0b7e24 */ /* 0x004fe2000f8e00ff */
[----:B------:R-:W-:Y:S01]  /*5290*/  LEA R100, P2, R25, R210, 0x2 ;  /* 0x000000d219647211 */ /* 0x000fe200078410ff */
[----:B------:R-:W-:Y:S01]  /*52a0*/  @UP2 UIADD3 UR6, UP0, UR6, -0x100, URZ ;  /* 0xffffff0006062890 */ /* 0x000fe2000ff1e03f */
[----:B------:R-:W-:Y:S02]  /*52b0*/  LDSM.16.MT88.4 R4, [R176+0xa000] ;  /* 0x00a00000b004783b */ /* 0x000fe40000004200 */
[-C--:B------:R-:W-:Y:S01]  /*52c0*/  LEA.HI.X.SX32 R33, R11, R211.reuse, 0x2, P3 ;  /* 0x000000d30b217211 */ /* 0x080fe200018f16ff */
[----:B------:R-:W-:Y:S01]  /*52d0*/  @UP2 UIADD3.X UR7, UR7, -0x1, URZ, UP0, !UPT ;  /* 0xffffffff07072890 */ /* 0x000fe200087fe43f */
[----:B------:R-:W-:Y:S01]  /*52e0*/  LEA.HI.X.SX32 R101, R9, R211, 0x2, P2 ;  /* 0x000000d309657211 */ /* 0x000fe200010f16ff */
[----:B------:R-:W-:Y:S01]  /*52f0*/  LDSM.16.MT88.4 R12, [R176+0xc000] ;  /* 0x00c00000b00c783b */ /* 0x000fe20000004200 */
[----:B------:R-:W-:Y:S01]  /*5300*/  ISETP.LT.AND P2, PT, RZ, UR44, PT ;  /* 0x0000002cff007c0c */ /* 0x000fe2000bf41270 */
[----:B------:R-:W-:Y:S02]  /*5310*/  UMOV UR44, UR42 ;  /* 0x0000002a002c7c82 */ /* 0x000fe40008000000 */
[----:B------:R-:W-:Y:S04]  /*5320*/  REDG.E.ADD.F32.FTZ.RN.STRONG.GPU desc[UR22][R32.64], R17 ;  /* 0x00000011200079a6 */ /* 0x000fe8000c10f396 */
[----:B------:R-:W-:Y:S04]  /*5330*/  REDG.E.ADD.F32.FTZ.RN.STRONG.GPU desc[UR22][R100.64], R18 ;  /* 0x00000012640079a6 */ /* 0x000fe8000c10f396 */
[----:B------:R-:W-:Y:S04]  /*5340*/  REDG.E.ADD.F32.FTZ.RN.STRONG.GPU desc[UR22][R104.64], R19 ;  /* 0x00000013680079a6 */ /* 0x000fe8000c10f396 */
[----:B------:R-:W1:Y:S04]  /*5350*/  LDSM.16.MT88.4 R8, [R175] ;  /* 0x00000000af08783b */ /* 0x000e680000004200 */
[----:B------:R-:W-:Y:S04]  /*5360*/  LDSM.16.MT88.4 R24, [R176+0xa800] ;  /* 0x00a80000b018783b */ /* 0x000fe80000004200 */
[----:B------:R-:W2:Y:S04]  /*5370*/  LDSM.16.MT88.4 R28, [R175+0x800] ;  /* 0x00080000af1c783b */ /* 0x000ea80000004200 */
[----:B------:R-:W3:Y:S04]  /*5380*/  LDSM.16.MT88.4 R32, [R176+0xc800] ;  /* 0x00c80000b020783b */ /* 0x000ee80000004200 */
[----:B------:R-:W4:Y:S04]  /*5390*/  LDSM.16.MT88.4 R100, [R108+0x800] ;  /* 0x000800006c64783b */ /* 0x000f280000004200 */
[----:B------:R-:W-:Y:S04]  /*53a0*/  LDSM.16.MT88.4 R16, [R175+0x1000] ;  /* 0x00100000af10783b */ /* 0x000fe80000004200 */
        /* <DEDUP_REMOVED lines=11> */
[----:B------:R-:W-:Y:S04]  /*5460*/  LDSM.16.MT88.4 R4, [R176+0xb800] ;  /* 0x00b80000b004783b */ /* 0x000fe80000004200 */
[----:B------:R-:W1:Y:S01]  /*5470*/  LDSM.16.MT88.4 R20, [R175+0x1800] ;  /* 0x00180000af14783b */ /* 0x000e620000004200 */
        /* <DEDUP_REMOVED lines=22> */
[-C--:B---3--:R-:W-:Y:S06]  /*55e0*/  HMMA.16816.F32.BF16 R84, R4, R32.reuse, R84 ;  /* 0x000000200454723c */ /* 0x088fec0000041854 */
[C---:B------:R-:W-:Y:S06]  /*55f0*/  HMMA.16816.F32.BF16 R88, R28.reuse, R32, R88 ;  /* 0x000000201c58723c */ /* 0x040fec0000041858 */
[-C--:B------:R-:W-:Y:S06]  /*5600*/  HMMA.16816.F32.BF16 R92, R28, R34.reuse, R92 ;  /* 0x000000221c5c723c */ /* 0x080fec000004185c */
[----:B------:R-:W-:Y:S07]  /*5610*/  HMMA.16816.F32.BF16 R96, R4, R34, R96 ;  /* 0x000000220460723c */ /* 0x000fee0000041860 */
[C---:B------:R-:W-:Y:S04]  /*5620*/  VIADD R4, R175.reuse, 0xffffe000 ;  /* 0xffffe000af047836 */ /* 0x040fe80000000000 */
[----:B------:R-:W-:Y:S04]  /*5630*/  @P0 VIADD R4, R175, 0x2000 ;  /* 0x00002000af040836 */ /* 0x000fe80000000000 */
[----:B------:R-:W-:Y:S01]  /*5640*/  IMAD.MOV.U32 R175, RZ, RZ, R4 ;  /* 0x000000ffffaf7224 */ /* 0x000fe200078e0004 */
[----:B------:R-:W-:Y:S08]  /*5650*/  @P2 BRA `(.L_x_1197) ;  /* 0xffffffc800c02947 */ /* 0x000ff0000383ffff */
.L_x_1194:
[----:B------:R-:W-:Y:S01]  /*5660*/  BAR.SYNC.DEFER_BLOCKING 0x0 ;  /* 0x0000000000007b1d */ /* 0x000fe20000010000 */
[----:B------:R-:W-:-:S05]  /*5670*/  SHF.R.S32.HI R0, RZ, 0x1f, R186 ;  /* 0x0000001fff007819 */ /* 0x000fca00000114ba */
        /* <DEDUP_REMOVED lines=70> */
[----:B------:R-:W-:Y:S01]  /*5ae0*/  ULDC.64 UR8, c[0x0][0x450] ;  /* 0x0001140000087ab9 */ /* 0x000fe20000000a00 */
[----:B------:R-:W-:Y:S01]  /*5af0*/  F2FP.BF16.F32.PACK_AB R80, R81, R80 ;  /* 0x000000505150723e */ /* 0x000fe200000010ff */
[----:B------:R-:W-:Y:S01]  /*5b00*/  IMAD R8, R186, UR7, R3 ;  /* 0x00000007ba087c24 */ /* 0x000fe2000f8e0203 */
[----:B------:R-:W-:Y:S01]  /*5b10*/  F2FP.BF16.F32.PACK_AB R83, R83, R82 ;  /* 0x000000525353723e */ /* 0x000fe200000010ff */
[----:B------:R-:W2:Y:S01]  /*5b20*/  LDC.64 R2, c[0x0][0x438] ;  /* 0x00010e00ff027b82 */ /* 0x000ea20000000a00 */
[----:B------:R-:W-:Y:S01]  /*5b30*/  F2FP.BF16.F32.PACK_AB R72, R73, R72 ;  /* 0x000000484948723e */ /* 0x000fe200000010ff */
[----:B------:R-:W-:Y:S01]  /*5b40*/  IMAD R7, R0, UR8, RZ ;  /* 0x0000000800077c24 */ /* 0x000fe2000f8e02ff */
[----:B------:R-:W-:Y:S01]  /*5b50*/  F2FP.BF16.F32.PACK_AB R74, R75, R74 ;  /* 0x0000004a4b4a723e */ /* 0x000fe200000010ff */
[----:B------:R-:W-:Y:S01]  /*5b60*/  STS [R191], R68 ;  /* 0x00000044bf007388 */ /* 0x000fe20000000800 */
[----:B------:R-:W-:Y:S01]  /*5b70*/  F2FP.BF16.F32.PACK_AB R76, R77, R76 ;  /* 0x0000004c4d4c723e */ /* 0x000fe200000010ff */
[C---:B----4-:R-:W-:Y:S01]  /*5b80*/  IMAD.WIDE.U32 R10, R186.reuse, UR8, RZ ;  /* 0x00000008ba0a7c25 */ /* 0x050fe2000f8e00ff */
[----:B------:R-:W-:Y:S01]  /*5b90*/  F2FP.BF16.F32.PACK_AB R78, R79, R78 ;  /* 0x0000004e4f4e723e */ /* 0x000fe200000010ff */
[----:B------:R-:W-:Y:S01]  /*5ba0*/  STS [R191+0x400], R70 ;  /* 0x00040046bf007388 */ /* 0x000fe20000000800 */
[----:B------:R-:W-:Y:S01]  /*5bb0*/  F2FP.BF16.F32.PACK_AB R84, R85, R84 ;  /* 0x000000545554723e */ /* 0x000fe200000010ff */
[C---:B------:R-:W-:Y:S01]  /*5bc0*/  IMAD R0, R186.reuse, UR9, R7 ;  /* 0x00000009ba007c24 */ /* 0x040fe2000f8e0207 */
[----:B------:R-:W-:Y:S01]  /*5bd0*/  F2FP.BF16.F32.PACK_AB R86, R87, R86 ;  /* 0x000000565756723e */ /* 0x000fe200000010ff */
[----:B------:R-:W-:Y:S01]  /*5be0*/  STS [R195], R80 ;  /* 0x00000050c3007388 */ /* 0x000fe20000000800 */
[----:B------:R-:W-:Y:S01]  /*5bf0*/  F2FP.BF16.F32.PACK_AB R97, R97, R96 ;  /* 0x000000606161723e */ /* 0x000fe200000010ff */
[----:B------:R-:W-:Y:S01]  /*5c00*/  IMAD.WIDE.U32 R4, R186, UR6, RZ ;  /* 0x00000006ba047c25 */ /* 0x000fe2000f8e00ff */
[----:B------:R-:W-:Y:S01]  /*5c10*/  F2FP.BF16.F32.PACK_AB R99, R99, R98 ;  /* 0x000000626363723e */ /* 0x000fe200000010ff */
[----:B------:R-:W-:Y:S01]  /*5c20*/  STS [R194], R83 ;  /* 0x00000053c2007388 */ /* 0x000fe20000000800 */
[----:B------:R-:W-:Y:S01]  /*5c30*/  F2FP.BF16.F32.PACK_AB R88, R89, R88 ;  /* 0x000000585958723e */ /* 0x000fe200000010ff */
[----:B------:R-:W4:Y:S01]  /*5c40*/  LDC.64 R6, c[0x0][0x468] ;  /* 0x00011a00ff067b82 */ /* 0x000f220000000a00 */
        /* <DEDUP_REMOVED lines=10> */
[----:B------:R-:W-:Y:S01]  /*5cf0*/  F2FP.BF16.F32.PACK_AB R48, R49, R48 ;  /* 0x000000303130723e */ /* 0x000fe200000010ff */
[----:B------:R-:W-:Y:S01]  /*5d00*/  UIMAD UR4, UR4, UR6, URZ ;  /* 0x00000006040472a4 */ /* 0x000fe2000f8e023f */
[----:B------:R-:W-:Y:S01]  /*5d10*/  F2FP.BF16.F32.PACK_AB R51, R51, R50 ;  /* 0x000000323333723e */ /* 0x000fe200000010ff */
[----:B------:R-:W-:Y:S01]  /*5d20*/  STS [R195+0x2400], R78 ;  /* 0x0024004ec3007388 */ /* 0x000fe20000000800 */
[----:B------:R-:W-:-:S02]  /*5d30*/  F2FP.BF16.F32.PACK_AB R40, R41, R40 ;  /* 0x000000282928723e */ /* 0x000fc400000010ff */
[----:B------:R-:W-:Y:S01]  /*5d40*/  F2FP.BF16.F32.PACK_AB R42, R43, R42 ;  /* 0x0000002a2b2a723e */ /* 0x000fe200000010ff */
[----:B------:R-:W-:Y:S01]  /*5d50*/  STS [R193], R84 ;  /* 0x00000054c1007388 */ /* 0x000fe20000000800 */
[----:B------:R-:W-:Y:S02]  /*5d60*/  F2FP.BF16.F32.PACK_AB R44, R45, R44 ;  /* 0x0000002c2d2c723e */ /* 0x000fe400000010ff */
[----:B------:R-:W-:Y:S01]  /*5d70*/  F2FP.BF16.F32.PACK_AB R46, R47, R46 ;  /* 0x0000002e2f2e723e */ /* 0x000fe200000010ff */
[----:B------:R-:W-:Y:S01]  /*5d80*/  STS [R193+0x400], R86 ;  /* 0x00040056c1007388 */ /* 0x000fe20000000800 */
[----:B------:R-:W-:Y:S01]  /*5d90*/  IADD3 R11, R11, R0, RZ ;  /* 0x000000000b0b7210 */ /* 0x000fe20007ffe0ff */
[----:B--2---:R-:W-:Y:S01]  /*5da0*/  IMAD R0, R2, UR24, RZ ;  /* 0x0000001802007c24 */ /* 0x004fe2000f8e02ff */
[----:B------:R-:W-:Y:S01]  /*5db0*/  MOV R20, UR8 ;  /* 0x0000000800147c02 */ /* 0x000fe20008000f00 */
[----:B------:R-:W-:Y:S01]  /*5dc0*/  STS [R200], R97 ;  /* 0x00000061c8007388 */ /* 0x000fe20000000800 */
[----:B------:R-:W-:Y:S01]  /*5dd0*/  F2FP.BF16.F32.PACK_AB R52, R53, R52 ;  /* 0x000000343534723e */ /* 0x000fe200000010ff */
[----:B------:R-:W-:Y:S01]  /*5de0*/  IMAD R0, R3, UR16, R0 ;  /* 0x0000001003007c24 */ /* 0x000fe2000f8e0200 */
[----:B------:R-:W-:Y:S01]  /*5df0*/  F2FP.BF16.F32.PACK_AB R54, R55, R54 ;  /* 0x000000363736723e */ /* 0x000fe200000010ff */
[----:B------:R-:W-:Y:S01]  /*5e00*/  STS [R200+0x400], R99 ;  /* 0x00040063c8007388 */ /* 0x000fe20000000800 */
[----:B------:R-:W-:Y:S01]  /*5e10*/  F2FP.BF16.F32.PACK_AB R65, R65, R64 ;  /* 0x000000404141723e */ /* 0x000fe200000010ff */
[----:B------:R-:W-:Y:S01]  /*5e20*/  IMAD.WIDE.U32 R20, R20, UR28, R10 ;  /* 0x0000001c14147c25 */ /* 0x000fe2000f8e000a */
[----:B------:R-:W-:Y:S01]  /*5e30*/  F2FP.BF16.F32.PACK_AB R67, R67, R66 ;  /* 0x000000424343723e */ /* 0x000fe200000010ff */
[----:B------:R-:W-:Y:S01]  /*5e40*/  STS [R193+0x2000], R88 ;  /* 0x00200058c1007388 */ /* 0x000fe20000000800 */
[----:B------:R-:W-:-:S02]  /*5e50*/  IADD3 R9, R5, R8, RZ ;  /* 0x0000000805097210 */ /* 0x000fc40007ffe0ff */
[----:B------:R-:W-:Y:S01]  /*5e60*/  F2FP.BF16.F32.PACK_AB R56, R57, R56 ;  /* 0x000000383938723e */ /* 0x000fe200000010ff */
[----:B------:R-:W-:Y:S01]  /*5e70*/  STS [R193+0x2400], R90 ;  /* 0x0024005ac1007388 */ /* 0x000fe20000000800 */
[----:B------:R-:W-:Y:S02]  /*5e80*/  F2FP.BF16.F32.PACK_AB R58, R59, R58 ;  /* 0x0000003a3b3a723e */ /* 0x000fe400000010ff */
[----:B------:R-:W-:Y:S01]  /*5e90*/  MOV R8, R4 ;  /* 0x0000000400087202 */ /* 0x000fe20000000f00 */
[----:B------:R-:W-:Y:S01]  /*5ea0*/  STS [R200+0x2000], R93 ;  /* 0x0020005dc8007388 */ /* 0x000fe20000000800 */
[----:B------:R-:W-:Y:S01]  /*5eb0*/  F2FP.BF16.F32.PACK_AB R61, R61, R60 ;  /* 0x0000003c3d3d723e */ /* 0x000fe200000010ff */
[----:B------:R-:W2:Y:S01]  /*5ec0*/  LDC.64 R4, c[0x0][0x440] ;  /* 0x00011000ff047b82 */ /* 0x000ea20000000a00 */
[----:B------:R-:W-:Y:S01]  /*5ed0*/  F2FP.BF16.F32.PACK_AB R63, R63, R62 ;  /* 0x0000003e3f3f723e */ /* 0x000fe200000010ff */
[----:B------:R-:W-:Y:S01]  /*5ee0*/  STS [R200+0x2400], R95 ;  /* 0x0024005fc8007388 */ /* 0x000fe20000000800 */
[----:B------:R-:W-:-:S02]  /*5ef0*/  SHF.R.S32.HI R11, RZ, 0x1f, R188 ;  /* 0x0000001fff0b7819 */ /* 0x000fc400000114bc */
[----:B------:R-:W-:Y:S01]  /*5f00*/  MOV R10, R188 ;  /* 0x000000bc000a7202 */ /* 0x000fe20000000f00 */
[----:B------:R-:W-:Y:S01]  /*5f10*/  STS [R191+0x4000], R36 ;  /* 0x00400024bf007388 */ /* 0x000fe20000000800 */
[----:B------:R-:W-:-:S03]  /*5f20*/  MOV R39, UR6 ;  /* 0x0000000600277c02 */ /* 0x000fc60008000f00 */
[----:B------:R3:W-:Y:S01]  /*5f30*/  STS [R191+0x4400], R38 ;  /* 0x00440026bf007388 */ /* 0x0007e20000000800 */
[----:B------:R-:W-:Y:S02]  /*5f40*/  IMAD.WIDE.U32 R12, R2, UR16, R10 ;  /* 0x00000010020c7c25 */ /* 0x000fe4000f8e000a */
[----:B------:R-:W1:Y:S01]  /*5f50*/  LDC.64 R2, c[0x0][0x470] ;  /* 0x00011c00ff027b82 */ /* 0x000e620000000a00 */
[----:B------:R-:W-:Y:S02]  /*5f60*/  STS [R195+0x4000], R48 ;  /* 0x00400030c3007388 */ /* 0x000fe40000000800 */
[----:B------:R-:W-:Y:S01]  /*5f70*/  IADD3 R13, R13, R0, RZ ;  /* 0x000000000d0d7210 */ /* 0x000fe20007ffe0ff */
[C---:B----4-:R-:W-:Y:S01]  /*5f80*/  IMAD R0, R6.reuse, UR25, RZ ;  /* 0x0000001906007c24 */ /* 0x050fe2000f8e02ff */
[----:B------:R-:W-:Y:S03]  /*5f90*/  STS [R194+0x4000], R51 ;  /* 0x00400033c2007388 */ /* 0x000fe60000000800 */
[----:B------:R-:W-:Y:S01]  /*5fa0*/  IMAD R7, R7, UR17, R0 ;  /* 0x0000001107077c24 */ /* 0x000fe2000f8e0200 */
[----:B------:R4:W-:Y:S01]  /*5fb0*/  STS [R191+0x6000], R40 ;  /* 0x00600028bf007388 */ /* 0x0009e20000000800 */
[----:B------:R-:W-:-:S03]  /*5fc0*/  IMAD.WIDE.U32 R22, R6, UR17, R12 ;  /* 0x0000001106167c25 */ /* 0x000fc6000f8e000c */
[----:B------:R-:W-:Y:S01]  /*5fd0*/  STS [R191+0x6400], R42 ;  /* 0x0064002abf007388 */ /* 0x000fe20000000800 */
[C---:B--2---:R-:W-:Y:S01]  /*5fe0*/  IMAD R0, R4.reuse, UR24, RZ ;  /* 0x0000001804007c24 */ /* 0x044fe2000f8e02ff */
[----:B------:R-:W-:Y:S01]  /*5ff0*/  IADD3 R37, R23, R7, RZ ;  /* 0x0000000717257210 */ /* 0x000fe20007ffe0ff */
[----:B------:R-:W-:Y:S01]  /*6000*/  IMAD.WIDE.U32 R28, R4, UR16, R10 ;  /* 0x00000010041c7c25 */ /* 0x000fe2000f8e000a */
[----:B------:R2:W-:Y:S03]  /*6010*/  STS [R195+0x6000], R44 ;  /* 0x0060002cc3007388 */ /* 0x0005e60000000800 */
[----:B------:R-:W-:Y:S01]  /*6020*/  IMAD R5, R5, UR16, R0 ;  /* 0x0000001005057c24 */ /* 0x000fe2000f8e0200 */
[----:B------:R2:W-:Y:S01]  /*6030*/  STS [R195+0x6400], R46 ;  /* 0x0064002ec3007388 */ /* 0x0005e20000000800 */
[----:B------:R-:W-:Y:S01]  /*6040*/  IADD3 R0, P0, R22, R20, RZ ;  /* 0x0000001416007210 */ /* 0x000fe20007f1e0ff */
[----:B---3--:R-:W-:Y:S01]  /*6050*/  IMAD.WIDE.U32 R38, R39, UR28, R8 ;  /* 0x0000001c27267c25 */ /* 0x008fe2000f8e0008 */
[----:B------:R-:W-:Y:S01]  /*6060*/  UIMAD UR28, UR28, UR7, UR4 ;  /* 0x000000071c1c72a4 */ /* 0x000fe2000f8e0204 */
[----:B------:R-:W-:Y:S01]  /*6070*/  STS [R193+0x4000], R52 ;  /* 0x00400034c1007388 */ /* 0x000fe20000000800 */
[----:B------:R-:W-:Y:S01]  /*6080*/  IADD3 R29, R29, R5, RZ ;  /* 0x000000051d1d7210 */ /* 0x000fe20007ffe0ff */
[----:B-1----:R-:W-:Y:S01]  /*6090*/  IMAD R20, R2, UR25, RZ ;  /* 0x0000001902147c24 */ /* 0x002fe2000f8e02ff */
[----:B------:R-:W-:Y:S01]  /*60a0*/  IADD3.X R37, R37, UR10, R21, P0, !PT ;  /* 0x0000000a25257c10 */ /* 0x000fe200087fe415 */
[----:B------:R-:W-:Y:S01]  /*60b0*/  STS [R193+0x4400], R54 ;  /* 0x00440036c1007388 */ /* 0x000fe20000000800 */
[----:B------:R-:W-:Y:S01]  /*60c0*/  ULDC.64 UR10, c[0x0][0x3f0] ;  /* 0x0000fc00000a7ab9 */ /* 0x000fe20000000a00 */
[----:B------:R-:W-:Y:S01]  /*60d0*/  IMAD R3, R3, UR17, R20 ;  /* 0x0000001103037c24 */ /* 0x000fe2000f8e0214 */
[----:B------:R-:W-:Y:S01]  /*60e0*/  LEA R36, P1, R0, UR10, 0x1 ;  /* 0x0000000a00247c11 */ /* 0x000fe2000f8208ff */
[----:B------:R-:W-:Y:S01]  /*60f0*/  STS [R200+0x4000], R65 ;  /* 0x00400041c8007388 */ /* 0x000fe20000000800 */
[----:B----4-:R-:W-:Y:S01]  /*6100*/  IMAD.WIDE.U32 R40, R2, UR17, R28 ;  /* 0x0000001102287c25 */ /* 0x010fe2000f8e001c */
[----:B------:R-:W-:Y:S01]  /*6110*/  USHF.L.U32 UR4, UR8, 0x6, URZ ;  /* 0x0000000608047899 */ /* 0x000fe2000800063f */
[----:B------:R-:W-:Y:S01]  /*6120*/  LEA.HI.X R37, R0, UR11, R37, 0x1, P1 ;  /* 0x0000000b00257c11 */ /* 0x000fe200088f0c25 */
[----:B------:R-:W-:Y:S01]  /*6130*/  STS [R200+0x4400], R67 ;  /* 0x00440043c8007388 */ /* 0x000fe20000000800 */
[----:B------:R-:W-:Y:S01]  /*6140*/  USHF.L.U64.HI UR10, UR8, 0x6, UR9 ;  /* 0x00000006080a7899 */ /* 0x000fe20008010209 */
[----:B------:R-:W-:Y:S01]  /*6150*/  IADD3 R3, R41, R3, RZ ;  /* 0x0000000329037210 */ /* 0x000fe20007ffe0ff */
[----:B------:R-:W-:Y:S01]  /*6160*/  USHF.L.U32 UR11, UR6, 0x6, URZ ;  /* 0x00000006060b7899 */ /* 0x000fe2000800063f */
[----:B------:R-:W-:Y:S01]  /*6170*/  STS [R193+0x6000], R56 ;  /* 0x00600038c1007388 */ /* 0x000fe20000000800 */
[----:B------:R-:W-:Y:S01]  /*6180*/  IADD3 R2, P0, R40, R38, RZ ;  /* 0x0000002628027210 */ /* 0x000fe20007f1e0ff */
[----:B------:R-:W-:Y:S01]  /*6190*/  ULDC.64 UR8, c[0x0][0x3f8] ;  /* 0x0000fe0000087ab9 */ /* 0x000fe20000000a00 */
[----:B------:R-:W-:Y:S01]  /*61a0*/  IADD3 R40, P1, R36, UR4, RZ ;  /* 0x0000000424287c10 */ /* 0x000fe2000ff3e0ff */
[----:B------:R-:W-:Y:S01]  /*61b0*/  STS [R193+0x6400], R58 ;  /* 0x0064003ac1007388 */ /* 0x000fe20000000800 */
[----:B------:R-:W-:Y:S01]  /*61c0*/  IADD3.X R3, R3, UR28, R39, P0, !PT ;  /* 0x0000001c03037c10 */ /* 0x000fe200087fe427 */
[----:B------:R-:W-:Y:S01]  /*61d0*/  USHF.L.U64.HI UR6, UR6, 0x6, UR7 ;  /* 0x0000000606067899 */ /* 0x000fe20008010207 */
[----:B------:R-:W-:Y:S01]  /*61e0*/  LEA R38, P0, R2, UR8, 0x1 ;  /* 0x0000000802267c11 */ /* 0x000fe2000f8008ff */
[----:B------:R-:W-:Y:S01]  /*61f0*/  STS [R200+0x6000], R61 ;  /* 0x0060003dc8007388 */ /* 0x000fe20000000800 */
[----:B------:R-:W-:-:S02]  /*6200*/  IADD3.X R41, R37, UR10, RZ, P1, !PT ;  /* 0x0000000a25297c10 */ /* 0x000fc40008ffe4ff */
[----:B------:R-:W-:Y:S01]  /*6210*/  LEA.HI.X R39, R2, UR9, R3, 0x1, P0 ;  /* 0x0000000902277c11 */ /* 0x000fe200080f0c03 */
[----:B------:R-:W-:Y:S01]  /*6220*/  STS [R200+0x6400], R63 ;  /* 0x0064003fc8007388 */ /* 0x000fe20000000800 */
[----:B------:R-:W-:Y:S01]  /*6230*/  BAR.SYNC.DEFER_BLOCKING 0x0 ;  /* 0x0000000000007b1d */ /* 0x000fe20000010000 */
[----:B------:R-:W-:Y:S02]  /*6240*/  IADD3 R2, P0, R38, UR11, RZ ;  /* 0x0000000b26027c10 */ /* 0x000fe4000ff1e0ff */
[----:B--2---:R-:W-:Y:S02]  /*6250*/  IADD3 R44, P1, R40, UR4, RZ ;  /* 0x00000004282c7c10 */ /* 0x004fe4000ff3e0ff */
[----:B------:R-:W-:Y:S02]  /*6260*/  IADD3.X R3, R39, UR6, RZ, P0, !PT ;  /* 0x0000000627037c10 */ /* 0x000fe400087fe4ff */
[----:B------:R-:W-:Y:S02]  /*6270*/  IADD3.X R45, R41, UR10, RZ, P1, !PT ;  /* 0x0000000a292d7c10 */ /* 0x000fe40008ffe4ff */
[----:B------:R-:W-:-:S02]  /*6280*/  IADD3 R46, P0, R2, UR11, RZ ;  /* 0x0000000b022e7c10 */ /* 0x000fc4000ff1e0ff */
[----:B------:R-:W-:Y:S02]  /*6290*/  IADD3 R42, P1, R44, UR4, RZ ;  /* 0x000000042c2a7c10 */ /* 0x000fe4000ff3e0ff */
[----:B------:R-:W-:Y:S02]  /*62a0*/  IADD3.X R47, R3, UR6, RZ, P0, !PT ;  /* 0x00000006032f7c10 */ /* 0x000fe400087fe4ff */
        /* <DEDUP_REMOVED lines=19> */
.L_x_1191:
        /* <DEDUP_REMOVED lines=11> */
.L_x_1198:
[----:B------:R-:W-:Y:S05]  /*6490*/  EXIT ;  /* 0x000000000000794d */ /* 0x000fea0003800000 */
.L_x_1200:
        /* <DEDUP_REMOVED lines=14> */
.L_x_2476:


//--------------------- .text._ZN5flash44flash_bwd_dq_dk_dv_loop_seqk_parallel_kernelI23Flash_bwd_kernel_traitsILi64ELi64ELi128ELi8ELi2ELi4ELi4ELb1ELb0EN7cutlass10bfloat16_tE19Flash_kernel_traitsILi64ELi64ELi128ELi8ES3_EELb0ELb0ELb0ELb0ELb1ELb1ELb1EEEvNS_16Flash_bwd_paramsE --------------------------
	.section	.text._ZN5flash44flash_bwd_dq_dk_dv_loop_seqk_parallel_kernelI23Flash_bwd_kernel_traitsILi64ELi64ELi128ELi8ELi2ELi4ELi4ELb1ELb0EN7cutlass10bfloat16_tE19Flash_kernel_traitsILi64ELi64ELi128ELi8ES3_EELb0ELb0ELb0ELb0ELb1ELb1ELb1EEEvNS_16Flash_bwd_paramsE,"ax",@progbits
	.align	128
        .global         _ZN5flash44flash_bwd_dq_dk_dv_loop_seqk_parallel_kernelI23Flash_bwd_kernel_traitsILi64ELi64ELi128ELi8ELi2ELi4ELi4ELb1ELb0EN7cutlass10bfloat16_tE19Flash_kernel_traitsILi64ELi64ELi128ELi8ES3_EELb0ELb0ELb0ELb0ELb1ELb1ELb1EEEvNS_16Flash_bwd_paramsE
        .type           _ZN5flash44flash_bwd_dq_dk_dv_loop_seqk_parallel_kernelI23Flash_bwd_kernel_traitsILi64ELi64ELi128ELi8ELi2ELi4ELi4ELb1ELb0EN7cutlass10bfloat16_tE19Flash_kernel_traitsILi64ELi64ELi128ELi8ES3_EELb0ELb0ELb0ELb0ELb1ELb1ELb1EEEvNS_16Flash_bwd_paramsE,@function
        .size           _ZN5flash44flash_bwd_dq_dk_dv_loop_seqk_parallel_kernelI23Flash_bwd_kernel_traitsILi64ELi64ELi128ELi8ELi2ELi4ELi4ELb1ELb0EN7cutlass10bfloat16_tE19Flash_kernel_traitsILi64ELi64ELi128ELi8ES3_EELb0ELb0ELb0ELb0ELb1ELb1ELb1EEEvNS_16Flash_bwd_paramsE,(.L_x_2477 - _ZN5flash44flash_bwd_dq_dk_dv_loop_seqk_parallel_kernelI23Flash_bwd_kernel_traitsILi64ELi64ELi128ELi8ELi2ELi4ELi4ELb1ELb0EN7cutlass10bfloat16_tE19Flash_kernel_traitsILi64ELi64ELi128ELi8ES3_EELb0ELb0ELb0ELb0ELb1ELb1ELb1EEEvNS_16Flash_bwd_paramsE)
        .other          _ZN5flash44flash_bwd_dq_dk_dv_loop_seqk_parallel_kernelI23Flash_bwd_kernel_traitsILi64ELi64ELi128ELi8ELi2ELi4ELi4ELb1ELb0EN7cutlass10bfloat16_tE19Flash_kernel_traitsILi64ELi64ELi128ELi8ES3_EELb0ELb0ELb0ELb0ELb1ELb1ELb1EEEvNS_16Flash_bwd_paramsE,@"STO_CUDA_ENTRY STV_DEFAULT"
_ZN5flash44flash_bwd_dq_dk_dv_loop_seqk_parallel_kernelI23Flash_bwd_kernel_traitsILi64ELi64ELi128ELi8ELi2ELi4ELi4ELb1ELb0EN7cutlass10bfloat16_tE19Flash_kernel_traitsILi64ELi64ELi128ELi8ES3_EELb0ELb0ELb0ELb0ELb1ELb1ELb1EEEvNS_16Flash_bwd_paramsE:
.text._ZN5flash44flash_bwd_dq_dk_dv_loop_seqk_parallel_kernelI23Flash_bwd_kernel_traitsILi64ELi64ELi128ELi8ELi2ELi4ELi4ELb1ELb0EN7cutlass10bfloat16_tE19Flash_kernel_traitsILi64ELi64ELi128ELi8ES3_EELb0ELb0ELb0ELb0ELb1ELb1ELb1EEEvNS_16Flash_bwd_paramsE:
        /* <DEDUP_REMOVED lines=31> */
[CC--:B------:R-:W-:Y:S01]  /*01f0*/  LEA.HI R2, R12.reuse, R4.reuse, RZ, 0x2 ;  /* 0x000000040c027211 */ /* 0x0c0fe200078f10ff */
[----:B----4-:R-:W-:Y:S01]  /*0200*/  USHF.R.S32.HI UR28, URZ, 0x1f, UR22 ;  /* 0x0000001f3f1c7899 */ /* 0x010fe20008011416 */
[----:B------:R-:W-:-:S02]  /*0210*/  LEA.HI R0, R12, R4, RZ, 0x4 ;  /* 0x000000040c007211 */ /* 0x000fc400078f20ff */
[--C-:B------:R-:W-:Y:S02]  /*0220*/  SHF.R.S32.HI R7, RZ, 0x2, R2.reuse ;  /* 0x00000002ff077819 */ /* 0x100fe40000011402 */
[----:B------:R-:W-:Y:S02]  /*0230*/  SHF.R.S32.HI R10, RZ, 0x1f, R2 ;  /* 0x0000001fff0a7819 */ /* 0x000fe40000011402 */
[----:B------:R-:W-:Y:S01]  /*0240*/  LOP3.LUT R6, R11, 0xfffffff8, RZ, 0xc0, !PT ;  /* 0xfffffff80b067812 */ /* 0x000fe200078ec0ff */
[----:B-----5:R-:W-:Y:S01]  /*0250*/  USHF.R.S32.HI UR27, URZ, 0x1f, UR19 ;  /* 0x0000001f3f1b7899 */ /* 0x020fe20008011413 */
[----:B------:R-:W-:Y:S02]  /*0260*/  LOP3.LUT R186, R181, 0xffffffe0, RZ, 0xc0, !PT ;  /* 0xffffffe0b5ba7812 */ /* 0x000fe400078ec0ff */
[----:B------:R-:W-:Y:S01]  /*0270*/  LOP3.LUT R5, R0, 0xfffffff0, RZ, 0xc0, !PT ;  /* 0xfffffff000057812 */ /* 0x000fe200078ec0ff */
[----:B------:R-:W-:Y:S01]  /*0280*/  IMAD.IADD R6, R4, 0x1, -R6 ;  /* 0x0000000104067824 */ /* 0x000fe200078e0a06 */
[----:B------:R-:W-:Y:S01]  /*0290*/  LOP3.LUT R2, R2, 0x7ffffffc, RZ, 0xc0, !PT ;  /* 0x7ffffffc02027812 */ /* 0x000fe200078ec0ff */
[----:B------:R-:W-:Y:S01]  /*02a0*/  IMAD.IADD R186, R4, 0x1, -R186 ;  /* 0x0000000104ba7824 */ /* 0x000fe200078e0aba */
[-C--:B------:R-:W-:Y:S01]  /*02b0*/  LEA.HI R9, R12, R4.reuse, RZ, 0x6 ;  /* 0x000000040c097211 */ /* 0x080fe200078f30ff */
[----:B------:R-:W-:Y:S01]  /*02c0*/  IMAD.IADD R5, R4, 0x1, -R5 ;  /* 0x0000000104057824 */ /* 0x000fe200078e0a05 */
[----:B------:R-:W-:Y:S01]  /*02d0*/  LEA.HI R12, R12, R4, RZ, 0x7 ;  /* 0x000000040c0c7211 */ /* 0x000fe200078f38ff */
[----:B------:R-:W-:Y:S01]  /*02e0*/  IMAD.IADD R4, R4, 0x1, -R2 ;  /* 0x0000000104047824 */ /* 0x000fe200078e0a02 */
[----:B------:R-:W-:Y:S01]  /*02f0*/  LEA.HI R10, R10, R7, RZ, 0x3 ;  /* 0x000000070a0a7211 */ /* 0x000fe200078f18ff */
[----:B-1----:R-:W-:Y:S01]  /*0300*/  USHF.R.S32.HI UR26, URZ, 0x1f, UR18 ;  /* 0x0000001f3f1a7899 */ /* 0x002fe20008011412 */
[----:B------:R-:W-:Y:S01]  /*0310*/  SHF.R.S32.HI R3, RZ, 0x3, R11 ;  /* 0x00000003ff037819 */ /* 0x000fe2000001140b */
[----:B------:R-:W-:Y:S01]  /*0320*/  IMAD.SHL.U32 R4, R4, 0x2, RZ ;  /* 0x0000000204047824 */ /* 0x000fe200078e00ff */
[----:B------:R-:W-:-:S02]  /*0330*/  SHF.R.S32.HI R187, RZ, 0x5, R181 ;  /* 0x00000005ffbb7819 */ /* 0x000fc400000114b5 */
[----:B------:R-:W-:Y:S01]  /*0340*/  SHF.R.S32.HI R2, RZ, 0x1f, R181 ;  /* 0x0000001fff027819 */ /* 0x000fe200000114b5 */
[----:B------:R-:W-:Y:S01]  /*0350*/  IMAD.SHL.U32 R3, R3, 0x40, RZ ;  /* 0x0000004003037824 */ /* 0x000fe200078e00ff */
[----:B------:R-:W-:Y:S02]  /*0360*/  SHF.R.S32.HI R8, RZ, 0x4, R0 ;  /* 0x00000004ff087819 */ /* 0x000fe40000011400 */
[----:B------:R-:W-:Y:S02]  /*0370*/  LOP3.LUT R10, R10, 0xfffffff8, RZ, 0xc0, !PT ;  /* 0xfffffff80a0a7812 */ /* 0x000fe400078ec0ff */
[----:B------:R-:W-:Y:S02]  /*0380*/  LEA.HI R2, R2, R187, RZ, 0x2 ;  /* 0x000000bb02027211 */ /* 0x000fe400078f10ff */
[----:B------:R-:W-:Y:S01]  /*0390*/  LEA.HI R0, R0, R8, RZ, 0x1 ;  /* 0x0000000800007211 */ /* 0x000fe200078f08ff */
[----:B------:R-:W-:Y:S01]  /*03a0*/  IMAD.IADD R10, R7, 0x1, -R10 ;  /* 0x00000001070a7824 */ /* 0x000fe200078e0a0a */
[----:B------:R-:W-:Y:S01]  /*03b0*/  LOP3.LUT R2, R2, 0xfffffffc, RZ, 0xc0, !PT ;  /* 0xfffffffc02027812 */ /* 0x000fe200078ec0ff */
[----:B------:R-:W-:Y:S01]  /*03c0*/  IMAD.SHL.U32 R7, R6, 0x8, RZ ;  /* 0x0000000806077824 */ /* 0x000fe200078e00ff */
[----:B------:R-:W-:-:S02]  /*03d0*/  LOP3.LUT R0, R0, 0xfffffffe, RZ, 0xc0, !PT ;  /* 0xfffffffe00007812 */ /* 0x000fc400078ec0ff */
[----:B------:R-:W-:Y:S01]  /*03e0*/  LOP3.LUT R3, R3, 0x1c0, RZ, 0xc0, !PT ;  /* 0x000001c003037812 */ /* 0x000fe200078ec0ff */
[----:B------:R-:W-:Y:S01]  /*03f0*/  IMAD.IADD R2, R187, 0x1, -R2 ;  /* 0x00000001bb027824 */ /* 0x000fe200078e0a02 */
[----:B------:R-:W-:Y:S01]  /*0400*/  LOP3.LUT P4, RZ, R6, 0x2, RZ, 0xc0, !PT ;  /* 0x0000000206ff7812 */ /* 0x000fe2000788c0ff */
[----:B------:R-:W-:Y:S01]  /*0410*/  IMAD.IADD R0, R8, 0x1, -R0 ;  /* 0x0000000108007824 */ /* 0x000fe200078e0a00 */
[C---:B------:R-:W-:Y:S01]  /*0420*/  LOP3.LUT P3, RZ, R6.reuse, 0x4, RZ, 0xc0, !PT ;  /* 0x0000000406ff7812 */ /* 0x040fe2000786c0ff */
[----:B------:R-:W-:Y:S01]  /*0430*/  IMAD.SHL.U32 R6, R6, 0x40, RZ ;  /* 0x0000004006067824 */ /* 0x000fe200078e00ff */
[----:B------:R-:W-:Y:S01]  /*0440*/  LOP3.LUT R7, R3, 0x38, R7, 0xf8, !PT ;  /* 0x0000003803077812 */ /* 0x000fe200078ef807 */
[----:B------:R-:W-:Y:S01]  /*0450*/  IMAD.SHL.U32 R178, R2, 0x10, RZ ;  /* 0x0000001002b27824 */ /* 0x000fe200078e00ff */
[----:B------:R-:W-:Y:S01]  /*0460*/  SHF.R.U32.HI R188, RZ, 0x3, R3 ;  /* 0x00000003ffbc7819 */ /* 0x000fe20000011603 */
[----:B------:R-:W-:Y:S01]  /*0470*/  IMAD.SHL.U32 R180, R0, 0x10, RZ ;  /* 0x0000001000b47824 */ /* 0x000fe200078e00ff */
[----:B------:R-:W-:-:S02]  /*0480*/  SHF.R.S32.HI R3, RZ, 0x1f, R5 ;  /* 0x0000001fff037819 */ /* 0x000fc40000011405 */
[----:B------:R-:W-:Y:S02]  /*0490*/  LOP3.LUT R8, R10, 0x1, RZ, 0xc0, !PT ;  /* 0x000000010a087812 */ /* 0x000fe400078ec0ff */
[----:B------:R-:W-:Y:S02]  /*04a0*/  LOP3.LUT R6, R6, 0x1c0, RZ, 0xc0, !PT ;  /* 0x000001c006067812 */ /* 0x000fe400078ec0ff */
[----:B------:R-:W-:Y:S02]  /*04b0*/  LEA.HI R3, R3, R5, RZ, 0x3 ;  /* 0x0000000503037211 */ /* 0x000fe400078f18ff */
[----:B------:R-:W-:Y:S02]  /*04c0*/  ISETP.NE.U32.AND P0, PT, R8, 0x1, PT ;  /* 0x000000010800780c */ /* 0x000fe40003f05070 */
[----:B------:R-:W-:Y:S02]  /*04d0*/  LOP3.LUT R173, R6, 0x8, R11, 0xf8, !PT ;  /* 0x0000000806ad7812 */ /* 0x000fe400078ef80b */
[----:B------:R-:W-:-:S02]  /*04e0*/  LOP3.LUT R182, R3, 0xfffffff8, RZ, 0xc0, !PT ;  /* 0xfffffff803b67812 */ /* 0x000fc400078ec0ff */
[----:B------:R-:W-:Y:S02]  /*04f0*/  LOP3.LUT R178, R6, 0x30, R178, 0xf8, !PT ;  /* 0x0000003006b27812 */ /* 0x000fe400078ef8b2 */
[----:B------:R-:W-:Y:S01]  /*0500*/  SHF.R.S32.HI R8, RZ, 0x7, R12 ;  /* 0x00000007ff087819 */ /* 0x000fe2000001140c */
[----:B------:R-:W-:Y:S01]  /*0510*/  IMAD.IADD R182, R5, 0x1, -R182 ;  /* 0x0000000105b67824 */ /* 0x000fe200078e0ab6 */
[----:B------:R-:W-:Y:S02]  /*0520*/  LEA.HI R181, R181, R187, RZ, 0x1 ;  /* 0x000000bbb5b57211 */ /* 0x000fe400078f08ff */
[----:B------:R-:W-:Y:S01]  /*0530*/  SHF.R.S32.HI R185, RZ, 0x1f, R186 ;  /* 0x0000001fffb97819 */ /* 0x000fe200000114ba */
[----:B------:R-:W-:Y:S01]  /*0540*/  IMAD.SHL.U32 R189, R8, 0x8, RZ ;  /* 0x0000000808bd7824 */ /* 0x000fe200078e00ff */
[----:B------:R-:W-:Y:S01]  /*0550*/  LOP3.LUT R188, R7, R188, RZ, 0x3c, !PT ;  /* 0x000000bc07bc7212 */ /* 0x000fe200078e3cff */
[----:B------:R-:W-:Y:S01]  /*0560*/  IMAD.SHL.U32 R7, R0, 0x200, RZ ;  /* 0x0000020000077824 */ /* 0x000fe200078e00ff */
[----:B------:R-:W-:Y:S01]  /*0570*/  SHF.R.S32.HI R9, RZ, 0x6, R9 ;  /* 0x00000006ff097819 */ /* 0x000fe20000011409 */
[----:B------:R-:W-:Y:S01]  /*0580*/  IMAD R190, R8, 0x1000, R4 ;  /* 0x0000100008be7824 */ /* 0x000fe200078e0204 */
[----:B------:R-:W-:Y:S01]  /*0590*/  SHF.R.U32.HI R6, RZ, 0x3, R6 ;  /* 0x00000003ff067819 */ /* 0x000fe20000011606 */
[----:B------:R-:W-:Y:S01]  /*05a0*/  IMAD R4, R2, 0x400, R4 ;  /* 0x0000040002047824 */ /* 0x000fe200078e0204 */
[C---:B------:R-:W-:Y:S01]  /*05b0*/  R2P PR, R10.reuse, 0x6 ;  /* 0x000000060a007804 */ /* 0x040fe20000000000 */
[----:B------:R-:W-:Y:S01]  /*05c0*/  IMAD.SHL.U32 R10, R10, 0x40, RZ ;  /* 0x000000400a0a7824 */ /* 0x000fe200078e00ff */
[----:B------:R-:W-:Y:S01]  /*05d0*/  LOP3.LUT R181, R181, 0xfffffffe, RZ, 0xc0, !PT ;  /* 0xfffffffeb5b57812 */ /* 0x000fe200078ec0ff */
[----:B------:R-:W-:Y:S01]  /*05e0*/  IMAD R5, R9, 0x800, R7 ;  /* 0x0000080009057824 */ /* 0x000fe200078e0207 */
[----:B------:R-:W-:Y:S01]  /*05f0*/  LEA.HI R185, R185, R186, RZ, 0x2 ;  /* 0x000000bab9b97211 */ /* 0x000fe200078f10ff */
[----:B------:R-:W-:Y:S01]  /*0600*/  IMAD R188, R9, 0x200, R188 ;  /* 0x0000020009bc7824 */ /* 0x000fe200078e02bc */
[----:B------:R-:W-:Y:S01]  /*0610*/  LOP3.LUT R173, R173, R6, RZ, 0x3c, !PT ;  /* 0x00000006adad7212 */ /* 0x000fe200078e3cff */
[----:B------:R-:W-:Y:S01]  /*0620*/  IMAD.SHL.U32 R9, R9, 0x20, RZ ;  /* 0x0000002009097824 */ /* 0x000fe200078e00ff */
[----:B------:R-:W-:Y:S01]  /*0630*/  LOP3.LUT R10, R10, 0x1c0, RZ, 0xc0, !PT ;  /* 0x000001c00a0a7812 */ /* 0x000fe200078ec0ff */
[----:B------:R-:W-:Y:S01]  /*0640*/  IMAD.IADD R181, R187, 0x1, -R181 ;  /* 0x00000001bbb57824 */ /* 0x000fe200078e0ab5 */
[----:B------:R-:W-:Y:S01]  /*0650*/  SHF.R.S32.HI R185, RZ, 0x2, R185 ;  /* 0x00000002ffb97819 */ /* 0x000fe200000114b9 */
[----:B------:R-:W-:Y:S01]  /*0660*/  IMAD.IADD R173, R5, 0x1, R173 ;  /* 0x0000000105ad7824 */ /* 0x000fe200078e02ad */
[----:B------:R-:W-:Y:S01]  /*0670*/  LOP3.LUT R189, R189, 0x8, RZ, 0xc0, !PT ;  /* 0x00000008bdbd7812 */ /* 0x000fe200078ec0ff */
[C---:B------:R-:W-:Y:S01]  /*0680*/  IMAD R190, R181.reuse, 0x400, R190 ;  /* 0x00000400b5be7824 */ /* 0x040fe200078e02be */
[----:B------:R-:W-:Y:S01]  /*0690*/  SHF.R.U32.HI R5, RZ, 0x3, R10 ;  /* 0x00000003ff057819 */ /* 0x000fe2000001160a */
[----:B------:R-:W-:Y:S01]  /*06a0*/  IMAD R185, R181, 0x10, R185 ;  /* 0x00000010b5b97824 */ /* 0x000fe200078e02b9 */
[----:B------:R-:W-:-:S02]  /*06b0*/  LOP3.LUT R9, R10, 0x20, R9, 0xf8, !PT ;  /* 0x000000200a097812 */ /* 0x000fc400078ef809 */
[----:B------:R-:W-:Y:S01]  /*06c0*/  LOP3.LUT R180, R189, 0x10, R180, 0xf8, !PT ;  /* 0x00000010bdb47812 */ /* 0x000fe200078ef8b4 */
[----:B------:R-:W-:Y:S01]  /*06d0*/  VIADD R184, R185, 0xffffffc0 ;  /* 0xffffffc0b9b87836 */ /* 0x000fe20000000000 */
[----:B------:R-:W-:Y:S02]  /*06e0*/  LOP3.LUT R189, R5, R10, R189, 0x1e, !PT ;  /* 0x0000000a05bd7212 */ /* 0x000fe400078e1ebd */
[----:B------:R-:W-:Y:S02]  /*06f0*/  LOP3.LUT R5, R9, R5, RZ, 0x3c, !PT ;  /* 0x0000000509057212 */ /* 0x000fe400078e3cff */
[----:B------:R-:W-:Y:S01]  /*0700*/  LEA R173, R173, UR5, 0x1 ;  /* 0x00000005adad7c11 */ /* 0x000fe2000f8e08ff */
[----:B------:R-:W-:Y:S01]  /*0710*/  IMAD.IADD R189, R4, 0x1, R189 ;  /* 0x0000000104bd7824 */ /* 0x000fe200078e02bd */
[----:B------:R-:W-:Y:S01]  /*0720*/  LOP3.LUT R178, R178, 0x8, R11, 0xf8, !PT ;  /* 0x00000008b2b27812 */ /* 0x000fe200078ef80b */
[----:B------:R-:W-:Y:S01]  /*0730*/  IMAD.IADD R190, R5, 0x1, R190 ;  /* 0x0000000105be7824 */ /* 0x000fe200078e02be */
[----:B------:R-:W-:Y:S01]  /*0740*/  SHF.R.S32.HI R5, RZ, 0x1f, R184 ;  /* 0x0000001fff057819 */ /* 0x000fe200000114b8 */
[----:B------:R-:W-:Y:S01]  /*0750*/  IMAD.SHL.U32 R4, R182, 0x40, RZ ;  /* 0x00000040b6047824 */ /* 0x000fe200078e00ff */
[----:B------:R-:W-:-:S02]  /*0760*/  LEA R189, R189, UR6, 0x1 ;  /* 0x00000006bdbd7c11 */ /* 0x000fc4000f8e08ff */
[----:B------:R-:W-:Y:S01]  /*0770*/  SHF.L.U64.HI R184, R184, 0x2, R5 ;  /* 0x00000002b8b87819 */ /* 0x000fe20000010205 */
[----:B------:R-:W-:Y:S01]  /*0780*/  IMAD.SHL.U32 R5, R0, 0x8, RZ ;  /* 0x0000000800057824 */ /* 0x000fe200078e00ff */
[----:B------:R-:W-:Y:S01]  /*0790*/  LOP3.LUT R4, R4, 0x1c0, RZ, 0xc0, !PT ;  /* 0x000001c004047812 */ /* 0x000fe200078ec0ff */
[----:B------:R-:W-:Y:S01]  /*07a0*/  IMAD.SHL.U32 R0, R3, 0x40, RZ ;  /* 0x0000004003007824 */ /* 0x000fe200078e00ff */
[----:B------:R-:W-:Y:S01]  /*07b0*/  LEA R190, R190, UR5, 0x1 ;  /* 0x00000005bebe7c11 */ /* 0x000fe2000f8e08ff */
[C---:B------:R-:W-:Y:S01]  /*07c0*/  VIADD R191, R189.reuse, 0x40 ;  /* 0x00000040bdbf7836 */ /* 0x040fe20000000000 */
[--C-:B------:R-:W-:Y:S01]  /*07d0*/  SHF.R.U32.HI R179, RZ, 0x3, R4.reuse ;  /* 0x00000003ffb37819 */ /* 0x100fe20000011604 */
[C---:B------:R-:W-:Y:S01]  /*07e0*/  @P2 VIADD R191, R189.reuse, 0xffffffc0 ;  /* 0xffffffc0bdbf2836 */ /* 0x040fe20000000000 */
[----:B------:R-:W-:Y:S01]  /*07f0*/  LOP3.LUT R3, R4, 0x8, R5, 0xf8, !PT ;  /* 0x0000000804037812 */ /* 0x000fe200078ef805 */
[C---:B------:R-:W-:Y:S01]  /*0800*/  VIADD R192, R189.reuse, 0x420 ;  /* 0x00000420bdc07836 */ /* 0x040fe20000000000 */
[----:B------:R-:W-:Y:S01]  /*0810*/  LOP3.LUT R0, R0, 0xfffffe00, RZ, 0xc0, !PT ;  /* 0xfffffe0000007812 */ /* 0x000fe200078ec0ff */
[----:B------:R-:W-:Y:S01]  /*0820*/  @P1 VIADD R192, R189, 0x3e0 ;  /* 0x000003e0bdc01836 */ /* 0x000fe20000000000 */
[----:B------:R-:W-:-:S02]  /*0830*/  LOP3.LUT R180, R179, R180, R4, 0x1e, !PT ;  /* 0x000000b4b3b47212 */ /* 0x000fc400078e1e04 */
[----:B------:R-:W-:Y:S01]  /*0840*/  LOP3.LUT R179, R3, R179, RZ, 0x3c, !PT ;  /* 0x000000b303b37212 */ /* 0x000fe200078e3cff */
[--C-:B------:R-:W-:Y:S01]  /*0850*/  IMAD R181, R181, 0x400, R0.reuse ;  /* 0x00000400b5b57824 */ /* 0x100fe200078e0200 */
[----:B------:R-:W-:Y:S01]  /*0860*/  SEL R205, R205, 0x10, !P0 ;  /* 0x00000010cdcd7807 */ /* 0x000fe20004000000 */
[----:B------:R-:W-:Y:S01]  /*0870*/  IMAD R2, R2, 0x400, R0 ;  /* 0x0000040002027824 */ /* 0x000fe200078e0200 */
[----:B------:R-:W-:Y:S01]  /*0880*/  LOP3.LUT R178, R7, R178, R6, 0xf6, !PT ;  /* 0x000000b207b27212 */ /* 0x000fe200078ef606 */
[----:B------:R-:W-:Y:S01]  /*0890*/  IMAD.MOV.U32 R3, RZ, RZ, 0x40 ;  /* 0x00000040ff037424 */ /* 0x000fe200078e00ff */
[----:B------:R-:W-:Y:S01]  /*08a0*/  LOP3.LUT R180, R180, R0, RZ, 0xfc, !PT ;  /* 0x00000000b4b47212 */ /* 0x000fe200078efcff */
[----:B------:R-:W-:Y:S01]  /*08b0*/  IMAD.IADD R181, R181, 0x1, R179 ;  /* 0x00000001b5b57824 */ /* 0x000fe200078e02b3 */
[----:B------:R-:W-:Y:S01]  /*08c0*/  LEA R178, R178, UR5, 0x1 ;  /* 0x00000005b2b27c11 */ /* 0x000fe2000f8e08ff */
[----:B------:R-:W-:Y:S01]  /*08d0*/  IMAD.IADD R179, R179, 0x1, R2 ;  /* 0x00000001b3b37824 */ /* 0x000fe200078e0202 */
[----:B------:R-:W-:Y:S01]  /*08e0*/  SEL R2, R199, 0xffffffe0, !P4 ;  /* 0xffffffe0c7027807 */ /* 0x000fe20006000000 */
[----:B------:R-:W-:Y:S01]  /*08f0*/  IMAD.IADD R195, R190, 0x1, R205 ;  /* 0x00000001bec37824 */ /* 0x000fe200078e02cd */
[----:B------:R-:W-:-:S02]  /*0900*/  SEL R3, R3, 0xffffffc0, !P3 ;  /* 0xffffffc003037807 */ /* 0x000fc40005800000 */
[----:B------:R-:W-:Y:S01]  /*0910*/  SEL R199, R199, 0xffffffe0, !P1 ;  /* 0xffffffe0c7c77807 */ /* 0x000fe20004800000 */
[--C-:B------:R-:W-:Y:S01]  /*0920*/  IMAD.IADD R172, R2, 0x1, R173.reuse ;  /* 0x0000000102ac7824 */ /* 0x100fe200078e02ad */
[----:B------:R-:W-:Y:S01]  /*0930*/  LEA R179, R179, UR4, 0x1 ;  /* 0x00000004b3b37c11 */ /* 0x000fe2000f8e08ff */
[----:B------:R-:W-:Y:S02]  /*0940*/  IMAD.IADD R3, R3, 0x1, R173 ;  /* 0x0000000103037824 */ /* 0x000fe400078e02ad */
[----:B------:R-:W-:Y:S02]  /*0950*/  IMAD.IADD R194, R190, 0x1, R199 ;  /* 0x00000001bec27824 */ /* 0x000fe400078e02c7 */
[----:B------:R-:W-:Y:S02]  /*0960*/  IMAD.IADD R193, R199, 0x1, R189 ;  /* 0x00000001c7c17824 */ /* 0x000fe400078e02bd */
[----:B------:R-:W-:Y:S02]  /*0970*/  IMAD.IADD R2, R2, 0x1, R3 ;  /* 0x0000000102027824 */ /* 0x000fe400078e0203 */
[----:B------:R-:W-:-:S02]  /*0980*/  IMAD.IADD R205, R205, 0x1, R194 ;  /* 0x00000001cdcd7824 */ /* 0x000fc400078e02c2 */
[----:B------:R-:W-:-:S07]  /*0990*/  IMAD.IADD R199, R199, 0x1, R191 ;  /* 0x00000001c7c77824 */ /* 0x000fce00078e02bf */
.L_x_1209:
        /* <DEDUP_REMOVED lines=8> */
[----:B-1----:R-:W-:-:S07]  /*0a20*/  @P0 IMAD.WIDE R8, R6, 0x4, R8 ;  /* 0x0000000406080825 */ /* 0x002fce00078e0208 */
[----:B------:R-:W1:Y:S01]  /*0a30*/  @!P1 LDC.64 R6, c[0x0][0x318] ;  /* 0x0000c600ff069b82 */ /* 0x000e620000000a00 */
[----:B------:R-:W3:Y:S01]  /*0a40*/  @P0 LDG.E R8, desc[UR24][R8.64] ;  /* 0x0000001808080981 */ /* 0x000ee2000c1e1900 */
[----:B--2---:R-:W-:-:S05]  /*0a50*/  @P1 IMAD.WIDE R4, R0, 0x4, R4 ;  /* 0x0000000400041825 */ /* 0x004fca00078e0204 */
[----:B------:R-:W2:Y:S01]  /*0a60*/  @P1 LDG.E R0, desc[UR24][R4.64] ;  /* 0x0000001804001981 */ /* 0x000ea2000c1e1900 */
[----:B------:R-:W-:Y:S01]  /*0a70*/  UMOV UR10, URZ ;  /* 0x0000003f000a7c82 */ /* 0x000fe20008000000 */
[----:B------:R-:W-:Y:S01]  /*0a80*/  USHF.L.U32 UR4, UR23, 0x7, URZ ;  /* 0x0000000717047899 */ /* 0x000fe2000800063f */
[----:B------:R-:W4:Y:S01]  /*0a90*/  @!P1 LDC.64 R4, c[0x0][0x2c8] ;  /* 0x0000b200ff049b82 */ /* 0x000f220000000a00 */
[----:B---3--:R-:W-:Y:S02]  /*0aa0*/  @P0 R2UR UR10, R8 ;  /* 0x00000000080a02ca */ /* 0x008fe400000e0000 */
[----:B-1----:R-:W-:-:S04]  /*0ab0*/  @!P1 ISETP.NE.U32.AND P0, PT, R6, RZ, PT ;  /* 0x000000ff0600920c */ /* 0x002fc80003f05070 */
[----:B------:R-:W-:-:S04]  /*0ac0*/  @!P1 ISETP.NE.AND.EX P0, PT, R7, RZ, PT, P0 ;  /* 0x000000ff0700920c */ /* 0x000fc80003f05300 */
[----:B----4-:R-:W-:-:S03]  /*0ad0*/  @!P1 SEL R5, R5, RZ, P0 ;  /* 0x000000ff05059207 */ /* 0x010fc60000000000 */
        /* <DEDUP_REMOVED lines=44> */
[----:B------:R-:W-:-:S06]  /*0da0*/  IMAD.HI.U32 R5, R9, R5, R8 ;  /* 0x0000000509057227 */ /* 0x000fcc00078e0008 */
[----:B------:R-:W-:-:S04]  /*0db0*/  IMAD.HI.U32 R16, R5, R4, RZ ;  /* 0x0000000405107227 */ /* 0x000fc800078e00ff */
[----:B------:R-:W-:-:S04]  /*0dc0*/  IMAD.MOV R8, RZ, RZ, -R16 ;  /* 0x000000ffff087224 */ /* 0x000fc800078e0a10 */
[C---:B------:R-:W-:Y:S02]  /*0dd0*/  IMAD R8, R7.reuse, R8, R4 ;  /* 0x0000000807087224 */ /* 0x040fe400078e0204 */
[----:B------:R-:W3:Y:S03]  /*0de0*/  LDC.64 R4, c[0x0][0x488] ;  /* 0x00012200ff047b82 */ /* 0x000ee60000000a00 */
[----:B------:R-:W-:-:S13]  /*0df0*/  ISETP.GT.U32.AND P2, PT, R7, R8, PT ;  /* 0x000000080700720c */ /* 0x000fda0003f44070 */
[----:B------:R-:W-:Y:S01]  /*0e00*/  @!P2 IADD3 R8, R8, -R7, RZ ;  /* 0x800000070808a210 */ /* 0x000fe20007ffe0ff */
[----:B------:R-:W-:-:S03]  /*0e10*/  @!P2 VIADD R16, R16, 0x1 ;  /* 0x000000011010a836 */ /* 0x000fc60000000000 */
[----:B------:R-:W-:Y:S02]  /*0e20*/  ISETP.GE.U32.AND P3, PT, R8, R7, PT ;  /* 0x000000070800720c */ /* 0x000fe40003f66070 */
[----:B------:R-:W-:Y:S01]  /*0e30*/  LOP3.LUT R7, R0, UR22, RZ, 0x3c, !PT ;  /* 0x0000001600077c12 */ /* 0x000fe2000f8e3cff */
[----:B---3--:R-:W-:-:S03]  /*0e40*/  IMAD.WIDE.U32 R14, R6, R4, RZ ;  /* 0x00000004060e7225 */ /* 0x008fc600078e00ff */
        /* <DEDUP_REMOVED lines=19> */
.L_x_1202:
[----:B------:R-:W-:Y:S01]  /*0f80*/  UIMAD UR38, UR20, UR32, UR22 ;  /* 0x00000020142672a4 */ /* 0x000fe2000f8e0216 */
[----:B------:R-:W-:-:S03]  /*0f90*/  ULDC UR30, c[0x0][0x2d4] ;  /* 0x0000b500001e7ab9 */ /* 0x000fc60000000800 */
[----:B------:R-:W-:-:S12]  /*0fa0*/  UIMAD UR38, UR38, UR30, URZ ;  /* 0x0000001e262672a4 */ /* 0x000fd8000f8e023f */
.L_x_1203:
[----:B------:R-:W1:Y:S01]  /*0fb0*/  S2R R4, SR_TID.X ;  /* 0x0000000000047919 */ /* 0x000e620000002100 */
[----:B------:R-:W2:Y:S01]  /*0fc0*/  LDC.64 R8, c[0x0][0x240] ;  /* 0x00009000ff087b82 */ /* 0x000ea20000000a00 */
[----:B------:R-:W-:Y:S01]  /*0fd0*/  ULDC.64 UR8, c[0x0][0x250] ;  /* 0x0000940000087ab9 */ /* 0x000fe20000000a00 */
[----:B------:R-:W-:Y:S01]  /*0fe0*/  ULDC.64 UR6, c[0x0][0x248] ;  /* 0x0000920000067ab9 */ /* 0x000fe20000000a00 */
[----:B------:R-:W-:Y:S01]  /*0ff0*/  UIADD3 UR4, UP0, UR4, UR10, URZ ;  /* 0x0000000a04047290 */ /* 0x000fe2000ff1e03f */
[----:B------:R-:W-:Y:S01]  /*1000*/  SHF.R.S32.HI R197, RZ, 0x1f, R185 ;  /* 0x0000001fffc57819 */ /* 0x000fe200000114b9 */
[----:B------:R-:W-:Y:S01]  /*1010*/  ULDC.64 UR12, c[0x0][0x428] ;  /* 0x00010a00000c7ab9 */ /* 0x000fe20000000a00 */
[----:B------:R-:W-:Y:S01]  /*1020*/  ULDC.64 UR10, c[0x0][0x258] ;  /* 0x00009600000a7ab9 */ /* 0x000fe20000000a00 */
[----:B------:R-:W-:Y:S01]  /*1030*/  UIMAD UR48, UR28, UR12, URZ ;  /* 0x0000000c1c3072a4 */ /* 0x000fe2000f8e023f */
[----:B------:R-:W3:Y:S01]  /*1040*/  LDC.64 R10, c[0x0][0x418] ;  /* 0x00010600ff0a7b82 */ /* 0x000ee20000000a00 */
[----:B------:R-:W-:Y:S01]  /*1050*/  UIMAD UR47, UR28, UR10, URZ ;  /* 0x0000000a1c2f72a4 */ /* 0x000fe2000f8e023f */
[----:B------:R-:W-:Y:S01]  /*1060*/  IMAD.U32 R25, RZ, RZ, UR10 ;  /* 0x0000000aff197e24 */ /* 0x000fe2000f8e00ff */
[----:B------:R-:W-:-:S02]  /*1070*/  UIADD3.X UR44, UR49, UR44, URZ, UP0, !UPT ;  /* 0x0000002c312c7290 */ /* 0x000fc400087fe43f */
[----:B------:R-:W-:Y:S02]  /*1080*/  UIMAD UR47, UR22, UR11, UR47 ;  /* 0x0000000b162f72a4 */ /* 0x000fe4000f8e022f */
[----:B------:R-:W-:Y:S01]  /*1090*/  UIMAD UR48, UR22, UR13, UR48 ;  /* 0x0000000d163072a4 */ /* 0x000fe2000f8e0230 */
[----:B------:R-:W4:Y:S01]  /*10a0*/  LDC.64 R12, c[0x0][0x228] ;  /* 0x00008a00ff0c7b82 */ /* 0x000f220000000a00 */
[----:B------:R-:W-:Y:S01]  /*10b0*/  ULDC.64 UR10, c[0x0][0x268] ;  /* 0x00009a00000a7ab9 */ /* 0x000fe20000000a00 */
[----:B------:R-:W-:Y:S02]  /*10c0*/  UIMAD UR49, UR44, UR8, URZ ;  /* 0x000000082c3172a4 */ /* 0x000fe4000f8e023f */
[----:B------:R-:W-:Y:S02]  /*10d0*/  ULEA.HI.SX32 UR46, UR46, 0xffffffff, 0x1a ;  /* 0xffffffff2e2e7891 */ /* 0x000fe4000f8fd23f */
[----:B------:R-:W-:Y:S02]  /*10e0*/  UIMAD UR49, UR4, UR9, UR49 ;  /* 0x00000009043172a4 */ /* 0x000fe4000f8e0231 */
[----:B------:R-:W2:Y:S01]  /*10f0*/  LDC.64 R6, c[0x0][0x420] ;  /* 0x00010800ff067b82 */ /* 0x000ea20000000a00 */
[----:B------:R-:W-:Y:S01]  /*1100*/  UIADD3 UR45, UR42, UR45, URZ ;  /* 0x0000002d2a2d7290 */ /* 0x000fe2000fffe03f */
[----:B-1----:R-:W-:Y:S01]  /*1110*/  SHF.R.S32.HI R28, RZ, 0x1f, R4 ;  /* 0x0000001fff1c7819 */ /* 0x002fe20000011404 */
[----:B---3--:R-:W-:-:S03]  /*1120*/  IMAD R17, R10, UR29, RZ ;  /* 0x0000001d0a117c24 */ /* 0x008fc6000f8e02ff */
[----:B------:R-:W-:Y:S01]  /*1130*/  LEA.HI R28, R28, R4, RZ, 0x3 ;  /* 0x000000041c1c7211 */ /* 0x000fe200078f18ff */
[----:B------:R-:W-:-:S03]  /*1140*/  IMAD R11, R11, UR20, R17 ;  /* 0x000000140b0b7c24 */ /* 0x000fc6000f8e0211 */
[----:B------:R-:W-:Y:S01]  /*1150*/  LOP3.LUT R20, R28, 0xfffffff8, RZ, 0xc0, !PT ;  /* 0xfffffff81c147812 */ /* 0x000fe200078ec0ff */
[----:B----4-:R-:W-:Y:S01]  /*1160*/  IMAD R17, R12, UR29, RZ ;  /* 0x0000001d0c117c24 */ /* 0x010fe2000f8e02ff */
[----:B------:R-:W-:-:S03]  /*1170*/  SHF.R.S32.HI R28, RZ, 0x3, R28 ;  /* 0x00000003ff1c7819 */ /* 0x000fc6000001141c */
[----:B------:R-:W-:Y:S01]  /*1180*/  IMAD.IADD R20, R4, 0x1, -R20 ;  /* 0x0000000104147824 */ /* 0x000fe200078e0a14 */
[----:B------:R-:W-:Y:S01]  /*1190*/  SHF.R.S32.HI R23, RZ, 0x1f, R28 ;  /* 0x0000001fff177819 */ /* 0x000fe2000001141c */
[----:B------:R-:W1:Y:S01]  /*11a0*/  LDC.64 R4, c[0x0][0x238] ;  /* 0x00008e00ff047b82 */ /* 0x000e620000000a00 */
[----:B------:R-:W-:Y:S01]  /*11b0*/  IADD3 R24, P0, R28, UR42, RZ ;  /* 0x0000002a1c187c10 */ /* 0x000fe2000ff1e0ff */
[----:B------:R-:W-:Y:S02]  /*11c0*/  IMAD.SHL.U32 R20, R20, 0x8, RZ ;  /* 0x0000000814147824 */ /* 0x000fe400078e00ff */
[C---:B------:R-:W-:Y:S02]  /*11d0*/  IMAD R26, R23.reuse, UR8, RZ ;  /* 0x00000008171a7c24 */ /* 0x040fe4000f8e02ff */
[C---:B------:R-:W-:Y:S01]  /*11e0*/  IMAD R18, R23.reuse, UR6, RZ ;  /* 0x0000000617127c24 */ /* 0x040fe2000f8e02ff */
[----:B------:R-:W-:Y:S01]  /*11f0*/  IADD3.X R23, R23, UR43, RZ, P0, !PT ;  /* 0x0000002b17177c10 */ /* 0x000fe200087fe4ff */
[----:B------:R-:W-:Y:S01]  /*1200*/  IMAD.WIDE.U32 R30, R28, UR8, RZ ;  /* 0x000000081c1e7c25 */ /* 0x000fe2000f8e00ff */
[----:B------:R-:W-:-:S03]  /*1210*/  SHF.R.S32.HI R21, RZ, 0x1f, R20 ;  /* 0x0000001fff157819 */ /* 0x000fc60000011414 */
[----:B--2---:R-:W-:Y:S02]  /*1220*/  IMAD R22, R23, R8, RZ ;  /* 0x0000000817167224 */ /* 0x004fe400078e02ff */
[C---:B------:R-:W-:Y:S02]  /*1230*/  IMAD R26, R28.reuse, UR9, R26 ;  /* 0x000000091c1a7c24 */ /* 0x040fe4000f8e021a */
[C---:B------:R-:W-:Y:S02]  /*1240*/  IMAD R18, R28.reuse, UR7, R18 ;  /* 0x000000071c127c24 */ /* 0x040fe4000f8e0212 */
[----:B------:R-:W-:-:S04]  /*1250*/  IMAD.WIDE.U32 R28, R28, UR6, RZ ;  /* 0x000000061c1c7c25 */ /* 0x000fc8000f8e00ff */
[C---:B------:R-:W-:Y:S02]  /*1260*/  IMAD R22, R24.reuse, R9, R22 ;  /* 0x0000000918167224 */ /* 0x040fe400078e0216 */
[----:B------:R-:W-:-:S04]  /*1270*/  IMAD.WIDE.U32 R32, R24, R8, R20 ;  /* 0x0000000818207225 */ /* 0x000fc800078e0014 */
[----:B------:R-:W-:Y:S02]  /*1280*/  IMAD.IADD R27, R31, 0x1, R26 ;  /* 0x000000011f1b7824 */ /* 0x000fe400078e021a */
[----:B------:R-:W-:Y:S02]  /*1290*/  IMAD.IADD R19, R29, 0x1, R18 ;  /* 0x000000011d137824 */ /* 0x000fe400078e0212 */
[----:B------:R-:W-:Y:S02]  /*12a0*/  IMAD.MOV.U32 R26, RZ, RZ, R30 ;  /* 0x000000ffff1a7224 */ /* 0x000fe400078e001e */
[----:B------:R-:W-:Y:S02]  /*12b0*/  IMAD.MOV.U32 R18, RZ, RZ, R28 ;  /* 0x000000ffff127224 */ /* 0x000fe400078e001c */
[----:B------:R-:W-:Y:S02]  /*12c0*/  IMAD.IADD R31, R33, 0x1, R22 ;  /* 0x00000001211f7824 */ /* 0x000fe400078e0216 */
[----:B------:R-:W-:-:S02]  /*12d0*/  IMAD.MOV.U32 R30, RZ, RZ, R32 ;  /* 0x000000ffff1e7224 */ /* 0x000fc400078e0020 */
[----:B------:R-:W-:-:S04]  /*12e0*/  IMAD.WIDE.U32 R28, R10, UR20, R20 ;  /* 0x000000140a1c7c25 */ /* 0x000fc8000f8e0014 */
[----:B------:R-:W-:Y:S02]  /*12f0*/  IMAD R13, R13, UR20, R17 ;  /* 0x000000140d0d7c24 */ /* 0x000fe4000f8e0211 */
[----:B------:R-:W-:-:S04]  /*1300*/  IMAD.WIDE.U32 R30, R12, UR20, R30 ;  /* 0x000000140c1e7c25 */ /* 0x000fc8000f8e001e */
[----:B------:R-:W-:Y:S02]  /*1310*/  IMAD.IADD R29, R29, 0x1, R11 ;  /* 0x000000011d1d7824 */ /* 0x000fe400078e020b */
[-C--:B------:R-:W-:Y:S02]  /*1320*/  IMAD R23, R23, R6.reuse, RZ ;  /* 0x0000000617177224 */ /* 0x080fe400078e02ff */
[----:B------:R-:W-:Y:S02]  /*1330*/  IMAD.IADD R31, R31, 0x1, R13 ;  /* 0x000000011f1f7824 */ /* 0x000fe400078e020d */
[----:B-1----:R-:W-:Y:S02]  /*1340*/  IMAD R12, R4, UR29, RZ ;  /* 0x0000001d040c7c24 */ /* 0x002fe4000f8e02ff */
[C---:B------:R-:W-:Y:S02]  /*1350*/  IMAD R13, R24.reuse, R7, R23 ;  /* 0x00000007180d7224 */ /* 0x040fe400078e0217 */
[----:B------:R-:W-:-:S04]  /*1360*/  IMAD.WIDE.U32 R28, R24, R6, R28 ;  /* 0x00000006181c7225 */ /* 0x000fc800078e001c */
[----:B------:R-:W-:Y:S02]  /*1370*/  IMAD R5, R5, UR20, R12 ;  /* 0x0000001405057c24 */ /* 0x000fe4000f8e020c */
[----:B------:R-:W-:Y:S02]  /*1380*/  IMAD.IADD R29, R29, 0x1, R13 ;  /* 0x000000011d1d7824 */ /* 0x000fe400078e020d */
[----:B------:R-:W-:-:S04]  /*1390*/  IMAD.WIDE.U32 R12, R4, UR20, R20 ;  /* 0x00000014040c7c25 */ /* 0x000fc8000f8e0014 */
[----:B------:R-:W-:Y:S02]  /*13a0*/  IMAD.U32 R10, RZ, RZ, UR8 ;  /* 0x00000008ff0a7e24 */ /* 0x000fe4000f8e00ff */
[----:B------:R-:W-:Y:S02]  /*13b0*/  IMAD.IADD R13, R13, 0x1, R5 ;  /* 0x000000010d0d7824 */ /* 0x000fe400078e0205 */
[----:B------:R-:W1:Y:S01]  /*13c0*/  LDC.64 R4, c[0x0][0x230] ;  /* 0x00008c00ff047b82 */ /* 0x000e620000000a00 */
[----:B------:R-:W-:-:S04]  /*13d0*/  IMAD.WIDE.U32 R10, R10, UR4, R26 ;  /* 0x000000040a0a7c25 */ /* 0x000fc8000f8e001a */
[----:B------:R-:W-:Y:S01]  /*13e0*/  IMAD.U32 R26, RZ, RZ, UR12 ;  /* 0x0000000cff1a7e24 */ /* 0x000fe2000f8e00ff */
[----:B------:R-:W-:Y:S01]  /*13f0*/  ULDC.64 UR12, c[0x0][0x210] ;  /* 0x00008400000c7ab9 */ /* 0x000fe20000000a00 */
[----:B------:R-:W-:Y:S02]  /*1400*/  IMAD R22, R15, UR10, RZ ;  /* 0x0000000a0f167c24 */ /* 0x000fe4000f8e02ff */
[----:B------:R-:W-:-:S04]  /*1410*/  IMAD.WIDE.U32 R24, R25, UR22, R30 ;  /* 0x0000001619187c25 */ /* 0x000fc8000f8e001e */
[----:B------:R-:W-:Y:S01]  /*1420*/  IMAD.WIDE.U32 R26, R26, UR22, R28 ;  /* 0x000000161a1a7c25 */ /* 0x000fe2000f8e001c */
[----:B------:R-:W-:Y:S01]  /*1430*/  LEA R212, P2, R24, UR12, 0x1 ;  /* 0x0000000c18d47c11 */ /* 0x000fe2000f8408ff */
[----:B------:R-:W-:Y:S02]  /*1440*/  USHF.L.U32 UR12, UR8, 0x6, URZ ;  /* 0x00000006080c7899 */ /* 0x000fe4000800063f */
[C---:B------:R-:W-:Y:S02]  /*1450*/  IMAD R22, R16.reuse, UR11, R22 ;  /* 0x0000000b10167c24 */ /* 0x040fe4000f8e0216 */
[----:B------:R-:W-:Y:S01]  /*1460*/  IMAD.WIDE.U32 R28, R16, UR10, R12 ;  /* 0x0000000a101c7c25 */ /* 0x000fe2000f8e000c */
[----:B------:R-:W-:Y:S02]  /*1470*/  ULDC.64 UR10, c[0x0][0x3e0] ;  /* 0x0000f800000a7ab9 */ /* 0x000fe40000000a00 */
[----:B------:R-:W-:Y:S01]  /*1480*/  LEA R210, P1, R26, UR10, 0x1 ;  /* 0x0000000a1ad27c11 */ /* 0x000fe2000f8208ff */
[----:B------:R-:W-:Y:S01]  /*1490*/  VIADD R13, R25, UR47 ;  /* 0x0000002f190d7c36 */ /* 0x000fe20008000000 */
[----:B------:R-:W-:Y:S01]  /*14a0*/  IADD3 R10, P0, R28, R10, RZ ;  /* 0x0000000a1c0a7210 */ /* 0x000fe20007f1e0ff */
[----:B------:R-:W-:Y:S01]  /*14b0*/  VIADD R17, R27, UR48 ;  /* 0x000000301b117c36 */ /* 0x000fe20008000000 */
[----:B------:R-:W-:Y:S01]  /*14c0*/  USHF.L.U64.HI UR47, UR6, 0x6, UR7 ;  /* 0x00000006062f7899 */ /* 0x000fe20008010207 */
[----:B------:R-:W-:Y:S01]  /*14d0*/  IMAD.IADD R22, R29, 0x1, R22 ;  /* 0x000000011d167824 */ /* 0x000fe200078e0216 */
[----:B------:R-:W-:Y:S01]  /*14e0*/  LEA.HI.X R213, R24, UR13, R13, 0x1, P2 ;  /* 0x0000000d18d57c11 */ /* 0x000fe200090f0c0d */
[----:B------:R-:W-:Y:S01]  /*14f0*/  IMAD.U32 R12, RZ, RZ, UR6 ;  /* 0x00000006ff0c7e24 */ /* 0x000fe2000f8e00ff */
[----:B------:R-:W-:Y:S01]  /*1500*/  LEA.HI.X R211, R26, UR11, R17, 0x1, P1 ;  /* 0x0000000b1ad37c11 */ /* 0x000fe200088f0c11 */
[----:B------:R-:W-:Y:S01]  /*1510*/  ULDC.64 UR10, c[0x0][0x220] ;  /* 0x00008800000a7ab9 */ /* 0x000fe20000000a00 */
[----:B------:R-:W-:Y:S01]  /*1520*/  IADD3.X R22, R22, UR49, R11, P0, !PT ;  /* 0x0000003116167c10 */ /* 0x000fe200087fe40b */
[----:B------:R-:W-:Y:S01]  /*1530*/  IMAD.WIDE.U32 R12, R12, UR4, R18 ;  /* 0x000000040c0c7c25 */ /* 0x000fe2000f8e0012 */
[----:B------:R-:W-:Y:S01]  /*1540*/  LEA R18, P0, R8, R212, 0x6 ;  /* 0x000000d408127211 */ /* 0x000fe200078030ff */
[----:B------:R-:W-:Y:S01]  /*1550*/  USHF.L.U64.HI UR13, UR8, 0x6, UR9 ;  /* 0x00000006080d7899 */ /* 0x000fe20008010209 */
[----:B------:R-:W-:Y:S01]  /*1560*/  LEA R24, P1, R6, R210, 0x6 ;  /* 0x000000d206187211 */ /* 0x000fe200078230ff */
[----:B-1----:R-:W-:Y:S01]  /*1570*/  IMAD.WIDE.U32 R20, R4, UR20, R20 ;  /* 0x0000001404147c25 */ /* 0x002fe2000f8e0014 */
[----:B------:R-:W-:Y:S01]  /*1580*/  LEA R26, P2, R10, UR10, 0x1 ;  /* 0x0000000a0a1a7c11 */ /* 0x000fe2000f8408ff */
[----:B------:R-:W-:Y:S01]  /*1590*/  ULDC.64 UR8, c[0x0][0x218] ;  /* 0x0000860000087ab9 */ /* 0x000fe20000000a00 */
[----:B------:R-:W-:Y:S01]  /*15a0*/  LEA.HI.X R19, R8, R213, R9, 0x6, P0 ;  /* 0x000000d508137211 */ /* 0x000fe200000f3409 */
[----:B------:R-:W-:Y:S01]  /*15b0*/  ULDC.64 UR48, c[0x0][0x2b0] ;  /* 0x0000ac0000307ab9 */ /* 0x000fe20000000a00 */
[----:B------:R-:W-:Y:S01]  /*15c0*/  LEA.HI.X R25, R6, R211, R7, 0x6, P1 ;  /* 0x000000d306197211 */ /* 0x000fe200008f3407 */
[----:B------:R-:W-:Y:S01]  /*15d0*/  IMAD R7, R4, UR29, RZ ;  /* 0x0000001d04077c24 */ /* 0x000fe2000f8e02ff */
[----:B------:R-:W-:Y:S01]  /*15e0*/  LEA.HI.X R27, R10, UR11, R22, 0x1, P2 ;  /* 0x0000000b0a1b7c11 */ /* 0x000fe200090f0c16 */
[----:B------:R-:W-:Y:S01]  /*15f0*/  ULDC.64 UR10, c[0x0][0x260] ;  /* 0x00009800000a7ab9 */ /* 0x000fe20000000a00 */
[----:B------:R-:W-:Y:S01]  /*1600*/  IADD3 R8, P0, R26, UR12, RZ ;  /* 0x0000000c1a087c10 */ /* 0x000fe2000ff1e0ff */
[----:B------:R-:W-:Y:S01]  /*1610*/  IMAD R5, R5, UR20, R7 ;  /* 0x0000001405057c24 */ /* 0x000fe2000f8e0207 */
[----:B------:R-:W-:Y:S01]  /*1620*/  LEA R6, R188, UR5, 0x1 ;  /* 0x00000005bc067c11 */ /* 0x000fe2000f8e08ff */
[----:B------:R-:W-:Y:S01]  /*1630*/  @P3 BAR.SYNC.DEFER_BLOCKING 0x0 ;  /* 0x0000000000003b1d */ /* 0x000fe20000010000 */
[----:B------:R-:W-:Y:S01]  /*1640*/  IADD3.X R9, R27, UR13, RZ, P0, !PT ;  /* 0x0000000d1b097c10 */ /* 0x000fe200087fe4ff */
[----:B------:R-:W-:Y:S01]  /*1650*/  IMAD R15, R15, UR10, RZ ;  /* 0x0000000a0f0f7c24 */ /* 0x000fe2000f8e02ff */
[----:B------:R-:W-:Y:S01]  /*1660*/  UIMAD.WIDE UR48, UR45, 0x4, UR48 ;  /* 0x000000042d3078a5 */ /* 0x000fe2000f8e0230 */
[----:B------:R-:W-:-:S02]  /*1670*/  IMAD.IADD R5, R21, 0x1, R5 ;  /* 0x0000000115057824 */ /* 0x000fc400078e0205 */
[----:B------:R-:W-:Y:S02]  /*1680*/  IMAD.MOV.U32 R4, RZ, RZ, R20 ;  /* 0x000000ffff047224 */ /* 0x000fe400078e0014 */
[C---:B------:R-:W-:Y:S01]  /*1690*/  IMAD R15, R16.reuse, UR11, R15 ;  /* 0x0000000b100f7c24 */ /* 0x040fe2000f8e020f */
[----:B------:R-:W-:Y:S01]  /*16a0*/  ULEA.HI UR11, UR46, UR46, URZ, 0x1 ;  /* 0x0000002e2e0b7291 */ /* 0x000fe2000f8f083f */
[----:B------:R-:W-:Y:S01]  /*16b0*/  IMAD.WIDE.U32 R4, R16, UR10, R4 ;  /* 0x0000000a10047c25 */ /* 0x000fe2000f8e0004 */
[----:B------:R-:W-:Y:S02]  /*16c0*/  UIMAD UR10, UR44, UR6, URZ ;  /* 0x000000062c0a72a4 */ /* 0x000fe4000f8e023f */
[----:B------:R-:W-:Y:S01]  /*16d0*/  ULOP3.LUT UR11, UR11, 0xfffffffe, URZ, 0xc0, !UPT ;  /* 0xfffffffe0b0b7892 */ /* 0x000fe2000f8ec03f */
[----:B------:R-:W-:Y:S01]  /*16e0*/  IMAD.IADD R15, R5, 0x1, R15 ;  /* 0x00000001050f7824 */ /* 0x000fe200078e020f */
[----:B------:R-:W-:Y:S01]  /*16f0*/  UIMAD UR10, UR4, UR7, UR10 ;  /* 0x00000007040a72a4 */ /* 0x000fe2000f8e020a */
[----:B------:R-:W-:Y:S01]  /*1700*/  VIADD R5, R188, 0x1000 ;  /* 0x00001000bc057836 */ /* 0x000fe20000000000 */
[----:B------:R-:W-:-:S02]  /*1710*/  UIADD3 UR11, UR46, -UR11, URZ ;  /* 0x8000000b2e0b7290 */ /* 0x000fc4000fffe03f */
[----:B------:R-:W-:Y:S02]  /*1720*/  USHF.L.U32 UR6, UR6, 0x6, URZ ;  /* 0x0000000606067899 */ /* 0x000fe4000800063f */
[----:B------:R-:W-:Y:S01]  /*1730*/  UISETP.NE.AND UP0, UPT, UR11, 0x1, UPT ;  /* 0x000000010b00788c */ /* 0x000fe2000bf05270 */
[----:B------:R-:W-:Y:S01]  /*1740*/  @!PT LDS RZ, [RZ] ;  /* 0x00000000fffff984 */ /* 0x000fe20000000800 */
[----:B------:R-:W-:Y:S01]  /*1750*/  @!PT LDS RZ, [RZ] ;  /* 0x00000000fffff984 */ /* 0x000fe20000000800 */
[----:B------:R-:W-:Y:S01]  /*1760*/  @!PT LDS RZ, [RZ] ;  /* 0x00000000fffff984 */ /* 0x000fe20000000800 */
[----:B------:R-:W-:Y:S05]  /*1770*/  LDGSTS.E.BYPASS.LTC128B.128 [R6+0xa000], desc[UR24][R26.64] ;  /* 0x0a0000001a067fae */ /* 0x000fea000b901d58 */
[----:B------:R-:W-:Y:S01]  /*1780*/  PLOP3.LUT P2, PT, PT, PT, UP0, 0x80, 0x0 ;  /* 0x000000000000781c */ /* 0x000fe20003f4f008 */
[----:B------:R1:W-:Y:S03]  /*1790*/  LDGSTS.E.BYPASS.LTC128B.128 [R6+0xb000], desc[UR24][R8.64] ;  /* 0x0b00000008067fae */ /* 0x0003e6000b901d58 */
[----:B------:R-:W-:-:S04]  /*17a0*/  SEL R5, R5, R188, !P2 ;  /* 0x000000bc05057207 */ /* 0x000fc80005000000 */
[----:B------:R-:W-:Y:S02]  /*17b0*/  LEA R204, R5, UR5, 0x1 ;  /* 0x0000000505cc7c11 */ /* 0x000fe4000f8e08ff */
[----:B-1----:R-:W-:-:S04]  /*17c0*/  IADD3 R8, P0, R8, UR12, RZ ;  /* 0x0000000c08087c10 */ /* 0x002fc8000ff1e0ff */
[----:B------:R-:W-:Y:S02]  /*17d0*/  IADD3.X R9, R9, UR13, RZ, P0, !PT ;  /* 0x0000000d09097c10 */ /* 0x000fe400087fe4ff */
[----:B------:R-:W-:-:S03]  /*17e0*/  IADD3 R10, P0, R8, UR12, RZ ;  /* 0x0000000c080a7c10 */ /* 0x000fc6000ff1e0ff */
[----:B------:R1:W-:Y:S01]  /*17f0*/  LDGSTS.E.BYPASS.LTC128B.128 [R6+0xc000], desc[UR24][R8.64] ;  /* 0x0c00000008067fae */ /* 0x0003e2000b901d58 */
[----:B------:R-:W-:Y:S02]  /*1800*/  IADD3.X R11, R9, UR13, RZ, P0, !PT ;  /* 0x0000000d090b7c10 */ /* 0x000fe400087fe4ff */
[----:B------:R-:W-:-:S03]  /*1810*/  IADD3 R4, P0, R4, R12, RZ ;  /* 0x0000000c04047210 */ /* 0x000fc60007f1e0ff */
[----:B------:R2:W-:Y:S01]  /*1820*/  LDGSTS.E.BYPASS.LTC128B.128 [R6+0xd000], desc[UR24][R10.64] ;  /* 0x0d0000000a067fae */ /* 0x0005e2000b901d58 */
[----:B------:R-:W-:-:S03]  /*1830*/  IADD3.X R15, R15, UR10, R13, P0, !PT ;  /* 0x0000000a0f0f7c10 */ /* 0x000fc600087fe40d */
[----:B------:R-:W0:Y:S04]  /*1840*/  LDGDEPBAR ;  /* 0x00000000000079af */ /* 0x000e280000000000 */
[----:B------:R-:W-:Y:S04]  /*1850*/  LDGSTS.E.BYPASS.LTC128B.128 [R6+0x4000], desc[UR24][R210.64] ;  /* 0x04000000d2067fae */ /* 0x000fe8000b901d58 */
[----:B------:R-:W-:Y:S04]  /*1860*/  LDGSTS.E.BYPASS.LTC128B.128 [R6+0x5000], desc[UR24][R24.64] ;  /* 0x0500000018067fae */ /* 0x000fe8000b901d58 */
[----:B------:R-:W-:Y:S04]  /*1870*/  LDGSTS.E.BYPASS.LTC128B.128 [R204], desc[UR24][R212.64] ;  /* 0x00000000d4cc7fae */ /* 0x000fe8000b901d58 */
[----:B------:R-:W-:Y:S01]  /*1880*/  LDGSTS.E.BYPASS.LTC128B.128 [R204+0x1000], desc[UR24][R18.64] ;  /* 0x0100000012cc7fae */ /* 0x000fe2000b901d58 */
[----:B-1----:R-:W-:Y:S01]  /*1890*/  IMAD.SHL.U32 R8, R185, 0x4, RZ ;  /* 0x00000004b9087824 */ /* 0x002fe200078e00ff */
[----:B--2---:R-:W-:Y:S01]  /*18a0*/  LEA R10, P0, R4, UR8, 0x1 ;  /* 0x00000008040a7c11 */ /* 0x004fe2000f8008ff */
[----:B------:R-:W-:-:S03]  /*18b0*/  UMOV UR8, UR48 ;  /* 0x0000003000087c82 */ /* 0x000fc60008000000 */
[----:B------:R-:W-:Y:S02]  /*18c0*/  IADD3 R8, P1, R8, UR8, RZ ;  /* 0x0000000808087c10 */ /* 0x000fe4000ff3e0ff */
[----:B------:R-:W-:Y:S01]  /*18d0*/  LEA.HI.X R11, R4, UR9, R15, 0x1, P0 ;  /* 0x00000009040b7c11 */ /* 0x000fe200080f0c0f */
[----:B------:R-:W-:Y:S01]  /*18e0*/  UMOV UR9, UR49 ;  /* 0x0000003100097c82 */ /* 0x000fe20008000000 */
[----:B------:R-:W-:Y:S02]  /*18f0*/  IADD3 R12, P0, R10, UR6, RZ ;  /* 0x000000060a0c7c10 */ /* 0x000fe4000ff1e0ff */
[----:B------:R-:W-:Y:S01]  /*1900*/  SHF.L.U64.HI R4, R185, 0x2, R197 ;  /* 0x00000002b9047819 */ /* 0x000fe200000102c5 */
[----:B------:R-:W-:Y:S01]  /*1910*/  LDGSTS.E.BYPASS.LTC128B.128 [R6+0x6000], desc[UR24][R10.64] ;  /* 0x060000000a067fae */ /* 0x000fe2000b901d58 */
[----:B------:R-:W-:Y:S02]  /*1920*/  IADD3.X R13, R11, UR47, RZ, P0, !PT ;  /* 0x0000002f0b0d7c10 */ /* 0x000fe400087fe4ff */
[----:B------:R-:W-:-:S02]  /*1930*/  IADD3 R16, P0, R12, UR6, RZ ;  /* 0x000000060c107c10 */ /* 0x000fc4000ff1e0ff */
[----:B------:R-:W-:Y:S01]  /*1940*/  IADD3.X R9, R4, UR9, RZ, P1, !PT ;  /* 0x0000000904097c10 */ /* 0x000fe20008ffe4ff */
[----:B------:R-:W-:Y:S01]  /*1950*/  LDGSTS.E.BYPASS.LTC128B.128 [R6+0x7000], desc[UR24][R12.64] ;  /* 0x070000000c067fae */ /* 0x000fe2000b901d58 */
[----:B------:R-:W-:Y:S02]  /*1960*/  IADD3.X R17, R13, UR47, RZ, P0, !PT ;  /* 0x0000002f0d117c10 */ /* 0x000fe400087fe4ff */
[----:B------:R-:W-:Y:S01]  /*1970*/  IADD3 R4, P0, R16, UR6, RZ ;  /* 0x0000000610047c10 */ /* 0x000fe2000ff1e0ff */
[----:B------:R-:W-:Y:S01]  /*1980*/  UIMAD UR10, UR32, UR31, URZ ;  /* 0x0000001f200a72a4 */ /* 0x000fe2000f8e023f */
[----:B------:R-:W5:Y:S02]  /*1990*/  LDG.E R203, desc[UR24][R8.64] ;  /* 0x0000001808cb7981 */ /* 0x000f64000c1e1900 */
[----:B------:R-:W-:Y:S02]  /*19a0*/  IADD3.X R5, R17, UR47, RZ, P0, !PT ;  /* 0x0000002f11057c10 */ /* 0x000fe400087fe4ff */
[----:B------:R-:W-:Y:S04]  /*19b0*/  LDGSTS.E.BYPASS.LTC128B.128 [R6+0x8000], desc[UR24][R16.64] ;  /* 0x0800000010067fae */ /* 0x000fe8000b901d58 */
[----:B------:R1:W-:Y:S04]  /*19c0*/  LDGSTS.E.BYPASS.LTC128B.128 [R6+0x9000], desc[UR24][R4.64] ;  /* 0x0900000004067fae */ /* 0x0003e8000b901d58 */
[----:B------:R-:W0:Y:S01]  /*19d0*/  LDGDEPBAR ;  /* 0x00000000000079af */ /* 0x000e220000000000 */
[----:B------:R-:W-:-:S02]  /*19e0*/  USHF.L.U32 UR6, UR10, 0x6, URZ ;  /* 0x000000060a067899 */ /* 0x000fc4000800063f */
[----:B------:R-:W-:Y:S01]  /*19f0*/  USHF.R.S32.HI UR7, URZ, 0x1f, UR31 ;  /* 0x0000001f3f077899 */ /* 0x000fe2000801141f */
[----:B------:R2:W5:Y:S01]  /*1a00*/  LDG.E R202, desc[UR24][R8.64+0x20] ;  /* 0x0000201808ca7981 */ /* 0x000562000c1e1900 */
[----:B------:R-:W-:Y:S02]  /*1a10*/  USHF.R.S32.HI UR11, URZ, 0x1f, UR6 ;  /* 0x0000001f3f0b7899 */ /* 0x000fe40008011406 */
[----:B------:R-:W-:Y:S01]  /*1a20*/  UIMAD UR7, UR7, UR32, URZ ;  /* 0x00000020070772a4 */ /* 0x000fe2000f8e023f */
[----:B------:R2:W5:Y:S01]  /*1a30*/  LDG.E R201, desc[UR24][R8.64+0x80] ;  /* 0x0000801808c97981 */ /* 0x000562000c1e1900 */
[----:B------:R-:W-:Y:S02]  /*1a40*/  UIMAD.WIDE UR12, UR20, UR30, UR42 ;  /* 0x0000001e140c72a5 */ /* 0x000fe4000f8e022a */
[----:B------:R-:W-:Y:S01]  /*1a50*/  UIMAD.WIDE.U32 UR48, UR31, UR32, URZ ;  /* 0x000000201f3072a5 */ /* 0x000fe2000f8e003f */
[----:B------:R2:W5:Y:S01]  /*1a60*/  LDG.E R200, desc[UR24][R8.64+0xa0] ;  /* 0x0000a01808c87981 */ /* 0x000562000c1e1900 */
[----:B------:R-:W-:Y:S01]  /*1a70*/  UIMAD UR7, UR37, UR31, UR7 ;  /* 0x0000001f250772a4 */ /* 0x000fe2000f8e0207 */
[----:B-1----:R-:W-:-:S02]  /*1a80*/  IMAD R6, R187, UR10, R186 ;  /* 0x0000000abb067c24 */ /* 0x002fc4000f8e02ba */
[----:B------:R-:W-:Y:S01]  /*1a90*/  IMAD.U32 R5, RZ, RZ, UR39 ;  /* 0x00000027ff057e24 */ /* 0x000fe2000f8e00ff */
[----:B------:R-:W-:-:S04]  /*1aa0*/  DEPBAR.LE SB0, 0x1 ;  /* 0x000080400000791a */ /* 0x000fc80000000000 */
[----:B------:R-:W-:Y:S01]  /*1ab0*/  IMAD.U32 R4, RZ, RZ, UR36 ;  /* 0x00000024ff047e24 */ /* 0x000fe2000f8e00ff */
[----:B------:R-:W-:Y:S01]  /*1ac0*/  IADD3 R5, P1, P0, R6, UR6, R5 ;  /* 0x0000000606057c10 */ /* 0x000fe2000f83e005 */
[----:B------:R-:W-:Y:S01]  /*1ad0*/  UIADD3 UR35, UP0, UR12, UR35, URZ ;  /* 0x000000230c237290 */ /* 0x000fe2000ff1e03f */
[----:B------:R-:W-:Y:S01]  /*1ae0*/  SHF.R.S32.HI R6, RZ, 0x1f, R6 ;  /* 0x0000001fff067819 */ /* 0x000fe20000011406 */
[----:B------:R-:W-:Y:S01]  /*1af0*/  UIADD3 UR7, UR49, UR7, URZ ;  /* 0x0000000731077290 */ /* 0x000fe2000fffe03f */
[----:B------:R-:W-:Y:S02]  /*1b00*/  BAR.SYNC.DEFER_BLOCKING 0x0 ;  /* 0x0000000000007b1d */ /* 0x000fe40000010000 */
[----:B------:R-:W-:Y:S02]  /*1b10*/  IADD3.X R4, R6, UR11, R4, P1, P0 ;  /* 0x0000000b06047c10 */ /* 0x000fe40008fe0404 */
[----:B------:R-:W-:Y:S01]  /*1b20*/  IADD3 R14, P0, R5, R14, RZ ;  /* 0x0000000e050e7210 */ /* 0x000fe20007f1e0ff */
[----:B------:R-:W-:-:S02]  /*1b30*/  UIADD3.X UR34, UR13, UR34, URZ, UP0, !UPT ;  /* 0x000000220d227290 */ /* 0x000fc400087fe43f */
[----:B------:R-:W-:Y:S02]  /*1b40*/  UIMAD UR7, UR7, UR35, URZ ;  /* 0x00000023070772a4 */ /* 0x000fe4000f8e023f */
[----:B------:R-:W-:Y:S02]  /*1b50*/  IMAD.X R15, R4, 0x1, R0, P0 ;  /* 0x00000001040f7824 */ /* 0x000fe400000e0600 */
[----:B------:R-:W-:Y:S01]  /*1b60*/  IMAD.U32 R4, RZ, RZ, UR48 ;  /* 0x00000030ff047e24 */ /* 0x000fe2000f8e00ff */
[----:B------:R-:W-:-:S03]  /*1b70*/  UIMAD UR34, UR34, UR48, UR7 ;  /* 0x00000030222272a4 */ /* 0x000fc6000f8e0207 */
[----:B------:R-:W-:Y:S01]  /*1b80*/  IMAD.WIDE.U32 R14, R4, UR35, R14 ;  /* 0x00000023040e7c25 */ /* 0x000fe2000f8e000e */
[----:B------:R-:W-:Y:S01]  /*1b90*/  ULDC.64 UR6, c[0x0][0x400] ;  /* 0x0001000000067ab9 */ /* 0x000fe20000000a00 */
[----:B------:R-:W-:Y:S02]  /*1ba0*/  UISETP.GE.AND UP0, UPT, UR33, 0x1, UPT ;  /* 0x000000012100788c */ /* 0x000fe4000bf06270 */
[----:B------:R-:W-:Y:S01]  /*1bb0*/  VIADD R0, R15, UR34 ;  /* 0x000000220f007c36 */ /* 0x000fe20008000000 */
[----:B------:R-:W-:-:S04]  /*1bc0*/  LEA R206, P0, R14, UR6, 0x2 ;  /* 0x000000060ece7c11 */ /* 0x000fc8000f8010ff */
[----:B------:R-:W-:Y:S01]  /*1bd0*/  LEA.HI.X R207, R14, UR7, R0, 0x2, P0 ;  /* 0x000000070ecf7c11 */ /* 0x000fe200080f1400 */
[----:B------:R-:W-:Y:S01]  /*1be0*/  UIADD3 UR38, UR42, UR38, URZ ;  /* 0x000000262a267290 */ /* 0x000fe2000fffe03f */
[----:B------:R-:W-:Y:S01]  /*1bf0*/  PLOP3.LUT P0, PT, PT, PT, UP0, 0x80, 0x0 ;  /* 0x000000000000781c */ /* 0x000fe20003f0f008 */
[----:B------:R-:W-:Y:S01]  /*1c00*/  ULDC.64 UR6, c[0x0][0x478] ;  /* 0x00011e0000067ab9 */ /* 0x000fe20000000a00 */
[----:B------:R-:W-:Y:S01]  /*1c10*/  IMAD.U32 R5, RZ, RZ, UR49 ;  /* 0x00000031ff057e24 */ /* 0x000fe2000f8e00ff */
[----:B------:R2:W1:Y:S01]  /*1c20*/  LDSM.16.M88.4 R140, [R173+0xa000] ;  /* 0x00a00000ad8c783b */ /* 0x0004620000000200 */
[----:B------:R-:W-:-:S03]  /*1c30*/  UIMAD.WIDE UR6, UR38, 0x4, UR6 ;  /* 0x00000004260678a5 */ /* 0x000fc6000f8e0206 */
[----:B------:R2:W3:Y:S01]  /*1c40*/  LDSM.16.M88.4 R144, [R173+0xa800] ;  /* 0x00a80000ad90783b */ /* 0x0004e20000000200 */
[----:B------:R-:W-:-:S03]  /*1c50*/  CS2R R94, SRZ ;  /* 0x00000000005e7805 */ /* 0x000fc6000001ff00 */
[----:B------:R2:W4:Y:S01]  /*1c60*/  LDSM.16.M88.4 R148, [R172+0xa000] ;  /* 0x00a00000ac94783b */ /* 0x0005220000000200 */
[----:B------:R-:W-:-:S03]  /*1c70*/  CS2R R92, SRZ ;  /* 0x00000000005c7805 */ /* 0x000fc6000001ff00 */
[----:B------:R2:W1:Y:S01]  /*1c80*/  LDSM.16.M88.4 R152, [R172+0xa800] ;  /* 0x00a80000ac98783b */ /* 0x0004620000000200 */
        /* <DEDUP_REMOVED lines=34> */
[----:B-1234-:R-:W-:Y:S06]  /*1eb0*/  @!P0 BRA `(.L_x_1204) ;  /* 0x00000030007c8947 */ /* 0x01efec0003800000 */
[----:B------:R-:W1:Y:S01]  /*1ec0*/  LDC R198, c[0x0][0x2dc] ;  /* 0x0000b700ffc67b82 */ /* 0x000e620000000800 */
[----:B------:R-:W-:Y:S01]  /*1ed0*/  USHF.L.U32 UR31, UR10, 0x4, URZ ;  /* 0x000000040a1f7899 */ /* 0x000fe2000800063f */
[----:B------:R-:W-:Y:S01]  /*1ee0*/  VIADD R177, R180, 0x1000 ;  /* 0x00001000b4b17836 */ /* 0x000fe20000000000 */
[----:B------:R-:W-:Y:S01]  /*1ef0*/  USHF.L.U32 UR32, UR10, 0x3, URZ ;  /* 0x000000030a207899 */ /* 0x000fe2000800063f */
[----:B------:R-:W-:Y:S01]  /*1f00*/  VIADD R176, R181, 0x1000 ;  /* 0x00001000b5b07836 */ /* 0x000fe20000000000 */
[----:B------:R-:W-:Y:S01]  /*1f10*/  UIADD3 UR37, UR31, 0x20, URZ ;  /* 0x000000201f257890 */ /* 0x000fe2000fffe03f */
[C---:B------:R-:W-:Y:S01]  /*1f20*/  SHF.L.U64.HI R197, R185.reuse, 0x2, R197 ;  /* 0x00000002b9c57819 */ /* 0x040fe200000102c5 */
[----:B------:R-:W-:Y:S01]  /*1f30*/  IMAD.MOV.U32 R175, RZ, RZ, 0x20 ;  /* 0x00000020ffaf7424 */ /* 0x000fe200078e00ff */
[C---:B------:R-:W-:Y:S01]  /*1f40*/  LOP3.LUT P1, RZ, R182.reuse, 0x4, RZ, 0xc0, !PT ;  /* 0x00000004b6ff7812 */ /* 0x040fe2000782c0ff */
[----:B------:R-:W-:Y:S01]  /*1f50*/  UIADD3 UR36, UR32, UR37, URZ ;  /* 0x0000002520247290 */ /* 0x000fe2000fffe03f */
[----:B------:R-:W-:Y:S01]  /*1f60*/  LOP3.LUT P0, RZ, R182, 0x2, RZ, 0xc0, !PT ;  /* 0x00000002b6ff7812 */ /* 0x000fe2000780c0ff */
[C---:B------:R-:W-:Y:S01]  /*1f70*/  VIADD R208, R185.reuse, 0xffffffc0 ;  /* 0xffffffc0b9d07836 */ /* 0x040fe20000000000 */
[----:B------:R-:W-:Y:S01]  /*1f80*/  MOV R174, 0x40 ;  /* 0x0000004000ae7802 */ /* 0x000fe20000000f00 */
[----:B------:R-:W-:Y:S01]  /*1f90*/  UIADD3 UR35, UR32, UR36, URZ ;  /* 0x0000002420237290 */ /* 0x000fe2000fffe03f */
[----:B------:R-:W-:Y:S01]  /*1fa0*/  IMAD.SHL.U32 R196, R185, 0x4, RZ ;  /* 0x00000004b9c47824 */ /* 0x000fe200078e00ff */
[----:B------:R-:W-:Y:S01]  /*1fb0*/  MOV R95, RZ ;  /* 0x000000ff005f7202 */ /* 0x000fe20000000f00 */
[----:B------:R-:W-:Y:S01]  /*1fc0*/  UIMAD UR30, UR10, 0x18, URZ ;  /* 0x000000180a1e78a4 */ /* 0x000fe2000f8e023f */
[----:B------:R-:W-:Y:S01]  /*1fd0*/  SEL R177, R177, R180, !P2 ;  /* 0x000000b4b1b17207 */ /* 0x000fe20005000000 */
[----:B------:R-:W-:Y:S01]  /*1fe0*/  UIADD3 UR34, UR32, UR35, URZ ;  /* 0x0000002320227290 */ /* 0x000fe2000fffe03f */
[----:B------:R-:W-:Y:S01]  /*1ff0*/  SEL R176, R176, R181, !P2 ;  /* 0x000000b5b0b07207 */ /* 0x000fe20005000000 */
[----:B------:R-:W-:-:S02]  /*2000*/  USHF.L.U32 UR13, UR10, 0x5, URZ ;  /* 0x000000050a0d7899 */ /* 0x000fc4000800063f */
[----:B------:R-:W-:Y:S02]  /*2010*/  UIMAD UR12, UR10, 0x28, URZ ;  /* 0x000000280a0c78a4 */ /* 0x000fe4000f8e023f */
[----:B------:R-:W-:Y:S02]  /*2020*/  UIMAD UR11, UR10, 0x30, URZ ;  /* 0x000000300a0b78a4 */ /* 0x000fe4000f8e023f */
[----:B------:R-:W-:Y:S01]  /*2030*/  UIMAD UR45, UR10, 0x38, URZ ;  /* 0x000000380a2d78a4 */ /* 0x000fe2000f8e023f */
[----:B------:R-:W-:Y:S01]  /*2040*/  ULDC UR39, c[0x0][0x270] ;  /* 0x00009c0000277ab9 */ /* 0x000fe20000000800 */
[----:B------:R-:W-:Y:S01]  /*2050*/  UIADD3 UR33, UR32, UR34, URZ ;  /* 0x0000002220217290 */ /* 0x000fe2000fffe03f */
[----:B------:R-:W-:Y:S01]  /*2060*/  SEL R175, R175, 0xffffffe0, !P0 ;  /* 0xffffffe0afaf7807 */ /* 0x000fe20004000000 */
[----:B------:R-:W-:Y:S01]  /*2070*/  IMAD.SHL.U32 R208, R208, 0x4, RZ ;  /* 0x00000004d0d07824 */ /* 0x000fe200078e00ff */
[----:B------:R-:W-:Y:S01]  /*2080*/  SEL R174, R174, 0xffffffc0, !P1 ;  /* 0xffffffc0aeae7807 */ /* 0x000fe20004800000 */
[----:B------:R-:W-:Y:S01]  /*2090*/  UIADD3 UR10, UR32, UR33, URZ ;  /* 0x00000021200a7290 */ /* 0x000fe2000fffe03f */
[----:B------:R-:W-:Y:S01]  /*20a0*/  LEA R177, R177, UR5, 0x1 ;  /* 0x00000005b1b17c11 */ /* 0x000fe2000f8e08ff */
[----:B------:R-:W-:Y:S01]  /*20b0*/  IMAD.IADD R0, R179, 0x1, R175 ;  /* 0x00000001b3007824 */ /* 0x000fe200078e02af */
[----:B------:R-:W-:Y:S01]  /*20c0*/  LEA R176, R176, UR5, 0x1 ;  /* 0x00000005b0b07c11 */ /* 0x000fe2000f8e08ff */
[----:B------:R-:W-:Y:S01]  /*20d0*/  ULDC UR43, c[0x0][0x39c] ;  /* 0x0000e700002b7ab9 */ /* 0x000fe20000000800 */
[----:B------:R-:W-:-:S07]  /*20e0*/  ULDC UR42, c[0x0][0x2ec] ;  /* 0x0000bb00002a7ab9 */ /* 0x000fce0000000800 */
.L_x_1207:
[----:B------:R-:W0:Y:S01]  /*20f0*/  LDGDEPBAR ;  /* 0x00000000000079af */ /* 0x000e220000000000 */
[C---:B------:R-:W-:Y:S01]  /*2100*/  IADD3 R183, R176.reuse, R175, RZ ;  /* 0x000000afb0b77210 */ /* 0x040fe20007ffe0ff */
[----:B------:R-:W-:Y:S01]  /*2110*/  UISETP.GE.AND UP2, UPT, UR46, 0x1, UPT ;  /* 0x000000012e00788c */ /* 0x000fe2000bf46270 */
[----:B------:R-:W-:Y:S02]  /*2120*/  IADD3 R128, R176, R174, RZ ;  /* 0x000000aeb0807210 */ /* 0x000fe40007ffe0ff */
[----:B-----5:R-:W-:Y:S03]  /*2130*/  FSETP.NEU.FTZ.AND P0, PT, R203, -INF , PT ;  /* 0xff800000cb00780b */ /* 0x020fe60003f1d000 */
[----:B------:R-:W-:Y:S01]  /*2140*/  PLOP3.LUT P2, PT, PT, PT, UP2, 0x80, 0x0 ;  /* 0x000000000000781c */ /* 0x000fe20003f4f028 */
[----:B------:R-:W-:Y:S04]  /*2150*/  DEPBAR.LE SB0, 0x0 ;  /* 0x000080000000791a */ /* 0x000fe80000000000 */
[----:B------:R-:W-:Y:S06]  /*2160*/  BAR.SYNC.DEFER_BLOCKING 0x0 ;  /* 0x0000000000007b1d */ /* 0x000fec0000010000 */
[----:B------:R-:W-:Y:S08]  /*2170*/  LDSM.16.M88.4 R32, [R176] ;  /* 0x00000000b020783b */ /* 0x000ff00000000200 */
[----:B------:R-:W2:Y:S08]  /*2180*/  LDSM.16.M88.4 R16, [R173+0x6000] ;  /* 0x00600000ad10783b */ /* 0x000eb00000000200 */
[----:B------:R-:W3:Y:S08]  /*2190*/  LDSM.16.M88.4 R28, [R176+0x1000] ;  /* 0x00100000b01c783b */ /* 0x000ef00000000200 */
[----:B------:R-:W4:Y:S08]  /*21a0*/  LDSM.16.M88.4 R100, [R173+0x6800] ;  /* 0x00680000ad64783b */ /* 0x000f300000000200 */
[----:B------:R-:W-:Y:S08]  /*21b0*/  LDSM.16.M88.4 R104, [R183] ;  /* 0x00000000b768783b */ /* 0x000ff00000000200 */
[----:B------:R-:W1:Y:S01]  /*21c0*/  LDSM.16.M88.4 R108, [R172+0x6000] ;  /* 0x00600000ac6c783b */ /* 0x000e620000000200 */
[-C--:B--2---:R-:W-:Y:S07]  /*21d0*/  HMMA.16816.F32.BF16 R4, R32, R16.reuse, RZ ;  /* 0x000000102004723c */ /* 0x084fee00000418ff */
[----:B------:R2:W1:Y:S01]  /*21e0*/  LDSM.16.M88.4 R112, [R183+0x1000] ;  /* 0x00100000b770783b */ /* 0x0004620000000200 */
[C---:B---3--:R-:W-:Y:S07]  /*21f0*/  HMMA.16816.F32.BF16 R8, R28.reuse, R16, RZ ;  /* 0x000000101c08723c */ /* 0x048fee00000418ff */
[----:B------:R-:W3:Y:S01]  /*2200*/  LDSM.16.M88.4 R116, [R172+0x6800] ;  /* 0x00680000ac74783b */ /* 0x000ee20000000200 */
[-C--:B------:R-:W-:Y:S07]  /*2210*/  HMMA.16816.F32.BF16 R12, R28, R18.reuse, RZ ;  /* 0x000000121c0c723c */ /* 0x080fee00000418ff */
[----:B------:R-:W-:Y:S01]  /*2220*/  LDSM.16.M88.4 R120, [R128] ;  /* 0x000000008078783b */ /* 0x000fe20000000200 */
[C---:B------:R-:W-:Y:S07]  /*2230*/  HMMA.16816.F32.BF16 R16, R32.reuse, R18, RZ ;  /* 0x000000122010723c */ /* 0x040fee00000418ff */
[----:B------:R-:W3:Y:S01]  /*2240*/  LDSM.16.M88.4 R124, [R3+0x6000] ;  /* 0x00600000037c783b */ /* 0x000ee20000000200 */
[-C--:B----4-:R-:W-:Y:S03]  /*2250*/  HMMA.16816.F32.BF16 R20, R32, R100.reuse, RZ ;  /* 0x000000642014723c */ /* 0x090fe600000418ff */
[----:B--2---:R-:W-:Y:S03]  /*2260*/  IADD3 R183, R174, R183, RZ ;  /* 0x000000b7aeb77210 */ /* 0x004fe60007ffe0ff */
[C---:B------:R-:W-:Y:S02]  /*2270*/  HMMA.16816.F32.BF16 R24, R28.reuse, R100, RZ ;  /* 0x000000641c18723c */ /* 0x040fe400000418ff */
[----:B------:R-:W-:Y:S04]  /*2280*/  LDSM.16.M88.4 R132, [R183] ;  /* 0x00000000b784783b */ /* 0x000fe80000000200 */
[-C--:B------:R-:W-:Y:S04]  /*2290*/  HMMA.16816.F32.BF16 R28, R28, R102.reuse, RZ ;  /* 0x000000661c1c723c */ /* 0x080fe800000418ff */
[----:B------:R-:W-:Y:S02]  /*22a0*/  LDSM.16.M88.4 R136, [R2+0x6000] ;  /* 0x006000000288783b */ /* 0x000fe40000000200 */
[----:B------:R-:W-:Y:S06]  /*22b0*/  HMMA.16816.F32.BF16 R32, R32, R102, RZ ;  /* 0x000000662020723c */ /* 0x000fec00000418ff */
[----:B------:R-:W2:Y:S01]  /*22c0*/  LDSM.16.M88.4 R100, [R128+0x1000] ;  /* 0x001000008064783b */ /* 0x000ea20000000200 */
[-C--:B-1----:R-:W-:Y:S06]  /*22d0*/  HMMA.16816.F32.BF16 R4, R104, R108.reuse, R4 ;  /* 0x0000006c6804723c */ /* 0x082fec0000041804 */
[C---:B------:R-:W-:Y:S01]  /*22e0*/  HMMA.16816.F32.BF16 R8, R112.reuse, R108, R8 ;  /* 0x0000006c7008723c */ /* 0x040fe20000041808 */
[----:B------:R-:W1:Y:S05]  /*22f0*/  LDSM.16.M88.4 R128, [R3+0x6800] ;  /* 0x006800000380783b */ /* 0x000e6a0000000200 */
[-C--:B------:R-:W-:Y:S05]  /*2300*/  HMMA.16816.F32.BF16 R12, R112, R110.reuse, R12 ;  /* 0x0000006e700c723c */ /* 0x080fea000004180c */
[C---:B------:R-:W-:Y:S01]  /*2310*/  LEA R108, R181.reuse, UR5, 0x1 ;  /* 0x00000005b56c7c11 */ /* 0x040fe2000f8e08ff */
[C---:B------:R-:W-:Y:S05]  /*2320*/  HMMA.16816.F32.BF16 R16, R104.reuse, R110, R16 ;  /* 0x0000006e6810723c */ /* 0x040fea0000041810 */
[----:B------:R-:W-:Y:S01]  /*2330*/  LEA R109, R181, UR5, 0x1 ;  /* 0x00000005b56d7c11 */ /* 0x000fe2000f8e08ff */
[-C--:B---3--:R-:W-:Y:S06]  /*2340*/  HMMA.16816.F32.BF16 R20, R104, R116.reuse, R20 ;  /* 0x000000746814723c */ /* 0x088fec0000041814 */
[C---:B------:R-:W-:Y:S06]  /*2350*/  HMMA.16816.F32.BF16 R24, R112.reuse, R116, R24 ;  /* 0x000000747018723c */ /* 0x040fec0000041818 */
[-C--:B------:R-:W-:Y:S06]  /*2360*/  HMMA.16816.F32.BF16 R28, R112, R118.reuse, R28 ;  /* 0x00000076701c723c */ /* 0x080fec000004181c */
[----:B------:R-:W-:Y:S01]  /*2370*/  HMMA.16816.F32.BF16 R32, R104, R118, R32 ;  /* 0x000000766820723c */ /* 0x000fe20000041820 */
[----:B------:R-:W3:Y:S05]  /*2380*/  LDSM.16.M88.4 R104, [R183+0x1000] ;  /* 0x00100000b768783b */ /* 0x000eea0000000200 */
[-C--:B------:R-:W-:Y:S06]  /*2390*/  HMMA.16816.F32.BF16 R4, R120, R124.reuse, R4 ;  /* 0x0000007c7804723c */ /* 0x080fec0000041804 */
[C---:B--2---:R-:W-:Y:S06]  /*23a0*/  HMMA.16816.F32.BF16 R8, R100.reuse, R124, R8 ;  /* 0x0000007c6408723c */ /* 0x044fec0000041808 */
[-C--:B------:R-:W-:Y:S06]  /*23b0*/  HMMA.16816.F32.BF16 R12, R100, R126.reuse, R12 ;  /* 0x0000007e640c723c */ /* 0x080fec000004180c */
[C---:B------:R-:W-:Y:S06]  /*23c0*/  HMMA.16816.F32.BF16 R16, R120.reuse, R126, R16 ;  /* 0x0000007e7810723c */ /* 0x040fec0000041810 */
[-C--:B-1----:R-:W-:Y:S06]  /*23d0*/  HMMA.16816.F32.BF16 R20, R120, R128.reuse, R20 ;  /* 0x000000807814723c */ /* 0x082fec0000041814 */
[C---:B------:R-:W-:Y:S06]  /*23e0*/  HMMA.16816.F32.BF16 R24, R100.reuse, R128, R24 ;  /* 0x000000806418723c */ /* 0x040fec0000041818 */
[-C--:B------:R-:W-:Y:S06]  /*23f0*/  HMMA.16816.F32.BF16 R28, R100, R130.reuse, R28 ;  /* 0x00000082641c723c */ /* 0x080fec000004181c */
[----:B------:R-:W-:Y:S06]  /*2400*/  HMMA.16816.F32.BF16 R32, R120, R130, R32 ;  /* 0x000000827820723c */ /* 0x000fec0000041820 */
[-C--:B------:R-:W-:Y:S06]  /*2410*/  HMMA.16816.F32.BF16 R4, R132, R136.reuse, R4 ;  /* 0x000000888404723c */ /* 0x080fec0000041804 */
[C---:B---3--:R-:W-:Y:S06]  /*2420*/  HMMA.16816.F32.BF16 R8, R104.reuse, R136, R8 ;  /* 0x000000886808723c */ /* 0x048fec0000041808 */
        /* <DEDUP_REMOVED lines=18> */
[----:B------:R-:W3:Y:S01]  /*2550*/  MUFU.TANH R112, R5 ;  /* 0x0000000500707308 */ /* 0x000ee20000002400 */
[----:B------:R-:W-:Y:S01]  /*2560*/  FMUL.FTZ R16, R16, UR43 ;  /* 0x0000002b10107c20 */ /* 0x000fe20008410000 */
[----:B------:R-:W-:Y:S08]  /*2570*/  FMUL.FTZ R17, R17, UR43 ;  /* 0x0000002b11117c20 */ /* 0x000ff00008410000 */
[----:B------:R4:W-:Y:S01]  /*2580*/  MUFU.TANH R117, R11 ;  /* 0x0000000b00757308 */ /* 0x0009e20000002400 */
[----:B--2---:R-:W-:Y:S09]  /*2590*/  FMUL.FTZ R10, R200, 1.4426950216293334961 ;  /* 0x3fb8aa3bc80a7820 */ /* 0x004ff20000410000 */
[----:B------:R-:W2:Y:S10]  /*25a0*/  MUFU.TANH R110, R6 ;  /* 0x00000006006e7308 */ /* 0x000eb40000002400 */
[----:B------:R1:W2:Y:S01]  /*25b0*/  MUFU.TANH R113, R7 ;  /* 0x0000000700717308 */ /* 0x0002a20000002400 */
[----:B----4-:R-:W-:Y:S09]  /*25c0*/  FMUL.FTZ R11, R201, 1.4426950216293334961 ;  /* 0x3fb8aa3bc90b7820 */ /* 0x010ff20000410000 */
[----:B------:R4:W-:Y:S10]  /*25d0*/  MUFU.TANH R114, R8 ;  /* 0x0000000800727308 */ /* 0x0009f40000002400 */
[----:B------:R3:W-:Y:S01]  /*25e0*/  MUFU.TANH R115, R9 ;  /* 0x0000000900737308 */ /* 0x0007e20000002400 */
[----:B-1----:R-:W1:Y:S09]  /*25f0*/  LDSM.16.M88.4 R4, [R2+0x6800] ;  /* 0x006800000204783b */ /* 0x002e720000000200 */
[----:B------:R-:W2:Y:S01]  /*2600*/  MUFU.TANH R126, R18 ;  /* 0x00000012007e7308 */ /* 0x000ea20000002400 */
[----:B----4-:R-:W-:Y:S05]  /*2610*/  FMUL.FTZ R8, R203, 1.4426950216293334961 ;  /* 0x3fb8aa3bcb087820 */ /* 0x010fea0000410000 */
[----:B------:R-:W-:Y:S04]  /*2620*/  FSEL R8, R8, RZ, P0 ;  /* 0x000000ff08087208 */ /* 0x000fe80000000000 */
[----:B------:R-:W4:Y:S01]  /*2630*/  MUFU.TANH R129, R19 ;  /* 0x0000001300817308 */ /* 0x000f220000002400 */
[C---:B---3--:R-:W-:Y:S01]  /*2640*/  FMUL.FTZ R9, R202.reuse, 1.4426950216293334961 ;  /* 0x3fb8aa3bca097820 */ /* 0x048fe20000410000 */
[----:B------:R-:W-:Y:S01]  /*2650*/  FSETP.NEU.FTZ.AND P0, PT, R202, -INF , PT ;  /* 0xff800000ca00780b */ /* 0x000fe20003f1d000 */
[C-C-:B------:R-:W-:Y:S01]  /*2660*/  FFMA.FTZ R128, R111.reuse, UR42, -R8.reuse ;  /* 0x0000002a6f807c23 */ /* 0x140fe20008010808 */
[C-C-:B------:R-:W-:Y:S01]  /*2670*/  FFMA.FTZ R127, R112.reuse, UR42, -R8.reuse ;  /* 0x0000002a707f7c23 */ /* 0x140fe20008010808 */
[----:B------:R-:W-:Y:S01]  /*2680*/  FFMA.FTZ R111, -R111, R111, 1 ;  /* 0x3f8000006f6f7423 */ /* 0x000fe2000001016f */
[----:B------:R-:W-:Y:S01]  /*2690*/  FSEL R9, R9, RZ, P0 ;  /* 0x000000ff09097208 */ /* 0x000fe20000000000 */
[----:B------:R-:W-:Y:S03]  /*26a0*/  FFMA.FTZ R112, -R112, R112, 1 ;  /* 0x3f80000070707423 */ /* 0x000fe60000010170 */
[----:B------:R-:W3:Y:S01]  /*26b0*/  MUFU.TANH R124, R16 ;  /* 0x00000010007c7308 */ /* 0x000ee20000002400 */
[----:B------:R-:W-:Y:S01]  /*26c0*/  FSETP.NEU.FTZ.AND P0, PT, R201, -INF , PT ;  /* 0xff800000c900780b */ /* 0x000fe20003f1d000 */
[----:B------:R-:W-:Y:S01]  /*26d0*/  FMUL.FTZ R111, R111, UR43 ;  /* 0x0000002b6f6f7c20 */ /* 0x000fe20008410000 */
[--C-:B--2---:R-:W-:Y:S01]  /*26e0*/  FFMA.FTZ R123, R110, UR42, -R9.reuse ;  /* 0x0000002a6e7b7c23 */ /* 0x104fe20008010809 */
[--C-:B------:R-:W-:Y:S01]  /*26f0*/  FFMA.FTZ R122, R113, UR42, -R9.reuse ;  /* 0x0000002a717a7c23 */ /* 0x100fe20008010809 */
[--C-:B------:R-:W-:Y:S01]  /*2700*/  FFMA.FTZ R222, R126, UR42, -R9.reuse ;  /* 0x0000002a7ede7c23 */ /* 0x100fe20008010809 */
[----:B------:R-:W-:Y:S01]  /*2710*/  FSEL R11, R11, RZ, P0 ;  /* 0x000000ff0b0b7208 */ /* 0x000fe20000000000 */
[----:B------:R-:W-:Y:S03]  /*2720*/  FFMA.FTZ R110, -R110, R110, 1 ;  /* 0x3f8000006e6e7423 */ /* 0x000fe6000001016e */
[----:B------:R-:W-:Y:S01]  /*2730*/  MUFU.EX2 R128, R128 ;  /* 0x0000008000807308 */ /* 0x000fe20000000800 */
[----:B------:R-:W-:Y:S01]  /*2740*/  FSETP.NEU.FTZ.AND P0, PT, R200, -INF , PT ;  /* 0xff800000c800780b */ /* 0x000fe20003f1d000 */
[----:B----4-:R-:W-:Y:S01]  /*2750*/  FFMA.FTZ R221, R129, UR42, -R9 ;  /* 0x0000002a81dd7c23 */ /* 0x010fe20008010809 */
[--C-:B------:R-:W-:Y:S01]  /*2760*/  FFMA.FTZ R137, R114, UR42, -R11.reuse ;  /* 0x0000002a72897c23 */ /* 0x100fe2000801080b */
[--C-:B------:R-:W-:Y:S01]  /*2770*/  FFMA.FTZ R136, R115, UR42, -R11.reuse ;  /* 0x0000002a73887c23 */ /* 0x100fe2000801080b */
[----:B------:R-:W-:Y:S01]  /*2780*/  FSEL R10, R10, RZ, P0 ;  /* 0x000000ff0a0a7208 */ /* 0x000fe20000000000 */
[----:B------:R-:W-:Y:S01]  /*2790*/  FFMA.FTZ R113, -R113, R113, 1 ;  /* 0x3f80000071717423 */ /* 0x000fe20000010171 */
[----:B------:R-:W-:Y:S03]  /*27a0*/  IADD3 R250, P0, R196, UR6, RZ ;  /* 0x00000006c4fa7c10 */ /* 0x000fe6000ff1e0ff */
[----:B------:R-:W2:Y:S01]  /*27b0*/  MUFU.EX2 R127, R127 ;  /* 0x0000007f007f7308 */ /* 0x000ea20000000800 */
[-C--:B-1----:R-:W-:Y:S03]  /*27c0*/  HMMA.16816.F32.BF16 R20, R132, R4.reuse, R20 ;  /* 0x000000048414723c */ /* 0x082fe60000041814 */
[----:B------:R-:W-:Y:S01]  /*27d0*/  IADD3.X R251, R197, UR7, RZ, P0, !PT ;  /* 0x00000007c5fb7c10 */ /* 0x000fe200087fe4ff */
[----:B---3--:R-:W-:Y:S01]  /*27e0*/  FFMA.FTZ R224, R124, UR42, -R8 ;  /* 0x0000002a7ce07c23 */ /* 0x008fe20008010808 */
[--C-:B------:R-:W-:Y:S01]  /*27f0*/  FFMA.FTZ R131, R116, UR42, -R10.reuse ;  /* 0x0000002a74837c23 */ /* 0x100fe2000801080a */
[C---:B------:R-:W-:Y:S03]  /*2800*/  HMMA.16816.F32.BF16 R24, R104.reuse, R4, R24 ;  /* 0x000000046818723c */ /* 0x040fe60000041818 */
[----:B------:R-:W1:Y:S01]  /*2810*/  MUFU.TANH R125, R17 ;  /* 0x00000011007d7308 */ /* 0x000e620000002400 */
[----:B------:R-:W3:Y:S01]  /*2820*/  LDG.E R247, desc[UR24][R250.64] ;  /* 0x00000018faf77981 */ /* 0x000ee2000c1e1900 */
[----:B------:R-:W-:Y:S03]  /*2830*/  FFMA.FTZ R130, R117, UR42, -R10 ;  /* 0x0000002a75827c23 */ /* 0x000fe6000801080a */
[----:B------:R-:W4:Y:S01]  /*2840*/  LDG.E R246, desc[UR24][R250.64+0x20] ;  /* 0x00002018faf67981 */ /* 0x000f22000c1e1900 */
[-C--:B------:R-:W-:Y:S04]  /*2850*/  HMMA.16816.F32.BF16 R28, R104, R6.reuse, R28 ;  /* 0x00000006681c723c */ /* 0x080fe8000004181c */
[----:B------:R-:W-:Y:S01]  /*2860*/  MUFU.EX2 R123, R123 ;  /* 0x0000007b007b7308 */ /* 0x000fe20000000800 */
[----:B------:R3:W5:Y:S01]  /*2870*/  LDG.E R249, desc[UR24][R250.64+0x80] ;  /* 0x00008018faf97981 */ /* 0x000762000c1e1900 */
[----:B--2---:R-:W-:Y:S01]  /*2880*/  F2FP.BF16.F32.PACK_AB R4, R127, R128 ;  /* 0x000000807f04723e */ /* 0x004fe200000010ff */
[----:B------:R-:W-:Y:S01]  /*2890*/  FFMA.FTZ R124, -R124, R124, 1 ;  /* 0x3f8000007c7c7423 */ /* 0x000fe2000001017c */
[----:B------:R-:W-:Y:S01]  /*28a0*/  HMMA.16816.F32.BF16 R32, R132, R6, R32 ;  /* 0x000000068420723c */ /* 0x000fe20000041820 */
[----:B------:R2:W5:Y:S05]  /*28b0*/  LDG.E R248, desc[UR24][R250.64+0xa0] ;  /* 0x0000a018faf87981 */ /* 0x00056a000c1e1900 */
[----:B------:R-:W2:Y:S01]  /*28c0*/  MUFU.EX2 R122, R122 ;  /* 0x0000007a007a7308 */ /* 0x000ea20000000800 */
[----:B------:R2:W-:Y:S01]  /*28d0*/  STS [R190+0xe000], R4 ;  /* 0x00e00004be007388 */ /* 0x0005e20000000800 */
[----:B-1----:R-:W-:Y:S03]  /*28e0*/  FFMA.FTZ R223, R125, UR42, -R8 ;  /* 0x0000002a7ddf7c23 */ /* 0x002fe60008010808 */
[----:B------:R-:W-:Y:S01]  /*28f0*/  IADD3 R104, R109, R175, RZ ;  /* 0x000000af6d687210 */ /* 0x000fe20007ffe0ff */
[----:B------:R-:W-:Y:S01]  /*2900*/  FMUL.FTZ R20, R20, UR43 ;  /* 0x0000002b14147c20 */ /* 0x000fe20008410000 */
[----:B------:R-:W-:Y:S03]  /*2910*/  FMUL.FTZ R21, R21, UR43 ;  /* 0x0000002b15157c20 */ /* 0x000fe60008410000 */
[----:B------:R-:W-:Y:S01]  /*2920*/  MUFU.EX2 R222, R222 ;  /* 0x000000de00de7308 */ /* 0x000fe20000000800 */
[----:B------:R-:W-:Y:S01]  /*2930*/  FMUL.FTZ R22, R22, UR43 ;  /* 0x0000002b16167c20 */ /* 0x000fe20008410000 */
[----:B------:R-:W-:Y:S01]  /*2940*/  FMUL.FTZ R23, R23, UR43 ;  /* 0x0000002b17177c20 */ /* 0x000fe20008410000 */
[----:B------:R-:W-:Y:S01]  /*2950*/  FMUL.FTZ R24, R24, UR43 ;  /* 0x0000002b18187c20 */ /* 0x000fe20008410000 */
[----:B------:R-:W-:Y:S01]  /*2960*/  FMUL.FTZ R25, R25, UR43 ;  /* 0x0000002b19197c20 */ /* 0x000fe20008410000 */
[----:B------:R-:W-:Y:S01]  /*2970*/  FMUL.FTZ R26, R26, UR43 ;  /* 0x0000002b1a1a7c20 */ /* 0x000fe20008410000 */
[----:B------:R-:W-:Y:S01]  /*2980*/  FMUL.FTZ R28, R28, UR43 ;  /* 0x0000002b1c1c7c20 */ /* 0x000fe20008410000 */
[----:B------:R-:W-:Y:S03]  /*2990*/  FMUL.FTZ R30, R30, UR43 ;  /* 0x0000002b1e1e7c20 */ /* 0x000fe60008410000 */
[----:B------:R-:W1:Y:S01]  /*29a0*/  MUFU.EX2 R221, R221 ;  /* 0x000000dd00dd7308 */ /* 0x000e620000000800 */
[----:B--2---:R-:W-:Y:S01]  /*29b0*/  F2FP.BF16.F32.PACK_AB R6, R122, R123 ;  /* 0x0000007b7a06723e */ /* 0x004fe200000010ff */
[----:B------:R-:W-:Y:S01]  /*29c0*/  FMUL.FTZ R29, R29, UR43 ;  /* 0x0000002b1d1d7c20 */ /* 0x000fe20008410000 */
[----:B------:R-:W-:Y:S01]  /*29d0*/  FMUL.FTZ R31, R31, UR43 ;  /* 0x0000002b1f1f7c20 */ /* 0x000fe20008410000 */
[----:B------:R-:W-:Y:S01]  /*29e0*/  FMUL.FTZ R32, R32, UR43 ;  /* 0x0000002b20207c20 */ /* 0x000fe20008410000 */
[----:B------:R-:W-:Y:S01]  /*29f0*/  FMUL.FTZ R33, R33, UR43 ;  /* 0x0000002b21217c20 */ /* 0x000fe20008410000 */
[----:B------:R-:W-:Y:S01]  /*2a00*/  STS [R190+0xe400], R6 ;  /* 0x00e40006be007388 */ /* 0x000fe20000000800 */
[----:B------:R-:W-:Y:S03]  /*2a10*/  FMUL.FTZ R34, R34, UR43 ;  /* 0x0000002b22227c20 */ /* 0x000fe60008410000 */
[----:B------:R-:W-:Y:S01]  /*2a20*/  MUFU.EX2 R224, R224 ;  /* 0x000000e000e07308 */ /* 0x000fe20000000800 */
[----:B------:R-:W-:Y:S01]  /*2a30*/  FMUL.FTZ R35, R35, UR43 ;  /* 0x0000002b23237c20 */ /* 0x000fe20008410000 */
[----:B------:R-:W-:Y:S01]  /*2a40*/  FMUL.FTZ R27, R27, UR43 ;  /* 0x0000002b1b1b7c20 */ /* 0x000fe20008410000 */
[----:B------:R-:W-:Y:S01]  /*2a50*/  FFMA.FTZ R125, -R125, R125, 1 ;  /* 0x3f8000007d7d7423 */ /* 0x000fe2000001017d */
[----:B------:R-:W-:Y:S01]  /*2a60*/  FMUL.FTZ R112, R112, UR43 ;  /* 0x0000002b70707c20 */ /* 0x000fe20008410000 */
[----:B------:R-:W-:Y:S01]  /*2a70*/  FMUL.FTZ R124, R124, UR43 ;  /* 0x0000002b7c7c7c20 */ /* 0x000fe20008410000 */
[----:B------:R-:W-:Y:S01]  /*2a80*/  FMUL.FTZ R110, R110, UR43 ;  /* 0x0000002b6e6e7c20 */ /* 0x000fe20008410000 */
[----:B------:R-:W-:Y:S03]  /*2a90*/  FMUL.FTZ R125, R125, UR43 ;  /* 0x0000002b7d7d7c20 */ /* 0x000fe60008410000 */
[----:B------:R-:W2:Y:S01]  /*2aa0*/  MUFU.EX2 R223, R223 ;  /* 0x000000df00df7308 */ /* 0x000ea20000000800 */
[----:B-1----:R-:W-:Y:S01]  /*2ab0*/  F2FP.BF16.F32.PACK_AB R4, R221, R222 ;  /* 0x000000dedd04723e */ /* 0x002fe200000010ff */
[----:B------:R-:W-:Y:S01]  /*2ac0*/  FMUL.FTZ R113, R113, UR43 ;  /* 0x0000002b71717c20 */ /* 0x000fe20008410000 */
[----:B------:R-:W-:Y:S01]  /*2ad0*/  FFMA.FTZ R126, -R126, R126, 1 ;  /* 0x3f8000007e7e7423 */ /* 0x000fe2000001017e */
[----:B------:R-:W-:Y:S02]  /*2ae0*/  FFMA.FTZ R129, -R129, R129, 1 ;  /* 0x3f80000081817423 */ /* 0x000fe40000010181 */
[----:B------:R1:W-:Y:S01]  /*2af0*/  STS [R195+0xe400], R4 ;  /* 0x00e40004c3007388 */ /* 0x0003e20000000800 */
[----:B------:R-:W-:Y:S03]  /*2b00*/  FMUL.FTZ R126, R126, UR43 ;  /* 0x0000002b7e7e7c20 */ /* 0x000fe60008410000 */
[----:B------:R-:W1:Y:S01]  /*2b10*/  MUFU.TANH R118, R12 ;  /* 0x0000000c00767308 */ /* 0x000e620000002400 */
[----:B------:R-:W-:Y:S09]  /*2b20*/  FMUL.FTZ R129, R129, UR43 ;  /* 0x0000002b81817c20 */ /* 0x000ff20008410000 */
[----:B------:R-:W1:Y:S01]  /*2b30*/  MUFU.TANH R119, R13 ;  /* 0x0000000d00777308 */ /* 0x000e620000002400 */
[----:B--2---:R-:W-:Y:S05]  /*2b40*/  F2FP.BF16.F32.PACK_AB R5, R223, R224 ;  /* 0x000000e0df05723e */ /* 0x004fea00000010ff */
[----:B------:R2:W-:Y:S04]  /*2b50*/  STS [R195+0xe000], R5 ;  /* 0x00e00005c3007388 */ /* 0x0005e80000000800 */
[----:B------:R-:W-:Y:S01]  /*2b60*/  MUFU.EX2 R137, R137 ;  /* 0x0000008900897308 */ /* 0x000fe20000000800 */
[--C-:B-1----:R-:W-:Y:S09]  /*2b70*/  FFMA.FTZ R216, R118, UR42, -R11.reuse ;  /* 0x0000002a76d87c23 */ /* 0x102ff2000801080b */
[----:B------:R-:W1:Y:S01]  /*2b80*/  MUFU.EX2 R136, R136 ;  /* 0x0000008800887308 */ /* 0x000e620000000800 */
[----:B------:R-:W-:Y:S09]  /*2b90*/  FFMA.FTZ R215, R119, UR42, -R11 ;  /* 0x0000002a77d77c23 */ /* 0x000ff2000801080b */
[----:B------:R-:W-:Y:S10]  /*2ba0*/  MUFU.EX2 R131, R131 ;  /* 0x0000008300837308 */ /* 0x000ff40000000800 */
[----:B------:R-:W2:Y:S01]  /*2bb0*/  MUFU.EX2 R130, R130 ;  /* 0x0000008200827308 */ /* 0x000ea20000000800 */
[----:B-1----:R-:W-:Y:S05]  /*2bc0*/  F2FP.BF16.F32.PACK_AB R4, R136, R137 ;  /* 0x000000898804723e */ /* 0x002fea00000010ff */
[----:B------:R-:W-:Y:S04]  /*2bd0*/  STS [R190+0xf000], R4 ;  /* 0x00f00004be007388 */ /* 0x000fe80000000800 */
[----:B------:R-:W1:Y:S10]  /*2be0*/  MUFU.TANH R120, R14 ;  /* 0x0000000e00787308 */ /* 0x000e740000002400 */
[----:B------:R-:W1:Y:S01]  /*2bf0*/  MUFU.TANH R121, R15 ;  /* 0x0000000f00797308 */ /* 0x000e620000002400 */
[----:B--2---:R-:W-:Y:S05]  /*2c00*/  F2FP.BF16.F32.PACK_AB R6, R130, R131 ;  /* 0x000000838206723e */ /* 0x004fea00000010ff */
[----:B------:R2:W-:Y:S04]  /*2c10*/  STS [R190+0xf400], R6 ;  /* 0x00f40006be007388 */ /* 0x0005e80000000800 */
[----:B------:R-:W2:Y:S01]  /*2c20*/  MUFU.TANH R138, R20 ;  /* 0x00000014008a7308 */ /* 0x000ea20000002400 */
[--C-:B-1----:R-:W-:Y:S09]  /*2c30*/  FFMA.FTZ R214, R120, UR42, -R10.reuse ;  /* 0x0000002a78d67c23 */ /* 0x102ff2000801080a */
[----:B------:R-:W1:Y:S01]  /*2c40*/  MUFU.TANH R139, R21 ;  /* 0x00000015008b7308 */ /* 0x000e620000002400 */
[----:B------:R-:W-:Y:S09]  /*2c50*/  FFMA.FTZ R209, R121, UR42, -R10 ;  /* 0x0000002a79d17c23 */ /* 0x000ff2000801080a */
[----:B------:R-:W-:Y:S01]  /*2c60*/  MUFU.EX2 R216, R216 ;  /* 0x000000d800d87308 */ /* 0x000fe20000000800 */
[C-C-:B--2---:R-:W-:Y:S01]  /*2c70*/  FFMA.FTZ R135, R138.reuse, UR42, -R8.reuse ;  /* 0x0000002a8a877c23 */ /* 0x144fe20008010808 */
[----:B------:R-:W-:Y:S04]  /*2c80*/  FFMA.FTZ R138, -R138, R138, 1 ;  /* 0x3f8000008a8a7423 */ /* 0x000fe8000001018a */
[----:B------:R-:W-:Y:S04]  /*2c90*/  FMUL.FTZ R138, R138, UR43 ;  /* 0x0000002b8a8a7c20 */ /* 0x000fe80008410000 */
[----:B------:R-:W2:Y:S01]  /*2ca0*/  MUFU.EX2 R215, R215 ;  /* 0x000000d700d77308 */ /* 0x000ea20000000800 */
[C-C-:B-1----:R-:W-:Y:S01]  /*2cb0*/  FFMA.FTZ R134, R139.reuse, UR42, -R8.reuse ;  /* 0x0000002a8b867c23 */ /* 0x142fe20008010808 */
[----:B------:R-:W-:Y:S04]  /*2cc0*/  FFMA.FTZ R139, -R139, R139, 1 ;  /* 0x3f8000008b8b7423 */ /* 0x000fe8000001018b */
[----:B------:R-:W-:Y:S04]  /*2cd0*/  FMUL.FTZ R139, R139, UR43 ;  /* 0x0000002b8b8b7c20 */ /* 0x000fe80008410000 */
[----:B------:R-:W1:Y:S10]  /*2ce0*/  MUFU.TANH R230, R32 ;  /* 0x0000002000e67308 */ /* 0x000e740000002400 */
[----:B------:R-:W1:Y:S01]  /*2cf0*/  MUFU.TANH R231, R33 ;  /* 0x0000002100e77308 */ /* 0x000e620000002400 */
[----:B--2---:R-:W-:Y:S05]  /*2d00*/  F2FP.BF16.F32.PACK_AB R5, R215, R216 ;  /* 0x000000d8d705723e */ /* 0x004fea00000010ff */
[----:B------:R2:W-:Y:S04]  /*2d10*/  STS [R195+0xf000], R5 ;  /* 0x00f00005c3007388 */ /* 0x0005e80000000800 */
[----:B------:R-:W2:Y:S01]  /*2d20*/  MUFU.TANH R183, R22 ;  /* 0x0000001600b77308 */ /* 0x000ea20000002400 */
[C-C-:B-1----:R-:W-:Y:S01]  /*2d30*/  FFMA.FTZ R244, R230.reuse, UR42, -R8.reuse ;  /* 0x0000002ae6f47c23 */ /* 0x142fe20008010808 */
[----:B------:R-:W-:Y:S04]  /*2d40*/  FFMA.FTZ R230, -R230, R230, 1 ;  /* 0x3f800000e6e67423 */ /* 0x000fe800000101e6 */
[----:B------:R-:W-:Y:S04]  /*2d50*/  FMUL.FTZ R230, R230, UR43 ;  /* 0x0000002be6e67c20 */ /* 0x000fe80008410000 */
[----:B------:R-:W1:Y:S01]  /*2d60*/  MUFU.TANH R217, R23 ;  /* 0x0000001700d97308 */ /* 0x000e620000002400 */
[C---:B------:R-:W-:Y:S01]  /*2d70*/  FFMA.FTZ R8, R231.reuse, UR42, -R8 ;  /* 0x0000002ae7087c23 */ /* 0x040fe20008010808 */
[----:B------:R-:W-:Y:S04]  /*2d80*/  FFMA.FTZ R231, -R231, R231, 1 ;  /* 0x3f800000e7e77423 */ /* 0x000fe800000101e7 */
[----:B------:R-:W-:Y:S04]  /*2d90*/  FMUL.FTZ R231, R231, UR43 ;  /* 0x0000002be7e77c20 */ /* 0x000fe80008410000 */
[----:B------:R-:W1:Y:S01]  /*2da0*/  MUFU.TANH R232, R34 ;  /* 0x0000002200e87308 */ /* 0x000e620000002400 */
[C-C-:B--2---:R-:W-:Y:S01]  /*2db0*/  FFMA.FTZ R133, R183.reuse, UR42, -R9.reuse ;  /* 0x0000002ab7857c23 */ /* 0x144fe20008010809 */
[----:B------:R-:W-:Y:S04]  /*2dc0*/  FFMA.FTZ R183, -R183, R183, 1 ;  /* 0x3f800000b7b77423 */ /* 0x000fe800000101b7 */
[----:B------:R-:W-:Y:S04]  /*2dd0*/  FMUL.FTZ R183, R183, UR43 ;  /* 0x0000002bb7b77c20 */ /* 0x000fe80008410000 */
[----:B------:R-:W2:Y:S01]  /*2de0*/  MUFU.TANH R245, R35 ;  /* 0x0000002300f57308 */ /* 0x000ea20000002400 */
[C-C-:B-1----:R-:W-:Y:S01]  /*2df0*/  FFMA.FTZ R132, R217.reuse, UR42, -R9.reuse ;  /* 0x0000002ad9847c23 */ /* 0x142fe20008010809 */
[----:B------:R-:W-:Y:S04]  /*2e00*/  FFMA.FTZ R217, -R217, R217, 1 ;  /* 0x3f800000d9d97423 */ /* 0x000fe800000101d9 */
[----:B------:R-:W-:Y:S04]  /*2e10*/  FMUL.FTZ R217, R217, UR43 ;  /* 0x0000002bd9d97c20 */ /* 0x000fe80008410000 */
[----:B------:R-:W-:Y:S01]  /*2e20*/  MUFU.EX2 R214, R214 ;  /* 0x000000d600d67308 */ /* 0x000fe20000000800 */
[C-C-:B------:R-:W-:Y:S01]  /*2e30*/  FFMA.FTZ R242, R232.reuse, UR42, -R9.reuse ;  /* 0x0000002ae8f27c23 */ /* 0x140fe20008010809 */
[----:B------:R-:W-:Y:S04]  /*2e40*/  FFMA.FTZ R232, -R232, R232, 1 ;  /* 0x3f800000e8e87423 */ /* 0x000fe800000101e8 */
[----:B------:R-:W-:Y:S04]  /*2e50*/  FMUL.FTZ R232, R232, UR43 ;  /* 0x0000002be8e87c20 */ /* 0x000fe80008410000 */
[----:B------:R-:W1:Y:S01]  /*2e60*/  MUFU.EX2 R209, R209 ;  /* 0x000000d100d17308 */ /* 0x000e620000000800 */
[C---:B--2---:R-:W-:Y:S01]  /*2e70*/  FFMA.FTZ R9, R245.reuse, UR42, -R9 ;  /* 0x0000002af5097c23 */ /* 0x044fe20008010809 */
[----:B------:R-:W-:Y:S04]  /*2e80*/  FFMA.FTZ R245, -R245, R245, 1 ;  /* 0x3f800000f5f57423 */ /* 0x000fe800000101f5 */
[----:B------:R-:W-:Y:S04]  /*2e90*/  FMUL.FTZ R245, R245, UR43 ;  /* 0x0000002bf5f57c20 */ /* 0x000fe80008410000 */
[----:B------:R1:W-:Y:S10]  /*2ea0*/  MUFU.EX2 R243, R8 ;  /* 0x0000000800f37308 */ /* 0x0003f40000000800 */
[----:B------:R-:W-:Y:S10]  /*2eb0*/  MUFU.EX2 R135, R135 ;  /* 0x0000008700877308 */ /* 0x000ff40000000800 */
[----:B------:R-:W2:Y:S01]  /*2ec0*/  MUFU.EX2 R134, R134 ;  /* 0x0000008600867308 */ /* 0x000ea20000000800 */
[----:B-1----:R-:W-:Y:S05]  /*2ed0*/  F2FP.BF16.F32.PACK_AB R8, R209, R214 ;  /* 0x000000d6d108723e */ /* 0x002fea00000010ff */
[----:B------:R-:W-:Y:S04]  /*2ee0*/  STS [R195+0xf400], R8 ;  /* 0x00f40008c3007388 */ /* 0x000fe80000000800 */
[----:B------:R-:W-:Y:S10]  /*2ef0*/  MUFU.EX2 R133, R133 ;  /* 0x0000008500857308 */ /* 0x000ff40000000800 */
[----:B------:R-:W1:Y:S01]  /*2f00*/  MUFU.EX2 R132, R132 ;  /* 0x0000008400847308 */ /* 0x000e620000000800 */
[----:B--2---:R-:W-:Y:S05]  /*2f10*/  F2FP.BF16.F32.PACK_AB R7, R134, R135 ;  /* 0x000000878607723e */ /* 0x004fea00000010ff */
[----:B------:R2:W-:Y:S04]  /*2f20*/  STS [R194+0xe000], R7 ;  /* 0x00e00007c2007388 */ /* 0x0005e80000000800 */
[----:B------:R-:W3:Y:S10]  /*2f30*/  MUFU.EX2 R244, R244 ;  /* 0x000000f400f47308 */ /* 0x000ef40000000800 */
[----:B------:R-:W-:Y:S01]  /*2f40*/  MUFU.EX2 R242, R242 ;  /* 0x000000f200f27308 */ /* 0x000fe20000000800 */
[----:B-1----:R-:W-:Y:S05]  /*2f50*/  F2FP.BF16.F32.PACK_AB R6, R132, R133 ;  /* 0x000000858406723e */ /* 0x002fea00000010ff */
[----:B------:R1:W-:Y:S04]  /*2f60*/  STS [R194+0xe400], R6 ;  /* 0x00e40006c2007388 */ /* 0x0003e80000000800 */
[----:B------:R-:W4:Y:S01]  /*2f70*/  MUFU.EX2 R241, R9 ;  /* 0x0000000900f17308 */ /* 0x000f220000000800 */
[----:B---3--:R-:W-:Y:S05]  /*2f80*/  F2FP.BF16.F32.PACK_AB R5, R243, R244 ;  /* 0x000000f4f305723e */ /* 0x008fea00000010ff */
[----:B------:R3:W-:Y:S04]  /*2f90*/  STS [R205+0xe000], R5 ;  /* 0x00e00005cd007388 */ /* 0x0007e80000000800 */
[----:B------:R-:W2:Y:S10]  /*2fa0*/  MUFU.TANH R218, R24 ;  /* 0x0000001800da7308 */ /* 0x000eb40000002400 */
[----:B------:R-:W1:Y:S01]  /*2fb0*/  MUFU.TANH R219, R25 ;  /* 0x0000001900db7308 */ /* 0x000e620000002400 */
[----:B----4-:R-:W-:Y:S05]  /*2fc0*/  F2FP.BF16.F32.PACK_AB R4, R241, R242 ;  /* 0x000000f2f104723e */ /* 0x010fea00000010ff */
[----:B------:R4:W-:Y:S04]  /*2fd0*/  STS [R205+0xe400], R4 ;  /* 0x00e40004cd007388 */ /* 0x0009e80000000800 */
[----:B------:R-:W3:Y:S01]  /*2fe0*/  MUFU.TANH R220, R26 ;  /* 0x0000001a00dc7308 */ /* 0x000ee20000002400 */
[--C-:B--2---:R-:W-:Y:S09]  /*2ff0*/  FFMA.FTZ R240, R218, UR42, -R11.reuse ;  /* 0x0000002adaf07c23 */ /* 0x104ff2000801080b */
[----:B------:R-:W2:Y:S01]  /*3000*/  MUFU.TANH R225, R27 ;  /* 0x0000001b00e17308 */ /* 0x000ea20000002400 */
[--C-:B-1----:R-:W-:Y:S09]  /*3010*/  FFMA.FTZ R239, R219, UR42, -R11.reuse ;  /* 0x0000002adbef7c23 */ /* 0x102ff2000801080b */
[----:B------:R-:W1:Y:S01]  /*3020*/  MUFU.TANH R226, R28 ;  /* 0x0000001c00e27308 */ /* 0x000e620000002400 */
[--C-:B---3--:R-:W-:Y:S09]  /*3030*/  FFMA.FTZ R236, R220, UR42, -R10.reuse ;  /* 0x0000002adcec7c23 */ /* 0x108ff2000801080a */
[----:B------:R-:W3:Y:S01]  /*3040*/  MUFU.TANH R228, R30 ;  /* 0x0000001e00e47308 */ /* 0x000ee20000002400 */
[--C-:B--2---:R-:W-:Y:S09]  /*3050*/  FFMA.FTZ R235, R225, UR42, -R10.reuse ;  /* 0x0000002ae1eb7c23 */ /* 0x104ff2000801080a */
[----:B------:R-:W2:Y:S01]  /*3060*/  MUFU.TANH R227, R29 ;  /* 0x0000001d00e37308 */ /* 0x000ea20000002400 */
[--C-:B-1----:R-:W-:Y:S09]  /*3070*/  FFMA.FTZ R238, R226, UR42, -R11.reuse ;  /* 0x0000002ae2ee7c23 */ /* 0x102ff2000801080b */
[----:B------:R-:W1:Y:S01]  /*3080*/  MUFU.TANH R229, R31 ;  /* 0x0000001f00e57308 */ /* 0x000e620000002400 */
[--C-:B---3--:R-:W-:Y:S09]  /*3090*/  FFMA.FTZ R234, R228, UR42, -R10.reuse ;  /* 0x0000002ae4ea7c23 */ /* 0x108ff2000801080a */
[----:B------:R-:W-:Y:S01]  /*30a0*/  MUFU.EX2 R240, R240 ;  /* 0x000000f000f07308 */ /* 0x000fe20000000800 */
[----:B--2---:R-:W-:Y:S09]  /*30b0*/  FFMA.FTZ R11, R227, UR42, -R11 ;  /* 0x0000002ae30b7c23 */ /* 0x004ff2000801080b */
[----:B------:R-:W2:Y:S01]  /*30c0*/  MUFU.EX2 R239, R239 ;  /* 0x000000ef00ef7308 */ /* 0x000ea20000000800 */
[----:B-1----:R-:W-:Y:S09]  /*30d0*/  FFMA.FTZ R10, R229, UR42, -R10 ;  /* 0x0000002ae50a7c23 */ /* 0x002ff2000801080a */
        /* <DEDUP_REMOVED lines=8> */
[----:B------:R-:W-:Y:S10]  /*3160*/  MUFU.EX2 R234, R234 ;  /* 0x000000ea00ea7308 */ /* 0x000ff40000000800 */
[----:B------:R-:W4:Y:S01]  /*3170*/  MUFU.EX2 R233, R10 ;  /* 0x0000000a00e97308 */ /* 0x000f220000000800 */
[----:B--2---:R-:W-:Y:S05]  /*3180*/  F2FP.BF16.F32.PACK_AB R5, R237, R238 ;  /* 0x000000eeed05723e */ /* 0x004fea00000010ff */
[----:B------:R-:W-:Y:S01]  /*3190*/  STS [R205+0xf000], R5 ;  /* 0x00f00005cd007388 */ /* 0x000fe20000000800 */
[----:B----4-:R-:W-:Y:S05]  /*31a0*/  F2FP.BF16.F32.PACK_AB R4, R233, R234 ;  /* 0x000000eae904723e */ /* 0x010fea00000010ff */
[----:B------:R-:W-:Y:S04]  /*31b0*/  STS [R205+0xf400], R4 ;  /* 0x00f40004cd007388 */ /* 0x000fe80000000800 */
[----:B------:R-:W1:Y:S08]  /*31c0*/  LDSM.16.M88.4 R32, [R108+0x4000] ;  /* 0x004000006c20783b */ /* 0x000e700000000200 */
[----:B------:R2:W3:Y:S08]  /*31d0*/  LDSM.16.M88.4 R28, [R108+0x5000] ;  /* 0x005000006c1c783b */ /* 0x0004f00000000200 */
[----:B------:R-:W4:Y:S08]  /*31e0*/  LDSM.16.M88.4 R100, [R104+0x4000] ;  /* 0x004000006864783b */ /* 0x000f300000000200 */
[----:B------:R-:W4:Y:S01]  /*31f0*/  LDSM.16.M88.4 R104, [R104+0x5000] ;  /* 0x005000006868783b */ /* 0x000f220000000200 */
[----:B--2---:R-:W-:Y:S04]  /*3200*/  IADD3 R108, R108, R175, RZ ;  /* 0x000000af6c6c7210 */ /* 0x004fe80007ffe0ff */
[----:B------:R-:W-:Y:S01]  /*3210*/  IADD3 R108, R174, R108, RZ ;  /* 0x0000006cae6c7210 */ /* 0x000fe20007ffe0ff */
[-C--:B-1----:R-:W-:Y:S06]  /*3220*/  HMMA.16816.F32.BF16 R4, R32, R140.reuse, RZ ;  /* 0x0000008c2004723c */ /* 0x082fec00000418ff */
[C---:B---3--:R-:W-:Y:S06]  /*3230*/  HMMA.16816.F32.BF16 R8, R28.reuse, R140, RZ ;  /* 0x0000008c1c08723c */ /* 0x048fec00000418ff */
[-C--:B------:R-:W-:Y:S06]  /*3240*/  HMMA.16816.F32.BF16 R12, R28, R142.reuse, RZ ;  /* 0x0000008e1c0c723c */ /* 0x080fec00000418ff */
        /* <DEDUP_REMOVED lines=23> */
[----:B------:R-:W1:Y:S05]  /*33c0*/  LDSM.16.M88.4 R104, [R108+0x4000] ;  /* 0x004000006c68783b */ /* 0x000e6a0000000200 */
[----:B------:R-:W-:Y:S03]  /*33d0*/  HMMA.16816.F32.BF16 R32, R100, R162, R32 ;  /* 0x000000a26420723c */ /* 0x000fe60000041820 */
[----:B------:R-:W2:Y:S03]  /*33e0*/  LDSM.16.M88.4 R100, [R108+0x5000] ;  /* 0x005000006c64783b */ /* 0x000ea60000000200 */
[-C--:B-1----:R-:W-:Y:S06]  /*33f0*/  HMMA.16816.F32.BF16 R4, R104, R164.reuse, R4 ;  /* 0x000000a46804723c */ /* 0x082fec0000041804 */
[C---:B--2---:R-:W-:Y:S06]  /*3400*/  HMMA.16816.F32.BF16 R8, R100.reuse, R164, R8 ;  /* 0x000000a46408723c */ /* 0x044fec0000041808 */
[-C--:B------:R-:W-:Y:S06]  /*3410*/  HMMA.16816.F32.BF16 R12, R100, R166.reuse, R12 ;  /* 0x000000a6640c723c */ /* 0x080fec000004180c */
[C---:B------:R-:W-:Y:S06]  /*3420*/  HMMA.16816.F32.BF16 R16, R104.reuse, R166, R16 ;  /* 0x000000a66810723c */ /* 0x040fec0000041810 */
[C---:B------:R-:W-:Y:S01]  /*3430*/  FADD.FTZ R4, -R247.reuse, R4 ;  /* 0x00000004f7047221 */ /* 0x040fe20000010100 */
[-C--:B------:R-:W-:Y:S04]  /*3440*/  HMMA.16816.F32.BF16 R20, R104, R168.reuse, R20 ;  /* 0x000000a86814723c */ /* 0x080fe80000041814 */
[C---:B------:R-:W-:Y:S02]  /*3450*/  FADD.FTZ R5, -R247.reuse, R5 ;  /* 0x00000005f7057221 */ /* 0x040fe40000010100 */
[C---:B------:R-:W-:Y:S05]  /*3460*/  HMMA.16816.F32.BF16 R24, R100.reuse, R168, R24 ;  /* 0x000000a86418723c */ /* 0x040fea0000041818 */
[C---:B------:R-:W-:Y:S01]  /*3470*/  FADD.FTZ R6, -R246.reuse, R6 ;  /* 0x00000006f6067221 */ /* 0x040fe20000010100 */
[-C--:B------:R-:W-:Y:S05]  /*3480*/  HMMA.16816.F32.BF16 R28, R100, R170.reuse, R28 ;  /* 0x000000aa641c723c */ /* 0x080fea000004181c */
[----:B------:R-:W-:Y:S01]  /*3490*/  FADD.FTZ R7, -R246, R7 ;  /* 0x00000007f6077221 */ /* 0x000fe20000010100 */
[----:B------:R-:W-:Y:S05]  /*34a0*/  HMMA.16816.F32.BF16 R32, R104, R170, R32 ;  /* 0x000000aa6820723c */ /* 0x000fea0000041820 */
[C---:B------:R-:W-:Y:S01]  /*34b0*/  FADD.FTZ R16, -R247.reuse, R16 ;  /* 0x00000010f7107221 */ /* 0x040fe20000010100 */
[C---:B------:R-:W-:Y:S01]  /*34c0*/  FADD.FTZ R17, -R247.reuse, R17 ;  /* 0x00000011f7117221 */ /* 0x040fe20000010100 */
[C---:B------:R-:W-:Y:S01]  /*34d0*/  FADD.FTZ R20, -R247.reuse, R20 ;  /* 0x00000014f7147221 */ /* 0x040fe20000010100 */
[----:B------:R-:W-:Y:S03]  /*34e0*/  FADD.FTZ R21, -R247, R21 ;  /* 0x00000015f7157221 */ /* 0x000fe60000010100 */
        /* <DEDUP_REMOVED lines=12> */
[----:B------:R-:W-:Y:S01]  /*35b0*/  FMUL.FTZ R111, R111, R128 ;  /* 0x000000806f6f7220 */ /* 0x000fe20000410000 */
[C---:B------:R-:W-:Y:S01]  /*35c0*/  FADD.FTZ R32, -R247.reuse, R32 ;  /* 0x00000020f7207221 */ /* 0x040fe20000010100 */
[----:B------:R-:W-:Y:S01]  /*35d0*/  FADD.FTZ R33, -R247, R33 ;  /* 0x00000021f7217221 */ /* 0x000fe20000010100 */
[C---:B------:R-:W-:Y:S01]  /*35e0*/  FADD.FTZ R34, -R246.reuse, R34 ;  /* 0x00000022f6227221 */ /* 0x040fe20000010100 */
[----:B------:R-:W-:Y:S01]  /*35f0*/  FADD.FTZ R35, -R246, R35 ;  /* 0x00000023f6237221 */ /* 0x000fe20000010100 */
[----:B------:R-:W-:Y:S01]  /*3600*/  FMUL.FTZ R32, R244, R32 ;  /* 0x00000020f4207220 */ /* 0x000fe20000410000 */
        /* <DEDUP_REMOVED lines=46> */
.L_x_1205:
[----:B-----5:R-:W-:Y:S01]  /*38f0*/  FADD.FTZ R9, -R249, R9 ;  /* 0x00000009f9097221 */ /* 0x020fe20000010100 */
[----:B------:R-:W-:Y:S01]  /*3900*/  FFMA.FTZ R115, -R115, R115, 1 ;  /* 0x3f80000073737423 */ /* 0x000fe20000010173 */
[----:B------:R-:W-:Y:S01]  /*3910*/  FADD.FTZ R11, -R248, R11 ;  /* 0x0000000bf80b7221 */ /* 0x000fe20000010100 */
[----:B------:R-:W-:Y:S01]  /*3920*/  FFMA.FTZ R116, -R116, R116, 1 ;  /* 0x3f80000074747423 */ /* 0x000fe20000010174 */
[----:B------:R-:W-:Y:S01]  /*3930*/  FFMA.FTZ R117, -R117, R117, 1 ;  /* 0x3f80000075757423 */ /* 0x000fe20000010175 */
[----:B------:R-:W-:Y:S01]  /*3940*/  FADD.FTZ R8, -R249, R8 ;  /* 0x00000008f9087221 */ /* 0x000fe20000010100 */
[----:B------:R-:W-:Y:S01]  /*3950*/  FFMA.FTZ R114, -R114, R114, 1 ;  /* 0x3f80000072727423 */ /* 0x000fe20000010172 */
[----:B------:R-:W-:Y:S01]  /*3960*/  FADD.FTZ R10, -R248, R10 ;  /* 0x0000000af80a7221 */ /* 0x000fe20000010100 */
[----:B------:R-:W-:Y:S01]  /*3970*/  FMUL.FTZ R9, R136, R9 ;  /* 0x0000000988097220 */ /* 0x000fe20000410000 */
[----:B------:R-:W-:Y:S01]  /*3980*/  FMUL.FTZ R115, R115, UR43 ;  /* 0x0000002b73737c20 */ /* 0x000fe20008410000 */
[----:B------:R-:W-:Y:S01]  /*3990*/  FMUL.FTZ R11, R130, R11 ;  /* 0x0000000b820b7220 */ /* 0x000fe20000410000 */
[----:B------:R-:W-:Y:S01]  /*39a0*/  FMUL.FTZ R116, R116, UR43 ;  /* 0x0000002b74747c20 */ /* 0x000fe20008410000 */
[----:B------:R-:W-:Y:S01]  /*39b0*/  FMUL.FTZ R117, R117, UR43 ;  /* 0x0000002b75757c20 */ /* 0x000fe20008410000 */
[----:B------:R-:W-:Y:S01]  /*39c0*/  FADD.FTZ R13, -R249, R13 ;  /* 0x0000000df90d7221 */ /* 0x000fe20000010100 */
[----:B------:R-:W-:Y:S01]  /*39d0*/  FMUL.FTZ R8, R137, R8 ;  /* 0x0000000889087220 */ /* 0x000fe20000410000 */
[----:B------:R-:W-:Y:S01]  /*39e0*/  FFMA.FTZ R119, -R119, R119, 1 ;  /* 0x3f80000077777423 */ /* 0x000fe20000010177 */
[----:B------:R-:W-:Y:S01]  /*39f0*/  FMUL.FTZ R114, R114, UR43 ;  /* 0x0000002b72727c20 */ /* 0x000fe20008410000 */
[----:B------:R-:W-:Y:S01]  /*3a00*/  FADD.FTZ R15, -R248, R15 ;  /* 0x0000000ff80f7221 */ /* 0x000fe20000010100 */
[----:B------:R-:W-:Y:S01]  /*3a10*/  FMUL.FTZ R10, R131, R10 ;  /* 0x0000000a830a7220 */ /* 0x000fe20000410000 */
[----:B------:R-:W-:Y:S01]  /*3a20*/  FFMA.FTZ R121, -R121, R121, 1 ;  /* 0x3f80000079797423 */ /* 0x000fe20000010179 */
        /* <DEDUP_REMOVED lines=9> */
[----:B------:R-:W-:Y:S01]  /*3ac0*/  FMUL.FTZ R15, R209, R15 ;  /* 0x0000000fd10f7220 */ /* 0x000fe20000410000 */
[----:B------:R-:W-:Y:S01]  /*3ad0*/  FMUL.FTZ R121, R121, UR43 ;  /* 0x0000002b79797c20 */ /* 0x000fe20008410000 */
[----:B------:R-:W-:Y:S01]  /*3ae0*/  FMUL.FTZ R10, R116, R10 ;  /* 0x0000000a740a7220 */ /* 0x000fe20000410000 */
[----:B------:R-:W-:Y:S01]  /*3af0*/  FMUL.FTZ R12, R216, R12 ;  /* 0x0000000cd80c7220 */ /* 0x000fe20000410000 */
[----:B------:R-:W-:Y:S01]  /*3b00*/  FMUL.FTZ R118, R118, UR43 ;  /* 0x0000002b76767c20 */ /* 0x000fe20008410000 */
[----:B------:R-:W-:Y:S01]  /*3b10*/  FMUL.FTZ R14, R214, R14 ;  /* 0x0000000ed60e7220 */ /* 0x000fe20000410000 */
[----:B------:R-:W-:Y:S01]  /*3b20*/  FMUL.FTZ R120, R120, UR43 ;  /* 0x0000002b78787c20 */ /* 0x000fe20008410000 */
        /* <DEDUP_REMOVED lines=11> */
[----:B------:R-:W-:Y:S01]  /*3be0*/  FFMA.FTZ R219, -R219, R219, 1 ;  /* 0x3f800000dbdb7423 */ /* 0x000fe200000101db */
[----:B------:R-:W-:Y:S01]  /*3bf0*/  FADD.FTZ R27, -R248, R27 ;  /* 0x0000001bf81b7221 */ /* 0x000fe20000010100 */
[----:B------:R-:W-:Y:S01]  /*3c00*/  FFMA.FTZ R225, -R225, R225, 1 ;  /* 0x3f800000e1e17423 */ /* 0x000fe200000101e1 */
[----:B------:R-:W-:Y:S01]  /*3c10*/  STS [R195+0xa400], R18 ;  /* 0x00a40012c3007388 */ /* 0x000fe20000000800 */
[----:B------:R-:W-:Y:S01]  /*3c20*/  FADD.FTZ R24, -R249, R24 ;  /* 0x00000018f9187221 */ /* 0x000fe20000010100 */
[----:B------:R-:W-:Y:S01]  /*3c30*/  FFMA.FTZ R218, -R218, R218, 1 ;  /* 0x3f800000dada7423 */ /* 0x000fe200000101da */
[----:B------:R-:W-:Y:S01]  /*3c40*/  FADD.FTZ R26, -R248, R26 ;  /* 0x0000001af81a7221 */ /* 0x000fe20000010100 */
[----:B------:R-:W-:Y:S01]  /*3c50*/  FFMA.FTZ R220, -R220, R220, 1 ;  /* 0x3f800000dcdc7423 */ /* 0x000fe200000101dc */
[----:B------:R-:W-:Y:S01]  /*3c60*/  F2FP.BF16.F32.PACK_AB R12, R13, R12 ;  /* 0x0000000c0d0c723e */ /* 0x000fe200000010ff */
[----:B------:R-:W-:Y:S01]  /*3c70*/  STS [R190+0xb000], R8 ;  /* 0x00b00008be007388 */ /* 0x000fe20000000800 */
[----:B------:R-:W-:Y:S01]  /*3c80*/  F2FP.BF16.F32.PACK_AB R14, R15, R14 ;  /* 0x0000000e0f0e723e */ /* 0x000fe200000010ff */
[----:B------:R-:W-:Y:S01]  /*3c90*/  FMUL.FTZ R25, R239, R25 ;  /* 0x00000019ef197220 */ /* 0x000fe20000410000 */
[----:B------:R-:W-:Y:S01]  /*3ca0*/  FMUL.FTZ R219, R219, UR43 ;  /* 0x0000002bdbdb7c20 */ /* 0x000fe20008410000 */
[----:B------:R-:W-:Y:S01]  /*3cb0*/  STS [R190+0xb400], R10 ;  /* 0x00b4000abe007388 */ /* 0x000fe20000000800 */
[----:B------:R-:W-:Y:S01]  /*3cc0*/  FMUL.FTZ R27, R235, R27 ;  /* 0x0000001beb1b7220 */ /* 0x000fe20000410000 */
        /* <DEDUP_REMOVED lines=8> */
[----:B------:R-:W-:Y:S01]  /*3d50*/  FMUL.FTZ R220, R220, UR43 ;  /* 0x0000002bdcdc7c20 */ /* 0x000fe20008410000 */
[----:B------:R-:W-:Y:S01]  /*3d60*/  FADD.FTZ R28, -R249, R28 ;  /* 0x0000001cf91c7221 */ /* 0x000fe20000010100 */
[----:B------:R-:W-:Y:S01]  /*3d70*/  FFMA.FTZ R226, -R226, R226, 1 ;  /* 0x3f800000e2e27423 */ /* 0x000fe200000101e2 */
[----:B------:R-:W-:Y:S01]  /*3d80*/  FADD.FTZ R30, -R248, R30 ;  /* 0x0000001ef81e7221 */ /* 0x000fe20000010100 */
[----:B------:R-:W-:Y:S01]  /*3d90*/  FFMA.FTZ R228, -R228, R228, 1 ;  /* 0x3f800000e4e47423 */ /* 0x000fe200000101e4 */
[----:B------:R-:W-:Y:S01]  /*3da0*/  F2FP.BF16.F32.PACK_AB R22, R23, R22 ;  /* 0x000000161716723e */ /* 0x000fe200000010ff */
[----:B------:R-:W-:Y:S01]  /*3db0*/  STS [R195+0xb000], R12 ;  /* 0x00b0000cc3007388 */ /* 0x000fe20000000800 */
[----:B------:R-:W-:Y:S01]  /*3dc0*/  FMUL.FTZ R25, R219, R25 ;  /* 0x00000019db197220 */ /* 0x000fe20000410000 */
[----:B------:R-:W-:Y:S01]  /*3dd0*/  FMUL.FTZ R27, R225, R27 ;  /* 0x0000001be11b7220 */ /* 0x000fe20000410000 */
[----:B------:R-:W-:Y:S01]  /*3de0*/  FMUL.FTZ R29, R237, R29 ;  /* 0x0000001ded1d7220 */ /* 0x000fe20000410000 */
[----:B------:R-:W-:Y:S01]  /*3df0*/  STS [R195+0xb400], R14 ;  /* 0x00b4000ec3007388 */ /* 0x000fe20000000800 */
        /* <DEDUP_REMOVED lines=17> */
[----:B------:R-:W-:Y:S01]  /*3f10*/  F2FP.BF16.F32.PACK_AB R26, R27, R26 ;  /* 0x0000001a1b1a723e */ /* 0x000fe200000010ff */
[----:B------:R-:W-:Y:S01]  /*3f20*/  STS [R205+0xa000], R32 ;  /* 0x00a00020cd007388 */ /* 0x000fe20000000800 */
[----:B------:R-:W-:Y:S02]  /*3f30*/  F2FP.BF16.F32.PACK_AB R28, R29, R28 ;  /* 0x0000001c1d1c723e */ /* 0x000fe400000010ff */
[----:B------:R-:W-:Y:S01]  /*3f40*/  F2FP.BF16.F32.PACK_AB R30, R31, R30 ;  /* 0x0000001e1f1e723e */ /* 0x000fe200000010ff */
[----:B------:R-:W-:Y:S01]  /*3f50*/  STS [R205+0xa400], R34 ;  /* 0x00a40022cd007388 */ /* 0x000fe20000000800 */
[----:B------:R-:W-:Y:S02]  /*3f60*/  LEA R116, R180, UR5, 0x1 ;  /* 0x00000005b4747c11 */ /* 0x000fe4000f8e08ff */
[----:B------:R-:W-:Y:S01]  /*3f70*/  MOV R108, 0x40 ;  /* 0x00000040006c7802 */ /* 0x000fe20000000f00 */
[----:B------:R-:W-:Y:S03]  /*3f80*/  STS [R194+0xb000], R24 ;  /* 0x00b00018c2007388 */ /* 0x000fe60000000800 */
[----:B------:R-:W-:Y:S01]  /*3f90*/  SEL R108, R108, 0xffffffc0, !P1 ;  /* 0xffffffc06c6c7807 */ /* 0x000fe20004800000 */
[----:B------:R-:W-:Y:S03]  /*3fa0*/  STS [R194+0xb400], R26 ;  /* 0x00b4001ac2007388 */ /* 0x000fe60000000800 */
[----:B-1----:R-:W-:Y:S01]  /*3fb0*/  IADD3 R100, R116, R108, RZ ;  /* 0x0000006c74647210 */ /* 0x002fe20007ffe0ff */
        /* <DEDUP_REMOVED lines=63> */
[----:B------:R-:W-:Y:S02]  /*43b0*/  LEA.HI.X.SX32 R211, R6, R211, 0x1, P0 ;  /* 0x000000d306d37211 */ /* 0x000fe400000f0eff */
[C---:B------:R-:W-:Y:S02]  /*43c0*/  LEA R8, P0, R5.reuse, R210, 0x6 ;  /* 0x000000d205087211 */ /* 0x040fe400078030ff */
[----:B------:R-:W-:Y:S02]  /*43d0*/  LEA R6, R188, UR5, 0x1 ;  /* 0x00000005bc067c11 */ /* 0x000fe4000f8e08ff */
[----:B--2---:R-:W-:Y:S03]  /*43e0*/  LEA.HI.X R9, R5, R211, R4, 0x6, P0 ;  /* 0x000000d305097211 */ /* 0x004fe600000f3404 */
[----:B------:R-:W-:Y:S01]  /*43f0*/  @!PT LDS RZ, [RZ] ;  /* 0x00000000fffff984 */ /* 0x000fe20000000800 */
[----:B------:R-:W-:Y:S01]  /*4400*/  @!PT LDS RZ, [RZ] ;  /* 0x00000000fffff984 */ /* 0x000fe20000000800 */
[----:B------:R-:W-:Y:S01]  /*4410*/  @!PT LDS RZ, [RZ] ;  /* 0x00000000fffff984 */ /* 0x000fe20000000800 */
[----:B------:R1:W-:Y:S04]  /*4420*/  LDGSTS.E.BYPASS.LTC128B.128 [R6+0x4000], desc[UR24][R210.64] ;  /* 0x04000000d2067fae */ /* 0x0003e8000b901d58 */
[----:B------:R1:W-:Y:S04]  /*4430*/  LDGSTS.E.BYPASS.LTC128B.128 [R6+0x5000], desc[UR24][R8.64] ;  /* 0x0500000008067fae */ /* 0x0003e8000b901d58 */
[----:B------:R-:W0:Y:S02]  /*4440*/  LDGDEPBAR ;  /* 0x00000000000079af */ /* 0x000e240000000000 */
.L_x_1206:
[----:B------:R-:W-:Y:S01]  /*4450*/  LDSM.16.M88.4 R16, [R179] ;  /* 0x00000000b310783b */ /* 0x000fe20000000200 */
[----:B------:R-:W-:Y:S01]  /*4460*/  VIADD R117, R116, 0x6000 ;  /* 0x0000600074757836 */ /* 0x000fe20000000000 */
[----:B------:R-:W-:Y:S01]  /*4470*/  ULOP3.LUT UR38, UR46, 0x1, URZ, 0xc0, !UPT ;  /* 0x000000012e267892 */ /* 0x000fe2000f8ec03f */
[--C-:B------:R-:W-:Y:S01]  /*4480*/  IMAD.IADD R119, R179, 0x1, R108.reuse ;  /* 0x00000001b3777824 */ /* 0x100fe200078e026c */
[----:B-1----:R-:W1:Y:S01]  /*4490*/  LDSM.16.MT88.4 R8, [R116+0x6000] ;  /* 0x006000007408783b */ /* 0x002e620000004200 */
[----:B------:R-:W-:Y:S01]  /*44a0*/  IMAD.IADD R117, R117, 0x1, R108 ;  /* 0x0000000175757824 */ /* 0x000fe200078e026c */
[----:B------:R-:W-:Y:S01]  /*44b0*/  UISETP.NE.U32.AND UP0, UPT, UR38, 0x1, UPT ;  /* 0x000000012600788c */ /* 0x000fe2000bf05070 */
[----:B------:R-:W-:Y:S01]  /*44c0*/  IMAD.IADD R118, R108, 0x1, R0 ;  /* 0x000000016c767824 */ /* 0x000fe200078e0200 */
[----:B------:R-:W-:Y:S01]  /*44d0*/  LDSM.16.M88.4 R24, [R0] ;  /* 0x000000000018783b */ /* 0x000fe20000000200 */
[----:B------:R-:W-:Y:S03]  /*44e0*/  UIADD3 UR38, UR46, -0x1, URZ ;  /* 0xffffffff2e267890 */ /* 0x000fe6000fffe03f */
[----:B------:R-:W2:Y:S04]  /*44f0*/  LDSM.16.MT88.4 R20, [R117] ;  /* 0x000000007514783b */ /* 0x000ea80000004200 */
        /* <DEDUP_REMOVED lines=40> */
[C---:B------:R-:W-:Y:S01]  /*4780*/  HMMA.16816.F32.BF16 R8, R100.reuse, R106, R8 ;  /* 0x0000006a6408723c */ /* 0x040fe20000041808 */
[----:B------:R-:W-:Y:S05]  /*4790*/  LDSM.16.MT88.4 R104, [R178+0xd000] ;  /* 0x00d00000b268783b */ /* 0x000fea0000004200 */
        /* <DEDUP_REMOVED lines=8> */
[----:B------:R-:W-:Y:S01]  /*4820*/  @P2 IADD3 R20, P0, R208, UR8, RZ ;  /* 0x00000008d0142c10 */ /* 0x000fe2000ff1e0ff */
[C---:B---3--:R-:W-:Y:S01]  /*4830*/  HMMA.16816.F32.BF16 R4, R28.reuse, R32, R4 ;  /* 0x000000201c04723c */ /* 0x048fe20000041804 */
[----:B------:R-:W-:Y:S01]  /*4840*/  IMAD.U32 R23, RZ, RZ, UR31 ;  /* 0x0000001fff177e24 */ /* 0x000fe2000f8e00ff */
[----:B------:R-:W-:Y:S03]  /*4850*/  @UP2 UIADD3 UR8, UP1, UR8, -0x100, URZ ;  /* 0xffffff0008082890 */ /* 0x000fe6000ff3e03f */
[----:B------:R-:W-:Y:S01]  /*4860*/  @P2 IADD3.X R21, R184, UR9, RZ, P0, !PT ;  /* 0x00000009b8152c10 */ /* 0x000fe200087fe4ff */
[C---:B------:R-:W-:Y:S01]  /*4870*/  HMMA.16816.F32.BF16 R8, R28.reuse, R34, R8 ;  /* 0x000000221c08723c */ /* 0x040fe20000041808 */
[----:B------:R-:W-:Y:S01]  /*4880*/  IMAD.U32 R22, RZ, RZ, UR31 ;  /* 0x0000001fff167e24 */ /* 0x000fe2000f8e00ff */
[----:B------:R-:W-:Y:S02]  /*4890*/  @UP2 UIADD3.X UR9, UR9, -0x1, URZ, UP1, !UPT ;  /* 0xffffffff09092890 */ /* 0x000fe40008ffe43f */
[----:B------:R-:W5:Y:S01]  /*48a0*/  @P2 LDG.E R203, desc[UR24][R20.64] ;  /* 0x0000001814cb2981 */ /* 0x000f62000c1e1900 */
[C---:B------:R-:W-:Y:S01]  /*48b0*/  VIADD R108, R177.reuse, 0x40 ;  /* 0x00000040b16c7836 */ /* 0x040fe20000000000 */
[C---:B--2---:R-:W-:Y:S02]  /*48c0*/  HMMA.16816.F32.BF16 R12, R28.reuse, R24, R12 ;  /* 0x000000181c0c723c */ /* 0x044fe4000004180c */
[----:B------:R-:W5:Y:S03]  /*48d0*/  @P2 LDG.E R202, desc[UR24][R20.64+0x20] ;  /* 0x0000201814ca2981 */ /* 0x000f66000c1e1900 */
[----:B------:R-:W-:Y:S01]  /*48e0*/  @P1 VIADD R108, R177, 0xffffffc0 ;  /* 0xffffffc0b16c1836 */ /* 0x000fe20000000000 */
[----:B------:R-:W-:Y:S01]  /*48f0*/  HMMA.16816.F32.BF16 R16, R28, R26, R16 ;  /* 0x0000001a1c10723c */ /* 0x000fe20000041810 */
[----:B------:R-:W5:Y:S01]  /*4900*/  @P2 LDG.E R201, desc[UR24][R20.64+0x80] ;  /* 0x0000801814c92981 */ /* 0x000f62000c1e1900 */
[----:B------:R-:W-:Y:S03]  /*4910*/  IMAD.U32 R24, RZ, RZ, UR32 ;  /* 0x00000020ff187e24 */ /* 0x000fe6000f8e00ff */
[----:B------:R1:W5:Y:S02]  /*4920*/  @P2 LDG.E R200, desc[UR24][R20.64+0xa0] ;  /* 0x0000a01814c82981 */ /* 0x000364000c1e1900 */
[-C--:B------:R-:W-:Y:S02]  /*4930*/  LEA R28, P3, R23, R206.reuse, 0x2 ;  /* 0x000000ce171c7211 */ /* 0x080fe400078610ff */
[----:B------:R2:W-:Y:S02]  /*4940*/  REDG.E.ADD.F32.FTZ.RN.STRONG.GPU desc[UR24][R206.64], R4 ;  /* 0x00000004ce0079a6 */ /* 0x0005e4000c10f398 */
[-C--:B------:R-:W-:Y:S02]  /*4950*/  LEA.HI.X.SX32 R29, R22, R207.reuse, 0x2, P3 ;  /* 0x000000cf161d7211 */ /* 0x080fe400018f16ff */
[----:B------:R-:W-:Y:S01]  /*4960*/  LDSM.16.MT88.4 R32, [R108+0x800] ;  /* 0x000800006c20783b */ /* 0x000fe20000004200 */
[----:B-1----:R-:W-:Y:S02]  /*4970*/  IMAD.U32 R20, RZ, RZ, UR32 ;  /* 0x00000020ff147e24 */ /* 0x002fe4000f8e00ff */
[----:B------:R-:W-:Y:S03]  /*4980*/  IMAD.U32 R21, RZ, RZ, UR30 ;  /* 0x0000001eff157e24 */ /* 0x000fe6000f8e00ff */
[-C--:B------:R-:W-:Y:S01]  /*4990*/  LEA R26, P0, R20, R206.reuse, 0x2 ;  /* 0x000000ce141a7211 */ /* 0x080fe200078010ff */
[----:B------:R-:W-:Y:S01]  /*49a0*/  IMAD.U32 R20, RZ, RZ, UR30 ;  /* 0x0000001eff147e24 */ /* 0x000fe2000f8e00ff */
[-C--:B------:R-:W-:Y:S01]  /*49b0*/  LEA R30, P2, R21, R206.reuse, 0x2 ;  /* 0x000000ce151e7211 */ /* 0x080fe200078410ff */
[----:B------:R-:W-:Y:S01]  /*49c0*/  IMAD.U32 R21, RZ, RZ, UR13 ;  /* 0x0000000dff157e24 */ /* 0x000fe2000f8e00ff */
[-C--:B------:R-:W-:Y:S02]  /*49d0*/  LEA.HI.X.SX32 R27, R24, R207.reuse, 0x2, P0 ;  /* 0x000000cf181b7211 */ /* 0x080fe400000f16ff */
[----:B--2---:R-:W-:Y:S02]  /*49e0*/  MOV R4, UR13 ;  /* 0x0000000d00047c02 */ /* 0x004fe40008000f00 */
[-C--:B------:R-:W-:Y:S01]  /*49f0*/  LEA.HI.X.SX32 R31, R20, R207.reuse, 0x2, P2 ;  /* 0x000000cf141f7211 */ /* 0x080fe200010f16ff */
[----:B------:R1:W-:Y:S01]  /*4a00*/  REDG.E.ADD.F32.FTZ.RN.STRONG.GPU desc[UR24][R26.64], R5 ;  /* 0x000000051a0079a6 */ /* 0x0003e2000c10f398 */
[-C--:B------:R-:W-:Y:S02]  /*4a10*/  LEA R4, P0, R4, R206.reuse, 0x2 ;  /* 0x000000ce04047211 */ /* 0x080fe400078010ff */
[----:B------:R-:W-:Y:S01]  /*4a20*/  MOV R20, UR12 ;  /* 0x0000000c00147c02 */ /* 0x000fe20008000f00 */
[----:B------:R2:W-:Y:S04]  /*4a30*/  REDG.E.ADD.F32.FTZ.RN.STRONG.GPU desc[UR24][R28.64], R6 ;  /* 0x000000061c0079a6 */ /* 0x0005e8000c10f398 */
[----:B------:R3:W-:Y:S01]  /*4a40*/  REDG.E.ADD.F32.FTZ.RN.STRONG.GPU desc[UR24][R30.64], R7 ;  /* 0x000000071e0079a6 */ /* 0x0007e2000c10f398 */
[-C--:B-1----:R-:W-:Y:S01]  /*4a50*/  LEA.HI.X.SX32 R5, R21, R207.reuse, 0x2, P0 ;  /* 0x000000cf15057211 */ /* 0x082fe200000f16ff */
[----:B--2---:R-:W-:Y:S04]  /*4a60*/  IMAD.U32 R6, RZ, RZ, UR12 ;  /* 0x0000000cff067e24 */ /* 0x004fe8000f8e00ff */
[----:B------:R1:W-:Y:S01]  /*4a70*/  REDG.E.ADD.F32.FTZ.RN.STRONG.GPU desc[UR24][R4.64], R8 ;  /* 0x00000008040079a6 */ /* 0x0003e2000c10f398 */
[----:B---3--:R-:W-:Y:S01]  /*4a80*/  IMAD.U32 R7, RZ, RZ, UR11 ;  /* 0x0000000bff077e24 */ /* 0x008fe2000f8e00ff */
[-C--:B------:R-:W-:Y:S01]  /*4a90*/  LEA R22, P3, R6, R206.reuse, 0x2 ;  /* 0x000000ce06167211 */ /* 0x080fe200078610ff */
[----:B------:R-:W-:Y:S03]  /*4aa0*/  IMAD.U32 R6, RZ, RZ, UR45 ;  /* 0x0000002dff067e24 */ /* 0x000fe6000f8e00ff */
[-C--:B------:R-:W-:Y:S05]  /*4ab0*/  LEA.HI.X.SX32 R23, R20, R207.reuse, 0x2, P3 ;  /* 0x000000cf14177211 */ /* 0x080fea00018f16ff */
[----:B------:R2:W-:Y:S01]  /*4ac0*/  REDG.E.ADD.F32.FTZ.RN.STRONG.GPU desc[UR24][R22.64], R9 ;  /* 0x00000009160079a6 */ /* 0x0005e2000c10f398 */
[----:B-1----:R-:W-:Y:S02]  /*4ad0*/  IMAD.U32 R8, RZ, RZ, UR11 ;  /* 0x0000000bff087e24 */ /* 0x002fe4000f8e00ff */
[----:B------:R-:W-:Y:S02]  /*4ae0*/  IMAD.U32 R5, RZ, RZ, UR45 ;  /* 0x0000002dff057e24 */ /* 0x000fe4000f8e00ff */
[----:B------:R-:W-:Y:S01]  /*4af0*/  IMAD.U32 R4, RZ, RZ, UR37 ;  /* 0x00000025ff047e24 */ /* 0x000fe2000f8e00ff */
[-C--:B------:R-:W-:Y:S01]  /*4b00*/  LEA R24, P2, R8, R206.reuse, 0x2 ;  /* 0x000000ce08187211 */ /* 0x080fe200078410ff */
[----:B------:R-:W-:Y:S01]  /*4b10*/  IMAD.U32 R8, RZ, RZ, UR34 ;  /* 0x00000022ff087e24 */ /* 0x000fe2000f8e00ff */
[-C--:B------:R-:W-:Y:S01]  /*4b20*/  LEA R28, P0, R5, R206.reuse, 0x2 ;  /* 0x000000ce051c7211 */ /* 0x080fe200078010ff */
[----:B------:R-:W-:Y:S01]  /*4b30*/  IMAD.U32 R5, RZ, RZ, UR37 ;  /* 0x00000025ff057e24 */ /* 0x000fe2000f8e00ff */
[-C--:B------:R-:W-:Y:S01]  /*4b40*/  LEA.HI.X.SX32 R25, R7, R207.reuse, 0x2, P2 ;  /* 0x000000cf07197211 */ /* 0x080fe200010f16ff */
[----:B------:R-:W-:Y:S01]  /*4b50*/  IMAD.U32 R7, RZ, RZ, UR34 ;  /* 0x00000022ff077e24 */ /* 0x000fe2000f8e00ff */
[-C--:B------:R-:W-:Y:S01]  /*4b60*/  LEA.HI.X.SX32 R29, R6, R207.reuse, 0x2, P0 ;  /* 0x000000cf061d7211 */ /* 0x080fe200000f16ff */
[----:B------:R-:W-:Y:S01]  /*4b70*/  IMAD.U32 R6, RZ, RZ, UR36 ;  /* 0x00000024ff067e24 */ /* 0x000fe2000f8e00ff */
[-C--:B------:R-:W-:Y:S01]  /*4b80*/  LEA R4, P2, R4, R206.reuse, 0x2 ;  /* 0x000000ce04047211 */ /* 0x080fe200078410ff */
[----:B------:R1:W-:Y:S01]  /*4b90*/  REDG.E.ADD.F32.FTZ.RN.STRONG.GPU desc[UR24][R24.64], R10 ;  /* 0x0000000a180079a6 */ /* 0x0003e2000c10f398 */
[----:B--2---:R-:W-:Y:S01]  /*4ba0*/  IMAD.U32 R9, RZ, RZ, UR35 ;  /* 0x00000023ff097e24 */ /* 0x004fe2000f8e00ff */
[-C--:B------:R-:W-:Y:S02]  /*4bb0*/  LEA R8, P3, R8, R206.reuse, 0x2 ;  /* 0x000000ce08087211 */ /* 0x080fe400078610ff */
[----:B------:R2:W-:Y:S01]  /*4bc0*/  REDG.E.ADD.F32.FTZ.RN.STRONG.GPU desc[UR24][R28.64], R11 ;  /* 0x0000000b1c0079a6 */ /* 0x0005e2000c10f398 */
[-C--:B------:R-:W-:Y:S02]  /*4bd0*/  LEA.HI.X.SX32 R5, R5, R207.reuse, 0x2, P2 ;  /* 0x000000cf05057211 */ /* 0x080fe400010f16ff */
[-C--:B------:R-:W-:Y:S01]  /*4be0*/  LEA R20, P0, R6, R206.reuse, 0x2 ;  /* 0x000000ce06147211 */ /* 0x080fe200078010ff */
[----:B------:R3:W-:Y:S01]  /*4bf0*/  REDG.E.ADD.F32.FTZ.RN.STRONG.GPU desc[UR24][R206.64+0x80], R12 ;  /* 0x0000800cce0079a6 */ /* 0x0007e2000c10f398 */
[----:B------:R-:W-:Y:S03]  /*4c00*/  MOV R6, UR10 ;  /* 0x0000000a00067c02 */ /* 0x000fe60008000f00 */
[----:B------:R-:W-:Y:S04]  /*4c10*/  REDG.E.ADD.F32.FTZ.RN.STRONG.GPU desc[UR24][R26.64+0x80], R13 ;  /* 0x0000800d1a0079a6 */ /* 0x000fe8000c10f398 */
[----:B------:R4:W-:Y:S04]  /*4c20*/  REDG.E.ADD.F32.FTZ.RN.STRONG.GPU desc[UR24][R4.64], R14 ;  /* 0x0000000e040079a6 */ /* 0x0009e8000c10f398 */
[----:B------:R-:W-:Y:S04]  /*4c30*/  LDSM.16.MT88.4 R24, [R178+0xa800] ;  /* 0x00a80000b218783b */ /* 0x000fe80000004200 */
[----:B------:R-:W-:Y:S01]  /*4c40*/  LDSM.16.MT88.4 R28, [R178+0xc800] ;  /* 0x00c80000b21c783b */ /* 0x000fe20000004200 */
[----:B-1----:R-:W-:Y:S01]  /*4c50*/  IMAD.U32 R10, RZ, RZ, UR35 ;  /* 0x00000023ff0a7e24 */ /* 0x002fe2000f8e00ff */
[----:B--2---:R-:W-:Y:S04]  /*4c60*/  MOV R11, UR36 ;  /* 0x00000024000b7c02 */ /* 0x004fe80008000f00 */
[-C--:B------:R-:W-:Y:S02]  /*4c70*/  LEA R10, P4, R10, R206.reuse, 0x2 ;  /* 0x000000ce0a0a7211 */ /* 0x080fe400078810ff */
[-C--:B------:R-:W-:Y:S01]  /*4c80*/  LEA.HI.X.SX32 R21, R11, R207.reuse, 0x2, P0 ;  /* 0x000000cf0b157211 */ /* 0x080fe200000f16ff */
[----:B---3--:R-:W-:Y:S01]  /*4c90*/  IMAD.U32 R12, RZ, RZ, UR33 ;  /* 0x00000021ff0c7e24 */ /* 0x008fe2000f8e00ff */
[-C--:B------:R-:W-:Y:S02]  /*4ca0*/  LEA.HI.X.SX32 R11, R9, R207.reuse, 0x2, P4 ;  /* 0x000000cf090b7211 */ /* 0x080fe400020f16ff */
[-C--:B------:R-:W-:Y:S01]  /*4cb0*/  LEA.HI.X.SX32 R9, R7, R207.reuse, 0x2, P3 ;  /* 0x000000cf07097211 */ /* 0x080fe200018f16ff */
[----:B------:R1:W-:Y:S01]  /*4cc0*/  REDG.E.ADD.F32.FTZ.RN.STRONG.GPU desc[UR24][R20.64], R15 ;  /* 0x0000000f140079a6 */ /* 0x0003e2000c10f398 */
[----:B----4-:R-:W-:Y:S03]  /*4cd0*/  IMAD.U32 R5, RZ, RZ, UR33 ;  /* 0x00000021ff057e24 */ /* 0x010fe6000f8e00ff */
[----:B------:R-:W-:Y:S01]  /*4ce0*/  REDG.E.ADD.F32.FTZ.RN.STRONG.GPU desc[UR24][R10.64], R16 ;  /* 0x000000100a0079a6 */ /* 0x000fe2000c10f398 */
[----:B------:R-:W-:Y:S01]  /*4cf0*/  IMAD.U32 R4, RZ, RZ, UR10 ;  /* 0x0000000aff047e24 */ /* 0x000fe2000f8e00ff */
[-C--:B------:R-:W-:Y:S02]  /*4d00*/  LEA R14, P2, R5, R206.reuse, 0x2 ;  /* 0x000000ce050e7211 */ /* 0x080fe400078410ff */
[----:B------:R-:W-:Y:S02]  /*4d10*/  REDG.E.ADD.F32.FTZ.RN.STRONG.GPU desc[UR24][R8.64], R17 ;  /* 0x00000011080079a6 */ /* 0x000fe4000c10f398 */
[----:B------:R-:W-:Y:S02]  /*4d20*/  LEA R4, P0, R4, R206, 0x2 ;  /* 0x000000ce04047211 */ /* 0x000fe400078010ff */
[----:B------:R-:W-:Y:S02]  /*4d30*/  LDSM.16.MT88.4 R8, [R177] ;  /* 0x00000000b108783b */ /* 0x000fe40000004200 */
[-C--:B------:R-:W-:Y:S02]  /*4d40*/  LEA.HI.X.SX32 R5, R6, R207.reuse, 0x2, P0 ;  /* 0x000000cf06057211 */ /* 0x080fe400000f16ff */
[----:B------:R-:W-:Y:S01]  /*4d50*/  PLOP3.LUT P0, PT, PT, PT, UP0, 0x80, 0x0 ;  /* 0x000000000000781c */ /* 0x000fe20003f0f008 */
[----:B------:R-:W-:Y:S01]  /*4d60*/  LDSM.16.MT88.4 R20, [R108] ;  /* 0x000000006c14783b */ /* 0x000fe20000004200 */
[----:B------:R-:W-:Y:S04]  /*4d70*/  @UP2 UIADD3 UR6, UP0, UR6, -0x100, URZ ;  /* 0xffffff0006062890 */ /* 0x000fe8000ff1e03f */
[----:B------:R-:W-:Y:S01]  /*4d80*/  @UP2 UIADD3.X UR7, UR7, -0x1, URZ, UP0, !UPT ;  /* 0xffffffff07072890 */ /* 0x000fe200087fe43f */
[----:B-1----:R-:W-:Y:S02]  /*4d90*/  LEA.HI.X.SX32 R15, R12, R207, 0x2, P2 ;  /* 0x000000cf0c0f7211 */ /* 0x002fe400010f16ff */
[----:B------:R-:W-:Y:S01]  /*4da0*/  ISETP.LT.AND P2, PT, RZ, UR46, PT ;  /* 0x0000002eff007c0c */ /* 0x000fe2000bf41270 */
[----:B------:R-:W-:Y:S02]  /*4db0*/  UMOV UR46, UR38 ;  /* 0x00000026002e7c82 */ /* 0x000fe40008000000 */
[----:B------:R-:W-:Y:S04]  /*4dc0*/  REDG.E.ADD.F32.FTZ.RN.STRONG.GPU desc[UR24][R14.64], R18 ;  /* 0x000000120e0079a6 */ /* 0x000fe8000c10f398 */
[----:B------:R-:W-:Y:S04]  /*4dd0*/  REDG.E.ADD.F32.FTZ.RN.STRONG.GPU desc[UR24][R4.64], R19 ;  /* 0x00000013040079a6 */ /* 0x000fe8000c10f398 */
[----:B------:R-:W1:Y:S04]  /*4de0*/  LDSM.16.MT88.4 R4, [R178+0xa000] ;  /* 0x00a00000b204783b */ /* 0x000e680000004200 */
[----:B------:R-:W2:Y:S04]  /*4df0*/  LDSM.16.MT88.4 R12, [R178+0xc000] ;  /* 0x00c00000b20c783b */ /* 0x000ea80000004200 */
[----:B------:R-:W3:Y:S01]  /*4e00*/  LDSM.16.MT88.4 R16, [R177+0x800] ;  /* 0x00080000b110783b */ /* 0x000ee20000004200 */
        /* <DEDUP_REMOVED lines=11> */
[----:B------:R-:W-:Y:S01]  /*4ec0*/  LDSM.16.MT88.4 R20, [R178+0xd800] ;  /* 0x00d80000b214783b */ /* 0x000fe20000004200 */
[-C--:B---3--:R-:W-:Y:S06]  /*4ed0*/  HMMA.16816.F32.BF16 R68, R24, R16.reuse, R68 ;  /* 0x000000101844723c */ /* 0x088fec0000041844 */
        /* <DEDUP_REMOVED lines=29> */
.L_x_1204:
[----:B------:R-:W1:Y:S01]  /*50b0*/  S2R R0, SR_TID.X ;  /* 0x0000000000007919 */ /* 0x000e620000002100 */
        /* <DEDUP_REMOVED lines=29> */
[----:B------:R-:W-:Y:S01]  /*5290*/  FMUL.FTZ R96, R96, UR6 ;  /* 0x0000000660607c20 */ /* 0x000fe20008410000 */
[----:B------:R-:W-:Y:S01]  /*52a0*/  FMUL.FTZ R97, R97, UR6 ;  /* 0x0000000661617c20 */ /* 0x000fe20008410000 */
[----:B-1----:R-:W-:Y:S01]  /*52b0*/  SHF.R.S32.HI R4, RZ, 0x1f, R0 ;  /* 0x0000001fff047819 */ /* 0x002fe20000011400 */
[----:B------:R-:W-:Y:S01]  /*52c0*/  FMUL.FTZ R98, R98, UR6 ;  /* 0x0000000662627c20 */ /* 0x000fe20008410000 */
[----:B------:R-:W-:Y:S01]  /*52d0*/  FMUL.FTZ R99, R99, UR6 ;  /* 0x0000000663637c20 */ /* 0x000fe20008410000 */
[----:B------:R-:W-:Y:S01]  /*52e0*/  FMUL.FTZ R92, R92, UR6 ;  /* 0x000000065c5c7c20 */ /* 0x000fe20008410000 */
[----:B------:R-:W-:Y:S01]  /*52f0*/  LEA.HI R4, R4, R0, RZ, 0x3 ;  /* 0x0000000004047211 */ /* 0x000fe200078f18ff */
[----:B------:R-:W-:Y:S01]  /*5300*/  FMUL.FTZ R93, R93, UR6 ;  /* 0x000000065d5d7c20 */ /* 0x000fe20008410000 */
[----:B------:R-:W-:Y:S01]  /*5310*/  FMUL.FTZ R94, R94, UR6 ;  /* 0x000000065e5e7c20 */ /* 0x000fe20008410000 */
[----:B------:R-:W-:Y:S01]  /*5320*/  FMUL.FTZ R95, R95, UR6 ;  /* 0x000000065f5f7c20 */ /* 0x000fe20008410000 */
[----:B------:R-:W-:Y:S01]  /*5330*/  LOP3.LUT R5, R4, 0xfffffff8, RZ, 0xc0, !PT ;  /* 0xfffffff804057812 */ /* 0x000fe200078ec0ff */
[----:B------:R-:W-:Y:S01]  /*5340*/  ULDC.64 UR6, c[0x0][0x458] ;  /* 0x0001160000067ab9 */ /* 0x000fe20000000a00 */
[----:B------:R-:W-:Y:S01]  /*5350*/  SHF.R.S32.HI R4, RZ, 0x3, R4 ;  /* 0x00000003ff047819 */ /* 0x000fe20000011404 */
[----:B------:R-:W-:Y:S01]  /*5360*/  UIMAD UR10, UR44, UR8, URZ ;  /* 0x000000082c0a72a4 */ /* 0x000fe2000f8e023f */
[----:B------:R-:W-:Y:S01]  /*5370*/  F2FP.BF16.F32.PACK_AB R80, R81, R80 ;  /* 0x000000505150723e */ /* 0x000fe200000010ff */
[----:B------:R-:W-:Y:S01]  /*5380*/  IMAD.IADD R0, R0, 0x1, -R5 ;  /* 0x0000000100007824 */ /* 0x000fe200078e0a05 */
[----:B------:R-:W-:Y:S01]  /*5390*/  SHF.R.S32.HI R10, RZ, 0x1f, R4 ;  /* 0x0000001fff0a7819 */ /* 0x000fe20000011404 */
[----:B------:R-:W-:Y:S01]  /*53a0*/  IMAD.WIDE.U32 R8, R4, UR8, RZ ;  /* 0x0000000804087c25 */ /* 0x000fe2000f8e00ff */
[----:B------:R-:W-:Y:S01]  /*53b0*/  F2FP.BF16.F32.PACK_AB R82, R83, R82 ;  /* 0x000000525352723e */ /* 0x000fe200000010ff */
[----:B------:R-:W-:Y:S01]  /*53c0*/  STS [R189], R68 ;  /* 0x00000044bd007388 */ /* 0x000fe20000000800 */
[----:B------:R-:W-:Y:S01]  /*53d0*/  F2FP.BF16.F32.PACK_AB R72, R73, R72 ;  /* 0x000000484948723e */ /* 0x000fe200000010ff */
[C---:B------:R-:W-:Y:S01]  /*53e0*/  IMAD R6, R10.reuse, UR8, RZ ;  /* 0x000000080a067c24 */ /* 0x040fe2000f8e02ff */
[----:B------:R-:W-:Y:S01]  /*53f0*/  F2FP.BF16.F32.PACK_AB R74, R75, R74 ;  /* 0x0000004a4b4a723e */ /* 0x000fe200000010ff */
[----:B------:R-:W-:Y:S01]  /*5400*/  IMAD R10, R10, UR6, RZ ;  /* 0x000000060a0a7c24 */ /* 0x000fe2000f8e02ff */
[----:B------:R-:W-:Y:S01]  /*5410*/  F2FP.BF16.F32.PACK_AB R76, R77, R76 ;  /* 0x0000004c4d4c723e */ /* 0x000fe200000010ff */
[----:B------:R-:W-:Y:S01]  /*5420*/  STS [R189+0x400], R70 ;  /* 0x00040046bd007388 */ /* 0x000fe20000000800 */
[----:B------:R-:W-:Y:S01]  /*5430*/  F2FP.BF16.F32.PACK_AB R78, R79, R78 ;  /* 0x0000004e4f4e723e */ /* 0x000fe200000010ff */
[C---:B------:R-:W-:Y:S01]  /*5440*/  IMAD R6, R4.reuse, UR9, R6 ;  /* 0x0000000904067c24 */ /* 0x040fe2000f8e0206 */
[----:B------:R-:W-:Y:S01]  /*5450*/  F2FP.BF16.F32.PACK_AB R84, R85, R84 ;  /* 0x000000545554723e */ /* 0x000fe200000010ff */
[----:B------:R-:W-:Y:S01]  /*5460*/  STS [R193], R80 ;  /* 0x00000050c1007388 */ /* 0x000fe20000000800 */
[----:B------:R-:W-:Y:S01]  /*5470*/  F2FP.BF16.F32.PACK_AB R86, R87, R86 ;  /* 0x000000565756723e */ /* 0x000fe200000010ff */
[C---:B------:R-:W-:Y:S01]  /*5480*/  IMAD R10, R4.reuse, UR7, R10 ;  /* 0x00000007040a7c24 */ /* 0x040fe2000f8e020a */
[----:B------:R-:W-:Y:S01]  /*5490*/  F2FP.BF16.F32.PACK_AB R96, R97, R96 ;  /* 0x000000606160723e */ /* 0x000fe200000010ff */
[----:B------:R-:W-:Y:S01]  /*54a0*/  STS [R192], R82 ;  /* 0x00000052c0007388 */ /* 0x000fe20000000800 */
[----:B------:R-:W-:Y:S01]  /*54b0*/  F2FP.BF16.F32.PACK_AB R98, R99, R98 ;  /* 0x000000626362723e */ /* 0x000fe200000010ff */
[----:B------:R-:W-:Y:S01]  /*54c0*/  IMAD.WIDE.U32 R12, R4, UR6, RZ ;  /* 0x00000006040c7c25 */ /* 0x000fe2000f8e00ff */
[----:B------:R-:W-:Y:S01]  /*54d0*/  F2FP.BF16.F32.PACK_AB R88, R89, R88 ;  /* 0x000000585958723e */ /* 0x000fe200000010ff */
[----:B------:R-:W-:Y:S01]  /*54e0*/  STS [R189+0x2000], R72 ;  /* 0x00200048bd007388 */ /* 0x000fe20000000800 */
[----:B------:R-:W-:Y:S01]  /*54f0*/  F2FP.BF16.F32.PACK_AB R90, R91, R90 ;  /* 0x0000005a5b5a723e */ /* 0x000fe200000010ff */
[----:B------:R-:W1:Y:S01]  /*5500*/  LDC.64 R4, c[0x0][0x438] ;  /* 0x00010e00ff047b82 */ /* 0x000e620000000a00 */
[----:B------:R-:W-:Y:S01]  /*5510*/  F2FP.BF16.F32.PACK_AB R92, R93, R92 ;  /* 0x0000005c5d5c723e */ /* 0x000fe200000010ff */
[----:B------:R-:W-:Y:S01]  /*5520*/  STS [R189+0x2400], R74 ;  /* 0x0024004abd007388 */ /* 0x000fe20000000800 */
[----:B------:R-:W-:Y:S01]  /*5530*/  F2FP.BF16.F32.PACK_AB R94, R95, R94 ;  /* 0x0000005e5f5e723e */ /* 0x000fe200000010ff */
[----:B------:R-:W-:Y:S01]  /*5540*/  IMAD.IADD R7, R9, 0x1, R6 ;  /* 0x0000000109077824 */ /* 0x000fe200078e0206 */
[----:B------:R-:W-:Y:S01]  /*5550*/  F2FP.BF16.F32.PACK_AB R36, R37, R36 ;  /* 0x000000242524723e */ /* 0x000fe200000010ff */
[----:B------:R-:W-:Y:S01]  /*5560*/  STS [R193+0x2000], R76 ;  /* 0x0020004cc1007388 */ /* 0x000fe20000000800 */
[----:B------:R-:W-:Y:S01]  /*5570*/  F2FP.BF16.F32.PACK_AB R38, R39, R38 ;  /* 0x000000262726723e */ /* 0x000fe200000010ff */
[----:B------:R-:W-:Y:S01]  /*5580*/  IMAD.MOV.U32 R6, RZ, RZ, R8 ;  /* 0x000000ffff067224 */ /* 0x000fe200078e0008 */
[----:B------:R-:W-:Y:S01]  /*5590*/  F2FP.BF16.F32.PACK_AB R48, R49, R48 ;  /* 0x000000303130723e */ /* 0x000fe200000010ff */
[----:B------:R-:W-:Y:S01]  /*55a0*/  STS [R193+0x2400], R78 ;  /* 0x0024004ec1007388 */ /* 0x000fe20000000800 */
[----:B------:R-:W-:Y:S01]  /*55b0*/  F2FP.BF16.F32.PACK_AB R50, R51, R50 ;  /* 0x000000323332723e */ /* 0x000fe200000010ff */
[----:B------:R-:W2:Y:S01]  /*55c0*/  LDC.64 R8, c[0x0][0x440] ;  /* 0x00011000ff087b82 */ /* 0x000ea20000000a00 */
[----:B------:R-:W-:Y:S01]  /*55d0*/  F2FP.BF16.F32.PACK_AB R40, R41, R40 ;  /* 0x000000282928723e */ /* 0x000fe200000010ff */
[----:B------:R-:W-:Y:S01]  /*55e0*/  STS [R191], R84 ;  /* 0x00000054bf007388 */ /* 0x000fe20000000800 */
[----:B------:R-:W-:Y:S01]  /*55f0*/  F2FP.BF16.F32.PACK_AB R42, R43, R42 ;  /* 0x0000002a2b2a723e */ /* 0x000fe200000010ff */
[----:B------:R-:W-:Y:S01]  /*5600*/  IMAD.IADD R11, R13, 0x1, R10 ;  /* 0x000000010d0b7824 */ /* 0x000fe200078e020a */
[----:B------:R-:W-:Y:S01]  /*5610*/  F2FP.BF16.F32.PACK_AB R44, R45, R44 ;  /* 0x0000002c2d2c723e */ /* 0x000fe200000010ff */
[----:B------:R-:W-:Y:S01]  /*5620*/  STS [R191+0x400], R86 ;  /* 0x00040056bf007388 */ /* 0x000fe20000000800 */
[----:B------:R-:W-:Y:S01]  /*5630*/  F2FP.BF16.F32.PACK_AB R46, R47, R46 ;  /* 0x0000002e2f2e723e */ /* 0x000fe200000010ff */
[----:B------:R-:W-:Y:S01]  /*5640*/  IMAD.MOV.U32 R10, RZ, RZ, R12 ;  /* 0x000000ffff0a7224 */ /* 0x000fe200078e000c */
[----:B------:R-:W-:Y:S01]  /*5650*/  F2FP.BF16.F32.PACK_AB R52, R53, R52 ;  /* 0x000000343534723e */ /* 0x000fe200000010ff */
[----:B------:R-:W-:Y:S01]  /*5660*/  STS [R199], R96 ;  /* 0x00000060c7007388 */ /* 0x000fe20000000800 */
        /* <DEDUP_REMOVED lines=10> */
[----:B------:R-:W-:Y:S01]  /*5710*/  STS [R191+0x2400], R90 ;  /* 0x0024005abf007388 */ /* 0x000fe20000000800 */
[----:B------:R-:W-:Y:S01]  /*5720*/  F2FP.BF16.F32.PACK_AB R62, R63, R62 ;  /* 0x0000003e3f3e723e */ /* 0x000fe200000010ff */
[----:B--2---:R-:W-:Y:S01]  /*5730*/  IMAD R18, R8, UR26, RZ ;  /* 0x0000001a08127c24 */ /* 0x004fe2000f8e02ff */
[----:B------:R-:W-:Y:S01]  /*5740*/  MOV R24, UR8 ;  /* 0x0000000800187c02 */ /* 0x000fe20008000f00 */
[----:B------:R-:W-:Y:S01]  /*5750*/  STS [R199+0x2000], R92 ;  /* 0x0020005cc7007388 */ /* 0x000fe20000000800 */
[----:B------:R-:W-:Y:S01]  /*5760*/  SHF.L.U32 R16, R0, 0x3, RZ ;  /* 0x0000000300107819 */ /* 0x000fe200000006ff */
[----:B-1----:R-:W-:Y:S02]  /*5770*/  IMAD R0, R4, UR26, RZ ;  /* 0x0000001a04007c24 */ /* 0x002fe4000f8e02ff */
[----:B------:R-:W-:Y:S01]  /*5780*/  STS [R199+0x2400], R94 ;  /* 0x0024005ec7007388 */ /* 0x000fe20000000800 */
[----:B------:R-:W-:Y:S01]  /*5790*/  IMAD.WIDE.U32 R24, R24, UR4, R6 ;  /* 0x0000000418187c25 */ /* 0x000fe2000f8e0006 */
[----:B------:R-:W-:Y:S01]  /*57a0*/  SHF.R.S32.HI R17, RZ, 0x1f, R16 ;  /* 0x0000001fff117819 */ /* 0x000fe20000011410 */
[----:B------:R-:W1:Y:S01]  /*57b0*/  LDC.64 R6, c[0x0][0x468] ;  /* 0x00011a00ff067b82 */ /* 0x000e620000000a00 */
[----:B------:R2:W-:Y:S01]  /*57c0*/  STS [R189+0x4000], R36 ;  /* 0x00400024bd007388 */ /* 0x0005e20000000800 */
[----:B------:R-:W-:-:S02]  /*57d0*/  IMAD R0, R5, UR18, R0 ;  /* 0x0000001205007c24 */ /* 0x000fc4000f8e0200 */
[----:B------:R-:W-:Y:S01]  /*57e0*/  IMAD.WIDE.U32 R20, R4, UR18, R16 ;  /* 0x0000001204147c25 */ /* 0x000fe2000f8e0010 */
[----:B------:R3:W-:Y:S03]  /*57f0*/  STS [R189+0x4400], R38 ;  /* 0x00440026bd007388 */ /* 0x0007e60000000800 */
[----:B------:R-:W3:Y:S01]  /*5800*/  LDC.64 R4, c[0x0][0x470] ;  /* 0x00011c00ff047b82 */ /* 0x000ee20000000a00 */
[----:B------:R-:W-:Y:S01]  /*5810*/  STS [R193+0x4000], R48 ;  /* 0x00400030c1007388 */ /* 0x000fe20000000800 */
[----:B------:R-:W-:Y:S01]  /*5820*/  IMAD.IADD R21, R21, 0x1, R0 ;  /* 0x0000000115157824 */ /* 0x000fe200078e0200 */
[----:B------:R-:W-:Y:S01]  /*5830*/  LEA R0, R188, UR5, 0x1 ;  /* 0x00000005bc007c11 */ /* 0x000fe2000f8e08ff */
[----:B------:R-:W-:Y:S01]  /*5840*/  IMAD R9, R9, UR18, R18 ;  /* 0x0000001209097c24 */ /* 0x000fe2000f8e0212 */
[----:B------:R-:W-:Y:S01]  /*5850*/  STS [R192+0x4000], R50 ;  /* 0x00400032c0007388 */ /* 0x000fe20000000800 */
[----:B------:R-:W-:-:S03]  /*5860*/  IMAD.WIDE.U32 R26, R8, UR18, R16 ;  /* 0x00000012081a7c25 */ /* 0x000fc6000f8e0010 */
[----:B------:R4:W-:Y:S04]  /*5870*/  STS [R189+0x6000], R40 ;  /* 0x00600028bd007388 */ /* 0x0009e80000000800 */
[----:B------:R4:W-:Y:S01]  /*5880*/  STS [R189+0x6400], R42 ;  /* 0x0064002abd007388 */ /* 0x0009e20000000800 */
[----:B-1----:R-:W-:-:S03]  /*5890*/  IMAD R19, R6, UR27, RZ ;  /* 0x0000001b06137c24 */ /* 0x002fc6000f8e02ff */
[----:B------:R1:W-:Y:S01]  /*58a0*/  STS [R193+0x6000], R44 ;  /* 0x0060002cc1007388 */ /* 0x0003e20000000800 */
[----:B--2---:R-:W-:-:S03]  /*58b0*/  IMAD.WIDE.U32 R36, R6, UR19, R20 ;  /* 0x0000001306247c25 */ /* 0x004fc6000f8e0014 */
[----:B------:R-:W-:Y:S01]  /*58c0*/  STS [R193+0x6400], R46 ;  /* 0x0064002ec1007388 */ /* 0x000fe20000000800 */
[----:B------:R-:W-:Y:S01]  /*58d0*/  IMAD R7, R7, UR19, R19 ;  /* 0x0000001307077c24 */ /* 0x000fe2000f8e0213 */
[----:B------:R-:W-:Y:S01]  /*58e0*/  IADD3 R36, P0, R36, R24, RZ ;  /* 0x0000001824247210 */ /* 0x000fe20007f1e0ff */
[----:B------:R-:W-:Y:S01]  /*58f0*/  IMAD.MOV.U32 R6, RZ, RZ, R26 ;  /* 0x000000ffff067224 */ /* 0x000fe200078e001a */
[----:B------:R-:W-:Y:S01]  /*5900*/  STS [R191+0x4000], R52 ;  /* 0x00400034bf007388 */ /* 0x000fe20000000800 */
[----:B---3--:R-:W-:Y:S01]  /*5910*/  IMAD R38, R4, UR27, RZ ;  /* 0x0000001b04267c24 */ /* 0x008fe2000f8e02ff */
[----:B------:R-:W-:Y:S01]  /*5920*/  IADD3 R37, R37, R7, RZ ;  /* 0x0000000725257210 */ /* 0x000fe20007ffe0ff */
[----:B------:R-:W-:Y:S01]  /*5930*/  IMAD.IADD R7, R27, 0x1, R9 ;  /* 0x000000011b077824 */ /* 0x000fe200078e0209 */
[----:B------:R-:W-:Y:S01]  /*5940*/  STS [R191+0x4400], R54 ;  /* 0x00440036bf007388 */ /* 0x000fe20000000800 */
[----:B------:R-:W-:Y:S01]  /*5950*/  IMAD R38, R5, UR19, R38 ;  /* 0x0000001305267c24 */ /* 0x000fe2000f8e0226 */
[----:B------:R-:W-:Y:S01]  /*5960*/  IADD3.X R37, R37, UR10, R25, P0, !PT ;  /* 0x0000000a25257c10 */ /* 0x000fe200087fe419 */
[----:B------:R-:W-:Y:S01]  /*5970*/  ULDC.64 UR10, c[0x0][0x3f0] ;  /* 0x0000fc00000a7ab9 */ /* 0x000fe20000000a00 */
[----:B------:R-:W-:Y:S01]  /*5980*/  STS [R199+0x4000], R64 ;  /* 0x00400040c7007388 */ /* 0x000fe20000000800 */
[----:B----4-:R-:W-:-:S03]  /*5990*/  IMAD.U32 R40, RZ, RZ, UR6 ;  /* 0x00000006ff287e24 */ /* 0x010fc6000f8e00ff */
[----:B------:R-:W-:Y:S01]  /*59a0*/  STS [R199+0x4400], R66 ;  /* 0x00440042c7007388 */ /* 0x000fe20000000800 */
[----:B------:R-:W-:Y:S01]  /*59b0*/  IMAD.WIDE.U32 R40, R40, UR4, R10 ;  /* 0x0000000428287c25 */ /* 0x000fe2000f8e000a */
[----:B------:R-:W-:Y:S01]  /*59c0*/  UIMAD UR4, UR4, UR7, UR44 ;  /* 0x00000007040472a4 */ /* 0x000fe2000f8e022c */
[----:B------:R-:W-:Y:S01]  /*59d0*/  LEA R42, P1, R36, UR10, 0x1 ;  /* 0x0000000a242a7c11 */ /* 0x000fe2000f8208ff */
[----:B------:R-:W-:Y:S01]  /*59e0*/  STS [R191+0x6000], R56 ;  /* 0x00600038bf007388 */ /* 0x000fe20000000800 */
[----:B-1----:R-:W-:Y:S01]  /*59f0*/  IMAD.WIDE.U32 R44, R4, UR19, R6 ;  /* 0x00000013042c7c25 */ /* 0x002fe2000f8e0006 */
[----:B------:R-:W-:Y:S01]  /*5a00*/  USHF.L.U32 UR10, UR8, 0x6, URZ ;  /* 0x00000006080a7899 */ /* 0x000fe2000800063f */
[----:B------:R-:W-:Y:S01]  /*5a10*/  LEA.HI.X R43, R36, UR11, R37, 0x1, P1 ;  /* 0x0000000b242b7c11 */ /* 0x000fe200088f0c25 */
[----:B------:R-:W-:Y:S01]  /*5a20*/  STS [R191+0x6400], R58 ;  /* 0x0064003abf007388 */ /* 0x000fe20000000800 */
[----:B------:R-:W-:Y:S01]  /*5a30*/  USHF.L.U64.HI UR11, UR8, 0x6, UR9 ;  /* 0x00000006080b7899 */ /* 0x000fe20008010209 */
[----:B------:R-:W-:-:S02]  /*5a40*/  IADD3 R38, R45, R38, RZ ;  /* 0x000000262d267210 */ /* 0x000fc40007ffe0ff */
[----:B------:R-:W-:Y:S01]  /*5a50*/  STS [R199+0x6000], R60 ;  /* 0x0060003cc7007388 */ /* 0x000fe20000000800 */
[----:B------:R-:W-:-:S03]  /*5a60*/  ULDC.64 UR8, c[0x0][0x3f8] ;  /* 0x0000fe0000087ab9 */ /* 0x000fc60000000a00 */
[----:B------:R-:W-:Y:S01]  /*5a70*/  STS [R199+0x6400], R62 ;  /* 0x0064003ec7007388 */ /* 0x000fe20000000800 */
[----:B------:R-:W-:Y:S06]  /*5a80*/  BAR.SYNC.DEFER_BLOCKING 0x0 ;  /* 0x0000000000007b1d */ /* 0x000fec0000010000 */
[----:B------:R-:W1:Y:S04]  /*5a90*/  LDS.128 R12, [R0+0x6000] ;  /* 0x00600000000c7984 */ /* 0x000e680000000c00 */
[----:B------:R-:W2:Y:S04]  /*5aa0*/  LDS.128 R20, [R0+0x7000] ;  /* 0x0070000000147984 */ /* 0x000ea80000000c00 */
[----:B------:R-:W3:Y:S04]  /*5ab0*/  LDS.128 R16, [R0+0x8000] ;  /* 0x0080000000107984 */ /* 0x000ee80000000c00 */
[----:B------:R-:W4:Y:S04]  /*5ac0*/  LDS.128 R8, [R0+0x9000] ;  /* 0x0090000000087984 */ /* 0x000f280000000c00 */
[----:B------:R-:W4:Y:S04]  /*5ad0*/  LDS.128 R28, [R0+0xa000] ;  /* 0x00a00000001c7984 */ /* 0x000f280000000c00 */
[----:B------:R-:W4:Y:S04]  /*5ae0*/  LDS.128 R24, [R0+0xb000] ;  /* 0x00b0000000187984 */ /* 0x000f280000000c00 */
[----:B------:R-:W4:Y:S04]  /*5af0*/  LDS.128 R32, [R0+0xc000] ;  /* 0x00c0000000207984 */ /* 0x000f280000000c00 */
[----:B------:R2:W4:Y:S04]  /*5b00*/  LDS.128 R4, [R0+0xd000] ;  /* 0x00d0000000047984 */ /* 0x0005280000000c00 */
[----:B-1----:R1:W-:Y:S01]  /*5b10*/  STG.E.128 desc[UR24][R42.64], R12 ;  /* 0x0000000c2a007986 */ /* 0x0023e2000c101d18 */
[----:B--2---:R-:W-:-:S02]  /*5b20*/  IADD3 R0, P0, R44, R40, RZ ;  /* 0x000000282c007210 */ /* 0x004fc40007f1e0ff */
[----:B------:R-:W-:Y:S02]  /*5b30*/  IADD3 R40, P1, R42, UR10, RZ ;  /* 0x0000000a2a287c10 */ /* 0x000fe4000ff3e0ff */
[----:B------:R-:W-:Y:S01]  /*5b40*/  IADD3.X R38, R38, UR4, R41, P0, !PT ;  /* 0x0000000426267c10 */ /* 0x000fe200087fe429 */
[----:B------:R-:W-:Y:S01]  /*5b50*/  USHF.L.U32 UR4, UR6, 0x6, URZ ;  /* 0x0000000606047899 */ /* 0x000fe2000800063f */
[C---:B------:R-:W-:Y:S01]  /*5b60*/  LEA R36, P0, R0.reuse, UR8, 0x1 ;  /* 0x0000000800247c11 */ /* 0x040fe2000f8008ff */
[----:B------:R-:W-:Y:S01]  /*5b70*/  USHF.L.U64.HI UR6, UR6, 0x6, UR7 ;  /* 0x0000000606067899 */ /* 0x000fe20008010207 */
[----:B------:R-:W-:Y:S02]  /*5b80*/  IADD3.X R41, R43, UR11, RZ, P1, !PT ;  /* 0x0000000b2b297c10 */ /* 0x000fe40008ffe4ff */
[----:B------:R-:W-:Y:S02]  /*5b90*/  LEA.HI.X R37, R0, UR9, R38, 0x1, P0 ;  /* 0x0000000900257c11 */ /* 0x000fe400080f0c26 */
[----:B------:R-:W-:Y:S01]  /*5ba0*/  IADD3 R38, P1, R40, UR10, RZ ;  /* 0x0000000a28267c10 */ /* 0x000fe2000ff3e0ff */
[----:B------:R2:W-:Y:S03]  /*5bb0*/  STG.E.128 desc[UR24][R40.64], R20 ;  /* 0x0000001428007986 */ /* 0x0005e6000c101d18 */
[----:B------:R-:W-:-:S05]  /*5bc0*/  IADD3.X R39, R41, UR11, RZ, P1, !PT ;  /* 0x0000000b29277c10 */ /* 0x000fca0008ffe4ff */
[----:B---3--:R3:W-:Y:S01]  /*5bd0*/  STG.E.128 desc[UR24][R38.64], R16 ;  /* 0x0000001026007986 */ /* 0x0087e2000c101d18 */
[----:B-1----:R-:W-:Y:S02]  /*5be0*/  IADD3 R12, P0, R36, UR4, RZ ;  /* 0x00000004240c7c10 */ /* 0x002fe4000ff1e0ff */
[----:B------:R-:W-:Y:S02]  /*5bf0*/  IADD3 R14, P1, R38, UR10, RZ ;  /* 0x0000000a260e7c10 */ /* 0x000fe4000ff3e0ff */
[----:B------:R-:W-:Y:S02]  /*5c00*/  IADD3.X R13, R37, UR6, RZ, P0, !PT ;  /* 0x00000006250d7c10 */ /* 0x000fe400087fe4ff */
[----:B------:R-:W-:-:S05]  /*5c10*/  IADD3.X R15, R39, UR11, RZ, P1, !PT ;  /* 0x0000000b270f7c10 */ /* 0x000fca0008ffe4ff */
[----:B----4-:R1:W-:Y:S04]  /*5c20*/  STG.E.128 desc[UR24][R14.64], R8 ;  /* 0x000000080e007986 */ /* 0x0103e8000c101d18 */
[----:B------:R1:W-:Y:S04]  /*5c30*/  STG.E.128 desc[UR24][R36.64], R28 ;  /* 0x0000001c24007986 */ /* 0x0003e8000c101d18 */
[----:B------:R1:W-:Y:S01]  /*5c40*/  STG.E.128 desc[UR24][R12.64], R24 ;  /* 0x000000180c007986 */ /* 0x0003e2000c101d18 */
[----:B--2---:R-:W-:-:S04]  /*5c50*/  IADD3 R20, P0, R12, UR4, RZ ;  /* 0x000000040c147c10 */ /* 0x004fc8000ff1e0ff */
[----:B------:R-:W-:Y:S02]  /*5c60*/  IADD3.X R21, R13, UR6, RZ, P0, !PT ;  /* 0x000000060d157c10 */ /* 0x000fe400087fe4ff */
[----:B---3--:R-:W-:-:S03]  /*5c70*/  IADD3 R16, P0, R20, UR4, RZ ;  /* 0x0000000414107c10 */ /* 0x008fc6000ff1e0ff */
[----:B------:R1:W-:Y:S01]  /*5c80*/  STG.E.128 desc[UR24][R20.64], R32 ;  /* 0x0000002014007986 */ /* 0x0003e2000c101d18 */
[----:B------:R-:W-:-:S05]  /*5c90*/  IADD3.X R17, R21, UR6, RZ, P0, !PT ;  /* 0x0000000615117c10 */ /* 0x000fca00087fe4ff */
[----:B------:R1:W-:Y:S04]  /*5ca0*/  STG.E.128 desc[UR24][R16.64], R4 ;  /* 0x0000000410007986 */ /* 0x0003e8000c101d18 */
.L_x_1201:
        /* <DEDUP_REMOVED lines=11> */
.L_x_1208:
[----:B------:R-:W-:Y:S05]  /*5d60*/  EXIT ;  /* 0x000000000000794d */ /* 0x000fea0003800000 */
.L_x_1210:
        /* <DEDUP_REMOVED lines=9> */
.L_x_2477:


//--------------------- .text._ZN5flash44flash_bwd_dq_dk_dv_loop_seqk_parallel_kernelI23Flash_bwd_kernel_traitsILi64ELi64ELi128ELi8ELi2ELi4ELi4ELb1ELb0EN7cutlass10bfloat16_tE19Flash_kernel_traitsILi64ELi64ELi128ELi8ES3_EELb1ELb0ELb0ELb1ELb0ELb0ELb0EEEvNS_16Flash_bwd_paramsE --------------------------
	.section	.text._ZN5flash44flash_bwd_dq_dk_dv_loop_seqk_parallel_kernelI23Flash_bwd_kernel_traitsILi64ELi64ELi128ELi8ELi2ELi4ELi4ELb1ELb0EN7cutlass10bfloat16_tE19Flash_kernel_traitsILi64ELi64ELi128ELi8ES3_EELb1ELb0ELb0ELb1ELb0ELb0ELb0EEEvNS_16Flash_bwd_paramsE,"ax",@progbits
	.align	128
        .global         _ZN5flash44flash_bwd_dq_dk_dv_loop_seqk_parallel_kernelI23Flash_bwd_kernel_traitsILi64ELi64ELi128ELi8ELi2ELi4ELi4ELb1ELb0EN7cutlass10bfloat16_tE19Flash_kernel_traitsILi64ELi64ELi128ELi8ES3_EELb1ELb0ELb0ELb1ELb0ELb0ELb0EEEvNS_16Flash_bwd_paramsE
        .type           _ZN5flash44flash_bwd_dq_dk_dv_loop_seqk_parallel_kernelI23Flash_bwd_kernel_traitsILi64ELi64ELi128ELi8ELi2ELi4ELi4ELb1ELb0EN7cutlass10bfloat16_tE19Flash_kernel_traitsILi64ELi64ELi128ELi8ES3_EELb1ELb0ELb0ELb1ELb0ELb0ELb0EEEvNS_16Flash_bwd_paramsE,@function
        .size           _ZN5flash44flash_bwd_dq_dk_dv_loop_seqk_parallel_kernelI23Flash_bwd_kernel_traitsILi64ELi64ELi128ELi8ELi2ELi4ELi4ELb1ELb0EN7cutlass10bfloat16_tE19Flash_kernel_traitsILi64ELi64ELi128ELi8ES3_EELb1ELb0ELb0ELb1ELb0ELb0ELb0EEEvNS_16Flash_bwd_paramsE,(.L_x_2478 - _ZN5flash44flash_bwd_dq_dk_dv_loop_seqk_parallel_kernelI23Flash_bwd_kernel_traitsILi64ELi64ELi128ELi8ELi2ELi4ELi4ELb1ELb0EN7cutlass10bfloat16_tE19Flash_kernel_traitsILi64ELi64ELi128ELi8ES3_EELb1ELb0ELb0ELb1ELb0ELb0ELb0EEEvNS_16Flash_bwd_paramsE)
        .other          _ZN5flash44flash_bwd_dq_dk_dv_loop_seqk_parallel_kernelI23Flash_bwd_kernel_traitsILi64ELi64ELi128ELi8ELi2ELi4ELi4ELb1ELb0EN7cutlass10bfloat16_tE19Flash_kernel_traitsILi64ELi64ELi128ELi8ES3_EELb1ELb0ELb0ELb1ELb0ELb0ELb0EEEvNS_16Flash_bwd_paramsE,@"STO_CUDA_ENTRY STV_DEFAULT"
_ZN5flash44flash_bwd_dq_dk_dv_loop_seqk_parallel_kernelI23Flash_bwd_kernel_traitsILi64ELi64ELi128ELi8ELi2ELi4ELi4ELb1ELb0EN7cutlass10bfloat16_tE19Flash_kernel_traitsILi64ELi64ELi128ELi8ES3_EELb1ELb0ELb0ELb1ELb0ELb0ELb0EEEvNS_16Flash_bwd_paramsE:
.text._ZN5flash44flash_bwd_dq_dk_dv_loop_seqk_parallel_kernelI23Flash_bwd_kernel_traitsILi64ELi64ELi128ELi8ELi2ELi4ELi4ELb1ELb0EN7cutlass10bfloat16_tE19Flash_kernel_traitsILi64ELi64ELi128ELi8ES3_EELb1ELb0ELb0ELb1ELb0ELb0ELb0EEEvNS_16Flash_bwd_paramsE:
        /* <DEDUP_REMOVED lines=31> */
[----:B------:R-:W-:Y:S01]  /*01f0*/  IMAD.IADD R3, R12, 0x1, -R3 ;  /* 0x000000010c037824 */ /* 0x000fe200078e0a03 */
[-C--:B------:R-:W-:Y:S01]  /*0200*/  LEA.HI R170, R0, R12.reuse, RZ, 0x6 ;  /* 0x0000000c00aa7211 */ /* 0x080fe200078f30ff */
[----:B------:R-:W-:Y:S01]  /*0210*/  IMAD.IADD R8, R12, 0x1, -R8 ;  /* 0x000000010c087824 */ /* 0x000fe200078e0a08 */
[----:B------:R-:W-:Y:S01]  /*0220*/  LEA.HI R0, R0, R12, RZ, 0x7 ;  /* 0x0000000c00007211 */ /* 0x000fe200078f38ff */
[----:B------:R-:W-:Y:S01]  /*0230*/  IMAD.IADD R12, R12, 0x1, -R2 ;  /* 0x000000010c0c7824 */ /* 0x000fe200078e0a02 */
[--C-:B------:R-:W-:Y:S01]  /*0240*/  SHF.R.S32.HI R11, RZ, 0x5, R169.reuse ;  /* 0x00000005ff0b7819 */ /* 0x100fe200000114a9 */
[----:B------:R-:W-:Y:S01]  /*0250*/  IMAD.SHL.U32 R172, R8, 0x8, RZ ;  /* 0x0000000808ac7824 */ /* 0x000fe200078e00ff */
[----:B------:R-:W-:Y:S01]  /*0260*/  SHF.R.S32.HI R2, RZ, 0x1f, R169 ;  /* 0x0000001fff027819 */ /* 0x000fe200000114a9 */
[----:B------:R-:W-:Y:S01]  /*0270*/  IMAD.SHL.U32 R3, R3, 0x2, RZ ;  /* 0x0000000203037824 */ /* 0x000fe200078e00ff */
[----:B------:R-:W-:-:S02]  /*0280*/  SHF.R.S32.HI R9, RZ, 0x4, R5 ;  /* 0x00000004ff097819 */ /* 0x000fc40000011405 */
[----:B------:R-:W-:Y:S02]  /*0290*/  LEA.HI R2, R2, R11, RZ, 0x2 ;  /* 0x0000000b02027211 */ /* 0x000fe400078f10ff */
[----:B------:R-:W-:Y:S02]  /*02a0*/  SHF.R.S32.HI R171, RZ, 0x3, R13 ;  /* 0x00000003ffab7819 */ /* 0x000fe4000001140d */
[----:B------:R-:W-:Y:S02]  /*02b0*/  LOP3.LUT R2, R2, 0xfffffffc, RZ, 0xc0, !PT ;  /* 0xfffffffc02027812 */ /* 0x000fe400078ec0ff */
[----:B------:R-:W-:Y:S01]  /*02c0*/  SHF.R.S32.HI R10, RZ, 0x2, R4 ;  /* 0x00000002ff0a7819 */ /* 0x000fe20000011404 */
[----:B------:R-:W-:Y:S01]  /*02d0*/  IMAD.SHL.U32 R6, R171, 0x40, RZ ;  /* 0x00000040ab067824 */ /* 0x000fe200078e00ff */
[----:B------:R-:W-:Y:S01]  /*02e0*/  LEA.HI R5, R5, R9, RZ, 0x1 ;  /* 0x0000000905057211 */ /* 0x000fe200078f08ff */
[----:B------:R-:W-:Y:S01]  /*02f0*/  IMAD.IADD R2, R11, 0x1, -R2 ;  /* 0x000000010b027824 */ /* 0x000fe200078e0a02 */
[----:B------:R-:W-:-:S02]  /*0300*/  LOP3.LUT P4, RZ, R8, 0x2, RZ, 0xc0, !PT ;  /* 0x0000000208ff7812 */ /* 0x000fc4000788c0ff */
[C---:B------:R-:W-:Y:S01]  /*0310*/  LOP3.LUT P3, RZ, R8.reuse, 0x4, RZ, 0xc0, !PT ;  /* 0x0000000408ff7812 */ /* 0x040fe2000786c0ff */
[----:B------:R-:W-:Y:S01]  /*0320*/  IMAD.SHL.U32 R8, R8, 0x40, RZ ;  /* 0x0000004008087824 */ /* 0x000fe200078e00ff */
[----:B------:R-:W-:Y:S01]  /*0330*/  SHF.R.S32.HI R4, RZ, 0x1f, R4 ;  /* 0x0000001fff047819 */ /* 0x000fe20000011404 */
[----:B------:R-:W-:Y:S01]  /*0340*/  IMAD.SHL.U32 R163, R2, 0x10, RZ ;  /* 0x0000001002a37824 */ /* 0x000fe200078e00ff */
[----:B------:R-:W-:Y:S02]  /*0350*/  LOP3.LUT R5, R5, 0xfffffffe, RZ, 0xc0, !PT ;  /* 0xfffffffe05057812 */ /* 0x000fe400078ec0ff */
[----:B------:R-:W-:Y:S02]  /*0360*/  LEA.HI R4, R4, R10, RZ, 0x3 ;  /* 0x0000000a04047211 */ /* 0x000fe400078f18ff */
[----:B------:R-:W-:Y:S01]  /*0370*/  SHF.R.S32.HI R175, RZ, 0x1f, R7 ;  /* 0x0000001fffaf7819 */ /* 0x000fe20000011407 */
[----:B------:R-:W-:Y:S01]  /*0380*/  IMAD.IADD R5, R9, 0x1, -R5 ;  /* 0x0000000109057824 */ /* 0x000fe200078e0a05 */
[----:B------:R-:W-:-:S02]  /*0390*/  LOP3.LUT R8, R8, 0x1c0, RZ, 0xc0, !PT ;  /* 0x000001c008087812 */ /* 0x000fc400078ec0ff */
[----:B------:R-:W-:Y:S01]  /*03a0*/  LEA.HI R169, R169, R11, RZ, 0x1 ;  /* 0x0000000ba9a97211 */ /* 0x000fe200078f08ff */
[C---:B------:R-:W-:Y:S01]  /*03b0*/  IMAD.SHL.U32 R9, R5.reuse, 0x200, RZ ;  /* 0x0000020005097824 */ /* 0x040fe200078e00ff */
[----:B------:R-:W-:Y:S01]  /*03c0*/  LOP3.LUT R4, R4, 0xfffffff8, RZ, 0xc0, !PT ;  /* 0xfffffff804047812 */ /* 0x000fe200078ec0ff */
[C---:B------:R-:W-:Y:S01]  /*03d0*/  IMAD.SHL.U32 R165, R5.reuse, 0x10, RZ ;  /* 0x0000001005a57824 */ /* 0x040fe200078e00ff */
[----:B------:R-:W-:Y:S01]  /*03e0*/  LOP3.LUT R6, R6, 0x1c0, RZ, 0xc0, !PT ;  /* 0x000001c006067812 */ /* 0x000fe200078ec0ff */
[----:B------:R-:W-:Y:S01]  /*03f0*/  IMAD.SHL.U32 R5, R5, 0x8, RZ ;  /* 0x0000000805057824 */ /* 0x000fe200078e00ff */
[----:B------:R-:W-:Y:S01]  /*0400*/  LEA.HI R175, R175, R7, RZ, 0x2 ;  /* 0x00000007afaf7211 */ /* 0x000fe200078f10ff */
[----:B------:R-:W-:Y:S01]  /*0410*/  IMAD.IADD R4, R10, 0x1, -R4 ;  /* 0x000000010a047824 */ /* 0x000fe200078e0a04 */
[----:B------:R-:W-:Y:S02]  /*0420*/  LOP3.LUT R163, R8, 0x30, R163, 0xf8, !PT ;  /* 0x0000003008a37812 */ /* 0x000fe400078ef8a3 */
[----:B------:R-:W-:-:S02]  /*0430*/  SHF.R.S32.HI R7, RZ, 0x1f, R12 ;  /* 0x0000001fff077819 */ /* 0x000fc4000001140c */
[----:B------:R-:W-:Y:S02]  /*0440*/  LOP3.LUT R169, R169, 0xfffffffe, RZ, 0xc0, !PT ;  /* 0xfffffffea9a97812 */ /* 0x000fe400078ec0ff */
[----:B------:R-:W-:Y:S02]  /*0450*/  SHF.R.U32.HI R176, RZ, 0x3, R6 ;  /* 0x00000003ffb07819 */ /* 0x000fe40000011606 */
[----:B------:R-:W-:Y:S01]  /*0460*/  SHF.R.S32.HI R170, RZ, 0x6, R170 ;  /* 0x00000006ffaa7819 */ /* 0x000fe200000114aa */
[----:B------:R-:W-:Y:S01]  /*0470*/  IMAD.IADD R169, R11, 0x1, -R169 ;  /* 0x000000010ba97824 */ /* 0x000fe200078e0aa9 */
[----:B------:R-:W-:Y:S02]  /*0480*/  LOP3.LUT R158, R8, 0x8, R13, 0xf8, !PT ;  /* 0x00000008089e7812 */ /* 0x000fe400078ef80d */
[----:B------:R-:W-:Y:S01]  /*0490*/  LOP3.LUT R6, R6, 0x38, R172, 0xf8, !PT ;  /* 0x0000003806067812 */ /* 0x000fe200078ef8ac */
[----:B------:R-:W-:Y:S01]  /*04a0*/  IMAD R11, R170, 0x800, R9 ;  /* 0x00000800aa0b7824 */ /* 0x000fe200078e0209 */
[----:B------:R-:W-:-:S02]  /*04b0*/  SHF.R.U32.HI R8, RZ, 0x3, R8 ;  /* 0x00000003ff087819 */ /* 0x000fc40000011608 */
[----:B------:R-:W-:Y:S02]  /*04c0*/  LOP3.LUT R163, R163, 0x8, R13, 0xf8, !PT ;  /* 0x00000008a3a37812 */ /* 0x000fe400078ef80d */
[----:B------:R-:W-:Y:S02]  /*04d0*/  LEA.HI R7, R7, R12, RZ, 0x3 ;  /* 0x0000000c07077211 */ /* 0x000fe400078f18ff */
[----:B------:R-:W-:Y:S02]  /*04e0*/  SHF.R.S32.HI R0, RZ, 0x7, R0 ;  /* 0x00000007ff007819 */ /* 0x000fe40000011400 */
[----:B------:R-:W-:Y:S02]  /*04f0*/  LOP3.LUT R176, R6, R176, RZ, 0x3c, !PT ;  /* 0x000000b006b07212 */ /* 0x000fe400078e3cff */
[----:B------:R-:W-:Y:S01]  /*0500*/  LOP3.LUT R163, R9, R163, R8, 0xf6, !PT ;  /* 0x000000a309a37212 */ /* 0x000fe200078ef608 */
[----:B------:R-:W-:Y:S01]  /*0510*/  IMAD.SHL.U32 R9, R4, 0x40, RZ ;  /* 0x0000004004097824 */ /* 0x000fe200078e00ff */
[----:B------:R-:W-:Y:S01]  /*0520*/  LOP3.LUT R6, R7, 0xfffffff8, RZ, 0xc0, !PT ;  /* 0xfffffff807067812 */ /* 0x000fe200078ec0ff */
[----:B------:R-:W-:Y:S01]  /*0530*/  IMAD.SHL.U32 R180, R0, 0x8, RZ ;  /* 0x0000000800b47824 */ /* 0x000fe200078e00ff */
[----:B------:R-:W-:Y:S01]  /*0540*/  LOP3.LUT R10, R4, 0x1, RZ, 0xc0, !PT ;  /* 0x00000001040a7812 */ /* 0x000fe200078ec0ff */
[--C-:B------:R-:W-:Y:S01]  /*0550*/  IMAD R0, R0, 0x1000, R3.reuse ;  /* 0x0000100000007824 */ /* 0x100fe200078e0203 */
[----:B------:R-:W-:Y:S01]  /*0560*/  LOP3.LUT R158, R158, R8, RZ, 0x3c, !PT ;  /* 0x000000089e9e7212 */ /* 0x000fe200078e3cff */
[----:B------:R-:W-:Y:S01]  /*0570*/  IMAD.IADD R6, R12, 0x1, -R6 ;  /* 0x000000010c067824 */ /* 0x000fe200078e0a06 */
[----:B------:R-:W-:Y:S01]  /*0580*/  ISETP.NE.U32.AND P0, PT, R10, 0x1, PT ;  /* 0x000000010a00780c */ /* 0x000fe20003f05070 */
[----:B------:R-:W-:Y:S01]  /*0590*/  IMAD.SHL.U32 R8, R170, 0x20, RZ ;  /* 0x00000020aa087824 */ /* 0x000fe200078e00ff */
[----:B------:R-:W-:Y:S01]  /*05a0*/  LOP3.LUT R9, R9, 0x1c0, RZ, 0xc0, !PT ;  /* 0x000001c009097812 */ /* 0x000fe200078ec0ff */
[----:B------:R-:W-:Y:S01]  /*05b0*/  IMAD.SHL.U32 R6, R6, 0x40, RZ ;  /* 0x0000004006067824 */ /* 0x000fe200078e00ff */
[----:B------:R-:W-:Y:S01]  /*05c0*/  R2P PR, R4, 0x6 ;  /* 0x0000000604007804 */ /* 0x000fe20000000000 */
[----:B------:R-:W-:Y:S01]  /*05d0*/  IMAD R3, R2, 0x400, R3 ;  /* 0x0000040002037824 */ /* 0x000fe200078e0203 */
[----:B------:R-:W-:Y:S01]  /*05e0*/  LOP3.LUT R180, R180, 0x8, RZ, 0xc0, !PT ;  /* 0x00000008b4b47812 */ /* 0x000fe200078ec0ff */
[----:B------:R-:W-:Y:S01]  /*05f0*/  IMAD R0, R169, 0x400, R0 ;  /* 0x00000400a9007824 */ /* 0x000fe200078e0200 */
[----:B------:R-:W-:Y:S01]  /*0600*/  SHF.R.U32.HI R4, RZ, 0x3, R9 ;  /* 0x00000003ff047819 */ /* 0x000fe20000011609 */
[----:B------:R-:W-:Y:S01]  /*0610*/  IMAD.SHL.U32 R7, R7, 0x40, RZ ;  /* 0x0000004007077824 */ /* 0x000fe200078e00ff */
[----:B------:R-:W-:Y:S01]  /*0620*/  LOP3.LUT R8, R9, 0x20, R8, 0xf8, !PT ;  /* 0x0000002009087812 */ /* 0x000fe200078ef808 */
[----:B------:R-:W-:Y:S01]  /*0630*/  IMAD.IADD R158, R11, 0x1, R158 ;  /* 0x000000010b9e7824 */ /* 0x000fe200078e029e */
[----:B------:R-:W-:Y:S01]  /*0640*/  LOP3.LUT R165, R180, 0x10, R165, 0xf8, !PT ;  /* 0x00000010b4a57812 */ /* 0x000fe200078ef8a5 */
[----:B------:R-:W-:Y:S01]  /*0650*/  IMAD R176, R170, 0x200, R176 ;  /* 0x00000200aab07824 */ /* 0x000fe200078e02b0 */
[----:B------:R-:W-:-:S02]  /*0660*/  LOP3.LUT R180, R4, R9, R180, 0x1e, !PT ;  /* 0x0000000904b47212 */ /* 0x000fc400078e1eb4 */
[----:B------:R-:W-:Y:S02]  /*0670*/  LOP3.LUT R8, R8, R4, RZ, 0x3c, !PT ;  /* 0x0000000408087212 */ /* 0x000fe400078e3cff */
[----:B------:R-:W-:Y:S01]  /*0680*/  LOP3.LUT R6, R6, 0x1c0, RZ, 0xc0, !PT ;  /* 0x000001c006067812 */ /* 0x000fe200078ec0ff */
[----:B------:R-:W-:Y:S01]  /*0690*/  IMAD.IADD R180, R3, 0x1, R180 ;  /* 0x0000000103b47824 */ /* 0x000fe200078e02b4 */
[----:B------:R-:W-:Y:S01]  /*06a0*/  SEL R3, R187, 0xffffffe0, !P4 ;  /* 0xffffffe0bb037807 */ /* 0x000fe20006000000 */
[----:B------:R-:W-:Y:S01]  /*06b0*/  IMAD.IADD R181, R8, 0x1, R0 ;  /* 0x0000000108b57824 */ /* 0x000fe200078e0200 */
[----:B------:R-:W-:Y:S02]  /*06c0*/  SHF.R.U32.HI R4, RZ, 0x3, R6 ;  /* 0x00000003ff047819 */ /* 0x000fe40000011606 */
[----:B------:R-:W-:Y:S02]  /*06d0*/  LOP3.LUT R5, R6, 0x8, R5, 0xf8, !PT ;  /* 0x0000000806057812 */ /* 0x000fe400078ef805 */
[----:B------:R-:W-:-:S02]  /*06e0*/  LOP3.LUT R0, R7, 0xfffffe00, RZ, 0xc0, !PT ;  /* 0xfffffe0007007812 */ /* 0x000fc400078ec0ff */
[----:B------:R-:W-:Y:S02]  /*06f0*/  LOP3.LUT R165, R4, R165, R6, 0x1e, !PT ;  /* 0x000000a504a57212 */ /* 0x000fe400078e1e06 */
[----:B------:R-:W-:Y:S01]  /*0700*/  LEA R180, R180, UR4, 0x1 ;  /* 0x00000004b4b47c11 */ /* 0x000fe2000f8e08ff */
[--C-:B------:R-:W-:Y:S01]  /*0710*/  IMAD R164, R2, 0x400, R0.reuse ;  /* 0x0000040002a47824 */ /* 0x100fe200078e0200 */
[----:B------:R-:W-:Y:S01]  /*0720*/  SEL R156, R156, 0xffffffc0, !P3 ;  /* 0xffffffc09c9c7807 */ /* 0x000fe20005800000 */
[----:B------:R-:W-:Y:S01]  /*0730*/  IMAD R166, R169, 0x400, R0 ;  /* 0x00000400a9a67824 */ /* 0x000fe200078e0200 */
[----:B------:R-:W-:Y:S01]  /*0740*/  LEA R158, R158, UR6, 0x1 ;  /* 0x000000069e9e7c11 */ /* 0x000fe2000f8e08ff */
[C---:B------:R-:W-:Y:S01]  /*0750*/  VIADD R182, R180.reuse, 0x40 ;  /* 0x00000040b4b67836 */ /* 0x040fe20000000000 */
[----:B------:R-:W-:Y:S01]  /*0760*/  SEL R187, R187, 0xffffffe0, !P1 ;  /* 0xffffffe0bbbb7807 */ /* 0x000fe20004800000 */
[----:B------:R-:W-:Y:S01]  /*0770*/  @P2 VIADD R182, R180, 0xffffffc0 ;  /* 0xffffffc0b4b62836 */ /* 0x000fe20000000000 */
[----:B------:R-:W-:Y:S01]  /*0780*/  LEA R181, R181, UR6, 0x1 ;  /* 0x00000006b5b57c11 */ /* 0x000fe2000f8e08ff */
[--C-:B------:R-:W-:Y:S01]  /*0790*/  IMAD.IADD R156, R156, 0x1, R158.reuse ;  /* 0x000000019c9c7824 */ /* 0x100fe200078e029e */
[----:B------:R-:W-:Y:S01]  /*07a0*/  LOP3.LUT R5, R5, R4, RZ, 0x3c, !PT ;  /* 0x0000000405057212 */ /* 0x000fe200078e3cff */
[----:B------:R-:W-:Y:S01]  /*07b0*/  IMAD.IADD R157, R3, 0x1, R158 ;  /* 0x00000001039d7824 */ /* 0x000fe200078e029e */
[----:B------:R-:W-:Y:S01]  /*07c0*/  LOP3.LUT R165, R165, R0, RZ, 0xfc, !PT ;  /* 0x00000000a5a57212 */ /* 0x000fe200078efcff */
[----:B------:R-:W-:Y:S01]  /*07d0*/  IMAD.IADD R185, R181, 0x1, R187 ;  /* 0x00000001b5b97824 */ /* 0x000fe200078e02bb */
[----:B------:R-:W-:Y:S01]  /*07e0*/  SEL R188, R188, 0x10, !P0 ;  /* 0x00000010bcbc7807 */ /* 0x000fe20004000000 */
[----:B------:R-:W-:Y:S01]  /*07f0*/  IMAD.IADD R164, R5, 0x1, R164 ;  /* 0x0000000105a47824 */ /* 0x000fe200078e02a4 */
[----:B------:R-:W-:Y:S01]  /*0800*/  SHF.R.S32.HI R175, RZ, 0x2, R175 ;  /* 0x00000002ffaf7819 */ /* 0x000fe200000114af */
[----:B------:R-:W-:Y:S01]  /*0810*/  IMAD.SHL.U32 R162, R165, 0x2, RZ ;  /* 0x00000002a5a27824 */ /* 0x000fe200078e00ff */
[----:B------:R-:W-:Y:S01]  /*0820*/  LEA R163, R163, UR6, 0x1 ;  /* 0x00000006a3a37c11 */ /* 0x000fe2000f8e08ff */
[----:B------:R-:W-:Y:S01]  /*0830*/  VIADD R183, R180, 0x420 ;  /* 0x00000420b4b77836 */ /* 0x000fe20000000000 */
[----:B------:R-:W-:Y:S01]  /*0840*/  LEA R164, R164, UR5, 0x1 ;  /* 0x00000005a4a47c11 */ /* 0x000fe2000f8e08ff */
[----:B------:R-:W-:-:S02]  /*0850*/  IMAD.IADD R186, R181, 0x1, R188 ;  /* 0x00000001b5ba7824 */ /* 0x000fc400078e02bc */
[----:B------:R-:W-:Y:S02]  /*0860*/  IMAD.IADD R184, R187, 0x1, R180 ;  /* 0x00000001bbb87824 */ /* 0x000fe400078e02b4 */
[----:B------:R-:W-:Y:S02]  /*0870*/  IMAD.IADD R166, R166, 0x1, R5 ;  /* 0x00000001a6a67824 */ /* 0x000fe400078e0205 */
[----:B------:R-:W-:Y:S02]  /*0880*/  IMAD R175, R169, 0x10, R175 ;  /* 0x00000010a9af7824 */ /* 0x000fe400078e02af */
[----:B------:R-:W-:Y:S02]  /*0890*/  IMAD.IADD R3, R3, 0x1, R156 ;  /* 0x0000000103037824 */ /* 0x000fe400078e029c */
[----:B------:R-:W-:Y:S02]  /*08a0*/  @P1 VIADD R183, R180, 0x3e0 ;  /* 0x000003e0b4b71836 */ /* 0x000fe40000000000 */
[----:B------:R-:W-:-:S02]  /*08b0*/  IMAD.IADD R188, R188, 0x1, R185 ;  /* 0x00000001bcbc7824 */ /* 0x000fc400078e02b9 */
[----:B------:R-:W-:Y:S02]  /*08c0*/  IMAD.IADD R187, R187, 0x1, R182 ;  /* 0x00000001bbbb7824 */ /* 0x000fe400078e02b6 */
[----:B------:R-:W-:Y:S01]  /*08d0*/  VIADD R162, R162, UR4 ;  /* 0x00000004a2a27c36 */ /* 0x000fe20008000000 */
[----:B---34-:R-:W-:-:S06]  /*08e0*/  ULDC.64 UR4, c[0x0][0x300] ;  /* 0x0000c00000047ab9 */ /* 0x018fcc0000000a00 */
.L_x_1279:
[----:B-12---:R-:W1:Y:S01]  /*08f0*/  LDC.64 R6, c[0x0][0x2f0] ;  /* 0x0000bc00ff067b82 */ /* 0x006e620000000a00 */
        /* <DEDUP_REMOVED lines=15> */
[C---:B------:R-:W-:Y:S01]  /*09f0*/  @P4 IADD3 R10, P2, R8.reuse, UR4, RZ ;  /* 0x00000004080a4c10 */ /* 0x040fe2000ff5e0ff */
[----:B------:R-:W-:Y:S01]  /*0a00*/  IMAD.MOV.U32 R210, RZ, RZ, RZ ;  /* 0x000000ffffd27224 */ /* 0x000fe200078e00ff */
[----:B------:R-:W3:Y:S01]  /*0a10*/  LDC.U8 R9, c[0x0][0x3c2] ;  /* 0x0000f080ff097b82 */ /* 0x000ee20000000000 */
[----:B------:R-:W-:Y:S02]  /*0a20*/  @P3 IADD3 R4, P1, R8, R4, RZ ;  /* 0x0000000408043210 */ /* 0x000fe40007f3e0ff */
[----:B------:R-:W-:-:S03]  /*0a30*/  @P4 IADD3.X R11, R0, UR5, RZ, P2, !PT ;  /* 0x00000005000b4c10 */ /* 0x000fc600097fe4ff */
[----:B------:R-:W-:Y:S02]  /*0a40*/  @P3 IMAD.X R5, R0, 0x1, R5, P1 ;  /* 0x0000000100053824 */ /* 0x000fe400008e0605 */
[----:B----4-:R-:W4:Y:S04]  /*0a50*/  @P4 LDG.E R210, desc[UR38][R10.64] ;  /* 0x000000260ad24981 */ /* 0x010f28000c1e1900 */
[----:B------:R3:W4:Y:S01]  /*0a60*/  @P3 LDG.E R209, desc[UR38][R4.64] ;  /* 0x0000002604d13981 */ /* 0x000722000c1e1900 */
[----:B-1----:R-:W1:Y:S01]  /*0a70*/  LDC.64 R6, c[0x0][0x2f8] ;  /* 0x0000be00ff067b82 */ /* 0x002e620000000a00 */
[----:B---3--:R-:W-:-:S07]  /*0a80*/  ISETP.NE.AND P4, PT, R9, RZ, PT ;  /* 0x000000ff0900720c */ /* 0x008fce0003f85270 */
[----:B------:R-:W3:Y:S01]  /*0a90*/  @!P3 LDC.64 R4, c[0x0][0x318] ;  /* 0x0000c600ff04bb82 */ /* 0x000ee20000000a00 */
[----:B-1----:R-:W-:Y:S02]  /*0aa0*/  ISETP.EQ.U32.AND P2, PT, R6, RZ, PT ;  /* 0x000000ff0600720c */ /* 0x002fe40003f42070 */
[----:B------:R-:W-:Y:S02]  /*0ab0*/  IADD3 R8, P1, R8, R6, RZ ;  /* 0x0000000608087210 */ /* 0x000fe40007f3e0ff */
[----:B------:R-:W-:Y:S01]  /*0ac0*/  ISETP.EQ.OR.EX P2, PT, R7, RZ, !P4, P2 ;  /* 0x000000ff0700720c */ /* 0x000fe20006742720 */
[----:B------:R-:W-:Y:S02]  /*0ad0*/  IMAD.MOV.U32 R211, RZ, RZ, -0x1 ;  /* 0xffffffffffd37424 */ /* 0x000fe400078e00ff */
[----:B------:R-:W-:Y:S02]  /*0ae0*/  IMAD.X R9, R0, 0x1, R7, P1 ;  /* 0x0000000100097824 */ /* 0x000fe400008e0607 */
[----:B------:R-:W1:Y:S01]  /*0af0*/  @!P3 LDC R0, c[0x0][0x2cc] ;  /* 0x0000b300ff00bb82 */ /* 0x000e620000000800 */
[----:B---3--:R-:W-:-:S07]  /*0b00*/  @!P3 ISETP.NE.U32.AND P1, PT, R4, RZ, PT ;  /* 0x000000ff0400b20c */ /* 0x008fce0003f25070 */
[----:B-----5:R3:W5:Y:S01]  /*0b10*/  @!P2 LDG.E R211, desc[UR38][R8.64] ;  /* 0x0000002608d3a981 */ /* 0x020762000c1e1900 */
[----:B------:R-:W-:Y:S02]  /*0b20*/  @!P3 ISETP.NE.AND.EX P1, PT, R5, RZ, PT, P1 ;  /* 0x000000ff0500b20c */ /* 0x000fe40003f25310 */
[----:B------:R-:W2:Y:S01]  /*0b30*/  LDC R5, c[0x0][0x2c8] ;  /* 0x0000b200ff057b82 */ /* 0x000ea20000000800 */
[----:B------:R-:W-:-:S04]  /*0b40*/  ISETP.NE.U32.AND P2, PT, R6, RZ, PT ;  /* 0x000000ff0600720c */ /* 0x000fc80003f45070 */
[----:B------:R-:W-:Y:S02]  /*0b50*/  ISETP.NE.AND.EX P2, PT, R7, RZ, PT, P2 ;  /* 0x000000ff0700720c */ /* 0x000fe40003f45320 */
[----:B-1----:R-:W-:Y:S01]  /*0b60*/  @!P3 SEL R4, R0, RZ, P1 ;  /* 0x000000ff0004b207 */ /* 0x002fe20000800000 */
[----:B--2---:R-:W-:-:S06]  /*0b70*/  @P0 IMAD.IADD R190, R190, 0x1, -R20 ;  /* 0x00000001bebe0824 */ /* 0x004fcc00078e0a14 */
[----:B------:R-:W1:Y:S01]  /*0b80*/  @!P0 LDC R190, c[0x0][0x2c4] ;  /* 0x0000b100ffbe8b82 */ /* 0x000e620000000800 */
[----:B----4-:R-:W-:-:S03]  /*0b90*/  @P3 IMAD.IADD R209, R209, 0x1, -R210 ;  /* 0x00000001d1d13824 */ /* 0x010fc600078e0ad2 */
[----:B---3--:R-:W-:Y:S05]  /*0ba0*/  @!P2 BRA `(.L_x_1211) ;  /* 0x00000000000ca947 */ /* 0x008fea0003800000 */
[----:B------:R-:W2:Y:S02]  /*0bb0*/  @P4 LDG.E R5, desc[UR38][R8.64+0x4] ;  /* 0x0000042608054981 */ /* 0x000ea4000c1e1900 */
[----:B--2--5:R-:W-:-:S06]  /*0bc0*/  @P4 IADD3 R5, R5, -R211, RZ ;  /* 0x800000d305054210 */ /* 0x024fcc0007ffe0ff */
[----:B------:R2:W5:Y:S02]  /*0bd0*/  @!P4 LDG.E R5, desc[UR38][R8.64] ;  /* 0x000000260805c981 */ /* 0x000564000c1e1900 */
.L_x_1211:
[----:B------:R-:W-:Y:S01]  /*0be0*/  IMAD.SHL.U32 R0, R177, 0x80, RZ ;  /* 0x00000080b1007824 */ /* 0x000fe200078e00ff */
[----:B-----5:R-:W-:-:S04]  /*0bf0*/  @!P3 IADD3 R209, R4, R5, -R210 ;  /* 0x0000000504d1b210 */ /* 0x020fc80007ffe8d2 */
[----:B------:R-:W-:-:S13]  /*0c00*/  ISETP.GT.AND P1, PT, R209, R0, PT ;  /* 0x00000000d100720c */ /* 0x000fda0003f24270 */
[----:B------:R-:W-:Y:S05]  /*0c10*/  @!P1 BRA `(.L_x_1212) ;  /* 0x00000088003c9947 */ /* 0x000fea0003800000 */
[----:B--2---:R-:W2:Y:S01]  /*0c20*/  LDC R8, c[0x0][0x278] ;  /* 0x00009e00ff087b82 */ /* 0x004ea20000000800 */
[----:B------:R-:W-:Y:S01]  /*0c30*/  ISETP.NE.AND P1, PT, R211, -0x1, PT ;  /* 0xffffffffd300780c */ /* 0x000fe20003f25270 */
[C---:B------:R-:W-:Y:S01]  /*0c40*/  IMAD.SHL.U32 R38, R174.reuse, 0x80, RZ ;  /* 0x00000080ae267824 */ /* 0x040fe200078e00ff */
[----:B------:R-:W-:Y:S01]  /*0c50*/  SHF.L.U64.HI R12, R174, 0x7, R2 ;  /* 0x00000007ae0c7819 */ /* 0x000fe20000010202 */
[----:B------:R-:W-:Y:S01]  /*0c60*/  ULDC UR18, c[0x0][0x2dc] ;  /* 0x0000b70000127ab9 */ /* 0x000fe20000000800 */
[----:B------:R-:W-:Y:S01]  /*0c70*/  ISETP.NE.AND P2, PT, R20, -0x1, PT ;  /* 0xffffffff1400780c */ /* 0x000fe20003f45270 */
[----:B------:R-:W-:Y:S01]  /*0c80*/  ULDC UR14, c[0x0][0x270] ;  /* 0x00009c00000e7ab9 */ /* 0x000fe20000000800 */
[----:B------:R-:W-:Y:S01]  /*0c90*/  SEL R38, R38, RZ, P0 ;  /* 0x000000ff26267207 */ /* 0x000fe20000000000 */
[----:B------:R-:W3:Y:S01]  /*0ca0*/  LDC.64 R4, c[0x0][0x228] ;  /* 0x00008a00ff047b82 */ /* 0x000ee20000000a00 */
[----:B------:R-:W-:Y:S01]  /*0cb0*/  SEL R12, R12, RZ, P0 ;  /* 0x000000ff0c0c7207 */ /* 0x000fe20000000000 */
[----:B------:R-:W-:Y:S01]  /*0cc0*/  UIMAD.WIDE UR8, UR18, UR14, URZ ;  /* 0x0000000e120872a5 */ /* 0x000fe2000f8e023f */
[----:B------:R-:W4:Y:S01]  /*0cd0*/  S2R R27, SR_CTAID.X ;  /* 0x00000000001b7919 */ /* 0x000f220000002500 */
[----:B------:R-:W-:-:S04]  /*0ce0*/  SHF.R.S32.HI R179, RZ, 0x1f, R178 ;  /* 0x0000001fffb37819 */ /* 0x000fc800000114b2 */
[----:B------:R-:W5:Y:S01]  /*0cf0*/  LDC R26, c[0x0][0x2d4] ;  /* 0x0000b500ff1a7b82 */ /* 0x000f620000000800 */
[----:B------:R-:W-:Y:S01]  /*0d00*/  IMAD.WIDE.U32 R36, R20, UR8, RZ ;  /* 0x0000000814247c25 */ /* 0x000fe2000f8e00ff */
[----:B--2---:R-:W-:-:S06]  /*0d10*/  IABS R9, R8 ;  /* 0x0000000800097213 */ /* 0x004fcc0000000000 */
[----:B------:R-:W2:Y:S01]  /*0d20*/  LDC R28, c[0x0][0x2c4] ;  /* 0x0000b100ff1c7b82 */ /* 0x000ea20000000800 */
[----:B------:R-:W1:Y:S01]  /*0d30*/  I2F.RP R10, R9 ;  /* 0x00000009000a7306 */ /* 0x000e620000209400 */
[----:B---3--:R-:W-:-:S06]  /*0d40*/  IMAD R23, R2, R4, RZ ;  /* 0x0000000402177224 */ /* 0x008fcc00078e02ff */
[----:B------:R-:W3:Y:S01]  /*0d50*/  LDC.U8 R33, c[0x0][0x480] ;  /* 0x00012000ff217b82 */ /* 0x000ee20000000000 */
[----:B------:R-:W-:-:S04]  /*0d60*/  IMAD.WIDE.U32 R24, R174, R4, RZ ;  /* 0x00000004ae187225 */ /* 0x000fc800078e00ff */
[C---:B------:R-:W-:Y:S01]  /*0d70*/  IMAD R23, R174.reuse, R5, R23 ;  /* 0x00000005ae177224 */ /* 0x040fe200078e0217 */
[----:B-----5:R-:W-:Y:S02]  /*0d80*/  SHF.R.S32.HI R32, RZ, 0x1f, R26 ;  /* 0x0000001fff207819 */ /* 0x020fe4000001141a */
[----:B------:R-:W5:Y:S01]  /*0d90*/  LDC.U8 R5, c[0x0][0x3d8] ;  /* 0x0000f600ff057b82 */ /* 0x000f620000000000 */
[----:B------:R-:W-:Y:S01]  /*0da0*/  IMAD.WIDE.U32 R40, R174, R26, RZ ;  /* 0x0000001aae287225 */ /* 0x000fe200078e00ff */
[----:B-1----:R-:W1:Y:S01]  /*0db0*/  MUFU.RCP R10, R10 ;  /* 0x0000000a000a7308 */ /* 0x002e620000001000 */
[----:B------:R-:W-:Y:S02]  /*0dc0*/  IADD3 R23, R25, R23, RZ ;  /* 0x0000001719177210 */ /* 0x000fe40007ffe0ff */
[----:B------:R-:W-:Y:S02]  /*0dd0*/  IMAD R32, R32, R174, RZ ;  /* 0x000000ae20207224 */ /* 0x000fe400078e02ff */
[----:B------:R-:W-:-:S02]  /*0de0*/  IMAD R25, R40, UR9, RZ ;  /* 0x0000000928197c24 */ /* 0x000fc4000f8e02ff */
[----:B------:R-:W-:-:S04]  /*0df0*/  IMAD R32, R2, R26, R32 ;  /* 0x0000001a02207224 */ /* 0x000fc800078e0220 */
[----:B------:R-:W-:Y:S02]  /*0e00*/  IMAD.IADD R32, R41, 0x1, R32 ;  /* 0x0000000129207824 */ /* 0x000fe400078e0220 */
[----:B------:R-:W-:Y:S01]  /*0e10*/  IMAD.WIDE.U32 R40, R40, UR8, RZ ;  /* 0x0000000828287c25 */ /* 0x000fe2000f8e00ff */
[----:B-1----:R-:W-:-:S03]  /*0e20*/  IADD3 R10, R10, 0xffffffe, RZ ;  /* 0x0ffffffe0a0a7810 */ /* 0x002fc60007ffe0ff */
[----:B------:R-:W-:Y:S01]  /*0e30*/  IMAD R25, R32, UR8, R25 ;  /* 0x0000000820197c24 */ /* 0x000fe2000f8e0219 */
[----:B------:R-:W1:Y:S01]  /*0e40*/  F2I.FTZ.U32.TRUNC.NTZ R11, R10 ;  /* 0x0000000a000b7305 */ /* 0x000e62000021f000 */
[----:B-----5:R-:W-:-:S03]  /*0e50*/  ISETP.NE.AND P3, PT, R5, RZ, PT ;  /* 0x000000ff0500720c */ /* 0x020fc60003f65270 */
[----:B------:R-:W-:-:S10]  /*0e60*/  IADD3 R25, R41, R25, RZ ;  /* 0x0000001929197210 */ /* 0x000fd40007ffe0ff */
[----:B------:R-:W5:Y:S01]  /*0e70*/  @P3 LDC R30, c[0x0][0x2e4] ;  /* 0x0000b900ff1e3b82 */ /* 0x000f620000000800 */
[----:B-1----:R-:W-:Y:S01]  /*0e80*/  IMAD.MOV R6, RZ, RZ, -R11 ;  /* 0x000000ffff067224 */ /* 0x002fe200078e0a0b */
[----:B------:R-:W-:-:S03]  /*0e90*/  MOV R10, RZ ;  /* 0x000000ff000a7202 */ /* 0x000fc60000000f00 */
[----:B------:R-:W-:Y:S01]  /*0ea0*/  IMAD R7, R6, R9, RZ ;  /* 0x0000000906077224 */ /* 0x000fe200078e02ff */
[----:B------:R-:W-:-:S03]  /*0eb0*/  IABS R6, R178 ;  /* 0x000000b200067213 */ /* 0x000fc60000000000 */
[----:B------:R-:W-:-:S04]  /*0ec0*/  IMAD.HI.U32 R7, R11, R7, R10 ;  /* 0x000000070b077227 */ /* 0x000fc800078e000a */
[----:B------:R-:W-:Y:S02]  /*0ed0*/  VIADD R10, R190, 0x3f ;  /* 0x0000003fbe0a7836 */ /* 0x000fe40000000000 */
[----:B------:R-:W-:-:S03]  /*0ee0*/  IMAD.HI.U32 R16, R7, R6, RZ ;  /* 0x0000000607107227 */ /* 0x000fc600078e00ff */
[----:B------:R-:W-:Y:S02]  /*0ef0*/  SHF.R.S32.HI R17, RZ, 0x1f, R10 ;  /* 0x0000001fff117819 */ /* 0x000fe4000001140a */
[----:B------:R-:W-:Y:S02]  /*0f00*/  IADD3 R13, -R16, RZ, RZ ;  /* 0x000000ff100d7210 */ /* 0x000fe40007ffe1ff */
[----:B------:R-:W-:Y:S02]  /*0f10*/  LEA.HI R17, R17, R10, RZ, 0x6 ;  /* 0x0000000a11117211 */ /* 0x000fe400078f30ff */
[----:B------:R-:W1:Y:S01]  /*0f20*/  @P1 LDC.64 R10, c[0x0][0x250] ;  /* 0x00009400ff0a1b82 */ /* 0x000e620000000a00 */
[----:B------:R-:W-:Y:S01]  /*0f30*/  IMAD R13, R9, R13, R6 ;  /* 0x0000000d090d7224 */ /* 0x000fe200078e0206 */
[----:B------:R-:W-:-:S04]  /*0f40*/  LOP3.LUT R22, R17, 0xffffffc0, RZ, 0xc0, !PT ;  /* 0xffffffc011167812 */ /* 0x000fc800078ec0ff */
[----:B------:R-:W-:Y:S02]  /*0f50*/  ISETP.GT.U32.AND P4, PT, R9, R13, PT ;  /* 0x0000000d0900720c */ /* 0x000fe40003f84070 */
[----:B------:R-:W4:Y:S01]  /*0f60*/  LDC.64 R6, c[0x0][0x240] ;  /* 0x00009000ff067b82 */ /* 0x000f220000000a00 */
[----:B------:R-:W-:-:S04]  /*0f70*/  IADD3 R22, R22, -0x40, RZ ;  /* 0xffffffc016167810 */ /* 0x000fc80007ffe0ff */
[----:B------:R-:W-:Y:S02]  /*0f80*/  IADD3 R38, P0, R22, R38, RZ ;  /* 0x0000002616267210 */ /* 0x000fe40007f1e0ff */
[----:B------:R-:W-:-:S03]  /*0f90*/  SHF.R.S32.HI R21, RZ, 0x1f, R22 ;  /* 0x0000001fff157819 */ /* 0x000fc60000011416 */
[----:B------:R-:W-:Y:S01]  /*0fa0*/  IMAD R31, R38, UR9, RZ ;  /* 0x00000009261f7c24 */ /* 0x000fe2000f8e02ff */
[-C--:B------:R-:W-:Y:S01]  /*0fb0*/  @!P4 IADD3 R13, R13, -R9.reuse, RZ ;  /* 0x800000090d0dc210 */ /* 0x080fe20007ffe0ff */
[----:B------:R-:W-:Y:S02]  /*0fc0*/  IMAD.X R12, R21, 0x1, R12, P0 ;  /* 0x00000001150c7824 */ /* 0x000fe400000e060c */
[----:B------:R-:W-:Y:S01]  /*0fd0*/  @!P4 VIADD R16, R16, 0x1 ;  /* 0x000000011010c836 */ /* 0x000fe20000000000 */
[----:B------:R-:W-:Y:S01]  /*0fe0*/  ISETP.GE.U32.AND P5, PT, R13, R9, PT ;  /* 0x000000090d00720c */ /* 0x000fe20003fa6070 */
[----:B------:R-:W-:Y:S01]  /*0ff0*/  IMAD R31, R12, UR8, R31 ;  /* 0x000000080c1f7c24 */ /* 0x000fe2000f8e021f */
[----:B------:R-:W-:Y:S01]  /*1000*/  LOP3.LUT R9, R178, R8, RZ, 0x3c, !PT ;  /* 0x00000008b2097212 */ /* 0x000fe200078e3cff */
[----:B------:R-:W2:Y:S01]  /*1010*/  @!P2 LDC.64 R12, c[0x0][0x418] ;  /* 0x00010600ff0cab82 */ /* 0x000ea20000000a00 */
[----:B------:R-:W-:Y:S01]  /*1020*/  ISETP.NE.AND P4, PT, R8, RZ, PT ;  /* 0x000000ff0800720c */ /* 0x000fe20003f85270 */
[----:B------:R-:W-:Y:S01]  /*1030*/  IMAD.WIDE.U32 R38, R38, UR8, RZ ;  /* 0x0000000826267c25 */ /* 0x000fe2000f8e00ff */
[----:B------:R-:W-:-:S03]  /*1040*/  ISETP.GE.AND P0, PT, R9, RZ, PT ;  /* 0x000000ff0900720c */ /* 0x000fc60003f06270 */
[----:B----4-:R-:W-:-:S04]  /*1050*/  IMAD.WIDE.U32 R14, R20, R6, RZ ;  /* 0x00000006140e7225 */ /* 0x010fc800078e00ff */
[----:B------:R-:W-:Y:S01]  /*1060*/  IMAD R4, R20, R7, RZ ;  /* 0x0000000714047224 */ /* 0x000fe200078e02ff */
[----:B------:R-:W-:Y:S02]  /*1070*/  SEL R24, R24, R14, !P2 ;  /* 0x0000000e18187207 */ /* 0x000fe40005000000 */
[----:B------:R-:W-:Y:S02]  /*1080*/  @P5 IADD3 R16, R16, 0x1, RZ ;  /* 0x0000000110105810 */ /* 0x000fe40007ffe0ff */
[----:B------:R-:W-:Y:S02]  /*1090*/  @P2 IADD3 R23, R15, R4, RZ ;  /* 0x000000040f172210 */ /* 0x000fe40007ffe0ff */
[----:B------:R-:W4:Y:S01]  /*10a0*/  @P2 LDC.64 R14, c[0x0][0x420] ;  /* 0x00010800ff0e2b82 */ /* 0x000f220000000a00 */
[----:B------:R-:W-:Y:S01]  /*10b0*/  @P1 IADD3 R4, R210, R211, RZ ;  /* 0x000000d3d2041210 */ /* 0x000fe20007ffe0ff */
[----:B------:R-:W-:Y:S01]  /*10c0*/  @!P0 IMAD.MOV R16, RZ, RZ, -R16 ;  /* 0x000000ffff108224 */ /* 0x000fe200078e0a10 */
[----:B------:R-:W-:-:S02]  /*10d0*/  @!P4 LOP3.LUT R16, RZ, R8, RZ, 0x33, !PT ;  /* 0x00000008ff10c212 */ /* 0x000fc400078e33ff */
[----:B---3--:R-:W-:Y:S01]  /*10e0*/  ISETP.NE.AND P0, PT, R33, RZ, PT ;  /* 0x000000ff2100720c */ /* 0x008fe20003f05270 */
[C---:B-1----:R-:W-:Y:S02]  /*10f0*/  @P1 IMAD R18, R4.reuse, R11, RZ ;  /* 0x0000000b04121224 */ /* 0x042fe400078e02ff */
[----:B------:R-:W-:Y:S01]  /*1100*/  @P1 IMAD.WIDE.U32 R4, R4, R10, RZ ;  /* 0x0000000a04041225 */ /* 0x000fe200078e00ff */
[----:B------:R-:W1:Y:S03]  /*1110*/  LDC.64 R8, c[0x0][0x488] ;  /* 0x00012200ff087b82 */ /* 0x000e660000000a00 */
[----:B--2---:R-:W-:Y:S01]  /*1120*/  @!P2 IMAD R29, R2, R12, RZ ;  /* 0x0000000c021da224 */ /* 0x004fe200078e02ff */
[----:B------:R-:W-:Y:S01]  /*1130*/  @P1 IADD3 R18, R5, R18, RZ ;  /* 0x0000001205121210 */ /* 0x000fe20007ffe0ff */
[----:B------:R-:W-:Y:S01]  /*1140*/  @!P2 IMAD.WIDE.U32 R42, R174, R12, RZ ;  /* 0x0000000cae2aa225 */ /* 0x000fe200078e00ff */
[----:B------:R-:W-:-:S02]  /*1150*/  @P1 MOV R19, R4 ;  /* 0x0000000400131202 */ /* 0x000fc40000000f00 */
[----:B------:R-:W2:Y:S01]  /*1160*/  @P1 LDC.64 R4, c[0x0][0x248] ;  /* 0x00009200ff041b82 */ /* 0x000ea20000000a00 */
[----:B------:R-:W-:Y:S01]  /*1170*/  @!P2 IMAD R13, R174, R13, R29 ;  /* 0x0000000dae0da224 */ /* 0x000fe200078e021d */
[----:B------:R-:W-:Y:S01]  /*1180*/  SEL R12, R40, R36, !P2 ;  /* 0x00000024280c7207 */ /* 0x000fe20005000000 */
[----:B------:R-:W-:Y:S02]  /*1190*/  IMAD R36, R178, UR18, RZ ;  /* 0x00000012b2247c24 */ /* 0x000fe4000f8e02ff */
[----:B----4-:R-:W-:-:S04]  /*11a0*/  @P2 IMAD.WIDE.U32 R34, R20, R14, RZ ;  /* 0x0000000e14222225 */ /* 0x010fc800078e00ff */
[----:B------:R-:W-:Y:S01]  /*11b0*/  @P2 IMAD R29, R20, R15, R35 ;  /* 0x0000000f141d2224 */ /* 0x000fe200078e0223 */
[----:B------:R-:W-:Y:S01]  /*11c0*/  @!P2 IADD3 R29, R43, R13, RZ ;  /* 0x0000000d2b1da210 */ /* 0x000fe20007ffe0ff */
[----:B------:R-:W-:Y:S02]  /*11d0*/  @P3 IMAD R15, R174, R28, RZ ;  /* 0x0000001cae0f3224 */ /* 0x000fe400078e02ff */
[----:B------:R-:W-:Y:S01]  /*11e0*/  @P2 IMAD.MOV.U32 R32, RZ, RZ, R34 ;  /* 0x000000ffff202224 */ /* 0x000fe200078e0022 */
[----:B------:R-:W-:Y:S01]  /*11f0*/  @!P2 MOV R32, R42 ;  /* 0x0000002a0020a202 */ /* 0x000fe20000000f00 */
[----:B-1----:R-:W-:Y:S01]  /*1200*/  IMAD.WIDE.U32 R34, R27, R8, RZ ;  /* 0x000000081b227225 */ /* 0x002fe200078e00ff */
[----:B------:R-:W-:-:S03]  /*1210*/  @P3 SEL R15, R15, R20, !P2 ;  /* 0x000000140f0f3207 */ /* 0x000fc60005000000 */
[----:B------:R-:W-:Y:S01]  /*1220*/  @P1 IMAD.IADD R8, R210, 0x1, R211 ;  /* 0x00000001d2081824 */ /* 0x000fe200078e02d3 */
[----:B------:R-:W-:Y:S01]  /*1230*/  SEL R34, R34, RZ, P0 ;  /* 0x000000ff22227207 */ /* 0x000fe20000000000 */
[----:B------:R-:W-:Y:S01]  /*1240*/  IMAD R9, R27, R9, R35 ;  /* 0x000000091b097224 */ /* 0x000fe200078e0223 */
[----:B------:R-:W-:Y:S01]  /*1250*/  SHF.R.S32.HI R35, RZ, 0x1f, R36 ;  /* 0x0000001fff237819 */ /* 0x000fe20000011424 */
[----:B------:R-:W-:Y:S02]  /*1260*/  IMAD R14, R20, UR9, RZ ;  /* 0x00000009140e7c24 */ /* 0x000fe4000f8e02ff */
[----:B------:R-:W-:Y:S01]  /*1270*/  @!P3 IMAD R13, R174, UR14, R178 ;  /* 0x0000000eae0dbc24 */ /* 0x000fe2000f8e02b2 */
[----:B------:R-:W-:Y:S01]  /*1280*/  SEL R33, R9, RZ, P0 ;  /* 0x000000ff09217207 */ /* 0x000fe20000000000 */
[C---:B--2---:R-:W-:Y:S01]  /*1290*/  @P1 IMAD R27, R8.reuse, R5, RZ ;  /* 0x00000005081b1224 */ /* 0x044fe200078e02ff */
[----:B------:R-:W-:Y:S01]  /*12a0*/  @P2 IADD3 R25, R37, R14, RZ ;  /* 0x0000000e25192210 */ /* 0x000fe20007ffe0ff */
[----:B------:R-:W-:-:S04]  /*12b0*/  @P1 IMAD.WIDE.U32 R40, R8, R4, RZ ;  /* 0x0000000408281225 */ /* 0x000fc800078e00ff */
[----:B-----5:R-:W-:Y:S01]  /*12c0*/  @P3 IMAD R30, R178, R30, R15 ;  /* 0x0000001eb21e3224 */ /* 0x020fe200078e020f */
[----:B------:R-:W-:Y:S01]  /*12d0*/  SHF.R.S32.HI R15, RZ, 0x1f, R0 ;  /* 0x0000001fff0f7819 */ /* 0x000fe20000011400 */
[----:B------:R-:W-:Y:S01]  /*12e0*/  @!P3 IMAD R30, R13, R28, RZ ;  /* 0x0000001c0d1eb224 */ /* 0x000fe200078e02ff */
        /* <DEDUP_REMOVED lines=15> */
.L_x_1213:
        /* <DEDUP_REMOVED lines=13> */
.L_x_1214:
        /* <DEDUP_REMOVED lines=10> */
.L_x_1215:
[----:B------:R-:W-:-:S04]  /*1550*/  IMAD R8, R174, UR14, R178 ;  /* 0x0000000eae087c24 */ /* 0x000fc8000f8e02b2 */
[----:B------:R-:W-:-:S07]  /*1560*/  IMAD R26, R8, R26, RZ ;  /* 0x0000001a081a7224 */ /* 0x000fce00078e02ff */
.L_x_1216:
[----:B------:R-:W1:Y:S01]  /*1570*/  S2R R13, SR_TID.X ;  /* 0x00000000000d7919 */ /* 0x000e620000002100 */
[----:B------:R-:W2:Y:S01]  /*1580*/  LDC.64 R8, c[0x0][0x420] ;  /* 0x00010800ff087b82 */ /* 0x000ea20000000a00 */
[----:B------:R-:W-:Y:S01]  /*1590*/  UIMAD UR18, UR18, UR14, URZ ;  /* 0x0000000e121272a4 */ /* 0x000fe2000f8e023f */
[----:B------:R-:W-:Y:S01]  /*15a0*/  IADD3 R40, P1, R172, R32, RZ ;  /* 0x00000020ac287210 */ /* 0x000fe20007f3e0ff */
[C---:B------:R-:W-:Y:S01]  /*15b0*/  IMAD.IADD R26, R22.reuse, 0x1, R26 ;  /* 0x00000001161a7824 */ /* 0x040fe200078e021a */
[----:B------:R-:W-:Y:S01]  /*15c0*/  SHF.R.S32.HI R173, RZ, 0x1f, R172 ;  /* 0x0000001fffad7819 */ /* 0x000fe200000114ac */
[----:B------:R-:W-:Y:S01]  /*15d0*/  USHF.L.U32 UR17, UR18, 0x6, URZ ;  /* 0x0000000612117899 */ /* 0x000fe2000800063f */
[----:B------:R-:W-:Y:S01]  /*15e0*/  SHF.R.S32.HI R20, RZ, 0x1f, R171 ;  /* 0x0000001fff147819 */ /* 0x000fe200000114ab */
[----:B------:R-:W-:Y:S01]  /*15f0*/  ULDC.64 UR12, c[0x0][0x210] ;  /* 0x00008400000c7ab9 */ /* 0x000fe20000000a00 */
[----:B------:R-:W-:Y:S01]  /*1600*/  IADD3 R30, R22, R30, RZ ;  /* 0x0000001e161e7210 */ /* 0x000fe20007ffe0ff */
[----:B------:R-:W-:Y:S01]  /*1610*/  USHF.R.S32.HI UR8, URZ, 0x1f, UR17 ;  /* 0x0000001f3f087899 */ /* 0x000fe20008011411 */
[----:B------:R-:W-:Y:S01]  /*1620*/  IMAD.X R41, R173, 0x1, R29, P1 ;  /* 0x00000001ad297824 */ /* 0x000fe200008e061d */
[----:B------:R-:W-:Y:S01]  /*1630*/  IADD3 R38, P4, P3, R38, UR17, R36 ;  /* 0x0000001126267c10 */ /* 0x000fe2000fb9e024 */
[----:B------:R-:W3:Y:S01]  /*1640*/  LDC.64 R218, c[0x0][0x2b0] ;  /* 0x0000ac00ffda7b82 */ /* 0x000ee20000000a00 */
[----:B------:R-:W-:Y:S01]  /*1650*/  ULDC.64 UR10, c[0x0][0x3e0] ;  /* 0x0000f800000a7ab9 */ /* 0x000fe20000000a00 */
[----:B------:R-:W-:Y:S01]  /*1660*/  BSSY B1, `(.L_x_1212) ;  /* 0x00007ea000017945 */ /* 0x000fe20003800000 */
[----:B------:R-:W-:Y:S01]  /*1670*/  IADD3.X R31, R31, UR8, R35, P4, P3 ;  /* 0x000000081f1f7c10 */ /* 0x000fe2000a7e6423 */
[----:B------:R-:W-:Y:S01]  /*1680*/  ULDC.64 UR8, c[0x0][0x428] ;  /* 0x00010a0000087ab9 */ /* 0x000fe20000000a00 */
[----:B------:R-:W-:-:S02]  /*1690*/  IADD3 R34, P2, P1, R34, R38, R12 ;  /* 0x0000002622227210 */ /* 0x000fc4000795e00c */
[----:B------:R-:W-:Y:S02]  /*16a0*/  IADD3 R29, P3, R171, R22, RZ ;  /* 0x00000016ab1d7210 */ /* 0x000fe40007f7e0ff */
[----:B------:R-:W-:Y:S02]  /*16b0*/  IADD3.X R25, R33, R31, R25, P2, P1 ;  /* 0x0000001f21197210 */ /* 0x000fe400017e2419 */
[----:B------:R-:W4:Y:S01]  /*16c0*/  LDC.64 R32, c[0x0][0x478] ;  /* 0x00011e00ff207b82 */ /* 0x000f220000000a00 */
        /* <DEDUP_REMOVED lines=8> */
[-C--:B------:R-:W-:Y:S01]  /*1750*/  LEA.HI R222, R12, R13.reuse, RZ, 0x5 ;  /* 0x0000000d0cde7211 */ /* 0x080fe200078f28ff */
[----:B------:R-:W-:Y:S02]  /*1760*/  IMAD.MOV.U32 R36, RZ, RZ, R40 ;  /* 0x000000ffff247224 */ /* 0x000fe400078e0028 */
[----:B------:R-:W-:Y:S01]  /*1770*/  IMAD R21, R179, UR8, RZ ;  /* 0x00000008b3157c24 */ /* 0x000fe2000f8e02ff */
[----:B------:R-:W-:Y:S01]  /*1780*/  LOP3.LUT R220, R222, 0xffffffe0, RZ, 0xc0, !PT ;  /* 0xffffffe0dedc7812 */ /* 0x000fe200078ec0ff */
[-C--:B------:R-:W-:Y:S01]  /*1790*/  IMAD R22, R22, R6.reuse, RZ ;  /* 0x0000000616167224 */ /* 0x080fe200078e02ff */
[----:B------:R-:W-:Y:S01]  /*17a0*/  SHF.R.S32.HI R222, RZ, 0x5, R222 ;  /* 0x00000005ffde7819 */ /* 0x000fe200000114de */
[----:B------:R-:W-:Y:S01]  /*17b0*/  IMAD.WIDE.U32 R40, R29, R6, R172 ;  /* 0x000000061d287225 */ /* 0x000fe200078e00ac */
[----:B------:R-:W-:-:S03]  /*17c0*/  IADD3 R220, -R220, R13, RZ ;  /* 0x0000000ddcdc7210 */ /* 0x000fc60007ffe1ff */
[C---:B------:R-:W-:Y:S02]  /*17d0*/  IMAD R21, R178.reuse, UR9, R21 ;  /* 0x00000009b2157c24 */ /* 0x040fe4000f8e0215 */
[----:B------:R-:W-:Y:S02]  /*17e0*/  IMAD R22, R29, R7, R22 ;  /* 0x000000071d167224 */ /* 0x000fe400078e0216 */
[----:B------:R-:W-:Y:S01]  /*17f0*/  IMAD.WIDE.U32 R38, R178, UR8, R36 ;  /* 0x00000008b2267c25 */ /* 0x000fe2000f8e0024 */
[----:B------:R-:W-:Y:S01]  /*1800*/  IADD3 R36, P2, R24, R40, RZ ;  /* 0x0000002818247210 */ /* 0x000fe20007f5e0ff */
[----:B------:R-:W-:Y:S02]  /*1810*/  ULDC.64 UR8, c[0x0][0x258] ;  /* 0x0000960000087ab9 */ /* 0x000fe40000000a00 */
[----:B------:R-:W-:Y:S01]  /*1820*/  IMAD.IADD R39, R39, 0x1, R21 ;  /* 0x0000000127277824 */ /* 0x000fe200078e0215 */
[----:B------:R-:W-:Y:S01]  /*1830*/  IADD3.X R37, R23, R41, R22, P2, !PT ;  /* 0x0000002917257210 */ /* 0x000fe200017fe416 */
[----:B------:R-:W-:-:S02]  /*1840*/  IMAD R222, R222, UR18, R220 ;  /* 0x00000012dede7c24 */ /* 0x000fc4000f8e02dc */
[----:B------:R-:W-:Y:S02]  /*1850*/  IMAD R21, R179, UR8, RZ ;  /* 0x00000008b3157c24 */ /* 0x000fe4000f8e02ff */
[----:B------:R-:W-:Y:S01]  /*1860*/  IMAD R22, R20, R8, RZ ;  /* 0x0000000814167224 */ /* 0x000fe200078e02ff */
[----:B------:R-:W-:Y:S01]  /*1870*/  IADD3 R34, P1, R222, R34, RZ ;  /* 0x00000022de227210 */ /* 0x000fe20007f3e0ff */
[C---:B------:R-:W-:Y:S02]  /*1880*/  IMAD R23, R178.reuse, UR9, R21 ;  /* 0x00000009b2177c24 */ /* 0x040fe4000f8e0215 */
[----:B------:R-:W-:Y:S01]  /*1890*/  IMAD.WIDE.U32 R36, R178, UR8, R36 ;  /* 0x00000008b2247c25 */ /* 0x000fe2000f8e0024 */
[----:B------:R-:W-:Y:S01]  /*18a0*/  ULDC.64 UR8, c[0x0][0x400] ;  /* 0x0001000000087ab9 */ /* 0x000fe20000000a00 */
[----:B------:R-:W-:Y:S02]  /*18b0*/  LEA.HI.X.SX32 R222, R222, R25, 0x1, P1 ;  /* 0x00000019dede7211 */ /* 0x000fe400008f0eff */
[C---:B------:R-:W-:Y:S01]  /*18c0*/  IMAD R21, R171.reuse, R9, R22 ;  /* 0x00000009ab157224 */ /* 0x040fe200078e0216 */
[----:B------:R-:W-:Y:S01]  /*18d0*/  LEA R216, P3, R36, UR12, 0x1 ;  /* 0x0000000c24d87c11 */ /* 0x000fe2000f8608ff */
[----:B------:R-:W-:Y:S01]  /*18e0*/  IMAD.WIDE.U32 R38, R171, R8, R38 ;  /* 0x00000008ab267225 */ /* 0x000fe200078e0026 */
[----:B------:R-:W-:-:S03]  /*18f0*/  LEA R213, P1, R34, UR8, 0x2 ;  /* 0x0000000822d57c11 */ /* 0x000fc6000f8210ff */
[----:B------:R-:W-:Y:S01]  /*1900*/  IMAD.IADD R22, R37, 0x1, R23 ;  /* 0x0000000125167824 */ /* 0x000fe200078e0217 */
[----:B------:R-:W-:Y:S01]  /*1910*/  IADD3 R21, R39, R21, RZ ;  /* 0x0000001527157210 */ /* 0x000fe20007ffe0ff */
[----:B---3--:R-:W-:Y:S01]  /*1920*/  IMAD.WIDE R218, R30, 0x4, R218 ;  /* 0x000000041eda7825 */ /* 0x008fe200078e02da */
[----:B------:R-:W-:Y:S02]  /*1930*/  LEA R214, P2, R38, UR10, 0x1 ;  /* 0x0000000a26d67c11 */ /* 0x000fe4000f8408ff */
[----:B------:R-:W-:Y:S01]  /*1940*/  LEA.HI.X R217, R36, UR13, R22, 0x1, P3 ;  /* 0x0000000d24d97c11 */ /* 0x000fe200098f0c16 */
[----:B----4-:R-:W-:Y:S01]  /*1950*/  IMAD.WIDE R22, R26, 0x4, R32 ;  /* 0x000000041a167825 */ /* 0x010fe200078e0220 */
[----:B------:R-:W-:Y:S02]  /*1960*/  LEA.HI.X R222, R34, UR9, R222, 0x2, P1 ;  /* 0x0000000922de7c11 */ /* 0x000fe400088f14de */
[----:B------:R-:W-:Y:S01]  /*1970*/  LEA.HI.X R215, R38, UR11, R21, 0x1, P2 ;  /* 0x0000000b26d77c11 */ /* 0x000fe200090f0c15 */
[----:B------:R-:W-:Y:S06]  /*1980*/  @!P4 BRA `(.L_x_1217) ;  /* 0x0000006c00f0c947 */ /* 0x000fec0003800000 */
[----:B------:R-:W-:Y:S01]  /*1990*/  IMAD R24, R177, -0x80, R209 ;  /* 0xffffff80b1187824 */ /* 0x000fe200078e02d1 */
[----:B------:R-:W-:Y:S01]  /*19a0*/  @P0 BAR.SYNC.DEFER_BLOCKING 0x0 ;  /* 0x0000000000000b1d */ /* 0x000fe20000010000 */
[C---:B------:R-:W-:Y:S02]  /*19b0*/  VIADD R17, R171.reuse, 0x40 ;  /* 0x00000040ab117836 */ /* 0x040fe40000000000 */
[C---:B------:R-:W-:Y:S01]  /*19c0*/  IMAD.WIDE.U32 R30, R0.reuse, R10, R172 ;  /* 0x0000000a001e7225 */ /* 0x040fe200078e00ac */
        /* <DEDUP_REMOVED lines=11> */
[----:B------:R-:W-:Y:S01]  /*1a80*/  IADD3.X R31, R18, R31, R19, P1, !PT ;  /* 0x0000001f121f7210 */ /* 0x000fe20000ffe413 */
[----:B------:R-:W-:Y:S01]  /*1a90*/  IMAD R19, R15, R4, RZ ;  /* 0x000000040f137224 */ /* 0x000fe200078e02ff */
[----:B------:R-:W-:-:S02]  /*1aa0*/  P2R R18, PR, RZ, 0x4 ;  /* 0x00000004ff127803 */ /* 0x000fc40000000000 */
[----:B------:R-:W-:Y:S01]  /*1ab0*/  LEA R15, R176, UR6, 0x1 ;  /* 0x00000006b00f7c11 */ /* 0x000fe2000f8e08ff */
[----:B------:R-:W-:Y:S01]  /*1ac0*/  IMAD R19, R0, R5, R19 ;  /* 0x0000000500137224 */ /* 0x000fe200078e0213 */
[----:B------:R-:W-:Y:S01]  /*1ad0*/  ISETP.NE.AND P1, PT, R18, RZ, PT ;  /* 0x000000ff1200720c */ /* 0x000fe20003f25270 */
[----:B------:R-:W-:Y:S01]  /*1ae0*/  IMAD.WIDE.U32 R30, R16, UR8, R30 ;  /* 0x00000008101e7c25 */ /* 0x000fe2000f8e001e */
[----:B------:R-:W-:Y:S02]  /*1af0*/  ISETP.GE.AND P4, PT, R25, R24, PT ;  /* 0x000000181900720c */ /* 0x000fe40003f86270 */
[-C--:B------:R-:W-:Y:S01]  /*1b00*/  ISETP.GE.AND P2, PT, R21, R17.reuse, PT ;  /* 0x000000111500720c */ /* 0x080fe20003f46270 */
[----:B------:R-:W-:Y:S01]  /*1b10*/  IMAD.WIDE.U32 R24, R0, R4, R172 ;  /* 0x0000000400187225 */ /* 0x000fe200078e00ac */
[----:B------:R-:W-:-:S03]  /*1b20*/  ISETP.GE.AND P3, PT, R171, R17, PT ;  /* 0x00000011ab00720c */ /* 0x000fc60003f66270 */
[----:B------:R-:W-:Y:S01]  /*1b30*/  IMAD R21, R14, UR8, RZ ;  /* 0x000000080e157c24 */ /* 0x000fe2000f8e02ff */
[----:B------:R-:W-:Y:S02]  /*1b40*/  IADD3 R28, P0, R28, R24, RZ ;  /* 0x000000181c1c7210 */ /* 0x000fe40007f1e0ff */
[----:B------:R-:W-:Y:S01]  /*1b50*/  LEA.HI R24, R208, R208, RZ, 0x1 ;  /* 0x000000d0d0187211 */ /* 0x000fe200078f08ff */
[----:B------:R1:W-:Y:S01]  /*1b60*/  @P1 STS.128 [R15+0xa000], RZ ;  /* 0x00a000ff0f001388 */ /* 0x0003e20000000c00 */
[----:B------:R-:W-:Y:S01]  /*1b70*/  IMAD R21, R16, UR9, R21 ;  /* 0x0000000910157c24 */ /* 0x000fe2000f8e0215 */
[----:B------:R-:W-:Y:S02]  /*1b80*/  IADD3.X R29, R27, R25, R19, P0, !PT ;  /* 0x000000191b1d7210 */ /* 0x000fe400007fe413 */
[----:B------:R-:W-:Y:S01]  /*1b90*/  LOP3.LUT R24, R24, 0xfffffffe, RZ, 0xc0, !PT ;  /* 0xfffffffe18187812 */ /* 0x000fe200078ec0ff */
[----:B------:R-:W-:Y:S01]  /*1ba0*/  IMAD.IADD R21, R31, 0x1, R21 ;  /* 0x000000011f157824 */ /* 0x000fe200078e0215 */
[----:B------:R-:W-:Y:S06]  /*1bb0*/  @P1 BRA `(.L_x_1219) ;  /* 0x0000000000441947 */ /* 0x000fec0003800000 */
[----:B------:R-:W-:Y:S02]  /*1bc0*/  ULDC UR8, c[0x0][0x2d0] ;  /* 0x0000b40000087ab9 */ /* 0x000fe40000000800 */
[----:B------:R-:W-:-:S13]  /*1bd0*/  ISETP.GE.AND P0, PT, R172, UR8, PT ;  /* 0x00000008ac007c0c */ /* 0x000fda000bf06270 */
[----:B------:R2:W-:Y:S01]  /*1be0*/  @P0 STS.128 [R15+0xa000], RZ ;  /* 0x00a000ff0f000388 */ /* 0x0005e20000000c00 */
[----:B------:R-:W-:Y:S05]  /*1bf0*/  @P0 BRA `(.L_x_1219) ;  /* 0x0000000000340947 */ /* 0x000fea0003800000 */
        /* <DEDUP_REMOVED lines=13> */
.L_x_1219:
[----:B------:R-:W-:Y:S05]  /*1cd0*/  BSYNC B0 ;  /* 0x0000000000007941 */ /* 0x000fea0003800000 */
.L_x_1218:
        /* <DEDUP_REMOVED lines=22> */
.L_x_1221:
[----:B------:R-:W-:Y:S05]  /*1e40*/  BSYNC B0 ;  /* 0x0000000000007941 */ /* 0x000fea0003800000 */
.L_x_1220:
        /* <DEDUP_REMOVED lines=22> */
.L_x_1223:
[----:B------:R-:W-:Y:S05]  /*1fb0*/  BSYNC B0 ;  /* 0x0000000000007941 */ /* 0x000fea0003800000 */
.L_x_1222:
        /* <DEDUP_REMOVED lines=22> */
.L_x_1225:
[----:B------:R-:W-:Y:S05]  /*2120*/  BSYNC B0 ;  /* 0x0000000000007941 */ /* 0x000fea0003800000 */
.L_x_1224:
        /* <DEDUP_REMOVED lines=13> */
.L_x_1227:
[----:B------:R-:W-:Y:S05]  /*2200*/  BSYNC B0 ;  /* 0x0000000000007941 */ /* 0x000fea0003800000 */
.L_x_1226:
        /* <DEDUP_REMOVED lines=17> */
.L_x_1229:
[----:B------:R-:W-:Y:S05]  /*2320*/  BSYNC B0 ;  /* 0x0000000000007941 */ /* 0x000fea0003800000 */
.L_x_1228:
        /* <DEDUP_REMOVED lines=17> */
.L_x_1231:
[----:B------:R-:W-:Y:S05]  /*2440*/  BSYNC B0 ;  /* 0x0000000000007941 */ /* 0x000fea0003800000 */
.L_x_1230:
        /* <DEDUP_REMOVED lines=19> */
.L_x_1233:
[----:B------:R-:W-:Y:S05]  /*2580*/  BSYNC B0 ;  /* 0x0000000000007941 */ /* 0x000fea0003800000 */
.L_x_1232:
        /* <DEDUP_REMOVED lines=26> */
.L_x_1235:
[----:B------:R-:W-:Y:S05]  /*2730*/  BSYNC B0 ;  /* 0x0000000000007941 */ /* 0x000fea0003800000 */
.L_x_1234:
        /* <DEDUP_REMOVED lines=22> */
.L_x_1237:
[----:B------:R-:W-:Y:S05]  /*28a0*/  BSYNC B0 ;  /* 0x0000000000007941 */ /* 0x000fea0003800000 */
.L_x_1236:
        /* <DEDUP_REMOVED lines=22> */
.L_x_1239:
[----:B------:R-:W-:Y:S05]  /*2a10*/  BSYNC B0 ;  /* 0x0000000000007941 */ /* 0x000fea0003800000 */
.L_x_1238:
        /* <DEDUP_REMOVED lines=22> */
.L_x_1241:
[----:B------:R-:W-:Y:S05]  /*2b80*/  BSYNC B0 ;  /* 0x0000000000007941 */ /* 0x000fea0003800000 */
.L_x_1240:
[----:B------:R-:W-:Y:S01]  /*2b90*/  ULDC.64 UR8, c[0x0][0x3c8] ;  /* 0x0000f20000087ab9 */ /* 0x000fe20000000a00 */
[C---:B------:R-:W-:Y:S01]  /*2ba0*/  VIADD R6, R175.reuse, 0x8 ;  /* 0x00000008af067836 */ /* 0x040fe20000000000 */
[----:B------:R-:W-:Y:S01]  /*2bb0*/  ISETP.NE.U32.AND P6, PT, RZ, UR8, PT ;  /* 0x00000008ff007c0c */ /* 0x000fe2000bfc5070 */
[----:B------:R-:W0:Y:S01]  /*2bc0*/  LDGDEPBAR ;  /* 0x00000000000079af */ /* 0x000e220000000000 */
[C---:B------:R-:W-:Y:S01]  /*2bd0*/  VIADD R7, R175.reuse, 0x20 ;  /* 0x00000020af077836 */ /* 0x040fe20000000000 */
[CC--:B------:R-:W-:Y:S01]  /*2be0*/  ISETP.GE.AND P0, PT, R175.reuse, R17.reuse, PT ;  /* 0x00000011af00720c */ /* 0x0c0fe20003f06270 */
[----:B------:R-:W-:Y:S01]  /*2bf0*/  IMAD.MOV.U32 R205, RZ, RZ, 0x7f800000 ;  /* 0x7f800000ffcd7424 */ /* 0x000fe200078e00ff */
[----:B------:R-:W-:Y:S01]  /*2c00*/  ISETP.NE.AND.EX P6, PT, RZ, UR9, PT, P6 ;  /* 0x00000009ff007c0c */ /* 0x000fe2000bfc5360 */
[----:B------:R-:W-:Y:S01]  /*2c10*/  IMAD.MOV.U32 R204, RZ, RZ, 0x7f800000 ;  /* 0x7f800000ffcc7424 */ /* 0x000fe200078e00ff */
[-C--:B------:R-:W-:Y:S01]  /*2c20*/  ISETP.GE.AND P4, PT, R6, R17.reuse, PT ;  /* 0x000000110600720c */ /* 0x080fe20003f86270 */
[----:B------:R-:W-:Y:S01]  /*2c30*/  VIADD R6, R175, 0x28 ;  /* 0x00000028af067836 */ /* 0x000fe20000000000 */
[-C--:B------:R-:W-:Y:S01]  /*2c40*/  ISETP.GE.AND P3, PT, R7, R17.reuse, PT ;  /* 0x000000110700720c */ /* 0x080fe20003f66270 */
[----:B------:R-:W-:Y:S01]  /*2c50*/  IMAD.MOV.U32 R206, RZ, RZ, 0x7f800000 ;  /* 0x7f800000ffce7424 */ /* 0x000fe200078e00ff */
[----:B------:R-:W2:Y:S01]  /*2c60*/  LDC.64 R8, c[0x0][0x3b8] ;  /* 0x0000ee00ff087b82 */ /* 0x000ea20000000a00 */
[----:B------:R-:W-:Y:S01]  /*2c70*/  IMAD.MOV.U32 R203, RZ, RZ, 0x7f800000 ;  /* 0x7f800000ffcb7424 */ /* 0x000fe200078e00ff */
[----:B------:R-:W-:Y:S01]  /*2c80*/  ISETP.GE.AND P2, PT, R6, R17, PT ;  /* 0x000000110600720c */ /* 0x000fe20003f46270 */
[----:B------:R-:W-:Y:S01]  /*2c90*/  IMAD.WIDE R10, R175, 0x4, R218 ;  /* 0x00000004af0a7825 */ /* 0x000fe200078e02da */
[----:B------:R-:W-:-:S03]  /*2ca0*/  USHF.L.U32 UR23, UR18, 0x4, URZ ;  /* 0x0000000412177899 */ /* 0x000fc6000800063f */
[----:B------:R-:W-:Y:S01]  /*2cb0*/  IMAD.SHL.U32 R191, R170, 0x20, RZ ;  /* 0x00000020aabf7824 */ /* 0x000fe200078e00ff */
[----:B-1----:R-:W1:Y:S01]  /*2cc0*/  @P6 LDC.64 R4, c[0x0][0x3d0] ;  /* 0x0000f400ff046b82 */ /* 0x002e620000000a00 */
[----:B------:R-:W5:Y:S01]  /*2cd0*/  @!P0 LDG.E R205, desc[UR38][R10.64] ;  /* 0x000000260acd8981 */ /* 0x000f62000c1e1900 */
[----:B------:R-:W-:Y:S01]  /*2ce0*/  USHF.L.U32 UR24, UR18, 0x3, URZ ;  /* 0x0000000312187899 */ /* 0x000fe2000800063f */
[----:B------:R-:W-:Y:S01]  /*2cf0*/  IMAD.MOV.U32 R159, RZ, RZ, 0x20 ;  /* 0x00000020ff9f7424 */ /* 0x000fe200078e00ff */
[----:B------:R-:W-:Y:S01]  /*2d00*/  SHF.R.S32.HI R212, RZ, 0x1f, R220 ;  /* 0x0000001fffd47819 */ /* 0x000fe200000114dc */
[----:B------:R-:W5:Y:S01]  /*2d10*/  @!P4 LDG.E R206, desc[UR38][R10.64+0x20] ;  /* 0x000020260acec981 */ /* 0x000f62000c1e1900 */
[----:B------:R-:W-:-:S04]  /*2d20*/  DEPBAR.LE SB0, 0x1 ;  /* 0x000080400000791a */ /* 0x000fc80000000000 */
[----:B------:R-:W-:Y:S01]  /*2d30*/  @!P2 IMAD.WIDE R6, R6, 0x4, R218 ;  /* 0x000000040606a825 */ /* 0x000fe200078e02da */
[----:B------:R-:W5:Y:S03]  /*2d40*/  @!P3 LDG.E R203, desc[UR38][R10.64+0x80] ;  /* 0x000080260acbb981 */ /* 0x000f66000c1e1900 */
[----:B------:R-:W-:Y:S01]  /*2d50*/  VIADD R161, R165, 0x1000 ;  /* 0x00001000a5a17836 */ /* 0x000fe20000000000 */
[----:B------:R2:W5:Y:S01]  /*2d60*/  @!P2 LDG.E R204, desc[UR38][R6.64] ;  /* 0x0000002606cca981 */ /* 0x000562000c1e1900 */
[----:B------:R-:W-:Y:S02]  /*2d70*/  VIADD R160, R166, 0x1000 ;  /* 0x00001000a6a07836 */ /* 0x000fe40000000000 */
[----:B------:R-:W-:Y:S01]  /*2d80*/  IMAD.MOV.U32 R167, RZ, RZ, 0x40 ;  /* 0x00000040ffa77424 */ /* 0x000fe200078e00ff */
[----:B------:R-:W-:Y:S01]  /*2d90*/  BAR.SYNC.DEFER_BLOCKING 0x0 ;  /* 0x0000000000007b1d */ /* 0x000fe20000010000 */
[----:B-1----:R-:W-:-:S02]  /*2da0*/  @P6 IMAD R2, R2, R4, RZ ;  /* 0x0000000402026224 */ /* 0x002fc400078e02ff */
[----:B------:R-:W-:Y:S01]  /*2db0*/  IMAD.MOV.U32 R202, RZ, RZ, RZ ;  /* 0x000000ffffca7224 */ /* 0x000fe200078e00ff */
[----:B------:R-:W-:Y:S01]  /*2dc0*/  CS2R R94, SRZ ;  /* 0x00000000005e7805 */ /* 0x000fe2000001ff00 */
[C---:B--234-:R-:W-:Y:S01]  /*2dd0*/  @P6 IMAD.WIDE.U32 R14, R174.reuse, R4, R178 ;  /* 0x00000004ae0e6225 */ /* 0x05cfe200078e00b2 */
[----:B------:R-:W-:Y:S02]  /*2de0*/  CS2R R92, SRZ ;  /* 0x00000000005c7805 */ /* 0x000fe4000001ff00 */
[----:B------:R-:W-:Y:S02]  /*2df0*/  CS2R R98, SRZ ;  /* 0x0000000000627805 */ /* 0x000fe4000001ff00 */
[----:B------:R-:W-:Y:S01]  /*2e00*/  CS2R R96, SRZ ;  /* 0x0000000000607805 */ /* 0x000fe2000001ff00 */
[----:B------:R-:W-:Y:S01]  /*2e10*/  @P6 IMAD R5, R174, R5, R2 ;  /* 0x00000005ae056224 */ /* 0x000fe200078e0202 */
[C---:B------:R-:W-:Y:S01]  /*2e20*/  @P6 LEA R4, P0, R14.reuse, UR8, 0x2 ;  /* 0x000000080e046c11 */ /* 0x040fe2000f8010ff */
[----:B------:R-:W-:Y:S01]  /*2e30*/  IMAD.MOV.U32 R193, RZ, RZ, R22 ;  /* 0x000000ffffc17224 */ /* 0x000fe200078e0016 */
[----:B------:R-:W-:Y:S01]  /*2e40*/  CS2R R90, SRZ ;  /* 0x00000000005a7805 */ /* 0x000fe2000001ff00 */
[----:B------:R-:W-:Y:S01]  /*2e50*/  @P6 IMAD.IADD R5, R15, 0x1, R5 ;  /* 0x000000010f056824 */ /* 0x000fe200078e0205 */
[----:B------:R-:W-:Y:S01]  /*2e60*/  CS2R R88, SRZ ;  /* 0x0000000000587805 */ /* 0x000fe2000001ff00 */
[----:B------:R-:W-:Y:S01]  /*2e70*/  IMAD.MOV.U32 R192, RZ, RZ, R23 ;  /* 0x000000ffffc07224 */ /* 0x000fe200078e0017 */
[----:B------:R-:W-:Y:S01]  /*2e80*/  CS2R R86, SRZ ;  /* 0x0000000000567805 */ /* 0x000fe2000001ff00 */
[----:B------:R-:W1:Y:S01]  /*2e90*/  S2R R7, SR_TID.X ;  /* 0x0000000000077919 */ /* 0x000e620000002100 */
[----:B------:R-:W-:Y:S01]  /*2ea0*/  @P6 LEA.HI.X R5, R14, UR9, R5, 0x2, P0 ;  /* 0x000000090e056c11 */ /* 0x000fe200080f1405 */
[----:B------:R-:W2:Y:S01]  /*2eb0*/  @P6 LDC R6, c[0x0][0x2e8] ;  /* 0x0000ba00ff066b82 */ /* 0x000ea20000000800 */
[----:B------:R-:W-:Y:S01]  /*2ec0*/  IMAD.MOV.U32 R189, RZ, RZ, 0x40 ;  /* 0x00000040ffbd7424 */ /* 0x000fe200078e00ff */
[----:B------:R-:W3:Y:S01]  /*2ed0*/  LDG.E.64 R10, desc[UR38][R8.64+0x8] ;  /* 0x00000826080a7981 */ /* 0x000ee2000c1e1b00 */
[----:B------:R-:W-:-:S02]  /*2ee0*/  CS2R R84, SRZ ;  /* 0x0000000000547805 */ /* 0x000fc4000001ff00 */
[----:B------:R-:W-:Y:S02]  /*2ef0*/  CS2R R78, SRZ ;  /* 0x00000000004e7805 */ /* 0x000fe4000001ff00 */
[----:B------:R-:W-:Y:S01]  /*2f00*/  CS2R R76, SRZ ;  /* 0x00000000004c7805 */ /* 0x000fe2000001ff00 */
[----:B------:R-:W4:Y:S01]  /*2f10*/  @P6 LDG.E R2, desc[UR38][R4.64] ;  /* 0x0000002604026981 */ /* 0x000f22000c1e1900 */
        /* <DEDUP_REMOVED lines=27> */
[----:B------:R2:W4:Y:S01]  /*30d0*/  LDG.E.64 R4, desc[UR38][R8.64] ;  /* 0x0000002608047981 */ /* 0x000522000c1e1b00 */
[----:B------:R-:W-:Y:S01]  /*30e0*/  CS2R R36, SRZ ;  /* 0x0000000000247805 */ /* 0x000fe2000001ff00 */
[----:B------:R-:W-:Y:S01]  /*30f0*/  IMAD.MOV.U32 R201, RZ, RZ, R207 ;  /* 0x000000ffffc97224 */ /* 0x000fe200078e00cf */
[----:B------:R-:W-:Y:S01]  /*3100*/  UIMAD UR22, UR18, 0x18, URZ ;  /* 0x00000018121678a4 */ /* 0x000fe2000f8e023f */
[----:B------:R1:W3:Y:S01]  /*3110*/  LDSM.16.M88.4 R148, [R3+0xa000] ;  /* 0x00a000000394783b */ /* 0x0002e20000000200 */
[----:B------:R-:W-:-:S02]  /*3120*/  USHF.L.U32 UR21, UR18, 0x5, URZ ;  /* 0x0000000512157899 */ /* 0x000fc4000800063f */
[----:B------:R-:W-:Y:S01]  /*3130*/  UIMAD UR20, UR18, 0x28, URZ ;  /* 0x00000028121478a4 */ /* 0x000fe2000f8e023f */
[----:B------:R1:W3:Y:S01]  /*3140*/  LDSM.16.M88.4 R152, [R3+0xa800] ;  /* 0x00a800000398783b */ /* 0x0002e20000000200 */
[----:B------:R-:W-:Y:S02]  /*3150*/  UIMAD UR19, UR18, 0x30, URZ ;  /* 0x00000030121378a4 */ /* 0x000fe4000f8e023f */
[----:B------:R-:W-:Y:S01]  /*3160*/  UIADD3 UR17, -UR17, URZ, URZ ;  /* 0x0000003f11117290 */ /* 0x000fe2000fffe13f */
[----:B------:R-:W-:Y:S01]  /*3170*/  ULDC.U8 UR16, c[0x0][0x388] ;  /* 0x0000e20000107ab9 */ /* 0x000fe20000000000 */
[----:B--2---:R-:W-:-:S04]  /*3180*/  LEA.HI R8, R12, R13, RZ, 0x4 ;  /* 0x0000000d0c087211 */ /* 0x004fc800078f20ff */
[----:B------:R-:W-:-:S05]  /*3190*/  LOP3.LUT R8, R8, 0xfffffff0, RZ, 0xc0, !PT ;  /* 0xfffffff008087812 */ /* 0x000fca00078ec0ff */
[----:B------:R-:W-:-:S05]  /*31a0*/  IMAD.IADD R13, R13, 0x1, -R8 ;  /* 0x000000010d0d7824 */ /* 0x000fca00078e0a08 */
[----:B------:R-:W-:Y:S01]  /*31b0*/  SHF.R.S32.HI R8, RZ, 0x1f, R13 ;  /* 0x0000001fff087819 */ /* 0x000fe2000001140d */
[----:B-1----:R-:W-:-:S03]  /*31c0*/  IMAD.SHL.U32 R7, R7, 0x2, RZ ;  /* 0x0000000207077824 */ /* 0x002fc600078e00ff */
[----:B------:R-:W-:Y:S01]  /*31d0*/  LEA.HI R8, R8, R13, RZ, 0x3 ;  /* 0x0000000d08087211 */ /* 0x000fe200078f18ff */
[----:B------:R-:W4:Y:S01]  /*31e0*/  @P6 MUFU.RCP R6, R6 ;  /* 0x0000000600066308 */ /* 0x000f220000001000 */
[----:B------:R-:W-:Y:S02]  /*31f0*/  VIADD R9, R0, 0x80 ;  /* 0x0000008000097836 */ /* 0x000fe40000000000 */
[----:B------:R-:W-:Y:S01]  /*3200*/  LOP3.LUT R8, R8, 0xfffffff8, RZ, 0xc0, !PT ;  /* 0xfffffff808087812 */ /* 0x000fe200078ec0ff */
[----:B------:R-:W-:Y:S01]  /*3210*/  UIADD3 UR13, UR23, 0x20, URZ ;  /* 0x00000020170d7890 */ /* 0x000fe2000fffe03f */
[----:B------:R-:W-:Y:S01]  /*3220*/  IMAD R0, R174, UR14, R178 ;  /* 0x0000000eae007c24 */ /* 0x000fe2000f8e02b2 */
[----:B------:R-:W-:Y:S01]  /*3230*/  LOP3.LUT R191, R191, 0x6, R7, 0xf8, !PT ;  /* 0x00000006bfbf7812 */ /* 0x000fe200078ef807 */
[----:B------:R-:W-:Y:S01]  /*3240*/  ULDC UR14, c[0x0][0x2d0] ;  /* 0x0000b400000e7ab9 */ /* 0x000fe20000000800 */
[----:B------:R-:W-:Y:S01]  /*3250*/  IMAD.IADD R8, R13, 0x1, -R8 ;  /* 0x000000010d087824 */ /* 0x000fe200078e0a08 */
[----:B------:R-:W-:Y:S01]  /*3260*/  ISETP.GE.AND P2, PT, R9, R209, PT ;  /* 0x000000d10900720c */ /* 0x000fe20003f46270 */
[----:B------:R-:W-:Y:S01]  /*3270*/  UIADD3 UR12, UR24, UR13, URZ ;  /* 0x0000000d180c7290 */ /* 0x000fe2000fffe03f */
[----:B------:R-:W-:-:S02]  /*3280*/  IMAD.SHL.U32 R0, R0, 0x20, RZ ;  /* 0x0000002000007824 */ /* 0x000fc400078e00ff */
[----:B------:R-:W-:Y:S01]  /*3290*/  IMAD R191, R177, 0x80, R191 ;  /* 0x00000080b1bf7824 */ /* 0x000fe200078e02bf */
[C---:B------:R-:W-:Y:S01]  /*32a0*/  LOP3.LUT P0, RZ, R8.reuse, 0x2, RZ, 0xc0, !PT ;  /* 0x0000000208ff7812 */ /* 0x040fe2000780c0ff */
[----:B------:R-:W-:Y:S01]  /*32b0*/  UIADD3 UR11, UR24, UR12, URZ ;  /* 0x0000000c180b7290 */ /* 0x000fe2000fffe03f */
[----:B------:R-:W-:Y:S02]  /*32c0*/  LOP3.LUT P3, RZ, R8, 0x4, RZ, 0xc0, !PT ;  /* 0x0000000408ff7812 */ /* 0x000fe4000786c0ff */
[----:B------:R-:W-:Y:S01]  /*32d0*/  IADD3 R190, -R190, R175, -R191 ;  /* 0x000000afbebe7210 */ /* 0x000fe20007ffe9bf */
[----:B------:R-:W-:Y:S01]  /*32e0*/  UIADD3 UR10, UR24, UR11, URZ ;  /* 0x0000000b180a7290 */ /* 0x000fe2000fffe03f */
[----:B------:R-:W-:Y:S02]  /*32f0*/  SEL R159, R159, 0xffffffe0, !P0 ;  /* 0xffffffe09f9f7807 */ /* 0x000fe40004000000 */
[----:B------:R-:W-:Y:S02]  /*3300*/  SEL R161, R161, R165, !P1 ;  /* 0x000000a5a1a17207 */ /* 0x000fe40004800000 */
[----:B------:R-:W-:Y:S01]  /*3310*/  SEL R160, R160, R166, !P1 ;  /* 0x000000a6a0a07207 */ /* 0x000fe20004800000 */
[----:B------:R-:W-:Y:S01]  /*3320*/  UIADD3 UR9, UR24, UR10, URZ ;  /* 0x0000000a18097290 */ /* 0x000fe2000fffe03f */
[----:B------:R-:W-:Y:S01]  /*3330*/  @P2 VIADD R200, R191, 0x19 ;  /* 0x00000019bfc82836 */ /* 0x000fe20000000000 */
[----:B------:R-:W-:Y:S01]  /*3340*/  LEA R161, R161, UR6, 0x1 ;  /* 0x00000006a1a17c11 */ /* 0x000fe2000f8e08ff */
[C---:B------:R-:W-:Y:S01]  /*3350*/  @P2 VIADD R199, R191.reuse, 0x18 ;  /* 0x00000018bfc72836 */ /* 0x040fe20000000000 */
[----:B------:R-:W-:Y:S01]  /*3360*/  LEA R160, R160, UR6, 0x1 ;  /* 0x00000006a0a07c11 */ /* 0x000fe2000f8e08ff */
[----:B------:R-:W-:Y:S01]  /*3370*/  @P2 VIADD R198, R191, 0x11 ;  /* 0x00000011bfc62836 */ /* 0x000fe20000000000 */
[----:B------:R-:W-:Y:S01]  /*3380*/  SEL R167, R167, 0xffffffc0, !P3 ;  /* 0xffffffc0a7a77807 */ /* 0x000fe20005800000 */
[----:B------:R-:W-:-:S02]  /*3390*/  @P2 VIADD R197, R191, 0x10 ;  /* 0x00000010bfc52836 */ /* 0x000fc40000000000 */
[C---:B------:R-:W-:Y:S02]  /*33a0*/  @P2 VIADD R196, R191.reuse, 0x9 ;  /* 0x00000009bfc42836 */ /* 0x040fe40000000000 */
[C---:B------:R-:W-:Y:S02]  /*33b0*/  @P2 VIADD R195, R191.reuse, 0x8 ;  /* 0x00000008bfc32836 */ /* 0x040fe40000000000 */
[----:B------:R-:W-:Y:S02]  /*33c0*/  @P2 VIADD R194, R191, 0x1 ;  /* 0x00000001bfc22836 */ /* 0x000fe40000000000 */
[----:B------:R-:W-:Y:S01]  /*33d0*/  IMAD.IADD R190, R190, 0x1, R209 ;  /* 0x00000001bebe7824 */ /* 0x000fe200078e02d1 */
[----:B------:R-:W-:Y:S02]  /*33e0*/  UIMAD UR18, UR18, 0x38, URZ ;  /* 0x00000038121278a4 */ /* 0x000fe4000f8e023f */
[----:B------:R-:W-:Y:S01]  /*33f0*/  UIADD3 UR8, UR24, UR9, URZ ;  /* 0x0000000918087290 */ /* 0x000fe2000fffe03f */
[----:B---3--:R-:W-:-:S02]  /*3400*/  IADD3 R220, P5, P4, R0, R10, R220 ;  /* 0x0000000a00dc7210 */ /* 0x008fc40007cbe0dc */
[----:B------:R-:W-:Y:S01]  /*3410*/  SHF.R.S32.HI R0, RZ, 0x1f, R0 ;  /* 0x0000001fff007819 */ /* 0x000fe20000011400 */
[----:B----4-:R-:W-:-:S03]  /*3420*/  @P6 FMUL.FTZ R202, R2, R6 ;  /* 0x0000000602ca6220 */ /* 0x010fc60000410000 */
[----:B------:R-:W-:Y:S01]  /*3430*/  IADD3.X R212, R0, R11, R212, P5, P4 ;  /* 0x0000000b00d47210 */ /* 0x000fe20002fe84d4 */
[----:B------:R-:W-:Y:S02]  /*3440*/  IMAD.SHL.U32 R0, R166, 0x2, RZ ;  /* 0x00000002a6007824 */ /* 0x000fe400078e00ff */
[----:B------:R-:W-:Y:S02]  /*3450*/  IMAD.IADD R2, R164, 0x1, R159 ;  /* 0x00000001a4027824 */ /* 0x000fe400078e029f */
[----:B------:R-:W-:Y:S01]  /*3460*/  IMAD.WIDE.U32 R220, R220, -0x2daee0ad, RZ ;  /* 0xd2511f53dcdc7825 */ /* 0x000fe200078e00ff */
[----:B------:R-:W-:Y:S02]  /*3470*/  R2UR UR15, R4 ;  /* 0x00000000040f72ca */ /* 0x000fe400000e0000 */
[----:B------:R-:W-:-:S11]  /*3480*/  R2UR UR37, R5 ;  /* 0x00000000052572ca */ /* 0x000fd600000e0000 */
[----:B------:R-:W-:Y:S01]  /*3490*/  UIADD3 UR35, UR15, -0x4ab325aa, URZ ;  /* 0xb54cda560f237890 */ /* 0x000fe2000fffe03f */
[----:B------:R-:W-:Y:S01]  /*34a0*/  LOP3.LUT R212, R212, UR15, RZ, 0x3c, !PT ;  /* 0x0000000fd4d47c12 */ /* 0x000fe2000f8e3cff */
[----:B------:R-:W-:Y:S02]  /*34b0*/  UIADD3 UR33, UR15, 0x1715609d, URZ ;  /* 0x1715609d0f217890 */ /* 0x000fe4000fffe03f */
[----:B------:R-:W-:Y:S02]  /*34c0*/  UIADD3 UR31, UR15, 0x78dde6e4, URZ ;  /* 0x78dde6e40f1f7890 */ /* 0x000fe4000fffe03f */
[----:B------:R-:W-:Y:S02]  /*34d0*/  UIADD3 UR29, UR15, -0x255992d5, URZ ;  /* 0xdaa66d2b0f1d7890 */ /* 0x000fe4000fffe03f */
[----:B------:R-:W-:Y:S02]  /*34e0*/  UIADD3 UR27, UR15, 0x3c6ef372, URZ ;  /* 0x3c6ef3720f1b7890 */ /* 0x000fe4000fffe03f */
[----:B------:R-:W-:-:S02]  /*34f0*/  UIADD3 UR25, UR15, -0x61c88647, URZ ;  /* 0x9e3779b90f197890 */ /* 0x000fc4000fffe03f */
[----:B------:R-:W-:Y:S02]  /*3500*/  UIADD3 UR36, UR37, 0x646e171e, URZ ;  /* 0x646e171e25247890 */ /* 0x000fe4000fffe03f */
[----:B------:R-:W-:Y:S02]  /*3510*/  UIADD3 UR34, UR37, -0x56f99767, URZ ;  /* 0xa906689925227890 */ /* 0x000fe4000fffe03f */
[----:B------:R-:W-:Y:S02]  /*3520*/  UIADD3 UR32, UR37, -0x126145ec, URZ ;  /* 0xed9eba1425207890 */ /* 0x000fe4000fffe03f */
[----:B------:R-:W-:Y:S02]  /*3530*/  UIADD3 UR30, UR37, 0x32370b8f, URZ ;  /* 0x32370b8f251e7890 */ /* 0x000fe4000fffe03f */
[----:B------:R-:W-:Y:S02]  /*3540*/  UIADD3 UR28, UR37, 0x76cf5d0a, URZ ;  /* 0x76cf5d0a251c7890 */ /* 0x000fe4000fffe03f */
[----:B------:R-:W-:Y:S01]  /*3550*/  UIADD3 UR26, UR37, -0x4498517b, URZ ;  /* 0xbb67ae85251a7890 */ /* 0x000fe2000fffe03f */
[----:B------:R-:W-:-:S11]  /*3560*/  ULDC UR15, c[0x0][0x2ec] ;  /* 0x0000bb00000f7ab9 */ /* 0x000fd60000000800 */
.L_x_1244:
[----:B------:R-:W-:Y:S01]  /*3570*/  LOP3.LUT R228, R220, UR26, RZ, 0x3c, !PT ;  /* 0x0000001adce47c12 */ /* 0x000fe2000f8e3cff */
[----:B------:R-:W0:Y:S01]  /*3580*/  LDGDEPBAR ;  /* 0x00000000000079af */ /* 0x000e220000000000 */
[C---:B------:R-:W-:Y:S02]  /*3590*/  IMAD.IADD R168, R160.reuse, 0x1, R159 ;  /* 0x00000001a0a87824 */ /* 0x040fe400078e029f */
[----:B-----5:R-:W-:Y:S01]  /*35a0*/  FMUL.FTZ R248, R205, 1.4426950216293334961 ;  /* 0x3fb8aa3bcdf87820 */ /* 0x020fe20000410000 */
[--C-:B------:R-:W-:Y:S02]  /*35b0*/  IMAD.IADD R120, R160, 0x1, R167.reuse ;  /* 0x00000001a0787824 */ /* 0x100fe400078e02a7 */
[----:B------:R-:W-:Y:S01]  /*35c0*/  IMAD.IADD R167, R168, 0x1, R167 ;  /* 0x00000001a8a77824 */ /* 0x000fe200078e02a7 */
        /* <DEDUP_REMOVED lines=12> */
[-C--:B------:R-:W-:Y:S06]  /*3690*/  HMMA.16816.F32.BF16 R12, R28, R18.reuse, RZ ;  /* 0x000000121c0c723c */ /* 0x080fec00000418ff */
[C---:B------:R-:W-:Y:S06]  /*36a0*/  HMMA.16816.F32.BF16 R16, R32.reuse, R18, RZ ;  /* 0x000000122010723c */ /* 0x040fec00000418ff */
[-C--:B---3--:R-:W-:Y:S06]  /*36b0*/  HMMA.16816.F32.BF16 R20, R32, R100.reuse, RZ ;  /* 0x000000642014723c */ /* 0x088fec00000418ff */
[C---:B------:R-:W-:Y:S06]  /*36c0*/  HMMA.16816.F32.BF16 R24, R28.reuse, R100, RZ ;  /* 0x000000641c18723c */ /* 0x040fec00000418ff */
[-C--:B------:R-:W-:Y:S01]  /*36d0*/  HMMA.16816.F32.BF16 R28, R28, R102.reuse, RZ ;  /* 0x000000661c1c723c */ /* 0x080fe200000418ff */
[----:B------:R-:W-:Y:S04]  /*36e0*/  IMAD R101, R177, 0x4, R170 ;  /* 0x00000004b1657824 */ /* 0x000fe800078e02aa */
[----:B------:R-:W-:Y:S01]  /*36f0*/  IMAD R100, R208, 0x4, R169 ;  /* 0x00000004d0647824 */ /* 0x000fe200078e02a9 */
[----:B------:R-:W-:Y:S01]  /*3700*/  LOP3.LUT R101, R101, UR37, RZ, 0x3c, !PT ;  /* 0x0000002565657c12 */ /* 0x000fe2000f8e3cff */
[----:B------:R-:W-:Y:S04]  /*3710*/  HMMA.16816.F32.BF16 R32, R32, R102, RZ ;  /* 0x000000662020723c */ /* 0x000fe800000418ff */
[----:B------:R-:W-:Y:S01]  /*3720*/  LOP3.LUT R236, R221, R101, RZ, 0x3c, !PT ;  /* 0x00000065ddec7212 */ /* 0x000fe200078e3cff */
[C---:B------:R-:W-:Y:S01]  /*3730*/  IMAD.WIDE.U32 R226, R100.reuse, -0x326172a9, RZ ;  /* 0xcd9e8d5764e27825 */ /* 0x040fe200078e00ff */
[-C--:B----4-:R-:W-:Y:S05]  /*3740*/  HMMA.16816.F32.BF16 R4, R104, R108.reuse, R4 ;  /* 0x0000006c6804723c */ /* 0x090fea0000041804 */
[-C--:B------:R-:W-:Y:S01]  /*3750*/  LOP3.LUT R232, R227, R212.reuse, RZ, 0x3c, !PT ;  /* 0x000000d4e3e87212 */ /* 0x080fe200078e3cff */
[C---:B-1----:R-:W-:Y:S05]  /*3760*/  HMMA.16816.F32.BF16 R8, R112.reuse, R108, R8 ;  /* 0x0000006c7008723c */ /* 0x042fea0000041808 */
[----:B------:R-:W-:Y:S01]  /*3770*/  VIADD R234, R100, 0x2 ;  /* 0x0000000264ea7836 */ /* 0x000fe20000000000 */
[-C--:B------:R-:W-:Y:S01]  /*3780*/  HMMA.16816.F32.BF16 R12, R112, R110.reuse, R12 ;  /* 0x0000006e700c723c */ /* 0x080fe2000004180c */
[----:B------:R-:W-:Y:S04]  /*3790*/  LDSM.16.M88.4 R100, [R120] ;  /* 0x000000007864783b */ /* 0x000fe80000000200 */
[----:B------:R-:W-:Y:S01]  /*37a0*/  IMAD.WIDE.U32 R232, R232, -0x2daee0ad, RZ ;  /* 0xd2511f53e8e87825 */ /* 0x000fe200078e00ff */
[C---:B------:R-:W-:Y:S03]  /*37b0*/  HMMA.16816.F32.BF16 R16, R104.reuse, R110, R16 ;  /* 0x0000006e6810723c */ /* 0x040fe60000041810 */
[----:B------:R-:W1:Y:S02]  /*37c0*/  LDSM.16.M88.4 R108, [R156+0x6000] ;  /* 0x006000009c6c783b */ /* 0x000e640000000200 */
[----:B------:R-:W-:Y:S01]  /*37d0*/  LOP3.LUT R224, R228, R233, RZ, 0x3c, !PT ;  /* 0x000000e9e4e07212 */ /* 0x000fe200078e3cff */
[----:B------:R-:W-:Y:S01]  /*37e0*/  IMAD.WIDE.U32 R234, R234, -0x326172a9, RZ ;  /* 0xcd9e8d57eaea7825 */ /* 0x000fe200078e00ff */
[-C--:B--2---:R-:W-:Y:S04]  /*37f0*/  HMMA.16816.F32.BF16 R20, R104, R116.reuse, R20 ;  /* 0x000000746814723c */ /* 0x084fe80000041814 */
[----:B------:R-:W-:Y:S01]  /*3800*/  LOP3.LUT R230, R235, R212, RZ, 0x3c, !PT ;  /* 0x000000d4ebe67212 */ /* 0x000fe200078e3cff */
[----:B------:R-:W2:Y:S01]  /*3810*/  LDSM.16.M88.4 R120, [R120+0x1000] ;  /* 0x001000007878783b */ /* 0x000ea20000000200 */
[----:B------:R-:W-:Y:S01]  /*3820*/  IMAD.WIDE.U32 R236, R236, -0x326172a9, RZ ;  /* 0xcd9e8d57ecec7825 */ /* 0x000fe200078e00ff */
[C---:B------:R-:W-:Y:S04]  /*3830*/  HMMA.16816.F32.BF16 R24, R112.reuse, R116, R24 ;  /* 0x000000747018723c */ /* 0x040fe80000041818 */
[----:B------:R-:W-:Y:S01]  /*3840*/  LOP3.LUT R223, R236, UR27, RZ, 0x3c, !PT ;  /* 0x0000001becdf7c12 */ /* 0x000fe2000f8e3cff */
[----:B------:R-:W-:Y:S01]  /*3850*/  IMAD.WIDE.U32 R224, R224, -0x326172a9, RZ ;  /* 0xcd9e8d57e0e07825 */ /* 0x000fe200078e00ff */
[----:B------:R-:W-:Y:S01]  /*3860*/  LOP3.LUT R229, R237, UR25, R226, 0x96, !PT ;  /* 0x00000019ede57c12 */ /* 0x000fe2000f8e96e2 */
[-C--:B------:R-:W-:Y:S01]  /*3870*/  HMMA.16816.F32.BF16 R28, R112, R118.reuse, R28 ;  /* 0x00000076701c723c */ /* 0x080fe2000004181c */
[----:B------:R-:W3:Y:S03]  /*3880*/  LDSM.16.M88.4 R112, [R156+0x6800] ;  /* 0x006800009c70783b */ /* 0x000ee60000000200 */
[----:B------:R-:W-:Y:S01]  /*3890*/  LOP3.LUT R227, R223, R225, RZ, 0x3c, !PT ;  /* 0x000000e1dfe37212 */ /* 0x000fe200078e3cff */
[----:B------:R-:W-:Y:S01]  /*38a0*/  IMAD.WIDE.U32 R230, R230, -0x2daee0ad, RZ ;  /* 0xd2511f53e6e67825 */ /* 0x000fe200078e00ff */
[----:B------:R-:W-:Y:S01]  /*38b0*/  LOP3.LUT R226, R237, UR25, R234, 0x96, !PT ;  /* 0x00000019ede27c12 */ /* 0x000fe2000f8e96ea */
[----:B------:R-:W-:Y:S04]  /*38c0*/  HMMA.16816.F32.BF16 R32, R104, R118, R32 ;  /* 0x000000766820723c */ /* 0x000fe80000041820 */
[----:B------:R-:W-:Y:S01]  /*38d0*/  LOP3.LUT R225, R228, R231, RZ, 0x3c, !PT ;  /* 0x000000e7e4e17212 */ /* 0x000fe200078e3cff */
[----:B------:R-:W-:Y:S06]  /*38e0*/  IMAD.WIDE.U32 R228, R229, -0x2daee0ad, RZ ;  /* 0xd2511f53e5e47825 */ /* 0x000fec00078e00ff */
[----:B------:R-:W-:Y:S01]  /*38f0*/  IMAD.WIDE.U32 R234, R226, -0x2daee0ad, RZ ;  /* 0xd2511f53e2ea7825 */ /* 0x000fe200078e00ff */
[----:B------:R-:W-:Y:S03]  /*3900*/  LOP3.LUT R226, R229, UR28, R232, 0x96, !PT ;  /* 0x0000001ce5e27c12 */ /* 0x000fe6000f8e96e8 */
[----:B------:R-:W-:Y:S01]  /*3910*/  IMAD.WIDE.U32 R116, R227, -0x2daee0ad, RZ ;  /* 0xd2511f53e3747825 */ /* 0x000fe200078e00ff */
[-C--:B-1----:R-:W-:Y:S05]  /*3920*/  HMMA.16816.F32.BF16 R4, R100, R108.reuse, R4 ;  /* 0x0000006c6404723c */ /* 0x082fea0000041804 */
[----:B------:R-:W-:Y:S01]  /*3930*/  LOP3.LUT R117, R117, UR30, R228, 0x96, !PT ;  /* 0x0000001e75757c12 */ /* 0x000fe2000f8e96e4 */
[----:B------:R-:W-:Y:S01]  /*3940*/  IMAD.WIDE.U32 R232, R226, -0x326172a9, RZ ;  /* 0xcd9e8d57e2e87825 */ /* 0x000fe200078e00ff */
[C---:B--2---:R-:W-:Y:S04]  /*3950*/  HMMA.16816.F32.BF16 R8, R120.reuse, R108, R8 ;  /* 0x0000006c7808723c */ /* 0x044fe80000041808 */
[----:B------:R-:W-:Y:S01]  /*3960*/  LOP3.LUT R224, R233, UR29, R224, 0x96, !PT ;  /* 0x0000001de9e07c12 */ /* 0x000fe2000f8e96e0 */
[----:B------:R-:W-:Y:S01]  /*3970*/  IMAD.WIDE.U32 R236, R225, -0x326172a9, RZ ;  /* 0xcd9e8d57e1ec7825 */ /* 0x000fe200078e00ff */
[----:B------:R-:W-:Y:S01]  /*3980*/  LOP3.LUT R225, R235, UR28, R230, 0x96, !PT ;  /* 0x0000001cebe17c12 */ /* 0x000fe2000f8e96e6 */
[-C--:B------:R-:W-:Y:S04]  /*3990*/  HMMA.16816.F32.BF16 R12, R120, R110.reuse, R12 ;  /* 0x0000006e780c723c */ /* 0x080fe8000004180c */
[----:B------:R-:W-:Y:S01]  /*39a0*/  LOP3.LUT R223, R223, R237, RZ, 0x3c, !PT ;  /* 0x000000eddfdf7212 */ /* 0x000fe200078e3cff */
[----:B------:R-:W-:Y:S01]  /*39b0*/  IMAD.WIDE.U32 R226, R225, -0x326172a9, RZ ;  /* 0xcd9e8d57e1e27825 */ /* 0x000fe200078e00ff */
[C---:B------:R-:W-:Y:S05]  /*39c0*/  HMMA.16816.F32.BF16 R16, R100.reuse, R110, R16 ;  /* 0x0000006e6410723c */ /* 0x040fea0000041810 */
[----:B------:R-:W-:Y:S01]  /*39d0*/  LOP3.LUT R236, R227, UR29, R236, 0x96, !PT ;  /* 0x0000001de3ec7c12 */ /* 0x000fe2000f8e96ec */
[----:B------:R-:W-:Y:S01]  /*39e0*/  IMAD.WIDE.U32 R228, R117, -0x326172a9, RZ ;  /* 0xcd9e8d5775e47825 */ /* 0x000fe200078e00ff */
[-C--:B---3--:R-:W-:Y:S04]  /*39f0*/  HMMA.16816.F32.BF16 R20, R100, R112.reuse, R20 ;  /* 0x000000706414723c */ /* 0x088fe80000041814 */
[----:B------:R-:W-:Y:S01]  /*3a00*/  LOP3.LUT R117, R229, UR31, R232, 0x96, !PT ;  /* 0x0000001fe5757c12 */ /* 0x000fe2000f8e96e8 */
[----:B------:R-:W-:Y:S01]  /*3a10*/  IMAD.WIDE.U32 R230, R223, -0x2daee0ad, RZ ;  /* 0xd2511f53dfe67825 */ /* 0x000fe200078e00ff */
[C---:B------:R-:W-:Y:S05]  /*3a20*/  HMMA.16816.F32.BF16 R24, R120.reuse, R112, R24 ;  /* 0x000000707818723c */ /* 0x040fea0000041818 */
[----:B------:R-:W-:Y:S01]  /*3a30*/  LOP3.LUT R234, R231, UR30, R234, 0x96, !PT ;  /* 0x0000001ee7ea7c12 */ /* 0x000fe2000f8e96ea */
[----:B------:R-:W-:Y:S01]  /*3a40*/  IMAD.WIDE.U32 R224, R224, -0x2daee0ad, RZ ;  /* 0xd2511f53e0e07825 */ /* 0x000fe200078e00ff */
[-C--:B------:R-:W-:Y:S04]  /*3a50*/  HMMA.16816.F32.BF16 R28, R120, R114.reuse, R28 ;  /* 0x00000072781c723c */ /* 0x080fe8000004181c */
[----:B------:R-:W-:Y:S01]  /*3a60*/  LOP3.LUT R116, R225, UR32, R116, 0x96, !PT ;  /* 0x00000020e1747c12 */ /* 0x000fe2000f8e9674 */
[----:B------:R-:W-:Y:S01]  /*3a70*/  IMAD.WIDE.U32 R118, R117, -0x2daee0ad, RZ ;  /* 0xd2511f5375767825 */ /* 0x000fe200078e00ff */
[----:B------:R-:W-:Y:S01]  /*3a80*/  HMMA.16816.F32.BF16 R32, R100, R114, R32 ;  /* 0x000000726420723c */ /* 0x000fe20000041820 */
[----:B------:R-:W-:Y:S04]  /*3a90*/  LDSM.16.M88.4 R100, [R167] ;  /* 0x00000000a764783b */ /* 0x000fe80000000200 */
[----:B------:R-:W-:Y:S01]  /*3aa0*/  LOP3.LUT R104, R119, UR34, R224, 0x96, !PT ;  /* 0x0000002277687c12 */ /* 0x000fe2000f8e96e0 */
[----:B------:R-:W-:Y:S05]  /*3ab0*/  IMAD.WIDE.U32 R234, R234, -0x326172a9, RZ ;  /* 0xcd9e8d57eaea7825 */ /* 0x000fea00078e00ff */
[----:B------:R-:W-:Y:S01]  /*3ac0*/  LOP3.LUT R227, R235, UR31, R226, 0x96, !PT ;  /* 0x0000001febe37c12 */ /* 0x000fe2000f8e96e2 */
[----:B------:R-:W-:Y:S04]  /*3ad0*/  IMAD.WIDE.U32 R116, R116, -0x326172a9, RZ ;  /* 0xcd9e8d5774747825 */ /* 0x000fe800078e00ff */
[----:B------:R-:W-:Y:S01]  /*3ae0*/  IMAD.WIDE.U32 R236, R236, -0x2daee0ad, RZ ;  /* 0xd2511f53ecec7825 */ /* 0x000fe200078e00ff */
[----:B------:R-:W-:Y:S03]  /*3af0*/  LOP3.LUT R228, R117, UR33, R228, 0x96, !PT ;  /* 0x0000002175e47c12 */ /* 0x000fe6000f8e96e4 */
[----:B------:R-:W-:Y:S01]  /*3b00*/  IMAD.WIDE.U32 R108, R227, -0x2daee0ad, RZ ;  /* 0xd2511f53e36c7825 */ /* 0x000fe200078e00ff */
[----:B------:R-:W-:Y:S03]  /*3b10*/  LOP3.LUT R106, R237, UR32, R230, 0x96, !PT ;  /* 0x00000020ed6a7c12 */ /* 0x000fe6000f8e96e6 */
[----:B------:R-:W-:Y:S04]  /*3b20*/  IMAD.WIDE.U32 R228, R228, -0x2daee0ad, RZ ;  /* 0xd2511f53e4e47825 */ /* 0x000fe800078e00ff */
[----:B------:R-:W-:Y:S01]  /*3b30*/  IMAD.WIDE.U32 R106, R106, -0x326172a9, RZ ;  /* 0xcd9e8d576a6a7825 */ /* 0x000fe200078e00ff */
[----:B------:R-:W-:Y:S02]  /*3b40*/  LOP3.LUT R237, R229, UR36, R118, 0x96, !PT ;  /* 0x00000024e5ed7c12 */ /* 0x000fe4000f8e9676 */
[----:B------:R-:W-:Y:S01]  /*3b50*/  LOP3.LUT R245, R228, 0xffff, RZ, 0xc0, !PT ;  /* 0x0000ffffe4f57812 */ /* 0x000fe200078ec0ff */
[----:B------:R-:W-:Y:S01]  /*3b60*/  IMAD.MOV.U32 R224, RZ, RZ, R193 ;  /* 0x000000ffffe07224 */ /* 0x000fe200078e00c1 */
[----:B------:R-:W-:Y:S01]  /*3b70*/  LOP3.LUT R234, R107, UR33, R234, 0x96, !PT ;  /* 0x000000216bea7c12 */ /* 0x000fe2000f8e96ea */
[----:B------:R-:W-:Y:S01]  /*3b80*/  IMAD.WIDE.U32 R230, R104, -0x326172a9, RZ ;  /* 0xcd9e8d5768e67825 */ /* 0x000fe200078e00ff */
[----:B------:R-:W-:Y:S02]  /*3b90*/  LOP3.LUT R242, R228, 0xff, RZ, 0xc0, !PT ;  /* 0x000000ffe4f27812 */ /* 0x000fe400078ec0ff */
[----:B------:R-:W-:Y:S01]  /*3ba0*/  LOP3.LUT R104, R109, UR34, R236, 0x96, !PT ;  /* 0x000000226d687c12 */ /* 0x000fe2000f8e96ec */
[----:B------:R-:W-:Y:S01]  /*3bb0*/  IMAD R118, R208, 0x40, R190 ;  /* 0x00000040d0767824 */ /* 0x000fe200078e02be */
[----:B------:R-:W-:Y:S01]  /*3bc0*/  LEA R226, P0, R175, R224, 0x2 ;  /* 0x000000e0afe27211 */ /* 0x000fe200078010ff */
[----:B------:R-:W-:Y:S01]  /*3bd0*/  IMAD.MOV.U32 R225, RZ, RZ, R192 ;  /* 0x000000ffffe17224 */ /* 0x000fe200078e00c0 */
[----:B------:R-:W-:Y:S01]  /*3be0*/  SHF.R.U32.HI R245, RZ, 0x8, R245 ;  /* 0x00000008fff57819 */ /* 0x000fe200000116f5 */
[----:B------:R-:W-:Y:S01]  /*3bf0*/  IMAD.WIDE.U32 R104, R104, -0x326172a9, RZ ;  /* 0xcd9e8d5768687825 */ /* 0x000fe200078e00ff */
[----:B------:R-:W-:Y:S02]  /*3c00*/  LOP3.LUT R236, R230, 0xffff, RZ, 0xc0, !PT ;  /* 0x0000ffffe6ec7812 */ /* 0x000fe400078ec0ff */
[----:B------:R-:W-:Y:S01]  /*3c10*/  LOP3.LUT R245, R245, 0xffff, RZ, 0xc0, !PT ;  /* 0x0000fffff5f57812 */ /* 0x000fe200078ec0ff */
[C---:B------:R-:W-:Y:S01]  /*3c20*/  VIADD R250, R118.reuse, 0xffffffff ;  /* 0xffffffff76fa7836 */ /* 0x040fe20000000000 */
[----:B------:R-:W-:Y:S01]  /*3c30*/  LEA.HI.X.SX32 R227, R175, R225, 0x2, P0 ;  /* 0x000000e1afe37211 */ /* 0x000fe200000f16ff */
[----:B------:R-:W-:Y:S01]  /*3c40*/  VIADD R243, R118, 0x8 ;  /* 0x0000000876f37836 */ /* 0x000fe20000000000 */
[----:B------:R-:W-:Y:S01]  /*3c50*/  LOP3.LUT R229, R105, UR35, R106, 0x96, !PT ;  /* 0x0000002369e57c12 */ /* 0x000fe2000f8e966a */
[----:B------:R-:W-:Y:S01]  /*3c60*/  IMAD.WIDE.U32 R110, R234, -0x2daee0ad, RZ ;  /* 0xd2511f53ea6e7825 */ /* 0x000fe200078e00ff */
[----:B------:R-:W-:Y:S01]  /*3c70*/  LOP3.LUT R225, R231, UR35, R116, 0x96, !PT ;  /* 0x00000023e7e17c12 */ /* 0x000fe2000f8e9674 */
[----:B------:R-:W2:Y:S01]  /*3c80*/  LDG.E R120, desc[UR38][R226.64+0x20] ;  /* 0x00002026e2787981 */ /* 0x000ea2000c1e1900 */
[----:B------:R-:W-:Y:S01]  /*3c90*/  LOP3.LUT R233, R104, 0xff, RZ, 0xc0, !PT ;  /* 0x000000ff68e97812 */ /* 0x000fe200078ec0ff */
[----:B------:R-:W-:Y:S01]  /*3ca0*/  VIADD R240, R118, 0x7 ;  /* 0x0000000776f07836 */ /* 0x000fe20000000000 */
[----:B------:R-:W-:Y:S01]  /*3cb0*/  ISETP.GE.AND P4, PT, R250, RZ, PT ;  /* 0x000000fffa00720c */ /* 0x000fe20003f86270 */
[----:B------:R-:W-:Y:S01]  /*3cc0*/  VIADD R121, R118, 0x28 ;  /* 0x0000002876797836 */ /* 0x000fe20000000000 */
[----:B------:R-:W-:Y:S01]  /*3cd0*/  LOP3.LUT R231, R104, 0xffff, RZ, 0xc0, !PT ;  /* 0x0000ffff68e77812 */ /* 0x000fe200078ec0ff */
[C---:B------:R-:W-:Y:S01]  /*3ce0*/  VIADD R122, R118.reuse, 0x20 ;  /* 0x00000020767a7836 */ /* 0x040fe20000000000 */
[----:B------:R-:W-:Y:S01]  /*3cf0*/  ISETP.GE.AND P1, PT, R243, RZ, PT ;  /* 0x000000fff300720c */ /* 0x000fe20003f26270 */
[C---:B------:R-:W-:Y:S01]  /*3d00*/  VIADD R123, R118.reuse, 0x27 ;  /* 0x00000027767b7836 */ /* 0x040fe20000000000 */
[--C-:B------:R-:W-:Y:S01]  /*3d10*/  SHF.R.U32.HI R232, RZ, 0x18, R104.reuse ;  /* 0x00000018ffe87819 */ /* 0x100fe20000011668 */
[----:B------:R-:W-:Y:S01]  /*3d20*/  VIADD R168, R118, 0x1f ;  /* 0x0000001f76a87836 */ /* 0x000fe20000000000 */
[----:B------:R-:W-:Y:S01]  /*3d30*/  ISETP.GE.AND P0, PT, R240, RZ, PT ;  /* 0x000000fff000720c */ /* 0x000fe20003f06270 */
[C---:B------:R-:W-:Y:S01]  /*3d40*/  VIADD R223, R118.reuse, 0x17 ;  /* 0x0000001776df7836 */ /* 0x040fe20000000000 */
[----:B------:R-:W-:Y:S01]  /*3d50*/  SHF.R.U32.HI R234, RZ, 0x10, R104 ;  /* 0x00000010ffea7819 */ /* 0x000fe20000011668 */
[C---:B------:R-:W-:Y:S01]  /*3d60*/  VIADD R224, R118.reuse, 0xfffffff8 ;  /* 0xfffffff876e07836 */ /* 0x040fe20000000000 */
[----:B------:R-:W-:Y:S01]  /*3d70*/  ISETP.GE.AND P5, PT, R121, RZ, PT ;  /* 0x000000ff7900720c */ /* 0x000fe20003fa6270 */
[----:B------:R-:W1:Y:S01]  /*3d80*/  LDSM.16.M88.4 R104, [R3+0x6000] ;  /* 0x006000000368783b */ /* 0x000e620000000200 */
[----:B------:R-:W-:Y:S01]  /*3d90*/  LOP3.LUT R247, R111, UR36, R108, 0x96, !PT ;  /* 0x000000246ff77c12 */ /* 0x000fe2000f8e966c */
[----:B------:R-:W-:Y:S01]  /*3da0*/  VIADD R249, R118, 0xfffffff0 ;  /* 0xfffffff076f97836 */ /* 0x000fe20000000000 */
[----:B------:R-:W-:Y:S01]  /*3db0*/  ISETP.GE.AND P6, PT, R122, RZ, PT ;  /* 0x000000ff7a00720c */ /* 0x000fe20003fc6270 */
[----:B------:R-:W-:Y:S01]  /*3dc0*/  VIADD R246, R118, 0xffffffef ;  /* 0xffffffef76f67836 */ /* 0x000fe20000000000 */
[----:B------:R-:W-:Y:S01]  /*3dd0*/  LOP3.LUT R252, R110, 0xff, RZ, 0xc0, !PT ;  /* 0x000000ff6efc7812 */ /* 0x000fe200078ec0ff */
[C---:B------:R-:W-:Y:S01]  /*3de0*/  VIADD R244, R118.reuse, 0x10 ;  /* 0x0000001076f47836 */ /* 0x040fe20000000000 */
[C---:B------:R-:W-:Y:S01]  /*3df0*/  @!P4 IADD3 R250, -R118.reuse, 0x1, RZ ;  /* 0x0000000176fac810 */ /* 0x040fe20007ffe1ff */
[C---:B------:R-:W-:Y:S01]  /*3e00*/  VIADD R239, R118.reuse, 0xf ;  /* 0x0000000f76ef7836 */ /* 0x040fe20000000000 */
[--C-:B------:R-:W-:Y:S01]  /*3e10*/  SHF.R.U32.HI R113, RZ, 0x18, R110.reuse ;  /* 0x00000018ff717819 */ /* 0x100fe2000001166e */
[C---:B------:R-:W-:Y:S01]  /*3e20*/  VIADD R115, R118.reuse, 0xffffffe8 ;  /* 0xffffffe876737836 */ /* 0x040fe20000000000 */
[C---:B------:R-:W-:Y:S01]  /*3e30*/  @!P1 IADD3 R243, -R118.reuse, -0x8, RZ ;  /* 0xfffffff876f39810 */ /* 0x040fe20007ffe1ff */
[----:B------:R-:W-:Y:S01]  /*3e40*/  VIADD R114, R118, 0xffffffe7 ;  /* 0xffffffe776727836 */ /* 0x000fe20000000000 */
[----:B------:R-:W-:Y:S02]  /*3e50*/  SHF.R.U32.HI R251, RZ, 0x10, R110 ;  /* 0x00000010fffb7819 */ /* 0x000fe4000001166e */
[----:B------:R-:W-:Y:S02]  /*3e60*/  ISETP.GE.AND P4, PT, R123, RZ, PT ;  /* 0x000000ff7b00720c */ /* 0x000fe40003f86270 */
[----:B------:R-:W-:Y:S02]  /*3e70*/  LOP3.LUT R112, R110, 0xffff, RZ, 0xc0, !PT ;  /* 0x0000ffff6e707812 */ /* 0x000fe400078ec0ff */
[----:B------:R-:W-:Y:S01]  /*3e80*/  ISETP.GE.AND P1, PT, R168, RZ, PT ;  /* 0x000000ffa800720c */ /* 0x000fe20003f26270 */
[----:B------:R3:W4:Y:S01]  /*3e90*/  LDSM.16.M88.4 R108, [R167+0x1000] ;  /* 0x00100000a76c783b */ /* 0x0007220000000200 */
[----:B------:R-:W-:Y:S02]  /*3ea0*/  I2FP.F32.S32 R250, R250 ;  /* 0x000000fa00fa7245 */ /* 0x000fe40000201400 */
[----:B------:R-:W-:Y:S02]  /*3eb0*/  LOP3.LUT R117, R230, 0xff, RZ, 0xc0, !PT ;  /* 0x000000ffe6757812 */ /* 0x000fe400078ec0ff */
[----:B------:R-:W-:Y:S02]  /*3ec0*/  I2FP.F32.S32 R243, R243 ;  /* 0x000000f300f37245 */ /* 0x000fe40000201400 */
[--C-:B------:R-:W-:Y:S02]  /*3ed0*/  SHF.R.U32.HI R235, RZ, 0x10, R230.reuse ;  /* 0x00000010ffeb7819 */ /* 0x100fe400000116e6 */
[----:B------:R-:W-:Y:S02]  /*3ee0*/  SHF.R.U32.HI R231, RZ, 0x8, R231 ;  /* 0x00000008ffe77819 */ /* 0x000fe400000116e7 */
[----:B------:R-:W-:Y:S01]  /*3ef0*/  SHF.R.U32.HI R238, RZ, 0x18, R230 ;  /* 0x00000018ffee7819 */ /* 0x000fe200000116e6 */
[C---:B------:R-:W-:Y:S01]  /*3f00*/  VIADD R230, R118.reuse, 0x18 ;  /* 0x0000001876e67836 */ /* 0x040fe20000000000 */
[----:B------:R-:W-:Y:S02]  /*3f10*/  LOP3.LUT R231, R231, 0xffff, RZ, 0xc0, !PT ;  /* 0x0000ffffe7e77812 */ /* 0x000fe400078ec0ff */
[C---:B------:R-:W-:Y:S02]  /*3f20*/  @!P0 IADD3 R240, -R118.reuse, -0x7, RZ ;  /* 0xfffffff976f08810 */ /* 0x040fe40007ffe1ff */
[----:B------:R-:W-:Y:S02]  /*3f30*/  LOP3.LUT R251, R251, 0xff, RZ, 0xc0, !PT ;  /* 0x000000fffbfb7812 */ /* 0x000fe400078ec0ff */
[--C-:B------:R-:W-:Y:S01]  /*3f40*/  SHF.R.U32.HI R241, RZ, 0x18, R228.reuse ;  /* 0x00000018fff17819 */ /* 0x100fe200000116e4 */
[-C--:B-1----:R-:W-:Y:S03]  /*3f50*/  HMMA.16816.F32.BF16 R4, R100, R104.reuse, R4 ;  /* 0x000000686404723c */ /* 0x082fe60000041804 */
[----:B------:R-:W-:Y:S01]  /*3f60*/  I2FP.F32.S32 R240, R240 ;  /* 0x000000f000f07245 */ /* 0x000fe20000201400 */
[----:B---3--:R-:W-:Y:S01]  /*3f70*/  FMUL.FTZ R167, R203, 1.4426950216293334961 ;  /* 0x3fb8aa3bcba77820 */ /* 0x008fe20000410000 */
[----:B------:R-:W-:Y:S01]  /*3f80*/  SHF.R.U32.HI R116, RZ, 0x10, R228 ;  /* 0x00000010ff747819 */ /* 0x000fe200000116e4 */
[----:B------:R-:W-:Y:S01]  /*3f90*/  VIADD R228, R118, 0xfffffff7 ;  /* 0xfffffff776e47836 */ /* 0x000fe20000000000 */
[----:B------:R-:W-:Y:S04]  /*3fa0*/  ISETP.GE.AND P0, PT, R230, RZ, PT ;  /* 0x000000ffe600720c */ /* 0x000fe80003f06270 */
[----:B------:R-:W-:Y:S02]  /*3fb0*/  LOP3.LUT R116, R116, 0xff, RZ, 0xc0, !PT ;  /* 0x000000ff74747812 */ /* 0x000fe400078ec0ff */
[C---:B------:R-:W-:Y:S02]  /*3fc0*/  @!P5 IADD3 R121, -R118.reuse, -0x28, RZ ;  /* 0xffffffd87679d810 */ /* 0x040fe40007ffe1ff */
[----:B------:R-:W-:Y:S02]  /*3fd0*/  @!P6 IADD3 R122, -R118, -0x20, RZ ;  /* 0xffffffe0767ae810 */ /* 0x000fe40007ffe1ff */
[----:B------:R-:W-:Y:S02]  /*3fe0*/  ISETP.GE.AND P5, PT, R223, RZ, PT ;  /* 0x000000ffdf00720c */ /* 0x000fe40003fa6270 */
[----:B------:R-:W-:Y:S01]  /*3ff0*/  ISETP.GE.AND P6, PT, R224, RZ, PT ;  /* 0x000000ffe000720c */ /* 0x000fe20003fc6270 */
[C---:B----4-:R-:W-:Y:S04]  /*4000*/  HMMA.16816.F32.BF16 R8, R108.reuse, R104, R8 ;  /* 0x000000686c08723c */ /* 0x050fe80000041808 */
[----:B------:R-:W-:Y:S01]  /*4010*/  @!P4 IADD3 R123, -R118, -0x27, RZ ;  /* 0xffffffd9767bc810 */ /* 0x000fe20007ffe1ff */
[-C--:B------:R-:W-:Y:S01]  /*4020*/  FFMA.FTZ R5, R250, -R202.reuse, R5 ;  /* 0x800000cafa057223 */ /* 0x080fe20000010005 */
[----:B------:R-:W-:Y:S01]  /*4030*/  @!P1 IADD3 R168, -R118, -0x1f, RZ ;  /* 0xffffffe176a89810 */ /* 0x000fe20007ffe1ff */
[-C--:B------:R-:W-:Y:S03]  /*4040*/  HMMA.16816.F32.BF16 R12, R108, R106.reuse, R12 ;  /* 0x0000006a6c0c723c */ /* 0x080fe6000004180c */
[----:B------:R-:W-:Y:S01]  /*4050*/  ISETP.GE.AND P4, PT, R228, RZ, PT ;  /* 0x000000ffe400720c */ /* 0x000fe20003f86270 */
[----:B------:R-:W-:Y:S01]  /*4060*/  FMUL.FTZ R105, R206, 1.4426950216293334961 ;  /* 0x3fb8aa3bce697820 */ /* 0x000fe20000410000 */
[----:B------:R-:W-:Y:S01]  /*4070*/  ISETP.GE.AND P1, PT, R249, RZ, PT ;  /* 0x000000fff900720c */ /* 0x000fe20003f26270 */
[C---:B------:R-:W-:Y:S05]  /*4080*/  HMMA.16816.F32.BF16 R16, R100.reuse, R106, R16 ;  /* 0x0000006a6410723c */ /* 0x040fea0000041810 */
[----:B------:R-:W-:Y:S01]  /*4090*/  @!P0 IADD3 R230, -R118, -0x18, RZ ;  /* 0xffffffe876e68810 */ /* 0x000fe20007ffe1ff */
[-C--:B------:R-:W-:Y:S01]  /*40a0*/  FFMA.FTZ R6, R243, -R202.reuse, R6 ;  /* 0x800000caf3067223 */ /* 0x080fe20000010006 */
[----:B------:R-:W-:Y:S01]  /*40b0*/  SHF.R.U32.HI R107, RZ, 0x10, R225 ;  /* 0x00000010ff6b7819 */ /* 0x000fe200000116e1 */
[-C--:B------:R-:W-:Y:S01]  /*40c0*/  FFMA.FTZ R7, R240, -R202.reuse, R7 ;  /* 0x800000caf0077223 */ /* 0x080fe20000010007 */
[----:B------:R-:W-:Y:S02]  /*40d0*/  ISETP.GE.AND P0, PT, R246, RZ, PT ;  /* 0x000000fff600720c */ /* 0x000fe40003f06270 */
[----:B------:R-:W-:Y:S02]  /*40e0*/  LOP3.LUT R107, R107, 0xff, RZ, 0xc0, !PT ;  /* 0x000000ff6b6b7812 */ /* 0x000fe400078ec0ff */
[C---:B------:R-:W-:Y:S02]  /*40f0*/  @!P5 IADD3 R223, -R118.reuse, -0x17, RZ ;  /* 0xffffffe976dfd810 */ /* 0x040fe40007ffe1ff */
[----:B------:R-:W-:Y:S02]  /*4100*/  I2FP.F32.S32 R106, R123 ;  /* 0x0000007b006a7245 */ /* 0x000fe40000201400 */
[----:B------:R-:W-:Y:S02]  /*4110*/  @!P6 IADD3 R224, -R118, 0x8, RZ ;  /* 0x0000000876e0e810 */ /* 0x000fe40007ffe1ff */
[----:B------:R-:W-:Y:S01]  /*4120*/  ISETP.GE.AND P5, PT, R244, RZ, PT ;  /* 0x000000fff400720c */ /* 0x000fe20003fa6270 */
[----:B------:R-:W-:Y:S01]  /*4130*/  FFMA.FTZ R11, R106, -R202, R11 ;  /* 0x800000ca6a0b7223 */ /* 0x000fe2000001000b */
[----:B------:R-:W-:Y:S02]  /*4140*/  I2FP.F32.S32 R106, R230 ;  /* 0x000000e6006a7245 */ /* 0x000fe40000201400 */
[----:B------:R-:W-:Y:S01]  /*4150*/  ISETP.GE.AND P6, PT, R239, RZ, PT ;  /* 0x000000ffef00720c */ /* 0x000fe20003fc6270 */
[-C--:B------:R-:W-:Y:S01]  /*4160*/  FFMA.FTZ R19, R250, -R202.reuse, R19 ;  /* 0x800000cafa137223 */ /* 0x080fe20000010013 */
[----:B------:R-:W-:Y:S01]  /*4170*/  @!P4 IADD3 R228, -R118, 0x9, RZ ;  /* 0x0000000976e4c810 */ /* 0x000fe20007ffe1ff */
[----:B------:R-:W-:Y:S01]  /*4180*/  FFMA.FTZ R12, R106, -R202, R12 ;  /* 0x800000ca6a0c7223 */ /* 0x000fe2000001000c */
[----:B------:R-:W-:Y:S02]  /*4190*/  @!P1 IADD3 R249, -R118, 0x10, RZ ;  /* 0x0000001076f99810 */ /* 0x000fe40007ffe1ff */
[----:B------:R-:W-:Y:S02]  /*41a0*/  ISETP.GE.AND P4, PT, R115, RZ, PT ;  /* 0x000000ff7300720c */ /* 0x000fe40003f86270 */
[----:B------:R-:W-:Y:S02]  /*41b0*/  I2FP.F32.S32 R249, R249 ;  /* 0x000000f900f97245 */ /* 0x000fe40000201400 */
[----:B------:R-:W-:Y:S02]  /*41c0*/  ISETP.GE.AND P1, PT, R114, RZ, PT ;  /* 0x000000ff7200720c */ /* 0x000fe40003f26270 */
[C---:B------:R-:W-:Y:S02]  /*41d0*/  @!P0 IADD3 R246, -R118.reuse, 0x11, RZ ;  /* 0x0000001176f68810 */ /* 0x040fe40007ffe1ff */
[----:B------:R-:W-:Y:S02]  /*41e0*/  ISETP.LE.U32.AND P0, PT, R117, UR16, PT ;  /* 0x0000001075007c0c */ /* 0x000fe4000bf03070 */
[----:B------:R-:W-:Y:S02]  /*41f0*/  I2FP.F32.S32 R246, R246 ;  /* 0x000000f600f67245 */ /* 0x000fe40000201400 */
[C---:B------:R-:W-:Y:S02]  /*4200*/  LOP3.LUT R117, R225.reuse, 0xff, RZ, 0xc0, !PT ;  /* 0x000000ffe1757812 */ /* 0x040fe400078ec0ff */
[----:B------:R-:W-:Y:S02]  /*4210*/  SHF.R.U32.HI R119, RZ, 0x18, R225 ;  /* 0x00000018ff777819 */ /* 0x000fe400000116e1 */
[----:B------:R-:W-:Y:S02]  /*4220*/  LOP3.LUT R225, R225, 0xffff, RZ, 0xc0, !PT ;  /* 0x0000ffffe1e17812 */ /* 0x000fe400078ec0ff */
[C---:B------:R-:W-:Y:S02]  /*4230*/  @!P5 IADD3 R244, -R118.reuse, -0x10, RZ ;  /* 0xfffffff076f4d810 */ /* 0x040fe40007ffe1ff */
[C---:B------:R-:W-:Y:S02]  /*4240*/  @!P6 IADD3 R239, -R118.reuse, -0xf, RZ ;  /* 0xfffffff176efe810 */ /* 0x040fe40007ffe1ff */
[----:B------:R-:W-:Y:S02]  /*4250*/  I2FP.F32.S32 R244, R244 ;  /* 0x000000f400f47245 */ /* 0x000fe40000201400 */
[----:B------:R-:W-:Y:S02]  /*4260*/  ISETP.LE.U32.AND P5, PT, R117, UR16, PT ;  /* 0x0000001075007c0c */ /* 0x000fe4000bfa3070 */
[----:B------:R-:W-:Y:S01]  /*4270*/  ISETP.LE.U32.AND P6, PT, R119, UR16, PT ;  /* 0x0000001077007c0c */ /* 0x000fe2000bfc3070 */
[----:B------:R-:W3:Y:S01]  /*4280*/  LDG.E R117, desc[UR38][R226.64] ;  /* 0x00000026e2757981 */ /* 0x000ee2000c1e1900 */
[C---:B------:R-:W-:Y:S02]  /*4290*/  @!P4 IADD3 R115, -R118.reuse, 0x18, RZ ;  /* 0x000000187673c810 */ /* 0x040fe40007ffe1ff */
[----:B------:R-:W-:Y:S01]  /*42a0*/  FSETP.NEU.FTZ.AND P4, PT, R205, -INF , PT ;  /* 0xff800000cd00780b */ /* 0x000fe20003f9d000 */
[----:B------:R-:W5:Y:S01]  /*42b0*/  LDG.E R119, desc[UR38][R226.64+0x80] ;  /* 0x00008026e2777981 */ /* 0x000f62000c1e1900 */
[----:B------:R-:W-:Y:S02]  /*42c0*/  @!P1 IADD3 R114, -R118, 0x19, RZ ;  /* 0x0000001976729810 */ /* 0x000fe40007ffe1ff */
[----:B------:R-:W-:Y:S02]  /*42d0*/  FSEL R248, R248, RZ, P4 ;  /* 0x000000fff8f87208 */ /* 0x000fe40002000000 */
[----:B------:R-:W-:Y:S02]  /*42e0*/  IABS R104, R118 ;  /* 0x0000007600687213 */ /* 0x000fe40000000000 */
[----:B------:R-:W-:Y:S01]  /*42f0*/  FSETP.NEU.FTZ.AND P1, PT, R206, -INF , PT ;  /* 0xff800000ce00780b */ /* 0x000fe20003f3d000 */
[----:B------:R1:W5:Y:S01]  /*4300*/  LDG.E R118, desc[UR38][R226.64+0xa0] ;  /* 0x0000a026e2767981 */ /* 0x000362000c1e1900 */
[----:B------:R-:W-:Y:S01]  /*4310*/  I2FP.F32.S32 R174, R104 ;  /* 0x0000006800ae7245 */ /* 0x000fe20000201400 */
[----:B------:R-:W-:Y:S01]  /*4320*/  FMUL.FTZ R104, R204, 1.4426950216293334961 ;  /* 0x3fb8aa3bcc687820 */ /* 0x000fe20000410000 */
[----:B------:R-:W-:Y:S02]  /*4330*/  FSETP.NEU.FTZ.AND P4, PT, R203, -INF , PT ;  /* 0xff800000cb00780b */ /* 0x000fe40003f9d000 */
[----:B------:R-:W-:Y:S01]  /*4340*/  FSEL R105, R105, RZ, P1 ;  /* 0x000000ff69697208 */ /* 0x000fe20000800000 */
[CC--:B------:R-:W-:Y:S01]  /*4350*/  FFMA.FTZ R4, R174.reuse, -R202.reuse, R4 ;  /* 0x800000caae047223 */ /* 0x0c0fe20000010004 */
[----:B------:R-:W-:Y:S01]  /*4360*/  FSEL R167, R167, RZ, P4 ;  /* 0x000000ffa7a77208 */ /* 0x000fe20002000000 */
[----:B------:R-:W-:Y:S01]  /*4370*/  FFMA.FTZ R18, R174, -R202, R18 ;  /* 0x800000caae127223 */ /* 0x000fe20000010012 */
[----:B------:R-:W-:Y:S01]  /*4380*/  FSETP.NEU.FTZ.AND P1, PT, R204, -INF , PT ;  /* 0xff800000cc00780b */ /* 0x000fe20003f3d000 */
[----:B------:R-:W4:Y:S01]  /*4390*/  S2R R174, SR_CTAID.Y ;  /* 0x0000000000ae7919 */ /* 0x000f220000002600 */
[-C--:B------:R-:W-:Y:S02]  /*43a0*/  @P2 ISETP.GE.AND P4, PT, R191, R209.reuse, PT ;  /* 0x000000d1bf00220c */ /* 0x080fe40003f86270 */
[----:B------:R-:W-:Y:S02]  /*43b0*/  FSEL R104, R104, RZ, P1 ;  /* 0x000000ff68687208 */ /* 0x000fe40000800000 */
[----:B------:R-:W-:Y:S02]  /*43c0*/  @P2 FSEL R4, R4, -INF , !P4 ;  /* 0xff80000004042808 */ /* 0x000fe40006000000 */
[----:B------:R-:W-:Y:S02]  /*43d0*/  @P2 ISETP.GE.AND P1, PT, R194, R209, PT ;  /* 0x000000d1c200220c */ /* 0x000fe40003f26270 */
[----:B------:R-:W-:Y:S02]  /*43e0*/  @P2 FSEL R6, R6, -INF , !P4 ;  /* 0xff80000006062808 */ /* 0x000fe40006000000 */
[----:B------:R-:W-:Y:S02]  /*43f0*/  @P2 FSEL R5, R5, -INF , !P1 ;  /* 0xff80000005052808 */ /* 0x000fe40004800000 */
[----:B------:R-:W-:Y:S01]  /*4400*/  @P2 FSEL R7, R7, -INF , !P1 ;  /* 0xff80000007072808 */ /* 0x000fe20004800000 */
[--C-:B------:R-:W-:Y:S01]  /*4410*/  FFMA.FTZ R6, R6, UR15, -R105.reuse ;  /* 0x0000000f06067c23 */ /* 0x100fe20008010869 */
[----:B------:R-:W-:Y:S01]  /*4420*/  @P2 FSEL R11, R11, -INF , !P1 ;  /* 0xff8000000b0b2808 */ /* 0x000fe20004800000 */
[--C-:B-1----:R-:W-:Y:S01]  /*4430*/  FFMA.FTZ R226, R4, UR15, -R248.reuse ;  /* 0x0000000f04e27c23 */ /* 0x102fe200080108f8 */
[----:B------:R-:W-:Y:S01]  /*4440*/  I2FP.F32.S32 R4, R121 ;  /* 0x0000007900047245 */ /* 0x000fe20000201400 */
[----:B------:R-:W-:Y:S01]  /*4450*/  FFMA.FTZ R5, R5, UR15, -R248 ;  /* 0x0000000f05057c23 */ /* 0x000fe200080108f8 */
[----:B------:R-:W-:Y:S01]  /*4460*/  I2FP.F32.S32 R115, R115 ;  /* 0x0000007300737245 */ /* 0x000fe20000201400 */
[----:B------:R-:W-:Y:S01]  /*4470*/  FFMA.FTZ R7, R7, UR15, -R105 ;  /* 0x0000000f07077c23 */ /* 0x000fe20008010869 */
[----:B------:R-:W-:Y:S01]  /*4480*/  I2FP.F32.S32 R114, R114 ;  /* 0x0000007200727245 */ /* 0x000fe20000201400 */
[----:B------:R-:W-:Y:S01]  /*4490*/  FFMA.FTZ R10, R4, -R202, R10 ;  /* 0x800000ca040a7223 */ /* 0x000fe2000001000a */
[----:B------:R-:W-:Y:S01]  /*44a0*/  I2FP.F32.S32 R4, R122 ;  /* 0x0000007a00047245 */ /* 0x000fe20000201400 */
[----:B------:R-:W1:Y:S01]  /*44b0*/  MUFU.EX2 R123, R6 ;  /* 0x00000006007b7308 */ /* 0x000e620000000800 */
[----:B------:R-:W-:Y:S02]  /*44c0*/  FFMA.FTZ R11, R11, UR15, -R104 ;  /* 0x0000000f0b0b7c23 */ /* 0x000fe40008010868 */
[----:B------:R-:W-:Y:S01]  /*44d0*/  @P2 FSEL R10, R10, -INF , !P4 ;  /* 0xff8000000a0a2808 */ /* 0x000fe20006000000 */
[CC--:B------:R-:W-:Y:S01]  /*44e0*/  FFMA.FTZ R8, R4.reuse, -R202.reuse, R8 ;  /* 0x800000ca04087223 */ /* 0x0c0fe20000010008 */
[-C--:B------:R-:W-:Y:S05]  /*44f0*/  FFMA.FTZ R14, R4, -R202.reuse, R14 ;  /* 0x800000ca040e7223 */ /* 0x080fea000001000e */
[----:B------:R4:W-:Y:S01]  /*4500*/  MUFU.EX2 R122, R5 ;  /* 0x00000005007a7308 */ /* 0x0009e20000000800 */
[----:B------:R-:W-:Y:S02]  /*4510*/  @P2 FSEL R8, R8, -INF , !P4 ;  /* 0xff80000008082808 */ /* 0x000fe40006000000 */
[----:B------:R-:W-:Y:S02]  /*4520*/  ISETP.LE.U32.AND P4, PT, R107, UR16, PT ;  /* 0x000000106b007c0c */ /* 0x000fe4000bf83070 */
[----:B------:R-:W-:Y:S01]  /*4530*/  I2FP.F32.S32 R107, R223 ;  /* 0x000000df006b7245 */ /* 0x000fe20000201400 */
[----:B------:R-:W-:Y:S04]  /*4540*/  FFMA.FTZ R8, R8, UR15, -R167 ;  /* 0x0000000f08087c23 */ /* 0x000fe800080108a7 */
[----:B------:R4:W4:Y:S01]  /*4550*/  MUFU.EX2 R121, R226 ;  /* 0x000000e200797308 */ /* 0x0009220000000800 */
[----:B------:R-:W-:Y:S05]  /*4560*/  FFMA.FTZ R13, R107, -R202, R13 ;  /* 0x800000ca6b0d7223 */ /* 0x000fea000001000d */
[----:B-1----:R-:W-:Y:S01]  /*4570*/  @!P4 FADD.FTZ R123, -R123, -RZ ;  /* 0x800000ff7b7bc221 */ /* 0x002fe20000010100 */
[----:B----4-:R-:W-:Y:S03]  /*4580*/  I2FP.F32.S32 R5, R168 ;  /* 0x000000a800057245 */ /* 0x010fe60000201400 */
[----:B------:R1:W-:Y:S02]  /*4590*/  MUFU.EX2 R223, R8 ;  /* 0x0000000800df7308 */ /* 0x0003e40000000800 */
[CC--:B------:R-:W-:Y:S01]  /*45a0*/  FFMA.FTZ R9, R5.reuse, -R202.reuse, R9 ;  /* 0x800000ca05097223 */ /* 0x0c0fe20000010009 */
[----:B------:R-:W-:Y:S01]  /*45b0*/  FFMA.FTZ R15, R5, -R202, R15 ;  /* 0x800000ca050f7223 */ /* 0x000fe2000001000f */
[----:B------:R-:W-:Y:S01]  /*45c0*/  FFMA.FTZ R226, R10, UR15, -R104 ;  /* 0x0000000f0ae27c23 */ /* 0x000fe20008010868 */
[----:B------:R-:W-:Y:S05]  /*45d0*/  SHF.R.U32.HI R10, RZ, 0x8, R225 ;  /* 0x00000008ff0a7819 */ /* 0x000fea00000116e1 */
[----:B------:R4:W4:Y:S01]  /*45e0*/  MUFU.EX2 R168, R7 ;  /* 0x0000000700a87308 */ /* 0x0009220000000800 */
[----:B------:R-:W-:Y:S01]  /*45f0*/  @P2 FSEL R9, R9, -INF , !P1 ;  /* 0xff80000009092808 */ /* 0x000fe20004800000 */
[----:B------:R-:W-:Y:S01]  /*4600*/  @!P5 FADD.FTZ R121, -R121, -RZ ;  /* 0x800000ff7979d221 */ /* 0x000fe20000010100 */
[-C--:B------:R-:W-:Y:S02]  /*4610*/  @P2 ISETP.GE.AND P1, PT, R195, R209.reuse, PT ;  /* 0x000000d1c300220c */ /* 0x080fe40003f26270 */
[----:B------:R-:W-:Y:S01]  /*4620*/  LOP3.LUT R10, R10, 0xffff, RZ, 0xc0, !PT ;  /* 0x0000ffff0a0a7812 */ /* 0x000fe200078ec0ff */
[--C-:B------:R-:W-:Y:S01]  /*4630*/  FFMA.FTZ R9, R9, UR15, -R167.reuse ;  /* 0x0000000f09097c23 */ /* 0x100fe200080108a7 */
[----:B------:R-:W-:Y:S03]  /*4640*/  @P2 FSEL R12, R12, -INF , !P1 ;  /* 0xff8000000c0c2808 */ /* 0x000fe60004800000 */
[----:B------:R-:W-:Y:S01]  /*4650*/  MUFU.EX2 R225, R226 ;  /* 0x000000e200e17308 */ /* 0x000fe20000000800 */
[----:B-1----:R-:W-:Y:S02]  /*4660*/  I2FP.F32.S32 R8, R224 ;  /* 0x000000e000087245 */ /* 0x002fe40000201400 */
[----:B------:R-:W-:Y:S01]  /*4670*/  @P2 FSEL R14, R14, -INF , !P1 ;  /* 0xff8000000e0e2808 */ /* 0x000fe20004800000 */
[----:B------:R-:W-:Y:S01]  /*4680*/  FFMA.FTZ R227, R12, UR15, -R167 ;  /* 0x0000000f0ce37c23 */ /* 0x000fe200080108a7 */
[----:B------:R-:W-:Y:S01]  /*4690*/  @P2 FSEL R18, R18, -INF , !P1 ;  /* 0xff80000012122808 */ /* 0x000fe20004800000 */
[----:B------:R-:W-:Y:S01]  /*46a0*/  FFMA.FTZ R16, R8, -R202, R16 ;  /* 0x800000ca08107223 */ /* 0x000fe20000010010 */
[----:B------:R-:W-:Y:S03]  /*46b0*/  LOP3.LUT R12, R229, 0xff, RZ, 0xc0, !PT ;  /* 0x000000ffe50c7812 */ /* 0x000fe600078ec0ff */
[----:B------:R1:W-:Y:S01]  /*46c0*/  MUFU.EX2 R224, R9 ;  /* 0x0000000900e07308 */ /* 0x0003e20000000800 */
[----:B----4-:R-:W4:Y:S01]  /*46d0*/  LDSM.16.M88.4 R4, [R3+0x6800] ;  /* 0x006800000304783b */ /* 0x010f220000000200 */
[----:B------:R-:W-:Y:S01]  /*46e0*/  @!P6 FADD.FTZ R168, -R168, -RZ ;  /* 0x800000ffa8a8e221 */ /* 0x000fe20000010100 */
[----:B------:R-:W-:Y:S01]  /*46f0*/  @P2 FSEL R16, R16, -INF , !P1 ;  /* 0xff80000010102808 */ /* 0x000fe20004800000 */
[----:B------:R-:W-:Y:S01]  /*4700*/  FFMA.FTZ R14, R14, UR15, -R104 ;  /* 0x0000000f0e0e7c23 */ /* 0x000fe20008010868 */
[----:B------:R-:W-:Y:S01]  /*4710*/  @P2 ISETP.GE.AND P1, PT, R196, R209, PT ;  /* 0x000000d1c400220c */ /* 0x000fe20003f26270 */
[----:B------:R-:W-:Y:S01]  /*4720*/  FFMA.FTZ R18, R18, UR15, -R105 ;  /* 0x0000000f12127c23 */ /* 0x000fe20008010869 */
[----:B------:R-:W-:Y:S01]  /*4730*/  ISETP.LE.U32.AND P5, PT, R12, UR16, PT ;  /* 0x000000100c007c0c */ /* 0x000fe2000bfa3070 */
[----:B------:R-:W-:Y:S01]  /*4740*/  FFMA.FTZ R16, R16, UR15, -R248 ;  /* 0x0000000f10107c23 */ /* 0x000fe200080108f8 */
[----:B------:R-:W-:Y:S01]  /*4750*/  @P2 FSEL R13, R13, -INF , !P1 ;  /* 0xff8000000d0d2808 */ /* 0x000fe20004800000 */
[----:B------:R4:W-:Y:S01]  /*4760*/  MUFU.EX2 R226, R11 ;  /* 0x0000000b00e27308 */ /* 0x0009e20000000800 */
[----:B------:R-:W-:Y:S02]  /*4770*/  @P2 FSEL R15, R15, -INF , !P1 ;  /* 0xff8000000f0f2808 */ /* 0x000fe40004800000 */
[----:B------:R-:W-:Y:S01]  /*4780*/  @P2 FSEL R19, R19, -INF , !P1 ;  /* 0xff80000013132808 */ /* 0x000fe20004800000 */
[----:B------:R-:W-:Y:S01]  /*4790*/  FFMA.FTZ R13, R13, UR15, -R167 ;  /* 0x0000000f0d0d7c23 */ /* 0x000fe200080108a7 */
[----:B------:R-:W-:Y:S01]  /*47a0*/  ISETP.LE.U32.AND P6, PT, R233, UR16, PT ;  /* 0x00000010e9007c0c */ /* 0x000fe2000bfc3070 */
[----:B------:R-:W-:Y:S01]  /*47b0*/  FFMA.FTZ R15, R15, UR15, -R104 ;  /* 0x0000000f0f0f7c23 */ /* 0x000fe20008010868 */
[----:B-1----:R-:W-:Y:S01]  /*47c0*/  I2FP.F32.S32 R9, R228 ;  /* 0x000000e400097245 */ /* 0x002fe20000201400 */
[----:B------:R-:W-:Y:S02]  /*47d0*/  FFMA.FTZ R19, R19, UR15, -R105 ;  /* 0x0000000f13137c23 */ /* 0x000fe40008010869 */
[----:B------:R-:W-:Y:S01]  /*47e0*/  MUFU.EX2 R228, R13 ;  /* 0x0000000d00e47308 */ /* 0x000fe20000000800 */
[----:B------:R-:W-:Y:S01]  /*47f0*/  @!P5 FADD.FTZ R223, -R223, -RZ ;  /* 0x800000ffdfdfd221 */ /* 0x000fe20000010100 */
[----:B------:R-:W-:Y:S01]  /*4800*/  ISETP.LE.U32.AND P5, PT, R232, UR16, PT ;  /* 0x00000010e8007c0c */ /* 0x000fe2000bfa3070 */
[-C--:B------:R-:W-:Y:S05]  /*4810*/  FFMA.FTZ R17, R9, -R202.reuse, R17 ;  /* 0x800000ca09117223 */ /* 0x080fea0000010011 */
[----:B------:R-:W-:Y:S02]  /*4820*/  @P2 FSEL R17, R17, -INF , !P1 ;  /* 0xff80000011112808 */ /* 0x000fe40004800000 */
[----:B------:R-:W1:Y:S01]  /*4830*/  MUFU.EX2 R227, R227 ;  /* 0x000000e300e37308 */ /* 0x000e620000000800 */
[----:B------:R-:W-:Y:S02]  /*4840*/  ISETP.LE.U32.AND P1, PT, R10, UR16, PT ;  /* 0x000000100a007c0c */ /* 0x000fe4000bf23070 */
[----:B------:R-:W-:Y:S01]  /*4850*/  LOP3.LUT R10, R229, 0xffff, RZ, 0xc0, !PT ;  /* 0x0000ffffe50a7812 */ /* 0x000fe200078ec0ff */
[----:B------:R-:W-:Y:S01]  /*4860*/  FFMA.FTZ R17, R17, UR15, -R248 ;  /* 0x0000000f11117c23 */ /* 0x000fe200080108f8 */
[--C-:B----4-:R-:W-:Y:S02]  /*4870*/  SHF.R.U32.HI R11, RZ, 0x10, R229.reuse ;  /* 0x00000010ff0b7819 */ /* 0x110fe400000116e5 */
[----:B------:R-:W-:Y:S03]  /*4880*/  SHF.R.U32.HI R10, RZ, 0x8, R10 ;  /* 0x00000008ff0a7819 */ /* 0x000fe6000001160a */
[----:B------:R-:W-:Y:S01]  /*4890*/  MUFU.EX2 R230, R14 ;  /* 0x0000000e00e67308 */ /* 0x000fe20000000800 */
[----:B------:R-:W-:Y:S02]  /*48a0*/  LOP3.LUT R11, R11, 0xff, RZ, 0xc0, !PT ;  /* 0x000000ff0b0b7812 */ /* 0x000fe400078ec0ff */
[----:B------:R-:W-:Y:S01]  /*48b0*/  LOP3.LUT R10, R10, 0xffff, RZ, 0xc0, !PT ;  /* 0x0000ffff0a0a7812 */ /* 0x000fe200078ec0ff */
[-C--:B------:R-:W-:Y:S03]  /*48c0*/  HMMA.16816.F32.BF16 R20, R100, R4.reuse, R20 ;  /* 0x000000046414723c */ /* 0x080fe60000041814 */
[----:B------:R-:W-:Y:S01]  /*48d0*/  ISETP.LE.U32.AND P4, PT, R11, UR16, PT ;  /* 0x000000100b007c0c */ /* 0x000fe2000bf83070 */
[----:B------:R-:W-:Y:S01]  /*48e0*/  @!P1 FADD.FTZ R122, -R122, -RZ ;  /* 0x800000ff7a7a9221 */ /* 0x000fe20000010100 */
[----:B------:R-:W-:Y:S01]  /*48f0*/  ISETP.LE.U32.AND P1, PT, R10, UR16, PT ;  /* 0x000000100a007c0c */ /* 0x000fe2000bf23070 */
[C---:B------:R-:W-:Y:S01]  /*4900*/  HMMA.16816.F32.BF16 R24, R108.reuse, R4, R24 ;  /* 0x000000046c18723c */ /* 0x040fe20000041818 */
[----:B------:R-:W-:Y:S04]  /*4910*/  MUFU.EX2 R233, R18 ;  /* 0x0000001200e97308 */ /* 0x000fe80000000800 */
[----:B-1----:R-:W-:Y:S01]  /*4920*/  @!P6 FADD.FTZ R227, -R227, -RZ ;  /* 0x800000ffe3e3e221 */ /* 0x002fe20000010100 */
[----:B------:R-:W-:Y:S01]  /*4930*/  ISETP.LE.U32.AND P6, PT, R238, UR16, PT ;  /* 0x00000010ee007c0c */ /* 0x000fe2000bfc3070 */
[-C--:B------:R-:W-:Y:S04]  /*4940*/  HMMA.16816.F32.BF16 R28, R108, R6.reuse, R28 ;  /* 0x000000066c1c723c */ /* 0x080fe8000004181c */
[----:B------:R-:W-:Y:S01]  /*4950*/  MUFU.EX2 R232, R17 ;  /* 0x0000001100e87308 */ /* 0x000fe20000000800 */
[----:B------:R-:W-:Y:S01]  /*4960*/  SHF.R.U32.HI R4, RZ, 0x18, R229 ;  /* 0x00000018ff047819 */ /* 0x000fe200000116e5 */
[----:B------:R-:W-:Y:S01]  /*4970*/  @!P1 FADD.FTZ R224, -R224, -RZ ;  /* 0x800000ffe0e09221 */ /* 0x000fe20000010100 */
[----:B------:R-:W-:Y:S01]  /*4980*/  LOP3.LUT R5, R234, 0xff, RZ, 0xc0, !PT ;  /* 0x000000ffea057812 */ /* 0x000fe200078ec0ff */
[----:B------:R-:W-:Y:S06]  /*4990*/  HMMA.16816.F32.BF16 R32, R100, R6, R32 ;  /* 0x000000066420723c */ /* 0x000fec0000041820 */
[----:B------:R-:W1:Y:S01]  /*49a0*/  MUFU.EX2 R229, R15 ;  /* 0x0000000f00e57308 */ /* 0x000e620000000800 */
[----:B------:R-:W-:Y:S01]  /*49b0*/  ISETP.LE.U32.AND P1, PT, R4, UR16, PT ;  /* 0x0000001004007c0c */ /* 0x000fe2000bf23070 */
[----:B------:R-:W-:Y:S03]  /*49c0*/  @!P4 FADD.FTZ R225, -R225, -RZ ;  /* 0x800000ffe1e1c221 */ /* 0x000fe60000010100 */
[----:B------:R-:W-:Y:S01]  /*49d0*/  I2FP.F32.S32 R4, R239 ;  /* 0x000000ef00047245 */ /* 0x000fe20000201400 */
[-C--:B------:R-:W-:Y:S01]  /*49e0*/  FFMA.FTZ R22, R8, -R202.reuse, R22 ;  /* 0x800000ca08167223 */ /* 0x080fe20000010016 */
[----:B------:R-:W-:Y:S02]  /*49f0*/  ISETP.LE.U32.AND P4, PT, R231, UR16, PT ;  /* 0x00000010e7007c0c */ /* 0x000fe4000bf83070 */
[----:B------:R-:W-:Y:S01]  /*4a00*/  LOP3.LUT R8, R237, 0xff, RZ, 0xc0, !PT ;  /* 0x000000ffed087812 */ /* 0x000fe200078ec0ff */
[-C--:B------:R-:W-:Y:S01]  /*4a10*/  FFMA.FTZ R26, R106, -R202.reuse, R26 ;  /* 0x800000ca6a1a7223 */ /* 0x080fe2000001001a */
[----:B------:R-:W-:Y:S01]  /*4a20*/  SHF.R.U32.HI R6, RZ, 0x18, R237 ;  /* 0x00000018ff067819 */ /* 0x000fe200000116ed */
[-C--:B------:R-:W-:Y:S01]  /*4a30*/  FFMA.FTZ R20, R249, -R202.reuse, R20 ;  /* 0x800000caf9147223 */ /* 0x080fe20000010014 */
[----:B------:R-:W-:Y:S01]  /*4a40*/  F2FP.RELU.BF16.F32.PACK_AB R7, R224, R223 ;  /* 0x000000dfe007723e */ /* 0x000fe200000018ff */
[-C--:B------:R-:W-:Y:S01]  /*4a50*/  FFMA.FTZ R24, R244, -R202.reuse, R24 ;  /* 0x800000caf4187223 */ /* 0x080fe20000010018 */
[----:B------:R-:W-:Y:S01]  /*4a60*/  @!P1 FADD.FTZ R226, -R226, -RZ ;  /* 0x800000ffe2e29221 */ /* 0x000fe20000010100 */
[-C--:B------:R-:W-:Y:S01]  /*4a70*/  @P2 ISETP.GE.AND P1, PT, R197, R209.reuse, PT ;  /* 0x000000d1c500220c */ /* 0x080fe20003f26270 */
[-C--:B------:R-:W-:Y:S01]  /*4a80*/  FFMA.FTZ R27, R107, -R202.reuse, R27 ;  /* 0x800000ca6b1b7223 */ /* 0x080fe2000001001b */
[-C--:B------:R-:W-:Y:S01]  /*4a90*/  FFMA.FTZ R21, R246, -R202.reuse, R21 ;  /* 0x800000caf6157223 */ /* 0x080fe20000010015 */
[-C--:B------:R-:W-:Y:S01]  /*4aa0*/  FFMA.FTZ R23, R9, -R202.reuse, R23 ;  /* 0x800000ca09177223 */ /* 0x080fe20000010017 */
[----:B------:R-:W-:Y:S01]  /*4ab0*/  @P2 FSEL R20, R20, -INF , !P1 ;  /* 0xff80000014142808 */ /* 0x000fe20004800000 */
[-C--:B------:R-:W-:Y:S01]  /*4ac0*/  FFMA.FTZ R25, R4, -R202.reuse, R25 ;  /* 0x800000ca04197223 */ /* 0x080fe20000010019 */
[----:B------:R-:W-:Y:S01]  /*4ad0*/  @P2 FSEL R22, R22, -INF , !P1 ;  /* 0xff80000016162808 */ /* 0x000fe20004800000 */
[----:B------:R-:W-:Y:S01]  /*4ae0*/  @!P4 FADD.FTZ R228, -R228, -RZ ;  /* 0x800000ffe4e4c221 */ /* 0x000fe20000010100 */
[----:B------:R-:W-:Y:S01]  /*4af0*/  @P2 FSEL R24, R24, -INF , !P1 ;  /* 0xff80000018182808 */ /* 0x000fe20004800000 */
[----:B------:R-:W4:Y:S01]  /*4b00*/  MUFU.EX2 R234, R19 ;  /* 0x0000001300ea7308 */ /* 0x000f220000000800 */
[----:B------:R-:W-:Y:S01]  /*4b10*/  @P2 FSEL R26, R26, -INF , !P1 ;  /* 0xff8000001a1a2808 */ /* 0x000fe20004800000 */
[----:B-1----:R-:W-:Y:S01]  /*4b20*/  @!P5 FADD.FTZ R229, -R229, -RZ ;  /* 0x800000ffe5e5d221 */ /* 0x002fe20000010100 */
[-C--:B------:R-:W-:Y:S01]  /*4b30*/  @P2 ISETP.GE.AND P1, PT, R198, R209.reuse, PT ;  /* 0x000000d1c600220c */ /* 0x080fe20003f26270 */
[----:B------:R-:W-:Y:S01]  /*4b40*/  FFMA.FTZ R20, R20, UR15, -R248 ;  /* 0x0000000f14147c23 */ /* 0x000fe200080108f8 */
[-C--:B------:R-:W-:Y:S01]  /*4b50*/  FFMA.FTZ R32, R115, -R202.reuse, R32 ;  /* 0x800000ca73207223 */ /* 0x080fe20000010020 */
[-C--:B------:R-:W-:Y:S01]  /*4b60*/  FFMA.FTZ R28, R243, -R202.reuse, R28 ;  /* 0x800000caf31c7223 */ /* 0x080fe2000001001c */
[----:B------:R-:W-:Y:S01]  /*4b70*/  @P2 FSEL R21, R21, -INF , !P1 ;  /* 0xff80000015152808 */ /* 0x000fe20004800000 */
[-C--:B------:R-:W-:Y:S01]  /*4b80*/  FFMA.FTZ R30, R244, -R202.reuse, R30 ;  /* 0x800000caf41e7223 */ /* 0x080fe2000001001e */
[----:B------:R-:W-:Y:S01]  /*4b90*/  @P2 FSEL R23, R23, -INF , !P1 ;  /* 0xff80000017172808 */ /* 0x000fe20004800000 */
[-C--:B------:R-:W-:Y:S01]  /*4ba0*/  FFMA.FTZ R34, R249, -R202.reuse, R34 ;  /* 0x800000caf9227223 */ /* 0x080fe20000010022 */
[----:B------:R-:W-:Y:S01]  /*4bb0*/  @P2 FSEL R25, R25, -INF , !P1 ;  /* 0xff80000019192808 */ /* 0x000fe20004800000 */
[----:B------:R-:W-:Y:S01]  /*4bc0*/  FFMA.FTZ R21, R21, UR15, -R248 ;  /* 0x0000000f15157c23 */ /* 0x000fe200080108f8 */
[----:B------:R-:W-:Y:S01]  /*4bd0*/  @P2 FSEL R27, R27, -INF , !P1 ;  /* 0xff8000001b1b2808 */ /* 0x000fe20004800000 */
[-C--:B------:R-:W-:Y:S01]  /*4be0*/  FFMA.FTZ R31, R4, -R202.reuse, R31 ;  /* 0x800000ca041f7223 */ /* 0x080fe2000001001f */
[----:B------:R-:W-:Y:S01]  /*4bf0*/  ISETP.LE.U32.AND P1, PT, R5, UR16, PT ;  /* 0x0000001005007c0c */ /* 0x000fe2000bf23070 */
[-C--:B------:R-:W-:Y:S01]  /*4c00*/  FFMA.FTZ R33, R114, -R202.reuse, R33 ;  /* 0x800000ca72217223 */ /* 0x080fe20000010021 */
[----:B------:R-:W-:Y:S01]  /*4c10*/  LOP3.LUT R5, R235, 0xff, RZ, 0xc0, !PT ;  /* 0x000000ffeb057812 */ /* 0x000fe200078ec0ff */
[----:B----4-:R-:W-:Y:S01]  /*4c20*/  @!P6 FADD.FTZ R234, -R234, -RZ ;  /* 0x800000ffeaeae221 */ /* 0x010fe20000010100 */
[----:B------:R-:W1:Y:S01]  /*4c30*/  MUFU.EX2 R235, R20 ;  /* 0x0000001400eb7308 */ /* 0x000e620000000800 */
[-C--:B------:R-:W-:Y:S01]  /*4c40*/  @P2 ISETP.GE.AND P6, PT, R199, R209.reuse, PT ;  /* 0x000000d1c700220c */ /* 0x080fe20003fc6270 */
[-C--:B------:R-:W-:Y:S01]  /*4c50*/  FFMA.FTZ R29, R240, -R202.reuse, R29 ;  /* 0x800000caf01d7223 */ /* 0x080fe2000001001d */
[----:B------:R-:W-:Y:S01]  /*4c60*/  ISETP.LE.U32.AND P4, PT, R5, UR16, PT ;  /* 0x0000001005007c0c */ /* 0x000fe2000bf83070 */
[----:B------:R-:W-:Y:S01]  /*4c70*/  FFMA.FTZ R35, R246, -R202, R35 ;  /* 0x800000caf6237223 */ /* 0x000fe20000010023 */
[----:B------:R-:W-:Y:S01]  /*4c80*/  SHF.R.U32.HI R5, RZ, 0x8, R236 ;  /* 0x00000008ff057819 */ /* 0x000fe200000116ec */
[----:B------:R-:W-:Y:S01]  /*4c90*/  FFMA.FTZ R27, R27, UR15, -R104 ;  /* 0x0000000f1b1b7c23 */ /* 0x000fe20008010868 */
[----:B------:R-:W-:Y:S03]  /*4ca0*/  LOP3.LUT R4, R247, 0xffff, RZ, 0xc0, !PT ;  /* 0x0000fffff7047812 */ /* 0x000fe600078ec0ff */
[----:B------:R-:W-:Y:S01]  /*4cb0*/  MUFU.EX2 R236, R21 ;  /* 0x0000001500ec7308 */ /* 0x000fe20000000800 */
[----:B------:R-:W-:Y:S01]  /*4cc0*/  LOP3.LUT R5, R5, 0xffff, RZ, 0xc0, !PT ;  /* 0x0000ffff05057812 */ /* 0x000fe200078ec0ff */
[----:B------:R-:W-:Y:S01]  /*4cd0*/  @!P1 FADD.FTZ R230, -R230, -RZ ;  /* 0x800000ffe6e69221 */ /* 0x000fe20000010100 */
[----:B------:R-:W-:Y:S01]  /*4ce0*/  ISETP.LE.U32.AND P1, PT, R8, UR16, PT ;  /* 0x0000001008007c0c */ /* 0x000fe2000bf23070 */
[--C-:B------:R-:W-:Y:S01]  /*4cf0*/  FFMA.FTZ R22, R22, UR15, -R105.reuse ;  /* 0x0000000f16167c23 */ /* 0x100fe20008010869 */
[----:B------:R-:W-:Y:S01]  /*4d00*/  ISETP.LE.U32.AND P5, PT, R5, UR16, PT ;  /* 0x0000001005007c0c */ /* 0x000fe2000bfa3070 */
[----:B------:R-:W-:Y:S01]  /*4d10*/  FFMA.FTZ R23, R23, UR15, -R105 ;  /* 0x0000000f17177c23 */ /* 0x000fe20008010869 */
[----:B------:R-:W-:Y:S01]  /*4d20*/  LOP3.LUT R5, R237, 0xffff, RZ, 0xc0, !PT ;  /* 0x0000ffffed057812 */ /* 0x000fe200078ec0ff */
[----:B------:R-:W-:Y:S01]  /*4d30*/  @!P4 FADD.FTZ R233, -R233, -RZ ;  /* 0x800000ffe9e9c221 */ /* 0x000fe20000010100 */
[----:B------:R-:W-:Y:S01]  /*4d40*/  @P2 FSEL R28, R28, -INF , !P6 ;  /* 0xff8000001c1c2808 */ /* 0x000fe20007000000 */
[----:B------:R-:W4:Y:S01]  /*4d50*/  MUFU.EX2 R231, R16 ;  /* 0x0000001000e77308 */ /* 0x000f220000000800 */
[----:B------:R-:W-:Y:S01]  /*4d60*/  SHF.R.U32.HI R5, RZ, 0x8, R5 ;  /* 0x00000008ff057819 */ /* 0x000fe20000011605 */
[--C-:B------:R-:W-:Y:S01]  /*4d70*/  FFMA.FTZ R25, R25, UR15, -R167.reuse ;  /* 0x0000000f19197c23 */ /* 0x100fe200080108a7 */
[----:B------:R-:W-:Y:S01]  /*4d80*/  @P2 FSEL R30, R30, -INF , !P6 ;  /* 0xff8000001e1e2808 */ /* 0x000fe20007000000 */
[----:B------:R-:W-:Y:S01]  /*4d90*/  FFMA.FTZ R24, R24, UR15, -R167 ;  /* 0x0000000f18187c23 */ /* 0x000fe200080108a7 */
[----:B------:R-:W-:Y:S01]  /*4da0*/  LOP3.LUT R5, R5, 0xffff, RZ, 0xc0, !PT ;  /* 0x0000ffff05057812 */ /* 0x000fe200078ec0ff */
[----:B-1----:R-:W-:Y:S01]  /*4db0*/  @!P1 FADD.FTZ R235, -R235, -RZ ;  /* 0x800000ffebeb9221 */ /* 0x002fe20000010100 */
[----:B------:R-:W-:Y:S03]  /*4dc0*/  @P2 FSEL R32, R32, -INF , !P6 ;  /* 0xff80000020202808 */ /* 0x000fe60007000000 */
[----:B------:R-:W1:Y:S01]  /*4dd0*/  MUFU.EX2 R243, R27 ;  /* 0x0000001b00f37308 */ /* 0x000e620000000800 */
[----:B------:R-:W-:Y:S01]  /*4de0*/  ISETP.LE.U32.AND P4, PT, R5, UR16, PT ;  /* 0x0000001005007c0c */ /* 0x000fe2000bf83070 */
[----:B------:R-:W-:Y:S01]  /*4df0*/  @!P5 FADD.FTZ R232, -R232, -RZ ;  /* 0x800000ffe8e8d221 */ /* 0x000fe20000010100 */
[----:B------:R-:W-:Y:S01]  /*4e00*/  @P2 FSEL R34, R34, -INF , !P6 ;  /* 0xff80000022222808 */ /* 0x000fe20007000000 */
[----:B------:R-:W-:Y:S01]  /*4e10*/  FFMA.FTZ R32, R32, UR15, -R248 ;  /* 0x0000000f20207c23 */ /* 0x000fe200080108f8 */
[----:B------:R-:W-:Y:S01]  /*4e20*/  @P2 ISETP.GE.AND P6, PT, R200, R209, PT ;  /* 0x000000d1c800220c */ /* 0x000fe20003fc6270 */
[----:B------:R-:W-:Y:S01]  /*4e30*/  FFMA.FTZ R26, R26, UR15, -R104 ;  /* 0x0000000f1a1a7c23 */ /* 0x000fe20008010868 */
[----:B------:R-:W-:Y:S03]  /*4e40*/  LOP3.LUT R5, R247, 0xff, RZ, 0xc0, !PT ;  /* 0x000000fff7057812 */ /* 0x000fe600078ec0ff */
[----:B------:R-:W-:Y:S01]  /*4e50*/  MUFU.EX2 R239, R22 ;  /* 0x0000001600ef7308 */ /* 0x000fe20000000800 */
[----:B------:R-:W-:Y:S01]  /*4e60*/  SHF.R.U32.HI R4, RZ, 0x8, R4 ;  /* 0x00000008ff047819 */ /* 0x000fe20000011604 */
[----:B----4-:R-:W-:Y:S01]  /*4e70*/  @!P0 FADD.FTZ R231, -R231, -RZ ;  /* 0x800000ffe7e78221 */ /* 0x010fe20000010100 */
[----:B------:R-:W-:Y:S01]  /*4e80*/  @P2 FSEL R29, R29, -INF , !P6 ;  /* 0xff8000001d1d2808 */ /* 0x000fe20007000000 */
[----:B------:R-:W-:Y:S01]  /*4e90*/  FFMA.FTZ R34, R34, UR15, -R105 ;  /* 0x0000000f22227c23 */ /* 0x000fe20008010869 */
[----:B------:R-:W-:Y:S01]  /*4ea0*/  @P2 FSEL R31, R31, -INF , !P6 ;  /* 0xff8000001f1f2808 */ /* 0x000fe20007000000 */
[----:B------:R-:W-:Y:S01]  /*4eb0*/  @!P4 FADD.FTZ R236, -R236, -RZ ;  /* 0x800000ffececc221 */ /* 0x000fe20000010100 */
[----:B------:R-:W-:Y:S03]  /*4ec0*/  @P2 FSEL R33, R33, -INF , !P6 ;  /* 0xff80000021212808 */ /* 0x000fe60007000000 */
[----:B------:R-:W4:Y:S01]  /*4ed0*/  MUFU.EX2 R238, R23 ;  /* 0x0000001700ee7308 */ /* 0x000f220000000800 */
[----:B------:R-:W-:Y:S01]  /*4ee0*/  @P2 FSEL R35, R35, -INF , !P6 ;  /* 0xff80000023232808 */ /* 0x000fe20007000000 */
[----:B------:R-:W-:Y:S01]  /*4ef0*/  FFMA.FTZ R28, R28, UR15, -R167 ;  /* 0x0000000f1c1c7c23 */ /* 0x000fe200080108a7 */
[----:B------:R-:W-:Y:S01]  /*4f00*/  ISETP.LE.U32.AND P6, PT, R5, UR16, PT ;  /* 0x0000001005007c0c */ /* 0x000fe2000bfc3070 */
[----:B------:R-:W-:Y:S01]  /*4f10*/  FFMA.FTZ R248, R33, UR15, -R248 ;  /* 0x0000000f21f87c23 */ /* 0x000fe200080108f8 */
[----:B------:R-:W-:Y:S01]  /*4f20*/  LOP3.LUT R5, R4, 0xffff, RZ, 0xc0, !PT ;  /* 0x0000ffff04057812 */ /* 0x000fe200078ec0ff */
[----:B------:R-:W-:Y:S01]  /*4f30*/  FFMA.FTZ R105, R35, UR15, -R105 ;  /* 0x0000000f23697c23 */ /* 0x000fe20008010869 */
[--C-:B------:R-:W-:Y:S03]  /*4f40*/  SHF.R.U32.HI R4, RZ, 0x10, R247.reuse ;  /* 0x00000010ff047819 */ /* 0x100fe600000116f7 */
[----:B------:R-:W-:Y:S01]  /*4f50*/  MUFU.EX2 R249, R248 ;  /* 0x000000f800f97308 */ /* 0x000fe20000000800 */
[----:B------:R-:W-:Y:S01]  /*4f60*/  SHF.R.U32.HI R247, RZ, 0x18, R247 ;  /* 0x00000018fff77819 */ /* 0x000fe200000116f7 */
[--C-:B------:R-:W-:Y:S01]  /*4f70*/  FFMA.FTZ R30, R30, UR15, -R104.reuse ;  /* 0x0000000f1e1e7c23 */ /* 0x100fe20008010868 */
[----:B------:R-:W-:Y:S01]  /*4f80*/  SHF.R.U32.HI R237, RZ, 0x10, R237 ;  /* 0x00000010ffed7819 */ /* 0x000fe200000116ed */
[----:B------:R-:W-:Y:S01]  /*4f90*/  FFMA.FTZ R167, R29, UR15, -R167 ;  /* 0x0000000f1da77c23 */ /* 0x000fe200080108a7 */
[----:B------:R-:W-:Y:S01]  /*4fa0*/  ISETP.LE.U32.AND P1, PT, R5, UR16, PT ;  /* 0x0000001005007c0c */ /* 0x000fe2000bf23070 */
[----:B------:R-:W-:Y:S01]  /*4fb0*/  FFMA.FTZ R104, R31, UR15, -R104 ;  /* 0x0000000f1f687c23 */ /* 0x000fe20008010868 */
[----:B------:R-:W-:Y:S03]  /*4fc0*/  F2FP.RELU.BF16.F32.PACK_AB R5, R168, R123 ;  /* 0x0000007ba805723e */ /* 0x000fe600000018ff */
[----:B------:R-:W-:Y:S01]  /*4fd0*/  MUFU.EX2 R248, R34 ;  /* 0x0000002200f87308 */ /* 0x000fe20000000800 */
[----:B------:R-:W-:Y:S02]  /*4fe0*/  ISETP.LE.U32.AND P4, PT, R247, UR16, PT ;  /* 0x00000010f7007c0c */ /* 0x000fe4000bf83070 */
[----:B------:R-:W-:Y:S01]  /*4ff0*/  LOP3.LUT R237, R237, 0xff, RZ, 0xc0, !PT ;  /* 0x000000ffeded7812 */ /* 0x000fe200078ec0ff */
[----:B------:R2:W-:Y:S01]  /*5000*/  STS [R181+0xe400], R5 ;  /* 0x00e40005b5007388 */ /* 0x0005e20000000800 */
[----:B------:R-:W-:Y:S02]  /*5010*/  ISETP.LE.U32.AND P0, PT, R6, UR16, PT ;  /* 0x0000001006007c0c */ /* 0x000fe4000bf03070 */
[----:B------:R-:W-:Y:S03]  /*5020*/  ISETP.LE.U32.AND P5, PT, R237, UR16, PT ;  /* 0x00000010ed007c0c */ /* 0x000fe6000bfa3070 */
[----:B------:R-:W3:Y:S01]  /*5030*/  MUFU.EX2 R240, R25 ;  /* 0x0000001900f07308 */ /* 0x000ee20000000800 */
[----:B------:R-:W-:Y:S02]  /*5040*/  F2FP.RELU.BF16.F32.PACK_AB R6, R122, R121 ;  /* 0x000000797a06723e */ /* 0x000fe400000018ff */
[----:B------:R-:W-:Y:S02]  /*5050*/  LOP3.LUT R4, R4, 0xff, RZ, 0xc0, !PT ;  /* 0x000000ff04047812 */ /* 0x000fe400078ec0ff */
[----:B------:R-:W-:Y:S01]  /*5060*/  F2FP.RELU.BF16.F32.PACK_AB R8, R228, R227 ;  /* 0x000000e3e408723e */ /* 0x000fe200000018ff */
[----:B------:R2:W-:Y:S01]  /*5070*/  STS [R181+0xe000], R6 ;  /* 0x00e00006b5007388 */ /* 0x0005e20000000800 */
[----:B-1----:R-:W-:Y:S01]  /*5080*/  @!P4 FADD.FTZ R243, -R243, -RZ ;  /* 0x800000fff3f3c221 */ /* 0x002fe20000010100 */
[----:B------:R-:W-:Y:S02]  /*5090*/  ISETP.LE.U32.AND P4, PT, R116, UR16, PT ;  /* 0x0000001074007c0c */ /* 0x000fe4000bf83070 */
[----:B------:R-:W1:Y:S01]  /*50a0*/  MUFU.EX2 R250, R32 ;  /* 0x0000002000fa7308 */ /* 0x000e620000000800 */
[----:B----4-:R-:W-:Y:S01]  /*50b0*/  @!P0 FADD.FTZ R238, -R238, -RZ ;  /* 0x800000ffeeee8221 */ /* 0x010fe20000010100 */
[----:B------:R-:W-:Y:S01]  /*50c0*/  ISETP.LE.U32.AND P0, PT, R242, UR16, PT ;  /* 0x00000010f2007c0c */ /* 0x000fe2000bf03070 */
[----:B------:R-:W-:Y:S01]  /*50d0*/  @!P5 FADD.FTZ R239, -R239, -RZ ;  /* 0x800000ffefefd221 */ /* 0x000fe20000010100 */
[----:B------:R-:W-:Y:S01]  /*50e0*/  ISETP.LE.U32.AND P5, PT, R4, UR16, PT ;  /* 0x0000001004007c0c */ /* 0x000fe2000bfa3070 */
[----:B------:R-:W-:Y:S01]  /*50f0*/  IMAD.U32 R116, RZ, RZ, UR6 ;  /* 0x00000006ff747e24 */ /* 0x000fe2000f8e00ff */
[----:B------:R-:W-:Y:S01]  /*5100*/  SHF.R.U32.HI R4, RZ, 0x8, R112 ;  /* 0x00000008ff047819 */ /* 0x000fe20000011670 */
[----:B---3--:R-:W-:Y:S01]  /*5110*/  @!P1 FADD.FTZ R240, -R240, -RZ ;  /* 0x800000fff0f09221 */ /* 0x008fe20000010100 */
[----:B------:R-:W-:Y:S02]  /*5120*/  ISETP.LE.U32.AND P1, PT, R245, UR16, PT ;  /* 0x00000010f5007c0c */ /* 0x000fe4000bf23070 */
[----:B------:R-:W3:Y:S01]  /*5130*/  MUFU.EX2 R237, R24 ;  /* 0x0000001800ed7308 */ /* 0x000ee20000000800 */
[----:B------:R-:W-:Y:S01]  /*5140*/  LOP3.LUT R4, R4, 0xffff, RZ, 0xc0, !PT ;  /* 0x0000ffff04047812 */ /* 0x000fe200078ec0ff */
[----:B------:R-:W-:Y:S01]  /*5150*/  @!P4 FADD.FTZ R248, -R248, -RZ ;  /* 0x800000fff8f8c221 */ /* 0x000fe20000010100 */
[----:B--2---:R-:W-:Y:S02]  /*5160*/  F2FP.RELU.BF16.F32.PACK_AB R5, R232, R231 ;  /* 0x000000e7e805723e */ /* 0x004fe400000018ff */
[----:B------:R-:W-:Y:S02]  /*5170*/  ISETP.LE.U32.AND P4, PT, R4, UR16, PT ;  /* 0x0000001004007c0c */ /* 0x000fe4000bf83070 */
[----:B------:R-:W-:Y:S01]  /*5180*/  F2FP.RELU.BF16.F32.PACK_AB R4, R234, R233 ;  /* 0x000000e9ea04723e */ /* 0x000fe200000018ff */
[----:B------:R2:W-:Y:S02]  /*5190*/  STS [R186+0xe000], R5 ;  /* 0x00e00005ba007388 */ /* 0x0005e40000000800 */
[----:B------:R-:W4:Y:S01]  /*51a0*/  MUFU.EX2 R244, R26 ;  /* 0x0000001a00f47308 */ /* 0x000f220000000800 */
[----:B-1----:R-:W-:Y:S01]  /*51b0*/  @!P0 FADD.FTZ R250, -R250, -RZ ;  /* 0x800000fffafa8221 */ /* 0x002fe20000010100 */
[----:B------:R-:W-:Y:S01]  /*51c0*/  ISETP.LE.U32.AND P0, PT, R113, UR16, PT ;  /* 0x0000001071007c0c */ /* 0x000fe2000bf03070 */
[----:B------:R1:W-:Y:S01]  /*51d0*/  STS [R186+0xe400], R4 ;  /* 0x00e40004ba007388 */ /* 0x0003e20000000800 */
[----:B------:R-:W-:Y:S01]  /*51e0*/  F2FP.RELU.BF16.F32.PACK_AB R6, R226, R225 ;  /* 0x000000e1e206723e */ /* 0x000fe200000018ff */
[----:B------:R-:W-:Y:S01]  /*51f0*/  @!P1 FADD.FTZ R249, -R249, -RZ ;  /* 0x800000fff9f99221 */ /* 0x000fe20000010100 */
[----:B------:R-:W-:Y:S01]  /*5200*/  ISETP.LE.U32.AND P1, PT, R251, UR16, PT ;  /* 0x00000010fb007c0c */ /* 0x000fe2000bf23070 */
[----:B------:R1:W-:Y:S03]  /*5210*/  STS [R181+0xf000], R7 ;  /* 0x00f00007b5007388 */ /* 0x0003e60000000800 */
[----:B------:R-:W1:Y:S01]  /*5220*/  MUFU.EX2 R247, R105 ;  /* 0x0000006900f77308 */ /* 0x000e620000000800 */
[----:B---3--:R-:W-:Y:S01]  /*5230*/  @!P6 FADD.FTZ R237, -R237, -RZ ;  /* 0x800000ffedede221 */ /* 0x008fe20000010100 */
[----:B------:R-:W-:Y:S01]  /*5240*/  ISETP.LE.U32.AND P6, PT, R241, UR16, PT ;  /* 0x00000010f1007c0c */ /* 0x000fe2000bfc3070 */
[----:B------:R3:W-:Y:S01]  /*5250*/  STS [R181+0xf400], R6 ;  /* 0x00f40006b5007388 */ /* 0x0007e20000000800 */
[----:B------:R-:W-:Y:S03]  /*5260*/  IADD3 R113, R0, 0x4000, R116 ;  /* 0x0000400000717810 */ /* 0x000fe60007ffe074 */
[----:B------:R3:W-:Y:S03]  /*5270*/  STS [R186+0xf000], R8 ;  /* 0x00f00008ba007388 */ /* 0x0007e60000000800 */
[----:B------:R-:W3:Y:S01]  /*5280*/  MUFU.EX2 R246, R28 ;  /* 0x0000001c00f67308 */ /* 0x000ee20000000800 */
[----:B----4-:R-:W-:Y:S01]  /*5290*/  @!P5 FADD.FTZ R244, -R244, -RZ ;  /* 0x800000fff4f4d221 */ /* 0x010fe20000010100 */
[----:B------:R-:W-:Y:S01]  /*52a0*/  ISETP.LE.U32.AND P5, PT, R252, UR16, PT ;  /* 0x00000010fc007c0c */ /* 0x000fe2000bfa3070 */
[----:B------:R-:W-:Y:S01]  /*52b0*/  IMAD.IADD R112, R113, 0x1, R159 ;  /* 0x0000000171707824 */ /* 0x000fe200078e029f */
[----:B--2---:R-:W-:Y:S06]  /*52c0*/  F2FP.RELU.BF16.F32.PACK_AB R5, R238, R239 ;  /* 0x000000efee05723e */ /* 0x004fec00000018ff */
[----:B------:R-:W2:Y:S01]  /*52d0*/  MUFU.EX2 R242, R30 ;  /* 0x0000001e00f27308 */ /* 0x000ea20000000800 */
[----:B-1----:R-:W-:Y:S01]  /*52e0*/  @!P6 FADD.FTZ R247, -R247, -RZ ;  /* 0x800000fff7f7e221 */ /* 0x002fe20000010100 */
[----:B------:R-:W-:Y:S02]  /*52f0*/  FSETP.GE.FTZ.AND P6, PT, R231, RZ, PT ;  /* 0x000000ffe700720b */ /* 0x000fe40003fd6000 */
[----:B------:R-:W-:Y:S02]  /*5300*/  F2FP.RELU.BF16.F32.PACK_AB R4, R249, R250 ;  /* 0x000000faf904723e */ /* 0x000fe400000018ff */
[----:B------:R-:W-:Y:S04]  /*5310*/  F2FP.RELU.BF16.F32.PACK_AB R7, R229, R230 ;  /* 0x000000e6e507723e */ /* 0x000fe800000018ff */
[----:B------:R-:W1:Y:S01]  /*5320*/  MUFU.EX2 R241, R104 ;  /* 0x0000006800f17308 */ /* 0x000e620000000800 */
[----:B---3--:R-:W-:Y:S01]  /*5330*/  @!P5 FADD.FTZ R246, -R246, -RZ ;  /* 0x800000fff6f6d221 */ /* 0x008fe20000010100 */
[----:B------:R-:W-:Y:S02]  /*5340*/  FSETP.GE.FTZ.AND P5, PT, R232, RZ, PT ;  /* 0x000000ffe800720b */ /* 0x000fe40003fb6000 */
[----:B------:R-:W-:Y:S01]  /*5350*/  F2FP.RELU.BF16.F32.PACK_AB R6, R236, R235 ;  /* 0x000000ebec06723e */ /* 0x000fe200000018ff */
[----:B------:R3:W-:Y:S01]  /*5360*/  STS [R186+0xf400], R7 ;  /* 0x00f40007ba007388 */ /* 0x0007e20000000800 */
[----:B------:R-:W-:Y:S04]  /*5370*/  F2FP.RELU.BF16.F32.PACK_AB R8, R240, R237 ;  /* 0x000000edf008723e */ /* 0x000fe800000018ff */
[----:B------:R-:W4:Y:S01]  /*5380*/  MUFU.EX2 R245, R167 ;  /* 0x000000a700f57308 */ /* 0x000f220000000800 */
[----:B------:R3:W-:Y:S01]  /*5390*/  STS [R185+0xe000], R6 ;  /* 0x00e00006b9007388 */ /* 0x0007e20000000800 */
[----:B--2---:R-:W-:Y:S01]  /*53a0*/  @!P1 FADD.FTZ R242, -R242, -RZ ;  /* 0x800000fff2f29221 */ /* 0x004fe20000010100 */
[----:B------:R-:W-:Y:S02]  /*53b0*/  FSETP.GE.FTZ.AND P1, PT, R236, RZ, PT ;  /* 0x000000ffec00720b */ /* 0x000fe40003f36000 */
[----:B------:R2:W-:Y:S04]  /*53c0*/  STS [R185+0xe400], R5 ;  /* 0x00e40005b9007388 */ /* 0x0005e80000000800 */
[----:B------:R2:W-:Y:S01]  /*53d0*/  STS [R188+0xe000], R4 ;  /* 0x00e00004bc007388 */ /* 0x0005e20000000800 */
[----:B-1----:R-:W-:Y:S01]  /*53e0*/  @!P0 FADD.FTZ R241, -R241, -RZ ;  /* 0x800000fff1f18221 */ /* 0x002fe20000010100 */
[----:B------:R-:W-:Y:S01]  /*53f0*/  FSETP.GE.FTZ.AND P0, PT, R121, RZ, PT ;  /* 0x000000ff7900720b */ /* 0x000fe20003f16000 */
[----:B----4-:R-:W-:Y:S01]  /*5400*/  @!P4 FADD.FTZ R245, -R245, -RZ ;  /* 0x800000fff5f5c221 */ /* 0x010fe20000010100 */
[----:B------:R-:W-:Y:S02]  /*5410*/  SEL R167, R189, 0xffffffc0, !P3 ;  /* 0xffffffc0bda77807 */ /* 0x000fe40005800000 */
[----:B------:R-:W-:Y:S02]  /*5420*/  FSETP.GE.FTZ.AND P4, PT, R235, RZ, PT ;  /* 0x000000ffeb00720b */ /* 0x000fe40003f96000 */
[----:B---3--:R-:W-:Y:S01]  /*5430*/  F2FP.RELU.BF16.F32.PACK_AB R7, R243, R244 ;  /* 0x000000f4f307723e */ /* 0x008fe200000018ff */
[----:B------:R-:W-:Y:S01]  /*5440*/  IMAD.IADD R113, R113, 0x1, R167 ;  /* 0x0000000171717824 */ /* 0x000fe200078e02a7 */
[----:B------:R-:W-:Y:S02]  /*5450*/  F2FP.RELU.BF16.F32.PACK_AB R6, R247, R248 ;  /* 0x000000f8f706723e */ /* 0x000fe400000018ff */
[----:B--2---:R-:W-:Y:S03]  /*5460*/  F2FP.RELU.BF16.F32.PACK_AB R5, R245, R246 ;  /* 0x000000f6f505723e */ /* 0x004fe600000018ff */
[----:B------:R-:W-:Y:S01]  /*5470*/  STS [R188+0xe400], R6 ;  /* 0x00e40006bc007388 */ /* 0x000fe20000000800 */
[----:B------:R-:W-:Y:S03]  /*5480*/  F2FP.RELU.BF16.F32.PACK_AB R4, R241, R242 ;  /* 0x000000f2f104723e */ /* 0x000fe600000018ff */
[----:B------:R-:W-:Y:S04]  /*5490*/  STS [R185+0xf000], R8 ;  /* 0x00f00008b9007388 */ /* 0x000fe80000000800 */
[----:B------:R-:W-:Y:S04]  /*54a0*/  STS [R185+0xf400], R7 ;  /* 0x00f40007b9007388 */ /* 0x000fe80000000800 */
[----:B------:R-:W-:Y:S04]  /*54b0*/  STS [R188+0xf000], R5 ;  /* 0x00f00005bc007388 */ /* 0x000fe80000000800 */
        /* <DEDUP_REMOVED lines=13> */
[-C--:B------:R-:W-:Y:S06]  /*5590*/  HMMA.16816.F32.BF16 R28, R28, R130.reuse, RZ ;  /* 0x000000821c1c723c */ /* 0x080fec00000418ff */
[----:B------:R-:W-:Y:S06]  /*55a0*/  HMMA.16816.F32.BF16 R32, R32, R130, RZ ;  /* 0x000000822020723c */ /* 0x000fec00000418ff */
[-C--:B---3--:R-:W-:Y:S06]  /*55b0*/  HMMA.16816.F32.BF16 R4, R100, R132.reuse, R4 ;  /* 0x000000846404723c */ /* 0x088fec0000041804 */
        /* <DEDUP_REMOVED lines=8> */
[----:B------:R-:W2:Y:S03]  /*5640*/  LDSM.16.M88.4 R100, [R112] ;  /* 0x000000007064783b */ /* 0x000ea60000000200 */
[-C--:B------:R-:W-:Y:S05]  /*5650*/  HMMA.16816.F32.BF16 R4, R108, R140.reuse, R4 ;  /* 0x0000008c6c04723c */ /* 0x080fea0000041804 */
[----:B------:R-:W3:Y:S01]  /*5660*/  LDSM.16.M88.4 R112, [R112+0x1000] ;  /* 0x001000007070783b */ /* 0x000ee20000000200 */
        /* <DEDUP_REMOVED lines=8> */
[C---:B---3--:R-:W-:Y:S06]  /*56f0*/  HMMA.16816.F32.BF16 R8, R112.reuse, R148, R8 ;  /* 0x000000947008723c */ /* 0x048fec0000041808 */
[-C--:B------:R-:W-:Y:S06]  /*5700*/  HMMA.16816.F32.BF16 R12, R112, R150.reuse, R12 ;  /* 0x00000096700c723c */ /* 0x080fec000004180c */
[C---:B------:R-:W-:Y:S06]  /*5710*/  HMMA.16816.F32.BF16 R16, R100.reuse, R150, R16 ;  /* 0x000000966410723c */ /* 0x040fec0000041810 */
[-C--:B------:R-:W-:Y:S05]  /*5720*/  HMMA.16816.F32.BF16 R20, R100, R152.reuse, R20 ;  /* 0x000000986414723c */ /* 0x080fea0000041814 */
[C---:B------:R-:W-:Y:S01]  /*5730*/  FADD.FTZ R4, -R117.reuse, R4 ;  /* 0x0000000475047221 */ /* 0x040fe20000010100 */
[C---:B------:R-:W-:Y:S05]  /*5740*/  HMMA.16816.F32.BF16 R24, R112.reuse, R152, R24 ;  /* 0x000000987018723c */ /* 0x040fea0000041818 */
[-C--:B------:R-:W-:Y:S01]  /*5750*/  FSEL R4, R4, R117.reuse, P0 ;  /* 0x0000007504047208 */ /* 0x080fe20000000000 */
[-C--:B------:R-:W-:Y:S03]  /*5760*/  HMMA.16816.F32.BF16 R28, R112, R154.reuse, R28 ;  /* 0x0000009a701c723c */ /* 0x080fe6000004181c */
[----:B------:R-:W-:Y:S02]  /*5770*/  FSETP.GE.FTZ.AND P0, PT, R122, RZ, PT ;  /* 0x000000ff7a00720b */ /* 0x000fe40003f16000 */
[----:B------:R-:W-:Y:S01]  /*5780*/  FADD.FTZ R5, -R117, R5 ;  /* 0x0000000575057221 */ /* 0x000fe20000010100 */
[----:B------:R-:W-:Y:S05]  /*5790*/  HMMA.16816.F32.BF16 R32, R100, R154, R32 ;  /* 0x0000009a6420723c */ /* 0x000fea0000041820 */
[-C--:B------:R-:W-:Y:S01]  /*57a0*/  FSEL R5, R5, R117.reuse, P0 ;  /* 0x0000007505057208 */ /* 0x080fe20000000000 */
[----:B------:R-:W-:Y:S01]  /*57b0*/  IMAD.SHL.U32 R112, R165, 0x2, RZ ;  /* 0x00000002a5707824 */ /* 0x000fe200078e00ff */
[----:B------:R-:W-:Y:S01]  /*57c0*/  FSETP.GE.FTZ.AND P0, PT, R249, RZ, PT ;  /* 0x000000fff900720b */ /* 0x000fe20003f16000 */
[C---:B------:R-:W-:Y:S03]  /*57d0*/  FADD.FTZ R16, -R117.reuse, R16 ;  /* 0x0000001075107221 */ /* 0x040fe60000010100 */
[----:B------:R-:W-:Y:S01]  /*57e0*/  IADD3 R112, R112, 0x4000, R116 ;  /* 0x0000400070707810 */ /* 0x000fe20007ffe074 */
[C---:B------:R-:W-:Y:S01]  /*57f0*/  FADD.FTZ R20, -R117.reuse, R20 ;  /* 0x0000001475147221 */ /* 0x040fe20000010100 */
[-C--:B------:R-:W-:Y:S01]  /*5800*/  FSEL R16, R16, R117.reuse, P6 ;  /* 0x0000007510107208 */ /* 0x080fe20003000000 */
[C---:B------:R-:W-:Y:S01]  /*5810*/  FADD.FTZ R21, -R117.reuse, R21 ;  /* 0x0000001575157221 */ /* 0x040fe20000010100 */
[----:B------:R-:W-:Y:S01]  /*5820*/  ISETP.GE.AND P6, PT, R208, 0x1, PT ;  /* 0x00000001d000780c */ /* 0x000fe20003fc6270 */
[----:B------:R-:W-:Y:S01]  /*5830*/  FADD.FTZ R17, -R117, R17 ;  /* 0x0000001175117221 */ /* 0x000fe20000010100 */
[-C--:B------:R-:W-:Y:S01]  /*5840*/  FSEL R20, R20, R117.reuse, P4 ;  /* 0x0000007514147208 */ /* 0x080fe20002000000 */
[----:B------:R-:W-:Y:S01]  /*5850*/  FMUL.FTZ R4, R121, R4 ;  /* 0x0000000479047220 */ /* 0x000fe20000410000 */
[----:B------:R-:W-:Y:S01]  /*5860*/  FSEL R21, R21, R117, P1 ;  /* 0x0000007515157208 */ /* 0x000fe20000800000 */
[----:B------:R-:W-:Y:S01]  /*5870*/  FMUL.FTZ R5, R122, R5 ;  /* 0x000000057a057220 */ /* 0x000fe20000410000 */
[----:B------:R-:W-:Y:S01]  /*5880*/  FSEL R17, R17, R117, P5 ;  /* 0x0000007511117208 */ /* 0x000fe20002800000 */
[----:B------:R-:W-:Y:S01]  /*5890*/  FMUL.FTZ R20, R235, R20 ;  /* 0x00000014eb147220 */ /* 0x000fe20000410000 */
[----:B------:R-:W-:Y:S01]  /*58a0*/  FSETP.GE.FTZ.AND P1, PT, R250, RZ, PT ;  /* 0x000000fffa00720b */ /* 0x000fe20003f36000 */
[----:B------:R-:W-:Y:S01]  /*58b0*/  FADD.FTZ R32, -R117, R32 ;  /* 0x0000002075207221 */ /* 0x000fe20000010100 */
[----:B------:R-:W-:Y:S01]  /*58c0*/  F2FP.BF16.F32.PACK_AB R4, R5, R4 ;  /* 0x000000040504723e */ /* 0x000fe200000010ff */
[----:B------:R-:W-:Y:S01]  /*58d0*/  FMUL.FTZ R21, R236, R21 ;  /* 0x00000015ec157220 */ /* 0x000fe20000410000 */
[----:B------:R-:W-:Y:S01]  /*58e0*/  FMUL.FTZ R16, R231, R16 ;  /* 0x00000010e7107220 */ /* 0x000fe20000410000 */
[----:B------:R-:W-:Y:S01]  /*58f0*/  FMUL.FTZ R17, R232, R17 ;  /* 0x00000011e8117220 */ /* 0x000fe20000410000 */
[----:B------:R-:W-:Y:S01]  /*5900*/  FSEL R32, R32, R117, P1 ;  /* 0x0000007520207208 */ /* 0x000fe20000800000 */
[----:B------:R-:W-:Y:S01]  /*5910*/  @P0 FADD.FTZ R117, -R117, R33 ;  /* 0x0000002175750221 */ /* 0x000fe20000010100 */
[----:B------:R-:W-:Y:S01]  /*5920*/  FSETP.GE.FTZ.AND P1, PT, R123, RZ, PT ;  /* 0x000000ff7b00720b */ /* 0x000fe20003f36000 */
[----:B------:R-:W-:Y:S01]  /*5930*/  FADD.FTZ R6, -R120, R6 ;  /* 0x0000000678067221 */ /* 0x000fe20000010100 */
[----:B------:R-:W-:Y:S01]  /*5940*/  FSETP.GE.FTZ.AND P0, PT, R168, RZ, PT ;  /* 0x000000ffa800720b */ /* 0x000fe20003f16000 */
[----:B------:R-:W-:Y:S01]  /*5950*/  FADD.FTZ R7, -R120, R7 ;  /* 0x0000000778077221 */ /* 0x000fe20000010100 */
[----:B------:R-:W-:Y:S01]  /*5960*/  F2FP.BF16.F32.PACK_AB R20, R21, R20 ;  /* 0x000000141514723e */ /* 0x000fe200000010ff */
[----:B------:R-:W-:Y:S01]  /*5970*/  FMUL.FTZ R250, R250, R32 ;  /* 0x00000020fafa7220 */ /* 0x000fe20000410000 */
[----:B------:R-:W-:Y:S01]  /*5980*/  F2FP.BF16.F32.PACK_AB R16, R17, R16 ;  /* 0x000000101110723e */ /* 0x000fe200000010ff */
[----:B------:R-:W-:Y:S01]  /*5990*/  FMUL.FTZ R117, R249, R117 ;  /* 0x00000075f9757220 */ /* 0x000fe20000410000 */
[-C--:B------:R-:W-:Y:S02]  /*59a0*/  FSEL R32, R6, R120.reuse, P1 ;  /* 0x0000007806207208 */ /* 0x080fe40000800000 */
[----:B------:R-:W-:Y:S01]  /*59b0*/  FSEL R21, R7, R120, P0 ;  /* 0x0000007807157208 */ /* 0x000fe20000000000 */
        /* <DEDUP_REMOVED lines=33> */
.L_x_1242:
[C---:B------:R-:W-:Y:S01]  /*5bd0*/  FADD.FTZ R18, -R120.reuse, R18 ;  /* 0x0000001278127221 */ /* 0x040fe20000010100 */
[----:B------:R-:W-:Y:S01]  /*5be0*/  FSETP.GE.FTZ.AND P0, PT, R233, RZ, PT ;  /* 0x000000ffe900720b */ /* 0x000fe20003f16000 */
[----:B------:R1:W-:Y:S01]  /*5bf0*/  STS [R181+0xa000], R4 ;  /* 0x00a00004b5007388 */ /* 0x0003e20000000800 */
[----:B------:R-:W-:Y:S01]  /*5c00*/  FADD.FTZ R23, -R120, R23 ;  /* 0x0000001778177221 */ /* 0x000fe20000010100 */
[----:B------:R-:W-:Y:S01]  /*5c10*/  FSETP.GE.FTZ.AND P1, PT, R238, RZ, PT ;  /* 0x000000ffee00720b */ /* 0x000fe20003f36000 */
[----:B------:R-:W-:Y:S01]  /*5c20*/  FADD.FTZ R19, -R120, R19 ;  /* 0x0000001378137221 */ /* 0x000fe20000010100 */
[-C--:B------:R-:W-:Y:S01]  /*5c30*/  FSEL R18, R18, R120.reuse, P0 ;  /* 0x0000007812127208 */ /* 0x080fe20000000000 */
[C---:B------:R-:W-:Y:S01]  /*5c40*/  FADD.FTZ R22, -R120.reuse, R22 ;  /* 0x0000001678167221 */ /* 0x040fe20000010100 */
[----:B------:R-:W-:Y:S01]  /*5c50*/  FSETP.GE.FTZ.AND P0, PT, R247, RZ, PT ;  /* 0x000000fff700720b */ /* 0x000fe20003f16000 */
[----:B------:R-:W-:Y:S01]  /*5c60*/  FADD.FTZ R34, -R120, R34 ;  /* 0x0000002278227221 */ /* 0x000fe20000010100 */
[-C--:B------:R-:W-:Y:S01]  /*5c70*/  FSEL R23, R23, R120.reuse, P1 ;  /* 0x0000007817177208 */ /* 0x080fe20000800000 */
[C---:B-----5:R-:W-:Y:S01]  /*5c80*/  FADD.FTZ R12, -R119.reuse, R12 ;  /* 0x0000000c770c7221 */ /* 0x060fe20000010100 */
[----:B------:R-:W-:Y:S01]  /*5c90*/  FSETP.GE.FTZ.AND P5, PT, R234, RZ, PT ;  /* 0x000000ffea00720b */ /* 0x000fe20003fb6000 */
[----:B------:R-:W-:Y:S01]  /*5ca0*/  FADD.FTZ R9, -R119, R9 ;  /* 0x0000000977097221 */ /* 0x000fe20000010100 */
[----:B------:R-:W-:Y:S01]  /*5cb0*/  FSETP.GE.FTZ.AND P4, PT, R239, RZ, PT ;  /* 0x000000ffef00720b */ /* 0x000fe20003f96000 */
[C---:B------:R-:W-:Y:S01]  /*5cc0*/  FADD.FTZ R8, -R119.reuse, R8 ;  /* 0x0000000877087221 */ /* 0x040fe20000010100 */
[----:B------:R-:W-:Y:S01]  /*5cd0*/  FSETP.GE.FTZ.AND P1, PT, R248, RZ, PT ;  /* 0x000000fff800720b */ /* 0x000fe20003f36000 */
[----:B------:R-:W-:Y:S01]  /*5ce0*/  FADD.FTZ R24, -R119, R24 ;  /* 0x0000001877187221 */ /* 0x000fe20000010100 */
[-C--:B------:R-:W-:Y:S01]  /*5cf0*/  FSEL R19, R19, R120.reuse, P5 ;  /* 0x0000007813137208 */ /* 0x080fe20002800000 */
[C---:B------:R-:W-:Y:S01]  /*5d00*/  FADD.FTZ R25, -R119.reuse, R25 ;  /* 0x0000001977197221 */ /* 0x040fe20000010100 */
[-C--:B------:R-:W-:Y:S01]  /*5d10*/  FSEL R22, R22, R120.reuse, P4 ;  /* 0x0000007816167208 */ /* 0x080fe20002000000 */
[----:B------:R-:W-:Y:S01]  /*5d20*/  FADD.FTZ R28, -R119, R28 ;  /* 0x0000001c771c7221 */ /* 0x000fe20000010100 */
[----:B------:R-:W-:Y:S01]  /*5d30*/  FSEL R34, R34, R120, P1 ;  /* 0x0000007822227208 */ /* 0x000fe20000800000 */
[----:B------:R-:W-:Y:S01]  /*5d40*/  @P0 FADD.FTZ R120, -R120, R35 ;  /* 0x0000002378780221 */ /* 0x000fe20000010100 */
[----:B------:R-:W-:Y:S01]  /*5d50*/  FSETP.GE.FTZ.AND P0, PT, R227, RZ, PT ;  /* 0x000000ffe300720b */ /* 0x000fe20003f16000 */
[----:B------:R-:W-:Y:S01]  /*5d60*/  FADD.FTZ R10, -R118, R10 ;  /* 0x0000000a760a7221 */ /* 0x000fe20000010100 */
[----:B------:R-:W-:Y:S01]  /*5d70*/  FSETP.GE.FTZ.AND P1, PT, R224, RZ, PT ;  /* 0x000000ffe000720b */ /* 0x000fe20003f36000 */
[----:B-1----:R-:W-:Y:S01]  /*5d80*/  FADD.FTZ R4, -R119, R13 ;  /* 0x0000000d77047221 */ /* 0x002fe20000010100 */
[-C--:B------:R-:W-:Y:S01]  /*5d90*/  FSEL R12, R12, R119.reuse, P0 ;  /* 0x000000770c0c7208 */ /* 0x080fe20000000000 */
[----:B------:R-:W-:Y:S01]  /*5da0*/  FADD.FTZ R11, -R118, R11 ;  /* 0x0000000b760b7221 */ /* 0x000fe20000010100 */
[----:B------:R-:W-:Y:S01]  /*5db0*/  FSETP.GE.FTZ.AND P0, PT, R245, RZ, PT ;  /* 0x000000fff500720b */ /* 0x000fe20003f16000 */
[----:B------:R-:W-:Y:S01]  /*5dc0*/  FMUL.FTZ R32, R123, R32 ;  /* 0x000000207b207220 */ /* 0x000fe20000410000 */
[----:B------:R-:W-:Y:S01]  /*5dd0*/  FSEL R9, R9, R119, P1 ;  /* 0x0000007709097208 */ /* 0x000fe20000800000 */
[----:B------:R-:W-:Y:S01]  /*5de0*/  FMUL.FTZ R21, R168, R21 ;  /* 0x00000015a8157220 */ /* 0x000fe20000410000 */
[----:B------:R-:W-:Y:S01]  /*5df0*/  FSETP.GE.FTZ.AND P4, PT, R223, RZ, PT ;  /* 0x000000ffdf00720b */ /* 0x000fe20003f96000 */
[----:B------:R-:W-:Y:S01]  /*5e00*/  FADD.FTZ R14, -R118, R14 ;  /* 0x0000000e760e7221 */ /* 0x000fe20000010100 */
[----:B------:R-:W-:Y:S01]  /*5e10*/  FSETP.GE.FTZ.AND P1, PT, R228, RZ, PT ;  /* 0x000000ffe400720b */ /* 0x000fe20003f36000 */
        /* <DEDUP_REMOVED lines=11> */
[-C--:B------:R-:W-:Y:S01]  /*5ed0*/  FSEL R24, R24, R119.reuse, P5 ;  /* 0x0000007718187208 */ /* 0x080fe20002800000 */
[----:B------:R-:W-:Y:S01]  /*5ee0*/  FMUL.FTZ R4, R228, R4 ;  /* 0x00000004e4047220 */ /* 0x000fe20000410000 */
[-C--:B------:R-:W-:Y:S01]  /*5ef0*/  FSEL R25, R25, R119.reuse, P4 ;  /* 0x0000007719197208 */ /* 0x080fe20002000000 */
[----:B------:R-:W-:Y:S01]  /*5f00*/  FADD.FTZ R26, -R118, R26 ;  /* 0x0000001a761a7221 */ /* 0x000fe20000010100 */
[----:B------:R-:W-:Y:S01]  /*5f10*/  FSEL R28, R28, R119, P1 ;  /* 0x000000771c1c7208 */ /* 0x000fe20000800000 */
[----:B------:R-:W-:Y:S01]  /*5f20*/  @P0 FADD.FTZ R119, -R119, R29 ;  /* 0x0000001d77770221 */ /* 0x000fe20000010100 */
[----:B------:R-:W-:Y:S01]  /*5f30*/  FSETP.GE.FTZ.AND P1, PT, R225, RZ, PT ;  /* 0x000000ffe100720b */ /* 0x000fe20003f36000 */
[----:B------:R-:W-:Y:S01]  /*5f40*/  FADD.FTZ R27, -R118, R27 ;  /* 0x0000001b761b7221 */ /* 0x000fe20000010100 */
[----:B------:R-:W-:Y:S01]  /*5f50*/  FSETP.GE.FTZ.AND P0, PT, R226, RZ, PT ;  /* 0x000000ffe200720b */ /* 0x000fe20003f16000 */
[----:B------:R-:W-:Y:S01]  /*5f60*/  FMUL.FTZ R23, R238, R23 ;  /* 0x00000017ee177220 */ /* 0x000fe20000410000 */
[----:B------:R-:W-:Y:S01]  /*5f70*/  FSEL R10, R10, R118, P1 ;  /* 0x000000760a0a7208 */ /* 0x000fe20000800000 */
[----:B------:R-:W-:Y:S01]  /*5f80*/  FMUL.FTZ R22, R239, R22 ;  /* 0x00000016ef167220 */ /* 0x000fe20000410000 */
[----:B------:R-:W-:Y:S01]  /*5f90*/  FSEL R11, R11, R118, P0 ;  /* 0x000000760b0b7208 */ /* 0x000fe20000000000 */
[----:B------:R-:W-:Y:S01]  /*5fa0*/  FADD.FTZ R30, -R118, R30 ;  /* 0x0000001e761e7221 */ /* 0x000fe20000010100 */
[----:B------:R-:W-:Y:S01]  /*5fb0*/  FSETP.GE.FTZ.AND P4, PT, R230, RZ, PT ;  /* 0x000000ffe600720b */ /* 0x000fe20003f96000 */
[----:B------:R-:W-:Y:S01]  /*5fc0*/  FMUL.FTZ R10, R225, R10 ;  /* 0x0000000ae10a7220 */ /* 0x000fe20000410000 */
[----:B------:R-:W-:Y:S01]  /*5fd0*/  FSETP.GE.FTZ.AND P1, PT, R229, RZ, PT ;  /* 0x000000ffe500720b */ /* 0x000fe20003f36000 */
[----:B------:R-:W-:Y:S01]  /*5fe0*/  FMUL.FTZ R11, R226, R11 ;  /* 0x0000000be20b7220 */ /* 0x000fe20000410000 */
[----:B------:R-:W-:Y:S01]  /*5ff0*/  F2FP.BF16.F32.PACK_AB R21, R21, R32 ;  /* 0x000000201515723e */ /* 0x000fe200000010ff */
[----:B------:R-:W-:Y:S01]  /*6000*/  FMUL.FTZ R34, R248, R34 ;  /* 0x00000022f8227220 */ /* 0x000fe20000410000 */
[----:B------:R-:W-:Y:S01]  /*6010*/  FSEL R14, R14, R118, P4 ;  /* 0x000000760e0e7208 */ /* 0x000fe20002000000 */
[----:B------:R-:W-:Y:S01]  /*6020*/  FMUL.FTZ R120, R247, R120 ;  /* 0x00000078f7787220 */ /* 0x000fe20000410000 */
[----:B------:R-:W-:Y:S01]  /*6030*/  FSEL R15, R15, R118, P1 ;  /* 0x000000760f0f7208 */ /* 0x000fe20000800000 */
[----:B------:R-:W-:Y:S01]  /*6040*/  STS [R181+0xa400], R21 ;  /* 0x00a40015b5007388 */ /* 0x000fe20000000800 */
[----:B------:R-:W-:Y:S01]  /*6050*/  F2FP.BF16.F32.PACK_AB R18, R19, R18 ;  /* 0x000000121312723e */ /* 0x000fe200000010ff */
[----:B------:R-:W-:Y:S01]  /*6060*/  FMUL.FTZ R14, R230, R14 ;  /* 0x0000000ee60e7220 */ /* 0x000fe20000410000 */
[----:B------:R-:W-:Y:S01]  /*6070*/  FSETP.GE.FTZ.AND P0, PT, R241, RZ, PT ;  /* 0x000000fff100720b */ /* 0x000fe20003f16000 */
[----:B------:R-:W-:Y:S01]  /*6080*/  FMUL.FTZ R15, R229, R15 ;  /* 0x0000000fe50f7220 */ /* 0x000fe20000410000 */
[----:B------:R-:W-:Y:S01]  /*6090*/  F2FP.BF16.F32.PACK_AB R8, R9, R8 ;  /* 0x000000080908723e */ /* 0x000fe200000010ff */
[----:B------:R-:W-:Y:S01]  /*60a0*/  STS [R186+0xa000], R16 ;  /* 0x00a00010ba007388 */ /* 0x000fe20000000800 */
[----:B------:R-:W-:Y:S01]  /*60b0*/  F2FP.BF16.F32.PACK_AB R10, R11, R10 ;  /* 0x0000000a0b0a723e */ /* 0x000fe200000010ff */
[----:B------:R-:W-:Y:S01]  /*60c0*/  FMUL.FTZ R25, R240, R25 ;  /* 0x00000019f0197220 */ /* 0x000fe20000410000 */
[----:B------:R-:W-:Y:S01]  /*60d0*/  FSETP.GE.FTZ.AND P5, PT, R244, RZ, PT ;  /* 0x000000fff400720b */ /* 0x000fe20003fb6000 */
[----:B------:R-:W-:Y:S01]  /*60e0*/  STS [R186+0xa400], R18 ;  /* 0x00a40012ba007388 */ /* 0x000fe20000000800 */
[----:B------:R-:W-:Y:S01]  /*60f0*/  FSETP.GE.FTZ.AND P4, PT, R243, RZ, PT ;  /* 0x000000fff300720b */ /* 0x000fe20003f96000 */
[----:B------:R-:W-:Y:S01]  /*6100*/  FMUL.FTZ R24, R237, R24 ;  /* 0x00000018ed187220 */ /* 0x000fe20000410000 */
[----:B------:R-:W-:Y:S01]  /*6110*/  F2FP.BF16.F32.PACK_AB R4, R4, R12 ;  /* 0x0000000c0404723e */ /* 0x000fe200000010ff */
[----:B------:R-:W-:Y:S01]  /*6120*/  STS [R181+0xb000], R8 ;  /* 0x00b00008b5007388 */ /* 0x000fe20000000800 */
[----:B------:R-:W-:Y:S01]  /*6130*/  F2FP.BF16.F32.PACK_AB R14, R15, R14 ;  /* 0x0000000e0f0e723e */ /* 0x000fe200000010ff */
[----:B------:R-:W-:Y:S01]  /*6140*/  FMUL.FTZ R28, R246, R28 ;  /* 0x0000001cf61c7220 */ /* 0x000fe20000410000 */
[-C--:B------:R-:W-:Y:S01]  /*6150*/  FSEL R26, R26, R118.reuse, P5 ;  /* 0x000000761a1a7208 */ /* 0x080fe20002800000 */
[----:B------:R-:W-:Y:S01]  /*6160*/  STS [R181+0xb400], R10 ;  /* 0x00b4000ab5007388 */ /* 0x000fe20000000800 */
[----:B------:R-:W-:Y:S01]  /*6170*/  FSEL R27, R27, R118, P4 ;  /* 0x000000761b1b7208 */ /* 0x000fe20002000000 */
[----:B------:R-:W-:Y:S01]  /*6180*/  FMUL.FTZ R119, R245, R119 ;  /* 0x00000077f5777220 */ /* 0x000fe20000410000 */
[----:B------:R-:W-:Y:S01]  /*6190*/  FSETP.GE.FTZ.AND P1, PT, R242, RZ, PT ;  /* 0x000000fff200720b */ /* 0x000fe20003f36000 */
[----:B------:R-:W-:Y:S01]  /*61a0*/  STS [R186+0xb000], R4 ;  /* 0x00b00004ba007388 */ /* 0x000fe20000000800 */
[----:B------:R-:W-:Y:S01]  /*61b0*/  F2FP.BF16.F32.PACK_AB R22, R23, R22 ;  /* 0x000000161716723e */ /* 0x000fe200000010ff */
        /* <DEDUP_REMOVED lines=11> */
[----:B------:R-:W-:Y:S01]  /*6270*/  F2FP.BF16.F32.PACK_AB R24, R25, R24 ;  /* 0x000000181918723e */ /* 0x000fe200000010ff */
[C---:B---3--:R-:W-:Y:S01]  /*6280*/  VIADD R100, R112.reuse, 0x40 ;  /* 0x0000004070647836 */ /* 0x048fe20000000000 */
[----:B------:R-:W-:Y:S01]  /*6290*/  F2FP.BF16.F32.PACK_AB R26, R27, R26 ;  /* 0x0000001a1b1a723e */ /* 0x000fe200000010ff */
[----:B------:R-:W-:Y:S01]  /*62a0*/  STS [R188+0xa000], R117 ;  /* 0x00a00075bc007388 */ /* 0x000fe20000000800 */
[----:B------:R-:W-:Y:S01]  /*62b0*/  F2FP.BF16.F32.PACK_AB R28, R119, R28 ;  /* 0x0000001c771c723e */ /* 0x000fe200000010ff */
[----:B------:R-:W-:Y:S01]  /*62c0*/  @P3 VIADD R100, R112, 0xffffffc0 ;  /* 0xffffffc070643836 */ /* 0x000fe20000000000 */
[----:B------:R-:W-:Y:S01]  /*62d0*/  F2FP.BF16.F32.PACK_AB R30, R118, R30 ;  /* 0x0000001e761e723e */ /* 0x000fe200000010ff */
[----:B------:R-:W-:Y:S01]  /*62e0*/  STS [R188+0xa400], R34 ;  /* 0x00a40022bc007388 */ /* 0x000fe20000000800 */
[----:B------:R-:W-:Y:S01]  /*62f0*/  IMAD.MOV.U32 R223, RZ, RZ, R222 ;  /* 0x000000ffffdf7224 */ /* 0x000fe200078e00de */
[----:B------:R-:W-:Y:S01]  /*6300*/  LEA R116, R176, UR6, 0x1 ;  /* 0x00000006b0747c11 */ /* 0x000fe2000f8e08ff */
[----:B------:R-:W-:Y:S01]  /*6310*/  IMAD.MOV.U32 R222, RZ, RZ, R213 ;  /* 0x000000ffffde7224 */ /* 0x000fe200078e00d5 */
        /* <DEDUP_REMOVED lines=77> */
.L_x_1243:
[----:B------:R-:W-:Y:S01]  /*67f0*/  LDSM.16.M88.4 R16, [R164] ;  /* 0x00000000a410783b */ /* 0x000fe20000000200 */
[--C-:B------:R-:W-:Y:S02]  /*6800*/  IMAD.IADD R113, R162, 0x1, R167.reuse ;  /* 0x00000001a2717824 */ /* 0x100fe400078e02a7 */
[----:B------:R-:W-:Y:S01]  /*6810*/  IMAD.IADD R115, R164, 0x1, R167 ;  /* 0x00000001a4737824 */ /* 0x000fe200078e02a7 */
[----:B------:R-:W2:Y:S01]  /*6820*/  LDSM.16.MT88.4 R8, [R112+0x2000] ;  /* 0x002000007008783b */ /* 0x000ea20000004200 */
[----:B------:R-:W-:Y:S02]  /*6830*/  IMAD.IADD R114, R167, 0x1, R2 ;  /* 0x00000001a7727824 */ /* 0x000fe400078e0202 */
[----:B------:R-:W-:Y:S01]  /*6840*/  IMAD.U32 R213, RZ, RZ, UR17 ;  /* 0x00000011ffd57e24 */ /* 0x000fe2000f8e00ff */
[----:B------:R-:W1:Y:S04]  /*6850*/  LDSM.16.MT88.4 R20, [R113] ;  /* 0x000000007114783b */ /* 0x000e680000004200 */
[----:B------:R-:W-:Y:S01]  /*6860*/  LDSM.16.M88.4 R24, [R2] ;  /* 0x000000000218783b */ /* 0x000fe20000000200 */
[----:B------:R-:W-:Y:S03]  /*6870*/  LEA R213, P0, R213, R222, 0x2 ;  /* 0x000000ded5d57211 */ /* 0x000fe600078010ff */
        /* <DEDUP_REMOVED lines=44> */
[C---:B----4-:R-:W-:Y:S06]  /*6b40*/  HMMA.16816.F32.BF16 R4, R28.reuse, R104, R4 ;  /* 0x000000681c04723c */ /* 0x050fec0000041804 */
[C---:B------:R-:W-:Y:S05]  /*6b50*/  HMMA.16816.F32.BF16 R8, R28.reuse, R106, R8 ;  /* 0x0000006a1c08723c */ /* 0x040fea0000041808 */
[----:B------:R-:W-:Y:S01]  /*6b60*/  IMAD.IADD R104, R167, 0x1, R161 ;  /* 0x00000001a7687824 */ /* 0x000fe200078e02a1 */
[C---:B-1----:R-:W-:Y:S06]  /*6b70*/  HMMA.16816.F32.BF16 R12, R28.reuse, R20, R12 ;  /* 0x000000141c0c723c */ /* 0x042fec000004180c */
[----:B------:R-:W-:Y:S01]  /*6b80*/  HMMA.16816.F32.BF16 R16, R28, R22, R16 ;  /* 0x000000161c10723c */ /* 0x000fe20000041810 */
[----:B------:R-:W-:Y:S04]  /*6b90*/  IMAD.U32 R21, RZ, RZ, UR17 ;  /* 0x00000011ff157e24 */ /* 0x000fe8000f8e00ff */
[----:B------:R-:W-:Y:S01]  /*6ba0*/  @P6 VIADD R20, R175, 0xffffffc0 ;  /* 0xffffffc0af146836 */ /* 0x000fe20000000000 */
[C---:B--2---:R-:W-:Y:S05]  /*6bb0*/  HMMA.16816.F32.BF16 R4, R32.reuse, R108, R4 ;  /* 0x0000006c2004723c */ /* 0x044fea0000041804 */
[----:B------:R-:W-:Y:S01]  /*6bc0*/  @P6 IMAD.WIDE R22, R20, 0x4, R218 ;  /* 0x0000000414166825 */ /* 0x000fe200078e02da */
[C---:B------:R-:W-:Y:S04]  /*6bd0*/  HMMA.16816.F32.BF16 R8, R32.reuse, R110, R8 ;  /* 0x0000006e2008723c */ /* 0x040fe80000041808 */
[----:B------:R-:W5:Y:S01]  /*6be0*/  @P6 LDG.E R205, desc[UR38][R22.64] ;  /* 0x0000002616cd6981 */ /* 0x000f62000c1e1900 */
[----:B------:R-:W-:Y:S01]  /*6bf0*/  IMAD.MOV.U32 R28, RZ, RZ, R213 ;  /* 0x000000ffff1c7224 */ /* 0x000fe200078e00d5 */
[C---:B---3--:R-:W-:Y:S01]  /*6c00*/  HMMA.16816.F32.BF16 R12, R32.reuse, R24, R12 ;  /* 0x00000018200c723c */ /* 0x048fe2000004180c */
[----:B------:R-:W-:Y:S01]  /*6c10*/  IMAD.U32 R20, RZ, RZ, UR24 ;  /* 0x00000018ff147e24 */ /* 0x000fe2000f8e00ff */
[----:B------:R-:W5:Y:S03]  /*6c20*/  @P6 LDG.E R206, desc[UR38][R22.64+0x20] ;  /* 0x0000202616ce6981 */ /* 0x000f66000c1e1900 */
[----:B------:R-:W-:Y:S01]  /*6c30*/  LEA.HI.X.SX32 R222, R21, R223, 0x2, P0 ;  /* 0x000000df15de7211 */ /* 0x000fe200000f16ff */
[----:B------:R-:W-:Y:S01]  /*6c40*/  HMMA.16816.F32.BF16 R16, R32, R26, R16 ;  /* 0x0000001a2010723c */ /* 0x000fe20000041810 */
[----:B------:R-:W5:Y:S01]  /*6c50*/  @P6 LDG.E R203, desc[UR38][R22.64+0x80] ;  /* 0x0000802616cb6981 */ /* 0x000f62000c1e1900 */
[----:B------:R-:W-:Y:S03]  /*6c60*/  IMAD.U32 R24, RZ, RZ, UR24 ;  /* 0x00000018ff187e24 */ /* 0x000fe6000f8e00ff */
[----:B------:R1:W5:Y:S01]  /*6c70*/  @P6 LDG.E R204, desc[UR38][R22.64+0xa0] ;  /* 0x0000a02616cc6981 */ /* 0x000362000c1e1900 */
[----:B------:R-:W-:Y:S01]  /*6c80*/  IMAD.MOV.U32 R29, RZ, RZ, R222 ;  /* 0x000000ffff1d7224 */ /* 0x000fe200078e00de */
[-C--:B------:R-:W-:Y:S01]  /*6c90*/  LEA R30, P4, R20, R28.reuse, 0x2 ;  /* 0x0000001c141e7211 */ /* 0x080fe200078810ff */
[----:B------:R-:W-:Y:S01]  /*6ca0*/  IMAD.U32 R21, RZ, RZ, UR23 ;  /* 0x00000017ff157e24 */ /* 0x000fe2000f8e00ff */
[----:B------:R-:W-:Y:S02]  /*6cb0*/  LDSM.16.MT88.4 R32, [R163+0xc800] ;  /* 0x00c80000a320783b */ /* 0x000fe40000004200 */
[-C--:B------:R-:W-:Y:S01]  /*6cc0*/  LEA.HI.X.SX32 R31, R24, R29.reuse, 0x2, P4 ;  /* 0x0000001d181f7211 */ /* 0x080fe200020f16ff */
[----:B------:R-:W-:Y:S01]  /*6cd0*/  IMAD.U32 R20, RZ, RZ, UR22 ;  /* 0x00000016ff147e24 */ /* 0x000fe2000f8e00ff */
[----:B------:R2:W-:Y:S04]  /*6ce0*/  REDG.E.ADD.F32.FTZ.RN.STRONG.GPU desc[UR38][R28.64], R4 ;  /* 0x000000041c0079a6 */ /* 0x0005e8000c10f3a6 */
[----:B------:R3:W-:Y:S01]  /*6cf0*/  REDG.E.ADD.F32.FTZ.RN.STRONG.GPU desc[UR38][R30.64], R5 ;  /* 0x000000051e0079a6 */ /* 0x0007e2000c10f3a6 */
[----:B-1----:R-:W-:Y:S01]  /*6d00*/  IMAD.U32 R23, RZ, RZ, UR23 ;  /* 0x00000017ff177e24 */ /* 0x002fe2000f8e00ff */
[----:B------:R-:W-:Y:S04]  /*6d10*/  MOV R22, UR22 ;  /* 0x0000001600167c02 */ /* 0x000fe80008000f00 */
[-C--:B------:R-:W-:Y:S02]  /*6d20*/  LEA R100, P1, R23, R28.reuse, 0x2 ;  /* 0x0000001c17647211 */ /* 0x080fe400078210ff */
[-C--:B------:R-:W-:Y:S02]  /*6d30*/  LEA R22, P0, R22, R28.reuse, 0x2 ;  /* 0x0000001c16167211 */ /* 0x080fe400078010ff */
[-C--:B------:R-:W-:Y:S01]  /*6d40*/  LEA.HI.X.SX32 R101, R21, R29.reuse, 0x2, P1 ;  /* 0x0000001d15657211 */ /* 0x080fe200008f16ff */
[----:B--2---:R-:W-:Y:S01]  /*6d50*/  IMAD.U32 R4, RZ, RZ, UR21 ;  /* 0x00000015ff047e24 */ /* 0x004fe2000f8e00ff */
[-C--:B------:R-:W-:Y:S01]  /*6d60*/  LEA.HI.X.SX32 R23, R20, R29.reuse, 0x2, P0 ;  /* 0x0000001d14177211 */ /* 0x080fe200000f16ff */
[----:B------:R-:W-:Y:S01]  /*6d70*/  IMAD.U32 R21, RZ, RZ, UR21 ;  /* 0x00000015ff157e24 */ /* 0x000fe2000f8e00ff */
[----:B------:R-:W-:Y:S01]  /*6d80*/  MOV R20, UR20 ;  /* 0x0000001400147c02 */ /* 0x000fe20008000f00 */
[----:B------:R1:W-:Y:S01]  /*6d90*/  REDG.E.ADD.F32.FTZ.RN.STRONG.GPU desc[UR38][R100.64], R6 ;  /* 0x00000006640079a6 */ /* 0x0003e2000c10f3a6 */
[----:B---3--:R-:W-:Y:S02]  /*6da0*/  IMAD.U32 R5, RZ, RZ, UR18 ;  /* 0x00000012ff057e24 */ /* 0x008fe4000f8e00ff */
[-C--:B------:R-:W-:Y:S01]  /*6db0*/  LEA R20, P4, R20, R28.reuse, 0x2 ;  /* 0x0000001c14147211 */ /* 0x080fe200078810ff */
[----:B------:R2:W-:Y:S04]  /*6dc0*/  REDG.E.ADD.F32.FTZ.RN.STRONG.GPU desc[UR38][R22.64], R7 ;  /* 0x00000007160079a6 */ /* 0x0005e8000c10f3a6 */
[----:B------:R-:W-:Y:S01]  /*6dd0*/  LDSM.16.MT88.4 R100, [R163+0xd000] ;  /* 0x00d00000a364783b */ /* 0x000fe20000004200 */
[----:B-1----:R-:W-:Y:S01]  /*6de0*/  IMAD.U32 R6, RZ, RZ, UR19 ;  /* 0x00000013ff067e24 */ /* 0x002fe2000f8e00ff */
[-C--:B--2---:R-:W-:Y:S01]  /*6df0*/  LEA R22, P0, R4, R28.reuse, 0x2 ;  /* 0x0000001c04167211 */ /* 0x084fe200078010ff */
[----:B------:R-:W-:Y:S03]  /*6e00*/  IMAD.U32 R7, RZ, RZ, UR20 ;  /* 0x00000014ff077e24 */ /* 0x000fe6000f8e00ff */
[-C--:B------:R-:W-:Y:S01]  /*6e10*/  LEA R24, P1, R6, R28.reuse, 0x2 ;  /* 0x0000001c06187211 */ /* 0x080fe200078210ff */
[----:B------:R-:W-:Y:S01]  /*6e20*/  IMAD.U32 R4, RZ, RZ, UR19 ;  /* 0x00000013ff047e24 */ /* 0x000fe2000f8e00ff */
[-C--:B------:R-:W-:Y:S01]  /*6e30*/  LEA.HI.X.SX32 R23, R21, R29.reuse, 0x2, P0 ;  /* 0x0000001d15177211 */ /* 0x080fe200000f16ff */
[----:B------:R-:W-:Y:S01]  /*6e40*/  IMAD.U32 R6, RZ, RZ, UR18 ;  /* 0x00000012ff067e24 */ /* 0x000fe2000f8e00ff */
[-C--:B------:R-:W-:Y:S01]  /*6e50*/  LEA.HI.X.SX32 R21, R7, R29.reuse, 0x2, P4 ;  /* 0x0000001d07157211 */ /* 0x080fe200020f16ff */
[----:B------:R-:W-:Y:S01]  /*6e60*/  IMAD.U32 R7, RZ, RZ, UR9 ;  /* 0x00000009ff077e24 */ /* 0x000fe2000f8e00ff */
[-C--:B------:R-:W-:Y:S01]  /*6e70*/  LEA.HI.X.SX32 R25, R4, R29.reuse, 0x2, P1 ;  /* 0x0000001d04197211 */ /* 0x080fe200008f16ff */
[----:B------:R1:W-:Y:S01]  /*6e80*/  REDG.E.ADD.F32.FTZ.RN.STRONG.GPU desc[UR38][R22.64], R8 ;  /* 0x00000008160079a6 */ /* 0x0003e2000c10f3a6 */
[-C--:B------:R-:W-:Y:S01]  /*6e90*/  LEA R26, P0, R5, R28.reuse, 0x2 ;  /* 0x0000001c051a7211 */ /* 0x080fe200078010ff */
[----:B------:R-:W-:Y:S01]  /*6ea0*/  IMAD.U32 R5, RZ, RZ, UR8 ;  /* 0x00000008ff057e24 */ /* 0x000fe2000f8e00ff */
[----:B------:R-:W-:Y:S01]  /*6eb0*/  MOV R4, UR13 ;  /* 0x0000000d00047c02 */ /* 0x000fe20008000f00 */
[----:B------:R2:W-:Y:S01]  /*6ec0*/  REDG.E.ADD.F32.FTZ.RN.STRONG.GPU desc[UR38][R20.64], R9 ;  /* 0x00000009140079a6 */ /* 0x0005e2000c10f3a6 */
[-C--:B------:R-:W-:Y:S02]  /*6ed0*/  LEA.HI.X.SX32 R27, R6, R29.reuse, 0x2, P0 ;  /* 0x0000001d061b7211 */ /* 0x080fe400000f16ff */
[----:B------:R-:W-:Y:S01]  /*6ee0*/  MOV R6, UR8 ;  /* 0x0000000800067c02 */ /* 0x000fe20008000f00 */
[----:B------:R3:W-:Y:S04]  /*6ef0*/  REDG.E.ADD.F32.FTZ.RN.STRONG.GPU desc[UR38][R24.64], R10 ;  /* 0x0000000a180079a6 */ /* 0x0007e8000c10f3a6 */
[----:B------:R4:W-:Y:S04]  /*6f00*/  REDG.E.ADD.F32.FTZ.RN.STRONG.GPU desc[UR38][R26.64], R11 ;  /* 0x0000000b1a0079a6 */ /* 0x0009e8000c10f3a6 */
[----:B------:R-:W-:Y:S04]  /*6f10*/  REDG.E.ADD.F32.FTZ.RN.STRONG.GPU desc[UR38][R28.64+0x80], R12 ;  /* 0x0000800c1c0079a6 */ /* 0x000fe8000c10f3a6 */
[----:B------:R-:W-:Y:S01]  /*6f20*/  REDG.E.ADD.F32.FTZ.RN.STRONG.GPU desc[UR38][R30.64+0x80], R13 ;  /* 0x0000800d1e0079a6 */ /* 0x000fe2000c10f3a6 */
        /* <DEDUP_REMOVED lines=10> */
[----:B----4-:R-:W-:Y:S01]  /*6fd0*/  IMAD.U32 R11, RZ, RZ, UR11 ;  /* 0x0000000bff0b7e24 */ /* 0x010fe2000f8e00ff */
[-C--:B------:R-:W-:Y:S01]  /*6fe0*/  LEA.HI.X.SX32 R23, R21, R29.reuse, 0x2, P0 ;  /* 0x0000001d15177211 */ /* 0x080fe200000f16ff */
[----:B------:R-:W-:Y:S01]  /*6ff0*/  IMAD.U32 R9, RZ, RZ, UR10 ;  /* 0x0000000aff097e24 */ /* 0x000fe2000f8e00ff */
[-C--:B------:R-:W-:Y:S01]  /*7000*/  LEA R10, P4, R10, R28.reuse, 0x2 ;  /* 0x0000001c0a0a7211 */ /* 0x080fe200078810ff */
[----:B------:R-:W-:Y:S01]  /*7010*/  REDG.E.ADD.F32.FTZ.RN.STRONG.GPU desc[UR38][R24.64], R14 ;  /* 0x0000000e180079a6 */ /* 0x000fe2000c10f3a6 */
[-C--:B------:R-:W-:Y:S02]  /*7020*/  LEA.HI.X.SX32 R21, R11, R29.reuse, 0x2, P5 ;  /* 0x0000001d0b157211 */ /* 0x080fe400028f16ff */
[-C--:B------:R-:W-:Y:S01]  /*7030*/  LEA R8, P1, R8, R28.reuse, 0x2 ;  /* 0x0000001c08087211 */ /* 0x080fe200078210ff */
[----:B------:R-:W-:Y:S01]  /*7040*/  REDG.E.ADD.F32.FTZ.RN.STRONG.GPU desc[UR38][R22.64], R15 ;  /* 0x0000000f160079a6 */ /* 0x000fe2000c10f3a6 */
[-C--:B------:R-:W-:Y:S02]  /*7050*/  LEA.HI.X.SX32 R11, R9, R29.reuse, 0x2, P4 ;  /* 0x0000001d090b7211 */ /* 0x080fe400020f16ff */
[----:B------:R-:W-:Y:S01]  /*7060*/  LEA R6, P0, R6, R28, 0x2 ;  /* 0x0000001c06067211 */ /* 0x000fe200078010ff */
[----:B------:R-:W-:Y:S01]  /*7070*/  REDG.E.ADD.F32.FTZ.RN.STRONG.GPU desc[UR38][R20.64], R16 ;  /* 0x00000010140079a6 */ /* 0x000fe2000c10f3a6 */
[-C--:B------:R-:W-:Y:S02]  /*7080*/  LEA.HI.X.SX32 R9, R7, R29.reuse, 0x2, P1 ;  /* 0x0000001d07097211 */ /* 0x080fe400008f16ff */
[----:B------:R-:W-:Y:S01]  /*7090*/  LEA.HI.X.SX32 R7, R5, R29, 0x2, P0 ;  /* 0x0000001d05077211 */ /* 0x000fe200000f16ff */
[----:B------:R-:W-:Y:S01]  /*70a0*/  REDG.E.ADD.F32.FTZ.RN.STRONG.GPU desc[UR38][R10.64], R17 ;  /* 0x000000110a0079a6 */ /* 0x000fe2000c10f3a6 */
[----:B------:R-:W-:Y:S02]  /*70b0*/  ISETP.GT.AND P5, PT, R208, RZ, PT ;  /* 0x000000ffd000720c */ /* 0x000fe40003fa4270 */
[----:B------:R-:W-:Y:S01]  /*70c0*/  @P6 IADD3 R193, P1, R193, -0x100, RZ ;  /* 0xffffff00c1c16810 */ /* 0x000fe20007f3e0ff */
[----:B------:R-:W-:Y:S03]  /*70d0*/  REDG.E.ADD.F32.FTZ.RN.STRONG.GPU desc[UR38][R8.64], R18 ;  /* 0x00000012080079a6 */ /* 0x000fe6000c10f3a6 */
[----:B------:R-:W-:Y:S01]  /*70e0*/  @P6 IADD3.X R192, R192, -0x1, RZ, P1, !PT ;  /* 0xffffffffc0c06810 */ /* 0x000fe20000ffe4ff */
[----:B------:R-:W-:Y:S04]  /*70f0*/  REDG.E.ADD.F32.FTZ.RN.STRONG.GPU desc[UR38][R6.64], R19 ;  /* 0x00000013060079a6 */ /* 0x000fe8000c10f3a6 */
[----:B------:R-:W-:Y:S04]  /*7100*/  LDSM.16.MT88.4 R4, [R163+0xa000] ;  /* 0x00a00000a304783b */ /* 0x000fe80000004200 */
[----:B------:R-:W1:Y:S04]  /*7110*/  LDSM.16.MT88.4 R8, [R161] ;  /* 0x00000000a108783b */ /* 0x000e680000004200 */
[----:B------:R-:W2:Y:S04]  /*7120*/  LDSM.16.MT88.4 R20, [R163+0xc000] ;  /* 0x00c00000a314783b */ /* 0x000ea80000004200 */
[----:B------:R-:W3:Y:S04]  /*7130*/  LDSM.16.MT88.4 R24, [R104] ;  /* 0x000000006818783b */ /* 0x000ee80000004200 */
[----:B------:R-:W-:Y:S04]  /*7140*/  LDSM.16.MT88.4 R28, [R163+0xa800] ;  /* 0x00a80000a31c783b */ /* 0x000fe80000004200 */
        /* <DEDUP_REMOVED lines=34> */
[----:B------:R-:W-:Y:S02]  /*7370*/  ISETP.NE.U32.AND P0, PT, R4, 0x1, PT ;  /* 0x000000010400780c */ /* 0x000fe40003f05070 */
[-C--:B---3--:R-:W-:Y:S05]  /*7380*/  HMMA.16816.F32.BF16 R68, R12, R24.reuse, R68 ;  /* 0x000000180c44723c */ /* 0x088fea0000041844 */
[----:B------:R-:W-:Y:S01]  /*7390*/  VIADD R6, R161, 0xffffe000 ;  /* 0xffffe000a1067836 */ /* 0x000fe20000000000 */
[C---:B----4-:R-:W-:Y:S05]  /*73a0*/  HMMA.16816.F32.BF16 R72, R32.reuse, R24, R72 ;  /* 0x000000182048723c */ /* 0x050fea0000041848 */
[----:B------:R-:W-:Y:S01]  /*73b0*/  @P6 IADD3 R5, P4, R218, -0x100, RZ ;  /* 0xffffff00da056810 */ /* 0x000fe20007f9e0ff */
[-C--:B------:R-:W-:Y:S05]  /*73c0*/  HMMA.16816.F32.BF16 R76, R32, R26.reuse, R76 ;  /* 0x0000001a204c723c */ /* 0x080fea000004184c */
[----:B------:R-:W-:Y:S01]  /*73d0*/  @P6 IADD3.X R4, R219, -0x1, RZ, P4, !PT ;  /* 0xffffffffdb046810 */ /* 0x000fe200027fe4ff */
[C---:B------:R-:W-:Y:S05]  /*73e0*/  HMMA.16816.F32.BF16 R80, R12.reuse, R26, R80 ;  /* 0x0000001a0c50723c */ /* 0x040fea0000041850 */
[----:B------:R-:W-:Y:S01]  /*73f0*/  @P0 VIADD R6, R161, 0x2000 ;  /* 0x00002000a1060836 */ /* 0x000fe20000000000 */
[-C--:B------:R-:W-:Y:S05]  /*7400*/  HMMA.16816.F32.BF16 R84, R12, R16.reuse, R84 ;  /* 0x000000100c54723c */ /* 0x080fea0000041854 */
[----:B------:R-:W-:Y:S01]  /*7410*/  IADD3 R208, R208, -0x1, RZ ;  /* 0xffffffffd0d07810 */ /* 0x000fe20007ffe0ff */
[C---:B------:R-:W-:Y:S05]  /*7420*/  HMMA.16816.F32.BF16 R88, R32.reuse, R16, R88 ;  /* 0x000000102058723c */ /* 0x040fea0000041858 */
[----:B------:R-:W-:Y:S01]  /*7430*/  IMAD.MOV.U32 R161, RZ, RZ, R6 ;  /* 0x000000ffffa17224 */ /* 0x000fe200078e0006 */
[-C--:B------:R-:W-:Y:S05]  /*7440*/  HMMA.16816.F32.BF16 R92, R32, R18.reuse, R92 ;  /* 0x00000012205c723c */ /* 0x080fea000004185c */
[----:B------:R-:W-:Y:S01]  /*7450*/  @P6 IMAD.MOV.U32 R218, RZ, RZ, R5 ;  /* 0x000000ffffda6224 */ /* 0x000fe200078e0005 */
[----:B------:R-:W-:Y:S05]  /*7460*/  HMMA.16816.F32.BF16 R96, R12, R18, R96 ;  /* 0x000000120c60723c */ /* 0x000fea0000041860 */
[----:B------:R-:W-:Y:S01]  /*7470*/  @P6 IMAD.MOV.U32 R219, RZ, RZ, R4 ;  /* 0x000000ffffdb6224 */ /* 0x000fe200078e0004 */
[----:B------:R-:W-:Y:S07]  /*7480*/  @!UPT UIADD3 URZ, URZ, URZ, URZ ;  /* 0x0000003f3f3ff290 */ /* 0x000fee000fffe03f */
        /* <DEDUP_REMOVED lines=130> */
[----:B---3--:R-:W-:Y:S01]  /*7cb0*/  @P0 IMAD R0, R211, R5, RZ ;  /* 0x00000005d3000224 */ /* 0x008fe200078e02ff */
[----:B------:R-:W-:Y:S01]  /*7cc0*/  @P0 IADD3 R24, R9, R24, RZ ;  /* 0x0000001809180210 */ /* 0x000fe20007ffe0ff */
[----:B------:R-:W-:Y:S01]  /*7cd0*/  @P0 IMAD.WIDE.U32 R30, R211, R4, RZ ;  /* 0x00000004d31e0225 */ /* 0x000fe200078e00ff */
[----:B------:R1:W-:Y:S01]  /*7ce0*/  STS [R180+0x6400], R42 ;  /* 0x0064002ab4007388 */ /* 0x0003e20000000800 */
[----:B------:R-:W-:-:S03]  /*7cf0*/  @P0 MOV R25, R8 ;  /* 0x0000000800190202 */ /* 0x000fc60000000f00 */
        /* <DEDUP_REMOVED lines=25> */
.L_x_1245:
        /* <DEDUP_REMOVED lines=13> */
.L_x_1246:
        /* <DEDUP_REMOVED lines=11> */
[----:B------:R-:W-:Y:S01]  /*8010*/  ULDC.64 UR8, c[0x0][0x468] ;  /* 0x00011a0000087ab9 */ /* 0x000fe20000000a00 */
[----:B------:R-:W-:Y:S01]  /*8020*/  IADD3 R25, R171, 0x40, RZ ;  /* 0x00000040ab197810 */ /* 0x000fe20007ffe0ff */
[----:B------:R-:W-:Y:S01]  /*8030*/  IMAD R26, R2, R7, R26 ;  /* 0x00000007021a7224 */ /* 0x000fe200078e021a */
[----:B------:R-:W-:-:S02]  /*8040*/  SHF.R.S32.HI R28, RZ, 0x1f, R178 ;  /* 0x0000001fff1c7819 */ /* 0x000fc400000114b2 */
[----:B------:R-:W-:Y:S02]  /*8050*/  ISETP.GE.OR P2, PT, R25, R209, P4 ;  /* 0x000000d11900720c */ /* 0x000fe40002746670 */
[----:B------:R-:W-:Y:S01]  /*8060*/  IADD3.X R37, R24, R29, R26, P0, !PT ;  /* 0x0000001d18257210 */ /* 0x000fe200007fe41a */
[C---:B------:R-:W-:Y:S01]  /*8070*/  VIADD R26, R171.reuse, 0x20 ;  /* 0x00000020ab1a7836 */ /* 0x040fe20000000000 */
[----:B------:R-:W-:Y:S01]  /*8080*/  SHF.R.S32.HI R29, RZ, 0x1f, R171 ;  /* 0x0000001fff1d7819 */ /* 0x000fe200000114ab */
[C---:B------:R-:W-:Y:S01]  /*8090*/  VIADD R24, R171.reuse, 0x60 ;  /* 0x00000060ab187836 */ /* 0x040fe20000000000 */
[----:B------:R1:W2:Y:S02]  /*80a0*/  LDS.128 R20, [R116+0x7000] ;  /* 0x0070000074147984 */ /* 0x0002a40000000c00 */
[-C--:B------:R-:W-:Y:S01]  /*80b0*/  ISETP.GE.OR P3, PT, R26, R209.reuse, P4 ;  /* 0x000000d11a00720c */ /* 0x080fe20002766670 */
[----:B------:R-:W-:Y:S01]  /*80c0*/  IMAD R32, R28, UR8, RZ ;  /* 0x000000081c207c24 */ /* 0x000fe2000f8e02ff */
[-C--:B------:R-:W-:Y:S01]  /*80d0*/  ISETP.GE.OR P1, PT, R24, R209.reuse, P4 ;  /* 0x000000d11800720c */ /* 0x080fe20002726670 */
[----:B------:R1:W3:Y:S01]  /*80e0*/  LDS.128 R16, [R116+0xb000] ;  /* 0x00b0000074107984 */ /* 0x0002e20000000c00 */
[----:B------:R-:W-:Y:S01]  /*80f0*/  ISETP.GE.OR P4, PT, R171, R209, P4 ;  /* 0x000000d1ab00720c */ /* 0x000fe20002786670 */
[----:B------:R-:W-:-:S02]  /*8100*/  IMAD R32, R178, UR9, R32 ;  /* 0x00000009b2207c24 */ /* 0x000fc4000f8e0220 */
[----:B------:R1:W4:Y:S01]  /*8110*/  LDS.128 R12, [R116+0xc000] ;  /* 0x00c00000740c7984 */ /* 0x0003220000000c00 */
[----:B------:R-:W-:-:S03]  /*8120*/  IMAD.WIDE.U32 R36, R178, UR8, R36 ;  /* 0x00000008b2247c25 */ /* 0x000fc6000f8e0024 */
[----:B------:R1:W1:Y:S02]  /*8130*/  LDS.128 R8, [R116+0xd000] ;  /* 0x00d0000074087984 */ /* 0x0002640000000c00 */
[----:B------:R-:W-:-:S04]  /*8140*/  IADD3 R32, R37, R32, RZ ;  /* 0x0000002025207210 */ /* 0x000fc80007ffe0ff */
        /* <DEDUP_REMOVED lines=12> */
.L_x_1248:
[----:B------:R-:W-:Y:S05]  /*8210*/  BSYNC B0 ;  /* 0x0000000000007941 */ /* 0x000fea0003800000 */
.L_x_1247:
        /* <DEDUP_REMOVED lines=14> */
.L_x_1250:
[----:B------:R-:W-:Y:S05]  /*8300*/  BSYNC B0 ;  /* 0x0000000000007941 */ /* 0x000fea0003800000 */
.L_x_1249:
        /* <DEDUP_REMOVED lines=15> */
.L_x_1252:
[----:B------:R-:W-:Y:S05]  /*8400*/  BSYNC B0 ;  /* 0x0000000000007941 */ /* 0x000fea0003800000 */
.L_x_1251:
        /* <DEDUP_REMOVED lines=15> */
.L_x_1254:
[----:B------:R-:W-:Y:S05]  /*8500*/  BSYNC B0 ;  /* 0x0000000000007941 */ /* 0x000fea0003800000 */
.L_x_1253:
        /* <DEDUP_REMOVED lines=23> */
.L_x_1256:
[----:B------:R-:W-:Y:S05]  /*8680*/  BSYNC B0 ;  /* 0x0000000000007941 */ /* 0x000fea0003800000 */
.L_x_1255:
[----:B------:R-:W-:Y:S04]  /*8690*/  BSSY B0, `(.L_x_1257) ;  /* 0x000000e000007945 */ /* 0x000fe80003800000 */
[----:B------:R-:W-:Y:S05]  /*86a0*/  @P3 BRA `(.L_x_1258) ;  /* 0x0000000000303947 */ /* 0x000fea0003800000 */
[----:B------:R-:W-:Y:S01]  /*86b0*/  IADD3 R6, P0, R171, 0x20, RZ ;  /* 0x00000020ab067810 */ /* 0x000fe20007f1e0ff */
[----:B--2---:R-:W-:Y:S01]  /*86c0*/  IMAD.MOV.U32 R22, RZ, RZ, R20 ;  /* 0x000000ffff167224 */ /* 0x004fe200078e0014 */
        /* <DEDUP_REMOVED lines=9> */
[----:B---3--:R2:W-:Y:S02]  /*8760*/  STG.E.128 desc[UR38][R6.64], R16 ;  /* 0x0000001006007986 */ /* 0x0085e4000c101d26 */
.L_x_1258:
[----:B------:R-:W-:Y:S05]  /*8770*/  BSYNC B0 ;  /* 0x0000000000007941 */ /* 0x000fea0003800000 */
.L_x_1257:
[----:B------:R-:W-:Y:S04]  /*8780*/  BSSY B0, `(.L_x_1259) ;  /* 0x000000e000007945 */ /* 0x000fe80003800000 */
[----:B------:R-:W-:Y:S05]  /*8790*/  @P2 BRA `(.L_x_1260) ;  /* 0x0000000000302947 */ /* 0x000fea0003800000 */
[----:B--2---:R-:W-:Y:S01]  /*87a0*/  IADD3 R6, P0, R171, 0x40, RZ ;  /* 0x00000040ab067810 */ /* 0x004fe20007f1e0ff */
[----:B---3--:R-:W-:Y:S01]  /*87b0*/  IMAD.MOV.U32 R16, RZ, RZ, R20 ;  /* 0x000000ffff107224 */ /* 0x008fe200078e0014 */
        /* <DEDUP_REMOVED lines=9> */
[----:B----4-:R2:W-:Y:S02]  /*8850*/  STG.E.128 desc[UR38][R6.64], R12 ;  /* 0x0000000c06007986 */ /* 0x0105e4000c101d26 */
.L_x_1260:
[----:B------:R-:W-:Y:S05]  /*8860*/  BSYNC B0 ;  /* 0x0000000000007941 */ /* 0x000fea0003800000 */
.L_x_1259:
[----:B------:R-:W-:Y:S05]  /*8870*/  @P1 BRA `(.L_x_1261) ;  /* 0x0000000c00201947 */ /* 0x000fea0003800000 */
[----:B------:R-:W-:Y:S01]  /*8880*/  IADD3 R2, P0, R171, 0x60, RZ ;  /* 0x00000060ab027810 */ /* 0x000fe20007f1e0ff */
[----:B--2---:R-:W-:Y:S01]  /*8890*/  IMAD.MOV.U32 R6, RZ, RZ, R20 ;  /* 0x000000ffff067224 */ /* 0x004fe200078e0014 */
        /* <DEDUP_REMOVED lines=11> */
.L_x_1217:
[----:B------:R-:W-:Y:S02]  /*8950*/  ISETP.NE.AND P0, PT, R211, -0x1, PT ;  /* 0xffffffffd300780c */ /* 0x000fe40003f05270 */
[----:B------:R-:W-:Y:S02]  /*8960*/  SHF.L.U32 R2, R177, 0x7, RZ ;  /* 0x00000007b1027819 */ /* 0x000fe400000006ff */
[----:B------:R-:W-:Y:S02]  /*8970*/  SHF.R.S32.HI R10, RZ, 0x1f, R174 ;  /* 0x0000001fff0a7819 */ /* 0x000fe400000114ae */
        /* <DEDUP_REMOVED lines=11> */
[----:B------:R-:W-:Y:S01]  /*8a30*/  @P0 IMAD.IADD R13, R15, 0x1, R13 ;  /* 0x000000010f0d0824 */ /* 0x000fe200078e020d */
        /* <DEDUP_REMOVED lines=13> */
.L_x_1262:
        /* <DEDUP_REMOVED lines=13> */
.L_x_1263:
[-C--:B------:R-:W-:Y:S01]  /*8be0*/  IMAD R9, R0, R6.reuse, RZ ;  /* 0x0000000600097224 */ /* 0x080fe200078e02ff */
[----:B------:R-:W-:Y:S01]  /*8bf0*/  ULDC UR8, c[0x0][0x2d0] ;  /* 0x0000b40000087ab9 */ /* 0x000fe20000000800 */
[----:B------:R-:W-:Y:S01]  /*8c00*/  IMAD.WIDE.U32 R16, R2, R6, R172 ;  /* 0x0000000602107225 */ /* 0x000fe200078e00ac */
[----:B------:R-:W-:Y:S01]  /*8c10*/  ISETP.GE.AND P4, PT, R172, UR8, PT ;  /* 0x00000008ac007c0c */ /* 0x000fe2000bf86270 */
[----:B------:R-:W-:Y:S01]  /*8c20*/  ULDC.64 UR8, c[0x0][0x468] ;  /* 0x00011a0000087ab9 */ /* 0x000fe20000000a00 */
[----:B------:R-:W-:Y:S01]  /*8c30*/  SHF.R.S32.HI R8, RZ, 0x1f, R178 ;  /* 0x0000001fff087819 */ /* 0x000fe200000114b2 */
[----:B------:R-:W-:Y:S01]  /*8c40*/  IMAD R9, R2, R7, R9 ;  /* 0x0000000702097224 */ /* 0x000fe200078e0209 */
[----:B------:R-:W-:Y:S01]  /*8c50*/  IADD3 R16, P0, R14, R16, RZ ;  /* 0x000000100e107210 */ /* 0x000fe20007f1e0ff */
[----:B------:R-:W-:Y:S01]  /*8c60*/  IMAD R209, R177, -0x80, R209 ;  /* 0xffffff80b1d17824 */ /* 0x000fe200078e02d1 */
[----:B------:R-:W-:Y:S01]  /*8c70*/  BSSY B0, `(.L_x_1264) ;  /* 0x0000019000007945 */ /* 0x000fe20003800000 */
[----:B------:R-:W-:Y:S01]  /*8c80*/  VIADD R10, R171, 0x40 ;  /* 0x00000040ab0a7836 */ /* 0x000fe20000000000 */
[----:B------:R-:W-:Y:S01]  /*8c90*/  IADD3.X R17, R13, R17, R9, P0, !PT ;  /* 0x000000110d117210 */ /* 0x000fe200007fe409 */
[C---:B------:R-:W-:Y:S01]  /*8ca0*/  VIADD R13, R171.reuse, 0x20 ;  /* 0x00000020ab0d7836 */ /* 0x040fe20000000000 */
[----:B------:R-:W-:Y:S01]  /*8cb0*/  IADD3 R9, R171, 0x60, RZ ;  /* 0x00000060ab097810 */ /* 0x000fe20007ffe0ff */
        /* <DEDUP_REMOVED lines=8> */
[----:B------:R-:W-:-:S10]  /*8d40*/  IMAD.IADD R14, R14, 0x1, R17 ;  /* 0x000000010e0e7824 */ /* 0x000fd400078e0211 */
        /* <DEDUP_REMOVED lines=11> */
.L_x_1265:
[----:B------:R-:W-:Y:S05]  /*8e00*/  BSYNC B0 ;  /* 0x0000000000007941 */ /* 0x000fea0003800000 */
.L_x_1264:
        /* <DEDUP_REMOVED lines=14> */
.L_x_1267:
[----:B------:R-:W-:Y:S05]  /*8ef0*/  BSYNC B0 ;  /* 0x0000000000007941 */ /* 0x000fea0003800000 */
.L_x_1266:
        /* <DEDUP_REMOVED lines=14> */
.L_x_1269:
[----:B------:R-:W-:Y:S05]  /*8fe0*/  BSYNC B0 ;  /* 0x0000000000007941 */ /* 0x000fea0003800000 */
.L_x_1268:
        /* <DEDUP_REMOVED lines=13> */
[----:B------:R4:W-:Y:S02]  /*90c0*/  STG.E.128 desc[UR38][R6.64], RZ ;  /* 0x000000ff06007986 */ /* 0x0009e4000c101d26 */
.L_x_1271:
[----:B------:R-:W-:Y:S05]  /*90d0*/  BSYNC B0 ;  /* 0x0000000000007941 */ /* 0x000fea0003800000 */
.L_x_1270:
        /* <DEDUP_REMOVED lines=22> */
.L_x_1273:
[----:B------:R-:W-:Y:S05]  /*9240*/  BSYNC B0 ;  /* 0x0000000000007941 */ /* 0x000fea0003800000 */
.L_x_1272:
        /* <DEDUP_REMOVED lines=14> */
.L_x_1275:
[----:B------:R-:W-:Y:S05]  /*9330*/  BSYNC B0 ;  /* 0x0000000000007941 */ /* 0x000fea0003800000 */
.L_x_1274:
        /* <DEDUP_REMOVED lines=14> */
.L_x_1277:
[----:B------:R-:W-:Y:S05]  /*9420*/  BSYNC B0 ;  /* 0x0000000000007941 */ /* 0x000fea0003800000 */
.L_x_1276:
        /* <DEDUP_REMOVED lines=13> */
.L_x_1261:
[----:B------:R-:W-:Y:S05]  /*9500*/  BSYNC B1 ;  /* 0x0000000000017941 */ /* 0x000fea0003800000 */
.L_x_1212:
[----:B------:R-:W3:Y:S02]  /*9510*/  LDC R0, c[0x0][0xc] ;  /* 0x00000300ff007b82 */ /* 0x000ee40000000800 */
[----:B---3--:R-:W-:-:S04]  /*9520*/  IADD3 R177, R0, R177, RZ ;  /* 0x000000b100b17210 */ /* 0x008fc80007ffe0ff */
[----:B------:R-:W-:-:S13]  /*9530*/  ISETP.GE.AND P0, PT, R177, UR7, PT ;  /* 0x00000007b1007c0c */ /* 0x000fda000bf06270 */
[----:B------:R-:W-:Y:S05]  /*9540*/  @P0 BRA `(.L_x_1278) ;  /* 0x0000000000040947 */ /* 0x000fea0003800000 */
[----:B------:R-:W-:Y:S05]  /*9550*/  BRA `(.L_x_1279) ;  /* 0xffffff7000e47947 */ /* 0x000fea000383ffff */
.L_x_1278:
[----:B------:R-:W-:Y:S05]  /*9560*/  EXIT ;  /* 0x000000000000794d */ /* 0x000fea0003800000 */
.L_x_1280:
        /* <DEDUP_REMOVED lines=9> */
.L_x_2478:


//--------------------- .text._ZN5flash44flash_bwd_dq_dk_dv_loop_seqk_parallel_kernelI23Flash_bwd_kernel_traitsILi64ELi64ELi128ELi8ELi2ELi4ELi4ELb1ELb0EN7cutlass10bfloat16_tE19Flash_kernel_traitsILi64ELi64ELi128ELi8ES3_EELb0ELb0ELb0ELb1ELb0ELb0ELb1EEEvNS_16Flash_bwd_paramsE --------------------------
	.section	.text._ZN5flash44flash_bwd_dq_dk_dv_loop_seqk_parallel_kernelI23Flash_bwd_kernel_traitsILi64ELi64ELi128ELi8ELi2ELi4ELi4ELb1ELb0EN7cutlass10bfloat16_tE19Flash_kernel_traitsILi64ELi64ELi128ELi8ES3_EELb0ELb0ELb0ELb1ELb0ELb0ELb1EEEvNS_16Flash_bwd_paramsE,"ax",@progbits
	.align	128
        .global         _ZN5flash44flash_bwd_dq_dk_dv_loop_seqk_parallel_kernelI23Flash_bwd_kernel_traitsILi64ELi64ELi128ELi8ELi2ELi4ELi4ELb1ELb0EN7cutlass10bfloat16_tE19Flash_kernel_traitsILi64ELi64ELi128ELi8ES3_EELb0ELb0ELb0ELb1ELb0ELb0ELb1EEEvNS_16Flash_bwd_paramsE
        .type           _ZN5flash44flash_bwd_dq_dk_dv_loop_seqk_parallel_kernelI23Flash_bwd_kernel_traitsILi64ELi64ELi128ELi8ELi2ELi4ELi4ELb1ELb0EN7cutlass10bfloat16_tE19Flash_kernel_traitsILi64ELi64ELi128ELi8ES3_EELb0ELb0ELb0ELb1ELb0ELb0ELb1EEEvNS_16Flash_bwd_paramsE,@function
        .size           _ZN5flash44flash_bwd_dq_dk_dv_loop_seqk_parallel_kernelI23Flash_bwd_kernel_traitsILi64ELi64ELi128ELi8ELi2ELi4ELi4ELb1ELb0EN7cutlass10bfloat16_tE19Flash_kernel_traitsILi64ELi64ELi128ELi8ES3_EELb0ELb0ELb0ELb1ELb0ELb0ELb1EEEvNS_16Flash_bwd_paramsE,(.L_x_2479 - _ZN5flash44flash_bwd_dq_dk_dv_loop_seqk_parallel_kernelI23Flash_bwd_kernel_traitsILi64ELi64ELi128ELi8ELi2ELi4ELi4ELb1ELb0EN7cutlass10bfloat16_tE19Flash_kernel_traitsILi64ELi64ELi128ELi8ES3_EELb0ELb0ELb0ELb1ELb0ELb0ELb1EEEvNS_16Flash_bwd_paramsE)
        .other          _ZN5flash44flash_bwd_dq_dk_dv_loop_seqk_parallel_kernelI23Flash_bwd_kernel_traitsILi64ELi64ELi128ELi8ELi2ELi4ELi4ELb1ELb0EN7cutlass10bfloat16_tE19Flash_kernel_traitsILi64ELi64ELi128ELi8ES3_EELb0ELb0ELb0ELb1ELb0ELb0ELb1EEEvNS_16Flash_bwd_paramsE,@"STO_CUDA_ENTRY STV_DEFAULT"
_ZN5flash44flash_bwd_dq_dk_dv_loop_seqk_parallel_kernelI23Flash_bwd_kernel_traitsILi64ELi64ELi128ELi8ELi2ELi4ELi4ELb1ELb0EN7cutlass10bfloat16_tE19Flash_kernel_traitsILi64ELi64ELi128ELi8ES3_EELb0ELb0ELb0ELb1ELb0ELb0ELb1EEEvNS_16Flash_bwd_paramsE:
.text._ZN5flash44flash_bwd_dq_dk_dv_loop_seqk_parallel_kernelI23Flash_bwd_kernel_traitsILi64ELi64ELi128ELi8ELi2ELi4ELi4ELb1ELb0EN7cutlass10bfloat16_tE19Flash_kernel_traitsILi64ELi64ELi128ELi8ES3_EELb0ELb0ELb0ELb1ELb0ELb0ELb1EEEvNS_16Flash_bwd_paramsE:
        /* <DEDUP_REMOVED lines=17> */
[----:B------:R-:W4:Y:S01]  /*0110*/  S2UR UR54, SR_CTAID.Z ;  /* 0x00000000003679c3 */ /* 0x000f220000002700 */
[----:B--2---:R-:W-:-:S04]  /*0120*/  ULEA UR4, UR4, UR5, 0x18 ;  /* 0x0000000504047291 */ /* 0x004fc8000f8ec03f */
[----:B------:R-:W-:Y:S01]  /*0130*/  UIADD3 UR7, UR4, 0x6000, URZ ;  /* 0x0000600004077890 */ /* 0x000fe2000fffe03f */
[----:B-1----:R-:W-:Y:S01]  /*0140*/  SHF.R.S32.HI R17, RZ, 0x1f, R18 ;  /* 0x0000001fff117819 */ /* 0x002fe20000011412 */
[----:B------:R-:W-:Y:S01]  /*0150*/  IMAD.SHL.U32 R244, R18, 0x2, RZ ;  /* 0x0000000212f47824 */ /* 0x000fe200078e00ff */
[----:B---3--:R-:W-:Y:S02]  /*0160*/  USHF.L.U32 UR5, UR48, 0x7, URZ ;  /* 0x0000000730057899 */ /* 0x008fe4000800063f */
[CC--:B------:R-:W-:Y:S01]  /*0170*/  LEA.HI R4, R17.reuse, R18.reuse, RZ, 0x5 ;  /* 0x0000001211047211 */ /* 0x0c0fe200078f28ff */
[----:B------:R-:W-:Y:S01]  /*0180*/  USHF.R.S32.HI UR6, URZ, 0x1f, UR48 ;  /* 0x0000001f3f067899 */ /* 0x000fe20008011430 */
[----:B------:R-:W-:Y:S02]  /*0190*/  LEA.HI R8, R17, R18, RZ, 0x4 ;  /* 0x0000001211087211 */ /* 0x000fe400078f20ff */
[--C-:B------:R-:W-:Y:S01]  /*01a0*/  SHF.R.S32.HI R6, RZ, 0x5, R4.reuse ;  /* 0x00000005ff067819 */ /* 0x100fe20000011404 */
[----:B----4-:R-:W-:Y:S01]  /*01b0*/  USHF.R.S32.HI UR61, URZ, 0x1f, UR54 ;  /* 0x0000001f3f3d7899 */ /* 0x010fe20008011436 */
[----:B------:R-:W-:-:S02]  /*01c0*/  SHF.R.S32.HI R0, RZ, 0x1f, R4 ;  /* 0x0000001fff007819 */ /* 0x000fc40000011404 */
        /* <DEDUP_REMOVED lines=61> */
[----:B------:R-:W-:Y:S01]  /*05a0*/  IMAD.SHL.U32 R4, R0, 0x8, RZ ;  /* 0x0000000800047824 */ /* 0x000fe200078e00ff */
        /* <DEDUP_REMOVED lines=11> */
[----:B------:R-:W-:Y:S01]  /*0660*/  LOP3.LUT R0, R2, R3, R0, 0x1e, !PT ;  /* 0x0000000302007212 */ /* 0x000fe200078e1e00 */
[----:B------:R-:W-:Y:S01]  /*0670*/  IMAD.SHL.U32 R3, R15, 0x40, RZ ;  /* 0x000000400f037824 */ /* 0x000fe200078e00ff */
[----:B------:R-:W-:Y:S01]  /*0680*/  LOP3.LUT R6, R5, R2, RZ, 0x3c, !PT ;  /* 0x0000000205067212 */ /* 0x000fe200078e3cff */
[----:B------:R-:W-:Y:S01]  /*0690*/  IMAD R2, R174, 0x400, R8 ;  /* 0x00000400ae027824 */ /* 0x000fe200078e0208 */
[----:B------:R-:W-:Y:S02]  /*06a0*/  LOP3.LUT R5, R11, R12, R10, 0xf6, !PT ;  /* 0x0000000c0b057212 */ /* 0x000fe400078ef60a */
[----:B------:R-:W-:Y:S01]  /*06b0*/  LOP3.LUT R3, R3, 0x1c0, RZ, 0xc0, !PT ;  /* 0x000001c003037812 */ /* 0x000fe200078ec0ff */
[----:B------:R-:W-:-:S02]  /*06c0*/  IMAD.IADD R8, R2, 0x1, R0 ;  /* 0x0000000102087824 */ /* 0x000fc400078e0200 */
[----:B------:R-:W-:Y:S01]  /*06d0*/  IMAD.SHL.U32 R0, R14, 0x8, RZ ;  /* 0x000000080e007824 */ /* 0x000fe200078e00ff */
[----:B------:R-:W-:Y:S01]  /*06e0*/  SHF.R.U32.HI R2, RZ, 0x3, R3 ;  /* 0x00000003ff027819 */ /* 0x000fe20000011603 */
[----:B------:R-:W-:Y:S01]  /*06f0*/  IMAD.IADD R196, R6, 0x1, R7 ;  /* 0x0000000106c47824 */ /* 0x000fe200078e0207 */
[----:B------:R-:W-:Y:S01]  /*0700*/  LEA R248, R8, UR7, 0x1 ;  /* 0x0000000708f87c11 */ /* 0x000fe2000f8e08ff */
[----:B------:R-:W-:Y:S01]  /*0710*/  IMAD.SHL.U32 R6, R13, 0x40, RZ ;  /* 0x000000400d067824 */ /* 0x000fe200078e00ff */
[----:B------:R-:W-:Y:S02]  /*0720*/  LOP3.LUT R7, R3, 0x8, R0, 0xf8, !PT ;  /* 0x0000000803077812 */ /* 0x000fe400078ef800 */
        /* <DEDUP_REMOVED lines=36> */
[----:B------:R-:W-:Y:S02]  /*0970*/  IMAD.IADD R251, R4, 0x1, R248 ;  /* 0x0000000104fb7824 */ /* 0x000fe400078e02f8 */
[----:B------:R-:W-:Y:S02]  /*0980*/  IMAD.IADD R194, R194, 0x1, R195 ;  /* 0x00000001c2c27824 */ /* 0x000fe400078e02c3 */
[----:B------:R-:W-:-:S07]  /*0990*/  IMAD.IADD R250, R4, 0x1, R249 ;  /* 0x0000000104fa7824 */ /* 0x000fce00078e02f9 */
.L_x_1349:
        /* <DEDUP_REMOVED lines=67> */
.L_x_1281:
        /* <DEDUP_REMOVED lines=18> */
[----:B------:R-:W-:Y:S01]  /*0ef0*/  ULDC.U8 UR20, c[0x0][0x3d8] ;  /* 0x0000f60000147ab9 */ /* 0x000fe20000000000 */
[----:B------:R-:W-:Y:S01]  /*0f00*/  ULDC.64 UR28, c[0x0][0x240] ;  /* 0x00009000001c7ab9 */ /* 0x000fe20000000a00 */
[----:B------:R-:W-:Y:S01]  /*0f10*/  UISETP.NE.AND UP3, UPT, UR20, URZ, UPT ;  /* 0x0000003f1400728c */ /* 0x000fe2000bf65270 */
[----:B------:R-:W-:Y:S01]  /*0f20*/  PLOP3.LUT P0, PT, PT, PT, UP0, 0x80, 0x0 ;  /* 0x000000000000781c */ /* 0x000fe20003f0f008 */
[----:B------:R-:W-:Y:S02]  /*0f30*/  USEL UR38, UR9, URZ, UP2 ;  /* 0x0000003f09267287 */ /* 0x000fe40009000000 */
[----:B------:R-:W-:Y:S01]  /*0f40*/  UIMAD.WIDE.U32 UR16, UR6, UR28, URZ ;  /* 0x0000001c061072a5 */ /* 0x000fe2000f8e003f */
[----:B-1----:R-:W-:Y:S01]  /*0f50*/  IABS R6, R7 ;  /* 0x0000000700067213 */ /* 0x002fe20000000000 */
[----:B------:R-:W-:-:S02]  /*0f60*/  UIMAD UR23, UR6, UR29, URZ ;  /* 0x0000001d061772a4 */ /* 0x000fc4000f8e023f */
[----:B------:R-:W-:Y:S01]  /*0f70*/  @UP0 UIADD3 UR9, UR31, UR34, URZ ;  /* 0x000000221f090290 */ /* 0x000fe2000fffe03f */
[----:B------:R-:W1:Y:S01]  /*0f80*/  I2F.RP R4, R6 ;  /* 0x0000000600047306 */ /* 0x000e620000209400 */
[----:B------:R-:W-:Y:S01]  /*0f90*/  @UP0 ULDC.64 UR20, c[0x0][0x248] ;  /* 0x0000920000140ab9 */ /* 0x000fe20000000a00 */
[----:B------:R-:W-:Y:S02]  /*0fa0*/  UIADD3 UR50, UR19, UR24, URZ ;  /* 0x0000001813327290 */ /* 0x000fe4000fffe03f */
[----:B--2---:R-:W-:Y:S01]  /*0fb0*/  UIMAD.WIDE.U32 UR42, UR7, UR14, URZ ;  /* 0x0000000e072a72a5 */ /* 0x004fe2000f8e003f */
[----:B------:R-:W-:Y:S01]  /*0fc0*/  ULDC UR56, c[0x0][0x2d4] ;  /* 0x0000b50000387ab9 */ /* 0x000fe20000000800 */
[----:B------:R-:W-:Y:S02]  /*0fd0*/  USEL UR53, UR18, UR16, !UP1 ;  /* 0x0000001012357287 */ /* 0x000fe4000c800000 */
[----:B------:R-:W-:Y:S02]  /*0fe0*/  UIMAD UR45, UR7, UR15, UR43 ;  /* 0x0000000f072d72a4 */ /* 0x000fe4000f8e022b */
[----:B------:R-:W-:-:S02]  /*0ff0*/  @!UP1 UIMAD UR7, UR55, UR12, URZ ;  /* 0x0000000c370792a4 */ /* 0x000fc4000f8e023f */
[----:B------:R-:W-:Y:S01]  /*1000*/  @UP1 UIADD3 UR50, UR17, UR23, URZ ;  /* 0x0000001711321290 */ /* 0x000fe2000fffe03f */
[----:B-1----:R-:W1:Y:S01]  /*1010*/  MUFU.RCP R4, R4 ;  /* 0x0000000400047308 */ /* 0x002e620000001000 */
[----:B------:R-:W-:Y:S02]  /*1020*/  @!UP1 UIMAD UR44, UR48, UR13, UR7 ;  /* 0x0000000d302c92a4 */ /* 0x000fe4000f8e0207 */
[----:B------:R-:W-:Y:S02]  /*1030*/  UIADD3 UR7, UR30, 0x3f, URZ ;  /* 0x0000003f1e077890 */ /* 0x000fe4000fffe03f */
[----:B------:R-:W-:Y:S02]  /*1040*/  @UP0 UIMAD.WIDE.U32 UR16, UR9, UR20, URZ ;  /* 0x00000014091002a5 */ /* 0x000fe4000f8e003f */
[----:B------:R-:W-:Y:S02]  /*1050*/  USHF.R.S32.HI UR22, URZ, 0x1f, UR7 ;  /* 0x0000001f3f167899 */ /* 0x000fe40008011407 */
[----:B------:R-:W-:Y:S01]  /*1060*/  USHF.R.S32.HI UR26, URZ, 0x1f, UR56 ;  /* 0x0000001f3f1a7899 */ /* 0x000fe20008011438 */
[----:B------:R-:W-:Y:S01]  /*1070*/  @UP1 ULDC.64 UR14, c[0x0][0x420] ;  /* 0x00010800000e1ab9 */ /* 0x000fe20000000a00 */
[----:B------:R-:W-:Y:S01]  /*1080*/  ULDC UR46, c[0x0][0x2c4] ;  /* 0x0000b100002e7ab9 */ /* 0x000fe20000000800 */
[----:B------:R-:W-:-:S02]  /*1090*/  ULEA.HI UR47, UR22, UR7, URZ, 0x6 ;  /* 0x00000007162f7291 */ /* 0x000fc4000f8f303f */
[----:B------:R-:W-:Y:S01]  /*10a0*/  @UP1 UIMAD.WIDE.U32 UR40, UR6, UR14, URZ ;  /* 0x0000000e062812a5 */ /* 0x000fe2000f8e003f */
[----:B-1----:R-:W-:Y:S01]  /*10b0*/  VIADD R4, R4, 0xffffffe ;  /* 0x0ffffffe04047836 */ /* 0x002fe20000000000 */
[----:B------:R-:W-:Y:S02]  /*10c0*/  @UP0 UIMAD UR9, UR9, UR21, URZ ;  /* 0x00000015090902a4 */ /* 0x000fe4000f8e023f */
[----:B------:R-:W-:Y:S01]  /*10d0*/  @UP3 UIMAD UR22, UR48, UR46, URZ ;  /* 0x0000002e301632a4 */ /* 0x000fe2000f8e023f */
[----:B------:R-:W1:Y:S01]  /*10e0*/  F2I.FTZ.U32.TRUNC.NTZ R5, R4 ;  /* 0x0000000400057305 */ /* 0x000e62000021f000 */
[----:B------:R-:W-:Y:S01]  /*10f0*/  UIMAD UR23, UR26, UR48, URZ ;  /* 0x000000301a1772a4 */ /* 0x000fe2000f8e023f */
[----:B------:R-:W-:Y:S01]  /*1100*/  ULDC UR59, c[0x0][0x2dc] ;  /* 0x0000b700003b7ab9 */ /* 0x000fe20000000800 */
[----:B------:R-:W-:Y:S01]  /*1110*/  ULDC UR58, c[0x0][0x270] ;  /* 0x00009c00003a7ab9 */ /* 0x000fe20000000800 */
[----:B------:R-:W-:Y:S01]  /*1120*/  @UP0 UMOV UR35, UR16 ;  /* 0x0000001000230c82 */ /* 0x000fe20008000000 */
[----:B------:R-:W-:-:S02]  /*1130*/  @UP1 UIMAD UR51, UR6, UR15, UR41 ;  /* 0x0000000f063312a4 */ /* 0x000fc4000f8e0229 */
[----:B------:R-:W-:Y:S02]  /*1140*/  @!UP1 UIMAD.WIDE.U32 UR36, UR48, UR12, URZ ;  /* 0x0000000c302492a5 */ /* 0x000fe4000f8e003f */
[----:B------:R-:W-:Y:S02]  /*1150*/  @UP0 UIADD3 UR39, UR17, UR9, URZ ;  /* 0x0000000911270290 */ /* 0x000fe4000fffe03f */
[----:B------:R-:W-:Y:S02]  /*1160*/  @UP3 USEL UR16, UR22, UR6, !UP1 ;  /* 0x0000000616103287 */ /* 0x000fe4000c800000 */
[----:B------:R-:W-:Y:S01]  /*1170*/  UIMAD.WIDE UR12, UR59, UR58, URZ ;  /* 0x0000003a3b0c72a5 */ /* 0x000fe2000f8e023f */
[----:B-1----:R-:W-:Y:S01]  /*1180*/  IADD3 R0, RZ, -R5, RZ ;  /* 0x80000005ff007210 */ /* 0x002fe20007ffe0ff */
[----:B------:R-:W-:Y:S01]  /*1190*/  IMAD.MOV.U32 R4, RZ, RZ, RZ ;  /* 0x000000ffff047224 */ /* 0x000fe200078e00ff */
[----:B------:R-:W-:Y:S02]  /*11a0*/  UIMAD.WIDE.U32 UR14, UR48, UR56, URZ ;  /* 0x00000038300e72a5 */ /* 0x000fe4000f8e003f */
[----:B------:R-:W-:Y:S01]  /*11b0*/  UIMAD UR9, UR55, UR56, UR23 ;  /* 0x00000038370972a4 */ /* 0x000fe2000f8e0217 */
[----:B------:R-:W-:Y:S01]  /*11c0*/  IMAD R0, R0, R6, RZ ;  /* 0x0000000600007224 */ /* 0x000fe200078e02ff */
[----:B------:R-:W-:Y:S01]  /*11d0*/  @UP3 ULDC UR7, c[0x0][0x2e4] ;  /* 0x0000b90000073ab9 */ /* 0x000fe20000000800 */
[----:B------:R-:W-:-:S02]  /*11e0*/  UIMAD UR24, UR13, UR14, URZ ;  /* 0x0000000e0d1872a4 */ /* 0x000fc4000f8e023f */
[----:B------:R-:W-:Y:S01]  /*11f0*/  IMAD.HI.U32 R0, R5, R0, R4 ;  /* 0x0000000005007227 */ /* 0x000fe200078e0004 */
[----:B------:R-:W-:Y:S02]  /*1200*/  @UP3 UIMAD UR26, UR54, UR7, UR16 ;  /* 0x00000007361a32a4 */ /* 0x000fe4000f8e0210 */
[----:B------:R-:W-:Y:S02]  /*1210*/  @!UP3 UIMAD UR7, UR48, UR58, UR54 ;  /* 0x0000003a3007b2a4 */ /* 0x000fe4000f8e0236 */
[----:B------:R-:W-:Y:S01]  /*1220*/  UIADD3 UR9, UR15, UR9, URZ ;  /* 0x000000090f097290 */ /* 0x000fe2000fffe03f */
[----:B------:R-:W-:Y:S01]  /*1230*/  IMAD.HI.U32 R0, R0, R2, RZ ;  /* 0x0000000200007227 */ /* 0x000fe200078e00ff */
[----:B------:R-:W-:Y:S02]  /*1240*/  UIMAD.WIDE.U32 UR16, UR12, UR14, URZ ;  /* 0x0000000e0c1072a5 */ /* 0x000fe4000f8e003f */
[----:B------:R-:W-:Y:S02]  /*1250*/  UIMAD.WIDE.U32 UR14, UR12, UR6, URZ ;  /* 0x000000060c0e72a5 */ /* 0x000fe4000f8e003f */
[----:B------:R-:W-:Y:S01]  /*1260*/  IADD3 R4, -R0, RZ, RZ ;  /* 0x000000ff00047210 */ /* 0x000fe20007ffe1ff */
[----:B------:R-:W-:-:S02]  /*1270*/  @!UP3 UIMAD UR26, UR7, UR46, URZ ;  /* 0x0000002e071ab2a4 */ /* 0x000fc4000f8e023f */
[----:B------:R-:W-:Y:S02]  /*1280*/  UIMAD UR9, UR12, UR9, UR24 ;  /* 0x000000090c0972a4 */ /* 0x000fe4000f8e0218 */
[C---:B------:R-:W-:Y:S01]  /*1290*/  IMAD R2, R6.reuse, R4, R2 ;  /* 0x0000000406027224 */ /* 0x040fe200078e0202 */
[----:B------:R-:W-:Y:S02]  /*12a0*/  UIMAD UR7, UR13, UR6, URZ ;  /* 0x000000060d0772a4 */ /* 0x000fe4000f8e023f */
[----:B------:R-:W-:Y:S02]  /*12b0*/  USEL UR52, UR16, UR14, !UP1 ;  /* 0x0000000e10347287 */ /* 0x000fe4000c800000 */
[----:B------:R-:W-:Y:S01]  /*12c0*/  ISETP.GT.U32.AND P1, PT, R6, R2, PT ;  /* 0x000000020600720c */ /* 0x000fe20003f24070 */
[----:B------:R-:W-:Y:S02]  /*12d0*/  ULOP3.LUT UR16, UR47, 0xffffffc0, URZ, 0xc0, !UPT ;  /* 0xffffffc02f107892 */ /* 0x000fe4000f8ec03f */
[----:B------:R-:W-:-:S02]  /*12e0*/  @UP0 UIADD3 UR25, UR31, UR34, URZ ;  /* 0x000000221f190290 */ /* 0x000fc4000fffe03f */
[----:B------:R-:W-:Y:S02]  /*12f0*/  UIADD3 UR49, UR17, UR9, URZ ;  /* 0x0000000911317290 */ /* 0x000fe4000fffe03f */
[----:B------:R-:W-:Y:S01]  /*1300*/  USHF.L.U64.HI UR32, UR48, 0x7, UR55 ;  /* 0x0000000730207899 */ /* 0x000fe20008010237 */
[----:B------:R-:W-:Y:S01]  /*1310*/  @UP0 ULDC.64 UR18, c[0x0][0x250] ;  /* 0x0000940000120ab9 */ /* 0x000fe20000000a00 */
[----:B------:R-:W-:Y:S02]  /*1320*/  @UP1 UIADD3 UR49, UR15, UR7, URZ ;  /* 0x000000070f311290 */ /* 0x000fe4000fffe03f */
[----:B------:R-:W-:Y:S02]  /*1330*/  UIADD3 UR7, UR16, -0x40, URZ ;  /* 0xffffffc010077890 */ /* 0x000fe4000fffe03f */
[----:B------:R-:W-:Y:S01]  /*1340*/  @!P1 IMAD.IADD R2, R2, 0x1, -R6 ;  /* 0x0000000102029824 */ /* 0x000fe200078e0a06 */
[----:B------:R-:W-:Y:S02]  /*1350*/  @UP0 UIMAD.WIDE.U32 UR14, UR25, UR18, URZ ;  /* 0x00000012190e02a5 */ /* 0x000fe4000f8e003f */
[----:B------:R-:W-:-:S02]  /*1360*/  USEL UR16, UR32, URZ, UP2 ;  /* 0x0000003f20107287 */ /* 0x000fc40009000000 */
[----:B------:R-:W-:Y:S01]  /*1370*/  @UP0 UIMAD UR9, UR25, UR19, URZ ;  /* 0x00000013190902a4 */ /* 0x000fe2000f8e023f */
[----:B------:R-:W-:Y:S01]  /*1380*/  ISETP.GE.U32.AND P2, PT, R2, R6, PT ;  /* 0x000000060200720c */ /* 0x000fe20003f46070 */
[----:B------:R-:W-:Y:S01]  /*1390*/  USHF.R.S32.HI UR23, URZ, 0x1f, UR7 ;  /* 0x0000001f3f177899 */ /* 0x000fe20008011407 */
[----:B------:R-:W-:Y:S01]  /*13a0*/  LOP3.LUT R2, R7, UR54, RZ, 0x3c, !PT ;  /* 0x0000003607027c12 */ /* 0x000fe2000f8e3cff */
[----:B------:R-:W-:Y:S02]  /*13b0*/  UIADD3 UR22, UP2, UR7, UR38, URZ ;  /* 0x0000002607167290 */ /* 0x000fe4000ff5e03f */
[----:B------:R-:W-:Y:S02]  /*13c0*/  @!UP1 UIADD3 UR51, UR37, UR44, URZ ;  /* 0x0000002c25339290 */ /* 0x000fe4000fffe03f */
[----:B------:R-:W-:Y:S02]  /*13d0*/  @UP0 UIADD3 UR46, UR15, UR9, URZ ;  /* 0x000000090f2e0290 */ /* 0x000fe4000fffe03f */
        /* <DEDUP_REMOVED lines=15> */
.L_x_1283:
        /* <DEDUP_REMOVED lines=13> */
.L_x_1284:
        /* <DEDUP_REMOVED lines=30> */
.L_x_1285:
[----:B------:R-:W-:-:S04]  /*1780*/  UIMAD UR6, UR48, UR58, UR54 ;  /* 0x0000003a300672a4 */ /* 0x000fc8000f8e0236 */
[----:B------:R-:W-:-:S12]  /*1790*/  UIMAD UR6, UR6, UR56, URZ ;  /* 0x00000038060672a4 */ /* 0x000fd8000f8e023f */
.L_x_1286:
[----:B------:R-:W1:Y:S01]  /*17a0*/  S2R R17, SR_TID.X ;  /* 0x0000000000117919 */ /* 0x000e620000002100 */
[----:B------:R-:W2:Y:S01]  /*17b0*/  LDC.64 R14, c[0x0][0x420] ;  /* 0x00010800ff0e7b82 */ /* 0x000ea20000000a00 */
[--C-:B------:R-:W-:Y:S01]  /*17c0*/  SHF.R.S32.HI R247, RZ, 0x1f, R184.reuse ;  /* 0x0000001ffff77819 */ /* 0x100fe200000114b8 */
[----:B------:R-:W-:Y:S01]  /*17d0*/  IMAD.MOV.U32 R246, RZ, RZ, R184 ;  /* 0x000000fffff67224 */ /* 0x000fe200078e00b8 */
[----:B------:R-:W-:Y:S01]  /*17e0*/  IADD3 R4, P0, R184, UR9, RZ ;  /* 0x00000009b8047c10 */ /* 0x000fe2000ff1e0ff */
[----:B------:R-:W-:Y:S01]  /*17f0*/  ULDC.64 UR12, c[0x0][0x428] ;  /* 0x00010a00000c7ab9 */ /* 0x000fe20000000a00 */
[----:B------:R-:W-:Y:S01]  /*1800*/  UIADD3 UR38, UR7, UR6, URZ ;  /* 0x0000000607267290 */ /* 0x000fe2000fffe03f */
[----:B------:R-:W-:Y:S01]  /*1810*/  BSSY B1, `(.L_x_1282) ;  /* 0x00007db000017945 */ /* 0x000fe20003800000 */
[----:B------:R-:W-:Y:S01]  /*1820*/  IADD3.X R5, R247, UR51, RZ, P0, !PT ;  /* 0x00000033f7057c10 */ /* 0x000fe200087fe4ff */
[----:B------:R-:W-:Y:S02]  /*1830*/  UIMAD UR6, UR61, UR12, URZ ;  /* 0x0000000c3d0672a4 */ /* 0x000fe4000f8e023f */
[----:B------:R-:W-:-:S02]  /*1840*/  UIADD3 UR15, UR7, UR26, URZ ;  /* 0x0000001a070f7290 */ /* 0x000fc4000fffe03f */
[----:B------:R-:W-:Y:S02]  /*1850*/  UIMAD UR13, UR54, UR13, UR6 ;  /* 0x0000000d360d72a4 */ /* 0x000fe4000f8e0206 */
[----:B------:R-:W-:Y:S02]  /*1860*/  UIMAD UR26, UR59, UR58, URZ ;  /* 0x0000003a3b1a72a4 */ /* 0x000fe4000f8e023f */
[----:B------:R-:W-:Y:S02]  /*1870*/  UISETP.GE.AND UP3, UPT, UR30, 0x1, UPT ;  /* 0x000000011e00788c */ /* 0x000fe4000bf66270 */
[----:B------:R-:W-:Y:S01]  /*1880*/  USHF.L.U32 UR25, UR26, 0x6, URZ ;  /* 0x000000061a197899 */ /* 0x000fe2000800063f */
[----:B------:R-:W-:Y:S01]  /*1890*/  ULDC.64 UR36, c[0x0][0x210] ;  /* 0x0000840000247ab9 */ /* 0x000fe20000000a00 */
[----:B------:R-:W-:Y:S02]  /*18a0*/  ULDC.64 UR58, c[0x0][0x2b0] ;  /* 0x0000ac00003a7ab9 */ /* 0x000fe40000000a00 */
[----:B------:R-:W-:Y:S01]  /*18b0*/  UIADD3 UR14, UP2, UP1, UR14, UR25, UR16 ;  /* 0x000000190e0e7290 */ /* 0x000fe2000f95e010 */
[----:B--2---:R-:W-:-:S02]  /*18c0*/  IMAD R6, R14, UR23, RZ ;  /* 0x000000170e067c24 */ /* 0x004fc4000f8e02ff */
[----:B------:R-:W-:Y:S01]  /*18d0*/  ULDC.64 UR16, c[0x0][0x400] ;  /* 0x0001000000107ab9 */ /* 0x000fe20000000a00 */
[----:B------:R-:W-:Y:S01]  /*18e0*/  IMAD.WIDE.U32 R4, R14, UR7, R4 ;  /* 0x000000070e047c25 */ /* 0x000fe2000f8e0004 */
[----:B------:R-:W-:-:S03]  /*18f0*/  ULEA.HI.SX32 UR32, UR47, 0xffffffff, 0x1a ;  /* 0xffffffff2f207891 */ /* 0x000fc6000f8fd23f */
[----:B------:R-:W-:Y:S01]  /*1900*/  IMAD R9, R15, UR7, R6 ;  /* 0x000000070f097c24 */ /* 0x000fe2000f8e0206 */
[----:B-1----:R-:W-:-:S03]  /*1910*/  SHF.R.S32.HI R18, RZ, 0x1f, R17 ;  /* 0x0000001fff127819 */ /* 0x002fc60000011411 */
[----:B------:R-:W-:Y:S01]  /*1920*/  IMAD.IADD R5, R5, 0x1, R9 ;  /* 0x0000000105057824 */ /* 0x000fe200078e0209 */
[CC--:B------:R-:W-:Y:S02]  /*1930*/  LEA.HI R2, R18.reuse, R17.reuse, RZ, 0x3 ;  /* 0x0000001112027211 */ /* 0x0c0fe400078f18ff */
[----:B------:R-:W-:Y:S02]  /*1940*/  LEA.HI R11, R18, R17, RZ, 0x5 ;  /* 0x00000011120b7211 */ /* 0x000fe400078f28ff */
[----:B------:R-:W-:-:S04]  /*1950*/  SHF.R.S32.HI R2, RZ, 0x3, R2 ;  /* 0x00000003ff027819 */ /* 0x000fc80000011402 */
[----:B------:R-:W-:Y:S02]  /*1960*/  SHF.R.S32.HI R16, RZ, 0x1f, R2 ;  /* 0x0000001fff107819 */ /* 0x000fe40000011402 */
[----:B------:R-:W-:Y:S01]  /*1970*/  IADD3 R0, P1, R2, UR7, RZ ;  /* 0x0000000702007c10 */ /* 0x000fe2000ff3e0ff */
[----:B------:R-:W-:Y:S02]  /*1980*/  ULDC.64 UR6, c[0x0][0x258] ;  /* 0x0000960000067ab9 */ /* 0x000fe40000000a00 */
[----:B------:R-:W-:Y:S01]  /*1990*/  UIMAD UR9, UR61, UR6, URZ ;  /* 0x000000063d0972a4 */ /* 0x000fe2000f8e023f */
[----:B------:R-:W-:Y:S01]  /*19a0*/  IADD3.X R7, R16, UR23, RZ, P1, !PT ;  /* 0x0000001710077c10 */ /* 0x000fe20008ffe4ff */
[----:B------:R-:W-:Y:S02]  /*19b0*/  ULDC.64 UR22, c[0x0][0x3e0] ;  /* 0x0000f80000167ab9 */ /* 0x000fe40000000a00 */
[----:B------:R-:W-:Y:S02]  /*19c0*/  UIMAD UR9, UR54, UR7, UR9 ;  /* 0x00000007360972a4 */ /* 0x000fe4000f8e0209 */
[----:B------:R-:W-:Y:S01]  /*19d0*/  IMAD R10, R7, UR28, RZ ;  /* 0x0000001c070a7c24 */ /* 0x000fe2000f8e02ff */
[----:B------:R-:W-:Y:S01]  /*19e0*/  USHF.R.S32.HI UR7, URZ, 0x1f, UR25 ;  /* 0x0000001f3f077899 */ /* 0x000fe20008011419 */
[----:B------:R-:W-:-:S03]  /*19f0*/  IMAD.WIDE.U32 R6, R0, UR28, R246 ;  /* 0x0000001c00067c25 */ /* 0x000fc6000f8e00f6 */
[----:B------:R-:W-:Y:S01]  /*1a00*/  UIADD3.X UR7, UR41, UR7, UR43, UP2, UP1 ;  /* 0x0000000729077290 */ /* 0x000fe200097e242b */
[----:B------:R-:W-:Y:S01]  /*1a10*/  IMAD R10, R0, UR29, R10 ;  /* 0x0000001d000a7c24 */ /* 0x000fe2000f8e020a */
[----:B------:R-:W-:Y:S01]  /*1a20*/  IADD3 R8, P0, R6, UR53, RZ ;  /* 0x0000003506087c10 */ /* 0x000fe2000ff1e0ff */
[----:B------:R-:W-:Y:S02]  /*1a30*/  IMAD.U32 R0, RZ, RZ, UR12 ;  /* 0x0000000cff007e24 */ /* 0x000fe4000f8e00ff */
[----:B------:R-:W-:Y:S01]  /*1a40*/  IMAD R6, R16, R14, RZ ;  /* 0x0000000e10067224 */ /* 0x000fe200078e02ff */
[----:B------:R-:W-:Y:S01]  /*1a50*/  IADD3.X R9, R7, UR50, R10, P0, !PT ;  /* 0x0000003207097c10 */ /* 0x000fe200087fe40a */
[----:B------:R-:W-:Y:S01]  /*1a60*/  IMAD.WIDE.U32 R4, R0, UR54, R4 ;  /* 0x0000003600047c25 */ /* 0x000fe2000f8e0004 */
[----:B------:R-:W-:Y:S02]  /*1a70*/  LOP3.LUT R0, R11, 0xffffffe0, RZ, 0xc0, !PT ;  /* 0xffffffe00b007812 */ /* 0x000fe400078ec0ff */
[----:B------:R-:W-:Y:S01]  /*1a80*/  SHF.R.S32.HI R11, RZ, 0x5, R11 ;  /* 0x00000005ff0b7819 */ /* 0x000fe2000001140b */
[----:B------:R-:W-:Y:S01]  /*1a90*/  VIADD R5, R5, UR13 ;  /* 0x0000000d05057c36 */ /* 0x000fe20008000000 */
[----:B------:R-:W-:Y:S01]  /*1aa0*/  UIMAD.WIDE UR12, UR15, 0x4, UR58 ;  /* 0x000000040f0c78a5 */ /* 0x000fe2000f8e023a */
[----:B------:R-:W-:-:S02]  /*1ab0*/  IMAD.IADD R10, R17, 0x1, -R0 ;  /* 0x00000001110a7824 */ /* 0x000fc400078e0a00 */
[C---:B------:R-:W-:Y:S01]  /*1ac0*/  IMAD R0, R2.reuse, R15, R6 ;  /* 0x0000000f02007224 */ /* 0x040fe200078e0206 */
[----:B------:R-:W-:Y:S01]  /*1ad0*/  ULDC.64 UR58, c[0x0][0x478] ;  /* 0x00011e00003a7ab9 */ /* 0x000fe20000000a00 */
[----:B------:R-:W-:-:S04]  /*1ae0*/  IMAD.WIDE.U32 R6, R2, R14, R4 ;  /* 0x0000000e02067225 */ /* 0x000fc800078e0004 */
[----:B------:R-:W-:Y:S01]  /*1af0*/  IMAD.IADD R0, R7, 0x1, R0 ;  /* 0x0000000107007824 */ /* 0x000fe200078e0200 */
[C---:B------:R-:W-:Y:S01]  /*1b00*/  LEA R198, P0, R6.reuse, UR22, 0x1 ;  /* 0x0000001606c67c11 */ /* 0x040fe2000f8008ff */
[----:B------:R-:W-:Y:S01]  /*1b10*/  IMAD.U32 R4, RZ, RZ, UR6 ;  /* 0x00000006ff047e24 */ /* 0x000fe2000f8e00ff */
[----:B------:R-:W-:Y:S01]  /*1b20*/  UIADD3 UR6, UP2, UP1, UR42, UR14, UR52 ;  /* 0x0000000e2a067290 */ /* 0x000fe2000f95e034 */
[----:B------:R-:W-:Y:S01]  /*1b30*/  IMAD R10, R11, UR26, R10 ;  /* 0x0000001a0b0a7c24 */ /* 0x000fe2000f8e020a */
[----:B------:R-:W-:Y:S01]  /*1b40*/  LEA.HI.X R199, R6, UR23, R0, 0x1, P0 ;  /* 0x0000001706c77c11 */ /* 0x000fe200080f0c00 */
[----:B------:R-:W-:Y:S01]  /*1b50*/  IMAD.WIDE.U32 R4, R4, UR54, R8 ;  /* 0x0000003604047c25 */ /* 0x000fe2000f8e0008 */
[----:B------:R-:W-:Y:S01]  /*1b60*/  PLOP3.LUT P0, PT, PT, PT, UP3, 0x80, 0x0 ;  /* 0x000000000000781c */ /* 0x000fe20003f0f038 */
[----:B------:R-:W-:Y:S01]  /*1b70*/  UIADD3.X UR7, UR45, UR7, UR49, UP2, UP1 ;  /* 0x000000072d077290 */ /* 0x000fe200097e2431 */
[----:B------:R-:W-:Y:S01]  /*1b80*/  IADD3 R0, P2, R10, UR6, RZ ;  /* 0x000000060a007c10 */ /* 0x000fe2000ff5e0ff */
[----:B------:R-:W-:Y:S01]  /*1b90*/  VIADD R5, R5, UR9 ;  /* 0x0000000905057c36 */ /* 0x000fe20008000000 */
[----:B------:R-:W-:Y:S01]  /*1ba0*/  LEA R200, P3, R4, UR36, 0x1 ;  /* 0x0000002404c87c11 */ /* 0x000fe2000f8608ff */
[----:B------:R-:W-:Y:S01]  /*1bb0*/  UIMAD.WIDE UR22, UR38, 0x4, UR58 ;  /* 0x00000004261678a5 */ /* 0x000fe2000f8e023a */
[----:B------:R-:W-:-:S02]  /*1bc0*/  LEA R205, P1, R0, UR16, 0x2 ;  /* 0x0000001000cd7c11 */ /* 0x000fc4000f8210ff */
        /* <DEDUP_REMOVED lines=17> */
[----:B------:R-:W-:Y:S01]  /*1ce0*/  UMOV UR15, UR12 ;  /* 0x0000000c000f7c82 */ /* 0x000fe20008000000 */
[----:B------:R-:W-:Y:S01]  /*1cf0*/  BSSY B0, `(.L_x_1288) ;  /* 0x000002c000007945 */ /* 0x000fe20003800000 */
        /* <DEDUP_REMOVED lines=10> */
[----:B------:R-:W-:Y:S01]  /*1da0*/  ISETP.GE.AND P3, PT, R6, UR7, PT ;  /* 0x0000000706007c0c */ /* 0x000fe2000bf66270 */
[----:B------:R-:W-:Y:S01]  /*1db0*/  IMAD R10, R12, UR17, R0 ;  /* 0x000000110c0a7c24 */ /* 0x000fe2000f8e0200 */
[C---:B------:R-:W-:Y:S01]  /*1dc0*/  LEA R0, R243.reuse, UR4, 0x1 ;  /* 0x00000004f3007c11 */ /* 0x040fe2000f8e08ff */
[----:B------:R-:W-:Y:S01]  /*1dd0*/  UIADD3 UR12, UR9, -UR14, URZ ;  /* 0x8000000e090c7290 */ /* 0x000fe2000fffe03f */
[----:B------:R-:W-:Y:S01]  /*1de0*/  ISETP.GE.AND P5, PT, R6, UR6, PT ;  /* 0x0000000606007c0c */ /* 0x000fe2000bfa6270 */
[----:B------:R-:W-:Y:S01]  /*1df0*/  VIADD R6, R243, 0x1000 ;  /* 0x00001000f3067836 */ /* 0x000fe20000000000 */
[----:B------:R-:W-:Y:S01]  /*1e00*/  UMOV UR14, UR13 ;  /* 0x0000000d000e7c82 */ /* 0x000fe20008000000 */
[----:B------:R-:W-:Y:S01]  /*1e10*/  UISETP.NE.AND UP1, UPT, UR12, 0x1, UPT ;  /* 0x000000010c00788c */ /* 0x000fe2000bf25270 */
[----:B------:R-:W-:Y:S01]  /*1e20*/  IMAD.WIDE.U32 R4, R12, UR16, R4 ;  /* 0x000000100c047c25 */ /* 0x000fe2000f8e0004 */
[----:B------:R-:W-:Y:S01]  /*1e30*/  UMOV UR17, UR22 ;  /* 0x0000001600117c82 */ /* 0x000fe20008000000 */
[----:B------:R-:W-:Y:S01]  /*1e40*/  UMOV UR16, UR23 ;  /* 0x0000001700107c82 */ /* 0x000fe20008000000 */
[----:B------:R1:W-:Y:S01]  /*1e50*/  @P0 STS.128 [R0+0xa000], RZ ;  /* 0x00a000ff00000388 */ /* 0x0003e20000000c00 */
[----:B------:R-:W-:Y:S01]  /*1e60*/  IMAD.IADD R10, R5, 0x1, R10 ;  /* 0x00000001050a7824 */ /* 0x000fe200078e020a */
[----:B------:R-:W-:-:S04]  /*1e70*/  PLOP3.LUT P4, PT, PT, PT, UP1, 0x40, 0x0 ;  /* 0x000000000000781c */ /* 0x000fc80003f8e818 */
        /* <DEDUP_REMOVED lines=19> */
.L_x_1289:
[----:B------:R-:W-:Y:S05]  /*1fb0*/  BSYNC B0 ;  /* 0x0000000000007941 */ /* 0x000fea0003800000 */
.L_x_1288:
        /* <DEDUP_REMOVED lines=22> */
.L_x_1291:
[----:B------:R-:W-:Y:S05]  /*2120*/  BSYNC B0 ;  /* 0x0000000000007941 */ /* 0x000fea0003800000 */
.L_x_1290:
        /* <DEDUP_REMOVED lines=22> */
.L_x_1293:
[----:B------:R-:W-:Y:S05]  /*2290*/  BSYNC B0 ;  /* 0x0000000000007941 */ /* 0x000fea0003800000 */
.L_x_1292:
        /* <DEDUP_REMOVED lines=22> */
.L_x_1295:
[----:B------:R-:W-:Y:S05]  /*2400*/  BSYNC B0 ;  /* 0x0000000000007941 */ /* 0x000fea0003800000 */
.L_x_1294:
[----:B------:R-:W0:Y:S01]  /*2410*/  LDGDEPBAR ;  /* 0x00000000000079af */ /* 0x000e220000000000 */
[----:B------:R-:W-:Y:S01]  /*2420*/  BSSY B0, `(.L_x_1296) ;  /* 0x000000c000007945 */ /* 0x000fe20003800000 */
[----:B------:R-:W-:Y:S02]  /*2430*/  LEA R183, R183, UR4, 0x1 ;  /* 0x00000004b7b77c11 */ /* 0x000fe4000f8e08ff */
        /* <DEDUP_REMOVED lines=10> */
.L_x_1297:
[----:B------:R-:W-:Y:S05]  /*24e0*/  BSYNC B0 ;  /* 0x0000000000007941 */ /* 0x000fea0003800000 */
.L_x_1296:
        /* <DEDUP_REMOVED lines=13> */
.L_x_1299:
[----:B------:R-:W-:Y:S05]  /*25c0*/  BSYNC B0 ;  /* 0x0000000000007941 */ /* 0x000fea0003800000 */
.L_x_1298:
[----:B------:R1:W-:Y:S01]  /*25d0*/  @P6 STS [R183], RZ ;  /* 0x000000ffb7006388 */ /* 0x0003e20000000800 */
[----:B------:R-:W-:Y:S01]  /*25e0*/  BSSY B0, `(.L_x_1300) ;  /* 0x0000011000007945 */ /* 0x000fe20003800000 */
[----:B------:R-:W-:Y:S02]  /*25f0*/  MOV R6, UR20 ;  /* 0x0000001400067c02 */ /* 0x000fe40008000f00 */
        /* <DEDUP_REMOVED lines=15> */
.L_x_1301:
[----:B------:R-:W-:Y:S05]  /*26f0*/  BSYNC B0 ;  /* 0x0000000000007941 */ /* 0x000fea0003800000 */
.L_x_1300:
        /* <DEDUP_REMOVED lines=21> */
.L_x_1303:
[----:B------:R-:W-:Y:S05]  /*2850*/  BSYNC B0 ;  /* 0x0000000000007941 */ /* 0x000fea0003800000 */
.L_x_1302:
[----:B------:R-:W-:Y:S01]  /*2860*/  UIMAD UR7, UR24, UR20, URZ ;  /* 0x00000014180772a4 */ /* 0x000fe2000f8e023f */
[----:B------:R1:W-:Y:S01]  /*2870*/  @P0 STS.128 [R0+0x6000], RZ ;  /* 0x006000ff00000388 */ /* 0x0003e20000000c00 */
[----:B---3--:R-:W-:Y:S01]  /*2880*/  IMAD.WIDE.U32 R4, R6, UR27, R246 ;  /* 0x0000001b06047c25 */ /* 0x008fe2000f8e00f6 */
[----:B------:R-:W-:Y:S01]  /*2890*/  ULDC.64 UR12, c[0x0][0x260] ;  /* 0x00009800000c7ab9 */ /* 0x000fe20000000a00 */
[----:B------:R-:W-:Y:S01]  /*28a0*/  UIMAD UR7, UR27, UR21, UR7 ;  /* 0x000000151b0772a4 */ /* 0x000fe2000f8e0207 */
[----:B------:R-:W-:Y:S01]  /*28b0*/  BSSY B0, `(.L_x_1304) ;  /* 0x0000022000007945 */ /* 0x000fe20003800000 */
[----:B------:R-:W-:Y:S01]  /*28c0*/  VIADD R6, R245, 0x8 ;  /* 0x00000008f5067836 */ /* 0x000fe20000000000 */
[----:B------:R-:W-:Y:S01]  /*28d0*/  IADD3 R4, P4, R4, UR35, RZ ;  /* 0x0000002304047c10 */ /* 0x000fe2000ff9e0ff */
[----:B------:R-:W-:Y:S02]  /*28e0*/  IMAD R10, R13, UR12, RZ ;  /* 0x0000000c0d0a7c24 */ /* 0x000fe4000f8e02ff */
[----:B------:R-:W-:Y:S01]  /*28f0*/  IMAD.U32 R7, RZ, RZ, UR7 ;  /* 0x00000007ff077e24 */ /* 0x000fe2000f8e00ff */
[----:B------:R-:W-:Y:S01]  /*2900*/  ISETP.GE.AND P6, PT, R6, UR6, PT ;  /* 0x0000000606007c0c */ /* 0x000fe2000bfc6270 */
[----:B------:R-:W-:Y:S01]  /*2910*/  IMAD R10, R12, UR13, R10 ;  /* 0x0000000d0c0a7c24 */ /* 0x000fe2000f8e020a */
[C---:B------:R-:W-:Y:S01]  /*2920*/  IADD3 R6, R245.reuse, 0x20, RZ ;  /* 0x00000020f5067810 */ /* 0x040fe20007ffe0ff */
[----:B------:R-:W-:Y:S01]  /*2930*/  VIADD R11, R245, 0x28 ;  /* 0x00000028f50b7836 */ /* 0x000fe20000000000 */
[----:B------:R-:W-:-:S02]  /*2940*/  IADD3.X R5, R5, UR39, R7, P4, !PT ;  /* 0x0000002705057c10 */ /* 0x000fc4000a7fe407 */
[----:B------:R-:W-:Y:S02]  /*2950*/  ISETP.GE.AND P4, PT, R245, UR6, PT ;  /* 0x00000006f5007c0c */ /* 0x000fe4000bf86270 */
[----:B------:R-:W-:Y:S01]  /*2960*/  ISETP.GE.AND P5, PT, R6, UR6, PT ;  /* 0x0000000606007c0c */ /* 0x000fe2000bfa6270 */
[----:B------:R-:W-:Y:S01]  /*2970*/  IMAD.WIDE.U32 R4, R12, UR12, R4 ;  /* 0x0000000c0c047c25 */ /* 0x000fe2000f8e0004 */
[----:B------:R-:W-:Y:S02]  /*2980*/  P2R R12, PR, RZ, 0x10 ;  /* 0x00000010ff0c7803 */ /* 0x000fe40000000000 */
[----:B------:R-:W-:Y:S02]  /*2990*/  ISETP.GE.AND P4, PT, R11, UR6, PT ;  /* 0x000000060b007c0c */ /* 0x000fe4000bf86270 */
[----:B------:R-:W-:Y:S01]  /*29a0*/  IADD3 R10, R5, R10, RZ ;  /* 0x0000000a050a7210 */ /* 0x000fe20007ffe0ff */
[----:B-1----:R-:W-:Y:S10]  /*29b0*/  @P0 BRA `(.L_x_1305) ;  /* 0x0000000000440947 */ /* 0x002ff40003800000 */
        /* <DEDUP_REMOVED lines=17> */
.L_x_1305:
[----:B------:R-:W-:Y:S05]  /*2ad0*/  BSYNC B0 ;  /* 0x0000000000007941 */ /* 0x000fea0003800000 */
.L_x_1304:
        /* <DEDUP_REMOVED lines=22> */
.L_x_1307:
[----:B------:R-:W-:Y:S05]  /*2c40*/  BSYNC B0 ;  /* 0x0000000000007941 */ /* 0x000fea0003800000 */
.L_x_1306:
        /* <DEDUP_REMOVED lines=22> */
.L_x_1309:
[----:B------:R-:W-:Y:S05]  /*2db0*/  BSYNC B0 ;  /* 0x0000000000007941 */ /* 0x000fea0003800000 */
.L_x_1308:
        /* <DEDUP_REMOVED lines=22> */
.L_x_1311:
[----:B------:R-:W-:Y:S05]  /*2f20*/  BSYNC B0 ;  /* 0x0000000000007941 */ /* 0x000fea0003800000 */
.L_x_1310:
[----:B------:R-:W0:Y:S01]  /*2f30*/  LDGDEPBAR ;  /* 0x00000000000079af */ /* 0x000e220000000000 */
[----:B------:R-:W-:Y:S01]  /*2f40*/  ULDC.64 UR12, c[0x0][0x3c8] ;  /* 0x0000f200000c7ab9 */ /* 0x000fe20000000a00 */
[----:B-1----:R-:W-:Y:S01]  /*2f50*/  IMAD.SHL.U32 R4, R245, 0x4, RZ ;  /* 0x00000004f5047824 */ /* 0x002fe200078e00ff */
[----:B------:R-:W-:Y:S01]  /*2f60*/  UISETP.NE.U32.AND UP0, UPT, UR12, URZ, UPT ;  /* 0x0000003f0c00728c */ /* 0x000fe2000bf05070 */
[----:B------:R-:W-:Y:S01]  /*2f70*/  ISETP.NE.AND P3, PT, R12, RZ, PT ;  /* 0x000000ff0c00720c */ /* 0x000fe20003f65270 */
[----:B------:R-:W-:Y:S01]  /*2f80*/  IMAD.MOV.U32 R234, RZ, RZ, 0x7f800000 ;  /* 0x7f800000ffea7424 */ /* 0x000fe200078e00ff */
[----:B---3--:R-:W-:Y:S01]  /*2f90*/  SHF.R.S32.HI R8, RZ, 0x1f, R245 ;  /* 0x0000001fff087819 */ /* 0x008fe200000114f5 */
[----:B------:R-:W-:Y:S01]  /*2fa0*/  UISETP.NE.AND.EX UP0, UPT, UR13, URZ, UPT, UP0 ;  /* 0x0000003f0d00728c */ /* 0x000fe2000bf05300 */
[----:B------:R-:W-:Y:S01]  /*2fb0*/  IADD3 R4, P1, R4, UR15, RZ ;  /* 0x0000000f04047c10 */ /* 0x000fe2000ff3e0ff */
[----:B------:R-:W-:Y:S01]  /*2fc0*/  IMAD.MOV.U32 R235, RZ, RZ, 0x7f800000 ;  /* 0x7f800000ffeb7424 */ /* 0x000fe200078e00ff */
[----:B--2-4-:R-:W-:Y:S01]  /*2fd0*/  SHF.R.S32.HI R0, RZ, 0x1f, R11 ;  /* 0x0000001fff007819 */ /* 0x014fe2000001140b */
[----:B------:R-:W-:Y:S01]  /*2fe0*/  IMAD.MOV.U32 R236, RZ, RZ, 0x7f800000 ;  /* 0x7f800000ffec7424 */ /* 0x000fe200078e00ff */
[----:B------:R-:W-:Y:S01]  /*2ff0*/  @!P4 LEA R6, P0, R11, UR15, 0x2 ;  /* 0x0000000f0b06cc11 */ /* 0x000fe2000f8010ff */
[----:B------:R-:W-:Y:S01]  /*3000*/  IMAD.MOV.U32 R233, RZ, RZ, 0x7f800000 ;  /* 0x7f800000ffe97424 */ /* 0x000fe200078e00ff */
[----:B------:R-:W-:Y:S01]  /*3010*/  SHF.L.U64.HI R2, R245, 0x2, R8 ;  /* 0x00000002f5027819 */ /* 0x000fe20000010208 */
[----:B------:R-:W-:Y:S01]  /*3020*/  ULDC UR32, c[0x0][0x2d0] ;  /* 0x0000b40000207ab9 */ /* 0x000fe20000000800 */
[----:B------:R-:W-:-:S02]  /*3030*/  @!P4 LEA.HI.X R7, R11, UR14, R0, 0x2, P0 ;  /* 0x0000000e0b07cc11 */ /* 0x000fc400080f1400 */
[----:B------:R-:W-:Y:S01]  /*3040*/  IADD3.X R5, R2, UR14, RZ, P1, !PT ;  /* 0x0000000e02057c10 */ /* 0x000fe20008ffe4ff */
[----:B------:R-:W-:Y:S01]  /*3050*/  @UP0 ULDC.64 UR18, c[0x0][0x3d0] ;  /* 0x0000f40000120ab9 */ /* 0x000fe20000000a00 */
[----:B------:R-:W-:Y:S01]  /*3060*/  @UP0 UMOV UR6, UR54 ;  /* 0x0000003600060c82 */ /* 0x000fe20008000000 */
[----:B------:R-:W5:Y:S01]  /*3070*/  @!P4 LDG.E R234, desc[UR10][R6.64] ;  /* 0x0000000a06eac981 */ /* 0x000f62000c1e1900 */
[----:B------:R-:W-:Y:S01]  /*3080*/  @UP0 UIMAD UR20, UR55, UR18, URZ ;  /* 0x00000012371402a4 */ /* 0x000fe2000f8e023f */
[----:B------:R-:W-:Y:S01]  /*3090*/  PLOP3.LUT P2, PT, PT, PT, UP0, 0x80, 0x0 ;  /* 0x000000000000781c */ /* 0x000fe20003f4f008 */
[----:B------:R-:W-:-:S04]  /*30a0*/  DEPBAR.LE SB0, 0x1 ;  /* 0x000080400000791a */ /* 0x000fc80000000000 */
[----:B------:R-:W5:Y:S01]  /*30b0*/  @!P3 LDG.E R235, desc[UR10][R4.64] ;  /* 0x0000000a04ebb981 */ /* 0x000f62000c1e1900 */
[----:B------:R-:W-:Y:S01]  /*30c0*/  @UP0 UMOV UR7, UR61 ;  /* 0x0000003d00070c82 */ /* 0x000fe20008000000 */
[----:B------:R-:W-:Y:S02]  /*30d0*/  @UP0 UIMAD UR19, UR48, UR19, UR20 ;  /* 0x00000013301302a4 */ /* 0x000fe4000f8e0214 */
[----:B------:R-:W5:Y:S01]  /*30e0*/  @!P6 LDG.E R236, desc[UR10][R4.64+0x20] ;  /* 0x0000200a04ece981 */ /* 0x000f62000c1e1900 */
[----:B------:R-:W-:-:S03]  /*30f0*/  @UP0 UIMAD.WIDE.U32 UR6, UR48, UR18, UR6 ;  /* 0x00000012300602a5 */ /* 0x000fc6000f8e0006 */
[----:B------:R1:W5:Y:S01]  /*3100*/  @!P5 LDG.E R233, desc[UR10][R4.64+0x80] ;  /* 0x0000800a04e9d981 */ /* 0x000362000c1e1900 */
[----:B------:R-:W-:Y:S02]  /*3110*/  @UP0 ULEA UR12, UP2, UR6, UR12, 0x2 ;  /* 0x0000000c060c0291 */ /* 0x000fe4000f84103f */
[----:B------:R-:W-:Y:S01]  /*3120*/  @UP0 UIADD3 UR7, UR7, UR19, URZ ;  /* 0x0000001307070290 */ /* 0x000fe2000fffe03f */
[----:B------:R-:W-:Y:S03]  /*3130*/  BAR.SYNC.DEFER_BLOCKING 0x0 ;  /* 0x0000000000007b1d */ /* 0x000fe60000010000 */
[----:B------:R-:W-:Y:S01]  /*3140*/  @UP0 ULEA.HI.X UR13, UR6, UR13, UR7, 0x2, UP2 ;  /* 0x0000000d060d0291 */ /* 0x000fe200090f1407 */
[----:B------:R-:W-:Y:S02]  /*3150*/  LEA.HI R0, R18, R17, RZ, 0x4 ;  /* 0x0000001112007211 */ /* 0x000fe400078f20ff */
[----:B------:R-:W-:Y:S01]  /*3160*/  LEA R144, R182, UR4, 0x1 ;  /* 0x00000004b6907c11 */ /* 0x000fe2000f8e08ff */
[----:B------:R-:W-:-:S02]  /*3170*/  @UP0 ULDC UR6, c[0x0][0x2e8] ;  /* 0x0000ba0000060ab9 */ /* 0x000fc40000000800 */
[----:B-1----:R-:W-:Y:S02]  /*3180*/  IMAD.U32 R5, RZ, RZ, UR13 ;  /* 0x0000000dff057e24 */ /* 0x002fe4000f8e00ff */
[----:B------:R-:W-:Y:S01]  /*3190*/  IMAD.U32 R4, RZ, RZ, UR12 ;  /* 0x0000000cff047e24 */ /* 0x000fe2000f8e00ff */
[----:B------:R-:W-:Y:S01]  /*31a0*/  LOP3.LUT R0, R0, 0xfffffff0, RZ, 0xc0, !PT ;  /* 0xfffffff000007812 */ /* 0x000fe200078ec0ff */
[----:B------:R1:W2:Y:S04]  /*31b0*/  LDSM.16.M88.4 R140, [R144+0xa000] ;  /* 0x00a00000908c783b */ /* 0x0002a80000000200 */
[----:B------:R3:W4:Y:S01]  /*31c0*/  @P2 LDG.E R5, desc[UR10][R4.64] ;  /* 0x0000000a04052981 */ /* 0x000722000c1e1900 */
[----:B------:R-:W-:-:S03]  /*31d0*/  IMAD.IADD R0, R17, 0x1, -R0 ;  /* 0x0000000111007824 */ /* 0x000fc600078e0a00 */
[----:B------:R-:W1:Y:S02]  /*31e0*/  LDSM.16.M88.4 R144, [R144+0xa800] ;  /* 0x00a800009090783b */ /* 0x000e640000000200 */
[----:B------:R-:W-:Y:S02]  /*31f0*/  SHF.R.S32.HI R2, RZ, 0x1f, R0 ;  /* 0x0000001fff027819 */ /* 0x000fe40000011400 */
[----:B------:R1:W1:Y:S04]  /*3200*/  LDSM.16.M88.4 R148, [R178] ;  /* 0x00000000b294783b */ /* 0x0002680000000200 */
[----:B------:R1:W1:Y:S04]  /*3210*/  LDSM.16.M88.4 R152, [R178+0x800] ;  /* 0x00080000b298783b */ /* 0x0002680000000200 */
[----:B------:R1:W1:Y:S04]  /*3220*/  LDSM.16.M88.4 R156, [R176] ;  /* 0x00000000b09c783b */ /* 0x0002680000000200 */
[----:B------:R1:W1:Y:S04]  /*3230*/  LDSM.16.M88.4 R160, [R176+0x800] ;  /* 0x00080000b0a0783b */ /* 0x0002680000000200 */
[----:B------:R1:W1:Y:S01]  /*3240*/  LDSM.16.M88.4 R164, [R177] ;  /* 0x00000000b1a4783b */ /* 0x0002620000000200 */
[----:B---3--:R-:W4:Y:S03]  /*3250*/  @P2 MUFU.RCP R4, UR6 ;  /* 0x0000000600042d08 */ /* 0x008f260008001000 */
[----:B------:R3:W1:Y:S01]  /*3260*/  LDSM.16.M88.4 R168, [R177+0x800] ;  /* 0x00080000b1a8783b */ /* 0x0006620000000200 */
[----:B------:R-:W-:-:S04]  /*3270*/  LEA.HI R2, R2, R0, RZ, 0x3 ;  /* 0x0000000002027211 */ /* 0x000fc800078f18ff */
[----:B------:R-:W-:Y:S01]  /*3280*/  LOP3.LUT R2, R2, 0xfffffff8, RZ, 0xc0, !PT ;  /* 0xfffffff802027812 */ /* 0x000fe200078ec0ff */
[----:B------:R-:W-:-:S04]  /*3290*/  USHF.L.U32 UR24, UR26, 0x4, URZ ;  /* 0x000000041a187899 */ /* 0x000fc8000800063f */
[----:B------:R-:W-:Y:S01]  /*32a0*/  IMAD.IADD R0, R0, 0x1, -R2 ;  /* 0x0000000100007824 */ /* 0x000fe200078e0a02 */
[----:B------:R-:W-:Y:S02]  /*32b0*/  USHF.L.U32 UR18, UR26, 0x3, URZ ;  /* 0x000000031a127899 */ /* 0x000fe4000800063f */
[----:B------:R-:W-:Y:S01]  /*32c0*/  UIADD3 UR23, UR24, 0x20, URZ ;  /* 0x0000002018177890 */ /* 0x000fe2000fffe03f */
[----:B------:R-:W-:-:S03]  /*32d0*/  IMAD.MOV.U32 R179, RZ, RZ, 0x20 ;  /* 0x00000020ffb37424 */ /* 0x000fc600078e00ff */
[----:B------:R-:W-:Y:S01]  /*32e0*/  UIADD3 UR22, UR18, UR23, URZ ;  /* 0x0000001712167290 */ /* 0x000fe2000fffe03f */
[C---:B------:R-:W-:Y:S01]  /*32f0*/  LOP3.LUT P0, RZ, R0.reuse, 0x2, RZ, 0xc0, !PT ;  /* 0x0000000200ff7812 */ /* 0x040fe2000780c0ff */
[----:B------:R-:W-:Y:S01]  /*3300*/  VIADD R172, R181, 0x1000 ;  /* 0x00001000b5ac7836 */ /* 0x000fe20000000000 */
[----:B------:R-:W-:Y:S01]  /*3310*/  LOP3.LUT P1, RZ, R0, 0x4, RZ, 0xc0, !PT ;  /* 0x0000000400ff7812 */ /* 0x000fe2000782c0ff */
[----:B------:R-:W-:Y:S01]  /*3320*/  VIADD R173, R180, 0x1000 ;  /* 0x00001000b4ad7836 */ /* 0x000fe20000000000 */
[----:B------:R-:W-:Y:S01]  /*3330*/  UIADD3 UR21, UR18, UR22, URZ ;  /* 0x0000001612157290 */ /* 0x000fe2000fffe03f */
[----:B------:R-:W-:Y:S01]  /*3340*/  VIADD R0, R245, 0xffffffc0 ;  /* 0xffffffc0f5007836 */ /* 0x000fe20000000000 */
[----:B------:R-:W-:Y:S01]  /*3350*/  PLOP3.LUT P3, PT, PT, PT, UP1, 0x40, 0x0 ;  /* 0x000000000000781c */ /* 0x000fe20003f6e818 */
[----:B------:R-:W-:Y:S01]  /*3360*/  IMAD.MOV.U32 R128, RZ, RZ, 0x40 ;  /* 0x00000040ff807424 */ /* 0x000fe200078e00ff */
[----:B------:R-:W-:Y:S01]  /*3370*/  UIADD3 UR20, UR18, UR21, URZ ;  /* 0x0000001512147290 */ /* 0x000fe2000fffe03f */
[----:B------:R-:W-:Y:S01]  /*3380*/  SEL R179, R179, 0xffffffe0, !P0 ;  /* 0xffffffe0b3b37807 */ /* 0x000fe20004000000 */
[----:B------:R-:W-:Y:S01]  /*3390*/  UIADD3 UR7, UR27, 0x80, URZ ;  /* 0x000000801b077890 */ /* 0x000fe2000fffe03f */
[----:B------:R-:W-:Y:S01]  /*33a0*/  SEL R172, R172, R181, P3 ;  /* 0x000000b5acac7207 */ /* 0x000fe20001800000 */
[----:B------:R-:W-:Y:S01]  /*33b0*/  UIADD3 UR19, UR18, UR20, URZ ;  /* 0x0000001412137290 */ /* 0x000fe2000fffe03f */
[----:B------:R-:W-:Y:S01]  /*33c0*/  IMAD.SHL.U32 R242, R245, 0x4, RZ ;  /* 0x00000004f5f27824 */ /* 0x000fe200078e00ff */
        /* <DEDUP_REMOVED lines=32> */
[----:B------:R-:W-:Y:S01]  /*35d0*/  SHF.L.U64.HI R241, R245, 0x2, R8 ;  /* 0x00000002f5f17819 */ /* 0x000fe20000010208 */
[----:B------:R-:W-:Y:S01]  /*35e0*/  IMAD.SHL.U32 R239, R0, 0x4, RZ ;  /* 0x0000000400ef7824 */ /* 0x000fe200078e00ff */
[----:B------:R-:W-:Y:S01]  /*35f0*/  LEA R172, R172, UR4, 0x1 ;  /* 0x00000004acac7c11 */ /* 0x000fe2000f8e08ff */
[----:B------:R-:W-:Y:S01]  /*3600*/  IMAD.MOV.U32 R218, RZ, RZ, R183 ;  /* 0x000000ffffda7224 */ /* 0x000fe200078e00b7 */
[----:B------:R-:W-:Y:S01]  /*3610*/  SEL R128, R128, 0xffffffc0, !P1 ;  /* 0xffffffc080807807 */ /* 0x000fe20004800000 */
[----:B------:R-:W-:Y:S01]  /*3620*/  IMAD.IADD R175, R174, 0x1, R179 ;  /* 0x00000001aeaf7824 */ /* 0x000fe200078e02b3 */
[----:B------:R-:W-:Y:S01]  /*3630*/  UMOV UR6, URZ ;  /* 0x0000003f00067c82 */ /* 0x000fe20008000000 */
[----:B------:R-:W-:Y:S01]  /*3640*/  IMAD R237, RZ, RZ, -UR25 ;  /* 0x80000019ffed7e24 */ /* 0x000fe2000f8e02ff */
[----:B------:R-:W-:-:S02]  /*3650*/  USHF.L.U32 UR29, UR26, 0x5, URZ ;  /* 0x000000051a1d7899 */ /* 0x000fc4000800063f */
[----:B------:R-:W-:Y:S02]  /*3660*/  UIMAD UR28, UR26, 0x28, URZ ;  /* 0x000000281a1c78a4 */ /* 0x000fe4000f8e023f */
[----:B------:R-:W-:Y:S02]  /*3670*/  UIMAD UR27, UR26, 0x30, URZ ;  /* 0x000000301a1b78a4 */ /* 0x000fe4000f8e023f */
[----:B------:R-:W-:Y:S01]  /*3680*/  UIADD3 UR25, UR18, UR19, URZ ;  /* 0x0000001312197290 */ /* 0x000fe2000fffe03f */
[----:B----4-:R-:W-:-:S05]  /*3690*/  @P2 FMUL.FTZ R2, R5, R4 ;  /* 0x0000000405022220 */ /* 0x010fca0000410000 */
[----:B------:R-:W-:Y:S01]  /*36a0*/  @P2 R2UR UR12, R2 ;  /* 0x00000000020c22ca */ /* 0x000fe200000e0000 */
[----:B------:R-:W-:Y:S01]  /*36b0*/  IMAD.U32 R2, RZ, RZ, UR33 ;  /* 0x00000021ff027e24 */ /* 0x000fe2000f8e00ff */
[----:B------:R-:W-:-:S03]  /*36c0*/  PLOP3.LUT P2, PT, PT, PT, UP1, 0x40, 0x0 ;  /* 0x000000000000781c */ /* 0x000fc60003f4e818 */
[----:B------:R-:W-:Y:S01]  /*36d0*/  IMAD R4, R2, 0x80, R244 ;  /* 0x0000008002047824 */ /* 0x000fe200078e02f4 */
[----:B------:R-:W-:Y:S02]  /*36e0*/  SHF.R.S32.HI R2, RZ, 0x1f, R0 ;  /* 0x0000001fff027819 */ /* 0x000fe40000011400 */
[----:B------:R-:W-:Y:S02]  /*36f0*/  SEL R173, R173, R180, P2 ;  /* 0x000000b4adad7207 */ /* 0x000fe40001000000 */
[----:B------:R-:W-:Y:S02]  /*3700*/  IADD3 R4, R245, -UR30, -R4 ;  /* 0x8000001ef5047c10 */ /* 0x000fe4000fffe804 */
[----:B------:R-:W-:Y:S02]  /*3710*/  SHF.L.U64.HI R240, R0, 0x2, R2 ;  /* 0x0000000200f07819 */ /* 0x000fe40000010202 */
[----:B------:R-:W-:Y:S01]  /*3720*/  LEA R173, R173, UR4, 0x1 ;  /* 0x00000004adad7c11 */ /* 0x000fe2000f8e08ff */
[----:B------:R-:W-:Y:S01]  /*3730*/  VIADD R238, R4, UR8 ;  /* 0x0000000804ee7c36 */ /* 0x000fe20008000000 */
[----:B------:R-:W-:-:S02]  /*3740*/  UIMAD UR30, UR26, 0x18, URZ ;  /* 0x000000181a1e78a4 */ /* 0x000fc4000f8e023f */
[----:B------:R-:W-:Y:S01]  /*3750*/  UISETP.GE.AND UP1, UPT, UR7, UR8, UPT ;  /* 0x000000080700728c */ /* 0x000fe2000bf26270 */
[----:B------:R-:W-:Y:S01]  /*3760*/  @UP0 UMOV UR6, UR12 ;  /* 0x0000000c00060c82 */ /* 0x000fe20008000000 */
[----:B------:R-:W-:Y:S01]  /*3770*/  UIMAD UR26, UR26, 0x38, URZ ;  /* 0x000000381a1a78a4 */ /* 0x000fe2000f8e023f */
[----:B------:R-:W-:Y:S01]  /*3780*/  ULDC UR7, c[0x0][0x39c] ;  /* 0x0000e70000077ab9 */ /* 0x000fe20000000800 */
[----:B-123--:R-:W-:-:S10]  /*3790*/  ULDC UR12, c[0x0][0x2ec] ;  /* 0x0000bb00000c7ab9 */ /* 0x00efd40000000800 */
.L_x_1314:
[----:B------:R-:W0:Y:S01]  /*37a0*/  LDGDEPBAR ;  /* 0x00000000000079af */ /* 0x000e220000000000 */
[----:B------:R-:W-:Y:S01]  /*37b0*/  LEA R100, R182, UR4, 0x1 ;  /* 0x00000004b6647c11 */ /* 0x000fe2000f8e08ff */
[C---:B------:R-:W-:Y:S01]  /*37c0*/  IMAD.IADD R2, R173.reuse, 0x1, R128 ;  /* 0x00000001ad027824 */ /* 0x040fe200078e0280 */
[----:B------:R-:W-:Y:S01]  /*37d0*/  IADD3 R0, R173, R179, RZ ;  /* 0x000000b3ad007210 */ /* 0x000fe20007ffe0ff */
[----:B------:R-:W-:Y:S01]  /*37e0*/  UISETP.GE.AND UP0, UPT, UR9, 0x1, UPT ;  /* 0x000000010900788c */ /* 0x000fe2000bf06270 */
[----:B------:R-:W-:Y:S02]  /*37f0*/  PLOP3.LUT P0, PT, PT, PT, UP1, 0x80, 0x0 ;  /* 0x000000000000781c */ /* 0x000fe40003f0f018 */
[----:B------:R-:W-:Y:S02]  /*3800*/  PLOP3.LUT P6, PT, PT, PT, UP1, 0x80, 0x0 ;  /* 0x000000000000781c */ /* 0x000fe40003fcf018 */
[----:B-----5:R-:W-:Y:S02]  /*3810*/  FSETP.NEU.FTZ.AND P3, PT, R235, -INF , PT ;  /* 0xff800000eb00780b */ /* 0x020fe40003f7d000 */
[----:B------:R-:W-:Y:S02]  /*3820*/  PLOP3.LUT P5, PT, PT, PT, UP1, 0x80, 0x0 ;  /* 0x000000000000781c */ /* 0x000fe40003faf018 */
        /* <DEDUP_REMOVED lines=29> */
[----:B------:R-:W-:Y:S05]  /*3a00*/  IMAD.MOV.U32 R109, RZ, RZ, 0x40 ;  /* 0x00000040ff6d7424 */ /* 0x000fea00078e00ff */
        /* <DEDUP_REMOVED lines=28> */
[----:B------:R-:W-:Y:S01]  /*3bd0*/  MUFU.TANH R220, R5 ;  /* 0x0000000500dc7308 */ /* 0x000fe20000002400 */
[----:B------:R-:W-:Y:S01]  /*3be0*/  FMUL.FTZ R15, R15, UR7 ;  /* 0x000000070f0f7c20 */ /* 0x000fe20008410000 */
[----:B------:R-:W-:Y:S01]  /*3bf0*/  FMUL.FTZ R14, R14, UR7 ;  /* 0x000000070e0e7c20 */ /* 0x000fe20008410000 */
[----:B------:R-:W-:Y:S01]  /*3c00*/  FMUL.FTZ R12, R12, UR7 ;  /* 0x000000070c0c7c20 */ /* 0x000fe20008410000 */
[----:B------:R-:W-:Y:S01]  /*3c10*/  FMUL.FTZ R13, R13, UR7 ;  /* 0x000000070d0d7c20 */ /* 0x000fe20008410000 */
[----:B------:R-:W-:Y:S01]  /*3c20*/  FMUL.FTZ R18, R18, UR7 ;  /* 0x0000000712127c20 */ /* 0x000fe20008410000 */
[----:B------:R-:W-:Y:S04]  /*3c30*/  FMUL.FTZ R16, R16, UR7 ;  /* 0x0000000710107c20 */ /* 0x000fe80008410000 */
[----:B------:R-:W2:Y:S01]  /*3c40*/  MUFU.TANH R228, R6 ;  /* 0x0000000600e47308 */ /* 0x000ea20000002400 */
[----:B------:R-:W-:Y:S01]  /*3c50*/  FMUL.FTZ R17, R17, UR7 ;  /* 0x0000000711117c20 */ /* 0x000fe20008410000 */
[----:B------:R-:W-:Y:S08]  /*3c60*/  FMUL.FTZ R19, R19, UR7 ;  /* 0x0000000713137c20 */ /* 0x000ff00008410000 */
[----:B------:R3:W4:Y:S10]  /*3c70*/  MUFU.TANH R227, R7 ;  /* 0x0000000700e37308 */ /* 0x0007340000002400 */
[----:B------:R1:W-:Y:S10]  /*3c80*/  MUFU.TANH R188, R9 ;  /* 0x0000000900bc7308 */ /* 0x0003f40000002400 */
[----:B------:R2:W-:Y:S01]  /*3c90*/  MUFU.TANH R189, R8 ;  /* 0x0000000800bd7308 */ /* 0x0005e20000002400 */
[----:B---3--:R-:W3:Y:S09]  /*3ca0*/  LDSM.16.M88.4 R4, [R177+-0x3800] ;  /* 0xffc80000b104783b */ /* 0x008ef20000000200 */
[----:B------:R4:W-:Y:S01]  /*3cb0*/  MUFU.TANH R190, R15 ;  /* 0x0000000f00be7308 */ /* 0x0009e20000002400 */
[----:B-1----:R-:W-:Y:S05]  /*3cc0*/  IMAD.U32 R9, RZ, RZ, UR33 ;  /* 0x00000021ff097e24 */ /* 0x002fea000f8e00ff */
[----:B------:R-:W-:Y:S04]  /*3cd0*/  LEA R9, R9, R244, 0x7 ;  /* 0x000000f409097211 */ /* 0x000fe800078e38ff */
[----:B------:R1:W1:Y:S01]  /*3ce0*/  MUFU.TANH R193, R10 ;  /* 0x0000000a00c17308 */ /* 0x0002620000002400 */
[----:B--2---:R-:W-:Y:S01]  /*3cf0*/  FMUL.FTZ R8, R235, 1.4426950216293334961 ;  /* 0x3fb8aa3beb087820 */ /* 0x004fe20000410000 */
[C---:B------:R-:W-:Y:S01]  /*3d00*/  @P5 ISETP.GE.AND P5, PT, R9.reuse, UR8, PT ;  /* 0x0000000809005c0c */ /* 0x040fe2000bfa6270 */
[----:B------:R-:W-:Y:S03]  /*3d10*/  @P0 VIADD R0, R9, 0x1 ;  /* 0x0000000109000836 */ /* 0x000fe60000000000 */
[----:B------:R-:W-:Y:S04]  /*3d20*/  FSEL R8, R8, RZ, P3 ;  /* 0x000000ff08087208 */ /* 0x000fe80001800000 */
[----:B------:R-:W-:Y:S01]  /*3d30*/  MUFU.TANH R215, R16 ;  /* 0x0000001000d77308 */ /* 0x000fe20000002400 */
[----:B------:R-:W-:Y:S02]  /*3d40*/  @P6 ISETP.GE.AND P6, PT, R0, UR8, PT ;  /* 0x0000000800006c0c */ /* 0x000fe4000bfc6270 */
[----:B------:R-:W-:Y:S07]  /*3d50*/  MOV R0, UR9 ;  /* 0x0000000900007c02 */ /* 0x000fee0008000f00 */
[----:B------:R-:W2:Y:S01]  /*3d60*/  MUFU.TANH R191, R14 ;  /* 0x0000000e00bf7308 */ /* 0x000ea20000002400 */
[----:B------:R-:W-:Y:S05]  /*3d70*/  IMAD R0, R0, 0x40, R238 ;  /* 0x0000004000007824 */ /* 0x000fea00078e02ee */
[----:B----4-:R-:W-:Y:S04]  /*3d80*/  IABS R15, R0 ;  /* 0x00000000000f7213 */ /* 0x010fe80000000000 */
[----:B------:R4:W2:Y:S01]  /*3d90*/  MUFU.TANH R192, R11 ;  /* 0x0000000b00c07308 */ /* 0x0008a20000002400 */
[-C--:B---3--:R-:W-:Y:S03]  /*3da0*/  HMMA.16816.F32.BF16 R20, R132, R4.reuse, R20 ;  /* 0x000000048414723c */ /* 0x088fe60000041814 */
[----:B------:R-:W-:Y:S02]  /*3db0*/  I2FP.F32.S32 R15, R15 ;  /* 0x0000000f000f7245 */ /* 0x000fe40000201400 */
[----:B-1----:R-:W-:Y:S01]  /*3dc0*/  IADD3 R10, R0, -0x1, RZ ;  /* 0xffffffff000a7810 */ /* 0x002fe20007ffe0ff */
[C---:B------:R-:W-:Y:S03]  /*3dd0*/  HMMA.16816.F32.BF16 R24, R104.reuse, R4, R24 ;  /* 0x000000046818723c */ /* 0x040fe60000041818 */
[----:B------:R-:W1:Y:S01]  /*3de0*/  MUFU.TANH R187, R12 ;  /* 0x0000000c00bb7308 */ /* 0x000e620000002400 */
[----:B------:R-:W-:Y:S01]  /*3df0*/  ISETP.GE.AND P0, PT, R10, RZ, PT ;  /* 0x000000ff0a00720c */ /* 0x000fe20003f06270 */
[----:B------:R-:W-:Y:S01]  /*3e00*/  FFMA.FTZ R2, R15, -UR6, R221 ;  /* 0x800000060f027c23 */ /* 0x000fe200080100dd */
[-C--:B------:R-:W-:Y:S07]  /*3e10*/  HMMA.16816.F32.BF16 R28, R104, R6.reuse, R28 ;  /* 0x00000006681c723c */ /* 0x080fee000004181c */
[----:B------:R3:W-:Y:S01]  /*3e20*/  MUFU.TANH R214, R17 ;  /* 0x0000001100d67308 */ /* 0x0007e20000002400 */
[C---:B------:R-:W-:Y:S03]  /*3e30*/  VIADD R5, R0.reuse, 0x8 ;  /* 0x0000000800057836 */ /* 0x040fe60000000000 */
[C---:B------:R-:W-:Y:S01]  /*3e40*/  IADD3 R4, R0.reuse, 0x7, RZ ;  /* 0x0000000700047810 */ /* 0x040fe20007ffe0ff */
[----:B----4-:R-:W-:Y:S01]  /*3e50*/  VIADD R11, R0, 0x28 ;  /* 0x00000028000b7836 */ /* 0x010fe20000000000 */
[----:B------:R-:W-:Y:S01]  /*3e60*/  @P2 FSEL R2, R2, -INF , !P5 ;  /* 0xff80000002022808 */ /* 0x000fe20006800000 */
[----:B------:R-:W-:Y:S01]  /*3e70*/  HMMA.16816.F32.BF16 R32, R132, R6, R32 ;  /* 0x000000068420723c */ /* 0x000fe20000041820 */
[----:B------:R-:W-:Y:S02]  /*3e80*/  PLOP3.LUT P2, PT, PT, PT, UP1, 0x80, 0x0 ;  /* 0x000000000000781c */ /* 0x000fe40003f4f018 */
[----:B------:R-:W4:Y:S01]  /*3e90*/  MUFU.TANH R186, R13 ;  /* 0x0000000d00ba7308 */ /* 0x000f220000002400 */
[----:B------:R-:W-:Y:S01]  /*3ea0*/  FMUL.FTZ R21, R21, UR7 ;  /* 0x0000000715157c20 */ /* 0x000fe20008410000 */
[----:B------:R-:W-:Y:S01]  /*3eb0*/  FFMA.FTZ R2, R2, UR12, -R8 ;  /* 0x0000000c02027c23 */ /* 0x000fe20008010808 */
[----:B------:R-:W-:Y:S01]  /*3ec0*/  FMUL.FTZ R22, R22, UR7 ;  /* 0x0000000716167c20 */ /* 0x000fe20008410000 */
[----:B------:R-:W-:Y:S01]  /*3ed0*/  FMUL.FTZ R23, R23, UR7 ;  /* 0x0000000717177c20 */ /* 0x000fe20008410000 */
[----:B------:R-:W-:Y:S01]  /*3ee0*/  FMUL.FTZ R20, R20, UR7 ;  /* 0x0000000714147c20 */ /* 0x000fe20008410000 */
[----:B------:R-:W-:Y:S04]  /*3ef0*/  ISETP.GE.AND P4, PT, R5, RZ, PT ;  /* 0x000000ff0500720c */ /* 0x000fe80003f86270 */
[----:B------:R2:W-:Y:S01]  /*3f00*/  MUFU.TANH R213, R21 ;  /* 0x0000001500d57308 */ /* 0x0005e20000002400 */
[----:B------:R-:W-:Y:S01]  /*3f10*/  ISETP.GE.AND P3, PT, R4, RZ, PT ;  /* 0x000000ff0400720c */ /* 0x000fe20003f66270 */
[----:B------:R-:W-:Y:S01]  /*3f20*/  FMUL.FTZ R24, R24, UR7 ;  /* 0x0000000718187c20 */ /* 0x000fe20008410000 */
[----:B------:R-:W-:Y:S01]  /*3f30*/  FMUL.FTZ R25, R25, UR7 ;  /* 0x0000000719197c20 */ /* 0x000fe20008410000 */
[----:B------:R-:W-:Y:S01]  /*3f40*/  FMUL.FTZ R26, R26, UR7 ;  /* 0x000000071a1a7c20 */ /* 0x000fe20008410000 */
[----:B------:R-:W-:Y:S01]  /*3f50*/  FMUL.FTZ R28, R28, UR7 ;  /* 0x000000071c1c7c20 */ /* 0x000fe20008410000 */
[----:B------:R-:W-:Y:S01]  /*3f60*/  FMUL.FTZ R29, R29, UR7 ;  /* 0x000000071d1d7c20 */ /* 0x000fe20008410000 */
[----:B------:R-:W-:Y:S03]  /*3f70*/  FMUL.FTZ R30, R30, UR7 ;  /* 0x000000071e1e7c20 */ /* 0x000fe60008410000 */
[----:B------:R1:W-:Y:S01]  /*3f80*/  MUFU.TANH R212, R20 ;  /* 0x0000001400d47308 */ /* 0x0003e20000002400 */
[----:B------:R-:W-:Y:S01]  /*3f90*/  FMUL.FTZ R31, R31, UR7 ;  /* 0x000000071f1f7c20 */ /* 0x000fe20008410000 */
[----:B------:R-:W-:Y:S01]  /*3fa0*/  FMUL.FTZ R27, R27, UR7 ;  /* 0x000000071b1b7c20 */ /* 0x000fe20008410000 */
[----:B------:R-:W-:Y:S01]  /*3fb0*/  @!P0 IADD3 R10, -R0, 0x1, RZ ;  /* 0x00000001000a8810 */ /* 0x000fe20007ffe1ff */
[----:B---3--:R-:W-:Y:S01]  /*3fc0*/  FMUL.FTZ R17, R234, 1.4426950216293334961 ;  /* 0x3fb8aa3bea117820 */ /* 0x008fe20000410000 */
[----:B------:R-:W-:Y:S01]  /*3fd0*/  @!P4 IADD3 R5, -R0, -0x8, RZ ;  /* 0xfffffff80005c810 */ /* 0x000fe20007ffe1ff */
[----:B------:R-:W-:Y:S01]  /*3fe0*/  FMUL.FTZ R32, R32, UR7 ;  /* 0x0000000720207c20 */ /* 0x000fe20008410000 */
[----:B------:R-:W-:Y:S03]  /*3ff0*/  @!P3 IADD3 R4, -R0, -0x7, RZ ;  /* 0xfffffff90004b810 */ /* 0x000fe60007ffe1ff */
[----:B------:R3:W-:Y:S01]  /*4000*/  MUFU.EX2 R230, R2 ;  /* 0x0000000200e67308 */ /* 0x0007e20000000800 */
[----:B------:R-:W-:Y:S01]  /*4010*/  PLOP3.LUT P3, PT, PT, PT, UP1, 0x80, 0x0 ;  /* 0x000000000000781c */ /* 0x000fe20003f6f018 */
[----:B------:R-:W-:Y:S01]  /*4020*/  FMUL.FTZ R33, R33, UR7 ;  /* 0x0000000721217c20 */ /* 0x000fe20008410000 */
[----:B--2---:R-:W-:Y:S01]  /*4030*/  I2FP.F32.S32 R21, R5 ;  /* 0x0000000500157245 */ /* 0x004fe20000201400 */
[C---:B------:R-:W-:Y:S01]  /*4040*/  FMUL.FTZ R5, R236.reuse, 1.4426950216293334961 ;  /* 0x3fb8aa3bec057820 */ /* 0x040fe20000410000 */
[----:B------:R-:W-:Y:S01]  /*4050*/  FSETP.NEU.FTZ.AND P4, PT, R236, -INF , PT ;  /* 0xff800000ec00780b */ /* 0x000fe20003f9d000 */
[----:B------:R-:W-:Y:S01]  /*4060*/  FMUL.FTZ R34, R34, UR7 ;  /* 0x0000000722227c20 */ /* 0x000fe20008410000 */
[----:B------:R-:W-:Y:S03]  /*4070*/  PLOP3.LUT P0, PT, PT, PT, UP1, 0x80, 0x0 ;  /* 0x000000000000781c */ /* 0x000fe60003f0f018 */
[----:B------:R-:W2:Y:S01]  /*4080*/  MUFU.TANH R226, R18 ;  /* 0x0000001200e27308 */ /* 0x000ea20000002400 */
[----:B-1----:R-:W-:Y:S01]  /*4090*/  I2FP.F32.S32 R20, R4 ;  /* 0x0000000400147245 */ /* 0x002fe20000201400 */
[----:B------:R-:W-:Y:S01]  /*40a0*/  FFMA.FTZ R4, R21, -UR6, R228 ;  /* 0x8000000615047c23 */ /* 0x000fe200080100e4 */
[----:B------:R-:W-:Y:S01]  /*40b0*/  FSEL R5, R5, RZ, P4 ;  /* 0x000000ff05057208 */ /* 0x000fe20002000000 */
[----:B------:R-:W-:Y:S01]  /*40c0*/  VIADD R7, R0, 0xfffffff8 ;  /* 0xfffffff800077836 */ /* 0x000fe20000000000 */
[----:B------:R-:W-:Y:S01]  /*40d0*/  I2FP.F32.S32 R16, R10 ;  /* 0x0000000a00107245 */ /* 0x000fe20000201400 */
[----:B------:R-:W-:Y:S01]  /*40e0*/  FMUL.FTZ R35, R35, UR7 ;  /* 0x0000000723237c20 */ /* 0x000fe20008410000 */
[----:B------:R-:W-:Y:S03]  /*40f0*/  @P3 FSEL R4, R4, -INF , !P5 ;  /* 0xff80000004043808 */ /* 0x000fe60006800000 */
[----:B------:R-:W1:Y:S01]  /*4100*/  MUFU.TANH R225, R19 ;  /* 0x0000001300e17308 */ /* 0x000e620000002400 */
[----:B---3--:R-:W-:Y:S01]  /*4110*/  FFMA.FTZ R2, R20, -UR6, R227 ;  /* 0x8000000614027c23 */ /* 0x008fe200080100e3 */
[----:B------:R-:W-:Y:S01]  /*4120*/  FFMA.FTZ R10, R16, -UR6, R220 ;  /* 0x80000006100a7c23 */ /* 0x000fe200080100dc */
[----:B------:R-:W-:Y:S01]  /*4130*/  FSETP.NEU.FTZ.AND P3, PT, R233, -INF , PT ;  /* 0xff800000e900780b */ /* 0x000fe20003f7d000 */
[--C-:B------:R-:W-:Y:S01]  /*4140*/  FFMA.FTZ R4, R4, UR12, -R5.reuse ;  /* 0x0000000c04047c23 */ /* 0x100fe20008010805 */
[----:B------:R-:W-:Y:S02]  /*4150*/  IADD3 R12, R0, 0x1f, RZ ;  /* 0x0000001f000c7810 */ /* 0x000fe40007ffe0ff */
[----:B------:R-:W-:Y:S03]  /*4160*/  @P2 FSEL R2, R2, -INF , !P6 ;  /* 0xff80000002022808 */ /* 0x000fe60007000000 */
[----:B------:R3:W-:Y:S01]  /*4170*/  MUFU.EX2 R231, R4 ;  /* 0x0000000400e77308 */ /* 0x0007e20000000800 */
[----:B------:R-:W-:Y:S02]  /*4180*/  @P0 FSEL R10, R10, -INF , !P6 ;  /* 0xff8000000a0a0808 */ /* 0x000fe40007000000 */
[----:B------:R-:W-:Y:S02]  /*4190*/  ISETP.GE.AND P4, PT, R11, RZ, PT ;  /* 0x000000ff0b00720c */ /* 0x000fe40003f86270 */
[----:B------:R-:W-:Y:S01]  /*41a0*/  ISETP.GE.AND P0, PT, R12, RZ, PT ;  /* 0x000000ff0c00720c */ /* 0x000fe20003f06270 */
[----:B------:R-:W-:Y:S04]  /*41b0*/  FFMA.FTZ R10, R10, UR12, -R8 ;  /* 0x0000000c0a0a7c23 */ /* 0x000fe80008010808 */
[----:B------:R-:W1:Y:S10]  /*41c0*/  MUFU.TANH R224, R22 ;  /* 0x0000001600e07308 */ /* 0x000e740000002400 */
[----:B------:R4:W-:Y:S01]  /*41d0*/  MUFU.EX2 R229, R10 ;  /* 0x0000000a00e57308 */ /* 0x0009e20000000800 */
[----:B---3--:R-:W-:Y:S01]  /*41e0*/  FFMA.FTZ R4, R2, UR12, -R5 ;  /* 0x0000000c02047c23 */ /* 0x008fe20008010805 */
[C---:B------:R-:W-:Y:S01]  /*41f0*/  VIADD R2, R0.reuse, 0x20 ;  /* 0x0000002000027836 */ /* 0x040fe20000000000 */
[----:B------:R-:W-:Y:S02]  /*4200*/  @!P4 IADD3 R11, -R0, -0x28, RZ ;  /* 0xffffffd8000bc810 */ /* 0x000fe40007ffe1ff */
[----:B------:R-:W-:Y:S02]  /*4210*/  FSETP.NEU.FTZ.AND P4, PT, R234, -INF , PT ;  /* 0xff800000ea00780b */ /* 0x000fe40003f9d000 */
[----:B------:R-:W-:Y:S03]  /*4220*/  ISETP.GE.AND P2, PT, R2, RZ, PT ;  /* 0x000000ff0200720c */ /* 0x000fe60003f46270 */
[----:B------:R3:W-:Y:S01]  /*4230*/  MUFU.EX2 R232, R4 ;  /* 0x0000000400e87308 */ /* 0x0007e20000000800 */
[----:B------:R-:W-:Y:S02]  /*4240*/  I2FP.F32.S32 R11, R11 ;  /* 0x0000000b000b7245 */ /* 0x000fe40000201400 */
[C---:B------:R-:W-:Y:S02]  /*4250*/  @!P0 IADD3 R12, -R0.reuse, -0x1f, RZ ;  /* 0xffffffe1000c8810 */ /* 0x040fe40007ffe1ff */
[----:B------:R-:W-:Y:S01]  /*4260*/  PLOP3.LUT P0, PT, PT, PT, UP1, 0x80, 0x0 ;  /* 0x000000000000781c */ /* 0x000fe20003f0f018 */
[----:B------:R-:W-:Y:S01]  /*4270*/  FFMA.FTZ R11, R11, -UR6, R193 ;  /* 0x800000060b0b7c23 */ /* 0x000fe200080100c1 */
[----:B------:R-:W-:Y:S03]  /*4280*/  I2FP.F32.S32 R13, R12 ;  /* 0x0000000c000d7245 */ /* 0x000fe60000201400 */
[----:B------:R-:W1:Y:S01]  /*4290*/  MUFU.TANH R223, R23 ;  /* 0x0000001700df7308 */ /* 0x000e620000002400 */
[C---:B----4-:R-:W-:Y:S02]  /*42a0*/  IADD3 R10, R0.reuse, 0x27, RZ ;  /* 0x00000027000a7810 */ /* 0x050fe40007ffe0ff */
[----:B------:R-:W-:Y:S01]  /*42b0*/  @!P2 IADD3 R2, -R0, -0x20, RZ ;  /* 0xffffffe00002a810 */ /* 0x000fe20007ffe1ff */
[----:B------:R-:W-:Y:S01]  /*42c0*/  FFMA.FTZ R12, R13, -UR6, R188 ;  /* 0x800000060d0c7c23 */ /* 0x000fe200080100bc */
[----:B------:R-:W-:Y:S05]  /*42d0*/  PLOP3.LUT P2, PT, PT, PT, UP1, 0x80, 0x0 ;  /* 0x000000000000781c */ /* 0x000fea0003f4f018 */
[----:B------:R-:W4:Y:S01]  /*42e0*/  MUFU.TANH R136, R24 ;  /* 0x0000001800887308 */ /* 0x000f220000002400 */
[----:B------:R-:W-:Y:S01]  /*42f0*/  I2FP.F32.S32 R14, R2 ;  /* 0x00000002000e7245 */ /* 0x000fe20000201400 */
[----:B---3--:R-:W-:Y:S01]  /*4300*/  FMUL.FTZ R4, R233, 1.4426950216293334961 ;  /* 0x3fb8aa3be9047820 */ /* 0x008fe20000410000 */
[----:B------:R-:W-:Y:S02]  /*4310*/  @P0 FSEL R12, R12, -INF , !P6 ;  /* 0xff8000000c0c0808 */ /* 0x000fe40007000000 */
[----:B------:R-:W-:Y:S01]  /*4320*/  PLOP3.LUT P0, PT, PT, PT, UP1, 0x80, 0x0 ;  /* 0x000000000000781c */ /* 0x000fe20003f0f018 */
[----:B------:R-:W-:Y:S01]  /*4330*/  FFMA.FTZ R2, R14, -UR6, R189 ;  /* 0x800000060e027c23 */ /* 0x000fe200080100bd */
[----:B------:R-:W-:Y:S03]  /*4340*/  FSEL R4, R4, RZ, P3 ;  /* 0x000000ff04047208 */ /* 0x000fe60001800000 */
[----:B------:R-:W3:Y:S01]  /*4350*/  MUFU.TANH R129, R25 ;  /* 0x0000001900817308 */ /* 0x000ee20000002400 */
[----:B------:R-:W-:Y:S01]  /*4360*/  ISETP.GE.AND P3, PT, R10, RZ, PT ;  /* 0x000000ff0a00720c */ /* 0x000fe20003f66270 */
[----:B------:R-:W-:Y:S01]  /*4370*/  FFMA.FTZ R6, R14, -UR6, R191 ;  /* 0x800000060e067c23 */ /* 0x000fe200080100bf */
[----:B------:R-:W-:Y:S01]  /*4380*/  @P2 FSEL R2, R2, -INF , !P5 ;  /* 0xff80000002022808 */ /* 0x000fe20006800000 */
[--C-:B------:R-:W-:Y:S01]  /*4390*/  FFMA.FTZ R12, R12, UR12, -R4.reuse ;  /* 0x0000000c0c0c7c23 */ /* 0x100fe20008010804 */
[----:B------:R-:W-:Y:S05]  /*43a0*/  PLOP3.LUT P2, PT, PT, PT, UP1, 0x80, 0x0 ;  /* 0x000000000000781c */ /* 0x000fea0003f4f018 */
[----:B------:R2:W-:Y:S01]  /*43b0*/  MUFU.EX2 R122, R12 ;  /* 0x0000000c007a7308 */ /* 0x0005e20000000800 */
[----:B------:R-:W-:Y:S03]  /*43c0*/  FFMA.FTZ R2, R2, UR12, -R4 ;  /* 0x0000000c02027c23 */ /* 0x000fe60008010804 */
[----:B------:R-:W-:Y:S06]  /*43d0*/  @!P3 IADD3 R10, -R0, -0x27, RZ ;  /* 0xffffffd9000ab810 */ /* 0x000fec0007ffe1ff */
[----:B------:R1:W-:Y:S01]  /*43e0*/  MUFU.EX2 R123, R2 ;  /* 0x00000002007b7308 */ /* 0x0003e20000000800 */
[----:B------:R-:W-:Y:S02]  /*43f0*/  PLOP3.LUT P3, PT, PT, PT, UP1, 0x80, 0x0 ;  /* 0x000000000000781c */ /* 0x000fe40003f6f018 */
[----:B------:R-:W-:Y:S07]  /*4400*/  I2FP.F32.S32 R10, R10 ;  /* 0x0000000a000a7245 */ /* 0x000fee0000201400 */
[----:B------:R-:W3:Y:S01]  /*4410*/  MUFU.TANH R185, R26 ;  /* 0x0000001a00b97308 */ /* 0x000ee20000002400 */
[----:B------:R-:W-:Y:S01]  /*4420*/  FFMA.FTZ R10, R10, -UR6, R192 ;  /* 0x800000060a0a7c23 */ /* 0x000fe200080100c0 */
[----:B--2---:R-:W-:Y:S01]  /*4430*/  @P0 VIADD R12, R9, 0x8 ;  /* 0x00000008090c0836 */ /* 0x004fe20000000000 */
[----:B------:R-:W-:Y:S02]  /*4440*/  PLOP3.LUT P0, PT, PT, PT, UP1, 0x80, 0x0 ;  /* 0x000000000000781c */ /* 0x000fe40003f0f018 */
[----:B------:R-:W-:Y:S05]  /*4450*/  @P3 FSEL R11, R11, -INF , !P5 ;  /* 0xff8000000b0b3808 */ /* 0x000fea0006800000 */
[----:B------:R-:W2:Y:S01]  /*4460*/  MUFU.TANH R139, R27 ;  /* 0x0000001b008b7308 */ /* 0x000ea20000002400 */
[----:B-1----:R-:W-:Y:S02]  /*4470*/  FSEL R2, R17, RZ, P4 ;  /* 0x000000ff11027208 */ /* 0x002fe40002000000 */
[----:B------:R-:W-:Y:S02]  /*4480*/  @P2 FSEL R10, R10, -INF , !P6 ;  /* 0xff8000000a0a2808 */ /* 0x000fe40007000000 */
[----:B------:R-:W-:Y:S01]  /*4490*/  PLOP3.LUT P3, PT, PT, PT, UP1, 0x80, 0x0 ;  /* 0x000000000000781c */ /* 0x000fe20003f6f018 */
[--C-:B------:R-:W-:Y:S01]  /*44a0*/  FFMA.FTZ R11, R11, UR12, -R2.reuse ;  /* 0x0000000c0b0b7c23 */ /* 0x100fe20008010802 */
[----:B------:R-:W-:Y:S03]  /*44b0*/  PLOP3.LUT P4, PT, PT, PT, UP1, 0x80, 0x0 ;  /* 0x000000000000781c */ /* 0x000fe60003f8f018 */
[----:B------:R-:W1:Y:S01]  /*44c0*/  MUFU.TANH R127, R28 ;  /* 0x0000001c007f7308 */ /* 0x000e620000002400 */
[----:B------:R-:W-:Y:S09]  /*44d0*/  PLOP3.LUT P5, PT, PT, PT, UP1, 0x80, 0x0 ;  /* 0x000000000000781c */ /* 0x000ff20003faf018 */
[----:B------:R4:W-:Y:S01]  /*44e0*/  MUFU.EX2 R131, R11 ;  /* 0x0000000b00837308 */ /* 0x0009e20000000800 */
[----:B------:R-:W-:Y:S02]  /*44f0*/  @P3 ISETP.GE.AND P3, PT, R12, UR8, PT ;  /* 0x000000080c003c0c */ /* 0x000fe4000bf66270 */
[----:B------:R-:W-:Y:S02]  /*4500*/  @P4 IADD3 R12, R9, 0x9, RZ ;  /* 0x00000009090c4810 */ /* 0x000fe40007ffe0ff */
[----:B------:R-:W-:Y:S05]  /*4510*/  PLOP3.LUT P4, PT, PT, PT, UP1, 0x80, 0x0 ;  /* 0x000000000000781c */ /* 0x000fea0003f8f018 */
[----:B------:R-:W-:Y:S01]  /*4520*/  MUFU.TANH R126, R29 ;  /* 0x0000001d007e7308 */ /* 0x000fe20000002400 */
[----:B------:R-:W-:Y:S01]  /*4530*/  @P5 ISETP.GE.AND P5, PT, R12, UR8, PT ;  /* 0x000000080c005c0c */ /* 0x000fe2000bfa6270 */
[----:B------:R-:W-:Y:S08]  /*4540*/  VIADD R12, R0, 0xfffffff0 ;  /* 0xfffffff0000c7836 */ /* 0x000ff00000000000 */
[----:B------:R-:W1:Y:S01]  /*4550*/  MUFU.TANH R132, R32 ;  /* 0x0000002000847308 */ /* 0x000e620000002400 */
[----:B----4-:R-:W-:Y:S01]  /*4560*/  FFMA.FTZ R11, R10, UR12, -R2 ;  /* 0x0000000c0a0b7c23 */ /* 0x010fe20008010802 */
[----:B------:R-:W-:Y:S05]  /*4570*/  VIADD R10, R0, 0x18 ;  /* 0x00000018000a7836 */ /* 0x000fea0000000000 */
[----:B------:R-:W-:Y:S03]  /*4580*/  ISETP.GE.AND P2, PT, R10, RZ, PT ;  /* 0x000000ff0a00720c */ /* 0x000fe60003f46270 */
[----:B------:R-:W4:Y:S10]  /*4590*/  MUFU.TANH R133, R33 ;  /* 0x0000002100857308 */ /* 0x000f340000002400 */
[----:B------:R-:W-:Y:S01]  /*45a0*/  MUFU.TANH R203, R34 ;  /* 0x0000002200cb7308 */ /* 0x000fe20000002400 */
[----:B------:R-:W-:Y:S02]  /*45b0*/  @!P2 IADD3 R10, -R0, -0x18, RZ ;  /* 0xffffffe8000aa810 */ /* 0x000fe40007ffe1ff */
[----:B------:R-:W-:Y:S02]  /*45c0*/  PLOP3.LUT P2, PT, PT, PT, UP1, 0x80, 0x0 ;  /* 0x000000000000781c */ /* 0x000fe40003f4f018 */
[----:B------:R-:W-:Y:S05]  /*45d0*/  I2FP.F32.S32 R18, R10 ;  /* 0x0000000a00127245 */ /* 0x000fea0000201400 */
[----:B------:R3:W-:Y:S01]  /*45e0*/  MUFU.EX2 R130, R11 ;  /* 0x0000000b00827308 */ /* 0x0007e20000000800 */
[----:B------:R-:W-:Y:S09]  /*45f0*/  FFMA.FTZ R10, R18, -UR6, R187 ;  /* 0x80000006120a7c23 */ /* 0x000ff200080100bb */
[----:B------:R-:W4:Y:S01]  /*4600*/  MUFU.TANH R202, R35 ;  /* 0x0000002300ca7308 */ /* 0x000f220000002400 */
[----:B------:R-:W-:Y:S02]  /*4610*/  @P2 FSEL R10, R10, -INF , !P3 ;  /* 0xff8000000a0a2808 */ /* 0x000fe40005800000 */
[----:B------:R-:W-:Y:S03]  /*4620*/  PLOP3.LUT P2, PT, PT, PT, UP1, 0x80, 0x0 ;  /* 0x000000000000781c */ /* 0x000fe60003f4f018 */
[----:B------:R-:W-:Y:S04]  /*4630*/  FFMA.FTZ R10, R10, UR12, -R4 ;  /* 0x0000000c0a0a7c23 */ /* 0x000fe80008010804 */
[----:B------:R-:W-:Y:S01]  /*4640*/  MUFU.TANH R138, R30 ;  /* 0x0000001e008a7308 */ /* 0x000fe20000002400 */
[----:B---3--:R-:W-:Y:S04]  /*4650*/  IADD3 R11, R0, 0x17, RZ ;  /* 0x00000017000b7810 */ /* 0x008fe80007ffe0ff */
[----:B------:R-:W-:Y:S05]  /*4660*/  ISETP.GE.AND P6, PT, R11, RZ, PT ;  /* 0x000000ff0b00720c */ /* 0x000fea0003fc6270 */
[----:B------:R-:W-:Y:S01]  /*4670*/  MUFU.TANH R137, R31 ;  /* 0x0000001f00897308 */ /* 0x000fe20000002400 */
[----:B------:R-:W-:Y:S02]  /*4680*/  @P2 FSEL R6, R6, -INF , !P3 ;  /* 0xff80000006062808 */ /* 0x000fe40005800000 */
[----:B------:R-:W-:Y:S03]  /*4690*/  ISETP.GE.AND P2, PT, R7, RZ, PT ;  /* 0x000000ff0700720c */ /* 0x000fe60003f46270 */
[----:B------:R-:W-:Y:S04]  /*46a0*/  FFMA.FTZ R6, R6, UR12, -R2 ;  /* 0x0000000c06067c23 */ /* 0x000fe80008010802 */
[----:B------:R3:W-:Y:S01]  /*46b0*/  MUFU.EX2 R119, R10 ;  /* 0x0000000a00777308 */ /* 0x0007e20000000800 */
[C---:B------:R-:W-:Y:S02]  /*46c0*/  @!P6 IADD3 R11, -R0.reuse, -0x17, RZ ;  /* 0xffffffe9000be810 */ /* 0x040fe40007ffe1ff */
[----:B------:R-:W-:Y:S02]  /*46d0*/  PLOP3.LUT P6, PT, PT, PT, UP1, 0x80, 0x0 ;  /* 0x000000000000781c */ /* 0x000fe40003fcf018 */
[----:B------:R-:W-:Y:S02]  /*46e0*/  I2FP.F32.S32 R17, R11 ;  /* 0x0000000b00117245 */ /* 0x000fe40000201400 */
[----:B------:R-:W-:Y:S03]  /*46f0*/  @!P2 IADD3 R7, -R0, 0x8, RZ ;  /* 0x000000080007a810 */ /* 0x000fe60007ffe1ff */
[----:B------:R2:W-:Y:S01]  /*4700*/  MUFU.EX2 R125, R6 ;  /* 0x00000006007d7308 */ /* 0x0005e20000000800 */
[----:B------:R-:W-:Y:S01]  /*4710*/  PLOP3.LUT P2, PT, PT, PT, UP1, 0x80, 0x0 ;  /* 0x000000000000781c */ /* 0x000fe20003f4f018 */
[----:B------:R-:W-:Y:S01]  /*4720*/  FFMA.FTZ R11, R17, -UR6, R186 ;  /* 0x80000006110b7c23 */ /* 0x000fe200080100ba */
[----:B------:R-:W-:Y:S01]  /*4730*/  I2FP.F32.S32 R14, R7 ;  /* 0x00000007000e7245 */ /* 0x000fe20000201400 */
[----:B------:R-:W-:Y:S03]  /*4740*/  FFMA.FTZ R7, R15, -UR6, R226 ;  /* 0x800000060f077c23 */ /* 0x000fe600080100e2 */
[----:B------:R-:W-:Y:S01]  /*4750*/  @P0 FSEL R11, R11, -INF , !P5 ;  /* 0xff8000000b0b0808 */ /* 0x000fe20006800000 */
[----:B---3--:R-:W-:Y:S01]  /*4760*/  FFMA.FTZ R10, R13, -UR6, R190 ;  /* 0x800000060d0a7c23 */ /* 0x008fe200080100be */
[----:B------:R-:W-:Y:S02]  /*4770*/  @P6 IADD3 R19, R9, 0x10, RZ ;  /* 0x0000001009136810 */ /* 0x000fe40007ffe0ff */
[----:B------:R-:W-:Y:S01]  /*4780*/  PLOP3.LUT P6, PT, PT, PT, UP1, 0x80, 0x0 ;  /* 0x000000000000781c */ /* 0x000fe20003fcf018 */
[----:B------:R-:W-:Y:S01]  /*4790*/  FFMA.FTZ R11, R11, UR12, -R4 ;  /* 0x0000000c0b0b7c23 */ /* 0x000fe20008010804 */
[----:B------:R-:W-:Y:S02]  /*47a0*/  @P4 FSEL R10, R10, -INF , !P5 ;  /* 0xff8000000a0a4808 */ /* 0x000fe40006800000 */
[----:B------:R-:W-:Y:S01]  /*47b0*/  PLOP3.LUT P4, PT, PT, PT, UP1, 0x80, 0x0 ;  /* 0x000000000000781c */ /* 0x000fe20003f8f018 */
[----:B------:R3:W-:Y:S01]  /*47c0*/  MUFU.EX2 R118, R11 ;  /* 0x0000000b00767308 */ /* 0x0007e20000000800 */
[----:B--2---:R-:W-:Y:S01]  /*47d0*/  IADD3 R6, R0, -0x9, RZ ;  /* 0xfffffff700067810 */ /* 0x004fe20007ffe0ff */
[----:B------:R-:W-:Y:S01]  /*47e0*/  FFMA.FTZ R10, R10, UR12, -R2 ;  /* 0x0000000c0a0a7c23 */ /* 0x000fe20008010802 */
[----:B------:R-:W-:Y:S02]  /*47f0*/  @P2 FSEL R7, R7, -INF , !P3 ;  /* 0xff80000007072808 */ /* 0x000fe40005800000 */
[----:B------:R-:W-:Y:S02]  /*4800*/  ISETP.GE.AND P0, PT, R6, RZ, PT ;  /* 0x000000ff0600720c */ /* 0x000fe40003f06270 */
[----:B------:R-:W-:Y:S03]  /*4810*/  PLOP3.LUT P2, PT, PT, PT, UP1, 0x80, 0x0 ;  /* 0x000000000000781c */ /* 0x000fe60003f4f018 */
[----:B------:R2:W-:Y:S01]  /*4820*/  MUFU.EX2 R124, R10 ;  /* 0x0000000a007c7308 */ /* 0x0005e20000000800 */
[----:B------:R-:W-:Y:S01]  /*4830*/  @P6 ISETP.GE.AND P6, PT, R19, UR8, PT ;  /* 0x0000000813006c0c */ /* 0x000fe2000bfc6270 */
[----:B------:R-:W-:Y:S08]  /*4840*/  FFMA.FTZ R7, R7, UR12, -R5 ;  /* 0x0000000c07077c23 */ /* 0x000ff00008010805 */
[----:B------:R-:W-:Y:S01]  /*4850*/  MUFU.EX2 R222, R7 ;  /* 0x0000000700de7308 */ /* 0x000fe20000000800 */
[C---:B---3--:R-:W-:Y:S01]  /*4860*/  VIADD R11, R0.reuse, 0xffffffef ;  /* 0xffffffef000b7836 */ /* 0x048fe20000000000 */
[----:B------:R-:W-:Y:S02]  /*4870*/  @!P0 IADD3 R6, -R0, 0x9, RZ ;  /* 0x0000000900068810 */ /* 0x000fe40007ffe1ff */
[----:B------:R-:W-:Y:S02]  /*4880*/  PLOP3.LUT P0, PT, PT, PT, UP1, 0x80, 0x0 ;  /* 0x000000000000781c */ /* 0x000fe40003f0f018 */
[----:B------:R-:W-:Y:S01]  /*4890*/  I2FP.F32.S32 R13, R6 ;  /* 0x00000006000d7245 */ /* 0x000fe20000201400 */
[----:B------:R-:W-:Y:S01]  /*48a0*/  FFMA.FTZ R6, R14, -UR6, R215 ;  /* 0x800000060e067c23 */ /* 0x000fe200080100d7 */
[----:B------:R-:W-:Y:S03]  /*48b0*/  @P2 IADD3 R19, R9, 0x11, RZ ;  /* 0x0000001109132810 */ /* 0x000fe60007ffe0ff */
[----:B--2---:R-:W-:Y:S01]  /*48c0*/  FFMA.FTZ R10, R13, -UR6, R214 ;  /* 0x800000060d0a7c23 */ /* 0x004fe200080100d6 */
[----:B------:R-:W-:Y:S02]  /*48d0*/  @P4 FSEL R6, R6, -INF , !P3 ;  /* 0xff80000006064808 */ /* 0x000fe40005800000 */
[----:B------:R-:W-:Y:S02]  /*48e0*/  ISETP.GE.AND P4, PT, R12, RZ, PT ;  /* 0x000000ff0c00720c */ /* 0x000fe40003f86270 */
[----:B------:R-:W-:Y:S01]  /*48f0*/  ISETP.GE.AND P3, PT, R11, RZ, PT ;  /* 0x000000ff0b00720c */ /* 0x000fe20003f66270 */
[--C-:B------:R-:W-:Y:S01]  /*4900*/  FFMA.FTZ R6, R6, UR12, -R8.reuse ;  /* 0x0000000c06067c23 */ /* 0x100fe20008010808 */
[----:B------:R-:W-:Y:S02]  /*4910*/  @P0 FSEL R10, R10, -INF , !P5 ;  /* 0xff8000000a0a0808 */ /* 0x000fe40006800000 */
[----:B------:R-:W-:Y:S01]  /*4920*/  PLOP3.LUT P0, PT, PT, PT, UP1, 0x80, 0x0 ;  /* 0x000000000000781c */ /* 0x000fe20003f0f018 */
[----:B------:R2:W-:Y:S02]  /*4930*/  MUFU.EX2 R211, R6 ;  /* 0x0000000600d37308 */ /* 0x0005e40000000800 */
[----:B------:R-:W-:Y:S04]  /*4940*/  FFMA.FTZ R10, R10, UR12, -R8 ;  /* 0x0000000c0a0a7c23 */ /* 0x000fe80008010808 */
[C---:B------:R-:W-:Y:S02]  /*4950*/  @!P4 IADD3 R12, -R0.reuse, 0x10, RZ ;  /* 0x00000010000cc810 */ /* 0x040fe40007ffe1ff */
[----:B------:R-:W-:Y:S02]  /*4960*/  @!P3 IADD3 R11, -R0, 0x11, RZ ;  /* 0x00000011000bb810 */ /* 0x000fe40007ffe1ff */
[----:B------:R3:W-:Y:S01]  /*4970*/  MUFU.EX2 R209, R10 ;  /* 0x0000000a00d17308 */ /* 0x0007e20000000800 */
[----:B------:R-:W-:Y:S02]  /*4980*/  PLOP3.LUT P4, PT, PT, PT, UP1, 0x80, 0x0 ;  /* 0x000000000000781c */ /* 0x000fe40003f8f018 */
[----:B------:R-:W-:Y:S02]  /*4990*/  I2FP.F32.S32 R15, R11 ;  /* 0x0000000b000f7245 */ /* 0x000fe40000201400 */
[----:B------:R-:W-:Y:S01]  /*49a0*/  PLOP3.LUT P3, PT, PT, PT, UP1, 0x80, 0x0 ;  /* 0x000000000000781c */ /* 0x000fe20003f6f018 */
[----:B--2---:R-:W-:Y:S01]  /*49b0*/  FFMA.FTZ R6, R16, -UR6, R225 ;  /* 0x8000000610067c23 */ /* 0x004fe200080100e1 */
[----:B------:R-:W-:Y:S02]  /*49c0*/  I2FP.F32.S32 R16, R12 ;  /* 0x0000000c00107245 */ /* 0x000fe40000201400 */
[----:B------:R-:W-:Y:S02]  /*49d0*/  IADD3 R12, R0, 0x10, RZ ;  /* 0x00000010000c7810 */ /* 0x000fe40007ffe0ff */
[----:B------:R-:W-:Y:S01]  /*49e0*/  @P0 FSEL R6, R6, -INF , !P5 ;  /* 0xff80000006060808 */ /* 0x000fe20006800000 */
[----:B------:R-:W-:Y:S01]  /*49f0*/  FFMA.FTZ R7, R16, -UR6, R212 ;  /* 0x8000000610077c23 */ /* 0x000fe200080100d4 */
[----:B------:R-:W-:Y:S02]  /*4a00*/  PLOP3.LUT P5, PT, PT, PT, UP1, 0x80, 0x0 ;  /* 0x000000000000781c */ /* 0x000fe40003faf018 */
[----:B------:R-:W-:Y:S01]  /*4a10*/  PLOP3.LUT P0, PT, PT, PT, UP1, 0x80, 0x0 ;  /* 0x000000000000781c */ /* 0x000fe20003f0f018 */
[----:B------:R-:W-:Y:S01]  /*4a20*/  FFMA.FTZ R6, R6, UR12, -R5 ;  /* 0x0000000c06067c23 */ /* 0x000fe20008010805 */
[----:B------:R-:W-:Y:S01]  /*4a30*/  @P4 FSEL R7, R7, -INF , !P6 ;  /* 0xff80000007074808 */ /* 0x000fe20007000000 */
[----:B---3--:R-:W-:Y:S01]  /*4a40*/  VIADD R10, R0, 0xf ;  /* 0x0000000f000a7836 */ /* 0x008fe20000000000 */
[----:B------:R-:W-:Y:S01]  /*4a50*/  ISETP.GE.AND P2, PT, R12, RZ, PT ;  /* 0x000000ff0c00720c */ /* 0x000fe20003f46270 */
[----:B------:R2:W3:Y:S02]  /*4a60*/  MUFU.EX2 R219, R6 ;  /* 0x0000000600db7308 */ /* 0x0004e40000000800 */
[----:B------:R-:W-:Y:S01]  /*4a70*/  FFMA.FTZ R7, R7, UR12, -R8 ;  /* 0x0000000c07077c23 */ /* 0x000fe20008010808 */
[----:B------:R-:W-:Y:S03]  /*4a80*/  ISETP.GE.AND P4, PT, R10, RZ, PT ;  /* 0x000000ff0a00720c */ /* 0x000fe60003f86270 */
[----:B------:R-:W-:Y:S04]  /*4a90*/  @P5 ISETP.GE.AND P5, PT, R19, UR8, PT ;  /* 0x0000000813005c0c */ /* 0x000fe8000bfa6270 */
[----:B------:R1:W-:Y:S02]  /*4aa0*/  MUFU.EX2 R206, R7 ;  /* 0x0000000700ce7308 */ /* 0x0003e40000000800 */
[C---:B------:R-:W-:Y:S02]  /*4ab0*/  @!P2 IADD3 R12, -R0.reuse, -0x10, RZ ;  /* 0xfffffff0000ca810 */ /* 0x040fe40007ffe1ff */
[----:B------:R-:W-:Y:S02]  /*4ac0*/  PLOP3.LUT P2, PT, PT, PT, UP1, 0x80, 0x0 ;  /* 0x000000000000781c */ /* 0x000fe40003f4f018 */
[----:B------:R-:W-:Y:S01]  /*4ad0*/  @!P4 IADD3 R10, -R0, -0xf, RZ ;  /* 0xfffffff1000ac810 */ /* 0x000fe20007ffe1ff */
[----:B--2---:R-:W-:Y:S01]  /*4ae0*/  FFMA.FTZ R6, R15, -UR6, R213 ;  /* 0x800000060f067c23 */ /* 0x004fe200080100d5 */
[----:B------:R-:W-:Y:S02]  /*4af0*/  I2FP.F32.S32 R12, R12 ;  /* 0x0000000c000c7245 */ /* 0x000fe40000201400 */
[----:B------:R-:W-:Y:S02]  /*4b00*/  I2FP.F32.S32 R11, R10 ;  /* 0x0000000a000b7245 */ /* 0x000fe40000201400 */
[----:B------:R-:W-:Y:S02]  /*4b10*/  @P0 FSEL R6, R6, -INF , !P5 ;  /* 0xff80000006060808 */ /* 0x000fe40006800000 */
[----:B------:R-:W-:Y:S01]  /*4b20*/  PLOP3.LUT P0, PT, PT, PT, UP1, 0x80, 0x0 ;  /* 0x000000000000781c */ /* 0x000fe20003f0f018 */
[----:B-1----:R-:W-:Y:S01]  /*4b30*/  FFMA.FTZ R7, R14, -UR6, R224 ;  /* 0x800000060e077c23 */ /* 0x002fe200080100e0 */
[----:B------:R-:W-:Y:S01]  /*4b40*/  PLOP3.LUT P4, PT, PT, PT, UP1, 0x80, 0x0 ;  /* 0x000000000000781c */ /* 0x000fe20003f8f018 */
[----:B------:R-:W-:Y:S01]  /*4b50*/  FFMA.FTZ R6, R6, UR12, -R8 ;  /* 0x0000000c06067c23 */ /* 0x000fe20008010808 */
[----:B------:R-:W-:Y:S02]  /*4b60*/  IADD3 R10, R0, -0x19, RZ ;  /* 0xffffffe7000a7810 */ /* 0x000fe40007ffe0ff */
[----:B------:R-:W-:Y:S01]  /*4b70*/  @P3 FSEL R7, R7, -INF , !P6 ;  /* 0xff80000007073808 */ /* 0x000fe20007000000 */
[----:B------:R1:W-:Y:S01]  /*4b80*/  MUFU.EX2 R207, R6 ;  /* 0x0000000600cf7308 */ /* 0x0003e20000000800 */
[----:B------:R-:W-:Y:S03]  /*4b90*/  PLOP3.LUT P3, PT, PT, PT, UP1, 0x80, 0x0 ;  /* 0x000000000000781c */ /* 0x000fe60003f6f018 */
[----:B------:R-:W-:Y:S06]  /*4ba0*/  FFMA.FTZ R7, R7, UR12, -R5 ;  /* 0x0000000c07077c23 */ /* 0x000fec0008010805 */
[----:B------:R2:W-:Y:S01]  /*4bb0*/  MUFU.EX2 R217, R7 ;  /* 0x0000000700d97308 */ /* 0x0005e20000000800 */
[----:B-1----:R-:W-:Y:S01]  /*4bc0*/  FFMA.FTZ R6, R13, -UR6, R223 ;  /* 0x800000060d067c23 */ /* 0x002fe200080100df */
[----:B------:R-:W-:Y:S02]  /*4bd0*/  @P2 IADD3 R13, R9, 0x18, RZ ;  /* 0x00000018090d2810 */ /* 0x000fe40007ffe0ff */
[----:B------:R-:W-:Y:S02]  /*4be0*/  PLOP3.LUT P2, PT, PT, PT, UP1, 0x80, 0x0 ;  /* 0x000000000000781c */ /* 0x000fe40003f4f018 */
[----:B------:R-:W-:Y:S02]  /*4bf0*/  @P0 FSEL R6, R6, -INF , !P5 ;  /* 0xff80000006060808 */ /* 0x000fe40006800000 */
[----:B------:R-:W-:Y:S01]  /*4c00*/  PLOP3.LUT P0, PT, PT, PT, UP1, 0x80, 0x0 ;  /* 0x000000000000781c */ /* 0x000fe20003f0f018 */
[----:B--2---:R-:W-:Y:S01]  /*4c10*/  FFMA.FTZ R7, R12, -UR6, R136 ;  /* 0x800000060c077c23 */ /* 0x004fe20008010088 */
[----:B------:R-:W-:Y:S01]  /*4c20*/  @P4 ISETP.GE.AND P4, PT, R13, UR8, PT ;  /* 0x000000080d004c0c */ /* 0x000fe2000bf86270 */
[----:B------:R-:W-:Y:S03]  /*4c30*/  FFMA.FTZ R6, R6, UR12, -R5 ;  /* 0x0000000c06067c23 */ /* 0x000fe60008010805 */
[----:B------:R-:W-:Y:S01]  /*4c40*/  @P3 FSEL R7, R7, -INF , !P6 ;  /* 0xff80000007073808 */ /* 0x000fe20007000000 */
[----:B------:R1:W-:Y:S01]  /*4c50*/  MUFU.EX2 R216, R6 ;  /* 0x0000000600d87308 */ /* 0x0003e20000000800 */
[----:B------:R-:W-:Y:S02]  /*4c60*/  PLOP3.LUT P3, PT, PT, PT, UP1, 0x80, 0x0 ;  /* 0x000000000000781c */ /* 0x000fe40003f6f018 */
[----:B------:R-:W-:Y:S01]  /*4c70*/  @P2 IADD3 R13, R9, 0x19, RZ ;  /* 0x00000019090d2810 */ /* 0x000fe20007ffe0ff */
[--C-:B------:R-:W-:Y:S01]  /*4c80*/  FFMA.FTZ R7, R7, UR12, -R4.reuse ;  /* 0x0000000c07077c23 */ /* 0x100fe20008010804 */
[----:B------:R-:W-:Y:S01]  /*4c90*/  VIADD R9, R0, 0xffffffe8 ;  /* 0xffffffe800097836 */ /* 0x000fe20000000000 */
[----:B------:R-:W-:Y:S04]  /*4ca0*/  PLOP3.LUT P2, PT, PT, PT, UP1, 0x80, 0x0 ;  /* 0x000000000000781c */ /* 0x000fe80003f4f018 */
[----:B------:R2:W-:Y:S01]  /*4cb0*/  MUFU.EX2 R115, R7 ;  /* 0x0000000700737308 */ /* 0x0005e20000000800 */
[----:B-1----:R-:W-:Y:S05]  /*4cc0*/  FFMA.FTZ R6, R11, -UR6, R129 ;  /* 0x800000060b067c23 */ /* 0x002fea0008010081 */
[----:B------:R-:W-:Y:S02]  /*4cd0*/  @P0 FSEL R6, R6, -INF , !P5 ;  /* 0xff80000006060808 */ /* 0x000fe40006800000 */
[----:B------:R-:W-:Y:S01]  /*4ce0*/  PLOP3.LUT P0, PT, PT, PT, UP1, 0x80, 0x0 ;  /* 0x000000000000781c */ /* 0x000fe20003f0f018 */
[----:B--2---:R-:W-:Y:S02]  /*4cf0*/  FFMA.FTZ R7, R18, -UR6, R185 ;  /* 0x8000000612077c23 */ /* 0x004fe400080100b9 */
[----:B------:R-:W-:Y:S03]  /*4d00*/  FFMA.FTZ R6, R6, UR12, -R4 ;  /* 0x0000000c06067c23 */ /* 0x000fe60008010804 */
[----:B------:R-:W-:Y:S01]  /*4d10*/  @P3 FSEL R7, R7, -INF , !P6 ;  /* 0xff80000007073808 */ /* 0x000fe20007000000 */
[----:B------:R1:W-:Y:S01]  /*4d20*/  MUFU.EX2 R114, R6 ;  /* 0x0000000600727308 */ /* 0x0003e20000000800 */
[----:B------:R-:W-:Y:S02]  /*4d30*/  PLOP3.LUT P3, PT, PT, PT, UP1, 0x80, 0x0 ;  /* 0x000000000000781c */ /* 0x000fe40003f6f018 */
[----:B------:R-:W-:Y:S01]  /*4d40*/  ISETP.GE.AND P6, PT, R9, RZ, PT ;  /* 0x000000ff0900720c */ /* 0x000fe20003fc6270 */
[--C-:B------:R-:W-:Y:S06]  /*4d50*/  FFMA.FTZ R7, R7, UR12, -R2.reuse ;  /* 0x0000000c07077c23 */ /* 0x100fec0008010802 */
[----:B------:R2:W-:Y:S04]  /*4d60*/  MUFU.EX2 R121, R7 ;  /* 0x0000000700797308 */ /* 0x0005e80000000800 */
[----:B------:R-:W-:Y:S02]  /*4d70*/  @P3 ISETP.GE.AND P3, PT, R13, UR8, PT ;  /* 0x000000080d003c0c */ /* 0x000fe4000bf66270 */
[----:B------:R-:W-:Y:S01]  /*4d80*/  @!P6 IADD3 R9, -R0, 0x18, RZ ;  /* 0x000000180009e810 */ /* 0x000fe20007ffe1ff */
[----:B-1----:R-:W-:Y:S05]  /*4d90*/  FFMA.FTZ R6, R17, -UR6, R139 ;  /* 0x8000000611067c23 */ /* 0x002fea000801008b */
[----:B------:R-:W-:Y:S02]  /*4da0*/  @P0 FSEL R6, R6, -INF , !P5 ;  /* 0xff80000006060808 */ /* 0x000fe40006800000 */
[----:B------:R-:W-:Y:S01]  /*4db0*/  PLOP3.LUT P0, PT, PT, PT, UP1, 0x80, 0x0 ;  /* 0x000000000000781c */ /* 0x000fe20003f0f018 */
[----:B--2---:R-:W-:Y:S01]  /*4dc0*/  FFMA.FTZ R7, R21, -UR6, R127 ;  /* 0x8000000615077c23 */ /* 0x004fe2000801007f */
[----:B------:R-:W-:Y:S01]  /*4dd0*/  ISETP.GE.AND P5, PT, R10, RZ, PT ;  /* 0x000000ff0a00720c */ /* 0x000fe20003fa6270 */
[----:B------:R-:W-:Y:S03]  /*4de0*/  FFMA.FTZ R6, R6, UR12, -R2 ;  /* 0x0000000c06067c23 */ /* 0x000fe60008010802 */
[----:B------:R-:W-:Y:S01]  /*4df0*/  @P2 FSEL R7, R7, -INF , !P4 ;  /* 0xff80000007072808 */ /* 0x000fe20006000000 */
[----:B------:R1:W-:Y:S01]  /*4e00*/  MUFU.EX2 R120, R6 ;  /* 0x0000000600787308 */ /* 0x0003e20000000800 */
[----:B------:R-:W-:Y:S03]  /*4e10*/  PLOP3.LUT P2, PT, PT, PT, UP1, 0x80, 0x0 ;  /* 0x000000000000781c */ /* 0x000fe60003f4f018 */
[----:B------:R-:W-:Y:S01]  /*4e20*/  FFMA.FTZ R13, R7, UR12, -R4 ;  /* 0x0000000c070d7c23 */ /* 0x000fe20008010804 */
[----:B------:R-:W-:Y:S03]  /*4e30*/  I2FP.F32.S32 R7, R9 ;  /* 0x0000000900077245 */ /* 0x000fe60000201400 */
[----:B------:R-:W-:Y:S02]  /*4e40*/  @!P5 IADD3 R10, -R0, 0x19, RZ ;  /* 0x00000019000ad810 */ /* 0x000fe40007ffe1ff */
[----:B------:R-:W-:Y:S01]  /*4e50*/  MUFU.EX2 R113, R13 ;  /* 0x0000000d00717308 */ /* 0x000fe20000000800 */
[----:B------:R-:W-:Y:S01]  /*4e60*/  FFMA.FTZ R7, R7, -UR6, R132 ;  /* 0x8000000607077c23 */ /* 0x000fe20008010084 */
[----:B------:R-:W-:Y:S02]  /*4e70*/  PLOP3.LUT P5, PT, PT, PT, UP1, 0x80, 0x0 ;  /* 0x000000000000781c */ /* 0x000fe40003faf018 */
[----:B------:R-:W-:Y:S02]  /*4e80*/  I2FP.F32.S32 R0, R10 ;  /* 0x0000000a00007245 */ /* 0x000fe40000201400 */
[----:B------:R-:W-:Y:S01]  /*4e90*/  @P2 FSEL R7, R7, -INF , !P4 ;  /* 0xff80000007072808 */ /* 0x000fe20006000000 */
[----:B-1----:R-:W-:Y:S01]  /*4ea0*/  FFMA.FTZ R6, R20, -UR6, R126 ;  /* 0x8000000614067c23 */ /* 0x002fe2000801007e */
[----:B------:R-:W-:Y:S01]  /*4eb0*/  PLOP3.LUT P2, PT, PT, PT, UP1, 0x80, 0x0 ;  /* 0x000000000000781c */ /* 0x000fe20003f4f018 */
[----:B----4-:R-:W-:Y:S02]  /*4ec0*/  FFMA.FTZ R0, R0, -UR6, R133 ;  /* 0x8000000600007c23 */ /* 0x010fe40008010085 */
[----:B------:R-:W-:Y:S01]  /*4ed0*/  FFMA.FTZ R7, R7, UR12, -R8 ;  /* 0x0000000c07077c23 */ /* 0x000fe20008010808 */
[----:B------:R-:W-:Y:S02]  /*4ee0*/  @P0 FSEL R6, R6, -INF , !P3 ;  /* 0xff80000006060808 */ /* 0x000fe40005800000 */
[----:B------:R-:W-:Y:S01]  /*4ef0*/  PLOP3.LUT P0, PT, PT, PT, UP1, 0x80, 0x0 ;  /* 0x000000000000781c */ /* 0x000fe20003f0f018 */
[----:B------:R-:W-:Y:S02]  /*4f00*/  MUFU.EX2 R135, R7 ;  /* 0x0000000700877308 */ /* 0x000fe40000000800 */
[----:B------:R-:W-:Y:S01]  /*4f10*/  FFMA.FTZ R4, R6, UR12, -R4 ;  /* 0x0000000c06047c23 */ /* 0x000fe20008010804 */
[----:B------:R-:W-:Y:S07]  /*4f20*/  F2FP.BF16.F32.PACK_AB R6, R229, R230 ;  /* 0x000000e6e506723e */ /* 0x000fee00000010ff */
[----:B------:R1:W-:Y:S01]  /*4f30*/  MUFU.EX2 R112, R4 ;  /* 0x0000000400707308 */ /* 0x0003e20000000800 */
[----:B------:R3:W-:Y:S01]  /*4f40*/  STS [R196+0xe000], R6 ;  /* 0x00e00006c4007388 */ /* 0x0007e20000000800 */
[----:B------:R-:W-:Y:S02]  /*4f50*/  @P0 FSEL R0, R0, -INF , !P3 ;  /* 0xff80000000000808 */ /* 0x000fe40005800000 */
[----:B------:R-:W-:Y:S03]  /*4f60*/  PLOP3.LUT P0, PT, PT, PT, UP1, 0x80, 0x0 ;  /* 0x000000000000781c */ /* 0x000fe60003f0f018 */
[----:B------:R-:W-:Y:S01]  /*4f70*/  FFMA.FTZ R8, R0, UR12, -R8 ;  /* 0x0000000c00087c23 */ /* 0x000fe20008010808 */
[----:B------:R-:W-:Y:S03]  /*4f80*/  FFMA.FTZ R0, R15, -UR6, R202 ;  /* 0x800000060f007c23 */ /* 0x000fe600080100ca */
[----:B------:R-:W2:Y:S01]  /*4f90*/  MUFU.EX2 R134, R8 ;  /* 0x0000000800867308 */ /* 0x000ea20000000800 */
[----:B-1----:R-:W-:Y:S05]  /*4fa0*/  FFMA.FTZ R4, R16, -UR6, R203 ;  /* 0x8000000610047c23 */ /* 0x002fea00080100cb */
[----:B------:R-:W-:Y:S02]  /*4fb0*/  @P0 FSEL R0, R0, -INF , !P3 ;  /* 0xff80000000000808 */ /* 0x000fe40005800000 */
[----:B------:R-:W-:Y:S02]  /*4fc0*/  IADD3 R110, P0, R242, UR17, RZ ;  /* 0x00000011f26e7c10 */ /* 0x000fe4000ff1e0ff */
[----:B------:R-:W-:Y:S02]  /*4fd0*/  @P2 FSEL R4, R4, -INF , !P4 ;  /* 0xff80000004042808 */ /* 0x000fe40006000000 */
[----:B------:R-:W-:Y:S02]  /*4fe0*/  PLOP3.LUT P2, PT, PT, PT, UP1, 0x80, 0x0 ;  /* 0x000000000000781c */ /* 0x000fe40003f4f018 */
[----:B---3--:R-:W-:Y:S01]  /*4ff0*/  F2FP.BF16.F32.PACK_AB R6, R219, R222 ;  /* 0x000000dedb06723e */ /* 0x008fe200000010ff */
[--C-:B------:R-:W-:Y:S01]  /*5000*/  FFMA.FTZ R4, R4, UR12, -R5.reuse ;  /* 0x0000000c04047c23 */ /* 0x100fe20008010805 */
[----:B------:R-:W-:Y:S01]  /*5010*/  FFMA.FTZ R5, R0, UR12, -R5 ;  /* 0x0000000c00057c23 */ /* 0x000fe20008010805 */
[----:B------:R-:W-:Y:S01]  /*5020*/  FFMA.FTZ R0, R11, -UR6, R137 ;  /* 0x800000060b007c23 */ /* 0x000fe20008010089 */
[----:B------:R-:W-:Y:S01]  /*5030*/  IADD3.X R111, R241, UR16, RZ, P0, !PT ;  /* 0x00000010f16f7c10 */ /* 0x000fe200087fe4ff */
[----:B------:R1:W-:Y:S04]  /*5040*/  MUFU.EX2 R210, R4 ;  /* 0x0000000400d27308 */ /* 0x0003e80000000800 */
[----:B------:R-:W3:Y:S02]  /*5050*/  LDG.E R109, desc[UR10][R110.64] ;  /* 0x0000000a6e6d7981 */ /* 0x000ee4000c1e1900 */
[----:B------:R-:W-:Y:S04]  /*5060*/  @P2 FSEL R0, R0, -INF , !P3 ;  /* 0xff80000000002808 */ /* 0x000fe80005800000 */
[----:B------:R4:W2:Y:S01]  /*5070*/  MUFU.EX2 R208, R5 ;  /* 0x0000000500d07308 */ /* 0x0008a20000000800 */
[----:B------:R-:W3:Y:S01]  /*5080*/  LDG.E R108, desc[UR10][R110.64+0x20] ;  /* 0x0000200a6e6c7981 */ /* 0x000ee2000c1e1900 */
[----:B------:R-:W-:Y:S01]  /*5090*/  PLOP3.LUT P2, PT, PT, PT, UP0, 0x80, 0x0 ;  /* 0x000000000000781c */ /* 0x000fe20003f4f008 */
[----:B-1----:R-:W-:Y:S05]  /*50a0*/  FFMA.FTZ R4, R12, -UR6, R138 ;  /* 0x800000060c047c23 */ /* 0x002fea000801008a */
[----:B------:R-:W-:Y:S02]  /*50b0*/  @P5 FSEL R4, R4, -INF , !P4 ;  /* 0xff80000004045808 */ /* 0x000fe40006000000 */
[----:B----4-:R-:W-:Y:S03]  /*50c0*/  F2FP.BF16.F32.PACK_AB R5, R232, R231 ;  /* 0x000000e7e805723e */ /* 0x010fe600000010ff */
[--C-:B------:R-:W-:Y:S01]  /*50d0*/  FFMA.FTZ R7, R4, UR12, -R2.reuse ;  /* 0x0000000c04077c23 */ /* 0x100fe20008010802 */
[----:B------:R-:W-:Y:S01]  /*50e0*/  F2FP.BF16.F32.PACK_AB R4, R209, R211 ;  /* 0x000000d3d104723e */ /* 0x000fe200000010ff */
[----:B------:R-:W-:Y:S01]  /*50f0*/  FFMA.FTZ R2, R0, UR12, -R2 ;  /* 0x0000000c00027c23 */ /* 0x000fe20008010802 */
[----:B------:R1:W-:Y:S01]  /*5100*/  STS [R196+0xe400], R5 ;  /* 0x00e40005c4007388 */ /* 0x0003e20000000800 */
[----:B------:R-:W-:Y:S01]  /*5110*/  F2FP.BF16.F32.PACK_AB R0, R118, R119 ;  /* 0x000000777600723e */ /* 0x000fe200000010ff */
[----:B------:R-:W-:Y:S02]  /*5120*/  MUFU.EX2 R117, R7 ;  /* 0x0000000700757308 */ /* 0x000fe40000000800 */
[----:B------:R4:W-:Y:S04]  /*5130*/  STS [R197+0xe000], R4 ;  /* 0x00e00004c5007388 */ /* 0x0009e80000000800 */
[----:B------:R4:W-:Y:S04]  /*5140*/  STS [R197+0xe400], R6 ;  /* 0x00e40006c5007388 */ /* 0x0009e80000000800 */
[----:B------:R2:W4:Y:S01]  /*5150*/  MUFU.EX2 R116, R2 ;  /* 0x0000000200747308 */ /* 0x0005220000000800 */
[----:B-1----:R-:W-:Y:S02]  /*5160*/  F2FP.BF16.F32.PACK_AB R5, R122, R123 ;  /* 0x0000007b7a05723e */ /* 0x002fe400000010ff */
[----:B--2---:R-:W-:Y:S02]  /*5170*/  F2FP.BF16.F32.PACK_AB R2, R134, R135 ;  /* 0x000000878602723e */ /* 0x004fe400000010ff */
[----:B----4-:R-:W-:Y:S01]  /*5180*/  F2FP.BF16.F32.PACK_AB R4, R130, R131 ;  /* 0x000000838204723e */ /* 0x010fe200000010ff */
[----:B------:R1:W-:Y:S01]  /*5190*/  STS [R196+0xf000], R5 ;  /* 0x00f00005c4007388 */ /* 0x0003e20000000800 */
[----:B------:R-:W-:Y:S03]  /*51a0*/  F2FP.BF16.F32.PACK_AB R6, R124, R125 ;  /* 0x0000007d7c06723e */ /* 0x000fe600000010ff */
[----:B------:R2:W-:Y:S04]  /*51b0*/  STS [R196+0xf400], R4 ;  /* 0x00f40004c4007388 */ /* 0x0005e80000000800 */
        /* <DEDUP_REMOVED lines=9> */
[----:B------:R4:W-:Y:S04]  /*5250*/  STS [R194+0xe400], R0 ;  /* 0x00e40000c2007388 */ /* 0x0009e80000000800 */
[----:B------:R-:W-:Y:S01]  /*5260*/  STS [R195+0xf000], R6 ;  /* 0x00f00006c3007388 */ /* 0x000fe20000000800 */
[----:B-1----:R-:W-:Y:S02]  /*5270*/  F2FP.BF16.F32.PACK_AB R5, R120, R121 ;  /* 0x000000797805723e */ /* 0x002fe400000010ff */
[----:B--2---:R-:W-:Y:S03]  /*5280*/  F2FP.BF16.F32.PACK_AB R4, R112, R113 ;  /* 0x000000717004723e */ /* 0x004fe600000010ff */
[----:B------:R-:W-:Y:S01]  /*5290*/  STS [R195+0xf400], R5 ;  /* 0x00f40005c3007388 */ /* 0x000fe20000000800 */
[----:B----4-:R-:W-:Y:S03]  /*52a0*/  F2FP.BF16.F32.PACK_AB R2, R116, R117 ;  /* 0x000000757402723e */ /* 0x010fe600000010ff */
[----:B------:R-:W-:Y:S01]  /*52b0*/  STS [R194+0xf000], R4 ;  /* 0x00f00004c2007388 */ /* 0x000fe20000000800 */
[----:B------:R-:W-:Y:S03]  /*52c0*/  LEA R0, R180, UR4, 0x1 ;  /* 0x00000004b4007c11 */ /* 0x000fe6000f8e08ff */
[----:B------:R1:W-:Y:S04]  /*52d0*/  STS [R194+0xf400], R2 ;  /* 0x00f40002c2007388 */ /* 0x0003e80000000800 */
[----:B------:R-:W2:Y:S08]  /*52e0*/  LDSM.16.M88.4 R32, [R0+0x4000] ;  /* 0x004000000020783b */ /* 0x000eb00000000200 */
[----:B------:R4:W2:Y:S01]  /*52f0*/  LDSM.16.M88.4 R28, [R0+0x5000] ;  /* 0x00500000001c783b */ /* 0x0008a20000000200 */
[-C--:B-1----:R-:W-:Y:S07]  /*5300*/  IADD3 R2, R179, R0.reuse, RZ ;  /* 0x00000000b3027210 */ /* 0x082fee0007ffe0ff */
[----:B------:R-:W1:Y:S01]  /*5310*/  LDSM.16.M88.4 R100, [R2+0x4000] ;  /* 0x004000000264783b */ /* 0x000e620000000200 */
[C---:B----4-:R-:W-:Y:S07]  /*5320*/  IADD3 R0, R128.reuse, R0, RZ ;  /* 0x0000000080007210 */ /* 0x050fee0007ffe0ff */
[----:B------:R-:W4:Y:S01]  /*5330*/  LDSM.16.M88.4 R104, [R2+0x5000] ;  /* 0x005000000268783b */ /* 0x000f220000000200 */
[-C--:B--2---:R-:W-:Y:S06]  /*5340*/  HMMA.16816.F32.BF16 R4, R32, R140.reuse, RZ ;  /* 0x0000008c2004723c */ /* 0x084fec00000418ff */
[C---:B------:R-:W-:Y:S06]  /*5350*/  HMMA.16816.F32.BF16 R8, R28.reuse, R140, RZ ;  /* 0x0000008c1c08723c */ /* 0x040fec00000418ff */
        /* <DEDUP_REMOVED lines=13> */
[----:B------:R-:W1:Y:S05]  /*5430*/  LDSM.16.M88.4 R104, [R0+0x4000] ;  /* 0x004000000068783b */ /* 0x000e6a0000000200 */
[----:B------:R-:W-:Y:S03]  /*5440*/  HMMA.16816.F32.BF16 R32, R100, R154, R32 ;  /* 0x0000009a6420723c */ /* 0x000fe60000041820 */
[----:B------:R2:W4:Y:S02]  /*5450*/  LDSM.16.M88.4 R100, [R0+0x5000] ;  /* 0x005000000064783b */ /* 0x0005240000000200 */
[----:B--2---:R-:W-:Y:S06]  /*5460*/  IADD3 R0, R128, R2, RZ ;  /* 0x0000000280007210 */ /* 0x004fec0007ffe0ff */
[----:B------:R2:W5:Y:S01]  /*5470*/  LDG.E R2, desc[UR10][R110.64+0x80] ;  /* 0x0000800a6e027981 */ /* 0x000562000c1e1900 */
        /* <DEDUP_REMOVED lines=9> */
[----:B------:R4:W3:Y:S08]  /*5510*/  LDSM.16.M88.4 R104, [R0+0x5000] ;  /* 0x005000000068783b */ /* 0x0008f00000000200 */
[----:B----4-:R2:W5:Y:S01]  /*5520*/  LDG.E R0, desc[UR10][R110.64+0xa0] ;  /* 0x0000a00a6e007981 */ /* 0x010562000c1e1900 */
[-C--:B-1----:R-:W-:Y:S06]  /*5530*/  HMMA.16816.F32.BF16 R4, R100, R164.reuse, R4 ;  /* 0x000000a46404723c */ /* 0x082fec0000041804 */
        /* <DEDUP_REMOVED lines=12> */
[----:B------:R-:W-:Y:S03]  /*5600*/  FFMA.FTZ R4, -R220, R220, 1 ;  /* 0x3f800000dc047423 */ /* 0x000fe600000101dc */
[----:B------:R-:W-:Y:S01]  /*5610*/  FMUL.FTZ R104, R230, R104 ;  /* 0x00000068e6687220 */ /* 0x000fe20000410000 */
        /* <DEDUP_REMOVED lines=8> */
[----:B------:R-:W-:Y:S01]  /*56a0*/  FADD.FTZ R21, -R109, R21 ;  /* 0x000000156d157221 */ /* 0x000fe20000010100 */
[C---:B------:R-:W-:Y:S01]  /*56b0*/  FADD.FTZ R18, -R108.reuse, R18 ;  /* 0x000000126c127221 */ /* 0x040fe20000010100 */
[----:B------:R-:W-:Y:S01]  /*56c0*/  FADD.FTZ R22, -R108, R22 ;  /* 0x000000166c167221 */ /* 0x000fe20000010100 */
[----:B------:R-:W-:Y:S01]  /*56d0*/  F2FP.BF16.F32.PACK_AB R16, R4, R5 ;  /* 0x000000050410723e */ /* 0x000fe200000010ff */
        /* <DEDUP_REMOVED lines=9> */
[----:B------:R-:W-:Y:S01]  /*5770*/  FFMA.FTZ R21, -R132, R132, 1 ;  /* 0x3f80000084157423 */ /* 0x000fe20000010184 */
[----:B------:R-:W-:Y:S01]  /*5780*/  FMUL.FTZ R17, R17, R5 ;  /* 0x0000000511117220 */ /* 0x000fe20000410000 */
[----:B------:R-:W-:Y:S01]  /*5790*/  FFMA.FTZ R5, -R213, R213, 1 ;  /* 0x3f800000d5057423 */ /* 0x000fe200000101d5 */
[----:B------:R-:W-:Y:S01]  /*57a0*/  FMUL.FTZ R4, R4, R100 ;  /* 0x0000006404047220 */ /* 0x000fe20000410000 */
[----:B------:R-:W-:Y:S01]  /*57b0*/  FADD.FTZ R100, -R109, R32 ;  /* 0x000000206d647221 */ /* 0x000fe20000010100 */
[----:B------:R-:W-:Y:S01]  /*57c0*/  FMUL.FTZ R20, R20, UR7 ;  /* 0x0000000714147c20 */ /* 0x000fe20008410000 */
        /* <DEDUP_REMOVED lines=9> */
[----:B------:R-:W-:Y:S01]  /*5860*/  FMUL.FTZ R21, R21, R5 ;  /* 0x0000000515157220 */ /* 0x000fe20000410000 */
[----:B------:R-:W-:Y:S01]  /*5870*/  FFMA.FTZ R33, -R227, R227, 1 ;  /* 0x3f800000e3217423 */ /* 0x000fe200000101e3 */
[----:B------:R-:W-:Y:S01]  /*5880*/  FFMA.FTZ R5, -R133, R133, 1 ;  /* 0x3f80000085057423 */ /* 0x000fe20000010185 */
[----:B------:R-:W-:Y:S01]  /*5890*/  FMUL.FTZ R6, R6, UR7 ;  /* 0x0000000706067c20 */ /* 0x000fe20008410000 */
[----:B------:R-:W-:Y:S01]  /*58a0*/  FMUL.FTZ R100, R232, R7 ;  /* 0x00000007e8647220 */ /* 0x000fe20000410000 */
[----:B------:R-:W-:Y:S01]  /*58b0*/  FMUL.FTZ R33, R33, UR7 ;  /* 0x0000000721217c20 */ /* 0x000fe20008410000 */
[----:B------:R-:W-:Y:S01]  /*58c0*/  FMUL.FTZ R5, R5, UR7 ;  /* 0x0000000705057c20 */ /* 0x000fe20008410000 */
[----:B------:R-:W-:Y:S01]  /*58d0*/  F2FP.BF16.F32.PACK_AB R7, R4, R17 ;  /* 0x000000110407723e */ /* 0x000fe200000010ff */
[----:B------:R-:W-:Y:S01]  /*58e0*/  FMUL.FTZ R4, R6, R101 ;  /* 0x0000006506047220 */ /* 0x000fe20000410000 */
[----:B------:R-:W-:Y:S01]  /*58f0*/  FMUL.FTZ R6, R33, R100 ;  /* 0x0000006421067220 */ /* 0x000fe20000410000 */
[----:B------:R-:W-:Y:S01]  /*5900*/  FMUL.FTZ R5, R5, R102 ;  /* 0x0000006605057220 */ /* 0x000fe20000410000 */
[----:B------:R-:W-:Y:S01]  /*5910*/  FADD.FTZ R23, -R108, R23 ;  /* 0x000000176c177221 */ /* 0x000fe20000010100 */
[----:B------:R-:W-:Y:S01]  /*5920*/  FFMA.FTZ R17, -R225, R225, 1 ;  /* 0x3f800000e1117423 */ /* 0x000fe200000101e1 */
[----:B------:R-:W-:Y:S01]  /*5930*/  F2FP.BF16.F32.PACK_AB R32, R32, R20 ;  /* 0x000000142020723e */ /* 0x000fe200000010ff */
[----:B------:R-:W-:Y:S01]  /*5940*/  FMUL.FTZ R33, R217, R22 ;  /* 0x00000016d9217220 */ /* 0x000fe20000410000 */
[----:B------:R-:W-:Y:S01]  /*5950*/  F2FP.BF16.F32.PACK_AB R6, R6, R4 ;  /* 0x000000040606723e */ /* 0x000fe200000010ff */
[----:B------:R-:W-:Y:S01]  /*5960*/  FMUL.FTZ R4, R222, R18 ;  /* 0x00000012de047220 */ /* 0x000fe20000410000 */
[----:B------:R-:W-:Y:S01]  /*5970*/  F2FP.BF16.F32.PACK_AB R21, R5, R21 ;  /* 0x000000150515723e */ /* 0x000fe200000010ff */
[----:B------:R-:W-:Y:S01]  /*5980*/  FADD.FTZ R5, -R108, R19 ;  /* 0x000000136c057221 */ /* 0x000fe20000010100 */
[----:B------:R-:W-:Y:S01]  /*5990*/  FFMA.FTZ R18, -R226, R226, 1 ;  /* 0x3f800000e2127423 */ /* 0x000fe200000101e2 */
[----:B------:R-:W-:Y:S01]  /*59a0*/  FMUL.FTZ R100, R216, R23 ;  /* 0x00000017d8647220 */ /* 0x000fe20000410000 */
[----:B------:R-:W-:Y:S01]  /*59b0*/  FMUL.FTZ R17, R17, UR7 ;  /* 0x0000000711117c20 */ /* 0x000fe20008410000 */
[----:B------:R-:W-:Y:S01]  /*59c0*/  FMUL.FTZ R5, R219, R5 ;  /* 0x00000005db057220 */ /* 0x000fe20000410000 */
        /* <DEDUP_REMOVED lines=19> */
[----:B--2---:R-:W-:Y:S06]  /*5b00*/  @!P2 BRA `(.L_x_1312) ;  /* 0x000000000084a947 */ /* 0x004fec0003800000 */
        /* <DEDUP_REMOVED lines=13> */
[----:B-1----:R-:W-:Y:S05]  /*5be0*/  IMAD.U32 R4, R34, -0x40, RZ ;  /* 0xffffffc022047824 */ /* 0x002fea00078e00ff */
        /* <DEDUP_REMOVED lines=19> */
.L_x_1312:
[----:B------:R1:W-:Y:S01]  /*5d20*/  STS [R196+0xa000], R16 ;  /* 0x00a00010c4007388 */ /* 0x0003e20000000800 */
[C---:B-----5:R-:W-:Y:S01]  /*5d30*/  FADD.FTZ R9, -R2.reuse, R9 ;  /* 0x0000000902097221 */ /* 0x060fe20000010100 */
[C---:B------:R-:W-:Y:S01]  /*5d40*/  FADD.FTZ R8, -R2.reuse, R8 ;  /* 0x0000000802087221 */ /* 0x040fe20000010100 */
[----:B---3--:R-:W-:Y:S01]  /*5d50*/  FADD.FTZ R5, -R2, R13 ;  /* 0x0000000d02057221 */ /* 0x008fe20000010100 */
[----:B------:R2:W-:Y:S01]  /*5d60*/  STS [R196+0xa400], R6 ;  /* 0x00a40006c4007388 */ /* 0x0005e20000000800 */
[----:B------:R-:W-:Y:S01]  /*5d70*/  F2FP.BF16.F32.PACK_AB R4, R17, R18 ;  /* 0x000000121104723e */ /* 0x000fe200000010ff */
[----:B------:R-:W-:Y:S01]  /*5d80*/  FMUL.FTZ R13, R122, R9 ;  /* 0x000000097a0d7220 */ /* 0x000fe20000410000 */
[----:B------:R-:W-:Y:S01]  /*5d90*/  FMUL.FTZ R18, R123, R8 ;  /* 0x000000087b127220 */ /* 0x000fe20000410000 */
[----:B------:R3:W-:Y:S01]  /*5da0*/  STS [R197+0xa000], R7 ;  /* 0x00a00007c5007388 */ /* 0x0007e20000000800 */
[----:B------:R-:W-:Y:S01]  /*5db0*/  FFMA.FTZ R9, -R189, R189, 1 ;  /* 0x3f800000bd097423 */ /* 0x000fe200000101bd */
[----:B------:R-:W-:Y:S01]  /*5dc0*/  FFMA.FTZ R8, -R188, R188, 1 ;  /* 0x3f800000bc087423 */ /* 0x000fe200000101bc */
[----:B------:R-:W-:Y:S01]  /*5dd0*/  FADD.FTZ R12, -R2, R12 ;  /* 0x0000000c020c7221 */ /* 0x000fe20000010100 */
[----:B------:R4:W-:Y:S01]  /*5de0*/  STS [R197+0xa400], R4 ;  /* 0x00a40004c5007388 */ /* 0x0009e20000000800 */
[----:B------:R-:W-:Y:S01]  /*5df0*/  FMUL.FTZ R9, R9, UR7 ;  /* 0x0000000709097c20 */ /* 0x000fe20008410000 */
[----:B------:R-:W-:Y:S01]  /*5e00*/  FMUL.FTZ R8, R8, UR7 ;  /* 0x0000000708087c20 */ /* 0x000fe20008410000 */
[----:B------:R-:W-:Y:S01]  /*5e10*/  FMUL.FTZ R12, R119, R12 ;  /* 0x0000000c770c7220 */ /* 0x000fe20000410000 */
[----:B------:R-:W-:Y:S01]  /*5e20*/  FMUL.FTZ R5, R118, R5 ;  /* 0x0000000576057220 */ /* 0x000fe20000410000 */
[C---:B------:R-:W-:Y:S01]  /*5e30*/  FADD.FTZ R24, -R2.reuse, R24 ;  /* 0x0000001802187221 */ /* 0x040fe20000010100 */
[C---:B------:R-:W-:Y:S01]  /*5e40*/  FADD.FTZ R25, -R2.reuse, R25 ;  /* 0x0000001902197221 */ /* 0x040fe20000010100 */
[C---:B------:R-:W-:Y:S01]  /*5e50*/  FADD.FTZ R28, -R2.reuse, R28 ;  /* 0x0000001c021c7221 */ /* 0x040fe20000010100 */
[----:B------:R-:W-:Y:S01]  /*5e60*/  FADD.FTZ R2, -R2, R29 ;  /* 0x0000001d02027221 */ /* 0x000fe20000010100 */
[----:B------:R-:W-:Y:S01]  /*5e70*/  FMUL.FTZ R24, R115, R24 ;  /* 0x0000001873187220 */ /* 0x000fe20000410000 */
[----:B------:R-:W-:Y:S01]  /*5e80*/  FMUL.FTZ R25, R114, R25 ;  /* 0x0000001972197220 */ /* 0x000fe20000410000 */
[----:B------:R-:W-:Y:S01]  /*5e90*/  FADD.FTZ R11, -R0, R11 ;  /* 0x0000000b000b7221 */ /* 0x000fe20000010100 */
[----:B------:R-:W-:Y:S01]  /*5ea0*/  FMUL.FTZ R2, R112, R2 ;  /* 0x0000000270027220 */ /* 0x000fe20000410000 */
[----:B-1----:R-:W-:Y:S01]  /*5eb0*/  F2FP.BF16.F32.PACK_AB R16, R19, R20 ;  /* 0x000000141310723e */ /* 0x002fe200000010ff */
[----:B------:R-:W-:Y:S01]  /*5ec0*/  FMUL.FTZ R19, R9, R18 ;  /* 0x0000001209137220 */ /* 0x000fe20000410000 */
[----:B------:R-:W-:Y:S01]  /*5ed0*/  FMUL.FTZ R18, R8, R13 ;  /* 0x0000000d08127220 */ /* 0x000fe20000410000 */
[----:B------:R-:W-:Y:S01]  /*5ee0*/  FFMA.FTZ R8, -R136, R136, 1 ;  /* 0x3f80000088087423 */ /* 0x000fe20000010188 */
[----:B--2---:R-:W-:Y:S01]  /*5ef0*/  FFMA.FTZ R6, -R186, R186, 1 ;  /* 0x3f800000ba067423 */ /* 0x004fe200000101ba */
[----:B------:R-:W-:Y:S01]  /*5f00*/  FADD.FTZ R10, -R0, R10 ;  /* 0x0000000a000a7221 */ /* 0x000fe20000010100 */
[----:B------:R-:W-:Y:S01]  /*5f10*/  FMUL.FTZ R28, R113, R28 ;  /* 0x0000001c711c7220 */ /* 0x000fe20000410000 */
[----:B------:R-:W-:Y:S01]  /*5f20*/  FMUL.FTZ R8, R8, UR7 ;  /* 0x0000000708087c20 */ /* 0x000fe20008410000 */
[----:B---3--:R-:W-:Y:S01]  /*5f30*/  FFMA.FTZ R7, -R187, R187, 1 ;  /* 0x3f800000bb077423 */ /* 0x008fe200000101bb */
[----:B------:R-:W-:Y:S01]  /*5f40*/  FMUL.FTZ R6, R6, UR7 ;  /* 0x0000000706067c20 */ /* 0x000fe20008410000 */
[----:B------:R-:W-:Y:S01]  /*5f50*/  FADD.FTZ R14, -R0, R14 ;  /* 0x0000000e000e7221 */ /* 0x000fe20000010100 */
[----:B------:R-:W-:Y:S01]  /*5f60*/  FMUL.FTZ R24, R8, R24 ;  /* 0x0000001808187220 */ /* 0x000fe20000410000 */
[----:B------:R-:W-:Y:S01]  /*5f70*/  FMUL.FTZ R7, R7, UR7 ;  /* 0x0000000707077c20 */ /* 0x000fe20008410000 */
[C---:B----4-:R-:W-:Y:S01]  /*5f80*/  FADD.FTZ R4, -R0.reuse, R15 ;  /* 0x0000000f00047221 */ /* 0x050fe20000010100 */
[C---:B------:R-:W-:Y:S01]  /*5f90*/  FADD.FTZ R26, -R0.reuse, R26 ;  /* 0x0000001a001a7221 */ /* 0x040fe20000010100 */
[----:B------:R-:W-:Y:S01]  /*5fa0*/  FADD.FTZ R27, -R0, R27 ;  /* 0x0000001b001b7221 */ /* 0x000fe20000010100 */
[----:B------:R-:W-:Y:S01]  /*5fb0*/  FMUL.FTZ R13, R7, R12 ;  /* 0x0000000c070d7220 */ /* 0x000fe20000410000 */
[----:B------:R-:W-:Y:S01]  /*5fc0*/  FMUL.FTZ R12, R6, R5 ;  /* 0x00000005060c7220 */ /* 0x000fe20000410000 */
[----:B------:R-:W-:Y:S01]  /*5fd0*/  FFMA.FTZ R5, -R126, R126, 1 ;  /* 0x3f8000007e057423 */ /* 0x000fe2000001017e */
[----:B------:R-:W-:Y:S01]  /*5fe0*/  FFMA.FTZ R7, -R129, R129, 1 ;  /* 0x3f80000081077423 */ /* 0x000fe20000010181 */
[----:B------:R-:W-:Y:S01]  /*5ff0*/  FFMA.FTZ R6, -R127, R127, 1 ;  /* 0x3f8000007f067423 */ /* 0x000fe2000001017f */
[----:B------:R-:W-:Y:S01]  /*6000*/  FMUL.FTZ R4, R124, R4 ;  /* 0x000000047c047220 */ /* 0x000fe20000410000 */
[----:B------:R-:W-:Y:S01]  /*6010*/  FMUL.FTZ R5, R5, UR7 ;  /* 0x0000000705057c20 */ /* 0x000fe20008410000 */
[----:B------:R-:W-:Y:S01]  /*6020*/  FMUL.FTZ R7, R7, UR7 ;  /* 0x0000000707077c20 */ /* 0x000fe20008410000 */
[----:B------:R-:W-:Y:S01]  /*6030*/  FMUL.FTZ R6, R6, UR7 ;  /* 0x0000000706067c20 */ /* 0x000fe20008410000 */
[----:B------:R-:W-:Y:S01]  /*6040*/  FADD.FTZ R30, -R0, R30 ;  /* 0x0000001e001e7221 */ /* 0x000fe20000010100 */
[----:B------:R-:W-:Y:S01]  /*6050*/  FMUL.FTZ R8, R5, R2 ;  /* 0x0000000205087220 */ /* 0x000fe20000410000 */
[----:B------:R-:W-:Y:S01]  /*6060*/  F2FP.BF16.F32.PACK_AB R2, R18, R19 ;  /* 0x000000131202723e */ /* 0x000fe200000010ff */
[----:B------:R-:W-:Y:S01]  /*6070*/  FMUL.FTZ R9, R7, R25 ;  /* 0x0000001907097220 */ /* 0x000fe20000410000 */
[----:B------:R-:W-:Y:S01]  /*6080*/  F2FP.BF16.F32.PACK_AB R7, R12, R13 ;  /* 0x0000000d0c07723e */ /* 0x000fe200000010ff */
[----:B------:R-:W-:Y:S01]  /*6090*/  FMUL.FTZ R12, R130, R11 ;  /* 0x0000000b820c7220 */ /* 0x000fe20000410000 */
[----:B------:R-:W-:Y:S01]  /*60a0*/  FFMA.FTZ R11, -R193, R193, 1 ;  /* 0x3f800000c10b7423 */ /* 0x000fe200000101c1 */
[----:B------:R1:W-:Y:S01]  /*60b0*/  STS [R196+0xb000], R2 ;  /* 0x00b00002c4007388 */ /* 0x0003e20000000800 */
[----:B------:R-:W-:Y:S01]  /*60c0*/  FFMA.FTZ R5, -R190, R190, 1 ;  /* 0x3f800000be057423 */ /* 0x000fe200000101be */
[----:B------:R-:W-:Y:S01]  /*60d0*/  FMUL.FTZ R13, R131, R10 ;  /* 0x0000000a830d7220 */ /* 0x000fe20000410000 */
[----:B------:R-:W-:Y:S01]  /*60e0*/  FMUL.FTZ R11, R11, UR7 ;  /* 0x000000070b0b7c20 */ /* 0x000fe20008410000 */
[----:B------:R-:W-:Y:S01]  /*60f0*/  FFMA.FTZ R10, -R192, R192, 1 ;  /* 0x3f800000c00a7423 */ /* 0x000fe200000101c0 */
[----:B------:R-:W-:Y:S01]  /*6100*/  FMUL.FTZ R5, R5, UR7 ;  /* 0x0000000705057c20 */ /* 0x000fe20008410000 */
[----:B------:R-:W-:Y:S01]  /*6110*/  FMUL.FTZ R28, R6, R28 ;  /* 0x0000001c061c7220 */ /* 0x000fe20000410000 */
[----:B------:R-:W-:Y:S01]  /*6120*/  FMUL.FTZ R13, R11, R13 ;  /* 0x0000000d0b0d7220 */ /* 0x000fe20000410000 */
[----:B------:R-:W-:Y:S01]  /*6130*/  FADD.FTZ R0, -R0, R31 ;  /* 0x0000001f00007221 */ /* 0x000fe20000010100 */
[----:B------:R-:W-:Y:S01]  /*6140*/  FMUL.FTZ R11, R5, R4 ;  /* 0x00000004050b7220 */ /* 0x000fe20000410000 */
[----:B------:R-:W-:Y:S01]  /*6150*/  FMUL.FTZ R10, R10, UR7 ;  /* 0x000000070a0a7c20 */ /* 0x000fe20008410000 */
[----:B------:R-:W-:Y:S01]  /*6160*/  FFMA.FTZ R6, -R191, R191, 1 ;  /* 0x3f800000bf067423 */ /* 0x000fe200000101bf */
[----:B------:R-:W-:Y:S01]  /*6170*/  FFMA.FTZ R4, -R137, R137, 1 ;  /* 0x3f80000089047423 */ /* 0x000fe20000010189 */
[----:B------:R-:W-:Y:S01]  /*6180*/  FMUL.FTZ R14, R125, R14 ;  /* 0x0000000e7d0e7220 */ /* 0x000fe20000410000 */
[----:B------:R-:W-:Y:S01]  /*6190*/  FMUL.FTZ R12, R10, R12 ;  /* 0x0000000c0a0c7220 */ /* 0x000fe20000410000 */
[----:B------:R-:W-:Y:S01]  /*61a0*/  FMUL.FTZ R6, R6, UR7 ;  /* 0x0000000706067c20 */ /* 0x000fe20008410000 */
[----:B------:R-:W-:Y:S01]  /*61b0*/  FMUL.FTZ R4, R4, UR7 ;  /* 0x0000000704047c20 */ /* 0x000fe20008410000 */
[----:B------:R-:W-:Y:S01]  /*61c0*/  FMUL.FTZ R0, R116, R0 ;  /* 0x0000000074007220 */ /* 0x000fe20000410000 */
[----:B------:R-:W-:Y:S01]  /*61d0*/  FFMA.FTZ R10, -R185, R185, 1 ;  /* 0x3f800000b90a7423 */ /* 0x000fe200000101b9 */
[----:B------:R-:W-:Y:S01]  /*61e0*/  FMUL.FTZ R14, R6, R14 ;  /* 0x0000000e060e7220 */ /* 0x000fe20000410000 */
[----:B------:R-:W-:Y:S01]  /*61f0*/  FFMA.FTZ R6, -R139, R139, 1 ;  /* 0x3f8000008b067423 */ /* 0x000fe2000001018b */
[----:B------:R-:W-:Y:S01]  /*6200*/  FMUL.FTZ R0, R4, R0 ;  /* 0x0000000004007220 */ /* 0x000fe20000410000 */
[----:B------:R-:W-:Y:S01]  /*6210*/  F2FP.BF16.F32.PACK_AB R4, R12, R13 ;  /* 0x0000000d0c04723e */ /* 0x000fe200000010ff */
[----:B------:R-:W-:Y:S01]  /*6220*/  FMUL.FTZ R27, R120, R27 ;  /* 0x0000001b781b7220 */ /* 0x000fe20000410000 */
[----:B------:R-:W-:Y:S01]  /*6230*/  FMUL.FTZ R10, R10, UR7 ;  /* 0x000000070a0a7c20 */ /* 0x000fe20008410000 */
[----:B-1----:R-:W-:Y:S01]  /*6240*/  F2FP.BF16.F32.PACK_AB R2, R11, R14 ;  /* 0x0000000e0b02723e */ /* 0x002fe200000010ff */
[----:B------:R-:W-:Y:S01]  /*6250*/  FMUL.FTZ R26, R121, R26 ;  /* 0x0000001a791a7220 */ /* 0x000fe20000410000 */
[----:B------:R-:W-:Y:S01]  /*6260*/  STS [R196+0xb400], R4 ;  /* 0x00b40004c4007388 */ /* 0x000fe20000000800 */
[----:B------:R-:W-:Y:S01]  /*6270*/  FMUL.FTZ R6, R6, UR7 ;  /* 0x0000000706067c20 */ /* 0x000fe20008410000 */
[----:B------:R-:W-:Y:S01]  /*6280*/  FFMA.FTZ R5, -R138, R138, 1 ;  /* 0x3f8000008a057423 */ /* 0x000fe2000001018a */
[----:B------:R-:W-:Y:S01]  /*6290*/  FMUL.FTZ R30, R117, R30 ;  /* 0x0000001e751e7220 */ /* 0x000fe20000410000 */
[----:B------:R-:W-:Y:S01]  /*62a0*/  STS [R197+0xb000], R7 ;  /* 0x00b00007c5007388 */ /* 0x000fe20000000800 */
[----:B------:R-:W-:Y:S01]  /*62b0*/  FMUL.FTZ R26, R10, R26 ;  /* 0x0000001a0a1a7220 */ /* 0x000fe20000410000 */
[----:B------:R-:W-:Y:S01]  /*62c0*/  FMUL.FTZ R6, R6, R27 ;  /* 0x0000001b06067220 */ /* 0x000fe20000410000 */
[----:B------:R-:W-:Y:S01]  /*62d0*/  FMUL.FTZ R5, R5, UR7 ;  /* 0x0000000705057c20 */ /* 0x000fe20008410000 */
[----:B------:R1:W-:Y:S01]  /*62e0*/  STS [R197+0xb400], R2 ;  /* 0x00b40002c5007388 */ /* 0x0003e20000000800 */
[----:B------:R-:W-:Y:S02]  /*62f0*/  F2FP.BF16.F32.PACK_AB R17, R22, R23 ;  /* 0x000000171611723e */ /* 0x000fe400000010ff */
[----:B------:R-:W-:Y:S01]  /*6300*/  FMUL.FTZ R5, R5, R30 ;  /* 0x0000001e05057220 */ /* 0x000fe20000410000 */
[----:B------:R-:W-:Y:S01]  /*6310*/  STS [R195+0xa000], R32 ;  /* 0x00a00020c3007388 */ /* 0x000fe20000000800 */
[----:B------:R-:W-:Y:S02]  /*6320*/  F2FP.BF16.F32.PACK_AB R9, R9, R24 ;  /* 0x000000180909723e */ /* 0x000fe400000010ff */
[----:B------:R-:W-:Y:S01]  /*6330*/  F2FP.BF16.F32.PACK_AB R6, R6, R26 ;  /* 0x0000001a0606723e */ /* 0x000fe200000010ff */
[----:B------:R-:W-:Y:S01]  /*6340*/  STS [R195+0xa400], R16 ;  /* 0x00a40010c3007388 */ /* 0x000fe20000000800 */
[----:B------:R-:W-:Y:S02]  /*6350*/  F2FP.BF16.F32.PACK_AB R8, R8, R28 ;  /* 0x0000001c0808723e */ /* 0x000fe400000010ff */
[----:B------:R-:W-:Y:S01]  /*6360*/  F2FP.BF16.F32.PACK_AB R5, R0, R5 ;  /* 0x000000050005723e */ /* 0x000fe200000010ff */
[----:B------:R-:W-:Y:S01]  /*6370*/  STS [R194+0xa000], R21 ;  /* 0x00a00015c2007388 */ /* 0x000fe20000000800 */
[----:B------:R-:W-:Y:S02]  /*6380*/  SHF.L.U32 R100, R181, 0x1, RZ ;  /* 0x00000001b5647819 */ /* 0x000fe400000006ff */
[----:B------:R-:W-:Y:S01]  /*6390*/  MOV R0, UR4 ;  /* 0x0000000400007c02 */ /* 0x000fe20008000f00 */
[----:B------:R-:W-:Y:S01]  /*63a0*/  STS [R194+0xa400], R17 ;  /* 0x00a40011c2007388 */ /* 0x000fe20000000800 */
[----:B------:R-:W-:Y:S02]  /*63b0*/  LEA R114, R243, UR4, 0x1 ;  /* 0x00000004f3727c11 */ /* 0x000fe4000f8e08ff */
[----:B------:R-:W-:Y:S01]  /*63c0*/  IADD3 R0, R100, 0x4000, R0 ;  /* 0x0000400064007810 */ /* 0x000fe20007ffe000 */
[----:B------:R-:W-:Y:S01]  /*63d0*/  STS [R195+0xb000], R9 ;  /* 0x00b00009c3007388 */ /* 0x000fe20000000800 */
[----:B------:R-:W-:Y:S02]  /*63e0*/  MOV R116, R205 ;  /* 0x000000cd00747202 */ /* 0x000fe40000000f00 */
[----:B------:R-:W-:Y:S01]  /*63f0*/  MOV R117, R204 ;  /* 0x000000cc00757202 */ /* 0x000fe20000000f00 */
        /* <DEDUP_REMOVED lines=80> */
.L_x_1313:
        /* <DEDUP_REMOVED lines=324> */
.L_x_1315:
        /* <DEDUP_REMOVED lines=23> */
.L_x_1316:
        /* <DEDUP_REMOVED lines=48> */
.L_x_1318:
[----:B------:R-:W-:Y:S05]  /*81b0*/  BSYNC B0 ;  /* 0x0000000000007941 */ /* 0x000fea0003800000 */
.L_x_1317:
        /* <DEDUP_REMOVED lines=14> */
.L_x_1320:
[----:B------:R-:W-:Y:S05]  /*82a0*/  BSYNC B0 ;  /* 0x0000000000007941 */ /* 0x000fea0003800000 */
.L_x_1319:
        /* <DEDUP_REMOVED lines=15> */
.L_x_1322:
[----:B------:R-:W-:Y:S05]  /*83a0*/  BSYNC B0 ;  /* 0x0000000000007941 */ /* 0x000fea0003800000 */
.L_x_1321:
        /* <DEDUP_REMOVED lines=15> */
.L_x_1324:
[----:B------:R-:W-:Y:S05]  /*84a0*/  BSYNC B0 ;  /* 0x0000000000007941 */ /* 0x000fea0003800000 */
.L_x_1323:
        /* <DEDUP_REMOVED lines=8> */
[----:B------:R-:W-:Y:S01]  /*8530*/  IADD3 R4, P0, R4, UR18, RZ ;  /* 0x0000001204047c10 */ /* 0x000fe2000ff1e0ff */
[----:B------:R-:W-:-:S03]  /*8540*/  UIMAD UR8, UR8, UR6, URZ ;  /* 0x00000006080872a4 */ /* 0x000fc6000f8e023f */
[----:B------:R-:W-:Y:S01]  /*8550*/  IMAD.U32 R2, RZ, RZ, UR9 ;  /* 0x00000009ff027e24 */ /* 0x000fe2000f8e00ff */
[----:B------:R-:W-:-:S04]  /*8560*/  UIMAD UR7, UR54, UR7, UR8 ;  /* 0x00000007360772a4 */ /* 0x000fc8000f8e0208 */
[----:B------:R-:W-:Y:S02]  /*8570*/  IADD3.X R5, R5, UR19, R2, P0, !PT ;  /* 0x0000001305057c10 */ /* 0x000fe400087fe402 */
        /* <DEDUP_REMOVED lines=14> */
.L_x_1326:
[----:B------:R-:W-:Y:S05]  /*8660*/  BSYNC B0 ;  /* 0x0000000000007941 */ /* 0x000fea0003800000 */
.L_x_1325:
        /* <DEDUP_REMOVED lines=14> */
.L_x_1328:
[----:B------:R-:W-:Y:S05]  /*8750*/  BSYNC B0 ;  /* 0x0000000000007941 */ /* 0x000fea0003800000 */
.L_x_1327:
        /* <DEDUP_REMOVED lines=14> */
.L_x_1330:
[----:B------:R-:W-:Y:S05]  /*8840*/  BSYNC B0 ;  /* 0x0000000000007941 */ /* 0x000fea0003800000 */
.L_x_1329:
        /* <DEDUP_REMOVED lines=14> */
.L_x_1287:
        /* <DEDUP_REMOVED lines=26> */
.L_x_1332:
        /* <DEDUP_REMOVED lines=23> */
.L_x_1333:
        /* <DEDUP_REMOVED lines=36> */
.L_x_1335:
[----:B------:R-:W-:Y:S05]  /*8e80*/  BSYNC B0 ;  /* 0x0000000000007941 */ /* 0x000fea0003800000 */
.L_x_1334:
        /* <DEDUP_REMOVED lines=14> */
.L_x_1337:
[----:B------:R-:W-:Y:S05]  /*8f70*/  BSYNC B0 ;  /* 0x0000000000007941 */ /* 0x000fea0003800000 */
.L_x_1336:
        /* <DEDUP_REMOVED lines=14> */
.L_x_1339:
[----:B------:R-:W-:Y:S05]  /*9060*/  BSYNC B0 ;  /* 0x0000000000007941 */ /* 0x000fea0003800000 */
.L_x_1338:
        /* <DEDUP_REMOVED lines=14> */
.L_x_1341:
[----:B------:R-:W-:Y:S05]  /*9150*/  BSYNC B0 ;  /* 0x0000000000007941 */ /* 0x000fea0003800000 */
.L_x_1340:
        /* <DEDUP_REMOVED lines=26> */
.L_x_1343:
[----:B------:R-:W-:Y:S05]  /*9300*/  BSYNC B0 ;  /* 0x0000000000007941 */ /* 0x000fea0003800000 */
.L_x_1342:
        /* <DEDUP_REMOVED lines=14> */
.L_x_1345:
[----:B------:R-:W-:Y:S05]  /*93f0*/  BSYNC B0 ;  /* 0x0000000000007941 */ /* 0x000fea0003800000 */
.L_x_1344:
        /* <DEDUP_REMOVED lines=14> */
.L_x_1347:
[----:B------:R-:W-:Y:S05]  /*94e0*/  BSYNC B0 ;  /* 0x0000000000007941 */ /* 0x000fea0003800000 */
.L_x_1346:
        /* <DEDUP_REMOVED lines=13> */
.L_x_1331:
[----:B------:R-:W-:Y:S05]  /*95c0*/  BSYNC B1 ;  /* 0x0000000000017941 */ /* 0x000fea0003800000 */
.L_x_1282:
[----:B------:R-:W-:Y:S02]  /*95d0*/  ULDC UR6, c[0x0][0xc] ;  /* 0x0000030000067ab9 */ /* 0x000fe40000000800 */
[----:B------:R-:W-:-:S04]  /*95e0*/  UIADD3 UR33, UR6, UR33, URZ ;  /* 0x0000002106217290 */ /* 0x000fc8000fffe03f */
[----:B------:R-:W-:-:S06]  /*95f0*/  UISETP.GE.AND UP0, UPT, UR33, UR60, UPT ;  /* 0x0000003c2100728c */ /* 0x000fcc000bf06270 */
[----:B------:R-:W-:-:S13]  /*9600*/  PLOP3.LUT P0, PT, PT, PT, UP0, 0x80, 0x0 ;  /* 0x000000000000781c */ /* 0x000fda0003f0f008 */
[----:B------:R-:W-:Y:S05]  /*9610*/  @P0 BRA `(.L_x_1348) ;  /* 0x0000000000040947 */ /* 0x000fea0003800000 */
[----:B------:R-:W-:Y:S05]  /*9620*/  BRA `(.L_x_1349) ;  /* 0xffffff7000dc7947 */ /* 0x000fea000383ffff */
.L_x_1348:
[----:B------:R-:W-:Y:S05]  /*9630*/  EXIT ;  /* 0x000000000000794d */ /* 0x000fea0003800000 */
.L_x_1350:
        /* <DEDUP_REMOVED lines=12> */
.L_x_2479:


//--------------------- .text._ZN5flash44flash_bwd_dq_dk_dv_loop_seqk_parallel_kernelI23Flash_bwd_kernel_traitsILi64ELi64ELi128ELi8ELi2ELi4ELi4ELb1ELb0EN7cutlass10bfloat16_tE19Flash_kernel_traitsILi64ELi64ELi128ELi8ES3_EELb1ELb0ELb1ELb0ELb0ELb1ELb0EEEvNS_16Flash_bwd_paramsE --------------------------
	.section	.text._ZN5flash44flash_bwd_dq_dk_dv_loop_seqk_parallel_kernelI23Flash_bwd_kernel_traitsILi64ELi64ELi128ELi8ELi2ELi4ELi4ELb1ELb0EN7cutlass10bfloat16_tE19Flash_kernel_traitsILi64ELi64ELi128ELi8ES3_EELb1ELb0ELb1ELb0ELb0ELb1ELb0EEEvNS_16Flash_bwd_paramsE,"ax",@progbits
	.align	128
        .global         _ZN5flash44flash_bwd_dq_dk_dv_loop_seqk_parallel_kernelI23Flash_bwd_kernel_traitsILi64ELi64ELi128ELi8ELi2ELi4ELi4ELb1ELb0EN7cutlass10bfloat16_tE19Flash_kernel_traitsILi64ELi64ELi128ELi8ES3_EELb1ELb0ELb1ELb0ELb0ELb1ELb0EEEvNS_16Flash_bwd_paramsE
        .type           _ZN5flash44flash_bwd_dq_dk_dv_loop_seqk_parallel_kernelI23Flash_bwd_kernel_traitsILi64ELi64ELi128ELi8ELi2ELi4ELi4ELb1ELb0EN7cutlass10bfloat16_tE19Flash_kernel_traitsILi64ELi64ELi128ELi8ES3_EELb1ELb0ELb1ELb0ELb0ELb1ELb0EEEvNS_16Flash_bwd_paramsE,@function
        .size           _ZN5flash44flash_bwd_dq_dk_dv_loop_seqk_parallel_kernelI23Flash_bwd_kernel_traitsILi64ELi64ELi128ELi8ELi2ELi4ELi4ELb1ELb0EN7cutlass10bfloat16_tE19Flash_kernel_traitsILi64ELi64ELi128ELi8ES3_EELb1ELb0ELb1ELb0ELb0ELb1ELb0EEEvNS_16Flash_bwd_paramsE,(.L_x_2480 - _ZN5flash44flash_bwd_dq_dk_dv_loop_seqk_parallel_kernelI23Flash_bwd_kernel_traitsILi64ELi64ELi128ELi8ELi2ELi4ELi4ELb1ELb0EN7cutlass10bfloat16_tE19Flash_kernel_traitsILi64ELi64ELi128ELi8ES3_EELb1ELb0ELb1ELb0ELb0ELb1ELb0EEEvNS_16Flash_bwd_paramsE)
        .other          _ZN5flash44flash_bwd_dq_dk_dv_loop_seqk_parallel_kernelI23Flash_bwd_kernel_traitsILi64ELi64ELi128ELi8ELi2ELi4ELi4ELb1ELb0EN7cutlass10bfloat16_tE19Flash_kernel_traitsILi64ELi64ELi128ELi8ES3_EELb1ELb0ELb1ELb0ELb0ELb1ELb0EEEvNS_16Flash_bwd_paramsE,@"STO_CUDA_ENTRY STV_DEFAULT"
_ZN5flash44flash_bwd_dq_dk_dv_loop_seqk_parallel_kernelI23Flash_bwd_kernel_traitsILi64ELi64ELi128ELi8ELi2ELi4ELi4ELb1ELb0EN7cutlass10bfloat16_tE19Flash_kernel_traitsILi64ELi64ELi128ELi8ES3_EELb1ELb0ELb1ELb0ELb0ELb1ELb0EEEvNS_16Flash_bwd_paramsE:
.text._ZN5flash44flash_bwd_dq_dk_dv_loop_seqk_parallel_kernelI23Flash_bwd_kernel_traitsILi64ELi64ELi128ELi8ELi2ELi4ELi4ELb1ELb0EN7cutlass10bfloat16_tE19Flash_kernel_traitsILi64ELi64ELi128ELi8ES3_EELb1ELb0ELb1ELb0ELb0ELb1ELb0EEEvNS_16Flash_bwd_paramsE:
        /* <DEDUP_REMOVED lines=20> */
[----:B------:R-:W-:Y:S02]  /*0140*/  LEA.HI R8, R191, R10, RZ, 0x2 ;  /* 0x0000000abf087211 */ /* 0x000fe400078f10ff */
[----:B--2---:R-:W-:Y:S02]  /*0150*/  LEA R173, R173, R0, 0x18 ;  /* 0x00000000adad7211 */ /* 0x004fe400078ec0ff */
[--C-:B------:R-:W-:Y:S02]  /*0160*/  SHF.R.S32.HI R3, RZ, 0x5, R180.reuse ;  /* 0x00000005ff037819 */ /* 0x100fe400000114b4 */
[----:B------:R-:W-:Y:S01]  /*0170*/  SHF.R.S32.HI R0, RZ, 0x1f, R180 ;  /* 0x0000001fff007819 */ /* 0x000fe200000114b4 */
[----:B------:R-:W-:Y:S01]  /*0180*/  VIADD R172, R173, 0xa000 ;  /* 0x0000a000adac7836 */ /* 0x000fe20000000000 */
[-C--:B------:R-:W-:Y:S01]  /*0190*/  LEA.HI R9, R191, R10.reuse, RZ, 0x3 ;  /* 0x0000000abf097211 */ /* 0x080fe200078f18ff */
[----:B------:R-:W-:Y:S01]  /*01a0*/  VIADD R169, R173, 0x6000 ;  /* 0x00006000ada97836 */ /* 0x000fe20000000000 */
[----:B------:R-:W-:-:S02]  /*01b0*/  LEA.HI R174, R191, R10, RZ, 0x4 ;  /* 0x0000000abfae7211 */ /* 0x000fc400078f20ff */
[----:B------:R-:W-:Y:S02]  /*01c0*/  LOP3.LUT R5, R8, 0x7ffffffc, RZ, 0xc0, !PT ;  /* 0x7ffffffc08057812 */ /* 0x000fe400078ec0ff */
[--C-:B------:R-:W-:Y:S02]  /*01d0*/  SHF.R.S32.HI R11, RZ, 0x2, R8.reuse ;  /* 0x00000002ff0b7819 */ /* 0x100fe40000011408 */
[----:B------:R-:W-:Y:S01]  /*01e0*/  LOP3.LUT R4, R180, 0xffffffe0, RZ, 0xc0, !PT ;  /* 0xffffffe0b4047812 */ /* 0x000fe200078ec0ff */
[----:B------:R-:W-:Y:S01]  /*01f0*/  IMAD.IADD R5, R10, 0x1, -R5 ;  /* 0x000000010a057824 */ /* 0x000fe200078e0a05 */
[----:B------:R-:W-:Y:S02]  /*0200*/  SHF.R.S32.HI R8, RZ, 0x1f, R8 ;  /* 0x0000001fff087819 */ /* 0x000fe40000011408 */
[-C--:B------:R-:W-:Y:S01]  /*0210*/  LEA.HI R180, R180, R3.reuse, RZ, 0x1 ;  /* 0x00000003b4b47211 */ /* 0x080fe200078f08ff */
[----:B------:R-:W-:Y:S01]  /*0220*/  IMAD.IADD R4, R10, 0x1, -R4 ;  /* 0x000000010a047824 */ /* 0x000fe200078e0a04 */
[----:B------:R-:W-:Y:S01]  /*0230*/  LEA.HI R0, R0, R3, RZ, 0x2 ;  /* 0x0000000300007211 */ /* 0x000fe200078f10ff */
[----:B------:R-:W-:Y:S01]  /*0240*/  IMAD.SHL.U32 R5, R5, 0x2, RZ ;  /* 0x0000000205057824 */ /* 0x000fe200078e00ff */
[----:B------:R-:W-:-:S02]  /*0250*/  LOP3.LUT R2, R9, 0xfffffff8, RZ, 0xc0, !PT ;  /* 0xfffffff809027812 */ /* 0x000fc400078ec0ff */
[----:B------:R-:W-:Y:S02]  /*0260*/  LOP3.LUT R6, R174, 0xfffffff0, RZ, 0xc0, !PT ;  /* 0xfffffff0ae067812 */ /* 0x000fe400078ec0ff */
[----:B------:R-:W-:Y:S01]  /*0270*/  SHF.R.S32.HI R7, RZ, 0x4, R174 ;  /* 0x00000004ff077819 */ /* 0x000fe200000114ae */
[----:B------:R-:W-:Y:S01]  /*0280*/  IMAD.IADD R2, R10, 0x1, -R2 ;  /* 0x000000010a027824 */ /* 0x000fe200078e0a02 */
[----:B------:R-:W-:Y:S02]  /*0290*/  LEA.HI R8, R8, R11, RZ, 0x3 ;  /* 0x0000000b08087211 */ /* 0x000fe400078f18ff */
[----:B------:R-:W-:Y:S01]  /*02a0*/  SHF.R.S32.HI R182, RZ, 0x3, R9 ;  /* 0x00000003ffb67819 */ /* 0x000fe20000011409 */
[----:B------:R-:W-:Y:S01]  /*02b0*/  IMAD.SHL.U32 R184, R2, 0x8, RZ ;  /* 0x0000000802b87824 */ /* 0x000fe200078e00ff */
[----:B------:R-:W-:Y:S02]  /*02c0*/  LOP3.LUT R180, R180, 0xfffffffe, RZ, 0xc0, !PT ;  /* 0xfffffffeb4b47812 */ /* 0x000fe400078ec0ff */
[----:B------:R-:W-:-:S02]  /*02d0*/  LOP3.LUT R0, R0, 0xfffffffc, RZ, 0xc0, !PT ;  /* 0xfffffffc00007812 */ /* 0x000fc400078ec0ff */
[-C--:B------:R-:W-:Y:S01]  /*02e0*/  LEA.HI R181, R191, R10.reuse, RZ, 0x6 ;  /* 0x0000000abfb57211 */ /* 0x080fe200078f30ff */
[----:B------:R-:W-:Y:S01]  /*02f0*/  IMAD.IADD R180, R3, 0x1, -R180 ;  /* 0x0000000103b47824 */ /* 0x000fe200078e0ab4 */
[----:B------:R-:W-:Y:S01]  /*0300*/  LEA.HI R191, R191, R10, RZ, 0x7 ;  /* 0x0000000abfbf7211 */ /* 0x000fe200078f38ff */
[----:B------:R-:W-:Y:S01]  /*0310*/  IMAD.IADD R10, R10, 0x1, -R6 ;  /* 0x000000010a0a7824 */ /* 0x000fe200078e0a06 */
[----:B------:R-:W-:Y:S01]  /*0320*/  LEA.HI R174, R174, R7, RZ, 0x1 ;  /* 0x00000007aeae7211 */ /* 0x000fe200078f08ff */
[----:B------:R-:W-:Y:S01]  /*0330*/  IMAD.SHL.U32 R6, R182, 0x40, RZ ;  /* 0x00000040b6067824 */ /* 0x000fe200078e00ff */
[----:B------:R-:W-:Y:S01]  /*0340*/  LOP3.LUT R8, R8, 0xfffffff8, RZ, 0xc0, !PT ;  /* 0xfffffff808087812 */ /* 0x000fe200078ec0ff */
[----:B------:R-:W-:Y:S01]  /*0350*/  IMAD.IADD R0, R3, 0x1, -R0 ;  /* 0x0000000103007824 */ /* 0x000fe200078e0a00 */
[----:B------:R-:W-:Y:S02]  /*0360*/  SHF.R.S32.HI R3, RZ, 0x1f, R4 ;  /* 0x0000001fff037819 */ /* 0x000fe40000011404 */
[----:B------:R-:W-:Y:S01]  /*0370*/  LOP3.LUT R174, R174, 0xfffffffe, RZ, 0xc0, !PT ;  /* 0xfffffffeaeae7812 */ /* 0x000fe200078ec0ff */
[----:B------:R-:W-:Y:S01]  /*0380*/  IMAD.IADD R8, R11, 0x1, -R8 ;  /* 0x000000010b087824 */ /* 0x000fe200078e0a08 */
[----:B------:R-:W-:Y:S01]  /*0390*/  LOP3.LUT P4, RZ, R2, 0x2, RZ, 0xc0, !PT ;  /* 0x0000000202ff7812 */ /* 0x000fe2000788c0ff */
[----:B------:R-:W-:Y:S01]  /*03a0*/  IMAD.SHL.U32 R171, R0, 0x10, RZ ;  /* 0x0000001000ab7824 */ /* 0x000fe200078e00ff */
[C---:B------:R-:W-:Y:S01]  /*03b0*/  LOP3.LUT P3, RZ, R2.reuse, 0x4, RZ, 0xc0, !PT ;  /* 0x0000000402ff7812 */ /* 0x040fe2000786c0ff */
[----:B------:R-:W-:Y:S01]  /*03c0*/  IMAD.SHL.U32 R2, R2, 0x40, RZ ;  /* 0x0000004002027824 */ /* 0x000fe200078e00ff */
[----:B------:R-:W-:Y:S01]  /*03d0*/  LOP3.LUT R6, R6, 0x1c0, RZ, 0xc0, !PT ;  /* 0x000001c006067812 */ /* 0x000fe200078ec0ff */
[----:B------:R-:W-:Y:S01]  /*03e0*/  IMAD.IADD R174, R7, 0x1, -R174 ;  /* 0x0000000107ae7824 */ /* 0x000fe200078e0aae */
[----:B------:R-:W-:-:S02]  /*03f0*/  LEA.HI R3, R3, R4, RZ, 0x2 ;  /* 0x0000000403037211 */ /* 0x000fc400078f10ff */
[----:B------:R-:W-:Y:S01]  /*0400*/  SHF.R.S32.HI R4, RZ, 0x1f, R10 ;  /* 0x0000001fff047819 */ /* 0x000fe2000001140a */
[----:B------:R-:W-:Y:S01]  /*0410*/  IMAD.SHL.U32 R177, R174, 0x10, RZ ;  /* 0x00000010aeb17824 */ /* 0x000fe200078e00ff */
[----:B------:R-:W-:Y:S02]  /*0420*/  SHF.R.U32.HI R188, RZ, 0x3, R6 ;  /* 0x00000003ffbc7819 */ /* 0x000fe40000011606 */
[----:B------:R-:W-:Y:S02]  /*0430*/  LOP3.LUT R7, R8, 0x1, RZ, 0xc0, !PT ;  /* 0x0000000108077812 */ /* 0x000fe400078ec0ff */
[----:B------:R-:W-:Y:S02]  /*0440*/  LOP3.LUT R6, R6, 0x38, R184, 0xf8, !PT ;  /* 0x0000003806067812 */ /* 0x000fe400078ef8b8 */
[----:B------:R-:W-:Y:S02]  /*0450*/  LOP3.LUT R2, R2, 0x1c0, RZ, 0xc0, !PT ;  /* 0x000001c002027812 */ /* 0x000fe400078ec0ff */
[----:B------:R-:W-:-:S02]  /*0460*/  LEA.HI R4, R4, R10, RZ, 0x3 ;  /* 0x0000000a04047211 */ /* 0x000fc400078f18ff */
[----:B------:R-:W-:Y:S01]  /*0470*/  ISETP.NE.U32.AND P0, PT, R7, 0x1, PT ;  /* 0x000000010700780c */ /* 0x000fe20003f05070 */
[----:B------:R-:W-:Y:S01]  /*0480*/  IMAD.SHL.U32 R7, R174, 0x200, RZ ;  /* 0x00000200ae077824 */ /* 0x000fe200078e00ff */
[----:B------:R-:W-:Y:S01]  /*0490*/  LOP3.LUT R188, R6, R188, RZ, 0x3c, !PT ;  /* 0x000000bc06bc7212 */ /* 0x000fe200078e3cff */
[----:B------:R-:W-:Y:S01]  /*04a0*/  IMAD.SHL.U32 R174, R174, 0x8, RZ ;  /* 0x00000008aeae7824 */ /* 0x000fe200078e00ff */
[----:B------:R-:W-:Y:S02]  /*04b0*/  LOP3.LUT R171, R2, 0x30, R171, 0xf8, !PT ;  /* 0x0000003002ab7812 */ /* 0x000fe400078ef8ab */
[C---:B------:R-:W-:Y:S01]  /*04c0*/  LOP3.LUT R6, R4.reuse, 0xfffffff8, RZ, 0xc0, !PT ;  /* 0xfffffff804067812 */ /* 0x040fe200078ec0ff */
[----:B------:R-:W-:Y:S01]  /*04d0*/  IMAD.SHL.U32 R4, R4, 0x40, RZ ;  /* 0x0000004004047824 */ /* 0x000fe200078e00ff */
[----:B------:R-:W-:Y:S02]  /*04e0*/  SHF.R.S32.HI R191, RZ, 0x7, R191 ;  /* 0x00000007ffbf7819 */ /* 0x000fe400000114bf */
[----:B------:R-:W-:Y:S01]  /*04f0*/  LOP3.LUT R165, R2, 0x8, R9, 0xf8, !PT ;  /* 0x0000000802a57812 */ /* 0x000fe200078ef809 */
[----:B------:R-:W-:Y:S01]  /*0500*/  IMAD.IADD R6, R10, 0x1, -R6 ;  /* 0x000000010a067824 */ /* 0x000fe200078e0a06 */
[C---:B------:R-:W-:Y:S01]  /*0510*/  R2P PR, R8.reuse, 0x6 ;  /* 0x0000000608007804 */ /* 0x040fe20000000000 */
[----:B------:R-:W-:Y:S01]  /*0520*/  IMAD.SHL.U32 R8, R8, 0x40, RZ ;  /* 0x0000004008087824 */ /* 0x000fe200078e00ff */
[----:B------:R-:W-:Y:S01]  /*0530*/  SHF.R.S32.HI R181, RZ, 0x6, R181 ;  /* 0x00000006ffb57819 */ /* 0x000fe200000114b5 */
[----:B------:R-:W-:Y:S01]  /*0540*/  IMAD.SHL.U32 R190, R191, 0x8, RZ ;  /* 0x00000008bfbe7824 */ /* 0x000fe200078e00ff */
[----:B------:R-:W-:Y:S01]  /*0550*/  SHF.R.U32.HI R2, RZ, 0x3, R2 ;  /* 0x00000003ff027819 */ /* 0x000fe20000011602 */
[----:B------:R-:W-:Y:S01]  /*0560*/  IMAD.SHL.U32 R6, R6, 0x40, RZ ;  /* 0x0000004006067824 */ /* 0x000fe200078e00ff */
[----:B------:R-:W-:Y:S01]  /*0570*/  LOP3.LUT R171, R171, 0x8, R9, 0xf8, !PT ;  /* 0x00000008abab7812 */ /* 0x000fe200078ef809 */
[----:B------:R-:W-:Y:S01]  /*0580*/  IMAD R9, R181, 0x800, R7 ;  /* 0x00000800b5097824 */ /* 0x000fe200078e0207 */
[----:B------:R-:W-:Y:S01]  /*0590*/  LOP3.LUT R165, R165, R2, RZ, 0x3c, !PT ;  /* 0x00000002a5a57212 */ /* 0x000fe200078e3cff */
[--C-:B------:R-:W-:Y:S01]  /*05a0*/  IMAD R191, R191, 0x1000, R5.reuse ;  /* 0x00001000bfbf7824 */ /* 0x100fe200078e0205 */
[----:B------:R-:W-:Y:S01]  /*05b0*/  LOP3.LUT R171, R7, R171, R2, 0xf6, !PT ;  /* 0x000000ab07ab7212 */ /* 0x000fe200078ef602 */
[----:B------:R-:W-:Y:S01]  /*05c0*/  IMAD.SHL.U32 R2, R181, 0x20, RZ ;  /* 0x00000020b5027824 */ /* 0x000fe200078e00ff */
[----:B------:R-:W-:Y:S01]  /*05d0*/  LOP3.LUT R8, R8, 0x1c0, RZ, 0xc0, !PT ;  /* 0x000001c008087812 */ /* 0x000fe200078ec0ff */
[----:B------:R-:W-:Y:S01]  /*05e0*/  IMAD R5, R0, 0x400, R5 ;  /* 0x0000040000057824 */ /* 0x000fe200078e0205 */
[----:B------:R-:W-:Y:S01]  /*05f0*/  LOP3.LUT R190, R190, 0x8, RZ, 0xc0, !PT ;  /* 0x00000008bebe7812 */ /* 0x000fe200078ec0ff */
[----:B------:R-:W-:Y:S01]  /*0600*/  IMAD R191, R180, 0x400, R191 ;  /* 0x00000400b4bf7824 */ /* 0x000fe200078e02bf */
[----:B------:R-:W-:Y:S01]  /*0610*/  SHF.R.U32.HI R7, RZ, 0x3, R8 ;  /* 0x00000003ff077819 */ /* 0x000fe20000011608 */
[----:B------:R-:W-:Y:S01]  /*0620*/  IMAD.IADD R165, R9, 0x1, R165 ;  /* 0x0000000109a57824 */ /* 0x000fe200078e02a5 */
[----:B------:R-:W-:Y:S01]  /*0630*/  LOP3.LUT R2, R8, 0x20, R2, 0xf8, !PT ;  /* 0x0000002008027812 */ /* 0x000fe200078ef802 */
[----:B------:R-:W-:Y:S01]  /*0640*/  IMAD R188, R181, 0x200, R188 ;  /* 0x00000200b5bc7824 */ /* 0x000fe200078e02bc */
[----:B------:R-:W-:Y:S01]  /*0650*/  LOP3.LUT R6, R6, 0x1c0, RZ, 0xc0, !PT ;  /* 0x000001c006067812 */ /* 0x000fe200078ec0ff */
[----:B------:R-:W-:Y:S01]  /*0660*/  IMAD R165, R165, 0x2, R173 ;  /* 0x00000002a5a57824 */ /* 0x000fe200078e02ad */
[----:B------:R-:W-:Y:S01]  /*0670*/  LOP3.LUT R177, R190, 0x10, R177, 0xf8, !PT ;  /* 0x00000010beb17812 */ /* 0x000fe200078ef8b1 */
[----:B------:R-:W-:Y:S01]  /*0680*/  IMAD R171, R171, 0x2, R173 ;  /* 0x00000002abab7824 */ /* 0x000fe200078e02ad */
[----:B------:R-:W-:-:S02]  /*0690*/  LOP3.LUT R190, R7, R8, R190, 0x1e, !PT ;  /* 0x0000000807be7212 */ /* 0x000fc400078e1ebe */
[----:B------:R-:W-:Y:S02]  /*06a0*/  LOP3.LUT R7, R2, R7, RZ, 0x3c, !PT ;  /* 0x0000000702077212 */ /* 0x000fe400078e3cff */
[----:B------:R-:W-:Y:S01]  /*06b0*/  LOP3.LUT R4, R4, 0xfffffe00, RZ, 0xc0, !PT ;  /* 0xfffffe0004047812 */ /* 0x000fe200078ec0ff */
[----:B------:R-:W-:Y:S01]  /*06c0*/  IMAD.IADD R190, R5, 0x1, R190 ;  /* 0x0000000105be7824 */ /* 0x000fe200078e02be */
[----:B------:R-:W-:Y:S01]  /*06d0*/  LOP3.LUT R174, R6, 0x8, R174, 0xf8, !PT ;  /* 0x0000000806ae7812 */ /* 0x000fe200078ef8ae */
[----:B------:R-:W-:Y:S01]  /*06e0*/  IMAD.IADD R191, R7, 0x1, R191 ;  /* 0x0000000107bf7824 */ /* 0x000fe200078e02bf */
[----:B------:R-:W-:Y:S01]  /*06f0*/  SHF.R.U32.HI R2, RZ, 0x3, R6 ;  /* 0x00000003ff027819 */ /* 0x000fe20000011606 */
[----:B------:R-:W-:Y:S01]  /*0700*/  IMAD R0, R0, 0x400, R4 ;  /* 0x0000040000007824 */ /* 0x000fe200078e0204 */
[----:B------:R-:W-:Y:S01]  /*0710*/  SHF.R.S32.HI R187, RZ, 0x2, R3 ;  /* 0x00000002ffbb7819 */ /* 0x000fe20000011403 */
[----:B------:R-:W-:Y:S01]  /*0720*/  IMAD R190, R190, 0x2, R169 ;  /* 0x00000002bebe7824 */ /* 0x000fe200078e02a9 */
[----:B------:R-:W-:Y:S01]  /*0730*/  LOP3.LUT R174, R174, R2, RZ, 0x3c, !PT ;  /* 0x00000002aeae7212 */ /* 0x000fe200078e3cff */
[----:B------:R-:W-:Y:S01]  /*0740*/  IMAD R191, R191, 0x2, R173 ;  /* 0x00000002bfbf7824 */ /* 0x000fe200078e02ad */
[----:B------:R-:W-:Y:S01]  /*0750*/  LOP3.LUT R177, R2, R177, R6, 0x1e, !PT ;  /* 0x000000b102b17212 */ /* 0x000fe200078e1e06 */
[----:B------:R-:W-:Y:S01]  /*0760*/  IMAD R2, R180, 0x400, R4 ;  /* 0x00000400b4027824 */ /* 0x000fe200078e0204 */
[----:B------:R-:W-:Y:S01]  /*0770*/  SEL R195, R195, 0x10, !P0 ;  /* 0x00000010c3c37807 */ /* 0x000fe20004000000 */
[----:B------:R-:W-:Y:S01]  /*0780*/  IMAD.IADD R0, R174, 0x1, R0 ;  /* 0x00000001ae007824 */ /* 0x000fe200078e0200 */
[----:B------:R-:W-:Y:S01]  /*0790*/  LOP3.LUT R177, R177, R4, RZ, 0xfc, !PT ;  /* 0x00000004b1b17212 */ /* 0x000fe200078efcff */
[----:B------:R-:W-:Y:S01]  /*07a0*/  IMAD.IADD R174, R2, 0x1, R174 ;  /* 0x0000000102ae7824 */ /* 0x000fe200078e02ae */
[----:B------:R-:W-:Y:S01]  /*07b0*/  SEL R2, R206, 0xffffffe0, !P4 ;  /* 0xffffffe0ce027807 */ /* 0x000fe20006000000 */
[----:B------:R-:W-:Y:S01]  /*07c0*/  IMAD R172, R0, 0x2, R172 ;  /* 0x0000000200ac7824 */ /* 0x000fe200078e02ac */
[----:B------:R-:W-:Y:S01]  /*07d0*/  SEL R206, R206, 0xffffffe0, !P1 ;  /* 0xffffffe0cece7807 */ /* 0x000fe20004800000 */
[----:B------:R-:W-:-:S02]  /*07e0*/  IMAD.MOV.U32 R0, RZ, RZ, 0x40 ;  /* 0x00000040ff007424 */ /* 0x000fc400078e00ff */
[----:B------:R-:W-:Y:S02]  /*07f0*/  VIADD R192, R190, 0x40 ;  /* 0x00000040bec07836 */ /* 0x000fe40000000000 */
[----:B------:R-:W-:Y:S01]  /*0800*/  IMAD.SHL.U32 R170, R177, 0x2, RZ ;  /* 0x00000002b1aa7824 */ /* 0x000fe200078e00ff */
[----:B------:R-:W-:Y:S01]  /*0810*/  SEL R3, R0, 0xffffffc0, !P3 ;  /* 0xffffffc000037807 */ /* 0x000fe20005800000 */
[----:B------:R-:W-:Y:S02]  /*0820*/  IMAD.IADD R196, R191, 0x1, R206 ;  /* 0x00000001bfc47824 */ /* 0x000fe400078e02ce */
[----:B------:R-:W-:Y:S02]  /*0830*/  @P2 VIADD R192, R190, 0xffffffc0 ;  /* 0xffffffc0bec02836 */ /* 0x000fe40000000000 */
[--C-:B------:R-:W-:Y:S02]  /*0840*/  IMAD.IADD R3, R3, 0x1, R165.reuse ;  /* 0x0000000103037824 */ /* 0x100fe400078e02a5 */
[----:B------:R-:W-:-:S02]  /*0850*/  IMAD.IADD R164, R2, 0x1, R165 ;  /* 0x0000000102a47824 */ /* 0x000fc400078e02a5 */
[----:B------:R-:W-:Y:S02]  /*0860*/  VIADD R193, R190, 0x420 ;  /* 0x00000420bec17836 */ /* 0x000fe40000000000 */
[----:B------:R-:W-:Y:S02]  /*0870*/  IMAD.IADD R197, R191, 0x1, R195 ;  /* 0x00000001bfc57824 */ /* 0x000fe400078e02c3 */
[----:B------:R-:W-:Y:S02]  /*0880*/  IMAD.IADD R194, R206, 0x1, R190 ;  /* 0x00000001cec27824 */ /* 0x000fe400078e02be */
[----:B------:R-:W-:Y:S01]  /*0890*/  IMAD.IADD R169, R169, 0x1, R170 ;  /* 0x00000001a9a97824 */ /* 0x000fe200078e02aa */
[----:B------:R-:W-:Y:S01]  /*08a0*/  IADD3 R170, R170, 0x4000, R173 ;  /* 0x00004000aaaa7810 */ /* 0x000fe20007ffe0ad */
[----:B------:R-:W-:Y:S02]  /*08b0*/  IMAD R187, R180, 0x10, R187 ;  /* 0x00000010b4bb7824 */ /* 0x000fe400078e02bb */
[----:B------:R-:W-:-:S02]  /*08c0*/  IMAD.IADD R2, R2, 0x1, R3 ;  /* 0x0000000102027824 */ /* 0x000fc400078e0203 */
[----:B------:R-:W-:Y:S02]  /*08d0*/  @P1 VIADD R193, R190, 0x3e0 ;  /* 0x000003e0bec11836 */ /* 0x000fe40000000000 */
[----:B------:R-:W-:Y:S02]  /*08e0*/  IMAD.IADD R195, R195, 0x1, R196 ;  /* 0x00000001c3c37824 */ /* 0x000fe400078e02c4 */
[----:B---34-:R-:W-:-:S07]  /*08f0*/  IMAD.IADD R206, R206, 0x1, R192 ;  /* 0x00000001cece7824 */ /* 0x018fce00078e02c0 */
.L_x_1397:
[----:B-1----:R-:W1:Y:S01]  /*0900*/  LDC.64 R6, c[0x0][0x2f0] ;  /* 0x0000bc00ff067b82 */ /* 0x002e620000000a00 */
[C---:B--2---:R-:W-:Y:S01]  /*0910*/  IMAD.SHL.U32 R8, R186.reuse, 0x4, RZ ;  /* 0x00000004ba087824 */ /* 0x044fe200078e00ff */
[----:B----4-:R-:W-:Y:S01]  /*0920*/  SHF.R.S32.HI R14, RZ, 0x1f, R186 ;  /* 0x0000001fff0e7819 */ /* 0x010fe200000114ba */
        /* <DEDUP_REMOVED lines=44> */
.L_x_1351:
[----:B------:R-:W-:Y:S01]  /*0bf0*/  IMAD.SHL.U32 R204, R189, 0x80, RZ ;  /* 0x00000080bdcc7824 */ /* 0x000fe200078e00ff */
[----:B-----5:R-:W-:-:S04]  /*0c00*/  @!P2 IADD3 R225, R0, R4, -R226 ;  /* 0x0000000400e1a210 */ /* 0x020fc80007ffe8e2 */
[----:B------:R-:W-:-:S13]  /*0c10*/  ISETP.GT.AND P0, PT, R225, R204, PT ;  /* 0x000000cce100720c */ /* 0x000fda0003f04270 */
[----:B------:R-:W-:Y:S05]  /*0c20*/  @!P0 BRA `(.L_x_1352) ;  /* 0x0000007c008c8947 */ /* 0x000fea0003800000 */
[----:B------:R-:W3:Y:S01]  /*0c30*/  LDC R6, c[0x0][0x278] ;  /* 0x00009e00ff067b82 */ /* 0x000ee20000000800 */
[----:B------:R-:W-:Y:S01]  /*0c40*/  IABS R0, R183 ;  /* 0x000000b700007213 */ /* 0x000fe20000000000 */
[----:B-1----:R-:W-:Y:S01]  /*0c50*/  VIADD R10, R227, 0x3f ;  /* 0x0000003fe30a7836 */ /* 0x002fe20000000000 */
[----:B------:R-:W-:Y:S01]  /*0c60*/  ISETP.NE.AND P0, PT, R228, -0x1, PT ;  /* 0xffffffffe400780c */ /* 0x000fe20003f05270 */
[----:B------:R-:W1:Y:S01]  /*0c70*/  S2R R24, SR_CTAID.X ;  /* 0x0000000000187919 */ /* 0x000e620000002500 */
[----:B------:R-:W-:Y:S02]  /*0c80*/  ISETP.NE.AND P1, PT, R13, -0x1, PT ;  /* 0xffffffff0d00780c */ /* 0x000fe40003f25270 */
[----:B------:R-:W-:Y:S01]  /*0c90*/  SHF.L.U32 R34, R186, 0x7, RZ ;  /* 0x00000007ba227819 */ /* 0x000fe200000006ff */
[----:B------:R-:W4:Y:S03]  /*0ca0*/  LDC.64 R4, c[0x0][0x228] ;  /* 0x00008a00ff047b82 */ /* 0x000f260000000a00 */
[----:B------:R-:W-:-:S05]  /*0cb0*/  SEL R34, R34, RZ, P5 ;  /* 0x000000ff22227207 */ /* 0x000fca0002800000 */
[----:B------:R-:W5:Y:S01]  /*0cc0*/  LDC R15, c[0x0][0x394] ;  /* 0x0000e500ff0f7b82 */ /* 0x000f620000000800 */
[----:B------:R-:W-:Y:S01]  /*0cd0*/  @P0 IMAD.IADD R32, R226, 0x1, R228 ;  /* 0x00000001e2200824 */ /* 0x000fe200078e02e4 */
[----:B---3--:R-:W-:-:S06]  /*0ce0*/  IABS R7, R6 ;  /* 0x0000000600077213 */ /* 0x008fcc0000000000 */
[----:B------:R-:W3:Y:S01]  /*0cf0*/  LDC.64 R18, c[0x0][0x240] ;  /* 0x00009000ff127b82 */ /* 0x000ee20000000a00 */
[----:B--2---:R-:W2:Y:S01]  /*0d00*/  I2F.RP R8, R7 ;  /* 0x0000000700087306 */ /* 0x004ea20000209400 */
[----:B----4-:R-:W-:-:S06]  /*0d10*/  IMAD R29, R14, R4, RZ ;  /* 0x000000040e1d7224 */ /* 0x010fcc00078e02ff */
[----:B------:R-:W4:Y:S01]  /*0d20*/  LDC R12, c[0x0][0x2d4] ;  /* 0x0000b500ff0c7b82 */ /* 0x000f220000000800 */
[----:B------:R-:W-:-:S04]  /*0d30*/  IMAD.WIDE.U32 R30, R186, R4, RZ ;  /* 0x00000004ba1e7225 */ /* 0x000fc800078e00ff */
[----:B------:R-:W-:-:S03]  /*0d40*/  IMAD R29, R186, R5, R29 ;  /* 0x00000005ba1d7224 */ /* 0x000fc600078e021d */
[----:B------:R-:W1:Y:S01]  /*0d50*/  LDC.U8 R4, c[0x0][0x3d8] ;  /* 0x0000f600ff047b82 */ /* 0x000e620000000000 */
[----:B--2---:R-:W2:Y:S01]  /*0d60*/  MUFU.RCP R8, R8 ;  /* 0x0000000800087308 */ /* 0x004ea20000001000 */
[----:B------:R-:W-:-:S06]  /*0d70*/  IADD3 R29, R31, R29, RZ ;  /* 0x0000001d1f1d7210 */ /* 0x000fcc0007ffe0ff */
[----:B------:R-:W3:Y:S08]  /*0d80*/  LDC R211, c[0x0][0x2dc] ;  /* 0x0000b700ffd37b82 */ /* 0x000ef00000000800 */
[----:B------:R-:W3:Y:S01]  /*0d90*/  @P0 LDC.64 R16, c[0x0][0x250] ;  /* 0x00009400ff100b82 */ /* 0x000ee20000000a00 */
[----:B----4-:R-:W-:Y:S01]  /*0da0*/  SHF.R.S32.HI R5, RZ, 0x1f, R12 ;  /* 0x0000001fff057819 */ /* 0x010fe2000001140c */
[----:B------:R-:W-:Y:S01]  /*0db0*/  IMAD.WIDE.U32 R26, R186, R12, RZ ;  /* 0x0000000cba1a7225 */ /* 0x000fe200078e00ff */
[----:B--2---:R-:W-:-:S03]  /*0dc0*/  IADD3 R8, R8, 0xffffffe, RZ ;  /* 0x0ffffffe08087810 */ /* 0x004fc60007ffe0ff */
[----:B------:R-:W-:Y:S01]  /*0dd0*/  IMAD R5, R5, R186, RZ ;  /* 0x000000ba05057224 */ /* 0x000fe200078e02ff */
[----:B------:R-:W2:Y:S01]  /*0de0*/  F2I.FTZ.U32.TRUNC.NTZ R9, R8 ;  /* 0x0000000800097305 */ /* 0x000ea2000021f000 */
[----:B-1----:R-:W-:Y:S01]  /*0df0*/  ISETP.NE.AND P3, PT, R4, RZ, PT ;  /* 0x000000ff0400720c */ /* 0x002fe20003f65270 */
[----:B------:R-:W1:Y:S01]  /*0e00*/  LDC R25, c[0x0][0x2c4] ;  /* 0x0000b100ff197b82 */ /* 0x000e620000000800 */
[----:B------:R-:W-:-:S05]  /*0e10*/  IMAD R5, R14, R12, R5 ;  /* 0x0000000c0e057224 */ /* 0x000fca00078e0205 */
[----:B------:R-:W-:-:S06]  /*0e20*/  IADD3 R5, R27, R5, RZ ;  /* 0x000000051b057210 */ /* 0x000fcc0007ffe0ff */
[----:B------:R-:W4:Y:S01]  /*0e30*/  @P3 LDC R31, c[0x0][0x2e4] ;  /* 0x0000b900ff1f3b82 */ /* 0x000f220000000800 */
[----:B--2---:R-:W-:Y:S01]  /*0e40*/  IMAD.MOV R22, RZ, RZ, -R9 ;  /* 0x000000ffff167224 */ /* 0x004fe200078e0a09 */
[----:B------:R-:W-:-:S03]  /*0e50*/  MOV R8, RZ ;  /* 0x000000ff00087202 */ /* 0x000fc60000000f00 */
[----:B------:R-:W-:-:S04]  /*0e60*/  IMAD R22, R22, R7, RZ ;  /* 0x0000000716167224 */ /* 0x000fc800078e02ff */
[----:B------:R-:W-:Y:S01]  /*0e70*/  IMAD.HI.U32 R22, R9, R22, R8 ;  /* 0x0000001609167227 */ /* 0x000fe200078e0008 */
[----:B------:R-:W-:-:S04]  /*0e80*/  SHF.R.S32.HI R9, RZ, 0x1f, R10 ;  /* 0x0000001fff097819 */ /* 0x000fc8000001140a */
[----:B------:R-:W-:Y:S01]  /*0e90*/  LEA.HI R9, R9, R10, RZ, 0x6 ;  /* 0x0000000a09097211 */ /* 0x000fe200078f30ff */
[----:B------:R-:W-:Y:S01]  /*0ea0*/  IMAD.HI.U32 R22, R22, R0, RZ ;  /* 0x0000000016167227 */ /* 0x000fe200078e00ff */
[----:B------:R-:W-:Y:S02]  /*0eb0*/  IADD3 R10, R227, 0x80, R204 ;  /* 0x00000080e30a7810 */ /* 0x000fe40007ffe0cc */
[----:B------:R-:W-:Y:S02]  /*0ec0*/  SHF.R.S32.HI R9, RZ, 0x6, R9 ;  /* 0x00000006ff097819 */ /* 0x000fe40000011409 */
[----:B------:R-:W-:Y:S02]  /*0ed0*/  IADD3 R8, -R22, RZ, RZ ;  /* 0x000000ff16087210 */ /* 0x000fe40007ffe1ff */
[----:B-----5:R-:W-:Y:S01]  /*0ee0*/  IADD3 R15, R10, R15, -R225 ;  /* 0x0000000f0a0f7210 */ /* 0x020fe20007ffe8e1 */
[----:B---3--:R-:W-:-:S04]  /*0ef0*/  IMAD.WIDE.U32 R10, R13, R18, RZ ;  /* 0x000000120d0a7225 */ /* 0x008fc800078e00ff */
[----:B------:R-:W-:Y:S01]  /*0f00*/  IMAD R8, R7, R8, R0 ;  /* 0x0000000807087224 */ /* 0x000fe200078e0200 */
[----:B------:R-:W-:Y:S01]  /*0f10*/  SEL R30, R30, R10, !P1 ;  /* 0x0000000a1e1e7207 */ /* 0x000fe20004800000 */
[----:B------:R-:W-:Y:S01]  /*0f20*/  VIADD R15, R15, 0x3f ;  /* 0x0000003f0f0f7836 */ /* 0x000fe20000000000 */
[----:B------:R-:W2:Y:S02]  /*0f30*/  LDC R0, c[0x0][0x270] ;  /* 0x00009c00ff007b82 */ /* 0x000ea40000000800 */
[----:B------:R-:W-:Y:S02]  /*0f40*/  ISETP.GT.U32.AND P4, PT, R7, R8, PT ;  /* 0x000000080700720c */ /* 0x000fe40003f84070 */
[----:B------:R-:W-:-:S04]  /*0f50*/  SHF.R.S32.HI R224, RZ, 0x1f, R15 ;  /* 0x0000001fffe07819 */ /* 0x000fc8000001140f */
[----:B------:R-:W-:Y:S01]  /*0f60*/  LEA.HI R224, R224, R15, RZ, 0x6 ;  /* 0x0000000fe0e07211 */ /* 0x000fe200078f30ff */
[C---:B------:R-:W-:Y:S02]  /*0f70*/  @P0 IMAD R15, R32.reuse, R17, RZ ;  /* 0x00000011200f0224 */ /* 0x040fe400078e02ff */
[----:B------:R-:W-:Y:S01]  /*0f80*/  @P0 IMAD.WIDE.U32 R32, R32, R16, RZ ;  /* 0x0000001020200225 */ /* 0x000fe200078e00ff */
[----:B------:R-:W-:-:S03]  /*0f90*/  SHF.R.S32.HI R224, RZ, 0x6, R224 ;  /* 0x00000006ffe07819 */ /* 0x000fc600000114e0 */
[----:B------:R-:W-:Y:S01]  /*0fa0*/  @!P4 IMAD.IADD R8, R8, 0x1, -R7 ;  /* 0x000000010808c824 */ /* 0x000fe200078e0a07 */
[----:B------:R-:W-:Y:S02]  /*0fb0*/  VIMNMX R224, R9, R224, PT ;  /* 0x000000e009e07248 */ /* 0x000fe40003fe0100 */
[----:B------:R-:W-:Y:S02]  /*0fc0*/  @!P4 IADD3 R22, R22, 0x1, RZ ;  /* 0x000000011616c810 */ /* 0x000fe40007ffe0ff */
[----:B------:R-:W-:Y:S01]  /*0fd0*/  ISETP.GE.U32.AND P6, PT, R8, R7, PT ;  /* 0x000000070800720c */ /* 0x000fe20003fc6070 */
[----:B------:R-:W-:Y:S01]  /*0fe0*/  IMAD R8, R13, R19, RZ ;  /* 0x000000130d087224 */ /* 0x000fe200078e02ff */
[----:B------:R-:W-:Y:S02]  /*0ff0*/  LOP3.LUT R7, R183, R6, RZ, 0x3c, !PT ;  /* 0x00000006b7077212 */ /* 0x000fe400078e3cff */
[----:B------:R-:W-:Y:S01]  /*1000*/  ISETP.NE.AND P4, PT, R6, RZ, PT ;  /* 0x000000ff0600720c */ /* 0x000fe20003f85270 */
[----:B------:R-:W-:Y:S01]  /*1010*/  @P1 IMAD.IADD R29, R11, 0x1, R8 ;  /* 0x000000010b1d1824 */ /* 0x000fe200078e0208 */
[----:B------:R-:W-:Y:S01]  /*1020*/  ISETP.GE.AND P2, PT, R7, RZ, PT ;  /* 0x000000ff0700720c */ /* 0x000fe20003f46270 */
[----:B------:R-:W3:Y:S01]  /*1030*/  @!P1 LDC.64 R8, c[0x0][0x418] ;  /* 0x00010600ff089b82 */ /* 0x000ee20000000a00 */
[----:B--2---:R-:W-:Y:S01]  /*1040*/  IMAD.WIDE R38, R211, R0, RZ ;  /* 0x00000000d3267225 */ /* 0x004fe200078e02ff */
[----:B------:R-:W-:-:S02]  /*1050*/  @P0 IADD3 R15, R33, R15, RZ ;  /* 0x0000000f210f0210 */ /* 0x000fc40007ffe0ff */
[----:B------:R-:W-:Y:S01]  /*1060*/  @P0 MOV R23, R32 ;  /* 0x0000002000170202 */ /* 0x000fe20000000f00 */
[CC--:B------:R-:W-:Y:S01]  /*1070*/  IMAD R28, R39.reuse, R26.reuse, RZ ;  /* 0x0000001a271c7224 */ /* 0x0c0fe200078e02ff */
[----:B------:R-:W-:Y:S01]  /*1080*/  @P6 IADD3 R22, R22, 0x1, RZ ;  /* 0x0000000116166810 */ /* 0x000fe20007ffe0ff */
[C---:B------:R-:W-:Y:S01]  /*1090*/  IMAD.WIDE.U32 R26, R38.reuse, R26, RZ ;  /* 0x0000001a261a7225 */ /* 0x040fe200078e00ff */
[----:B------:R-:W2:Y:S03]  /*10a0*/  @P1 LDC.64 R10, c[0x0][0x420] ;  /* 0x00010800ff0a1b82 */ /* 0x000ea60000000a00 */
[C---:B------:R-:W-:Y:S02]  /*10b0*/  IMAD R28, R38.reuse, R5, R28 ;  /* 0x00000005261c7224 */ /* 0x040fe400078e021c */
[----:B------:R-:W-:Y:S01]  /*10c0*/  @!P2 IMAD.MOV R22, RZ, RZ, -R22 ;  /* 0x000000ffff16a224 */ /* 0x000fe200078e0a16 */
[----:B------:R-:W-:Y:S01]  /*10d0*/  @!P4 LOP3.LUT R22, RZ, R6, RZ, 0x33, !PT ;  /* 0x00000006ff16c212 */ /* 0x000fe200078e33ff */
[-C--:B------:R-:W-:Y:S01]  /*10e0*/  IMAD R4, R39, R13.reuse, RZ ;  /* 0x0000000d27047224 */ /* 0x080fe200078e02ff */
[----:B------:R-:W5:Y:S01]  /*10f0*/  LDC.64 R6, c[0x0][0x488] ;  /* 0x00012200ff067b82 */ /* 0x000f620000000a00 */
[----:B------:R-:W-:-:S04]  /*1100*/  IMAD.WIDE.U32 R20, R38, R13, RZ ;  /* 0x0000000d26147225 */ /* 0x000fc800078e00ff */
[----:B------:R-:W-:Y:S01]  /*1110*/  IMAD.IADD R28, R27, 0x1, R28 ;  /* 0x000000011b1c7824 */ /* 0x000fe200078e021c */
[----:B------:R-:W-:Y:S01]  /*1120*/  SEL R20, R26, R20, !P1 ;  /* 0x000000141a147207 */ /* 0x000fe20004800000 */
[----:B------:R-:W-:Y:S01]  /*1130*/  @P1 IMAD.IADD R28, R21, 0x1, R4 ;  /* 0x00000001151c1824 */ /* 0x000fe200078e0204 */
[----:B------:R-:W5:Y:S01]  /*1140*/  LDC.U8 R26, c[0x0][0x480] ;  /* 0x00012000ff1a7b82 */ /* 0x000f620000000000 */
[-C--:B---3--:R-:W-:Y:S01]  /*1150*/  @!P1 IMAD R33, R14, R8.reuse, RZ ;  /* 0x000000080e219224 */ /* 0x088fe200078e02ff */
[C---:B------:R-:W-:Y:S01]  /*1160*/  SHF.L.U64.HI R21, R186.reuse, 0x7, R14 ;  /* 0x00000007ba157819 */ /* 0x040fe2000001020e */
[----:B------:R-:W-:Y:S01]  /*1170*/  @!P1 IMAD.WIDE.U32 R40, R186, R8, RZ ;  /* 0x00000008ba289225 */ /* 0x000fe200078e00ff */
[----:B------:R-:W-:Y:S02]  /*1180*/  LEA R27, R224, 0xffffffc0, 0x6 ;  /* 0xffffffc0e01b7811 */ /* 0x000fe400078e30ff */
[----:B------:R-:W-:Y:S01]  /*1190*/  SEL R21, R21, RZ, P5 ;  /* 0x000000ff15157207 */ /* 0x000fe20002800000 */
[C---:B------:R-:W-:Y:S01]  /*11a0*/  @!P1 IMAD R9, R186.reuse, R9, R33 ;  /* 0x00000009ba099224 */ /* 0x040fe200078e0221 */
[----:B------:R-:W3:Y:S01]  /*11b0*/  @P0 LDC.64 R4, c[0x0][0x248] ;  /* 0x00009200ff040b82 */ /* 0x000ee20000000a00 */
[----:B-1----:R-:W-:Y:S01]  /*11c0*/  @P3 IMAD R33, R186, R25, RZ ;  /* 0x00000019ba213224 */ /* 0x002fe200078e02ff */
[----:B------:R-:W-:Y:S01]  /*11d0*/  IADD3 R34, P2, R27, R34, RZ ;  /* 0x000000221b227210 */ /* 0x000fe20007f5e0ff */
[----:B--2---:R-:W-:Y:S01]  /*11e0*/  @P1 IMAD.WIDE.U32 R36, R13, R10, RZ ;  /* 0x0000000a0d241225 */ /* 0x004fe200078e00ff */
[----:B------:R-:W-:-:S02]  /*11f0*/  SHF.R.S32.HI R32, RZ, 0x1f, R27 ;  /* 0x0000001fff207819 */ /* 0x000fc4000001141b */
[----:B------:R-:W-:Y:S01]  /*1200*/  @P3 SEL R8, R33, R13, !P1 ;  /* 0x0000000d21083207 */ /* 0x000fe20004800000 */
[----:B------:R-:W-:Y:S01]  /*1210*/  @P1 IMAD R11, R13, R11, R37 ;  /* 0x0000000b0d0b1224 */ /* 0x000fe200078e0225 */
[----:B------:R-:W-:Y:S01]  /*1220*/  @P1 MOV R33, R36 ;  /* 0x0000002400211202 */ /* 0x000fe20000000f00 */
[----:B------:R-:W-:Y:S01]  /*1230*/  @!P1 IMAD.IADD R11, R41, 0x1, R9 ;  /* 0x00000001290b9824 */ /* 0x000fe200078e0209 */
[----:B------:R-:W-:Y:S01]  /*1240*/  @!P1 MOV R33, R40 ;  /* 0x0000002800219202 */ /* 0x000fe20000000f00 */
[----:B------:R-:W-:Y:S02]  /*1250*/  IMAD.X R10, R32, 0x1, R21, P2 ;  /* 0x00000001200a7824 */ /* 0x000fe400010e0615 */
[----:B----4-:R-:W-:Y:S02]  /*1260*/  @P3 IMAD R9, R183, R31, R8 ;  /* 0x0000001fb7093224 */ /* 0x010fe400078e0208 */
[----:B------:R-:W-:Y:S01]  /*1270*/  IMAD R21, R39, R34, RZ ;  /* 0x0000002227157224 */ /* 0x000fe200078e02ff */
[----:B-----5:R-:W-:Y:S01]  /*1280*/  ISETP.NE.AND P2, PT, R26, RZ, PT ;  /* 0x000000ff1a00720c */ /* 0x020fe20003f45270 */
[----:B------:R-:W-:-:S02]  /*1290*/  @!P3 IMAD R8, R186, R0, R183 ;  /* 0x00000000ba08b224 */ /* 0x000fc400078e02b7 */
[----:B------:R-:W-:-:S04]  /*12a0*/  IMAD.WIDE.U32 R36, R24, R6, RZ ;  /* 0x0000000618247225 */ /* 0x000fc800078e00ff */
[----:B------:R-:W-:Y:S01]  /*12b0*/  @P0 IMAD.IADD R6, R226, 0x1, R228 ;  /* 0x00000001e2060824 */ /* 0x000fe200078e02e4 */
[----:B------:R-:W-:Y:S01]  /*12c0*/  SEL R36, R36, RZ, P2 ;  /* 0x000000ff24247207 */ /* 0x000fe20001000000 */
[----:B------:R-:W-:-:S04]  /*12d0*/  IMAD.WIDE.U32 R34, R38, R34, RZ ;  /* 0x0000002226227225 */ /* 0x000fc800078e00ff */
[----:B------:R-:W-:Y:S01]  /*12e0*/  IMAD R21, R38, R10, R21 ;  /* 0x0000000a26157224 */ /* 0x000fe200078e0215 */
[----:B------:R-:W-:Y:S01]  /*12f0*/  SHF.R.S32.HI R10, RZ, 0x1f, R183 ;  /* 0x0000001fff0a7819 */ /* 0x000fe200000114b7 */
[----:B------:R-:W-:Y:S02]  /*1300*/  @!P3 IMAD R9, R8, R25, RZ ;  /* 0x000000190809b224 */ /* 0x000fe400078e02ff */
[----:B------:R-:W-:Y:S01]  /*1310*/  IMAD R7, R24, R7, R37 ;  /* 0x0000000718077224 */ /* 0x000fe200078e0225 */
[----:B------:R-:W-:Y:S01]  /*1320*/  SHF.R.S32.HI R24, RZ, 0x1f, R204 ;  /* 0x0000001fff187819 */ /* 0x000fe200000114cc */
[----:B------:R-:W-:Y:S02]  /*1330*/  IMAD R38, R183, R211, RZ ;  /* 0x000000d3b7267224 */ /* 0x000fe400078e02ff */
[C---:B---3--:R-:W-:Y:S01]  /*1340*/  @P0 IMAD R25, R6.reuse, R5, RZ ;  /* 0x0000000506190224 */ /* 0x048fe200078e02ff */
[----:B------:R-:W-:Y:S01]  /*1350*/  SEL R8, R7, RZ, P2 ;  /* 0x000000ff07087207 */ /* 0x000fe20001000000 */
[----:B------:R-:W-:Y:S01]  /*1360*/  @P0 IMAD.WIDE.U32 R40, R6, R4, RZ ;  /* 0x0000000406280225 */ /* 0x000fe200078e00ff */
[----:B------:R-:W-:-:S04]  /*1370*/  SHF.R.S32.HI R37, RZ, 0x1f, R38 ;  /* 0x0000001fff257819 */ /* 0x000fc80000011426 */
        /* <DEDUP_REMOVED lines=15> */
.L_x_1353:
        /* <DEDUP_REMOVED lines=13> */
.L_x_1354:
        /* <DEDUP_REMOVED lines=10> */
.L_x_1355:
[----:B------:R-:W-:-:S04]  /*15e0*/  IMAD R7, R186, R0, R183 ;  /* 0x00000000ba077224 */ /* 0x000fc800078e02b7 */
[----:B------:R-:W-:-:S07]  /*15f0*/  IMAD R7, R7, R12, RZ ;  /* 0x0000000c07077224 */ /* 0x000fce00078e02ff */
.L_x_1356:
[----:B------:R-:W1:Y:S01]  /*1600*/  LDC.64 R12, c[0x0][0x420] ;  /* 0x00010800ff0c7b82 */ /* 0x000e620000000a00 */
[----:B------:R-:W-:Y:S01]  /*1610*/  IMAD R211, R211, R0, RZ ;  /* 0x00000000d3d37224 */ /* 0x000fe200078e02ff */
[----:B------:R-:W2:Y:S01]  /*1620*/  S2R R21, SR_TID.X ;  /* 0x0000000000157919 */ /* 0x000ea20000002100 */
[----:B------:R-:W-:Y:S01]  /*1630*/  IADD3 R40, P1, R184, R33, RZ ;  /* 0x00000021b8287210 */ /* 0x000fe20007f3e0ff */
[----:B------:R-:W-:Y:S01]  /*1640*/  IMAD.IADD R7, R27, 0x1, R7 ;  /* 0x000000011b077824 */ /* 0x000fe200078e0207 */
[----:B------:R-:W-:Y:S01]  /*1650*/  SHF.R.S32.HI R185, RZ, 0x1f, R184 ;  /* 0x0000001fffb97819 */ /* 0x000fe200000114b8 */
[----:B------:R-:W-:Y:S01]  /*1660*/  IMAD.SHL.U32 R207, R211, 0x40, RZ ;  /* 0x00000040d3cf7824 */ /* 0x000fe200078e00ff */
[----:B------:R-:W-:Y:S01]  /*1670*/  ULDC UR12, c[0x0][0x398] ;  /* 0x0000e600000c7ab9 */ /* 0x000fe20000000800 */
[----:B------:R-:W-:Y:S01]  /*1680*/  IMAD.IADD R9, R27, 0x1, R9 ;  /* 0x000000011b097824 */ /* 0x000fe200078e0209 */
[----:B------:R-:W-:Y:S01]  /*1690*/  ULDC.64 UR4, c[0x0][0x428] ;  /* 0x00010a0000047ab9 */ /* 0x000fe20000000a00 */
[----:B------:R-:W-:Y:S01]  /*16a0*/  IMAD.X R41, R185, 0x1, R11, P1 ;  /* 0x00000001b9297824 */ /* 0x000fe200008e060b */
[----:B------:R-:W-:Y:S01]  /*16b0*/  IADD3 R34, P3, P1, R34, R207, R38 ;  /* 0x000000cf22227210 */ /* 0x000fe2000797e026 */
[----:B------:R-:W-:Y:S01]  /*16c0*/  IMAD R33, R10, UR4, RZ ;  /* 0x000000040a217c24 */ /* 0x000fe2000f8e02ff */
[----:B------:R-:W-:Y:S01]  /*16d0*/  SHF.R.S32.HI R11, RZ, 0x1f, R207 ;  /* 0x0000001fff0b7819 */ /* 0x000fe200000114cf */
[----:B------:R-:W3:Y:S01]  /*16e0*/  LDC.64 R236, c[0x0][0x2b0] ;  /* 0x0000ac00ffec7b82 */ /* 0x000ee20000000a00 */
[----:B------:R-:W-:Y:S01]  /*16f0*/  IADD3 R38, -R225, R227, R204 ;  /* 0x000000e3e1267210 */ /* 0x000fe20007ffe1cc */
[----:B------:R-:W-:Y:S01]  /*1700*/  IMAD R33, R183, UR5, R33 ;  /* 0x00000005b7217c24 */ /* 0x000fe2000f8e0221 */
[----:B------:R-:W-:Y:S01]  /*1710*/  IADD3.X R6, R6, R11, R37, P3, P1 ;  /* 0x0000000b06067210 */ /* 0x000fe20001fe2425 */
[----:B------:R-:W-:Y:S01]  /*1720*/  ULDC.64 UR8, c[0x0][0x210] ;  /* 0x0000840000087ab9 */ /* 0x000fe20000000a00 */
[----:B------:R-:W-:Y:S01]  /*1730*/  IADD3 R11, P4, R182, R27, RZ ;  /* 0x0000001bb60b7210 */ /* 0x000fe20007f9e0ff */
[----:B------:R-:W-:Y:S01]  /*1740*/  ULDC.64 UR6, c[0x0][0x3e0] ;  /* 0x0000f80000067ab9 */ /* 0x000fe20000000a00 */
[----:B------:R-:W-:Y:S01]  /*1750*/  IADD3 R36, P3, P1, R36, R34, R20 ;  /* 0x0000002224247210 */ /* 0x000fe2000797e014 */
[----:B------:R-:W-:Y:S01]  /*1760*/  BSSY B1, `(.L_x_1352) ;  /* 0x000072f000017945 */ /* 0x000fe20003800000 */
[----:B------:R-:W-:Y:S01]  /*1770*/  IADD3 R38, R38, -UR12, RZ ;  /* 0x8000000c26267c10 */ /* 0x000fe2000fffe0ff */
[----:B-1----:R-:W-:Y:S01]  /*1780*/  IMAD R35, R32, R12, RZ ;  /* 0x0000000c20237224 */ /* 0x002fe200078e02ff */
[----:B------:R-:W-:Y:S01]  /*1790*/  IADD3.X R6, R8, R6, R28, P3, P1 ;  /* 0x0000000608067210 */ /* 0x000fe20001fe241c */
[----:B------:R-:W-:-:S04]  /*17a0*/  IMAD.WIDE.U32 R40, R27, R12, R40 ;  /* 0x0000000c1b287225 */ /* 0x000fc800078e0028 */
[----:B------:R-:W-:Y:S01]  /*17b0*/  IMAD R35, R27, R13, R35 ;  /* 0x0000000d1b237224 */ /* 0x000fe200078e0223 */
[----:B------:R-:W-:Y:S01]  /*17c0*/  SHF.R.S32.HI R27, RZ, 0x1f, R182 ;  /* 0x0000001fff1b7819 */ /* 0x000fe200000114b6 */
[----:B------:R-:W-:Y:S01]  /*17d0*/  IMAD.WIDE.U32 R42, R11, R18, R184 ;  /* 0x000000120b2a7225 */ /* 0x000fe200078e00b8 */
[----:B------:R-:W-:Y:S02]  /*17e0*/  MOV R34, R40 ;  /* 0x0000002800227202 */ /* 0x000fe40000000f00 */
[----:B--2---:R-:W-:Y:S01]  /*17f0*/  SHF.R.S32.HI R20, RZ, 0x1f, R21 ;  /* 0x0000001fff147819 */ /* 0x004fe20000011415 */
[----:B------:R-:W-:Y:S02]  /*1800*/  IMAD.X R37, R27, 0x1, R32, P4 ;  /* 0x000000011b257824 */ /* 0x000fe400020e0620 */
[----:B------:R-:W-:Y:S01]  /*1810*/  IMAD.IADD R35, R41, 0x1, R35 ;  /* 0x0000000129237824 */ /* 0x000fe200078e0223 */
[----:B------:R-:W-:Y:S01]  /*1820*/  LEA.HI R32, R20, R21, RZ, 0x5 ;  /* 0x0000001514207211 */ /* 0x000fe200078f28ff */
[----:B------:R-:W-:Y:S01]  /*1830*/  IMAD R37, R37, R18, RZ ;  /* 0x0000001225257224 */ /* 0x000fe200078e02ff */
[----:B------:R-:W1:Y:S01]  /*1840*/  LDC.64 R40, c[0x0][0x478] ;  /* 0x00011e00ff287b82 */ /* 0x000e620000000a00 */
[----:B------:R-:W-:Y:S01]  /*1850*/  IMAD.WIDE.U32 R34, R183, UR4, R34 ;  /* 0x00000004b7227c25 */ /* 0x000fe2000f8e0022 */
[----:B------:R-:W-:Y:S01]  /*1860*/  ULDC.64 UR4, c[0x0][0x258] ;  /* 0x0000960000047ab9 */ /* 0x000fe20000000a00 */
[----:B------:R-:W-:-:S02]  /*1870*/  LOP3.LUT R210, R32, 0xffffffe0, RZ, 0xc0, !PT ;  /* 0xffffffe020d27812 */ /* 0x000fc400078ec0ff */
[----:B------:R-:W-:Y:S01]  /*1880*/  IMAD R37, R11, R19, R37 ;  /* 0x000000130b257224 */ /* 0x000fe200078e0225 */
[----:B------:R-:W-:Y:S01]  /*1890*/  SHF.R.S32.HI R11, RZ, 0x1f, R38 ;  /* 0x0000001fff0b7819 */ /* 0x000fe20000011426 */
[----:B------:R-:W-:Y:S01]  /*18a0*/  IMAD R8, R10, UR4, RZ ;  /* 0x000000040a087c24 */ /* 0x000fe2000f8e02ff */
[----:B------:R-:W-:Y:S01]  /*18b0*/  SHF.R.S32.HI R32, RZ, 0x5, R32 ;  /* 0x00000005ff207819 */ /* 0x000fe20000011420 */
[----:B------:R-:W-:Y:S01]  /*18c0*/  IMAD.IADD R210, R21, 0x1, -R210 ;  /* 0x0000000115d27824 */ /* 0x000fe200078e0ad2 */
[----:B------:R-:W-:Y:S01]  /*18d0*/  LEA.HI R11, R11, R38, RZ, 0x6 ;  /* 0x000000260b0b7211 */ /* 0x000fe200078f30ff */
[----:B------:R-:W-:Y:S01]  /*18e0*/  IMAD R8, R183, UR5, R8 ;  /* 0x00000005b7087c24 */ /* 0x000fe2000f8e0208 */
[----:B------:R-:W-:Y:S01]  /*18f0*/  IADD3 R38, P4, R30, R42, RZ ;  /* 0x0000002a1e267210 */ /* 0x000fe20007f9e0ff */
[----:B------:R-:W-:Y:S01]  /*1900*/  IMAD R32, R32, R211, R210 ;  /* 0x000000d320207224 */ /* 0x000fe200078e02d2 */
[----:B------:R-:W-:Y:S01]  /*1910*/  SHF.R.S32.HI R11, RZ, 0x6, R11 ;  /* 0x00000006ff0b7819 */ /* 0x000fe2000001140b */
[----:B------:R-:W-:Y:S01]  /*1920*/  IMAD.IADD R35, R35, 0x1, R33 ;  /* 0x0000000123237824 */ /* 0x000fe200078e0221 */
[----:B------:R-:W-:Y:S01]  /*1930*/  IADD3.X R39, R29, R43, R37, P4, !PT ;  /* 0x0000002b1d277210 */ /* 0x000fe200027fe425 */
[----:B---3--:R-:W-:Y:S01]  /*1940*/  IMAD.WIDE R236, R9, 0x4, R236 ;  /* 0x0000000409ec7825 */ /* 0x008fe200078e02ec */
[----:B------:R-:W-:-:S02]  /*1950*/  VIMNMX R205, RZ, R11, !PT ;  /* 0x0000000bffcd7248 */ /* 0x000fc40007fe0100 */
[C---:B------:R-:W-:Y:S01]  /*1960*/  IADD3 R36, P1, R32.reuse, R36, RZ ;  /* 0x0000002420247210 */ /* 0x040fe20007f3e0ff */
[----:B------:R-:W-:Y:S01]  /*1970*/  IMAD.WIDE.U32 R38, R183, UR4, R38 ;  /* 0x00000004b7267c25 */ /* 0x000fe2000f8e0026 */
[----:B------:R-:W-:Y:S02]  /*1980*/  ULDC.64 UR4, c[0x0][0x400] ;  /* 0x0001000000047ab9 */ /* 0x000fe40000000a00 */
[----:B------:R-:W-:Y:S01]  /*1990*/  LEA.HI.X.SX32 R6, R32, R6, 0x1, P1 ;  /* 0x0000000620067211 */ /* 0x000fe200008f0eff */
[----:B-1----:R-:W-:Y:S01]  /*19a0*/  IMAD.WIDE R40, R7, 0x4, R40 ;  /* 0x0000000407287825 */ /* 0x002fe200078e0228 */
[----:B------:R-:W-:Y:S02]  /*19b0*/  IADD3 R8, R39, R8, RZ ;  /* 0x0000000827087210 */ /* 0x000fe40007ffe0ff */
[----:B------:R-:W-:Y:S01]  /*19c0*/  LEA R234, P4, R38, UR8, 0x1 ;  /* 0x0000000826ea7c11 */ /* 0x000fe2000f8808ff */
[-C--:B------:R-:W-:Y:S01]  /*19d0*/  IMAD R7, R27, R12.reuse, RZ ;  /* 0x0000000c1b077224 */ /* 0x080fe200078e02ff */
[----:B------:R-:W-:Y:S01]  /*19e0*/  LEA R231, P1, R36, UR4, 0x2 ;  /* 0x0000000424e77c11 */ /* 0x000fe2000f8210ff */
[----:B------:R-:W-:Y:S01]  /*19f0*/  IMAD.WIDE.U32 R34, R182, R12, R34 ;  /* 0x0000000cb6227225 */ /* 0x000fe200078e0022 */
[----:B------:R-:W-:-:S02]  /*1a00*/  LEA.HI.X R235, R38, UR9, R8, 0x1, P4 ;  /* 0x0000000926eb7c11 */ /* 0x000fc4000a0f0c08 */
[----:B------:R-:W-:Y:S01]  /*1a10*/  ISETP.GT.AND P4, PT, R224, R205, PT ;  /* 0x000000cde000720c */ /* 0x000fe20003f84270 */
[----:B------:R-:W-:Y:S01]  /*1a20*/  IMAD R7, R182, R13, R7 ;  /* 0x0000000db6077224 */ /* 0x000fe200078e0207 */
[----:B------:R-:W-:Y:S01]  /*1a30*/  LEA R232, P3, R34, UR6, 0x1 ;  /* 0x0000000622e87c11 */ /* 0x000fe2000f8608ff */
[----:B------:R-:W-:Y:S01]  /*1a40*/  IMAD.MOV.U32 R209, RZ, RZ, R40 ;  /* 0x000000ffffd17224 */ /* 0x000fe200078e0028 */
[----:B------:R-:W-:Y:S01]  /*1a50*/  LEA.HI.X R238, R36, UR5, R6, 0x2, P1 ;  /* 0x0000000524ee7c11 */ /* 0x000fe200088f1406 */
[----:B------:R-:W-:Y:S01]  /*1a60*/  IMAD.IADD R7, R35, 0x1, R7 ;  /* 0x0000000123077824 */ /* 0x000fe200078e0207 */
[----:B------:R-:W-:Y:S01]  /*1a70*/  MOV R208, R41 ;  /* 0x0000002900d07202 */ /* 0x000fe20000000f00 */
[----:B------:R-:W-:-:S03]  /*1a80*/  VIADD R224, R224, 0xffffffff ;  /* 0xffffffffe0e07836 */ /* 0x000fc60000000000 */
[----:B------:R-:W-:-:S03]  /*1a90*/  LEA.HI.X R233, R34, UR7, R7, 0x1, P3 ;  /* 0x0000000722e97c11 */ /* 0x000fc600098f0c07 */
[----:B------:R-:W-:Y:S05]  /*1aa0*/  @P4 BRA `(.L_x_1357) ;  /* 0x0000000800d04947 */ /* 0x000fea0003800000 */
[----:B------:R-:W1:Y:S01]  /*1ab0*/  @P0 LDC.64 R4, c[0x0][0x458] ;  /* 0x00011600ff040b82 */ /* 0x000e620000000a00 */
[CC--:B------:R-:W-:Y:S01]  /*1ac0*/  @P0 IADD3 R16, R226.reuse, R228.reuse, RZ ;  /* 0x000000e4e2100210 */ /* 0x0c0fe20007ffe0ff */
[----:B------:R-:W-:Y:S01]  /*1ad0*/  IMAD R225, R189, -0x80, R225 ;  /* 0xffffff80bde17824 */ /* 0x000fe200078e02e1 */
        /* <DEDUP_REMOVED lines=24> */
.L_x_1358:
        /* <DEDUP_REMOVED lines=13> */
.L_x_1359:
[-C--:B------:R-:W-:Y:S01]  /*1d30*/  IMAD R8, R24, R6.reuse, RZ ;  /* 0x0000000618087224 */ /* 0x080fe200078e02ff */
[-C--:B------:R-:W-:Y:S01]  /*1d40*/  ISETP.GE.AND P3, PT, R182, R225.reuse, PT ;  /* 0x000000e1b600720c */ /* 0x080fe20003f66270 */
[----:B------:R-:W-:Y:S01]  /*1d50*/  IMAD.WIDE.U32 R16, R204, R6, R184 ;  /* 0x00000006cc107225 */ /* 0x000fe200078e00b8 */
[----:B------:R-:W-:Y:S01]  /*1d60*/  ISETP.GE.AND P2, PT, R0, R225, PT ;  /* 0x000000e10000720c */ /* 0x000fe20003f46270 */
[----:B------:R-:W-:Y:S01]  /*1d70*/  ULDC.64 UR4, c[0x0][0x468] ;  /* 0x00011a0000047ab9 */ /* 0x000fe20000000a00 */
[----:B------:R-:W-:Y:S01]  /*1d80*/  IADD3 R0, R182, 0x60, RZ ;  /* 0x00000060b6007810 */ /* 0x000fe20007ffe0ff */
[----:B------:R-:W-:Y:S01]  /*1d90*/  IMAD R8, R204, R7, R8 ;  /* 0x00000007cc087224 */ /* 0x000fe200078e0208 */
[----:B------:R-:W-:Y:S01]  /*1da0*/  IADD3 R14, P0, R15, R16, RZ ;  /* 0x000000100f0e7210 */ /* 0x000fe20007f1e0ff */
[----:B------:R-:W-:Y:S01]  /*1db0*/  BSSY B0, `(.L_x_1360) ;  /* 0x0000014000007945 */ /* 0x000fe20003800000 */
[----:B------:R-:W-:Y:S02]  /*1dc0*/  IADD3 R9, R182, 0x40, RZ ;  /* 0x00000040b6097810 */ /* 0x000fe40007ffe0ff */
[----:B------:R-:W-:Y:S01]  /*1dd0*/  IADD3.X R15, R13, R17, R8, P0, !PT ;  /* 0x000000110d0f7210 */ /* 0x000fe200007fe408 */
[----:B------:R-:W-:Y:S01]  /*1de0*/  IMAD R8, R10, UR4, RZ ;  /* 0x000000040a087c24 */ /* 0x000fe2000f8e02ff */
[----:B------:R-:W-:-:S02]  /*1df0*/  ISETP.GE.AND P0, PT, R0, R225, PT ;  /* 0x000000e10000720c */ /* 0x000fc40003f06270 */
[----:B------:R-:W-:Y:S01]  /*1e00*/  ISETP.GE.AND P1, PT, R9, R225, PT ;  /* 0x000000e10900720c */ /* 0x000fe20003f26270 */
        /* <DEDUP_REMOVED lines=14> */
.L_x_1361:
[----:B------:R-:W-:Y:S05]  /*1ef0*/  BSYNC B0 ;  /* 0x0000000000007941 */ /* 0x000fea0003800000 */
.L_x_1360:
        /* <DEDUP_REMOVED lines=14> */
.L_x_1363:
[----:B------:R-:W-:Y:S05]  /*1fe0*/  BSYNC B0 ;  /* 0x0000000000007941 */ /* 0x000fea0003800000 */
.L_x_1362:
        /* <DEDUP_REMOVED lines=14> */
.L_x_1365:
[----:B------:R-:W-:Y:S05]  /*20d0*/  BSYNC B0 ;  /* 0x0000000000007941 */ /* 0x000fea0003800000 */
.L_x_1364:
        /* <DEDUP_REMOVED lines=13> */
.L_x_1367:
[----:B------:R-:W-:Y:S05]  /*21b0*/  BSYNC B0 ;  /* 0x0000000000007941 */ /* 0x000fea0003800000 */
.L_x_1366:
        /* <DEDUP_REMOVED lines=22> */
.L_x_1369:
[----:B------:R-:W-:Y:S05]  /*2320*/  BSYNC B0 ;  /* 0x0000000000007941 */ /* 0x000fea0003800000 */
.L_x_1368:
        /* <DEDUP_REMOVED lines=14> */
.L_x_1371:
[----:B------:R-:W-:Y:S05]  /*2410*/  BSYNC B0 ;  /* 0x0000000000007941 */ /* 0x000fea0003800000 */
.L_x_1370:
        /* <DEDUP_REMOVED lines=14> */
.L_x_1373:
[----:B------:R-:W-:Y:S05]  /*2500*/  BSYNC B0 ;  /* 0x0000000000007941 */ /* 0x000fea0003800000 */
.L_x_1372:
        /* <DEDUP_REMOVED lines=14> */
.L_x_1357:
[----:B------:R-:W-:Y:S01]  /*25f0*/  IMAD R9, R189, -0x80, R225 ;  /* 0xffffff80bd097824 */ /* 0x000fe200078e02e1 */
[----:B------:R-:W-:Y:S01]  /*2600*/  ULDC.64 UR4, c[0x0][0x268] ;  /* 0x00009a0000047ab9 */ /* 0x000fe20000000a00 */
[C---:B------:R-:W-:Y:S01]  /*2610*/  VIADD R6, R182.reuse, 0x20 ;  /* 0x00000020b6067836 */ /* 0x040fe20000000000 */
[----:B------:R-:W1:Y:S01]  /*2620*/  LDC.64 R178, c[0x0][0x3b8] ;  /* 0x0000ee00ffb27b82 */ /* 0x000e620000000a00 */
[C---:B------:R-:W-:Y:S01]  /*2630*/  VIADD R7, R182.reuse, 0x40 ;  /* 0x00000040b6077836 */ /* 0x040fe20000000000 */
[-C--:B------:R-:W-:Y:S01]  /*2640*/  ISETP.GE.AND P6, PT, R182, R9.reuse, PT ;  /* 0x00000009b600720c */ /* 0x080fe20003fc6270 */
[-C--:B------:R-:W-:Y:S01]  /*2650*/  IMAD R10, R24, R16.reuse, RZ ;  /* 0x00000010180a7224 */ /* 0x080fe200078e02ff */
[-C--:B------:R-:W-:Y:S01]  /*2660*/  ISETP.GE.AND P5, PT, R6, R9.reuse, PT ;  /* 0x000000090600720c */ /* 0x080fe20003fa6270 */
        /* <DEDUP_REMOVED lines=9> */
[----:B------:R-:W-:Y:S01]  /*2700*/  IMAD R7, R31, UR4, RZ ;  /* 0x000000041f077c24 */ /* 0x000fe2000f8e02ff */
[----:B------:R-:W2:Y:S01]  /*2710*/  @!P6 LDC.64 R14, c[0x0][0x220] ;  /* 0x00008800ff0eeb82 */ /* 0x000ea20000000a00 */
[----:B------:R-:W-:Y:S01]  /*2720*/  @!P5 IADD3 R28, P0, R182, 0x20, RZ ;  /* 0x00000020b61cd810 */ /* 0x000fe20007f1e0ff */
[----:B------:R-:W-:Y:S01]  /*2730*/  @!P6 IMAD R34, R27, R16, RZ ;  /* 0x000000101b22e224 */ /* 0x000fe200078e02ff */
[----:B------:R-:W-:Y:S01]  /*2740*/  ISETP.GE.AND P1, PT, R6, R23, PT ;  /* 0x000000170600720c */ /* 0x000fe20003f26270 */
[----:B------:R-:W-:-:S02]  /*2750*/  IMAD R6, R22, UR5, R7 ;  /* 0x0000000516067c24 */ /* 0x000fc4000f8e0207 */
[----:B------:R-:W-:Y:S02]  /*2760*/  IMAD.SHL.U32 R19, R19, 0x40, RZ ;  /* 0x0000004013137824 */ /* 0x000fe400078e00ff */
[----:B------:R-:W-:Y:S01]  /*2770*/  VIADD R223, R188, 0x1000 ;  /* 0x00001000bcdf7836 */ /* 0x000fe20000000000 */
[----:B------:R-:W3:Y:S01]  /*2780*/  @!P5 LDC.64 R10, c[0x0][0x220] ;  /* 0x00008800ff0adb82 */ /* 0x000ee20000000a00 */
[----:B------:R-:W-:Y:S01]  /*2790*/  IMAD.WIDE.U32 R36, R22, UR4, R36 ;  /* 0x0000000416247c25 */ /* 0x000fe2000f8e0024 */
[----:B------:R-:W-:-:S03]  /*27a0*/  ULDC.64 UR4, c[0x0][0x260] ;  /* 0x0000980000047ab9 */ /* 0x000fc60000000a00 */
[----:B------:R-:W-:Y:S01]  /*27b0*/  IMAD.MOV.U32 R221, RZ, RZ, 0x7f800000 ;  /* 0x7f800000ffdd7424 */ /* 0x000fe200078e00ff */
[----:B------:R-:W-:Y:S01]  /*27c0*/  @!P5 MOV R40, R36 ;  /* 0x000000240028d202 */ /* 0x000fe20000000f00 */
[--C-:B------:R-:W-:Y:S01]  /*27d0*/  @!P5 IMAD.X R33, RZ, RZ, R27.reuse, P0 ;  /* 0x000000ffff21d224 */ /* 0x100fe200000e061b */
[----:B------:R-:W4:Y:S01]  /*27e0*/  @!P4 LDC.64 R8, c[0x0][0x220] ;  /* 0x00008800ff08cb82 */ /* 0x000f220000000a00 */
[C---:B------:R-:W-:Y:S01]  /*27f0*/  @!P4 IADD3 R30, P0, R182.reuse, 0x40, RZ ;  /* 0x00000040b61ec810 */ /* 0x040fe20007f1e0ff */
[----:B------:R-:W-:Y:S02]  /*2800*/  IMAD.IADD R37, R37, 0x1, R6 ;  /* 0x0000000125257824 */ /* 0x000fe400078e0206 */
[----:B------:R-:W-:Y:S02]  /*2810*/  IMAD.MOV.U32 R222, RZ, RZ, 0x7f800000 ;  /* 0x7f800000ffde7424 */ /* 0x000fe400078e00ff */
[----:B------:R-:W-:Y:S02]  /*2820*/  IMAD.MOV.U32 R219, RZ, RZ, 0x7f800000 ;  /* 0x7f800000ffdb7424 */ /* 0x000fe400078e00ff */
[----:B------:R-:W-:Y:S01]  /*2830*/  IMAD.MOV.U32 R220, RZ, RZ, 0x7f800000 ;  /* 0x7f800000ffdc7424 */ /* 0x000fe200078e00ff */
[----:B------:R-:W1:Y:S01]  /*2840*/  @!P3 LDC.64 R6, c[0x0][0x220] ;  /* 0x00008800ff06bb82 */ /* 0x000e620000000a00 */
[----:B------:R-:W-:Y:S01]  /*2850*/  @!P4 IMAD.X R32, RZ, RZ, R27, P0 ;  /* 0x000000ffff20c224 */ /* 0x000fe200000e061b */
[----:B------:R-:W-:Y:S01]  /*2860*/  @!P3 IADD3 R29, P0, R182, 0x60, RZ ;  /* 0x00000060b61db810 */ /* 0x000fe20007f1e0ff */
[----:B------:R-:W-:-:S05]  /*2870*/  @!P5 IMAD R33, R33, R16, RZ ;  /* 0x000000102121d224 */ /* 0x000fca00078e02ff */
[----:B------:R-:W-:Y:S01]  /*2880*/  @P2 BAR.SYNC.DEFER_BLOCKING 0x0 ;  /* 0x0000000000002b1d */ /* 0x000fe20000010000 */
[--C-:B------:R-:W-:Y:S02]  /*2890*/  @!P5 IMAD.MOV.U32 R41, RZ, RZ, R37.reuse ;  /* 0x000000ffff29d224 */ /* 0x100fe400078e0025 */
[C---:B------:R-:W-:Y:S02]  /*28a0*/  @!P6 IMAD R34, R182.reuse, R17, R34 ;  /* 0x00000011b622e224 */ /* 0x040fe400078e0222 */
[----:B------:R-:W-:Y:S01]  /*28b0*/  @!P6 IMAD.WIDE.U32 R38, R182, R16, R36 ;  /* 0x00000010b626e225 */ /* 0x000fe200078e0024 */
[C---:B------:R-:W-:Y:S02]  /*28c0*/  SHF.L.U32 R216, R211.reuse, 0x4, RZ ;  /* 0x00000004d3d87819 */ /* 0x040fe400000006ff */
[----:B------:R-:W1:Y:S01]  /*28d0*/  LDC R218, c[0x0][0x394] ;  /* 0x0000e500ffda7b82 */ /* 0x000e620000000800 */
[----:B------:R-:W-:-:S07]  /*28e0*/  IMAD.SHL.U32 R217, R211, 0x8, RZ ;  /* 0x00000008d3d97824 */ /* 0x000fce00078e00ff */
[----:B------:R-:W1:Y:S01]  /*28f0*/  LDC R203, c[0x0][0x394] ;  /* 0x0000e500ffcb7b82 */ /* 0x000e620000000800 */
[C---:B------:R-:W-:Y:S01]  /*2900*/  @!P5 IMAD R33, R28.reuse, R17, R33 ;  /* 0x000000111c21d224 */ /* 0x040fe200078e0221 */
[----:B------:R-:W-:Y:S01]  /*2910*/  SHF.R.S32.HI R230, RZ, 0x1f, R210 ;  /* 0x0000001fffe67819 */ /* 0x000fe200000114d2 */
[----:B------:R-:W-:-:S04]  /*2920*/  @!P5 IMAD.WIDE.U32 R40, R28, R16, R40 ;  /* 0x000000101c28d225 */ /* 0x000fc800078e0028 */
[----:B------:R-:W-:Y:S01]  /*2930*/  VIADD R167, R177, 0x1000 ;  /* 0x00001000b1a77836 */ /* 0x000fe20000000000 */
[----:B------:R-:W-:Y:S01]  /*2940*/  @!P5 IADD3 R33, R41, R33, RZ ;  /* 0x000000212921d210 */ /* 0x000fe20007ffe0ff */
[----:B------:R-:W-:Y:S01]  /*2950*/  @!P3 IMAD.X R28, RZ, RZ, R27, P0 ;  /* 0x000000ffff1cb224 */ /* 0x000fe200000e061b */
[----:B--2---:R-:W-:Y:S01]  /*2960*/  @!P6 LEA R14, P0, R38, R14, 0x1 ;  /* 0x0000000e260ee211 */ /* 0x004fe200078008ff */
[----:B------:R-:W-:Y:S02]  /*2970*/  @!P6 IMAD.IADD R34, R39, 0x1, R34 ;  /* 0x000000012722e824 */ /* 0x000fe400078e0222 */
[----:B------:R-:W-:Y:S02]  /*2980*/  IMAD.MOV.U32 R166, RZ, RZ, 0x20 ;  /* 0x00000020ffa67424 */ /* 0x000fe400078e00ff */
[----:B------:R-:W-:Y:S01]  /*2990*/  VIADD R168, R174, 0x1000 ;  /* 0x00001000aea87836 */ /* 0x000fe20000000000 */
[----:B------:R-:W-:Y:S01]  /*29a0*/  @!P6 LEA.HI.X R15, R38, R15, R34, 0x1, P0 ;  /* 0x0000000f260fe211 */ /* 0x000fe200000f0c22 */
[----:B------:R-:W-:Y:S01]  /*29b0*/  @!P4 IMAD R32, R32, R16, RZ ;  /* 0x000000102020c224 */ /* 0x000fe200078e02ff */
[----:B---3--:R-:W-:Y:S01]  /*29c0*/  @!P5 LEA R10, P0, R40, R10, 0x1 ;  /* 0x0000000a280ad211 */ /* 0x008fe200078008ff */
[----:B------:R-:W-:-:S02]  /*29d0*/  @!P4 IMAD.MOV.U32 R42, RZ, RZ, R36 ;  /* 0x000000ffff2ac224 */ /* 0x000fc400078e0024 */
[----:B------:R-:W-:Y:S01]  /*29e0*/  IMAD.MOV.U32 R175, RZ, RZ, 0x40 ;  /* 0x00000040ffaf7424 */ /* 0x000fe200078e00ff */
[----:B------:R-:W-:Y:S01]  /*29f0*/  @!P5 LEA.HI.X R11, R40, R11, R33, 0x1, P0 ;  /* 0x0000000b280bd211 */ /* 0x000fe200000f0c21 */
[----:B------:R-:W-:Y:S01]  /*2a00*/  @!P4 IMAD.MOV.U32 R43, RZ, RZ, R37 ;  /* 0x000000ffff2bc224 */ /* 0x000fe200078e0025 */
[----:B------:R-:W-:Y:S01]  /*2a10*/  CS2R R94, SRZ ;  /* 0x00000000005e7805 */ /* 0x000fe2000001ff00 */
[CC--:B------:R-:W-:Y:S01]  /*2a20*/  @!P4 IMAD R32, R30.reuse, R17.reuse, R32 ;  /* 0x000000111e20c224 */ /* 0x0c0fe200078e0220 */
[----:B------:R-:W-:Y:S01]  /*2a30*/  CS2R R92, SRZ ;  /* 0x00000000005c7805 */ /* 0x000fe2000001ff00 */
[-C--:B------:R-:W-:Y:S01]  /*2a40*/  @!P4 IMAD.WIDE.U32 R42, R30, R16.reuse, R42 ;  /* 0x000000101e2ac225 */ /* 0x080fe200078e002a */
[----:B------:R-:W-:Y:S02]  /*2a50*/  CS2R R98, SRZ ;  /* 0x0000000000627805 */ /* 0x000fe4000001ff00 */
[----:B------:R-:W-:Y:S02]  /*2a60*/  CS2R R96, SRZ ;  /* 0x0000000000607805 */ /* 0x000fe4000001ff00 */
[----:B------:R-:W-:Y:S01]  /*2a70*/  CS2R R90, SRZ ;  /* 0x00000000005a7805 */ /* 0x000fe2000001ff00 */
[----:B------:R-:W-:Y:S01]  /*2a80*/  @!P3 IMAD R28, R28, R16, RZ ;  /* 0x000000101c1cb224 */ /* 0x000fe200078e02ff */
[C---:B----4-:R-:W-:Y:S01]  /*2a90*/  @!P4 LEA R8, P0, R42.reuse, R8, 0x1 ;  /* 0x000000082a08c211 */ /* 0x050fe200078008ff */
        /* <DEDUP_REMOVED lines=9> */
[----:B-1----:R-:W-:Y:S01]  /*2b30*/  @!P3 LEA R32, P0, R16, R6, 0x1 ;  /* 0x000000061020b211 */ /* 0x002fe200078008ff */
[----:B------:R-:W-:Y:S01]  /*2b40*/  IMAD.WIDE.U32 R34, R12, 0x40, RZ ;  /* 0x000000400c227825 */ /* 0x000fe200078e00ff */
[----:B------:R-:W-:Y:S02]  /*2b50*/  CS2R R76, SRZ ;  /* 0x00000000004c7805 */ /* 0x000fe4000001ff00 */
[----:B------:R-:W-:Y:S02]  /*2b60*/  CS2R R82, SRZ ;  /* 0x0000000000527805 */ /* 0x000fe4000001ff00 */
[----:B------:R-:W-:Y:S01]  /*2b70*/  @!P3 LEA.HI.X R33, R16, R7, R28, 0x1, P0 ;  /* 0x000000071021b211 */ /* 0x000fe200000f0c1c */
[----:B------:R-:W-:Y:S01]  /*2b80*/  IMAD.WIDE.U32 R28, R18, 0x40, RZ ;  /* 0x00000040121c7825 */ /* 0x000fe200078e00ff */
[----:B------:R-:W-:-:S02]  /*2b90*/  @!P1 IADD3 R6, P0, R232, R34, RZ ;  /* 0x00000022e8069210 */ /* 0x000fc40007f1e0ff */
[----:B------:R-:W-:Y:S02]  /*2ba0*/  CS2R R80, SRZ ;  /* 0x0000000000507805 */ /* 0x000fe4000001ff00 */
[----:B------:R-:W-:Y:S01]  /*2bb0*/  CS2R R74, SRZ ;  /* 0x00000000004a7805 */ /* 0x000fe2000001ff00 */
[----:B------:R-:W-:Y:S01]  /*2bc0*/  IMAD.WIDE.U32 R16, R204, R4, R184 ;  /* 0x00000004cc107225 */ /* 0x000fe200078e00b8 */
[----:B------:R-:W-:Y:S02]  /*2bd0*/  @!P1 IADD3.X R7, R233, R35, R13, P0, !PT ;  /* 0x00000023e9079210 */ /* 0x000fe400007fe40d */
[----:B------:R-:W-:Y:S02]  /*2be0*/  CS2R R72, SRZ ;  /* 0x0000000000487805 */ /* 0x000fe4000001ff00 */
[----:B------:R-:W-:Y:S01]  /*2bf0*/  @!P1 IADD3 R28, P0, R234, R28, RZ ;  /* 0x0000001cea1c9210 */ /* 0x000fe20007f1e0ff */
[----:B------:R-:W-:Y:S01]  /*2c00*/  IMAD R12, R24, R4, RZ ;  /* 0x00000004180c7224 */ /* 0x000fe200078e02ff */
[----:B------:R-:W-:Y:S01]  /*2c10*/  LEA.HI R13, R224, R224, RZ, 0x1 ;  /* 0x000000e0e00d7211 */ /* 0x000fe200078f08ff */
[----:B------:R-:W-:Y:S01]  /*2c20*/  IMAD R36, R31, UR4, RZ ;  /* 0x000000041f247c24 */ /* 0x000fe2000f8e02ff */
[----:B------:R-:W-:Y:S01]  /*2c30*/  @!P1 IADD3.X R29, R235, R29, R19, P0, !PT ;  /* 0x0000001deb1d9210 */ /* 0x000fe200007fe413 */
[----:B------:R-:W-:Y:S01]  /*2c40*/  IMAD R12, R204, R5, R12 ;  /* 0x00000005cc0c7224 */ /* 0x000fe200078e020c */
[----:B------:R-:W-:Y:S01]  /*2c50*/  IADD3 R34, P0, R26, R16, RZ ;  /* 0x000000101a227210 */ /* 0x000fe20007f1e0ff */
[-C--:B------:R-:W-:Y:S01]  /*2c60*/  @!P6 IMAD R24, R27, R4.reuse, RZ ;  /* 0x000000041b18e224 */ /* 0x080fe200078e02ff */
[----:B------:R-:W-:Y:S01]  /*2c70*/  CS2R R70, SRZ ;  /* 0x0000000000467805 */ /* 0x000fe2000001ff00 */
[----:B------:R-:W-:Y:S01]  /*2c80*/  IMAD R36, R22, UR5, R36 ;  /* 0x0000000516247c24 */ /* 0x000fe2000f8e0224 */
[----:B------:R-:W-:Y:S01]  /*2c90*/  IADD3.X R35, R25, R17, R12, P0, !PT ;  /* 0x0000001119237210 */ /* 0x000fe200007fe40c */
[----:B------:R-:W-:Y:S01]  /*2ca0*/  IMAD R25, R188, 0x2, R173 ;  /* 0x00000002bc197824 */ /* 0x000fe200078e02ad */
[----:B------:R-:W-:Y:S01]  /*2cb0*/  LOP3.LUT R12, R13, 0xfffffffe, RZ, 0xc0, !PT ;  /* 0xfffffffe0d0c7812 */ /* 0x000fe200078ec0ff */
[C---:B------:R-:W-:Y:S01]  /*2cc0*/  @!P6 IMAD R24, R182.reuse, R5, R24 ;  /* 0x00000005b618e224 */ /* 0x040fe200078e0218 */
[C---:B------:R-:W-:Y:S01]  /*2cd0*/  @!P4 IADD3 R16, P0, R182.reuse, 0x40, RZ ;  /* 0x00000040b610c810 */ /* 0x040fe20007f1e0ff */
[C---:B------:R-:W-:Y:S01]  /*2ce0*/  IMAD R215, R211.reuse, 0x18, RZ ;  /* 0x00000018d3d77824 */ /* 0x040fe200078e02ff */
[----:B------:R-:W-:Y:S01]  /*2cf0*/  @!P5 IADD3 R17, P2, R182, 0x20, RZ ;  /* 0x00000020b611d810 */ /* 0x000fe20007f5e0ff */
[----:B------:R-:W-:Y:S01]  /*2d00*/  IMAD.IADD R12, R224, 0x1, -R12 ;  /* 0x00000001e00c7824 */ /* 0x000fe200078e0a0c */
[----:B------:R1:W-:Y:S01]  /*2d10*/  @P6 STS.128 [R25+0xa000], RZ ;  /* 0x00a000ff19006388 */ /* 0x0003e20000000c00 */
[--C-:B------:R-:W-:Y:S01]  /*2d20*/  @!P4 IMAD.X R19, RZ, RZ, R27.reuse, P0 ;  /* 0x000000ffff13c224 */ /* 0x100fe200000e061b */
[----:B------:R-:W-:Y:S01]  /*2d30*/  @!P3 IADD3 R18, P0, R182, 0x60, RZ ;  /* 0x00000060b612b810 */ /* 0x000fe20007f1e0ff */
[----:B------:R-:W-:Y:S01]  /*2d40*/  IMAD.SHL.U32 R214, R211, 0x20, RZ ;  /* 0x00000020d3d67824 */ /* 0x000fe200078e00ff */
[----:B------:R-:W-:Y:S01]  /*2d50*/  @!P5 IADD3.X R13, RZ, R27, RZ, P2, !PT ;  /* 0x0000001bff0dd210 */ /* 0x000fe200017fe4ff */
[----:B------:R-:W-:Y:S01]  /*2d60*/  @!P4 IMAD R19, R19, R4, RZ ;  /* 0x000000041313c224 */ /* 0x000fe200078e02ff */
[----:B------:R-:W-:Y:S01]  /*2d70*/  ISETP.NE.AND P2, PT, R12, 0x1, PT ;  /* 0x000000010c00780c */ /* 0x000fe20003f45270 */
[----:B------:R-:W-:Y:S01]  /*2d80*/  @!P3 IMAD.X R12, RZ, RZ, R27, P0 ;  /* 0x000000ffff0cb224 */ /* 0x000fe200000e061b */
[----:B------:R-:W-:Y:S01]  /*2d90*/  ISETP.GE.AND P0, PT, R182, R23, PT ;  /* 0x00000017b600720c */ /* 0x000fe20003f06270 */
[----:B------:R-:W-:Y:S01]  /*2da0*/  IMAD.WIDE.U32 R26, R22, UR4, R34 ;  /* 0x00000004161a7c25 */ /* 0x000fe2000f8e0022 */
[----:B------:R-:W-:Y:S01]  /*2db0*/  @!PT LDS RZ, [RZ] ;  /* 0x00000000fffff984 */ /* 0x000fe20000000800 */
[----:B------:R-:W-:Y:S01]  /*2dc0*/  @!PT LDS RZ, [RZ] ;  /* 0x00000000fffff984 */ /* 0x000fe20000000800 */
[----:B------:R-:W-:Y:S01]  /*2dd0*/  @!PT LDS RZ, [RZ] ;  /* 0x00000000fffff984 */ /* 0x000fe20000000800 */
[----:B------:R-:W-:Y:S01]  /*2de0*/  @!P6 LDGSTS.E.BYPASS.LTC128B.128 [R25+0xa000], desc[UR14][R14.64] ;  /* 0x0a0000000e19efae */ /* 0x000fe2000b901d4e */
[----:B------:R-:W-:-:S02]  /*2df0*/  SEL R223, R223, R188, !P2 ;  /* 0x000000bcdfdf7207 */ /* 0x000fc40005000000 */
[----:B------:R-:W-:Y:S01]  /*2e00*/  CS2R R68, SRZ ;  /* 0x0000000000447805 */ /* 0x000fe2000001ff00 */
[-C--:B------:R-:W-:Y:S01]  /*2e10*/  @!P5 IMAD R22, R13, R4.reuse, RZ ;  /* 0x000000040d16d224 */ /* 0x080fe200078e02ff */
[----:B------:R1:W-:Y:S01]  /*2e20*/  @P5 STS.128 [R25+0xb000], RZ ;  /* 0x00b000ff19005388 */ /* 0x0003e20000000c00 */
[----:B------:R-:W-:Y:S01]  /*2e30*/  @!P3 IMAD R12, R12, R4, RZ ;  /* 0x000000040c0cb224 */ /* 0x000fe200078e02ff */
[----:B------:R-:W-:Y:S01]  /*2e40*/  LEA R223, R223, R173, 0x1 ;  /* 0x000000addfdf7211 */ /* 0x000fe200078e08ff */
[-C--:B------:R-:W-:Y:S01]  /*2e50*/  @!P5 IMAD R22, R17, R5.reuse, R22 ;  /* 0x000000051116d224 */ /* 0x080fe200078e0216 */
[----:B------:R-:W-:Y:S01]  /*2e60*/  @!PT LDS RZ, [RZ] ;  /* 0x00000000fffff984 */ /* 0x000fe20000000800 */
[----:B------:R-:W-:Y:S01]  /*2e70*/  @!PT LDS RZ, [RZ] ;  /* 0x00000000fffff984 */ /* 0x000fe20000000800 */
[----:B------:R-:W-:Y:S01]  /*2e80*/  @!PT LDS RZ, [RZ] ;  /* 0x00000000fffff984 */ /* 0x000fe20000000800 */
[----:B------:R2:W-:Y:S01]  /*2e90*/  @!P5 LDGSTS.E.BYPASS.LTC128B.128 [R25+0xb000], desc[UR14][R10.64] ;  /* 0x0b0000000a19dfae */ /* 0x0005e2000b901d4e */
[-C--:B------:R-:W-:Y:S01]  /*2ea0*/  @!P4 IMAD R19, R16, R5.reuse, R19 ;  /* 0x000000051013c224 */ /* 0x080fe200078e0213 */
[----:B------:R-:W-:Y:S01]  /*2eb0*/  @!P5 MOV R34, R26 ;  /* 0x0000001a0022d202 */ /* 0x000fe20000000f00 */
[----:B------:R-:W-:Y:S01]  /*2ec0*/  @!P3 IMAD R5, R18, R5, R12 ;  /* 0x000000051205b224 */ /* 0x000fe200078e020c */
[----:B------:R1:W-:Y:S01]  /*2ed0*/  @P4 STS.128 [R25+0xc000], RZ ;  /* 0x00c000ff19004388 */ /* 0x0003e20000000c00 */
[----:B------:R-:W3:Y:S01]  /*2ee0*/  @!P6 LDC.64 R12, c[0x0][0x218] ;  /* 0x00008600ff0ceb82 */ /* 0x000ee20000000a00 */
[----:B------:R-:W-:Y:S01]  /*2ef0*/  IMAD.IADD R37, R27, 0x1, R36 ;  /* 0x000000011b257824 */ /* 0x000fe200078e0224 */
[----:B------:R-:W-:Y:S01]  /*2f00*/  IADD3 R202, R216, 0x20, RZ ;  /* 0x00000020d8ca7810 */ /* 0x000fe20007ffe0ff */
[----:B------:R-:W-:Y:S01]  /*2f10*/  @!PT LDS RZ, [RZ] ;  /* 0x00000000fffff984 */ /* 0x000fe20000000800 */
[----:B------:R-:W-:Y:S01]  /*2f20*/  @!PT LDS RZ, [RZ] ;  /* 0x00000000fffff984 */ /* 0x000fe20000000800 */
[----:B------:R-:W-:Y:S01]  /*2f30*/  @!PT LDS RZ, [RZ] ;  /* 0x00000000fffff984 */ /* 0x000fe20000000800 */
[----:B------:R4:W-:Y:S01]  /*2f40*/  @!P4 LDGSTS.E.BYPASS.LTC128B.128 [R25+0xc000], desc[UR14][R8.64] ;  /* 0x0c0000000819cfae */ /* 0x0009e2000b901d4e */
[----:B------:R-:W-:Y:S01]  /*2f50*/  @!P6 IMAD.MOV.U32 R36, RZ, RZ, R26 ;  /* 0x000000ffff24e224 */ /* 0x000fe200078e001a */
[----:B------:R-:W-:Y:S01]  /*2f60*/  CS2R R62, SRZ ;  /* 0x00000000003e7805 */ /* 0x000fe2000001ff00 */
        /* <DEDUP_REMOVED lines=9> */
[----:B------:R-:W-:Y:S01]  /*3000*/  @!P6 IMAD.WIDE.U32 R36, R182, R4, R36 ;  /* 0x00000004b624e225 */ /* 0x000fe200078e0024 */
[----:B------:R-:W-:-:S02]  /*3010*/  CS2R R66, SRZ ;  /* 0x0000000000427805 */ /* 0x000fc4000001ff00 */
[----:B------:R-:W-:Y:S01]  /*3020*/  CS2R R64, SRZ ;  /* 0x0000000000407805 */ /* 0x000fe2000001ff00 */
[----:B------:R-:W0:Y:S01]  /*3030*/  LDGDEPBAR ;  /* 0x00000000000079af */ /* 0x000e220000000000 */
[----:B------:R-:W-:Y:S01]  /*3040*/  @!P4 IMAD.MOV.U32 R30, RZ, RZ, R26 ;  /* 0x000000ffff1ec224 */ /* 0x000fe200078e001a */
[----:B------:R-:W-:Y:S01]  /*3050*/  CS2R R58, SRZ ;  /* 0x00000000003a7805 */ /* 0x000fe2000001ff00 */
[----:B------:R-:W-:Y:S01]  /*3060*/  @!P6 IMAD.IADD R24, R37, 0x1, R24 ;  /* 0x000000012518e824 */ /* 0x000fe200078e0218 */
[----:B------:R1:W-:Y:S01]  /*3070*/  @P0 STS.128 [R25+0x4000], RZ ;  /* 0x004000ff19000388 */ /* 0x0003e20000000c00 */
[-C--:B------:R-:W-:Y:S01]  /*3080*/  @!P5 IMAD.WIDE.U32 R34, R17, R4.reuse, R34 ;  /* 0x000000041122d225 */ /* 0x080fe200078e0022 */
[----:B------:R-:W-:Y:S01]  /*3090*/  CS2R R56, SRZ ;  /* 0x0000000000387805 */ /* 0x000fe2000001ff00 */
[----:B--2---:R-:W2:Y:S01]  /*30a0*/  @!P5 LDC.64 R10, c[0x0][0x218] ;  /* 0x00008600ff0adb82 */ /* 0x004ea20000000a00 */
[----:B------:R-:W-:Y:S01]  /*30b0*/  @!PT LDS RZ, [RZ] ;  /* 0x00000000fffff984 */ /* 0x000fe20000000800 */
[----:B------:R-:W-:Y:S01]  /*30c0*/  @!PT LDS RZ, [RZ] ;  /* 0x00000000fffff984 */ /* 0x000fe20000000800 */
[----:B------:R-:W-:Y:S01]  /*30d0*/  @!PT LDS RZ, [RZ] ;  /* 0x00000000fffff984 */ /* 0x000fe20000000800 */
[----:B------:R-:W-:Y:S01]  /*30e0*/  @!P0 LDGSTS.E.BYPASS.LTC128B.128 [R25+0x4000], desc[UR14][R232.64] ;  /* 0x04000000e8198fae */ /* 0x000fe2000b901d4e */
[----:B------:R-:W-:Y:S01]  /*30f0*/  @!P4 IMAD.WIDE.U32 R30, R16, R4, R30 ;  /* 0x00000004101ec225 */ /* 0x000fe200078e001e */
[----:B------:R-:W-:-:S02]  /*3100*/  CS2R R54, SRZ ;  /* 0x0000000000367805 */ /* 0x000fc4000001ff00 */
[----:B------:R-:W-:Y:S01]  /*3110*/  CS2R R52, SRZ ;  /* 0x0000000000347805 */ /* 0x000fe2000001ff00 */
[----:B------:R1:W-:Y:S01]  /*3120*/  @P1 STS.128 [R25+0x5000], RZ ;  /* 0x005000ff19001388 */ /* 0x0003e20000000c00 */
[----:B------:R-:W-:Y:S01]  /*3130*/  @!P5 IMAD.IADD R22, R35, 0x1, R22 ;  /* 0x000000012316d824 */ /* 0x000fe200078e0216 */
[----:B------:R-:W-:Y:S01]  /*3140*/  CS2R R46, SRZ ;  /* 0x00000000002e7805 */ /* 0x000fe2000001ff00 */
[----:B----4-:R-:W4:Y:S01]  /*3150*/  @!P4 LDC.64 R8, c[0x0][0x218] ;  /* 0x00008600ff08cb82 */ /* 0x010f220000000a00 */
[----:B------:R-:W-:Y:S01]  /*3160*/  @!PT LDS RZ, [RZ] ;  /* 0x00000000fffff984 */ /* 0x000fe20000000800 */
[----:B------:R-:W-:Y:S01]  /*3170*/  @!PT LDS RZ, [RZ] ;  /* 0x00000000fffff984 */ /* 0x000fe20000000800 */
[----:B------:R-:W-:Y:S01]  /*3180*/  @!PT LDS RZ, [RZ] ;  /* 0x00000000fffff984 */ /* 0x000fe20000000800 */
[----:B------:R1:W-:Y:S01]  /*3190*/  @!P1 LDGSTS.E.BYPASS.LTC128B.128 [R25+0x5000], desc[UR14][R6.64] ;  /* 0x0500000006199fae */ /* 0x0003e2000b901d4e */
[----:B------:R-:W-:Y:S01]  /*31a0*/  @!P3 IMAD.WIDE.U32 R26, R18, R4, R26 ;  /* 0x00000004121ab225 */ /* 0x000fe200078e001a */
[----:B------:R-:W-:Y:S02]  /*31b0*/  IADD3 R4, R187, 0x28, RZ ;  /* 0x00000028bb047810 */ /* 0x000fe40007ffe0ff */
[----:B------:R-:W-:Y:S01]  /*31c0*/  CS2R R44, SRZ ;  /* 0x00000000002c7805 */ /* 0x000fe2000001ff00 */
[----:B------:R1:W-:Y:S01]  /*31d0*/  @P0 STS [R223], RZ ;  /* 0x000000ffdf000388 */ /* 0x0003e20000000800 */
[----:B------:R-:W-:Y:S01]  /*31e0*/  @!P4 IMAD.IADD R19, R31, 0x1, R19 ;  /* 0x000000011f13c824 */ /* 0x000fe200078e0213 */
[----:B------:R-:W-:Y:S01]  /*31f0*/  CS2R R50, SRZ ;  /* 0x0000000000327805 */ /* 0x000fe2000001ff00 */
[----:B------:R-:W-:Y:S01]  /*3200*/  @!P3 IMAD.IADD R5, R27, 0x1, R5 ;  /* 0x000000011b05b824 */ /* 0x000fe200078e0205 */
[----:B------:R2:W-:Y:S01]  /*3210*/  @P0 STS [R223+0x4], RZ ;  /* 0x000004ffdf000388 */ /* 0x0005e20000000800 */
[----:B------:R-:W-:Y:S01]  /*3220*/  IMAD.IADD R204, R204, 0x1, R227 ;  /* 0x00000001cccc7824 */ /* 0x000fe200078e02e3 */
[----:B------:R-:W-:Y:S01]  /*3230*/  SEL R167, R167, R177, !P2 ;  /* 0x000000b1a7a77207 */ /* 0x000fe20005000000 */
[C---:B------:R-:W-:Y:S01]  /*3240*/  IMAD R213, R211.reuse, 0x28, RZ ;  /* 0x00000028d3d57824 */ /* 0x040fe200078e02ff */
[----:B------:R2:W-:Y:S01]  /*3250*/  @P0 STS [R223+0x8], RZ ;  /* 0x000008ffdf000388 */ /* 0x0005e20000000800 */
[----:B------:R-:W-:Y:S01]  /*3260*/  SEL R168, R168, R174, !P2 ;  /* 0x000000aea8a87207 */ /* 0x000fe20005000000 */
[----:B------:R-:W-:Y:S01]  /*3270*/  IMAD R212, R211, 0x30, RZ ;  /* 0x00000030d3d47824 */ /* 0x000fe200078e02ff */
[----:B------:R-:W-:Y:S01]  /*3280*/  CS2R R48, SRZ ;  /* 0x0000000000307805 */ /* 0x000fe2000001ff00 */
[----:B------:R4:W-:Y:S01]  /*3290*/  @P0 STS [R223+0xc], RZ ;  /* 0x00000cffdf000388 */ /* 0x0009e20000000800 */
[----:B------:R-:W-:Y:S01]  /*32a0*/  IMAD.MOV R207, RZ, RZ, -R207 ;  /* 0x000000ffffcf7224 */ /* 0x000fe200078e0acf */
[----:B------:R-:W-:-:S02]  /*32b0*/  CS2R R42, SRZ ;  /* 0x00000000002a7805 */ /* 0x000fc4000001ff00 */
[----:B------:R-:W-:Y:S01]  /*32c0*/  CS2R R40, SRZ ;  /* 0x0000000000287805 */ /* 0x000fe2000001ff00 */
[----:B------:R-:W-:Y:S01]  /*32d0*/  @!PT LDS RZ, [RZ] ;  /* 0x00000000fffff984 */ /* 0x000fe20000000800 */
[----:B------:R-:W-:Y:S01]  /*32e0*/  @!PT LDS RZ, [RZ] ;  /* 0x00000000fffff984 */ /* 0x000fe20000000800 */
[----:B------:R-:W-:Y:S01]  /*32f0*/  @!PT LDS RZ, [RZ] ;  /* 0x00000000fffff984 */ /* 0x000fe20000000800 */
[----:B------:R-:W-:Y:S01]  /*3300*/  @!P0 LDGSTS.E.BYPASS.LTC128B.128 [R223], desc[UR14][R234.64] ;  /* 0x00000000eadf8fae */ /* 0x000fe2000b901d4e */
[C---:B---3--:R-:W-:Y:S02]  /*3310*/  @!P6 LEA R12, P0, R36.reuse, R12, 0x1 ;  /* 0x0000000c240ce211 */ /* 0x048fe400078008ff */
[----:B------:R-:W-:Y:S01]  /*3320*/  CS2R R38, SRZ ;  /* 0x0000000000267805 */ /* 0x000fe2000001ff00 */
[----:B------:R-:W-:Y:S01]  /*3330*/  ULDC UR4, c[0x0][0x398] ;  /* 0x0000e60000047ab9 */ /* 0x000fe20000000800 */
[----:B------:R3:W-:Y:S01]  /*3340*/  @P1 STS [R223+0x1000], RZ ;  /* 0x001000ffdf001388 */ /* 0x0007e20000000800 */
[----:B------:R-:W-:Y:S01]  /*3350*/  @!P6 LEA.HI.X R13, R36, R13, R24, 0x1, P0 ;  /* 0x0000000d240de211 */ /* 0x000fe200000f0c18 */
[----:B------:R-:W-:Y:S01]  /*3360*/  ULDC.U8 UR6, c[0x0][0x388] ;  /* 0x0000e20000067ab9 */ /* 0x000fe20000000000 */
[----:B-1----:R-:W1:Y:S01]  /*3370*/  @!P3 LDC.64 R6, c[0x0][0x218] ;  /* 0x00008600ff06bb82 */ /* 0x002e620000000a00 */
[----:B--2---:R-:W-:Y:S01]  /*3380*/  @!P5 LEA R10, P0, R34, R10, 0x1 ;  /* 0x0000000a220ad211 */ /* 0x004fe200078008ff */
[----:B------:R3:W-:Y:S01]  /*3390*/  @P1 STS [R223+0x1004], RZ ;  /* 0x001004ffdf001388 */ /* 0x0007e20000000800 */
[----:B------:R-:W-:-:S02]  /*33a0*/  ULDC UR5, c[0x0][0x2ec] ;  /* 0x0000bb0000057ab9 */ /* 0x000fc40000000800 */
[----:B------:R-:W-:Y:S01]  /*33b0*/  @!P5 LEA.HI.X R11, R34, R11, R22, 0x1, P0 ;  /* 0x0000000b220bd211 */ /* 0x000fe200000f0c16 */
[----:B------:R3:W-:Y:S04]  /*33c0*/  @P1 STS [R223+0x1008], RZ ;  /* 0x001008ffdf001388 */ /* 0x0007e80000000800 */
[----:B------:R3:W-:Y:S04]  /*33d0*/  @P1 STS [R223+0x100c], RZ ;  /* 0x00100cffdf001388 */ /* 0x0007e80000000800 */
[----:B------:R-:W-:Y:S01]  /*33e0*/  @!PT LDS RZ, [RZ] ;  /* 0x00000000fffff984 */ /* 0x000fe20000000800 */
[----:B------:R-:W-:Y:S01]  /*33f0*/  @!PT LDS RZ, [RZ] ;  /* 0x00000000fffff984 */ /* 0x000fe20000000800 */
[----:B------:R-:W-:Y:S01]  /*3400*/  @!PT LDS RZ, [RZ] ;  /* 0x00000000fffff984 */ /* 0x000fe20000000800 */
[----:B------:R-:W-:Y:S01]  /*3410*/  @!P1 LDGSTS.E.BYPASS.LTC128B.128 [R223+0x1000], desc[UR14][R28.64] ;  /* 0x010000001cdf9fae */ /* 0x000fe2000b901d4e */
[----:B----4-:R-:W-:-:S03]  /*3420*/  @!P4 LEA R8, P1, R30, R8, 0x1 ;  /* 0x000000081e08c211 */ /* 0x010fc600078208ff */
[----:B------:R3:W-:Y:S01]  /*3430*/  @P6 STS.128 [R25+0x6000], RZ ;  /* 0x006000ff19006388 */ /* 0x0007e20000000c00 */
[----:B------:R-:W-:-:S03]  /*3440*/  @!P4 LEA.HI.X R9, R30, R9, R19, 0x1, P1 ;  /* 0x000000091e09c211 */ /* 0x000fc600008f0c13 */
[----:B------:R-:W-:Y:S01]  /*3450*/  @!PT LDS RZ, [RZ] ;  /* 0x00000000fffff984 */ /* 0x000fe20000000800 */
[----:B------:R-:W-:Y:S01]  /*3460*/  @!PT LDS RZ, [RZ] ;  /* 0x00000000fffff984 */ /* 0x000fe20000000800 */
[----:B------:R-:W-:Y:S01]  /*3470*/  @!PT LDS RZ, [RZ] ;  /* 0x00000000fffff984 */ /* 0x000fe20000000800 */
[----:B------:R-:W-:Y:S01]  /*3480*/  @!P6 LDGSTS.E.BYPASS.LTC128B.128 [R25+0x6000], desc[UR14][R12.64] ;  /* 0x060000000c19efae */ /* 0x000fe2000b901d4e */
[----:B-1----:R-:W-:-:S03]  /*3490*/  @!P3 LEA R6, P0, R26, R6, 0x1 ;  /* 0x000000061a06b211 */ /* 0x002fc600078008ff */
[----:B------:R3:W-:Y:S01]  /*34a0*/  @P5 STS.128 [R25+0x7000], RZ ;  /* 0x007000ff19005388 */ /* 0x0007e20000000c00 */
[----:B------:R-:W-:Y:S01]  /*34b0*/  @!P3 LEA.HI.X R7, R26, R7, R5, 0x1, P0 ;  /* 0x000000071a07b211 */ /* 0x000fe200000f0c05 */
[----:B------:R-:W-:Y:S02]  /*34c0*/  VIADD R5, R187, 0x8 ;  /* 0x00000008bb057836 */ /* 0x000fe40000000000 */
        /* <DEDUP_REMOVED lines=17> */
[----:B------:R-:W-:Y:S02]  /*35e0*/  @!P0 IMAD.WIDE R4, R4, 0x4, R236 ;  /* 0x0000000404048825 */ /* 0x000fe400078e02ec */
[----:B------:R-:W0:Y:S04]  /*35f0*/  LDGDEPBAR ;  /* 0x00000000000079af */ /* 0x000e280000000000 */
[----:B------:R2:W5:Y:S01]  /*3600*/  @!P0 LDG.E R220, desc[UR14][R4.64] ;  /* 0x0000000e04dc8981 */ /* 0x000562000c1e1900 */
[----:B-1----:R-:W-:Y:S01]  /*3610*/  VIADD R6, R187, 0x20 ;  /* 0x00000020bb067836 */ /* 0x002fe20000000000 */
[----:B------:R-:W-:-:S04]  /*3620*/  DEPBAR.LE SB0, 0x1 ;  /* 0x000080400000791a */ /* 0x000fc80000000000 */
[----:B------:R-:W-:Y:S01]  /*3630*/  ISETP.GE.AND P1, PT, R6, R23, PT ;  /* 0x000000170600720c */ /* 0x000fe20003f26270 */
[----:B------:R-:W-:-:S05]  /*3640*/  IMAD.WIDE R6, R187, 0x4, R236 ;  /* 0x00000004bb067825 */ /* 0x000fca00078e02ec */
[----:B------:R3:W5:Y:S04]  /*3650*/  @!P4 LDG.E R221, desc[UR14][R6.64] ;  /* 0x0000000e06ddc981 */ /* 0x000768000c1e1900 */
[----:B------:R3:W5:Y:S04]  /*3660*/  @!P3 LDG.E R222, desc[UR14][R6.64+0x20] ;  /* 0x0000200e06deb981 */ /* 0x000768000c1e1900 */
[----:B------:R3:W5:Y:S01]  /*3670*/  @!P1 LDG.E R219, desc[UR14][R6.64+0x80] ;  /* 0x0000800e06db9981 */ /* 0x000762000c1e1900 */
[----:B------:R-:W-:Y:S06]  /*3680*/  BAR.SYNC.DEFER_BLOCKING 0x0 ;  /* 0x0000000000007b1d */ /* 0x000fec0000010000 */
[----:B------:R-:W4:Y:S01]  /*3690*/  LDG.E.64 R6, desc[UR14][R178.64+0x8] ;  /* 0x0000080eb2067981 */ /* 0x000f22000c1e1b00 */
[----:B--2---:R-:W-:-:S03]  /*36a0*/  LEA.HI R4, R20, R21, RZ, 0x4 ;  /* 0x0000001514047211 */ /* 0x004fc600078f20ff */
[----:B------:R3:W1:Y:S04]  /*36b0*/  LDSM.16.M88.4 R132, [R165+0xa000] ;  /* 0x00a00000a584783b */ /* 0x0006680000000200 */
[----:B------:R3:W2:Y:S04]  /*36c0*/  LDSM.16.M88.4 R136, [R165+0xa800] ;  /* 0x00a80000a588783b */ /* 0x0006a80000000200 */
[----:B------:R3:W1:Y:S04]  /*36d0*/  LDSM.16.M88.4 R140, [R164+0xa000] ;  /* 0x00a00000a48c783b */ /* 0x0006680000000200 */
[----:B------:R3:W1:Y:S04]  /*36e0*/  LDSM.16.M88.4 R144, [R164+0xa800] ;  /* 0x00a80000a490783b */ /* 0x0006680000000200 */
[----:B------:R3:W1:Y:S04]  /*36f0*/  LDSM.16.M88.4 R148, [R3+0xa000] ;  /* 0x00a000000394783b */ /* 0x0006680000000200 */
[----:B------:R3:W1:Y:S04]  /*3700*/  LDSM.16.M88.4 R152, [R3+0xa800] ;  /* 0x00a800000398783b */ /* 0x0006680000000200 */
[----:B------:R-:W3:Y:S01]  /*3710*/  LDG.E.64 R178, desc[UR14][R178.64] ;  /* 0x0000000eb2b27981 */ /* 0x000ee2000c1e1b00 */
[----:B------:R-:W-:-:S03]  /*3720*/  LOP3.LUT R4, R4, 0xfffffff0, RZ, 0xc0, !PT ;  /* 0xfffffff004047812 */ /* 0x000fc600078ec0ff */
[----:B------:R1:W1:Y:S04]  /*3730*/  LDSM.16.M88.4 R156, [R2+0xa000] ;  /* 0x00a00000029c783b */ /* 0x0002680000000200 */
[----:B------:R1:W1:Y:S01]  /*3740*/  LDSM.16.M88.4 R160, [R2+0xa800] ;  /* 0x00a8000002a0783b */ /* 0x0002620000000200 */
[----:B------:R-:W-:-:S04]  /*3750*/  IADD3 R21, -R4, R21, RZ ;  /* 0x0000001504157210 */ /* 0x000fc80007ffe1ff */
[----:B------:R-:W-:Y:S01]  /*3760*/  SHF.R.S32.HI R4, RZ, 0x1f, R21 ;  /* 0x0000001fff047819 */ /* 0x000fe20000011415 */
[----:B------:R-:W-:-:S03]  /*3770*/  IMAD R5, R186, R0, R183 ;  /* 0x00000000ba057224 */ /* 0x000fc600078e02b7 */
[----:B------:R-:W-:Y:S01]  /*3780*/  LEA.HI R4, R4, R21, RZ, 0x3 ;  /* 0x0000001504047211 */ /* 0x000fe200078f18ff */
[----:B------:R-:W-:-:S03]  /*3790*/  IMAD.IADD R201, R217, 0x1, R202 ;  /* 0x00000001d9c97824 */ /* 0x000fc600078e02ca */
[----:B------:R-:W-:Y:S01]  /*37a0*/  LOP3.LUT R0, R4, 0xfffffff8, RZ, 0xc0, !PT ;  /* 0xfffffff804007812 */ /* 0x000fe200078ec0ff */
[----:B------:R-:W-:Y:S02]  /*37b0*/  IMAD.SHL.U32 R4, R5, 0x20, RZ ;  /* 0x0000002005047824 */ /* 0x000fe400078e00ff */
[----:B------:R-:W-:Y:S02]  /*37c0*/  IMAD.IADD R200, R217, 0x1, R201 ;  /* 0x00000001d9c87824 */ /* 0x000fe400078e02c9 */
[----:B------:R-:W-:Y:S02]  /*37d0*/  IMAD.IADD R0, R21, 0x1, -R0 ;  /* 0x0000000115007824 */ /* 0x000fe400078e0a00 */
[----:B------:R-:W-:-:S03]  /*37e0*/  IMAD.IADD R199, R217, 0x1, R200 ;  /* 0x00000001d9c77824 */ /* 0x000fc600078e02c8 */
[----:B------:R-:W-:Y:S01]  /*37f0*/  LOP3.LUT P0, RZ, R0, 0x2, RZ, 0xc0, !PT ;  /* 0x0000000200ff7812 */ /* 0x000fe2000780c0ff */
[----:B------:R-:W-:Y:S01]  /*3800*/  IMAD.IADD R198, R217, 0x1, R199 ;  /* 0x00000001d9c67824 */ /* 0x000fe200078e02c7 */
[----:B------:R-:W-:Y:S02]  /*3810*/  IADD3 R204, -R225, 0x80, R204 ;  /* 0x00000080e1cc7810 */ /* 0x000fe40007ffe1cc */
[----:B------:R-:W-:Y:S02]  /*3820*/  SEL R166, R166, 0xffffffe0, !P0 ;  /* 0xffffffe0a6a67807 */ /* 0x000fe40004000000 */
[----:B------:R-:W-:Y:S01]  /*3830*/  LOP3.LUT P1, RZ, R0, 0x4, RZ, 0xc0, !PT ;  /* 0x0000000400ff7812 */ /* 0x000fe2000782c0ff */
[----:B------:R-:W-:Y:S01]  /*3840*/  IMAD R211, R211, 0x38, RZ ;  /* 0x00000038d3d37824 */ /* 0x000fe200078e02ff */
[----:B------:R-:W-:Y:S01]  /*3850*/  CS2R R36, SRZ ;  /* 0x0000000000247805 */ /* 0x000fe2000001ff00 */
[----:B------:R-:W-:Y:S01]  /*3860*/  VIADD R204, R204, -UR12 ;  /* 0x8000000ccccc7c36 */ /* 0x000fe20008000000 */
[----:B------:R-:W-:Y:S01]  /*3870*/  LEA R168, R168, R173, 0x1 ;  /* 0x000000ada8a87211 */ /* 0x000fe200078e08ff */
[----:B------:R-:W-:Y:S01]  /*3880*/  IMAD R167, R167, 0x2, R173 ;  /* 0x00000002a7a77824 */ /* 0x000fe200078e02ad */
[----:B------:R-:W-:Y:S01]  /*3890*/  SEL R175, R175, 0xffffffc0, !P1 ;  /* 0xffffffc0afaf7807 */ /* 0x000fe20004800000 */
[----:B------:R-:W-:-:S02]  /*38a0*/  IMAD.IADD R229, R217, 0x1, R198 ;  /* 0x00000001d9e57824 */ /* 0x000fc400078e02c6 */
[----:B------:R-:W-:Y:S01]  /*38b0*/  IMAD.IADD R0, R172, 0x1, R166 ;  /* 0x00000001ac007824 */ /* 0x000fe200078e02a6 */
[----:B----4-:R-:W-:Y:S02]  /*38c0*/  IADD3 R210, P4, P3, R4, R6, R210 ;  /* 0x0000000604d27210 */ /* 0x010fe40007b9e0d2 */
[----:B------:R-:W-:-:S04]  /*38d0*/  SHF.R.S32.HI R4, RZ, 0x1f, R4 ;  /* 0x0000001fff047819 */ /* 0x000fc80000011404 */
[----:B------:R-:W-:-:S04]  /*38e0*/  IADD3.X R230, R4, R7, R230, P4, P3 ;  /* 0x0000000704e67210 */ /* 0x000fc800027e64e6 */
[----:B-123--:R-:W-:-:S07]  /*38f0*/  LOP3.LUT R230, R230, R178, RZ, 0x3c, !PT ;  /* 0x000000b2e6e67212 */ /* 0x00efce00078e3cff */
.L_x_1379:
        /* <DEDUP_REMOVED lines=78> */
.L_x_1375:
[--C-:B------:R-:W-:Y:S01]  /*3de0*/  IADD3 R114, R225, 0x1, -R227.reuse ;  /* 0x00000001e1727810 */ /* 0x100fe20007ffe8e3 */
[----:B------:R-:W1:Y:S01]  /*3df0*/  S2R R101, SR_TID.X ;  /* 0x0000000000657919 */ /* 0x000e620000002100 */
[-C--:B------:R-:W-:Y:S01]  /*3e00*/  IADD3 R115, -R100, R225.reuse, -R227 ;  /* 0x000000e164737210 */ /* 0x080fe20007ffe9e3 */
        /* <DEDUP_REMOVED lines=11> */
[-C--:B------:R-:W-:Y:S02]  /*3ec0*/  VIADDMNMX R115, R115, R108.reuse, RZ, !PT ;  /* 0x0000006c73737246 */ /* 0x080fe400078001ff */
[C-C-:B------:R-:W-:Y:S02]  /*3ed0*/  IADD3 R103, R114.reuse, 0x20, R108.reuse ;  /* 0x0000002072677810 */ /* 0x140fe40007ffe06c */
[-C--:B------:R-:W-:Y:S02]  /*3ee0*/  VIMNMX R105, R105, R225.reuse, PT ;  /* 0x000000e169697248 */ /* 0x080fe40003fe0100 */
[-C--:B------:R-:W-:Y:S01]  /*3ef0*/  VIMNMX R103, R103, R225.reuse, PT ;  /* 0x000000e167677248 */ /* 0x080fe20003fe0100 */
        /* <DEDUP_REMOVED lines=109> */
.L_x_1376:
[C---:B------:R-:W-:Y:S01]  /*45d0*/  FSETP.NEU.FTZ.AND P0, PT, R221.reuse, -INF , PT ;  /* 0xff800000dd00780b */ /* 0x040fe20003f1d000 */
[----:B------:R-:W-:Y:S01]  /*45e0*/  FMUL.FTZ R100, R221, 1.4426950216293334961 ;  /* 0x3fb8aa3bdd647820 */ /* 0x000fe20000410000 */
[C---:B------:R-:W-:Y:S01]  /*45f0*/  FSETP.NEU.FTZ.AND P2, PT, R219.reuse, -INF , PT ;  /* 0xff800000db00780b */ /* 0x040fe20003f5d000 */
[----:B------:R-:W-:Y:S01]  /*4600*/  FMUL.FTZ R101, R222, 1.4426950216293334961 ;  /* 0x3fb8aa3bde657820 */ /* 0x000fe20000410000 */
[----:B------:R-:W-:Y:S01]  /*4610*/  FMUL.FTZ R102, R219, 1.4426950216293334961 ;  /* 0x3fb8aa3bdb667820 */ /* 0x000fe20000410000 */
[----:B------:R-:W-:Y:S01]  /*4620*/  IMAD.MOV.U32 R175, RZ, RZ, 0x40 ;  /* 0x00000040ffaf7424 */ /* 0x000fe200078e00ff */
[----:B------:R-:W-:Y:S02]  /*4630*/  FSEL R100, R100, RZ, P0 ;  /* 0x000000ff64647208 */ /* 0x000fe40000000000 */
[----:B------:R-:W-:Y:S02]  /*4640*/  FSETP.NEU.FTZ.AND P0, PT, R222, -INF , PT ;  /* 0xff800000de00780b */ /* 0x000fe40003f1d000 */
[----:B------:R-:W-:Y:S01]  /*4650*/  SEL R175, R175, 0xffffffc0, !P1 ;  /* 0xffffffc0afaf7807 */ /* 0x000fe20004800000 */
[--C-:B------:R-:W-:Y:S01]  /*4660*/  FFMA.FTZ R33, R33, UR5, -R100.reuse ;  /* 0x0000000521217c23 */ /* 0x100fe20008010864 */
[----:B------:R-:W-:Y:S01]  /*4670*/  FSEL R101, R101, RZ, P0 ;  /* 0x000000ff65657208 */ /* 0x000fe20000000000 */
[--C-:B------:R-:W-:Y:S01]  /*4680*/  FFMA.FTZ R16, R16, UR5, -R100.reuse ;  /* 0x0000000510107c23 */ /* 0x100fe20008010864 */
[----:B------:R-:W-:Y:S01]  /*4690*/  FSETP.NEU.FTZ.AND P0, PT, R220, -INF , PT ;  /* 0xff800000dc00780b */ /* 0x000fe20003f1d000 */
[--C-:B------:R-:W-:Y:S01]  /*46a0*/  FFMA.FTZ R20, R20, UR5, -R100.reuse ;  /* 0x0000000514147c23 */ /* 0x100fe20008010864 */
[--C-:B------:R-:W-:Y:S01]  /*46b0*/  FFMA.FTZ R32, R32, UR5, -R100.reuse ;  /* 0x0000000520207c23 */ /* 0x100fe20008010864 */
        /* <DEDUP_REMOVED lines=28> */
[----:B------:R-:W-:Y:S01]  /*4880*/  FFMA.FTZ R5, R5, UR5, -R100 ;  /* 0x0000000505057c23 */ /* 0x000fe20008010864 */
[----:B------:R-:W-:Y:S02]  /*4890*/  VIADD R102, R178, 0x9e3779b9 ;  /* 0x9e3779b9b2667836 */ /* 0x000fe40000000000 */
        /* <DEDUP_REMOVED lines=10> */
[----:B------:R1:W-:Y:S01]  /*4940*/  MUFU.EX2 R249, R4 ;  /* 0x0000000400f97308 */ /* 0x0003e20000000800 */
[----:B------:R-:W-:Y:S01]  /*4950*/  IMAD.WIDE.U32 R104, R104, -0x2daee0ad, RZ ;  /* 0xd2511f5368687825 */ /* 0x000fe200078e00ff */
[----:B------:R-:W-:Y:S02]  /*4960*/  LOP3.LUT R19, R29, R230, RZ, 0x3c, !PT ;  /* 0x000000e61d137212 */ /* 0x000fe400078e3cff */
[----:B------:R-:W-:Y:S01]  /*4970*/  LOP3.LUT R102, R101, R28, R102, 0x96, !PT ;  /* 0x0000001c65667212 */ /* 0x000fe200078e9666 */
[----:B--2---:R-:W-:Y:S05]  /*4980*/  VIADD R7, R178, 0x3c6ef372 ;  /* 0x3c6ef372b2077836 */ /* 0x004fea0000000000 */
[----:B------:R-:W-:Y:S01]  /*4990*/  MUFU.EX2 R130, R18 ;  /* 0x0000001200827308 */ /* 0x000fe20000000800 */
[----:B------:R-:W-:Y:S04]  /*49a0*/  IMAD.WIDE.U32 R108, R20, -0x2daee0ad, RZ ;  /* 0xd2511f53146c7825 */ /* 0x000fe800078e00ff */
[----:B---3--:R-:W-:Y:S01]  /*49b0*/  FMUL.FTZ R32, R220, 1.4426950216293334961 ;  /* 0x3fb8aa3bdc207820 */ /* 0x008fe20000410000 */
[----:B------:R-:W-:Y:S04]  /*49c0*/  IMAD.WIDE.U32 R106, R19, -0x2daee0ad, RZ ;  /* 0xd2511f53136a7825 */ /* 0x000fe800078e00ff */
[----:B------:R-:W-:Y:S01]  /*49d0*/  FSEL R32, R32, RZ, P0 ;  /* 0x000000ff20207208 */ /* 0x000fe20000000000 */
[----:B------:R2:W-:Y:S01]  /*49e0*/  MUFU.EX2 R238, R12 ;  /* 0x0000000c00ee7308 */ /* 0x0005e20000000800 */
[----:B-1----:R-:W-:Y:S01]  /*49f0*/  LOP3.LUT R4, R100, R7, RZ, 0x3c, !PT ;  /* 0x0000000764047212 */ /* 0x002fe200078e3cff */
[----:B------:R-:W-:Y:S01]  /*4a00*/  VIADD R28, R179, 0x76cf5d0a ;  /* 0x76cf5d0ab31c7836 */ /* 0x000fe20000000000 */
[----:B------:R-:W-:Y:S01]  /*4a10*/  LOP3.LUT R7, R16, R109, RZ, 0x3c, !PT ;  /* 0x0000006d10077212 */ /* 0x000fe200078e3cff */
[----:B------:R-:W-:Y:S01]  /*4a20*/  IMAD.WIDE.U32 R102, R102, -0x2daee0ad, RZ ;  /* 0xd2511f5366667825 */ /* 0x000fe200078e00ff */
[----:B------:R-:W-:Y:S02]  /*4a30*/  LOP3.LUT R16, R16, R107, RZ, 0x3c, !PT ;  /* 0x0000006b10107212 */ /* 0x000fe400078e3cff */
[--C-:B------:R-:W-:Y:S03]  /*4a40*/  LOP3.LUT R108, R105, R108, R28.reuse, 0x96, !PT ;  /* 0x0000006c696c7212 */ /* 0x100fe600078e961c */
[----:B------:R-:W-:Y:S01]  /*4a50*/  MUFU.EX2 R120, R34 ;  /* 0x0000002200787308 */ /* 0x000fe20000000800 */
[----:B------:R-:W-:Y:S01]  /*4a60*/  LOP3.LUT R28, R103, R106, R28, 0x96, !PT ;  /* 0x0000006a671c7212 */ /* 0x000fe200078e961c */
[----:B------:R-:W-:Y:S04]  /*4a70*/  IMAD.WIDE.U32 R106, R7, -0x326172a9, RZ ;  /* 0xcd9e8d57076a7825 */ /* 0x000fe800078e00ff */
[--C-:B------:R-:W-:Y:S01]  /*4a80*/  FFMA.FTZ R15, R15, UR5, -R32.reuse ;  /* 0x000000050f0f7c23 */ /* 0x100fe20008010820 */
[--C-:B------:R-:W-:Y:S01]  /*4a90*/  FFMA.FTZ R31, R31, UR5, -R32.reuse ;  /* 0x000000051f1f7c23 */ /* 0x100fe20008010820 */
[----:B------:R-:W-:Y:S01]  /*4aa0*/  IMAD.WIDE.U32 R100, R16, -0x326172a9, RZ ;  /* 0xcd9e8d5710647825 */ /* 0x000fe200078e00ff */
[----:B------:R-:W-:Y:S01]  /*4ab0*/  LOP3.LUT R7, R4, R107, RZ, 0x3c, !PT ;  /* 0x0000006b04077212 */ /* 0x000fe200078e3cff */
[----:B------:R-:W-:Y:S02]  /*4ac0*/  MUFU.EX2 R126, R35 ;  /* 0x00000023007e7308 */ /* 0x000fe40000000800 */
[--C-:B------:R-:W-:Y:S01]  /*4ad0*/  FFMA.FTZ R11, R11, UR5, -R32.reuse ;  /* 0x000000050b0b7c23 */ /* 0x100fe20008010820 */
[----:B------:R-:W-:Y:S01]  /*4ae0*/  IMAD.WIDE.U32 R108, R108, -0x326172a9, RZ ;  /* 0xcd9e8d576c6c7825 */ /* 0x000fe200078e00ff */
[----:B--2---:R-:W-:Y:S03]  /*4af0*/  LOP3.LUT R12, R4, R101, RZ, 0x3c, !PT ;  /* 0x00000065040c7212 */ /* 0x004fe600078e3cff */
        /* <DEDUP_REMOVED lines=10> */
[----:B------:R-:W-:Y:S01]  /*4ba0*/  MUFU.EX2 R121, R22 ;  /* 0x0000001600797308 */ /* 0x000fe20000000800 */
[----:B------:R-:W-:Y:S04]  /*4bb0*/  IMAD.WIDE.U32 R122, R12, -0x2daee0ad, RZ ;  /* 0xd2511f530c7a7825 */ /* 0x000fe800078e00ff */
[----:B------:R-:W-:Y:S01]  /*4bc0*/  FFMA.FTZ R26, R26, UR5, -R32 ;  /* 0x000000051a1a7c23 */ /* 0x000fe20008010820 */
[--C-:B------:R-:W-:Y:S01]  /*4bd0*/  LOP3.LUT R12, R125, R104, R4.reuse, 0x96, !PT ;  /* 0x000000687d0c7212 */ /* 0x100fe200078e9604 */
[----:B------:R-:W-:Y:S01]  /*4be0*/  IMAD.WIDE.U32 R106, R106, -0x2daee0ad, RZ ;  /* 0xd2511f536a6a7825 */ /* 0x000fe200078e00ff */
[----:B------:R-:W-:Y:S02]  /*4bf0*/  LOP3.LUT R4, R123, R102, R4, 0x96, !PT ;  /* 0x000000667b047212 */ /* 0x000fe400078e9604 */
[----:B------:R1:W-:Y:S01]  /*4c00*/  MUFU.EX2 R176, R15 ;  /* 0x0000000f00b07308 */ /* 0x0003e20000000800 */
[----:B------:R-:W-:Y:S02]  /*4c10*/  VIADD R100, R179, 0xed9eba14 ;  /* 0xed9eba14b3647836 */ /* 0x000fe40000000000 */
[----:B------:R-:W-:Y:S01]  /*4c20*/  FFMA.FTZ R32, R30, UR5, -R32 ;  /* 0x000000051e207c23 */ /* 0x000fe20008010820 */
[----:B------:R-:W-:Y:S03]  /*4c30*/  IMAD.WIDE.U32 R18, R18, -0x2daee0ad, RZ ;  /* 0xd2511f5312127825 */ /* 0x000fe600078e00ff */
[--C-:B------:R-:W-:Y:S01]  /*4c40*/  LOP3.LUT R102, R107, R124, R100.reuse, 0x96, !PT ;  /* 0x0000007c6b667212 */ /* 0x100fe200078e9664 */
[----:B------:R-:W-:Y:S01]  /*4c50*/  VIADD R104, R178, 0x1715609d ;  /* 0x1715609db2687836 */ /* 0x000fe20000000000 */
[----:B------:R-:W-:Y:S01]  /*4c60*/  LOP3.LUT R100, R19, R122, R100, 0x96, !PT ;  /* 0x0000007a13647212 */ /* 0x000fe200078e9664 */
[----:B------:R-:W-:Y:S01]  /*4c70*/  IMAD.WIDE.U32 R122, R12, -0x326172a9, RZ ;  /* 0xcd9e8d570c7a7825 */ /* 0x000fe200078e00ff */
[----:B------:R2:W-:Y:S03]  /*4c80*/  MUFU.EX2 R243, R11 ;  /* 0x0000000b00f37308 */ /* 0x0005e60000000800 */
[----:B------:R-:W-:Y:S02]  /*4c90*/  VIADD R7, R178, 0x78dde6e4 ;  /* 0x78dde6e4b2077836 */ /* 0x000fe40000000000 */
[----:B------:R-:W-:Y:S03]  /*4ca0*/  IMAD.WIDE.U32 R102, R102, -0x326172a9, RZ ;  /* 0xcd9e8d5766667825 */ /* 0x000fe600078e00ff */
[--C-:B-1----:R-:W-:Y:S01]  /*4cb0*/  LOP3.LUT R15, R123, R108, R7.reuse, 0x96, !PT ;  /* 0x0000006c7b0f7212 */ /* 0x102fe200078e9607 */
[----:B------:R-:W-:Y:S01]  /*4cc0*/  IMAD.WIDE.U32 R100, R100, -0x326172a9, RZ ;  /* 0xcd9e8d5764647825 */ /* 0x000fe200078e00ff */
[--C-:B------:R-:W-:Y:S01]  /*4cd0*/  LOP3.LUT R12, R103, R122, R104.reuse, 0x96, !PT ;  /* 0x0000007a670c7212 */ /* 0x100fe200078e9668 */
[----:B------:R-:W1:Y:S02]  /*4ce0*/  MUFU.EX2 R111, R111 ;  /* 0x0000006f006f7308 */ /* 0x000e640000000800 */
[----:B------:R-:W-:Y:S04]  /*4cf0*/  IMAD.WIDE.U32 R22, R4, -0x326172a9, RZ ;  /* 0xcd9e8d5704167825 */ /* 0x000fe800078e00ff */
[----:B------:R-:W-:Y:S01]  /*4d00*/  IMAD.WIDE.U32 R108, R12, -0x2daee0ad, RZ ;  /* 0xd2511f530c6c7825 */ /* 0x000fe200078e00ff */
[----:B------:R-:W-:Y:S03]  /*4d10*/  LOP3.LUT R7, R23, R28, R7, 0x96, !PT ;  /* 0x0000001c17077212 */ /* 0x000fe600078e9607 */
[----:B------:R-:W-:Y:S01]  /*4d20*/  MUFU.EX2 R122, R33 ;  /* 0x00000021007a7308 */ /* 0x000fe20000000800 */
[----:B------:R-:W-:Y:S01]  /*4d30*/  LOP3.LUT R104, R101, R22, R104, 0x96, !PT ;  /* 0x0000001665687212 */ /* 0x000fe200078e9668 */
[----:B------:R-:W-:Y:S01]  /*4d40*/  VIADD R28, R179, 0xa9066899 ;  /* 0xa9066899b31c7836 */ /* 0x000fe20000000000 */
[----:B------:R-:W-:Y:S01]  /*4d50*/  SHF.R.U32.HI R20, RZ, 0x18, R108 ;  /* 0x00000018ff147819 */ /* 0x000fe2000001166c */
[----:B------:R-:W-:Y:S01]  /*4d60*/  IMAD.WIDE.U32 R22, R15, -0x2daee0ad, RZ ;  /* 0xd2511f530f167825 */ /* 0x000fe200078e00ff */
[----:B------:R-:W-:Y:S02]  /*4d70*/  LOP3.LUT R16, R108, 0xffff, RZ, 0xc0, !PT ;  /* 0x0000ffff6c107812 */ /* 0x000fe400078ec0ff */
[----:B------:R-:W-:Y:S01]  /*4d80*/  ISETP.LE.U32.AND P3, PT, R20, UR6, PT ;  /* 0x0000000614007c0c */ /* 0x000fe2000bf63070 */
[----:B------:R-:W-:Y:S01]  /*4d90*/  VIADD R4, R179, 0x646e171e ;  /* 0x646e171eb3047836 */ /* 0x000fe20000000000 */
[----:B------:R-:W-:Y:S01]  /*4da0*/  LOP3.LUT R23, R23, R106, R28, 0x96, !PT ;  /* 0x0000006a17177212 */ /* 0x000fe200078e961c */
[----:B------:R-:W-:Y:S01]  /*4db0*/  IMAD.WIDE.U32 R124, R7, -0x2daee0ad, RZ ;  /* 0xd2511f53077c7825 */ /* 0x000fe200078e00ff */
[----:B------:R-:W-:Y:S01]  /*4dc0*/  SHF.R.U32.HI R16, RZ, 0x8, R16 ;  /* 0x00000008ff107819 */ /* 0x000fe20000011610 */
[----:B------:R-:W-:Y:S01]  /*4dd0*/  MUFU.EX2 R123, R32 ;  /* 0x00000020007b7308 */ /* 0x000fe20000000800 */
[----:B------:R-:W-:Y:S01]  /*4de0*/  LOP3.LUT R12, R109, R22, R4, 0x96, !PT ;  /* 0x000000166d0c7212 */ /* 0x000fe200078e9604 */
[----:B------:R-:W-:Y:S01]  /*4df0*/  IMAD.WIDE.U32 R104, R104, -0x2daee0ad, RZ ;  /* 0xd2511f5368687825 */ /* 0x000fe200078e00ff */
[----:B------:R-:W-:Y:S02]  /*4e00*/  LOP3.LUT R28, R125, R18, R28, 0x96, !PT ;  /* 0x000000127d1c7212 */ /* 0x000fe400078e961c */
[----:B------:R-:W-:Y:S01]  /*4e10*/  LOP3.LUT R22, R108, 0xff, RZ, 0xc0, !PT ;  /* 0x000000ff6c167812 */ /* 0x000fe200078ec0ff */
[----:B------:R-:W-:Y:S01]  /*4e20*/  IMAD.WIDE.U32 R30, R23, -0x326172a9, RZ ;  /* 0xcd9e8d57171e7825 */ /* 0x000fe200078e00ff */
[----:B------:R-:W-:Y:S03]  /*4e30*/  SHF.R.U32.HI R18, RZ, 0x18, R104 ;  /* 0x00000018ff127819 */ /* 0x000fe60000011668 */
[----:B------:R3:W-:Y:S01]  /*4e40*/  MUFU.EX2 R247, R8 ;  /* 0x0000000800f77308 */ /* 0x0007e20000000800 */
[----:B------:R-:W-:Y:S01]  /*4e50*/  ISETP.LE.U32.AND P4, PT, R22, UR6, PT ;  /* 0x0000000616007c0c */ /* 0x000fe2000bf83070 */
[----:B------:R-:W-:Y:S01]  /*4e60*/  IMAD.WIDE.U32 R28, R28, -0x326172a9, RZ ;  /* 0xcd9e8d571c1c7825 */ /* 0x000fe200078e00ff */
[----:B------:R-:W-:Y:S02]  /*4e70*/  ISETP.LE.U32.AND P0, PT, R18, UR6, PT ;  /* 0x0000000612007c0c */ /* 0x000fe4000bf03070 */
[----:B------:R-:W-:Y:S01]  /*4e80*/  SHF.R.U32.HI R20, RZ, 0x18, R30 ;  /* 0x00000018ff147819 */ /* 0x000fe2000001161e */
[----:B------:R-:W-:Y:S01]  /*4e90*/  VIADD R23, R178, 0xb54cda56 ;  /* 0xb54cda56b2177836 */ /* 0x000fe20000000000 */
[----:B------:R-:W-:Y:S03]  /*4ea0*/  LOP3.LUT R22, R30, 0xff, RZ, 0xc0, !PT ;  /* 0x000000ff1e167812 */ /* 0x000fe600078ec0ff */
[----:B------:R-:W4:Y:S01]  /*4eb0*/  MUFU.EX2 R115, R115 ;  /* 0x0000007300737308 */ /* 0x000f220000000800 */
[----:B------:R-:W-:Y:S01]  /*4ec0*/  ISETP.LE.U32.AND P5, PT, R20, UR6, PT ;  /* 0x0000000614007c0c */ /* 0x000fe2000bfa3070 */
[----:B------:R-:W-:Y:S01]  /*4ed0*/  IMAD.SHL.U32 R109, R174, 0x2, RZ ;  /* 0x00000002ae6d7824 */ /* 0x000fe200078e00ff */
[----:B------:R-:W-:Y:S02]  /*4ee0*/  LOP3.LUT R4, R105, R124, R4, 0x96, !PT ;  /* 0x0000007c69047212 */ /* 0x000fe400078e9604 */
[----:B------:R-:W-:Y:S02]  /*4ef0*/  LOP3.LUT R15, R104, 0xff, RZ, 0xc0, !PT ;  /* 0x000000ff680f7812 */ /* 0x000fe400078ec0ff */
[----:B--2---:R-:W-:Y:S03]  /*4f00*/  SHF.R.U32.HI R11, RZ, 0x18, R12 ;  /* 0x00000018ff0b7819 */ /* 0x004fe6000001160c */
[----:B------:R-:W-:Y:S01]  /*4f10*/  MUFU.EX2 R250, R6 ;  /* 0x0000000600fa7308 */ /* 0x000fe20000000800 */
[----:B------:R-:W-:Y:S02]  /*4f20*/  ISETP.LE.U32.AND P6, PT, R22, UR6, PT ;  /* 0x0000000616007c0c */ /* 0x000fe4000bfc3070 */
[----:B------:R-:W-:Y:S02]  /*4f30*/  ISETP.LE.U32.AND P2, PT, R15, UR6, PT ;  /* 0x000000060f007c0c */ /* 0x000fe4000bf43070 */
[----:B------:R-:W-:Y:S02]  /*4f40*/  LOP3.LUT R20, R12, 0xff, RZ, 0xc0, !PT ;  /* 0x000000ff0c147812 */ /* 0x000fe400078ec0ff */
[----:B------:R-:W-:Y:S03]  /*4f50*/  LOP3.LUT R22, R4, 0xff, RZ, 0xc0, !PT ;  /* 0x000000ff04167812 */ /* 0x000fe600078ec0ff */
[----:B------:R2:W-:Y:S01]  /*4f60*/  MUFU.EX2 R131, R17 ;  /* 0x0000001100837308 */ /* 0x0005e20000000800 */
[--C-:B------:R-:W-:Y:S02]  /*4f70*/  LOP3.LUT R15, R31, R102, R23.reuse, 0x96, !PT ;  /* 0x000000661f0f7212 */ /* 0x100fe400078e9617 */
[----:B------:R-:W-:Y:S02]  /*4f80*/  SHF.R.U32.HI R18, RZ, 0x10, R30 ;  /* 0x00000010ff127819 */ /* 0x000fe4000001161e */
[----:B---3--:R-:W-:Y:S02]  /*4f90*/  LOP3.LUT R8, R29, R100, R23, 0x96, !PT ;  /* 0x000000641d087212 */ /* 0x008fe400078e9617 */
[----:B------:R-:W-:Y:S03]  /*4fa0*/  LOP3.LUT R18, R18, 0xff, RZ, 0xc0, !PT ;  /* 0x000000ff12127812 */ /* 0x000fe600078ec0ff */
[----:B------:R3:W-:Y:S01]  /*4fb0*/  MUFU.EX2 R251, R5 ;  /* 0x0000000500fb7308 */ /* 0x0007e20000000800 */
[----:B------:R-:W-:Y:S02]  /*4fc0*/  SHF.R.U32.HI R23, RZ, 0x18, R15 ;  /* 0x00000018ff177819 */ /* 0x000fe4000001160f */
[----:B------:R-:W-:Y:S02]  /*4fd0*/  LOP3.LUT R16, R16, 0xffff, RZ, 0xc0, !PT ;  /* 0x0000ffff10107812 */ /* 0x000fe400078ec0ff */
[----:B------:R-:W-:Y:S02]  /*4fe0*/  SHF.R.U32.HI R19, RZ, 0x10, R108 ;  /* 0x00000010ff137819 */ /* 0x000fe4000001166c */
[----:B------:R-:W-:Y:S03]  /*4ff0*/  SHF.R.U32.HI R7, RZ, 0x10, R104 ;  /* 0x00000010ff077819 */ /* 0x000fe60000011668 */
[----:B------:R1:W-:Y:S01]  /*5000*/  MUFU.EX2 R244, R10 ;  /* 0x0000000a00f47308 */ /* 0x0003e20000000800 */
[----:B------:R-:W-:Y:S02]  /*5010*/  LOP3.LUT R19, R19, 0xff, RZ, 0xc0, !PT ;  /* 0x000000ff13137812 */ /* 0x000fe400078ec0ff */
[----:B--2---:R-:W-:Y:S02]  /*5020*/  LOP3.LUT R17, R30, 0xffff, RZ, 0xc0, !PT ;  /* 0x0000ffff1e117812 */ /* 0x004fe400078ec0ff */
[----:B------:R-:W-:Y:S02]  /*5030*/  LOP3.LUT R7, R7, 0xff, RZ, 0xc0, !PT ;  /* 0x000000ff07077812 */ /* 0x000fe400078ec0ff */
[----:B------:R-:W-:Y:S03]  /*5040*/  SHF.R.U32.HI R17, RZ, 0x8, R17 ;  /* 0x00000008ff117819 */ /* 0x000fe60000011611 */
[----:B------:R2:W-:Y:S01]  /*5050*/  MUFU.EX2 R231, R14 ;  /* 0x0000000e00e77308 */ /* 0x0005e20000000800 */
[----:B---3--:R-:W-:Y:S02]  /*5060*/  SHF.R.U32.HI R5, RZ, 0x10, R15 ;  /* 0x00000010ff057819 */ /* 0x008fe4000001160f */
[----:B------:R-:W-:Y:S02]  /*5070*/  LOP3.LUT R17, R17, 0xffff, RZ, 0xc0, !PT ;  /* 0x0000ffff11117812 */ /* 0x000fe400078ec0ff */
[----:B------:R-:W-:Y:S02]  /*5080*/  LOP3.LUT R5, R5, 0xff, RZ, 0xc0, !PT ;  /* 0x000000ff05057812 */ /* 0x000fe400078ec0ff */
[----:B------:R-:W-:Y:S03]  /*5090*/  LOP3.LUT R6, R104, 0xffff, RZ, 0xc0, !PT ;  /* 0x0000ffff68067812 */ /* 0x000fe600078ec0ff */
[----:B------:R-:W-:Y:S01]  /*50a0*/  MUFU.EX2 R246, R9 ;  /* 0x0000000900f67308 */ /* 0x000fe20000000800 */
[----:B-1----:R-:W-:Y:S02]  /*50b0*/  SHF.R.U32.HI R10, RZ, 0x18, R4 ;  /* 0x00000018ff0a7819 */ /* 0x002fe40000011604 */
[----:B------:R-:W-:Y:S04]  /*50c0*/  SHF.R.U32.HI R6, RZ, 0x8, R6 ;  /* 0x00000008ff067819 */ /* 0x000fe80000011606 */
[----:B------:R-:W-:Y:S03]  /*50d0*/  LOP3.LUT R6, R6, 0xffff, RZ, 0xc0, !PT ;  /* 0x0000ffff06067812 */ /* 0x000fe600078ec0ff */
[----:B------:R-:W-:Y:S01]  /*50e0*/  MUFU.EX2 R129, R21 ;  /* 0x0000001500817308 */ /* 0x000fe20000000800 */
[----:B--2---:R-:W-:Y:S04]  /*50f0*/  SHF.R.U32.HI R14, RZ, 0x10, R28 ;  /* 0x00000010ff0e7819 */ /* 0x004fe8000001161c */
[----:B------:R-:W-:Y:S05]  /*5100*/  LOP3.LUT R14, R14, 0xff, RZ, 0xc0, !PT ;  /* 0x000000ff0e0e7812 */ /* 0x000fea00078ec0ff */
[----:B------:R-:W-:Y:S10]  /*5110*/  MUFU.EX2 R245, R13 ;  /* 0x0000000d00f57308 */ /* 0x000ff40000000800 */
[----:B------:R-:W1:Y:S10]  /*5120*/  MUFU.EX2 R128, R24 ;  /* 0x0000001800807308 */ /* 0x000e740000000800 */
[----:B------:R-:W2:Y:S10]  /*5130*/  MUFU.EX2 R124, R27 ;  /* 0x0000001b007c7308 */ /* 0x000eb40000000800 */
[----:B------:R-:W-:Y:S10]  /*5140*/  MUFU.EX2 R127, R25 ;  /* 0x00000019007f7308 */ /* 0x000ff40000000800 */
[----:B------:R-:W3:Y:S01]  /*5150*/  MUFU.EX2 R125, R26 ;  /* 0x0000001a007d7308 */ /* 0x000ee20000000800 */
[----:B------:R-:W-:Y:S01]  /*5160*/  @!P3 FADD.FTZ R111, -R111, -RZ ;  /* 0x800000ff6f6fb221 */ /* 0x000fe20000010100 */
[----:B------:R-:W-:Y:S01]  /*5170*/  ISETP.LE.U32.AND P3, PT, R11, UR6, PT ;  /* 0x000000060b007c0c */ /* 0x000fe2000bf63070 */
[----:B------:R-:W-:Y:S01]  /*5180*/  @!P4 FADD.FTZ R110, -R110, -RZ ;  /* 0x800000ff6e6ec221 */ /* 0x000fe20000010100 */
[----:B------:R-:W-:Y:S01]  /*5190*/  ISETP.LE.U32.AND P4, PT, R20, UR6, PT ;  /* 0x0000000614007c0c */ /* 0x000fe2000bf83070 */
[----:B------:R-:W-:Y:S01]  /*51a0*/  @!P0 FADD.FTZ R113, -R113, -RZ ;  /* 0x800000ff71718221 */ /* 0x000fe20000010100 */
[----:B------:R-:W-:Y:S01]  /*51b0*/  ISETP.LE.U32.AND P0, PT, R22, UR6, PT ;  /* 0x0000000616007c0c */ /* 0x000fe2000bf03070 */
[----:B----4-:R-:W-:Y:S01]  /*51c0*/  @!P5 FADD.FTZ R115, -R115, -RZ ;  /* 0x800000ff7373d221 */ /* 0x010fe20000010100 */
[----:B------:R-:W-:Y:S01]  /*51d0*/  LOP3.LUT R22, R15, 0xff, RZ, 0xc0, !PT ;  /* 0x000000ff0f167812 */ /* 0x000fe200078ec0ff */
[----:B------:R-:W-:Y:S01]  /*51e0*/  @!P6 FADD.FTZ R114, -R114, -RZ ;  /* 0x800000ff7272e221 */ /* 0x000fe20000010100 */
[----:B------:R-:W-:Y:S01]  /*51f0*/  LOP3.LUT R20, R28, 0xff, RZ, 0xc0, !PT ;  /* 0x000000ff1c147812 */ /* 0x000fe200078ec0ff */
[----:B------:R-:W-:Y:S01]  /*5200*/  @!P2 FADD.FTZ R112, -R112, -RZ ;  /* 0x800000ff7070a221 */ /* 0x000fe20000010100 */
[----:B------:R-:W-:Y:S02]  /*5210*/  ISETP.LE.U32.AND P5, PT, R22, UR6, PT ;  /* 0x0000000616007c0c */ /* 0x000fe4000bfa3070 */
[----:B------:R-:W-:Y:S01]  /*5220*/  ISETP.LE.U32.AND P6, PT, R23, UR6, PT ;  /* 0x0000000617007c0c */ /* 0x000fe2000bfc3070 */
[----:B------:R-:W-:Y:S01]  /*5230*/  @!P3 FADD.FTZ R119, -R119, -RZ ;  /* 0x800000ff7777b221 */ /* 0x000fe20000010100 */
[----:B------:R-:W-:Y:S01]  /*5240*/  ISETP.LE.U32.AND P3, PT, R20, UR6, PT ;  /* 0x0000000614007c0c */ /* 0x000fe2000bf63070 */
[----:B------:R-:W-:Y:S01]  /*5250*/  @!P4 FADD.FTZ R118, -R118, -RZ ;  /* 0x800000ff7676c221 */ /* 0x000fe20000010100 */
[----:B------:R-:W-:Y:S01]  /*5260*/  ISETP.LE.U32.AND P4, PT, R18, UR6, PT ;  /* 0x0000000612007c0c */ /* 0x000fe2000bf83070 */
[----:B-1----:R-:W-:Y:S01]  /*5270*/  @!P0 FADD.FTZ R128, -R128, -RZ ;  /* 0x800000ff80808221 */ /* 0x002fe20000010100 */
[----:B------:R-:W-:Y:S02]  /*5280*/  SHF.R.U32.HI R18, RZ, 0x10, R12 ;  /* 0x00000010ff127819 */ /* 0x000fe4000001160c */
[----:B------:R-:W-:Y:S02]  /*5290*/  ISETP.LE.U32.AND P2, PT, R19, UR6, PT ;  /* 0x0000000613007c0c */ /* 0x000fe4000bf43070 */
[----:B------:R-:W-:Y:S01]  /*52a0*/  LOP3.LUT R18, R18, 0xff, RZ, 0xc0, !PT ;  /* 0x000000ff12127812 */ /* 0x000fe200078ec0ff */
[----:B------:R-:W-:Y:S01]  /*52b0*/  @!P5 FADD.FTZ R249, -R249, -RZ ;  /* 0x800000fff9f9d221 */ /* 0x000fe20000010100 */
[----:B------:R-:W-:Y:S01]  /*52c0*/  ISETP.LE.U32.AND P5, PT, R16, UR6, PT ;  /* 0x0000000610007c0c */ /* 0x000fe2000bfa3070 */
[----:B------:R-:W-:Y:S01]  /*52d0*/  @!P6 FADD.FTZ R248, -R248, -RZ ;  /* 0x800000fff8f8e221 */ /* 0x000fe20000010100 */
[----:B------:R-:W-:Y:S01]  /*52e0*/  ISETP.LE.U32.AND P6, PT, R18, UR6, PT ;  /* 0x0000000612007c0c */ /* 0x000fe2000bfc3070 */
[----:B------:R-:W-:Y:S01]  /*52f0*/  @!P3 FADD.FTZ R238, -R238, -RZ ;  /* 0x800000ffeeeeb221 */ /* 0x000fe20000010100 */
[----:B------:R-:W-:Y:S01]  /*5300*/  ISETP.LE.U32.AND P3, PT, R5, UR6, PT ;  /* 0x0000000605007c0c */ /* 0x000fe2000bf63070 */
[----:B------:R-:W-:Y:S01]  /*5310*/  @!P4 FADD.FTZ R130, -R130, -RZ ;  /* 0x800000ff8282c221 */ /* 0x000fe20000010100 */
[----:B------:R-:W-:Y:S02]  /*5320*/  ISETP.LE.U32.AND P4, PT, R10, UR6, PT ;  /* 0x000000060a007c0c */ /* 0x000fe4000bf83070 */
[----:B------:R-:W-:Y:S01]  /*5330*/  SHF.R.U32.HI R10, RZ, 0x18, R8 ;  /* 0x00000018ff0a7819 */ /* 0x000fe20000011608 */
[----:B------:R-:W-:Y:S01]  /*5340*/  @!P2 FADD.FTZ R120, -R120, -RZ ;  /* 0x800000ff7878a221 */ /* 0x000fe20000010100 */
[----:B------:R-:W-:Y:S02]  /*5350*/  LOP3.LUT R15, R15, 0xffff, RZ, 0xc0, !PT ;  /* 0x0000ffff0f0f7812 */ /* 0x000fe400078ec0ff */
[----:B------:R-:W-:Y:S01]  /*5360*/  SHF.R.U32.HI R19, RZ, 0x18, R28 ;  /* 0x00000018ff137819 */ /* 0x000fe2000001161c */
[----:B------:R-:W-:Y:S01]  /*5370*/  @!P5 FADD.FTZ R122, -R122, -RZ ;  /* 0x800000ff7a7ad221 */ /* 0x000fe20000010100 */
[----:B------:R-:W-:Y:S01]  /*5380*/  ISETP.LE.U32.AND P5, PT, R10, UR6, PT ;  /* 0x000000060a007c0c */ /* 0x000fe2000bfa3070 */
[----:B------:R-:W-:Y:S01]  /*5390*/  @!P6 FADD.FTZ R121, -R121, -RZ ;  /* 0x800000ff7979e221 */ /* 0x000fe20000010100 */
[----:B------:R-:W-:Y:S01]  /*53a0*/  SHF.R.U32.HI R15, RZ, 0x8, R15 ;  /* 0x00000008ff0f7819 */ /* 0x000fe2000001160f */
[----:B------:R-:W-:Y:S01]  /*53b0*/  @!P3 FADD.FTZ R250, -R250, -RZ ;  /* 0x800000fffafab221 */ /* 0x000fe20000010100 */
[----:B------:R-:W-:Y:S01]  /*53c0*/  ISETP.LE.U32.AND P3, PT, R14, UR6, PT ;  /* 0x000000060e007c0c */ /* 0x000fe2000bf63070 */
[----:B--2---:R-:W-:Y:S01]  /*53d0*/  @!P4 FADD.FTZ R124, -R124, -RZ ;  /* 0x800000ff7c7cc221 */ /* 0x004fe20000010100 */
[C---:B------:R-:W-:Y:S02]  /*53e0*/  LOP3.LUT R5, R8.reuse, 0xff, RZ, 0xc0, !PT ;  /* 0x000000ff08057812 */ /* 0x040fe400078ec0ff */
[----:B------:R-:W-:Y:S02]  /*53f0*/  LOP3.LUT R15, R15, 0xffff, RZ, 0xc0, !PT ;  /* 0x0000ffff0f0f7812 */ /* 0x000fe400078ec0ff */
[----:B------:R-:W-:Y:S02]  /*5400*/  ISETP.LE.U32.AND P2, PT, R19, UR6, PT ;  /* 0x0000000613007c0c */ /* 0x000fe4000bf43070 */
[----:B------:R-:W-:Y:S01]  /*5410*/  ISETP.LE.U32.AND P6, PT, R5, UR6, PT ;  /* 0x0000000605007c0c */ /* 0x000fe2000bfc3070 */
[----:B------:R-:W-:Y:S01]  /*5420*/  @!P5 FADD.FTZ R243, -R243, -RZ ;  /* 0x800000fff3f3d221 */ /* 0x000fe20000010100 */
[----:B------:R-:W-:Y:S02]  /*5430*/  SHF.R.U32.HI R5, RZ, 0x10, R8 ;  /* 0x00000010ff057819 */ /* 0x000fe40000011608 */
[----:B------:R-:W-:Y:S01]  /*5440*/  ISETP.LE.U32.AND P5, PT, R15, UR6, PT ;  /* 0x000000060f007c0c */ /* 0x000fe2000bfa3070 */
[----:B------:R-:W-:Y:S01]  /*5450*/  @!P3 FADD.FTZ R231, -R231, -RZ ;  /* 0x800000ffe7e7b221 */ /* 0x000fe20000010100 */
[----:B------:R-:W-:Y:S02]  /*5460*/  LOP3.LUT R5, R5, 0xff, RZ, 0xc0, !PT ;  /* 0x000000ff05057812 */ /* 0x000fe400078ec0ff */
[----:B------:R-:W-:Y:S02]  /*5470*/  LOP3.LUT R8, R8, 0xffff, RZ, 0xc0, !PT ;  /* 0x0000ffff08087812 */ /* 0x000fe400078ec0ff */
[----:B------:R-:W-:Y:S01]  /*5480*/  ISETP.LE.U32.AND P3, PT, R5, UR6, PT ;  /* 0x0000000605007c0c */ /* 0x000fe2000bf63070 */
[----:B------:R-:W-:Y:S01]  /*5490*/  @!P2 FADD.FTZ R176, -R176, -RZ ;  /* 0x800000ffb0b0a221 */ /* 0x000fe20000010100 */
[----:B------:R-:W-:Y:S01]  /*54a0*/  SHF.R.U32.HI R8, RZ, 0x8, R8 ;  /* 0x00000008ff087819 */ /* 0x000fe20000011608 */
[----:B------:R-:W-:Y:S01]  /*54b0*/  @!P6 FADD.FTZ R247, -R247, -RZ ;  /* 0x800000fff7f7e221 */ /* 0x000fe20000010100 */
[----:B------:R-:W-:Y:S02]  /*54c0*/  ISETP.LE.U32.AND P2, PT, R17, UR6, PT ;  /* 0x0000000611007c0c */ /* 0x000fe4000bf43070 */
[----:B------:R-:W-:Y:S01]  /*54d0*/  LOP3.LUT R8, R8, 0xffff, RZ, 0xc0, !PT ;  /* 0x0000ffff08087812 */ /* 0x000fe200078ec0ff */
[----:B------:R-:W-:Y:S01]  /*54e0*/  @!P5 FADD.FTZ R251, -R251, -RZ ;  /* 0x800000fffbfbd221 */ /* 0x000fe20000010100 */
[----:B------:R-:W-:Y:S02]  /*54f0*/  SHF.R.U32.HI R5, RZ, 0x10, R4 ;  /* 0x00000010ff057819 */ /* 0x000fe40000011604 */
[----:B------:R-:W-:Y:S02]  /*5500*/  LOP3.LUT R12, R12, 0xffff, RZ, 0xc0, !PT ;  /* 0x0000ffff0c0c7812 */ /* 0x000fe400078ec0ff */
[----:B------:R-:W-:Y:S01]  /*5510*/  ISETP.LE.U32.AND P5, PT, R8, UR6, PT ;  /* 0x0000000608007c0c */ /* 0x000fe2000bfa3070 */
[----:B------:R-:W-:Y:S01]  /*5520*/  @!P3 FADD.FTZ R244, -R244, -RZ ;  /* 0x800000fff4f4b221 */ /* 0x000fe20000010100 */
[----:B------:R-:W-:Y:S02]  /*5530*/  LOP3.LUT R4, R4, 0xffff, RZ, 0xc0, !PT ;  /* 0x0000ffff04047812 */ /* 0x000fe400078ec0ff */
[----:B------:R-:W-:Y:S01]  /*5540*/  LOP3.LUT R5, R5, 0xff, RZ, 0xc0, !PT ;  /* 0x000000ff05057812 */ /* 0x000fe200078ec0ff */
[----:B------:R-:W-:Y:S01]  /*5550*/  @!P2 FADD.FTZ R131, -R131, -RZ ;  /* 0x800000ff8383a221 */ /* 0x000fe20000010100 */
[----:B------:R-:W-:Y:S02]  /*5560*/  SHF.R.U32.HI R12, RZ, 0x8, R12 ;  /* 0x00000008ff0c7819 */ /* 0x000fe4000001160c */
[----:B------:R-:W-:Y:S02]  /*5570*/  SHF.R.U32.HI R4, RZ, 0x8, R4 ;  /* 0x00000008ff047819 */ /* 0x000fe40000011604 */
[----:B------:R-:W-:Y:S02]  /*5580*/  ISETP.LE.U32.AND P3, PT, R5, UR6, PT ;  /* 0x0000000605007c0c */ /* 0x000fe4000bf63070 */
[----:B------:R-:W-:Y:S01]  /*5590*/  F2FP.RELU.BF16.F32.PACK_AB R5, R248, R250 ;  /* 0x000000faf805723e */ /* 0x000fe200000018ff */
[----:B------:R-:W-:Y:S01]  /*55a0*/  @!P5 FADD.FTZ R246, -R246, -RZ ;  /* 0x800000fff6f6d221 */ /* 0x000fe20000010100 */
[----:B------:R-:W-:Y:S02]  /*55b0*/  LOP3.LUT R12, R12, 0xffff, RZ, 0xc0, !PT ;  /* 0x0000ffff0c0c7812 */ /* 0x000fe400078ec0ff */
[----:B------:R-:W-:Y:S01]  /*55c0*/  ISETP.LE.U32.AND P6, PT, R7, UR6, PT ;  /* 0x0000000607007c0c */ /* 0x000fe2000bfc3070 */
[----:B------:R1:W-:Y:S01]  /*55d0*/  STS [R191+0xe400], R5 ;  /* 0x00e40005bf007388 */ /* 0x0003e20000000800 */
[----:B------:R-:W-:Y:S02]  /*55e0*/  LOP3.LUT R4, R4, 0xffff, RZ, 0xc0, !PT ;  /* 0x0000ffff04047812 */ /* 0x000fe400078ec0ff */
[----:B------:R-:W-:Y:S02]  /*55f0*/  F2FP.RELU.BF16.F32.PACK_AB R7, R251, R249 ;  /* 0x000000f9fb07723e */ /* 0x000fe400000018ff */
[----:B------:R-:W-:Y:S01]  /*5600*/  ISETP.LE.U32.AND P2, PT, R12, UR6, PT ;  /* 0x000000060c007c0c */ /* 0x000fe2000bf43070 */
[----:B---3--:R-:W-:Y:S01]  /*5610*/  @!P3 FADD.FTZ R125, -R125, -RZ ;  /* 0x800000ff7d7db221 */ /* 0x008fe20000010100 */
[----:B------:R-:W-:Y:S01]  /*5620*/  LOP3.LUT R11, R28, 0xffff, RZ, 0xc0, !PT ;  /* 0x0000ffff1c0b7812 */ /* 0x000fe200078ec0ff */
[----:B------:R2:W-:Y:S01]  /*5630*/  STS [R191+0xe000], R7 ;  /* 0x00e00007bf007388 */ /* 0x0005e20000000800 */
[----:B------:R-:W-:Y:S01]  /*5640*/  ISETP.LE.U32.AND P5, PT, R4, UR6, PT ;  /* 0x0000000604007c0c */ /* 0x000fe2000bfa3070 */
[----:B------:R-:W-:Y:S01]  /*5650*/  IMAD.IADD R28, R173, 0x1, R109 ;  /* 0x00000001ad1c7824 */ /* 0x000fe200078e026d */
[----:B------:R-:W-:Y:S01]  /*5660*/  F2FP.RELU.BF16.F32.PACK_AB R4, R131, R114 ;  /* 0x000000728304723e */ /* 0x000fe200000018ff */
[----:B------:R-:W-:Y:S01]  /*5670*/  @!P6 FADD.FTZ R123, -R123, -RZ ;  /* 0x800000ff7b7be221 */ /* 0x000fe20000010100 */
[----:B------:R-:W-:Y:S02]  /*5680*/  SHF.R.U32.HI R11, RZ, 0x8, R11 ;  /* 0x00000008ff0b7819 */ /* 0x000fe4000001160b */
[----:B------:R-:W-:Y:S01]  /*5690*/  F2FP.RELU.BF16.F32.PACK_AB R8, R176, R231 ;  /* 0x000000e7b008723e */ /* 0x000fe200000018ff */
[----:B------:R3:W-:Y:S01]  /*56a0*/  STS [R197+0xe000], R4 ;  /* 0x00e00004c5007388 */ /* 0x0007e20000000800 */
[----:B------:R-:W-:Y:S01]  /*56b0*/  LOP3.LUT R11, R11, 0xffff, RZ, 0xc0, !PT ;  /* 0x0000ffff0b0b7812 */ /* 0x000fe200078ec0ff */
[----:B------:R-:W-:Y:S01]  /*56c0*/  @!P2 FADD.FTZ R129, -R129, -RZ ;  /* 0x800000ff8181a221 */ /* 0x000fe20000010100 */
[----:B------:R-:W-:Y:S02]  /*56d0*/  IADD3 R109, R109, 0x4000, R173 ;  /* 0x000040006d6d7810 */ /* 0x000fe40007ffe0ad */
[----:B------:R-:W-:Y:S01]  /*56e0*/  ISETP.LE.U32.AND P2, PT, R11, UR6, PT ;  /* 0x000000060b007c0c */ /* 0x000fe2000bf43070 */
[----:B------:R-:W-:Y:S01]  /*56f0*/  @!P5 FADD.FTZ R127, -R127, -RZ ;  /* 0x800000ff7f7fd221 */ /* 0x000fe20000010100 */
[----:B------:R-:W-:Y:S01]  /*5700*/  FSETP.GE.FTZ.AND P0, PT, R248, RZ, PT ;  /* 0x000000fff800720b */ /* 0x000fe20003f16000 */
[----:B------:R-:W-:Y:S01]  /*5710*/  IMAD.IADD R108, R109, 0x1, R166 ;  /* 0x000000016d6c7824 */ /* 0x000fe200078e02a6 */
[----:B-1----:R-:W-:Y:S02]  /*5720*/  F2FP.RELU.BF16.F32.PACK_AB R5, R115, R130 ;  /* 0x000000827305723e */ /* 0x002fe400000018ff */
[----:B------:R-:W-:Y:S02]  /*5730*/  FSETP.GE.FTZ.AND P3, PT, R251, RZ, PT ;  /* 0x000000fffb00720b */ /* 0x000fe40003f76000 */
[----:B------:R-:W-:Y:S01]  /*5740*/  FSETP.GE.FTZ.AND P4, PT, R249, RZ, PT ;  /* 0x000000fff900720b */ /* 0x000fe20003f96000 */
[----:B------:R1:W-:Y:S01]  /*5750*/  STS [R197+0xe400], R5 ;  /* 0x00e40005c5007388 */ /* 0x0003e20000000800 */
[----:B------:R-:W-:Y:S02]  /*5760*/  FSETP.GE.FTZ.AND P5, PT, R122, RZ, PT ;  /* 0x000000ff7a00720b */ /* 0x000fe40003fb6000 */
[----:B--2---:R-:W-:Y:S01]  /*5770*/  F2FP.RELU.BF16.F32.PACK_AB R7, R246, R247 ;  /* 0x000000f7f607723e */ /* 0x004fe200000018ff */
[----:B------:R-:W-:Y:S01]  /*5780*/  @!P2 FADD.FTZ R245, -R245, -RZ ;  /* 0x800000fff5f5a221 */ /* 0x000fe20000010100 */
[----:B------:R-:W-:Y:S02]  /*5790*/  ISETP.LE.U32.AND P2, PT, R6, UR6, PT ;  /* 0x0000000606007c0c */ /* 0x000fe4000bf43070 */
[----:B------:R-:W-:Y:S01]  /*57a0*/  F2FP.RELU.BF16.F32.PACK_AB R6, R243, R244 ;  /* 0x000000f4f306723e */ /* 0x000fe200000018ff */
[----:B------:R2:W-:Y:S01]  /*57b0*/  STS [R191+0xf000], R7 ;  /* 0x00f00007bf007388 */ /* 0x0005e20000000800 */
[----:B------:R-:W-:Y:S02]  /*57c0*/  ISETP.GT.AND P6, PT, R224, R205, PT ;  /* 0x000000cde000720c */ /* 0x000fe40003fc4270 */
[----:B---3--:R-:W-:Y:S01]  /*57d0*/  F2FP.RELU.BF16.F32.PACK_AB R4, R245, R238 ;  /* 0x000000eef504723e */ /* 0x008fe200000018ff */
[----:B------:R3:W-:Y:S04]  /*57e0*/  STS [R191+0xf400], R6 ;  /* 0x00f40006bf007388 */ /* 0x0007e80000000800 */
[----:B------:R4:W-:Y:S02]  /*57f0*/  STS [R197+0xf000], R4 ;  /* 0x00f00004c5007388 */ /* 0x0009e40000000800 */
[----:B------:R-:W-:Y:S01]  /*5800*/  @!P2 FADD.FTZ R126, -R126, -RZ ;  /* 0x800000ff7e7ea221 */ /* 0x000fe20000010100 */
[----:B------:R-:W-:Y:S01]  /*5810*/  FSETP.GE.FTZ.AND P2, PT, R250, RZ, PT ;  /* 0x000000fffa00720b */ /* 0x000fe20003f56000 */
[----:B------:R-:W-:Y:S01]  /*5820*/  STS [R197+0xf400], R8 ;  /* 0x00f40008c5007388 */ /* 0x000fe20000000800 */
[----:B-1----:R-:W-:Y:S02]  /*5830*/  F2FP.RELU.BF16.F32.PACK_AB R5, R122, R110 ;  /* 0x0000006e7a05723e */ /* 0x002fe400000018ff */
[----:B--2---:R-:W-:Y:S02]  /*5840*/  F2FP.RELU.BF16.F32.PACK_AB R7, R129, R118 ;  /* 0x000000768107723e */ /* 0x004fe400000018ff */
[----:B---3--:R-:W-:Y:S03]  /*5850*/  F2FP.RELU.BF16.F32.PACK_AB R6, R119, R121 ;  /* 0x000000797706723e */ /* 0x008fe600000018ff */
[----:B------:R1:W-:Y:S01]  /*5860*/  STS [R196+0xe000], R7 ;  /* 0x00e00007c4007388 */ /* 0x0003e20000000800 */
[----:B----4-:R-:W-:Y:S03]  /*5870*/  F2FP.RELU.BF16.F32.PACK_AB R4, R111, R120 ;  /* 0x000000786f04723e */ /* 0x010fe600000018ff */
[----:B------:R2:W-:Y:S04]  /*5880*/  STS [R196+0xe400], R6 ;  /* 0x00e40006c4007388 */ /* 0x0005e80000000800 */
[----:B------:R3:W-:Y:S04]  /*5890*/  STS [R195+0xe000], R5 ;  /* 0x00e00005c3007388 */ /* 0x0007e80000000800 */
[----:B------:R4:W-:Y:S01]  /*58a0*/  STS [R195+0xe400], R4 ;  /* 0x00e40004c3007388 */ /* 0x0009e20000000800 */
[----:B-1----:R-:W-:Y:S02]  /*58b0*/  F2FP.RELU.BF16.F32.PACK_AB R7, R127, R128 ;  /* 0x000000807f07723e */ /* 0x002fe400000018ff */
[----:B--2---:R-:W-:Y:S03]  /*58c0*/  F2FP.RELU.BF16.F32.PACK_AB R6, R124, R125 ;  /* 0x0000007d7c06723e */ /* 0x004fe600000018ff */
[----:B------:R-:W-:Y:S01]  /*58d0*/  STS [R196+0xf000], R7 ;  /* 0x00f00007c4007388 */ /* 0x000fe20000000800 */
[----:B---3--:R-:W-:Y:S03]  /*58e0*/  F2FP.RELU.BF16.F32.PACK_AB R5, R126, R112 ;  /* 0x000000707e05723e */ /* 0x008fe600000018ff */
[----:B------:R-:W-:Y:S01]  /*58f0*/  STS [R196+0xf400], R6 ;  /* 0x00f40006c4007388 */ /* 0x000fe20000000800 */
[----:B----4-:R-:W-:Y:S03]  /*5900*/  F2FP.RELU.BF16.F32.PACK_AB R4, R113, R123 ;  /* 0x0000007b7104723e */ /* 0x010fe600000018ff */
[----:B------:R-:W-:Y:S04]  /*5910*/  STS [R195+0xf000], R5 ;  /* 0x00f00005c3007388 */ /* 0x000fe80000000800 */
[----:B------:R-:W-:Y:S04]  /*5920*/  STS [R195+0xf400], R4 ;  /* 0x00f40004c3007388 */ /* 0x000fe80000000800 */
[----:B------:R-:W1:Y:S08]  /*5930*/  LDSM.16.M88.4 R32, [R28+0x4000] ;  /* 0x004000001c20783b */ /* 0x000e700000000200 */
[----:B------:R-:W2:Y:S08]  /*5940*/  LDSM.16.M88.4 R28, [R28+0x5000] ;  /* 0x005000001c1c783b */ /* 0x000eb00000000200 */
[----:B------:R-:W3:Y:S08]  /*5950*/  LDSM.16.M88.4 R100, [R108] ;  /* 0x000000006c64783b */ /* 0x000ef00000000200 */
[----:B------:R4:W3:Y:S01]  /*5960*/  LDSM.16.M88.4 R104, [R108+0x1000] ;  /* 0x001000006c68783b */ /* 0x0008e20000000200 */
        /* <DEDUP_REMOVED lines=29> */
[----:B------:R-:W2:Y:S03]  /*5b40*/  LDSM.16.M88.4 R100, [R108+0x1000] ;  /* 0x001000006c64783b */ /* 0x000ea60000000200 */
[-C--:B-1----:R-:W-:Y:S06]  /*5b50*/  HMMA.16816.F32.BF16 R4, R104, R156.reuse, R4 ;  /* 0x0000009c6804723c */ /* 0x082fec0000041804 */
[C---:B--2---:R-:W-:Y:S06]  /*5b60*/  HMMA.16816.F32.BF16 R8, R100.reuse, R156, R8 ;  /* 0x0000009c6408723c */ /* 0x044fec0000041808 */
        /* <DEDUP_REMOVED lines=13> */
[----:B------:R-:W-:Y:S01]  /*5c40*/  FADD.FTZ R15, -R239, R15 ;  /* 0x0000000fef0f7221 */ /* 0x000fe20000010100 */
        /* <DEDUP_REMOVED lines=12> */
[C---:B------:R-:W-:Y:S01]  /*5d10*/  FADD.FTZ R4, -R242.reuse, R4 ;  /* 0x00000004f2047221 */ /* 0x040fe20000010100 */
        /* <DEDUP_REMOVED lines=19> */
[C---:B------:R-:W-:Y:S01]  /*5e50*/  FADD.FTZ R27, -R239.reuse, R27 ;  /* 0x0000001bef1b7221 */ /* 0x040fe20000010100 */
[-C--:B------:R-:W-:Y:S01]  /*5e60*/  FSEL R4, R4, R242.reuse, P4 ;  /* 0x000000f204047208 */ /* 0x080fe20002000000 */
[----:B------:R-:W-:Y:S01]  /*5e70*/  FADD.FTZ R26, -R239, R26 ;  /* 0x0000001aef1a7221 */ /* 0x000fe20000010100 */
[----:B------:R-:W-:Y:S01]  /*5e80*/  FSETP.GE.FTZ.AND P4, PT, R247, RZ, PT ;  /* 0x000000fff700720b */ /* 0x000fe20003f96000 */
[C---:B------:R-:W-:Y:S01]  /*5e90*/  FADD.FTZ R16, -R242.reuse, R16 ;  /* 0x00000010f2107221 */ /* 0x040fe20000010100 */
        /* <DEDUP_REMOVED lines=90> */
[----:B------:R-:W-:Y:S04]  /*6440*/  LOP3.LUT R11, R224, 0x1, RZ, 0xc0, !PT ;  /* 0x00000001e00b7812 */ /* 0x000fe800078ec0ff */
[----:B------:R-:W-:Y:S03]  /*6450*/  ISETP.NE.U32.AND P2, PT, R11, 0x1, PT ;  /* 0x000000010b00780c */ /* 0x000fe60003f45070 */
[----:B------:R-:W2:Y:S01]  /*6460*/  LDC R4, c[0x0][0x244] ;  /* 0x00009100ff047b82 */ /* 0x000ea20000000800 */
[C---:B-1----:R-:W-:Y:S05]  /*6470*/  IMAD.U32 R8, R7.reuse, -0x40, RZ ;  /* 0xffffffc007087824 */ /* 0x042fea00078e00ff */
[C---:B------:R-:W-:Y:S04]  /*6480*/  LEA R234, P0, R8.reuse, R234, 0x1 ;  /* 0x000000ea08ea7211 */ /* 0x040fe800078008ff */
[----:B------:R-:W-:Y:S01]  /*6490*/  LEA.HI.X.SX32 R235, R8, R235, 0x1, P0 ;  /* 0x000000eb08eb7211 */ /* 0x000fe200000f0eff */
[----:B------:R-:W-:Y:S01]  /*64a0*/  IMAD.MOV.U32 R8, RZ, RZ, -0x2000 ;  /* 0xffffe000ff087424 */ /* 0x000fe200078e00ff */
[C---:B------:R-:W-:Y:S04]  /*64b0*/  LEA R100, P0, R7.reuse, R234, 0x6 ;  /* 0x000000ea07647211 */ /* 0x040fe800078030ff */
        /* <DEDUP_REMOVED lines=10> */
.L_x_1377:
[----:B------:R-:W-:Y:S01]  /*6560*/  STS [R191+0xa000], R5 ;  /* 0x00a00005bf007388 */ /* 0x000fe20000000800 */
[----:B------:R-:W-:Y:S01]  /*6570*/  F2FP.BF16.F32.PACK_AB R32, R122, R32 ;  /* 0x000000207a20723e */ /* 0x000fe200000010ff */
[C---:B-1----:R-:W-:Y:S01]  /*6580*/  VIADD R100, R170.reuse, 0x40 ;  /* 0x00000040aa647836 */ /* 0x042fe20000000000 */
[----:B------:R-:W-:Y:S01]  /*6590*/  F2FP.BF16.F32.PACK_AB R34, R111, R34 ;  /* 0x000000226f22723e */ /* 0x000fe200000010ff */
[----:B------:R-:W-:Y:S01]  /*65a0*/  STS [R191+0xa400], R6 ;  /* 0x00a40006bf007388 */ /* 0x000fe20000000800 */
[----:B------:R-:W-:Y:S01]  /*65b0*/  @P1 IADD3 R100, R170, -0x40, RZ ;  /* 0xffffffc0aa641810 */ /* 0x000fe20007ffe0ff */
[----:B------:R-:W-:Y:S02]  /*65c0*/  IMAD R115, R188, 0x2, R173 ;  /* 0x00000002bc737824 */ /* 0x000fe400078e02ad */
        /* <DEDUP_REMOVED lines=80> */
.L_x_1378:
        /* <DEDUP_REMOVED lines=64> */
[----:B------:R-:W5:Y:S02]  /*6ed0*/  @P6 LDG.E R221, desc[UR14][R20.64] ;  /* 0x0000000e14dd6981 */ /* 0x000f64000c1e1900 */
[C---:B---3--:R-:W-:Y:S02]  /*6ee0*/  HMMA.16816.F32.BF16 R12, R32.reuse, R24, R12 ;  /* 0x00000018200c723c */ /* 0x048fe4000004180c */
[----:B------:R-:W5:Y:S04]  /*6ef0*/  @P6 LDG.E R222, desc[UR14][R20.64+0x20] ;  /* 0x0000200e14de6981 */ /* 0x000f68000c1e1900 */
[----:B------:R-:W-:Y:S01]  /*6f00*/  HMMA.16816.F32.BF16 R16, R32, R26, R16 ;  /* 0x0000001a2010723c */ /* 0x000fe20000041810 */
[----:B------:R-:W5:Y:S04]  /*6f10*/  @P6 LDG.E R219, desc[UR14][R20.64+0x80] ;  /* 0x0000800e14db6981 */ /* 0x000f68000c1e1900 */
[----:B------:R-:W-:Y:S01]  /*6f20*/  IMAD.MOV.U32 R24, RZ, RZ, R231 ;  /* 0x000000ffff187224 */ /* 0x000fe200078e00e7 */
[----:B------:R1:W5:Y:S01]  /*6f30*/  @P6 LDG.E R220, desc[UR14][R20.64+0xa0] ;  /* 0x0000a00e14dc6981 */ /* 0x000362000c1e1900 */
[----:B------:R-:W-:Y:S03]  /*6f40*/  IMAD.MOV.U32 R25, RZ, RZ, R238 ;  /* 0x000000ffff197224 */ /* 0x000fe600078e00ee */
[----:B------:R-:W-:Y:S01]  /*6f50*/  LDSM.16.MT88.4 R32, [R171+0xc800] ;  /* 0x00c80000ab20783b */ /* 0x000fe20000004200 */
[CC--:B------:R-:W-:Y:S03]  /*6f60*/  LEA R22, P2, R217.reuse, R24.reuse, 0x2 ;  /* 0x00000018d9167211 */ /* 0x0c0fe600078410ff */
[----:B------:R2:W-:Y:S01]  /*6f70*/  REDG.E.ADD.F32.FTZ.RN.STRONG.GPU desc[UR14][R24.64], R4 ;  /* 0x00000004180079a6 */ /* 0x0005e2000c10f38e */
[-C--:B------:R-:W-:Y:S05]  /*6f80*/  LEA.HI.X.SX32 R23, R217, R25.reuse, 0x2, P2 ;  /* 0x00000019d9177211 */ /* 0x080fea00010f16ff */
[----:B------:R3:W-:Y:S01]  /*6f90*/  REDG.E.ADD.F32.FTZ.RN.STRONG.GPU desc[UR14][R22.64], R5 ;  /* 0x00000005160079a6 */ /* 0x0007e2000c10f38e */
[CC--:B-1----:R-:W-:Y:S04]  /*6fa0*/  LEA R20, P0, R216.reuse, R24.reuse, 0x2 ;  /* 0x00000018d8147211 */ /* 0x0c2fe800078010ff */
[-C--:B------:R-:W-:Y:S02]  /*6fb0*/  LEA.HI.X.SX32 R21, R216, R25.reuse, 0x2, P0 ;  /* 0x00000019d8157211 */ /* 0x080fe400000f16ff */
[CC--:B------:R-:W-:Y:S03]  /*6fc0*/  LEA R26, P0, R214.reuse, R24.reuse, 0x2 ;  /* 0x00000018d61a7211 */ /* 0x0c0fe600078010ff */
[----:B------:R1:W-:Y:S01]  /*6fd0*/  REDG.E.ADD.F32.FTZ.RN.STRONG.GPU desc[UR14][R20.64], R6 ;  /* 0x00000006140079a6 */ /* 0x0003e2000c10f38e */
[CC--:B--2---:R-:W-:Y:S02]  /*6fe0*/  LEA R4, P2, R215.reuse, R24.reuse, 0x2 ;  /* 0x00000018d7047211 */ /* 0x0c4fe400078410ff */
[-C--:B------:R-:W-:Y:S02]  /*6ff0*/  LEA.HI.X.SX32 R27, R214, R25.reuse, 0x2, P0 ;  /* 0x00000019d61b7211 */ /* 0x080fe400000f16ff */
[-C--:B---3--:R-:W-:Y:S05]  /*7000*/  LEA.HI.X.SX32 R5, R215, R25.reuse, 0x2, P2 ;  /* 0x00000019d7057211 */ /* 0x088fea00010f16ff */
[----:B------:R2:W-:Y:S04]  /*7010*/  REDG.E.ADD.F32.FTZ.RN.STRONG.GPU desc[UR14][R4.64], R7 ;  /* 0x00000007040079a6 */ /* 0x0005e8000c10f38e */
[----:B------:R3:W-:Y:S01]  /*7020*/  REDG.E.ADD.F32.FTZ.RN.STRONG.GPU desc[UR14][R26.64], R8 ;  /* 0x000000081a0079a6 */ /* 0x0007e2000c10f38e */
[CC--:B-1----:R-:W-:Y:S02]  /*7030*/  LEA R20, P3, R213.reuse, R24.reuse, 0x2 ;  /* 0x00000018d5147211 */ /* 0x0c2fe400078610ff */
[CC--:B------:R-:W-:Y:S02]  /*7040*/  LEA R6, P2, R212.reuse, R24.reuse, 0x2 ;  /* 0x00000018d4067211 */ /* 0x0c0fe400078410ff */
[-C--:B------:R-:W-:Y:S05]  /*7050*/  LEA.HI.X.SX32 R21, R213, R25.reuse, 0x2, P3 ;  /* 0x00000019d5157211 */ /* 0x080fea00018f16ff */
[----:B------:R1:W-:Y:S01]  /*7060*/  REDG.E.ADD.F32.FTZ.RN.STRONG.GPU desc[UR14][R20.64], R9 ;  /* 0x00000009140079a6 */ /* 0x0003e2000c10f38e */
[-C--:B--2---:R-:W-:Y:S02]  /*7070*/  LEA.HI.X.SX32 R7, R212, R25.reuse, 0x2, P2 ;  /* 0x00000019d4077211 */ /* 0x084fe400010f16ff */
[-C--:B------:R-:W-:Y:S02]  /*7080*/  LEA R4, P0, R211, R24.reuse, 0x2 ;  /* 0x00000018d3047211 */ /* 0x080fe400078010ff */
[-C--:B---3--:R-:W-:Y:S01]  /*7090*/  LEA R26, P5, R201, R24.reuse, 0x2 ;  /* 0x00000018c91a7211 */ /* 0x088fe200078a10ff */
[----:B------:R2:W-:Y:S01]  /*70a0*/  REDG.E.ADD.F32.FTZ.RN.STRONG.GPU desc[UR14][R6.64], R10 ;  /* 0x0000000a060079a6 */ /* 0x0005e2000c10f38e */
[-C--:B------:R-:W-:Y:S02]  /*70b0*/  LEA.HI.X.SX32 R5, R211, R25.reuse, 0x2, P0 ;  /* 0x00000019d3057211 */ /* 0x080fe400000f16ff */
[-C--:B------:R-:W-:Y:S02]  /*70c0*/  LEA.HI.X.SX32 R27, R201, R25.reuse, 0x2, P5 ;  /* 0x00000019c91b7211 */ /* 0x080fe400028f16ff */
[-C--:B------:R-:W-:Y:S01]  /*70d0*/  LEA R8, P2, R198, R24.reuse, 0x2 ;  /* 0x00000018c6087211 */ /* 0x080fe200078410ff */
[----:B------:R3:W-:Y:S04]  /*70e0*/  REDG.E.ADD.F32.FTZ.RN.STRONG.GPU desc[UR14][R4.64], R11 ;  /* 0x0000000b040079a6 */ /* 0x0007e8000c10f38e */
[----:B------:R-:W-:Y:S04]  /*70f0*/  REDG.E.ADD.F32.FTZ.RN.STRONG.GPU desc[UR14][R24.64+0x80], R12 ;  /* 0x0000800c180079a6 */ /* 0x000fe8000c10f38e */
[----:B------:R-:W-:Y:S01]  /*7100*/  REDG.E.ADD.F32.FTZ.RN.STRONG.GPU desc[UR14][R22.64+0x80], R13 ;  /* 0x0000800d160079a6 */ /* 0x000fe2000c10f38e */
[-C--:B-1----:R-:W-:Y:S02]  /*7110*/  LEA R20, P4, R200, R24.reuse, 0x2 ;  /* 0x00000018c8147211 */ /* 0x082fe400078810ff */
[-C--:B------:R-:W-:Y:S02]  /*7120*/  LEA.HI.X.SX32 R9, R198, R25.reuse, 0x2, P2 ;  /* 0x00000019c6097211 */ /* 0x080fe400010f16ff */
[----:B------:R-:W-:Y:S02]  /*7130*/  LEA.HI.X.SX32 R21, R200, R25, 0x2, P4 ;  /* 0x00000019c8157211 */ /* 0x000fe400020f16ff */
[----:B------:R-:W-:Y:S02]  /*7140*/  ISETP.GT.AND P4, PT, R224, R205, PT ;  /* 0x000000cde000720c */ /* 0x000fe40003f84270 */
[CC--:B--2---:R-:W-:Y:S02]  /*7150*/  LEA R6, P0, R202.reuse, R24.reuse, 0x2 ;  /* 0x00000018ca067211 */ /* 0x0c4fe400078010ff */
[CC--:B------:R-:W-:Y:S02]  /*7160*/  LEA R10, P3, R199.reuse, R24.reuse, 0x2 ;  /* 0x00000018c70a7211 */ /* 0x0c0fe400078610ff */
[-C--:B------:R-:W-:Y:S02]  /*7170*/  LEA.HI.X.SX32 R7, R202, R25.reuse, 0x2, P0 ;  /* 0x00000019ca077211 */ /* 0x080fe400000f16ff */
[-C--:B---3--:R-:W-:Y:S02]  /*7180*/  LEA.HI.X.SX32 R11, R199, R25.reuse, 0x2, P3 ;  /* 0x00000019c70b7211 */ /* 0x088fe400018f16ff */
[----:B------:R-:W-:Y:S01]  /*7190*/  LEA R4, P0, R229, R24, 0x2 ;  /* 0x00000018e5047211 */ /* 0x000fe200078010ff */
[----:B------:R-:W-:Y:S01]  /*71a0*/  REDG.E.ADD.F32.FTZ.RN.STRONG.GPU desc[UR14][R6.64], R14 ;  /* 0x0000000e060079a6 */ /* 0x000fe2000c10f38e */
[----:B------:R-:W-:Y:S02]  /*71b0*/  @P6 IADD3 R209, P2, R209, -0x100, RZ ;  /* 0xffffff00d1d16810 */ /* 0x000fe40007f5e0ff */
[----:B------:R-:W-:Y:S01]  /*71c0*/  LEA.HI.X.SX32 R5, R229, R25, 0x2, P0 ;  /* 0x00000019e5057211 */ /* 0x000fe200000f16ff */
[----:B------:R-:W-:Y:S01]  /*71d0*/  REDG.E.ADD.F32.FTZ.RN.STRONG.GPU desc[UR14][R26.64], R15 ;  /* 0x0000000f1a0079a6 */ /* 0x000fe2000c10f38e */
[----:B------:R-:W-:Y:S03]  /*71e0*/  @P6 IADD3.X R208, R208, -0x1, RZ, P2, !PT ;  /* 0xffffffffd0d06810 */ /* 0x000fe600017fe4ff */
[----:B------:R-:W-:Y:S04]  /*71f0*/  REDG.E.ADD.F32.FTZ.RN.STRONG.GPU desc[UR14][R20.64], R16 ;  /* 0x00000010140079a6 */ /* 0x000fe8000c10f38e */
        /* <DEDUP_REMOVED lines=158> */
[----:B------:R-:W-:Y:S01]  /*7be0*/  F2FP.BF16.F32.PACK_AB R40, R41, R40 ;  /* 0x000000282928723e */ /* 0x000fe200000010ff */
[----:B------:R-:W-:Y:S01]  /*7bf0*/  FMUL.FTZ R12, R60, UR5 ;  /* 0x000000053c0c7c20 */ /* 0x000fe20008410000 */
[----:B------:R-:W-:Y:S01]  /*7c00*/  F2FP.BF16.F32.PACK_AB R42, R43, R42 ;  /* 0x0000002a2b2a723e */ /* 0x000fe200000010ff */
[----:B------:R1:W-:Y:S01]  /*7c10*/  STS [R206+0x400], R98 ;  /* 0x00040062ce007388 */ /* 0x0003e20000000800 */
[----:B------:R-:W-:Y:S01]  /*7c20*/  F2FP.BF16.F32.PACK_AB R44, R45, R44 ;  /* 0x0000002c2d2c723e */ /* 0x000fe200000010ff */
[----:B------:R-:W-:Y:S01]  /*7c30*/  FMUL.FTZ R61, R61, UR5 ;  /* 0x000000053d3d7c20 */ /* 0x000fe20008410000 */
[----:B------:R-:W3:Y:S01]  /*7c40*/  @P0 LDC.64 R4, c[0x0][0x458] ;  /* 0x00011600ff040b82 */ /* 0x000ee20000000a00 */
        /* <DEDUP_REMOVED lines=18> */
[----:B--2---:R-:W-:Y:S01]  /*7d70*/  @P0 IMAD R24, R8, R7, RZ ;  /* 0x0000000708180224 */ /* 0x004fe200078e02ff */
[----:B------:R-:W-:Y:S01]  /*7d80*/  F2FP.BF16.F32.PACK_AB R11, R63, R11 ;  /* 0x0000000b3f0b723e */ /* 0x000fe200000010ff */
[----:B---3--:R-:W-:Y:S01]  /*7d90*/  @P0 IMAD R0, R30, R5, RZ ;  /* 0x000000051e000224 */ /* 0x008fe200078e02ff */
[----:B------:R1:W-:Y:S01]  /*7da0*/  STS [R194+0x4000], R48 ;  /* 0x00400030c2007388 */ /* 0x0003e20000000800 */
[----:B------:R-:W-:-:S03]  /*7db0*/  @P0 IMAD.WIDE.U32 R8, R8, R6, RZ ;  /* 0x0000000608080225 */ /* 0x000fc600078e00ff */
[----:B------:R1:W-:Y:S01]  /*7dc0*/  STS [R193+0x4000], R50 ;  /* 0x00400032c1007388 */ /* 0x0003e20000000800 */
[----:B------:R-:W-:Y:S01]  /*7dd0*/  @P0 IMAD.WIDE.U32 R30, R30, R4, RZ ;  /* 0x000000041e1e0225 */ /* 0x000fe200078e00ff */
[----:B------:R-:W-:Y:S02]  /*7de0*/  @P0 IADD3 R24, R9, R24, RZ ;  /* 0x0000001809180210 */ /* 0x000fe40007ffe0ff */
[----:B------:R1:W-:Y:S01]  /*7df0*/  STS [R190+0x6000], R40 ;  /* 0x00600028be007388 */ /* 0x0003e20000000800 */
[----:B------:R-:W-:Y:S02]  /*7e00*/  @P0 MOV R25, R8 ;  /* 0x0000000800190202 */ /* 0x000fe40000000f00 */
[----:B------:R-:W-:Y:S01]  /*7e10*/  @P0 IADD3 R0, R31, R0, RZ ;  /* 0x000000001f000210 */ /* 0x000fe20007ffe0ff */
        /* <DEDUP_REMOVED lines=23> */
.L_x_1380:
        /* <DEDUP_REMOVED lines=13> */
.L_x_1381:
[----:B------:R2:W-:Y:S01]  /*8060*/  STS [R206+0x6000], R12 ;  /* 0x0060000cce007388 */ /* 0x0005e20000000800 */
[C---:B------:R-:W-:Y:S01]  /*8070*/  IMAD.SHL.U32 R32, R189.reuse, 0x80, RZ ;  /* 0x00000080bd207824 */ /* 0x040fe200078e00ff */
[----:B------:R-:W-:Y:S01]  /*8080*/  SHF.R.S32.HI R37, RZ, 0x1f, R184 ;  /* 0x0000001fff257819 */ /* 0x000fe200000114b8 */
[----:B------:R-:W-:Y:S01]  /*8090*/  IMAD R225, R189, -0x80, R225 ;  /* 0xffffff80bde17824 */ /* 0x000fe200078e02e1 */
[----:B------:R2:W-:Y:S01]  /*80a0*/  STS [R206+0x6400], R11 ;  /* 0x0064000bce007388 */ /* 0x0005e20000000800 */
[----:B-1----:R-:W-:Y:S01]  /*80b0*/  MOV R36, R184 ;  /* 0x000000b800247202 */ /* 0x002fe20000000f00 */
        /* <DEDUP_REMOVED lines=13> */
[----:B------:R-:W-:Y:S01]  /*8190*/  BSSY B0, `(.L_x_1382) ;  /* 0x0000019000007945 */ /* 0x000fe20003800000 */
[----:B------:R-:W-:Y:S01]  /*81a0*/  IMAD R33, R28, UR4, RZ ;  /* 0x000000041c217c24 */ /* 0x000fe2000f8e02ff */
[----:B------:R-:W-:Y:S02]  /*81b0*/  ISETP.GE.AND P2, PT, R27, R225, PT ;  /* 0x000000e11b00720c */ /* 0x000fe40003f46270 */
[----:B------:R-:W-:Y:S01]  /*81c0*/  IADD3.X R39, R24, R35, R26, P0, !PT ;  /* 0x0000002318277210 */ /* 0x000fe200007fe41a */
[----:B------:R-:W-:Y:S01]  /*81d0*/  IMAD R33, R183, UR5, R33 ;  /* 0x00000005b7217c24 */ /* 0x000fe2000f8e0221 */
[----:B------:R-:W-:-:S02]  /*81e0*/  ISETP.GE.AND P1, PT, R25, R225, PT ;  /* 0x000000e11900720c */ /* 0x000fc40003f26270 */
[----:B------:R-:W-:Y:S01]  /*81f0*/  SHF.R.S32.HI R29, RZ, 0x1f, R182 ;  /* 0x0000001fff1d7819 */ /* 0x000fe200000114b6 */
        /* <DEDUP_REMOVED lines=18> */
.L_x_1383:
[----:B------:R-:W-:Y:S05]  /*8320*/  BSYNC B0 ;  /* 0x0000000000007941 */ /* 0x000fea0003800000 */
.L_x_1382:
        /* <DEDUP_REMOVED lines=14> */
.L_x_1385:
[----:B------:R-:W-:Y:S05]  /*8410*/  BSYNC B0 ;  /* 0x0000000000007941 */ /* 0x000fea0003800000 */
.L_x_1384:
        /* <DEDUP_REMOVED lines=15> */
.L_x_1387:
[----:B------:R-:W-:Y:S05]  /*8510*/  BSYNC B0 ;  /* 0x0000000000007941 */ /* 0x000fea0003800000 */
.L_x_1386:
        /* <DEDUP_REMOVED lines=15> */
.L_x_1389:
[----:B------:R-:W-:Y:S05]  /*8610*/  BSYNC B0 ;  /* 0x0000000000007941 */ /* 0x000fea0003800000 */
.L_x_1388:
[----:B-1----:R1:W1:Y:S01]  /*8620*/  LDS.128 R20, [R115+0xa000] ;  /* 0x00a0000073147984 */ /* 0x0022620000000c00 */
[-C--:B------:R-:W-:Y:S01]  /*8630*/  IMAD.WIDE.U32 R36, R32, R4.reuse, R36 ;  /* 0x0000000420247225 */ /* 0x080fe200078e0024 */
[----:B------:R-:W-:Y:S01]  /*8640*/  ULDC.64 UR4, c[0x0][0x470] ;  /* 0x00011c0000047ab9 */ /* 0x000fe20000000a00 */
[----:B------:R-:W-:Y:S02]  /*8650*/  BSSY B0, `(.L_x_1390) ;  /* 0x0000014000007945 */ /* 0x000fe40003800000 */
[----:B------:R-:W-:Y:S01]  /*8660*/  IMAD R31, R31, R4, RZ ;  /* 0x000000041f1f7224 */ /* 0x000fe200078e02ff */
[----:B--2---:R-:W-:Y:S01]  /*8670*/  IADD3 R24, P0, R30, R36, RZ ;  /* 0x000000241e187210 */ /* 0x004fe20007f1e0ff */
        /* <DEDUP_REMOVED lines=17> */
.L_x_1391:
[----:B------:R-:W-:Y:S05]  /*8790*/  BSYNC B0 ;  /* 0x0000000000007941 */ /* 0x000fea0003800000 */
.L_x_1390:
[----:B------:R-:W-:Y:S04]  /*87a0*/  BSSY B0, `(.L_x_1392) ;  /* 0x000000e000007945 */ /* 0x000fe80003800000 */
[----:B------:R-:W-:Y:S05]  /*87b0*/  @P3 BRA `(.L_x_1393) ;  /* 0x0000000000303947 */ /* 0x000fea0003800000 */
[----:B------:R-:W-:Y:S01]  /*87c0*/  IADD3 R7, P0, R182, 0x20, RZ ;  /* 0x00000020b6077810 */ /* 0x000fe20007f1e0ff */
[----:B-12---:R-:W-:Y:S01]  /*87d0*/  IMAD.MOV.U32 R20, RZ, RZ, R24 ;  /* 0x000000ffff147224 */ /* 0x006fe200078e0018 */
        /* <DEDUP_REMOVED lines=10> */
.L_x_1393:
[----:B------:R-:W-:Y:S05]  /*8880*/  BSYNC B0 ;  /* 0x0000000000007941 */ /* 0x000fea0003800000 */
.L_x_1392:
        /* <DEDUP_REMOVED lines=14> */
.L_x_1395:
[----:B------:R-:W-:Y:S05]  /*8970*/  BSYNC B0 ;  /* 0x0000000000007941 */ /* 0x000fea0003800000 */
.L_x_1394:
[----:B------:R-:W-:Y:S05]  /*8980*/  @P1 BRA `(.L_x_1374) ;  /* 0x0000000000301947 */ /* 0x000fea0003800000 */
[----:B------:R-:W-:Y:S01]  /*8990*/  IADD3 R0, P0, R182, 0x60, RZ ;  /* 0x00000060b6007810 */ /* 0x000fe20007f1e0ff */
[----:B-1--4-:R-:W-:Y:S01]  /*89a0*/  IMAD.MOV.U32 R12, RZ, RZ, R24 ;  /* 0x000000ffff0c7224 */ /* 0x012fe200078e0018 */
        /* <DEDUP_REMOVED lines=10> */
.L_x_1374:
[----:B------:R-:W-:Y:S05]  /*8a50*/  BSYNC B1 ;  /* 0x0000000000017941 */ /* 0x000fea0003800000 */
.L_x_1352:
[----:B------:R-:W3:Y:S02]  /*8a60*/  LDC R0, c[0x0][0xc] ;  /* 0x00000300ff007b82 */ /* 0x000ee40000000800 */
[----:B---3--:R-:W-:-:S04]  /*8a70*/  IADD3 R189, R0, R189, RZ ;  /* 0x000000bd00bd7210 */ /* 0x008fc80007ffe0ff */
[----:B------:R-:W-:-:S13]  /*8a80*/  ISETP.GE.AND P0, PT, R189, UR13, PT ;  /* 0x0000000dbd007c0c */ /* 0x000fda000bf06270 */
[----:B------:R-:W-:Y:S05]  /*8a90*/  @P0 BRA `(.L_x_1396) ;  /* 0x0000000000040947 */ /* 0x000fea0003800000 */
[----:B------:R-:W-:Y:S05]  /*8aa0*/  BRA `(.L_x_1397) ;  /* 0xffffff7c00947947 */ /* 0x000fea000383ffff */
.L_x_1396:
[----:B------:R-:W-:Y:S05]  /*8ab0*/  EXIT ;  /* 0x000000000000794d */ /* 0x000fea0003800000 */
.L_x_1398:
        /* <DEDUP_REMOVED lines=12> */
.L_x_2480:


//--------------------- .text._ZN5flash44flash_bwd_dq_dk_dv_loop_seqk_parallel_kernelI23Flash_bwd_kernel_traitsILi64ELi64ELi128ELi8ELi2ELi4ELi4ELb1ELb0EN7cutlass10bfloat16_tE19Flash_kernel_traitsILi64ELi64ELi128ELi8ES3_EELb0ELb0ELb1ELb0ELb0ELb1ELb1EEEvNS_16Flash_bwd_paramsE --------------------------
	.section	.text._ZN5flash44flash_bwd_dq_dk_dv_loop_seqk_parallel_kernelI23Flash_bwd_kernel_traitsILi64ELi64ELi128ELi8ELi2ELi4ELi4ELb1ELb0EN7cutlass10bfloat16_tE19Flash_kernel_traitsILi64ELi64ELi128ELi8ES3_EELb0ELb0ELb1ELb0ELb0ELb1ELb1EEEvNS_16Flash_bwd_paramsE,"ax",@progbits
	.align	128
        .global         _ZN5flash44flash_bwd_dq_dk_dv_loop_seqk_parallel_kernelI23Flash_bwd_kernel_traitsILi64ELi64ELi128ELi8ELi2ELi4ELi4ELb1ELb0EN7cutlass10bfloat16_tE19Flash_kernel_traitsILi64ELi64ELi128ELi8ES3_EELb0ELb0ELb1ELb0ELb0ELb1ELb1EEEvNS_16Flash_bwd_paramsE
        .type           _ZN5flash44flash_bwd_dq_dk_dv_loop_seqk_parallel_kernelI23Flash_bwd_kernel_traitsILi64ELi64ELi128ELi8ELi2ELi4ELi4ELb1ELb0EN7cutlass10bfloat16_tE19Flash_kernel_traitsILi64ELi64ELi128ELi8ES3_EELb0ELb0ELb1ELb0ELb0ELb1ELb1EEEvNS_16Flash_bwd_paramsE,@function
        .size           _ZN5flash44flash_bwd_dq_dk_dv_loop_seqk_parallel_kernelI23Flash_bwd_kernel_traitsILi64ELi64ELi128ELi8ELi2ELi4ELi4ELb1ELb0EN7cutlass10bfloat16_tE19Flash_kernel_traitsILi64ELi64ELi128ELi8ES3_EELb0ELb0ELb1ELb0ELb0ELb1ELb1EEEvNS_16Flash_bwd_paramsE,(.L_x_2481 - _ZN5flash44flash_bwd_dq_dk_dv_loop_seqk_parallel_kernelI23Flash_bwd_kernel_traitsILi64ELi64ELi128ELi8ELi2ELi4ELi4ELb1ELb0EN7cutlass10bfloat16_tE19Flash_kernel_traitsILi64ELi64ELi128ELi8ES3_EELb0ELb0ELb1ELb0ELb0ELb1ELb1EEEvNS_16Flash_bwd_paramsE)
        .other          _ZN5flash44flash_bwd_dq_dk_dv_loop_seqk_parallel_kernelI23Flash_bwd_kernel_traitsILi64ELi64ELi128ELi8ELi2ELi4ELi4ELb1ELb0EN7cutlass10bfloat16_tE19Flash_kernel_traitsILi64ELi64ELi128ELi8ES3_EELb0ELb0ELb1ELb0ELb0ELb1ELb1EEEvNS_16Flash_bwd_paramsE,@"STO_CUDA_ENTRY STV_DEFAULT"
_ZN5flash44flash_bwd_dq_dk_dv_loop_seqk_parallel_kernelI23Flash_bwd_kernel_traitsILi64ELi64ELi128ELi8ELi2ELi4ELi4ELb1ELb0EN7cutlass10bfloat16_tE19Flash_kernel_traitsILi64ELi64ELi128ELi8ES3_EELb0ELb0ELb1ELb0ELb0ELb1ELb1EEEvNS_16Flash_bwd_paramsE:
.text._ZN5flash44flash_bwd_dq_dk_dv_loop_seqk_parallel_kernelI23Flash_bwd_kernel_traitsILi64ELi64ELi128ELi8ELi2ELi4ELi4ELb1ELb0EN7cutlass10bfloat16_tE19Flash_kernel_traitsILi64ELi64ELi128ELi8ES3_EELb0ELb0ELb1ELb0ELb0ELb1ELb1EEEvNS_16Flash_bwd_paramsE:
        /* <DEDUP_REMOVED lines=31> */
[-C--:B------:R-:W-:Y:S02]  /*01f0*/  LEA.HI R2, R4, R6.reuse, RZ, 0x1 ;  /* 0x0000000604027211 */ /* 0x080fe400078f08ff */
[----:B------:R-:W-:-:S02]  /*0200*/  LEA.HI R0, R0, R6, RZ, 0x2 ;  /* 0x0000000600007211 */ /* 0x000fc400078f10ff */
[----:B------:R-:W-:Y:S02]  /*0210*/  SHF.R.S32.HI R7, RZ, 0x4, R8 ;  /* 0x00000004ff077819 */ /* 0x000fe40000011408 */
[----:B------:R-:W-:Y:S02]  /*0220*/  LEA.HI R20, R17, R16, RZ, 0x2 ;  /* 0x0000001011147211 */ /* 0x000fe400078f10ff */
[----:B------:R-:W-:Y:S02]  /*0230*/  LOP3.LUT R2, R2, 0xfffffffe, RZ, 0xc0, !PT ;  /* 0xfffffffe02027812 */ /* 0x000fe400078ec0ff */
[----:B------:R-:W-:Y:S02]  /*0240*/  LOP3.LUT R0, R0, 0xfffffffc, RZ, 0xc0, !PT ;  /* 0xfffffffc00007812 */ /* 0x000fe400078ec0ff */
[----:B------:R-:W-:Y:S01]  /*0250*/  LEA.HI R5, R8, R7, RZ, 0x1 ;  /* 0x0000000708057211 */ /* 0x000fe200078f08ff */
[C---:B------:R-:W-:Y:S01]  /*0260*/  IMAD.IADD R15, R6.reuse, 0x1, -R2 ;  /* 0x00000001060f7824 */ /* 0x040fe200078e0a02 */
[----:B------:R-:W-:Y:S01]  /*0270*/  SHF.R.S32.HI R11, RZ, 0x2, R20 ;  /* 0x00000002ff0b7819 */ /* 0x000fe20000011414 */
[----:B------:R-:W-:Y:S01]  /*0280*/  IMAD.IADD R174, R6, 0x1, -R0 ;  /* 0x0000000106ae7824 */ /* 0x000fe200078e0a00 */
[----:B------:R-:W-:-:S02]  /*0290*/  SHF.R.S32.HI R3, RZ, 0x1f, R20 ;  /* 0x0000001fff037819 */ /* 0x000fc40000011414 */
[----:B------:R-:W-:Y:S02]  /*02a0*/  LOP3.LUT R0, R5, 0xfffffffe, RZ, 0xc0, !PT ;  /* 0xfffffffe05007812 */ /* 0x000fe400078ec0ff */
[----:B------:R-:W-:Y:S02]  /*02b0*/  LOP3.LUT R2, R4, 0xffffffe0, RZ, 0xc0, !PT ;  /* 0xffffffe004027812 */ /* 0x000fe400078ec0ff */
[----:B------:R-:W-:Y:S01]  /*02c0*/  LEA.HI R19, R17, R16, RZ, 0x3 ;  /* 0x0000001011137211 */ /* 0x000fe200078f18ff */
[----:B------:R-:W-:Y:S01]  /*02d0*/  IMAD.IADD R12, R7, 0x1, -R0 ;  /* 0x00000001070c7824 */ /* 0x000fe200078e0a00 */
[----:B------:R-:W-:Y:S01]  /*02e0*/  LEA.HI R3, R3, R11, RZ, 0x3 ;  /* 0x0000000b03037211 */ /* 0x000fe200078f18ff */
[----:B------:R-:W-:Y:S01]  /*02f0*/  IMAD.IADD R2, R16, 0x1, -R2 ;  /* 0x0000000110027824 */ /* 0x000fe200078e0a02 */
[----:B------:R-:W-:Y:S02]  /*0300*/  SHF.R.S32.HI R5, RZ, 0x3, R19 ;  /* 0x00000003ff057819 */ /* 0x000fe40000011413 */
[----:B------:R-:W-:-:S02]  /*0310*/  LOP3.LUT R3, R3, 0xfffffff8, RZ, 0xc0, !PT ;  /* 0xfffffff803037812 */ /* 0x000fc400078ec0ff */
[----:B------:R-:W-:Y:S01]  /*0320*/  LOP3.LUT R0, R19, 0xfffffff8, RZ, 0xc0, !PT ;  /* 0xfffffff813007812 */ /* 0x000fe200078ec0ff */
[----:B------:R-:W-:Y:S01]  /*0330*/  IMAD.SHL.U32 R5, R5, 0x40, RZ ;  /* 0x0000004005057824 */ /* 0x000fe200078e00ff */
[----:B------:R-:W-:Y:S01]  /*0340*/  SHF.R.S32.HI R4, RZ, 0x1f, R2 ;  /* 0x0000001fff047819 */ /* 0x000fe20000011402 */
[----:B------:R-:W-:Y:S01]  /*0350*/  IMAD.IADD R11, R11, 0x1, -R3 ;  /* 0x000000010b0b7824 */ /* 0x000fe200078e0a03 */
[----:B------:R-:W-:Y:S01]  /*0360*/  LOP3.LUT R3, R8, 0xfffffff0, RZ, 0xc0, !PT ;  /* 0xfffffff008037812 */ /* 0x000fe200078ec0ff */
[----:B------:R-:W-:Y:S01]  /*0370*/  IMAD.IADD R0, R16, 0x1, -R0 ;  /* 0x0000000110007824 */ /* 0x000fe200078e0a00 */
[----:B------:R-:W-:Y:S02]  /*0380*/  LEA.HI R18, R4, R2, RZ, 0x2 ;  /* 0x0000000204127211 */ /* 0x000fe400078f10ff */
[----:B------:R-:W-:Y:S01]  /*0390*/  LOP3.LUT R2, R5, 0x1c0, RZ, 0xc0, !PT ;  /* 0x000001c005027812 */ /* 0x000fe200078ec0ff */
[C---:B------:R-:W-:Y:S01]  /*03a0*/  IMAD.SHL.U32 R244, R0.reuse, 0x8, RZ ;  /* 0x0000000800f47824 */ /* 0x040fe200078e00ff */
[----:B------:R-:W-:Y:S01]  /*03b0*/  LOP3.LUT P4, RZ, R0, 0x2, RZ, 0xc0, !PT ;  /* 0x0000000200ff7812 */ /* 0x000fe2000788c0ff */
[----:B------:R-:W-:Y:S01]  /*03c0*/  IMAD.IADD R4, R16, 0x1, -R3 ;  /* 0x0000000110047824 */ /* 0x000fe200078e0a03 */
[C---:B------:R-:W-:Y:S01]  /*03d0*/  LOP3.LUT P3, RZ, R0.reuse, 0x4, RZ, 0xc0, !PT ;  /* 0x0000000400ff7812 */ /* 0x040fe2000786c0ff */
[----:B------:R-:W-:Y:S01]  /*03e0*/  IMAD.SHL.U32 R0, R0, 0x40, RZ ;  /* 0x0000004000007824 */ /* 0x000fe200078e00ff */
[----:B------:R-:W-:-:S02]  /*03f0*/  SHF.R.U32.HI R3, RZ, 0x3, R2 ;  /* 0x00000003ff037819 */ /* 0x000fc40000011602 */
[----:B------:R-:W-:Y:S02]  /*0400*/  LOP3.LUT R2, R2, 0x38, R244, 0xf8, !PT ;  /* 0x0000003802027812 */ /* 0x000fe400078ef8f4 */
[----:B------:R-:W-:Y:S02]  /*0410*/  SHF.R.S32.HI R5, RZ, 0x1f, R4 ;  /* 0x0000001fff057819 */ /* 0x000fe40000011404 */
[----:B------:R-:W-:Y:S02]  /*0420*/  LEA.HI R7, R17, R16, RZ, 0x6 ;  /* 0x0000001011077211 */ /* 0x000fe400078f30ff */
[----:B------:R-:W-:Y:S02]  /*0430*/  LOP3.LUT R0, R0, 0x1c0, RZ, 0xc0, !PT ;  /* 0x000001c000007812 */ /* 0x000fe400078ec0ff */
[----:B------:R-:W-:Y:S01]  /*0440*/  LOP3.LUT R241, R2, R3, RZ, 0x3c, !PT ;  /* 0x0000000302f17212 */ /* 0x000fe200078e3cff */
[----:B------:R-:W-:Y:S01]  /*0450*/  IMAD.SHL.U32 R2, R174, 0x10, RZ ;  /* 0x00000010ae027824 */ /* 0x000fe200078e00ff */
[----:B------:R-:W-:Y:S01]  /*0460*/  LEA.HI R13, R5, R4, RZ, 0x3 ;  /* 0x00000004050d7211 */ /* 0x000fe200078f18ff */
[----:B------:R-:W-:Y:S01]  /*0470*/  IMAD.SHL.U32 R3, R12, 0x200, RZ ;  /* 0x000002000c037824 */ /* 0x000fe200078e00ff */
[----:B------:R-:W-:-:S02]  /*0480*/  SHF.R.S32.HI R7, RZ, 0x6, R7 ;  /* 0x00000006ff077819 */ /* 0x000fc40000011407 */
[C---:B------:R-:W-:Y:S02]  /*0490*/  LOP3.LUT R8, R0.reuse, 0x8, R19, 0xf8, !PT ;  /* 0x0000000800087812 */ /* 0x040fe400078ef813 */
[----:B------:R-:W-:Y:S01]  /*04a0*/  SHF.R.U32.HI R5, RZ, 0x3, R0 ;  /* 0x00000003ff057819 */ /* 0x000fe20000011600 */
[C---:B------:R-:W-:Y:S01]  /*04b0*/  IMAD R241, R7.reuse, 0x200, R241 ;  /* 0x0000020007f17824 */ /* 0x040fe200078e02f1 */
[----:B------:R-:W-:Y:S01]  /*04c0*/  LOP3.LUT R10, R0, 0x30, R2, 0xf8, !PT ;  /* 0x00000030000a7812 */ /* 0x000fe200078ef802 */
[----:B------:R-:W-:Y:S01]  /*04d0*/  IMAD R2, R7, 0x800, R3 ;  /* 0x0000080007027824 */ /* 0x000fe200078e0203 */
[----:B------:R-:W-:Y:S02]  /*04e0*/  LOP3.LUT R9, R13, 0xfffffff8, RZ, 0xc0, !PT ;  /* 0xfffffff80d097812 */ /* 0x000fe400078ec0ff */
[----:B------:R-:W-:Y:S02]  /*04f0*/  LOP3.LUT R0, R8, R5, RZ, 0x3c, !PT ;  /* 0x0000000508007212 */ /* 0x000fe400078e3cff */
[----:B------:R-:W-:Y:S01]  /*0500*/  LOP3.LUT R6, R11, 0x1, RZ, 0xc0, !PT ;  /* 0x000000010b067812 */ /* 0x000fe200078ec0ff */
[----:B------:R-:W-:Y:S01]  /*0510*/  IMAD.IADD R14, R4, 0x1, -R9 ;  /* 0x00000001040e7824 */ /* 0x000fe200078e0a09 */
[----:B------:R-:W-:Y:S01]  /*0520*/  LEA.HI R8, R17, R16, RZ, 0x7 ;  /* 0x0000001011087211 */ /* 0x000fe200078f38ff */
[----:B------:R-:W-:Y:S01]  /*0530*/  IMAD.IADD R182, R2, 0x1, R0 ;  /* 0x0000000102b67824 */ /* 0x000fe200078e0200 */
[----:B------:R-:W-:Y:S01]  /*0540*/  ISETP.NE.U32.AND P0, PT, R6, 0x1, PT ;  /* 0x000000010600780c */ /* 0x000fe20003f05070 */
[----:B------:R-:W-:Y:S01]  /*0550*/  IMAD.SHL.U32 R0, R11, 0x40, RZ ;  /* 0x000000400b007824 */ /* 0x000fe200078e00ff */
[----:B------:R-:W-:-:S02]  /*0560*/  LOP3.LUT R4, R10, 0x8, R19, 0xf8, !PT ;  /* 0x000000080a047812 */ /* 0x000fc400078ef813 */
[----:B------:R-:W-:Y:S02]  /*0570*/  LOP3.LUT R6, R20, 0x7ffffffc, RZ, 0xc0, !PT ;  /* 0x7ffffffc14067812 */ /* 0x000fe400078ec0ff */
[----:B------:R-:W-:Y:S02]  /*0580*/  SHF.R.S32.HI R2, RZ, 0x7, R8 ;  /* 0x00000007ff027819 */ /* 0x000fe40000011408 */
[----:B------:R-:W-:Y:S01]  /*0590*/  LOP3.LUT R5, R3, R4, R5, 0xf6, !PT ;  /* 0x0000000403057212 */ /* 0x000fe200078ef605 */
[----:B------:R-:W-:Y:S01]  /*05a0*/  IMAD.IADD R6, R16, 0x1, -R6 ;  /* 0x0000000110067824 */ /* 0x000fe200078e0a06 */
[----:B------:R-:W-:Y:S01]  /*05b0*/  LOP3.LUT R0, R0, 0x1c0, RZ, 0xc0, !PT ;  /* 0x000001c000007812 */ /* 0x000fe200078ec0ff */
[----:B------:R-:W-:Y:S01]  /*05c0*/  IMAD.SHL.U32 R3, R2, 0x8, RZ ;  /* 0x0000000802037824 */ /* 0x000fe200078e00ff */
[----:B------:R-:W-:Y:S01]  /*05d0*/  R2P PR, R11, 0x6 ;  /* 0x000000060b007804 */ /* 0x000fe20000000000 */
[----:B------:R-:W-:Y:S01]  /*05e0*/  IMAD.SHL.U32 R4, R7, 0x20, RZ ;  /* 0x0000002007047824 */ /* 0x000fe200078e00ff */
[----:B------:R-:W-:Y:S01]  /*05f0*/  SEL R195, R195, 0x10, !P0 ;  /* 0x00000010c3c37807 */ /* 0x000fe20004000000 */
[----:B------:R-:W-:Y:S01]  /*0600*/  IMAD.SHL.U32 R8, R6, 0x2, RZ ;  /* 0x0000000206087824 */ /* 0x000fe200078e00ff */
[----:B------:R-:W-:Y:S01]  /*0610*/  LOP3.LUT R3, R3, 0x8, RZ, 0xc0, !PT ;  /* 0x0000000803037812 */ /* 0x000fe200078ec0ff */
[----:B------:R-:W-:Y:S01]  /*0620*/  IMAD.SHL.U32 R7, R12, 0x10, RZ ;  /* 0x000000100c077824 */ /* 0x000fe200078e00ff */
[----:B------:R-:W-:-:S02]  /*0630*/  SHF.R.U32.HI R6, RZ, 0x3, R0 ;  /* 0x00000003ff067819 */ /* 0x000fc40000011600 */
[----:B------:R-:W-:Y:S02]  /*0640*/  LOP3.LUT R243, R4, 0x6, R243, 0xf8, !PT ;  /* 0x0000000604f37812 */ /* 0x000fe400078ef8f3 */
[----:B------:R-:W-:Y:S02]  /*0650*/  LOP3.LUT R4, R0, 0x20, R4, 0xf8, !PT ;  /* 0x0000002000047812 */ /* 0x000fe400078ef804 */
[----:B------:R-:W-:Y:S01]  /*0660*/  LOP3.LUT R9, R6, R0, R3, 0x1e, !PT ;  /* 0x0000000006097212 */ /* 0x000fe200078e1e03 */
[----:B------:R-:W-:Y:S01]  /*0670*/  IMAD R0, R2, 0x1000, R8 ;  /* 0x0000100002007824 */ /* 0x000fe200078e0208 */
[----:B------:R-:W-:Y:S02]  /*0680*/  SHF.R.S32.HI R2, RZ, 0x2, R18 ;  /* 0x00000002ff027819 */ /* 0x000fe40000011412 */
[----:B------:R-:W-:Y:S01]  /*0690*/  LOP3.LUT R6, R4, R6, RZ, 0x3c, !PT ;  /* 0x0000000604067212 */ /* 0x000fe200078e3cff */
[----:B------:R-:W-:Y:S01]  /*06a0*/  IMAD R0, R15, 0x400, R0 ;  /* 0x000004000f007824 */ /* 0x000fe200078e0200 */
[----:B------:R-:W-:Y:S01]  /*06b0*/  LOP3.LUT R10, R3, 0x10, R7, 0xf8, !PT ;  /* 0x00000010030a7812 */ /* 0x000fe200078ef807 */
[----:B------:R-:W-:-:S02]  /*06c0*/  IMAD R237, R15, 0x10, R2 ;  /* 0x000000100fed7824 */ /* 0x000fc400078e0202 */
[----:B------:R-:W-:Y:S02]  /*06d0*/  IMAD.IADD R197, R6, 0x1, R0 ;  /* 0x0000000106c57824 */ /* 0x000fe400078e0200 */
[----:B------:R-:W-:Y:S02]  /*06e0*/  VIADD R0, R237, 0xffffffc0 ;  /* 0xffffffc0ed007836 */ /* 0x000fe40000000000 */
[----:B------:R-:W-:Y:S01]  /*06f0*/  IMAD.SHL.U32 R3, R14, 0x40, RZ ;  /* 0x000000400e037824 */ /* 0x000fe200078e00ff */
[----:B------:R-:W-:Y:S01]  /*0700*/  LEA R197, R197, UR4, 0x1 ;  /* 0x00000004c5c57c11 */ /* 0x000fe2000f8e08ff */
[----:B------:R-:W-:Y:S01]  /*0710*/  IMAD.SHL.U32 R7, R12, 0x8, RZ ;  /* 0x000000080c077824 */ /* 0x000fe200078e00ff */
[----:B------:R-:W-:Y:S01]  /*0720*/  SHF.R.S32.HI R2, RZ, 0x1f, R0 ;  /* 0x0000001fff027819 */ /* 0x000fe20000011400 */
[----:B------:R-:W-:Y:S01]  /*0730*/  IMAD R6, R174, 0x400, R8 ;  /* 0x00000400ae067824 */ /* 0x000fe200078e0208 */
[----:B------:R-:W-:Y:S01]  /*0740*/  LOP3.LUT R3, R3, 0x1c0, RZ, 0xc0, !PT ;  /* 0x000001c003037812 */ /* 0x000fe200078ec0ff */
[----:B------:R-:W-:Y:S01]  /*0750*/  IMAD.IADD R198, R197, 0x1, R195 ;  /* 0x00000001c5c67824 */ /* 0x000fe200078e02c3 */
[----:B------:R-:W-:Y:S01]  /*0760*/  SHF.L.U64.HI R242, R0, 0x2, R2 ;  /* 0x0000000200f27819 */ /* 0x000fe20000010202 */
[----:B------:R-:W-:Y:S01]  /*0770*/  IMAD.SHL.U32 R0, R13, 0x40, RZ ;  /* 0x000000400d007824 */ /* 0x000fe200078e00ff */
[----:B------:R-:W-:Y:S01]  /*0780*/  SHF.R.U32.HI R4, RZ, 0x3, R3 ;  /* 0x00000003ff047819 */ /* 0x000fe20000011603 */
[----:B------:R-:W-:Y:S01]  /*0790*/  IMAD.IADD R6, R6, 0x1, R9 ;  /* 0x0000000106067824 */ /* 0x000fe200078e0209 */
[----:B------:R-:W-:-:S02]  /*07a0*/  LOP3.LUT R2, R3, 0x8, R7, 0xf8, !PT ;  /* 0x0000000803027812 */ /* 0x000fc400078ef807 */
[----:B------:R-:W-:Y:S02]  /*07b0*/  LOP3.LUT R0, R0, 0xfffffe00, RZ, 0xc0, !PT ;  /* 0xfffffe0000007812 */ /* 0x000fe400078ec0ff */
[----:B------:R-:W-:Y:S02]  /*07c0*/  LOP3.LUT R3, R4, R10, R3, 0x1e, !PT ;  /* 0x0000000a04037212 */ /* 0x000fe400078e1e03 */
[----:B------:R-:W-:Y:S01]  /*07d0*/  LOP3.LUT R2, R2, R4, RZ, 0x3c, !PT ;  /* 0x0000000402027212 */ /* 0x000fe200078e3cff */
[--C-:B------:R-:W-:Y:S01]  /*07e0*/  IMAD R4, R15, 0x400, R0.reuse ;  /* 0x000004000f047824 */ /* 0x100fe200078e0200 */
[----:B------:R-:W-:Y:S01]  /*07f0*/  LOP3.LUT R180, R3, R0, RZ, 0xfc, !PT ;  /* 0x0000000003b47212 */ /* 0x000fe200078efcff */
        /* <DEDUP_REMOVED lines=8> */
[----:B------:R-:W-:Y:S01]  /*0880*/  IMAD.U32 R0, RZ, RZ, UR5 ;  /* 0x00000005ff007e24 */ /* 0x000fe2000f8e00ff */
[----:B------:R-:W-:Y:S01]  /*0890*/  UIADD3 UR5, UR4, 0x6000, URZ ;  /* 0x0000600004057890 */ /* 0x000fe2000fffe03f */
[----:B------:R-:W-:Y:S02]  /*08a0*/  IMAD.MOV.U32 R4, RZ, RZ, 0x20 ;  /* 0x00000020ff047424 */ /* 0x000fe400078e00ff */
[----:B------:R-:W-:Y:S01]  /*08b0*/  IMAD.MOV.U32 R2, RZ, RZ, 0x40 ;  /* 0x00000040ff027424 */ /* 0x000fe200078e00ff */
[----:B------:R-:W-:Y:S01]  /*08c0*/  LEA R0, R182, UR6, 0x1 ;  /* 0x00000006b6007c11 */ /* 0x000fe2000f8e08ff */
[----:B------:R-:W-:Y:S01]  /*08d0*/  IMAD.SHL.U32 R183, R180, 0x2, RZ ;  /* 0x00000002b4b77824 */ /* 0x000fe200078e00ff */
[----:B------:R-:W-:-:S02]  /*08e0*/  SEL R177, R4, 0xffffffe0, !P4 ;  /* 0xffffffe004b17807 */ /* 0x000fc40006000000 */
[----:B------:R-:W-:Y:S01]  /*08f0*/  LEA R246, R6, UR5, 0x1 ;  /* 0x0000000506f67c11 */ /* 0x000fe2000f8e08ff */
[----:B------:R-:W-:Y:S01]  /*0900*/  VIADD R183, R183, UR5 ;  /* 0x00000005b7b77c36 */ /* 0x000fe20008000000 */
[----:B------:R-:W-:Y:S01]  /*0910*/  SEL R2, R2, 0xffffffc0, !P3 ;  /* 0xffffffc002027807 */ /* 0x000fe20005800000 */
[----:B------:R-:W-:Y:S01]  /*0920*/  IMAD.IADD R178, R0, 0x1, R177 ;  /* 0x0000000100b27824 */ /* 0x000fe200078e02b1 */
[----:B------:R-:W-:Y:S01]  /*0930*/  SEL R4, R4, 0xffffffe0, !P1 ;  /* 0xffffffe004047807 */ /* 0x000fe20004800000 */
[----:B------:R-:W-:Y:S01]  /*0940*/  VIADD R247, R246, 0x40 ;  /* 0x00000040f6f77836 */ /* 0x000fe20000000000 */
[----:B------:R-:W-:Y:S01]  /*0950*/  LEA R174, R174, UR6, 0x1 ;  /* 0x00000006aeae7c11 */ /* 0x000fe2000f8e08ff */
[----:B------:R-:W-:Y:S02]  /*0960*/  IMAD.IADD R176, R0, 0x1, R2 ;  /* 0x0000000100b07824 */ /* 0x000fe400078e0202 */
[----:B------:R-:W-:Y:S02]  /*0970*/  IMAD.IADD R196, R197, 0x1, R4 ;  /* 0x00000001c5c47824 */ /* 0x000fe400078e0204 */
[----:B------:R-:W-:-:S02]  /*0980*/  @P2 VIADD R247, R246, 0xffffffc0 ;  /* 0xffffffc0f6f72836 */ /* 0x000fc40000000000 */
[----:B------:R-:W-:Y:S02]  /*0990*/  VIADD R250, R246, 0x420 ;  /* 0x00000420f6fa7836 */ /* 0x000fe40000000000 */
[----:B------:R-:W-:Y:S02]  /*09a0*/  IMAD.IADD R177, R177, 0x1, R176 ;  /* 0x00000001b1b17824 */ /* 0x000fe400078e02b0 */
[----:B------:R-:W-:Y:S02]  /*09b0*/  IMAD.IADD R249, R4, 0x1, R246 ;  /* 0x0000000104f97824 */ /* 0x000fe400078e02f6 */
[----:B------:R-:W-:Y:S02]  /*09c0*/  @P1 VIADD R250, R246, 0x3e0 ;  /* 0x000003e0f6fa1836 */ /* 0x000fe40000000000 */
[----:B------:R-:W-:Y:S02]  /*09d0*/  IMAD.IADD R195, R195, 0x1, R196 ;  /* 0x00000001c3c37824 */ /* 0x000fe400078e02c4 */
[----:B------:R-:W-:-:S07]  /*09e0*/  IMAD.IADD R248, R4, 0x1, R247 ;  /* 0x0000000104f87824 */ /* 0x000fce00078e02f7 */
.L_x_1445:
        /* <DEDUP_REMOVED lines=23> */
[----:B------:R-:W-:Y:S02]  /*0b60*/  ULDC.64 UR6, c[0x0][0x2f8] ;  /* 0x0000be0000067ab9 */ /* 0x000fe40000000a00 */
[----:B------:R-:W-:Y:S01]  /*0b70*/  ULDC.U8 UR13, c[0x0][0x3c2] ;  /* 0x0000f080000d7ab9 */ /* 0x000fe20000000000 */
[----:B------:R-:W-:Y:S01]  /*0b80*/  IMAD.U32 R7, RZ, RZ, UR11 ;  /* 0x0000000bff077e24 */ /* 0x000fe2000f8e00ff */
[----:B------:R-:W-:Y:S01]  /*0b90*/  UISETP.NE.AND UP2, UPT, UR13, URZ, UPT ;  /* 0x0000003f0d00728c */ /* 0x000fe2000bf45270 */
[----:B------:R-:W-:Y:S01]  /*0ba0*/  PLOP3.LUT P3, PT, PT, PT, UP0, 0x80, 0x0 ;  /* 0x000000000000781c */ /* 0x000fe20003f6f008 */
[----:B------:R-:W-:Y:S02]  /*0bb0*/  UISETP.EQ.U32.AND UP4, UPT, UR6, URZ, UPT ;  /* 0x0000003f0600728c */ /* 0x000fe4000bf82070 */
[----:B--234-:R-:W2:Y:S02]  /*0bc0*/  @P1 LDG.E R8, desc[UR14][R6.64] ;  /* 0x0000000e06081981 */ /* 0x01cea4000c1e1900 */
[----:B------:R-:W-:-:S02]  /*0bd0*/  UISETP.EQ.OR.EX UP4, UPT, UR7, URZ, !UP2, UP4 ;  /* 0x0000003f0700728c */ /* 0x000fc4000d782740 */
[----:B------:R-:W-:-:S04]  /*0be0*/  UIADD3 UR8, UP1, UR17, UR6, URZ ;  /* 0x0000000611087290 */ /* 0x000fc8000ff3e03f */
[----:B------:R-:W-:Y:S01]  /*0bf0*/  PLOP3.LUT P2, PT, PT, PT, UP4, 0x80, 0x0 ;  /* 0x000000000000781c */ /* 0x000fe20003f4f048 */
[----:B------:R-:W-:Y:S01]  /*0c00*/  UIADD3.X UR5, UR5, UR7, URZ, UP1, !UPT ;  /* 0x0000000705057290 */ /* 0x000fe20008ffe43f */
[----:B------:R1:W3:Y:S02]  /*0c10*/  @P0 LDG.E R6, desc[UR14][R4.64] ;  /* 0x0000000e04060981 */ /* 0x0002e4000c1e1900 */
[----:B-1----:R-:W-:Y:S02]  /*0c20*/  IMAD.U32 R4, RZ, RZ, UR16 ;  /* 0x00000010ff047e24 */ /* 0x002fe4000f8e00ff */
[----:B------:R-:W-:-:S05]  /*0c30*/  IMAD.U32 R5, RZ, RZ, UR12 ;  /* 0x0000000cff057e24 */ /* 0x000fca000f8e00ff */
[----:B------:R-:W4:Y:S04]  /*0c40*/  @P3 LDG.E R7, desc[UR14][R4.64] ;  /* 0x0000000e04073981 */ /* 0x000f28000c1e1900 */
[----:B-----5:R1:W5:Y:S02]  /*0c50*/  @P3 LDG.E R0, desc[UR14][R4.64+0x4] ;  /* 0x0000040e04003981 */ /* 0x020364000c1e1900 */
[----:B-1----:R-:W-:Y:S01]  /*0c60*/  IMAD.U32 R4, RZ, RZ, UR8 ;  /* 0x00000008ff047e24 */ /* 0x002fe2000f8e00ff */
[----:B------:R-:W-:Y:S01]  /*0c70*/  UMOV UR36, URZ ;  /* 0x0000003f00247c82 */ /* 0x000fe20008000000 */
[----:B------:R-:W-:Y:S01]  /*0c80*/  IMAD.U32 R5, RZ, RZ, UR5 ;  /* 0x00000005ff057e24 */ /* 0x000fe2000f8e00ff */
[----:B------:R-:W-:-:S04]  /*0c90*/  @!UP3 ULDC.64 UR8, c[0x0][0x318] ;  /* 0x0000c6000008bab9 */ /* 0x000fc80000000a00 */
[----:B------:R-:W5:Y:S01]  /*0ca0*/  @!P2 LDG.E R2, desc[UR14][R4.64] ;  /* 0x0000000e0402a981 */ /* 0x000f62000c1e1900 */
[----:B------:R-:W-:Y:S01]  /*0cb0*/  @!UP3 UISETP.NE.U32.AND UP1, UPT, UR8, URZ, UPT ;  /* 0x0000003f0800b28c */ /* 0x000fe2000bf25070 */
[----:B------:R-:W-:Y:S01]  /*0cc0*/  UMOV UR5, 0xffffffff ;  /* 0xffffffff00057882 */ /* 0x000fe20000000000 */
[----:B------:R-:W-:Y:S02]  /*0cd0*/  UMOV UR38, 0xffffffff ;  /* 0xffffffff00267882 */ /* 0x000fe40000000000 */
[----:B------:R-:W-:Y:S02]  /*0ce0*/  @!UP3 UISETP.NE.AND.EX UP1, UPT, UR9, URZ, UPT, UP1 ;  /* 0x0000003f0900b28c */ /* 0x000fe4000bf25310 */
[----:B------:R-:W-:Y:S01]  /*0cf0*/  USHF.L.U32 UR20, UR21, 0x7, URZ ;  /* 0x0000000715147899 */ /* 0x000fe2000800063f */
[----:B--2---:R-:W-:Y:S02]  /*0d00*/  @P1 R2UR UR36, R8 ;  /* 0x00000000082412ca */ /* 0x004fe400000e0000 */
[----:B---3--:R-:W-:-:S02]  /*0d10*/  @P0 R2UR UR10, R6 ;  /* 0x00000000060a02ca */ /* 0x008fc400000e0000 */
[----:B------:R-:W-:Y:S01]  /*0d20*/  ISETP.NE.U32.AND P0, PT, RZ, UR6, PT ;  /* 0x00000006ff007c0c */ /* 0x000fe2000bf05070 */
[----:B------:R-:W-:Y:S02]  /*0d30*/  @!UP3 ULDC UR6, c[0x0][0x2cc] ;  /* 0x0000b3000006bab9 */ /* 0x000fe40000000800 */
[----:B------:R-:W-:Y:S01]  /*0d40*/  @!UP3 USEL UR8, UR6, URZ, UP1 ;  /* 0x0000003f0608b287 */ /* 0x000fe20008800000 */
[----:B------:R-:W-:Y:S01]  /*0d50*/  ISETP.NE.AND.EX P0, PT, RZ, UR7, PT, P0 ;  /* 0x00000007ff007c0c */ /* 0x000fe2000bf05300 */
[----:B------:R-:W-:-:S06]  /*0d60*/  ULDC UR7, c[0x0][0x2c8] ;  /* 0x0000b20000077ab9 */ /* 0x000fcc0000000800 */
        /* <DEDUP_REMOVED lines=11> */
.L_x_1399:
        /* <DEDUP_REMOVED lines=16> */
[----:B------:R-:W-:-:S02]  /*0f20*/  ULDC UR58, c[0x0][0x2d4] ;  /* 0x0000b500003a7ab9 */ /* 0x000fc40000000800 */
[----:B------:R-:W-:Y:S01]  /*0f30*/  @!UP2 ULDC.64 UR8, c[0x0][0x418] ;  /* 0x000106000008aab9 */ /* 0x000fe20000000a00 */
[----:B------:R-:W-:Y:S02]  /*0f40*/  USHF.R.S32.HI UR31, URZ, 0x1f, UR58 ;  /* 0x0000001f3f1f7899 */ /* 0x000fe4000801143a */
[----:B------:R-:W-:Y:S02]  /*0f50*/  @!UP2 UIMAD.WIDE.U32 UR32, UR45, UR8, URZ ;  /* 0x000000082d20a2a5 */ /* 0x000fe4000f8e003f */
[----:B------:R-:W-:Y:S01]  /*0f60*/  USHF.L.U32 UR13, UR45, 0x7, URZ ;  /* 0x000000072d0d7899 */ /* 0x000fe2000800063f */
[----:B------:R-:W-:Y:S01]  /*0f70*/  @UP1 ULDC.64 UR26, c[0x0][0x248] ;  /* 0x00009200001a1ab9 */ /* 0x000fe20000000a00 */
[----:B------:R-:W-:Y:S01]  /*0f80*/  ULDC.U8 UR39, c[0x0][0x3d8] ;  /* 0x0000f60000277ab9 */ /* 0x000fe20000000000 */
[----:B------:R-:W-:Y:S01]  /*0f90*/  UIADD3 UR49, UR19, UR22, URZ ;  /* 0x0000001613317290 */ /* 0x000fe2000fffe03f */
[----:B-1----:R-:W-:Y:S01]  /*0fa0*/  IABS R6, R7 ;  /* 0x0000000700067213 */ /* 0x002fe20000000000 */
[----:B------:R-:W-:Y:S01]  /*0fb0*/  UISETP.NE.AND UP3, UPT, UR39, URZ, UPT ;  /* 0x0000003f2700728c */ /* 0x000fe2000bf65270 */
[----:B------:R-:W-:Y:S01]  /*0fc0*/  ISETP.NE.AND P3, PT, R7, RZ, PT ;  /* 0x000000ff0700720c */ /* 0x000fe20003f65270 */
[----:B------:R-:W-:Y:S01]  /*0fd0*/  ULDC.64 UR40, c[0x0][0x240] ;  /* 0x0000900000287ab9 */ /* 0x000fe20000000a00 */
[----:B------:R-:W1:Y:S01]  /*0fe0*/  I2F.RP R4, R6 ;  /* 0x0000000600047306 */ /* 0x000e620000209400 */
[----:B------:R-:W-:Y:S01]  /*0ff0*/  ULDC UR43, c[0x0][0x2dc] ;  /* 0x0000b700002b7ab9 */ /* 0x000fe20000000800 */
[----:B------:R-:W-:Y:S01]  /*1000*/  ULDC UR61, c[0x0][0x270] ;  /* 0x00009c00003d7ab9 */ /* 0x000fe20000000800 */
[----:B------:R-:W-:-:S02]  /*1010*/  USEL UR30, UR13, URZ, UP0 ;  /* 0x0000003f0d1e7287 */ /* 0x000fc40008000000 */
[----:B--2---:R-:W-:Y:S02]  /*1020*/  UIMAD.WIDE.U32 UR28, UR7, UR10, URZ ;  /* 0x0000000a071c72a5 */ /* 0x004fe4000f8e003f */
[----:B------:R-:W-:Y:S02]  /*1030*/  UIMAD.WIDE.U32 UR16, UR5, UR40, URZ ;  /* 0x00000028051072a5 */ /* 0x000fe4000f8e003f */
[----:B------:R-:W-:Y:S02]  /*1040*/  UIMAD UR47, UR7, UR11, UR29 ;  /* 0x0000000b072f72a4 */ /* 0x000fe4000f8e021d */
[----:B------:R-:W-:Y:S01]  /*1050*/  @!UP2 UIMAD UR7, UR57, UR8, URZ ;  /* 0x000000083907a2a4 */ /* 0x000fe2000f8e023f */
[----:B------:R-:W-:Y:S01]  /*1060*/  @UP2 ULDC.64 UR10, c[0x0][0x420] ;  /* 0x00010800000a2ab9 */ /* 0x000fe20000000a00 */
[----:B------:R-:W-:Y:S01]  /*1070*/  UIADD3 UR8, UR12, 0x80, UR20 ;  /* 0x000000800c087890 */ /* 0x000fe2000fffe014 */
[----:B-1----:R-:W1:Y:S01]  /*1080*/  MUFU.RCP R4, R4 ;  /* 0x0000000400047308 */ /* 0x002e620000001000 */
[----:B------:R-:W-:-:S02]  /*1090*/  @!UP2 UIMAD UR24, UR45, UR9, UR7 ;  /* 0x000000092d18a2a4 */ /* 0x000fc4000f8e0207 */
[----:B------:R-:W-:Y:S02]  /*10a0*/  UIADD3 UR7, UR12, 0x3f, URZ ;  /* 0x0000003f0c077890 */ /* 0x000fe4000fffe03f */
[----:B------:R-:W-:Y:S02]  /*10b0*/  @UP2 UIMAD.WIDE.U32 UR34, UR5, UR10, URZ ;  /* 0x0000000a052222a5 */ /* 0x000fe4000f8e003f */
[----:B------:R-:W-:Y:S01]  /*10c0*/  USHF.R.S32.HI UR9, URZ, 0x1f, UR7 ;  /* 0x0000001f3f097899 */ /* 0x000fe20008011407 */
[----:B------:R-:W-:Y:S01]  /*10d0*/  ULDC UR10, c[0x0][0x394] ;  /* 0x0000e500000a7ab9 */ /* 0x000fe20000000800 */
[----:B------:R-:W-:Y:S02]  /*10e0*/  @UP2 UIMAD UR51, UR5, UR11, UR35 ;  /* 0x0000000b053322a4 */ /* 0x000fe4000f8e0223 */
[----:B------:R-:W-:Y:S02]  /*10f0*/  UIADD3 UR8, UR8, UR10, -UR6 ;  /* 0x0000000a08087290 */ /* 0x000fe4000fffe806 */
[----:B------:R-:W-:-:S02]  /*1100*/  @UP1 UIADD3 UR10, UR36, UR38, URZ ;  /* 0x00000026240a1290 */ /* 0x000fc4000fffe03f */
[----:B------:R-:W-:Y:S01]  /*1110*/  ULEA.HI UR29, UR9, UR7, URZ, 0x6 ;  /* 0x00000007091d7291 */ /* 0x000fe2000f8f303f */
[----:B-1----:R-:W-:Y:S01]  /*1120*/  VIADD R4, R4, 0xffffffe ;  /* 0x0ffffffe04047836 */ /* 0x002fe20000000000 */
[----:B------:R-:W-:Y:S02]  /*1130*/  UIADD3 UR7, UR8, 0x3f, URZ ;  /* 0x0000003f08077890 */ /* 0x000fe4000fffe03f */
[----:B------:R-:W-:Y:S01]  /*1140*/  @UP1 UIMAD.WIDE.U32 UR8, UR10, UR26, URZ ;  /* 0x0000001a0a0812a5 */ /* 0x000fe2000f8e003f */
[----:B------:R-:W1:Y:S01]  /*1150*/  F2I.FTZ.U32.TRUNC.NTZ R5, R4 ;  /* 0x0000000400057305 */ /* 0x000e62000021f000 */
[----:B------:R-:W-:Y:S01]  /*1160*/  @UP1 UIMAD UR10, UR10, UR27, URZ ;  /* 0x0000001b0a0a12a4 */ /* 0x000fe2000f8e023f */
[----:B------:R-:W-:Y:S01]  /*1170*/  ULDC.U8 UR11, c[0x0][0x480] ;  /* 0x00012000000b7ab9 */ /* 0x000fe20000000000 */
[----:B------:R-:W-:Y:S02]  /*1180*/  UIMAD UR13, UR5, UR41, URZ ;  /* 0x00000029050d72a4 */ /* 0x000fe4000f8e023f */
[----:B------:R-:W-:-:S02]  /*1190*/  @UP1 UIADD3 UR53, UR9, UR10, URZ ;  /* 0x0000000a09351290 */ /* 0x000fc4000fffe03f */
[----:B------:R-:W-:Y:S01]  /*11a0*/  USHF.R.S32.HI UR10, URZ, 0x1f, UR7 ;  /* 0x0000001f3f0a7899 */ /* 0x000fe20008011407 */
[----:B------:R-:W-:Y:S01]  /*11b0*/  @UP1 UMOV UR52, UR8 ;  /* 0x0000000800341c82 */ /* 0x000fe20008000000 */
[----:B------:R-:W-:Y:S02]  /*11c0*/  UISETP.NE.AND UP4, UPT, UR11, URZ, UPT ;  /* 0x0000003f0b00728c */ /* 0x000fe4000bf85270 */
[----:B------:R-:W-:Y:S01]  /*11d0*/  ULEA.HI UR19, UR10, UR7, URZ, 0x6 ;  /* 0x000000070a137291 */ /* 0x000fe2000f8f303f */
[----:B-1----:R-:W-:Y:S01]  /*11e0*/  IMAD.MOV R0, RZ, RZ, -R5 ;  /* 0x000000ffff007224 */ /* 0x002fe200078e0a05 */
[----:B------:R-:W-:Y:S01]  /*11f0*/  UIMAD UR7, UR31, UR45, URZ ;  /* 0x0000002d1f0772a4 */ /* 0x000fe2000f8e023f */
[----:B------:R-:W-:Y:S01]  /*1200*/  IMAD.MOV.U32 R4, RZ, RZ, RZ ;  /* 0x000000ffff047224 */ /* 0x000fe200078e00ff */
[----:B------:R-:W-:Y:S01]  /*1210*/  UIMAD.WIDE UR8, UR43, UR61, URZ ;  /* 0x0000003d2b0872a5 */ /* 0x000fe2000f8e023f */
[----:B------:R-:W-:Y:S01]  /*1220*/  IMAD R0, R0, R6, RZ ;  /* 0x0000000600007224 */ /* 0x000fe200078e02ff */
[----:B------:R-:W-:-:S02]  /*1230*/  UIMAD.WIDE.U32 UR10, UR45, UR58, URZ ;  /* 0x0000003a2d0a72a5 */ /* 0x000fc4000f8e003f */
[----:B------:R-:W-:Y:S01]  /*1240*/  UIMAD UR7, UR57, UR58, UR7 ;  /* 0x0000003a390772a4 */ /* 0x000fe2000f8e0207 */
[----:B------:R-:W-:Y:S01]  /*1250*/  IMAD.HI.U32 R0, R5, R0, R4 ;  /* 0x0000000005007227 */ /* 0x000fe200078e0004 */
[----:B------:R-:W-:Y:S02]  /*1260*/  USEL UR55, UR18, UR16, !UP2 ;  /* 0x0000001012377287 */ /* 0x000fe4000d000000 */
[----:B------:R-:W-:Y:S02]  /*1270*/  @UP2 UIADD3 UR49, UR17, UR13, URZ ;  /* 0x0000000d11312290 */ /* 0x000fe4000fffe03f */
[----:B------:R-:W-:Y:S01]  /*1280*/  USHF.L.U64.HI UR23, UR45, 0x7, UR57 ;  /* 0x000000072d177899 */ /* 0x000fe20008010239 */
[----:B------:R-:W-:Y:S01]  /*1290*/  IMAD.HI.U32 R0, R0, R2, RZ ;  /* 0x0000000200007227 */ /* 0x000fe200078e00ff */
[----:B------:R-:W-:Y:S02]  /*12a0*/  UIMAD.WIDE.U32 UR16, UR8, UR10, URZ ;  /* 0x0000000a081072a5 */ /* 0x000fe4000f8e003f */
[----:B------:R-:W-:-:S02]  /*12b0*/  UIMAD UR22, UR9, UR10, URZ ;  /* 0x0000000a091672a4 */ /* 0x000fc4000f8e023f */
[----:B------:R-:W-:Y:S01]  /*12c0*/  IADD3 R4, -R0, RZ, RZ ;  /* 0x000000ff00047210 */ /* 0x000fe20007ffe1ff */
[----:B------:R-:W-:Y:S01]  /*12d0*/  UIADD3 UR13, UR11, UR7, URZ ;  /* 0x000000070b0d7290 */ /* 0x000fe2000fffe03f */
[----:B------:R-:W-:Y:S01]  /*12e0*/  ULDC UR37, c[0x0][0x2c4] ;  /* 0x0000b10000257ab9 */ /* 0x000fe20000000800 */
[----:B------:R-:W-:Y:S02]  /*12f0*/  USHF.R.S32.HI UR10, URZ, 0x6, UR29 ;  /* 0x000000063f0a7899 */ /* 0x000fe4000801141d */
[C---:B------:R-:W-:Y:S01]  /*1300*/  IMAD R2, R6.reuse, R4, R2 ;  /* 0x0000000406027224 */ /* 0x040fe200078e0202 */
[----:B------:R-:W-:Y:S02]  /*1310*/  USHF.R.S32.HI UR7, URZ, 0x6, UR19 ;  /* 0x000000063f077899 */ /* 0x000fe40008011413 */
[----:B------:R-:W-:Y:S02]  /*1320*/  @UP3 UIMAD UR18, UR45, UR37, URZ ;  /* 0x000000252d1232a4 */ /* 0x000fe4000f8e023f */
[----:B------:R-:W-:Y:S01]  /*1330*/  ISETP.GT.U32.AND P1, PT, R6, R2, PT ;  /* 0x000000020600720c */ /* 0x000fe20003f24070 */
[----:B------:R-:W-:-:S02]  /*1340*/  USEL UR23, UR23, URZ, UP0 ;  /* 0x0000003f17177287 */ /* 0x000fc40008000000 */
[----:B------:R-:W-:Y:S02]  /*1350*/  UISETP.LT.AND UP0, UPT, UR10, UR7, UPT ;  /* 0x000000070a00728c */ /* 0x000fe4000bf01270 */
[----:B------:R-:W-:Y:S01]  /*1360*/  @UP3 USEL UR18, UR18, UR5, !UP2 ;  /* 0x0000000512123287 */ /* 0x000fe2000d000000 */
[----:B------:R-:W-:Y:S01]  /*1370*/  @UP3 ULDC UR11, c[0x0][0x2e4] ;  /* 0x0000b900000b3ab9 */ /* 0x000fe20000000800 */
[----:B------:R-:W-:Y:S02]  /*1380*/  USEL UR31, UR10, UR7, UP0 ;  /* 0x000000070a1f7287 */ /* 0x000fe40008000000 */
[----:B------:R-:W-:Y:S02]  /*1390*/  @UP3 UIMAD UR44, UR56, UR11, UR18 ;  /* 0x0000000b382c32a4 */ /* 0x000fe4000f8e0212 */
[----:B------:R-:W-:Y:S02]  /*13a0*/  UIMAD.WIDE.U32 UR10, UR8, UR5, URZ ;  /* 0x00000005080a72a5 */ /* 0x000fe4000f8e003f */
[----:B------:R-:W-:Y:S01]  /*13b0*/  @!P1 IMAD.IADD R2, R2, 0x1, -R6 ;  /* 0x0000000102029824 */ /* 0x000fe200078e0a06 */
[----:B------:R-:W-:Y:S01]  /*13c0*/  ULEA UR18, UR31, 0xffffffc0, 0x6 ;  /* 0xffffffc01f127891 */ /* 0x000fe2000f8e303f */
[----:B------:R-:W-:Y:S01]  /*13d0*/  @!P1 VIADD R0, R0, 0x1 ;  /* 0x0000000100009836 */ /* 0x000fe20000000000 */
[----:B------:R-:W-:Y:S01]  /*13e0*/  @!UP3 UIMAD UR19, UR45, UR61, UR56 ;  /* 0x0000003d2d13b2a4 */ /* 0x000fe2000f8e0238 */
[----:B------:R-:W-:Y:S01]  /*13f0*/  PLOP3.LUT P1, PT, PT, PT, UP1, 0x80, 0x0 ;  /* 0x000000000000781c */ /* 0x000fe20003f2f018 */
[----:B------:R-:W-:Y:S01]  /*1400*/  @!UP2 UIADD3 UR51, UR33, UR24, URZ ;  /* 0x000000182133a290 */ /* 0x000fe2000fffe03f */
[----:B------:R-:W-:Y:S01]  /*1410*/  ISETP.GE.U32.AND P0, PT, R2, R6, PT ;  /* 0x000000060200720c */ /* 0x000fe20003f06070 */
[----:B------:R-:W-:Y:S01]  /*1420*/  UIMAD UR13, UR8, UR13, UR22 ;  /* 0x0000000d080d72a4 */ /* 0x000fe2000f8e0216 */
[----:B------:R-:W-:Y:S01]  /*1430*/  LOP3.LUT R2, R7, UR56, RZ, 0x3c, !PT ;  /* 0x0000003807027c12 */ /* 0x000fe2000f8e3cff */
[----:B------:R-:W-:-:S02]  /*1440*/  USEL UR54, UR16, UR10, !UP2 ;  /* 0x0000000a10367287 */ /* 0x000fc4000d000000 */
[----:B------:R-:W-:Y:S01]  /*1450*/  USHF.R.S32.HI UR24, URZ, 0x1f, UR18 ;  /* 0x0000001f3f187899 */ /* 0x000fe20008011412 */
[----:B------:R-:W-:Y:S01]  /*1460*/  ISETP.GE.AND P2, PT, R2, RZ, PT ;  /* 0x000000ff0200720c */ /* 0x000fe20003f46270 */
[----:B------:R-:W-:Y:S02]  /*1470*/  UIADD3 UR7, UP0, UR18, UR30, URZ ;  /* 0x0000001e12077290 */ /* 0x000fe4000ff1e03f */
[----:B------:R-:W-:Y:S02]  /*1480*/  UIMAD UR10, UR9, UR5, URZ ;  /* 0x00000005090a72a4 */ /* 0x000fe4000f8e023f */
[----:B------:R-:W-:Y:S02]  /*1490*/  @!UP3 UIMAD UR44, UR19, UR37, URZ ;  /* 0x00000025132cb2a4 */ /* 0x000fe4000f8e023f */
[----:B------:R-:W-:Y:S01]  /*14a0*/  UIADD3 UR37, UR17, UR13, URZ ;  /* 0x0000000d11257290 */ /* 0x000fe2000fffe03f */
[----:B------:R-:W-:Y:S01]  /*14b0*/  @P0 IADD3 R0, R0, 0x1, RZ ;  /* 0x0000000100000810 */ /* 0x000fe20007ffe0ff */
[----:B------:R-:W-:Y:S01]  /*14c0*/  UIADD3.X UR13, UR24, UR23, URZ, UP0, !UPT ;  /* 0x00000017180d7290 */ /* 0x000fe200087fe43f */
[----:B------:R-:W-:Y:S01]  /*14d0*/  PLOP3.LUT P0, PT, PT, PT, UP3, 0x80, 0x0 ;  /* 0x000000000000781c */ /* 0x000fe20003f0f038 */
[----:B------:R-:W-:-:S02]  /*14e0*/  UIMAD UR9, UR9, UR7, URZ ;  /* 0x00000007090972a4 */ /* 0x000fc4000f8e023f */
[----:B------:R-:W-:Y:S01]  /*14f0*/  @UP1 UIADD3 UR25, UR36, UR38, URZ ;  /* 0x0000002624191290 */ /* 0x000fe2000fffe03f */
[----:B------:R-:W-:Y:S01]  /*1500*/  IMAD.MOV.U32 R12, RZ, RZ, R0 ;  /* 0x000000ffff0c7224 */ /* 0x000fe200078e0000 */
[----:B------:R-:W-:Y:S02]  /*1510*/  @UP2 UIADD3 UR37, UR11, UR10, URZ ;  /* 0x0000000a0b252290 */ /* 0x000fe4000fffe03f */
[----:B------:R-:W-:Y:S01]  /*1520*/  UIMAD.WIDE.U32 UR22, UR8, UR7, URZ ;  /* 0x00000007081672a5 */ /* 0x000fe2000f8e003f */
[----:B------:R-:W-:Y:S01]  /*1530*/  @UP1 ULDC.64 UR10, c[0x0][0x250] ;  /* 0x00009400000a1ab9 */ /* 0x000fe20000000a00 */
[----:B------:R-:W-:Y:S01]  /*1540*/  UIMAD UR7, UR8, UR13, UR9 ;  /* 0x0000000d080772a4 */ /* 0x000fe2000f8e0209 */
[----:B------:R-:W-:Y:S01]  /*1550*/  @!P2 IADD3 R12, -R12, RZ, RZ ;  /* 0x000000ff0c0ca210 */ /* 0x000fe20007ffe1ff */
[----:B------:R-:W-:Y:S01]  /*1560*/  @UP1 UIMAD.WIDE.U32 UR8, UR25, UR10, URZ ;  /* 0x0000000a190812a5 */ /* 0x000fe2000f8e003f */
[----:B------:R-:W-:Y:S01]  /*1570*/  @!P3 LOP3.LUT R12, RZ, R7, RZ, 0x33, !PT ;  /* 0x00000007ff0cb212 */ /* 0x000fe200078e33ff */
[----:B------:R-:W-:-:S02]  /*1580*/  UIMAD UR43, UR56, UR43, URZ ;  /* 0x0000002b382b72a4 */ /* 0x000fc4000f8e023f */
[----:B------:R-:W-:Y:S02]  /*1590*/  @UP1 UIMAD UR13, UR25, UR11, URZ ;  /* 0x0000000b190d12a4 */ /* 0x000fe4000f8e023f */
[----:B------:R-:W-:Y:S02]  /*15a0*/  USEL UR48, UR28, URZ, UP4 ;  /* 0x0000003f1c307287 */ /* 0x000fe4000a000000 */
[----:B------:R-:W-:Y:S02]  /*15b0*/  USHF.R.S32.HI UR42, URZ, 0x1f, UR20 ;  /* 0x0000001f3f2a7899 */ /* 0x000fe40008011414 */
[----:B------:R-:W-:Y:S02]  /*15c0*/  USHF.R.S32.HI UR50, URZ, 0x1f, UR43 ;  /* 0x0000001f3f327899 */ /* 0x000fe4000801142b */
[----:B------:R-:W-:Y:S02]  /*15d0*/  @UP1 UIADD3 UR39, UR9, UR13, URZ ;  /* 0x0000000d09271290 */ /* 0x000fe4000fffe03f */
[----:B------:R-:W-:-:S02]  /*15e0*/  USEL UR47, UR47, URZ, UP4 ;  /* 0x0000003f2f2f7287 */ /* 0x000fc4000a000000 */
        /* <DEDUP_REMOVED lines=15> */
.L_x_1401:
        /* <DEDUP_REMOVED lines=13> */
.L_x_1402:
        /* <DEDUP_REMOVED lines=11> */
.L_x_1403:
[----:B------:R-:W-:-:S04]  /*1860*/  UIMAD UR5, UR45, UR61, UR56 ;  /* 0x0000003d2d0572a4 */ /* 0x000fc8000f8e0238 */
[----:B------:R-:W-:-:S12]  /*1870*/  UIMAD UR5, UR5, UR58, URZ ;  /* 0x0000003a050572a4 */ /* 0x000fd8000f8e023f */
.L_x_1404:
[----:B------:R-:W1:Y:S01]  /*1880*/  S2R R38, SR_TID.X ;  /* 0x0000000000267919 */ /* 0x000e620000002100 */
[----:B------:R-:W-:Y:S01]  /*1890*/  ULDC UR8, c[0x0][0x2dc] ;  /* 0x0000b70000087ab9 */ /* 0x000fe20000000800 */
[----:B------:R-:W-:Y:S01]  /*18a0*/  IADD3 R4, P0, R244, UR7, RZ ;  /* 0x00000007f4047c10 */ /* 0x000fe2000ff1e0ff */
[----:B------:R-:W-:Y:S01]  /*18b0*/  UIMAD UR30, UR8, UR61, URZ ;  /* 0x0000003d081e72a4 */ /* 0x000fe2000f8e023f */
[----:B------:R-:W2:Y:S01]  /*18c0*/  LDC.64 R24, c[0x0][0x420] ;  /* 0x00010800ff187b82 */ /* 0x000ea20000000a00 */
[----:B------:R-:W-:Y:S01]  /*18d0*/  SHF.R.S32.HI R245, RZ, 0x1f, R244 ;  /* 0x0000001ffff57819 */ /* 0x000fe200000114f4 */
[----:B------:R-:W-:Y:S01]  /*18e0*/  UIADD3 UR25, UR18, UR5, URZ ;  /* 0x0000000512197290 */ /* 0x000fe2000fffe03f */
[----:B------:R-:W-:Y:S01]  /*18f0*/  BSSY B1, `(.L_x_1400) ;  /* 0x000072f000017945 */ /* 0x000fe20003800000 */
[----:B------:R-:W-:Y:S01]  /*1900*/  USHF.L.U32 UR29, UR30, 0x6, URZ ;  /* 0x000000061e1d7899 */ /* 0x000fe2000800063f */
[----:B------:R-:W-:Y:S01]  /*1910*/  IADD3.X R5, R245, UR51, RZ, P0, !PT ;  /* 0x00000033f5057c10 */ /* 0x000fe200087fe4ff */
[----:B------:R-:W-:-:S02]  /*1920*/  UIADD3 UR5, -UR6, UR12, UR20 ;  /* 0x0000000c06057290 */ /* 0x000fc4000fffe114 */
[----:B------:R-:W-:Y:S02]  /*1930*/  UIADD3 UR13, UP2, UP0, UR22, UR29, UR43 ;  /* 0x0000001d160d7290 */ /* 0x000fe4000f85e02b */
[----:B------:R-:W-:Y:S01]  /*1940*/  USHF.R.S32.HI UR7, URZ, 0x1f, UR29 ;  /* 0x0000001f3f077899 */ /* 0x000fe2000801141d */
[----:B------:R-:W-:Y:S01]  /*1950*/  ULDC UR58, c[0x0][0x398] ;  /* 0x0000e600003a7ab9 */ /* 0x000fe20000000800 */
[----:B------:R-:W-:Y:S02]  /*1960*/  ULDC.64 UR22, c[0x0][0x400] ;  /* 0x0001000000167ab9 */ /* 0x000fe40000000a00 */
[----:B------:R-:W-:Y:S02]  /*1970*/  UIADD3.X UR7, UR46, UR7, UR50, UP2, UP0 ;  /* 0x000000072e077290 */ /* 0x000fe400097e0432 */
[----:B------:R-:W-:Y:S02]  /*1980*/  UIADD3 UR13, UP2, UP0, UR48, UR13, UR54 ;  /* 0x0000000d300d7290 */ /* 0x000fe4000f85e036 */
[----:B------:R-:W-:-:S02]  /*1990*/  UIADD3 UR5, UR5, -UR58, URZ ;  /* 0x8000003a05057290 */ /* 0x000fc4000fffe03f */
[----:B------:R-:W-:Y:S02]  /*19a0*/  UIADD3.X UR7, UR47, UR7, UR37, UP2, UP0 ;  /* 0x000000072f077290 */ /* 0x000fe400097e0425 */
[----:B------:R-:W-:Y:S01]  /*19b0*/  USHF.R.S32.HI UR32, URZ, 0x1f, UR56 ;  /* 0x0000001f3f207899 */ /* 0x000fe20008011438 */
[----:B------:R-:W-:Y:S01]  /*19c0*/  ULDC.64 UR16, c[0x0][0x258] ;  /* 0x0000960000107ab9 */ /* 0x000fe20000000a00 */
[C---:B--2---:R-:W-:Y:S01]  /*19d0*/  IMAD R9, R24.reuse, UR24, RZ ;  /* 0x0000001818097c24 */ /* 0x044fe2000f8e02ff */
[----:B------:R-:W-:Y:S01]  /*19e0*/  ULDC.64 UR8, c[0x0][0x428] ;  /* 0x00010a0000087ab9 */ /* 0x000fe20000000a00 */
[----:B------:R-:W-:Y:S01]  /*19f0*/  IMAD.WIDE.U32 R4, R24, UR18, R4 ;  /* 0x0000001218047c25 */ /* 0x000fe2000f8e0004 */
[----:B-1----:R-:W-:Y:S01]  /*1a00*/  SHF.R.S32.HI R39, RZ, 0x1f, R38 ;  /* 0x0000001fff277819 */ /* 0x002fe20000011426 */
[----:B------:R-:W-:Y:S02]  /*1a10*/  UIMAD UR19, UR32, UR8, URZ ;  /* 0x00000008201372a4 */ /* 0x000fe4000f8e023f */
[----:B------:R-:W-:Y:S01]  /*1a20*/  IMAD R9, R25, UR18, R9 ;  /* 0x0000001219097c24 */ /* 0x000fe2000f8e0209 */
[CC--:B------:R-:W-:Y:S01]  /*1a30*/  LEA.HI R6, R39.reuse, R38.reuse, RZ, 0x5 ;  /* 0x0000002627067211 */ /* 0x0c0fe200078f28ff */
[----:B------:R-:W-:Y:S01]  /*1a40*/  UIMAD UR9, UR56, UR9, UR19 ;  /* 0x00000009380972a4 */ /* 0x000fe2000f8e0213 */
[----:B------:R-:W-:Y:S01]  /*1a50*/  LEA.HI R0, R39, R38, RZ, 0x3 ;  /* 0x0000002627007211 */ /* 0x000fe200078f18ff */
[----:B------:R-:W-:Y:S01]  /*1a60*/  IMAD.IADD R5, R5, 0x1, R9 ;  /* 0x0000000105057824 */ /* 0x000fe200078e0209 */
[----:B------:R-:W-:Y:S01]  /*1a70*/  LOP3.LUT R2, R6, 0xffffffe0, RZ, 0xc0, !PT ;  /* 0xffffffe006027812 */ /* 0x000fe200078ec0ff */
[----:B------:R-:W-:Y:S01]  /*1a80*/  ULDC.64 UR34, c[0x0][0x2b0] ;  /* 0x0000ac0000227ab9 */ /* 0x000fe20000000a00 */
[----:B------:R-:W-:-:S02]  /*1a90*/  SHF.R.S32.HI R0, RZ, 0x3, R0 ;  /* 0x00000003ff007819 */ /* 0x000fc40000011400 */
[----:B------:R-:W-:Y:S01]  /*1aa0*/  SHF.R.S32.HI R6, RZ, 0x5, R6 ;  /* 0x00000005ff067819 */ /* 0x000fe20000011406 */
[----:B------:R-:W-:Y:S01]  /*1ab0*/  IMAD.IADD R8, R38, 0x1, -R2 ;  /* 0x0000000126087824 */ /* 0x000fe200078e0a02 */
[----:B------:R-:W-:Y:S02]  /*1ac0*/  SHF.R.S32.HI R37, RZ, 0x1f, R0 ;  /* 0x0000001fff257819 */ /* 0x000fe40000011400 */
[----:B------:R-:W-:Y:S01]  /*1ad0*/  IADD3 R2, P2, R0, UR18, RZ ;  /* 0x0000001200027c10 */ /* 0x000fe2000ff5e0ff */
[----:B------:R-:W-:-:S03]  /*1ae0*/  IMAD R8, R6, UR30, R8 ;  /* 0x0000001e06087c24 */ /* 0x000fc6000f8e0208 */
[----:B------:R-:W-:-:S05]  /*1af0*/  IADD3.X R7, R37, UR24, RZ, P2, !PT ;  /* 0x0000001825077c10 */ /* 0x000fca00097fe4ff */
[----:B------:R-:W-:-:S04]  /*1b00*/  IMAD R7, R7, UR40, RZ ;  /* 0x0000002807077c24 */ /* 0x000fc8000f8e02ff */
[C---:B------:R-:W-:Y:S02]  /*1b10*/  IMAD R10, R2.reuse, UR41, R7 ;  /* 0x00000029020a7c24 */ /* 0x040fe4000f8e0207 */
[----:B------:R-:W-:Y:S01]  /*1b20*/  IMAD.WIDE.U32 R6, R2, UR40, R244 ;  /* 0x0000002802067c25 */ /* 0x000fe2000f8e00f4 */
[----:B------:R-:W-:Y:S01]  /*1b30*/  IADD3 R2, P0, R8, UR13, RZ ;  /* 0x0000000d08027c10 */ /* 0x000fe2000ff1e0ff */
[----:B------:R-:W-:-:S03]  /*1b40*/  UIMAD UR13, UR32, UR16, URZ ;  /* 0x00000010200d72a4 */ /* 0x000fc6000f8e023f */
[----:B------:R-:W-:Y:S01]  /*1b50*/  LEA.HI.X.SX32 R8, R8, UR7, 0x1, P0 ;  /* 0x0000000708087c11 */ /* 0x000fe200080f0eff */
[----:B------:R-:W-:Y:S01]  /*1b60*/  UIMAD UR13, UR56, UR17, UR13 ;  /* 0x00000011380d72a4 */ /* 0x000fe2000f8e020d */
[----:B------:R-:W-:Y:S01]  /*1b70*/  LEA R190, P0, R2, UR22, 0x2 ;  /* 0x0000001602be7c11 */ /* 0x000fe2000f8010ff */
[----:B------:R-:W-:Y:S01]  /*1b80*/  USHF.R.S32.HI UR22, URZ, 0x1f, UR5 ;  /* 0x0000001f3f167899 */ /* 0x000fe20008011405 */
[----:B------:R-:W-:Y:S01]  /*1b90*/  IADD3 R6, P2, R6, UR55, RZ ;  /* 0x0000003706067c10 */ /* 0x000fe2000ff5e0ff */
[----:B------:R-:W-:Y:S01]  /*1ba0*/  ULDC.64 UR32, c[0x0][0x478] ;  /* 0x00011e0000207ab9 */ /* 0x000fe20000000a00 */
[----:B------:R-:W-:Y:S01]  /*1bb0*/  LEA.HI.X R189, R2, UR23, R8, 0x2, P0 ;  /* 0x0000001702bd7c11 */ /* 0x000fe200080f1408 */
[----:B------:R-:W-:Y:S01]  /*1bc0*/  ULEA.HI UR22, UR22, UR5, URZ, 0x6 ;  /* 0x0000000516167291 */ /* 0x000fe2000f8f303f */
[----:B------:R-:W-:Y:S01]  /*1bd0*/  IADD3.X R7, R7, UR49, R10, P2, !PT ;  /* 0x0000003107077c10 */ /* 0x000fe200097fe40a */
[----:B------:R-:W-:Y:S01]  /*1be0*/  IMAD.U32 R8, RZ, RZ, UR16 ;  /* 0x00000010ff087e24 */ /* 0x000fe2000f8e00ff */
[----:B------:R-:W-:Y:S01]  /*1bf0*/  ULDC.64 UR16, c[0x0][0x210] ;  /* 0x0000840000107ab9 */ /* 0x000fe20000000a00 */
[----:B------:R-:W-:Y:S01]  /*1c00*/  USHF.R.S32.HI UR22, URZ, 0x6, UR22 ;  /* 0x000000063f167899 */ /* 0x000fe20008011416 */
[----:B------:R-:W-:Y:S01]  /*1c10*/  IMAD.U32 R2, RZ, RZ, UR8 ;  /* 0x00000008ff027e24 */ /* 0x000fe2000f8e00ff */
[----:B------:R-:W-:Y:S01]  /*1c20*/  UIADD3 UR8, UR18, UR44, URZ ;  /* 0x0000002c12087290 */ /* 0x000fe2000fffe03f */
[----:B------:R-:W-:Y:S01]  /*1c30*/  IMAD.WIDE.U32 R6, R8, UR56, R6 ;  /* 0x0000003808067c25 */ /* 0x000fe2000f8e0006 */
[----:B------:R-:W-:Y:S01]  /*1c40*/  UISETP.LT.AND UP0, UPT, URZ, UR22, UPT ;  /* 0x000000163f00728c */ /* 0x000fe2000bf01270 */
[----:B------:R-:W-:-:S02]  /*1c50*/  ULDC.64 UR18, c[0x0][0x3e0] ;  /* 0x0000f80000127ab9 */ /* 0x000fc40000000a00 */
[----:B------:R-:W-:Y:S01]  /*1c60*/  IMAD.WIDE.U32 R4, R2, UR56, R4 ;  /* 0x0000003802047c25 */ /* 0x000fe2000f8e0004 */
[----:B------:R-:W-:Y:S01]  /*1c70*/  USEL UR22, URZ, UR22, !UP0 ;  /* 0x000000163f167287 */ /* 0x000fe2000c000000 */
[C---:B------:R-:W-:Y:S01]  /*1c80*/  LEA R202, P0, R6.reuse, UR16, 0x1 ;  /* 0x0000001006ca7c11 */ /* 0x040fe2000f8008ff */
[----:B------:R-:W-:Y:S01]  /*1c90*/  UIMAD.WIDE UR24, UR25, 0x4, UR32 ;  /* 0x00000004191878a5 */ /* 0x000fe2000f8e0220 */
[----:B------:R-:W-:Y:S01]  /*1ca0*/  VIADD R7, R7, UR13 ;  /* 0x0000000d07077c36 */ /* 0x000fe20008000000 */
[----:B------:R-:W-:Y:S01]  /*1cb0*/  UISETP.GT.AND UP0, UPT, UR31, UR22, UPT ;  /* 0x000000161f00728c */ /* 0x000fe2000bf04270 */
[----:B------:R-:W-:Y:S01]  /*1cc0*/  VIADD R5, R5, UR9 ;  /* 0x0000000905057c36 */ /* 0x000fe20008000000 */
[----:B------:R-:W-:Y:S01]  /*1cd0*/  UIMAD.WIDE UR8, UR8, 0x4, UR34 ;  /* 0x00000004080878a5 */ /* 0x000fe2000f8e0222 */
[-C--:B------:R-:W-:Y:S01]  /*1ce0*/  IMAD R2, R37, R24.reuse, RZ ;  /* 0x0000001825027224 */ /* 0x080fe200078e02ff */
[----:B------:R-:W-:Y:S01]  /*1cf0*/  LEA.HI.X R203, R6, UR17, R7, 0x1, P0 ;  /* 0x0000001106cb7c11 */ /* 0x000fe200080f0c07 */
[----:B------:R-:W-:Y:S01]  /*1d00*/  IMAD.WIDE.U32 R4, R0, R24, R4 ;  /* 0x0000001800047225 */ /* 0x000fe200078e0004 */
[----:B------:R-:W-:Y:S01]  /*1d10*/  PLOP3.LUT P0, PT, PT, PT, UP0, 0x80, 0x0 ;  /* 0x000000000000781c */ /* 0x000fe20003f0f008 */
[----:B------:R-:W-:-:S02]  /*1d20*/  UIADD3 UR7, UR31, -0x1, URZ ;  /* 0xffffffff1f077890 */ /* 0x000fc4000fffe03f */
[----:B------:R-:W-:Y:S01]  /*1d30*/  IMAD R2, R0, R25, R2 ;  /* 0x0000001900027224 */ /* 0x000fe200078e0202 */
[----:B------:R-:W-:Y:S01]  /*1d40*/  LEA R200, P2, R4, UR18, 0x1 ;  /* 0x0000001204c87c11 */ /* 0x000fe2000f8408ff */
[----:B------:R-:W-:Y:S01]  /*1d50*/  UMOV UR17, UR8 ;  /* 0x0000000800117c82 */ /* 0x000fe20008000000 */
[----:B------:R-:W-:Y:S01]  /*1d60*/  UMOV UR16, UR9 ;  /* 0x0000000900107c82 */ /* 0x000fe20008000000 */
[----:B------:R-:W-:Y:S01]  /*1d70*/  IMAD.IADD R2, R5, 0x1, R2 ;  /* 0x0000000105027824 */ /* 0x000fe200078e0202 */
[----:B------:R-:W-:-:S04]  /*1d80*/  UMOV UR18, UR25 ;  /* 0x0000001900127c82 */ /* 0x000fc80008000000 */
[----:B------:R-:W-:Y:S01]  /*1d90*/  LEA.HI.X R201, R4, UR19, R2, 0x1, P2 ;  /* 0x0000001304c97c11 */ /* 0x000fe200090f0c02 */
[----:B------:R-:W-:Y:S01]  /*1da0*/  UMOV UR19, UR24 ;  /* 0x0000001800137c82 */ /* 0x000fe20008000000 */
        /* <DEDUP_REMOVED lines=20> */
.L_x_1406:
        /* <DEDUP_REMOVED lines=19> */
.L_x_1407:
        /* <DEDUP_REMOVED lines=34> */
.L_x_1409:
[----:B------:R-:W-:Y:S05]  /*2240*/  BSYNC B0 ;  /* 0x0000000000007941 */ /* 0x000fea0003800000 */
.L_x_1408:
        /* <DEDUP_REMOVED lines=14> */
.L_x_1411:
[----:B------:R-:W-:Y:S05]  /*2330*/  BSYNC B0 ;  /* 0x0000000000007941 */ /* 0x000fea0003800000 */
.L_x_1410:
        /* <DEDUP_REMOVED lines=14> */
.L_x_1413:
[----:B------:R-:W-:Y:S05]  /*2420*/  BSYNC B0 ;  /* 0x0000000000007941 */ /* 0x000fea0003800000 */
.L_x_1412:
        /* <DEDUP_REMOVED lines=14> */
.L_x_1415:
[----:B------:R-:W-:Y:S05]  /*2510*/  BSYNC B0 ;  /* 0x0000000000007941 */ /* 0x000fea0003800000 */
.L_x_1414:
[----:B------:R-:W-:Y:S01]  /*2520*/  UIMAD UR5, UR42, UR10, URZ ;  /* 0x0000000a2a0572a4 */ /* 0x000fe2000f8e023f */
[----:B----4-:R-:W-:Y:S01]  /*2530*/  IMAD.U32 R4, RZ, RZ, UR10 ;  /* 0x0000000aff047e24 */ /* 0x010fe2000f8e00ff */
        /* <DEDUP_REMOVED lines=24> */
.L_x_1417:
[----:B------:R-:W-:Y:S05]  /*26c0*/  BSYNC B0 ;  /* 0x0000000000007941 */ /* 0x000fea0003800000 */
.L_x_1416:
        /* <DEDUP_REMOVED lines=14> */
.L_x_1419:
[----:B------:R-:W-:Y:S05]  /*27b0*/  BSYNC B0 ;  /* 0x0000000000007941 */ /* 0x000fea0003800000 */
.L_x_1418:
        /* <DEDUP_REMOVED lines=14> */
.L_x_1421:
[----:B------:R-:W-:Y:S05]  /*28a0*/  BSYNC B0 ;  /* 0x0000000000007941 */ /* 0x000fea0003800000 */
.L_x_1420:
        /* <DEDUP_REMOVED lines=14> */
.L_x_1405:
[----:B------:R-:W-:Y:S01]  /*2990*/  UIMAD UR5, UR42, UR10, URZ ;  /* 0x0000000a2a0572a4 */ /* 0x000fe2000f8e023f */
[----:B------:R-:W-:Y:S01]  /*29a0*/  IMAD.U32 R4, RZ, RZ, UR10 ;  /* 0x0000000aff047e24 */ /* 0x000fe2000f8e00ff */
[----:B------:R-:W-:Y:S01]  /*29b0*/  UIMAD UR13, UR42, UR26, URZ ;  /* 0x0000001a2a0d72a4 */ /* 0x000fe2000f8e023f */
[C---:B------:R-:W-:Y:S01]  /*29c0*/  VIADD R8, R0.reuse, 0x40 ;  /* 0x0000004000087836 */ /* 0x040fe20000000000 */
[----:B------:R-:W-:Y:S01]  /*29d0*/  UIMAD UR8, UR20, UR11, UR5 ;  /* 0x0000000b140872a4 */ /* 0x000fe2000f8e0205 */
[C---:B------:R-:W-:Y:S01]  /*29e0*/  VIADD R7, R0.reuse, 0x60 ;  /* 0x0000006000077836 */ /* 0x040fe20000000000 */
[----:B------:R-:W-:Y:S01]  /*29f0*/  UIMAD UR5, UR21, -0x80, UR6 ;  /* 0xffffff80150578a4 */ /* 0x000fe2000f8e0206 */
[C---:B------:R-:W-:Y:S02]  /*2a00*/  VIADD R36, R0.reuse, 0x20 ;  /* 0x0000002000247836 */ /* 0x040fe40000000000 */
[----:B------:R-:W-:Y:S02]  /*2a10*/  IMAD.U32 R6, RZ, RZ, UR26 ;  /* 0x0000001aff067e24 */ /* 0x000fe4000f8e00ff */
[----:B------:R-:W-:Y:S01]  /*2a20*/  IMAD.SHL.U32 R25, R25, 0x40, RZ ;  /* 0x0000004019197824 */ /* 0x000fe200078e00ff */
[----:B------:R-:W-:Y:S01]  /*2a30*/  ISETP.GE.AND P5, PT, R0, UR5, PT ;  /* 0x0000000500007c0c */ /* 0x000fe2000bfa6270 */
[----:B------:R-:W-:Y:S01]  /*2a40*/  IMAD.WIDE.U32 R4, R4, UR20, R244 ;  /* 0x0000001404047c25 */ /* 0x000fe2000f8e00f4 */
[----:B------:R-:W-:-:S03]  /*2a50*/  ISETP.GE.AND P3, PT, R8, UR5, PT ;  /* 0x0000000508007c0c */ /* 0x000fc6000bf66270 */
[----:B------:R-:W-:Y:S01]  /*2a60*/  IMAD.MOV.U32 R234, RZ, RZ, 0x7f800000 ;  /* 0x7f800000ffea7424 */ /* 0x000fe200078e00ff */
[----:B------:R-:W-:Y:S01]  /*2a70*/  ISETP.GE.AND P2, PT, R7, UR5, PT ;  /* 0x0000000507007c0c */ /* 0x000fe2000bf46270 */
[----:B------:R-:W-:Y:S01]  /*2a80*/  IMAD.U32 R2, RZ, RZ, UR8 ;  /* 0x00000008ff027e24 */ /* 0x000fe2000f8e00ff */
[----:B------:R-:W-:Y:S01]  /*2a90*/  ISETP.GE.AND P4, PT, R36, UR5, PT ;  /* 0x0000000524007c0c */ /* 0x000fe2000bf86270 */
[----:B------:R-:W-:Y:S01]  /*2aa0*/  IMAD.WIDE.U32 R6, R6, UR20, R244 ;  /* 0x0000001406067c25 */ /* 0x000fe2000f8e00f4 */
[----:B------:R-:W-:Y:S01]  /*2ab0*/  IADD3 R4, P0, R4, UR28, RZ ;  /* 0x0000001c04047c10 */ /* 0x000fe2000ff1e0ff */
[----:B------:R-:W-:Y:S01]  /*2ac0*/  UIMAD UR5, UR20, UR27, UR13 ;  /* 0x0000001b140572a4 */ /* 0x000fe2000f8e020d */
[----:B------:R-:W-:Y:S02]  /*2ad0*/  ULDC.64 UR8, c[0x0][0x268] ;  /* 0x00009a0000087ab9 */ /* 0x000fe40000000a00 */
[----:B------:R-:W-:Y:S01]  /*2ae0*/  IADD3.X R5, R5, UR39, R2, P0, !PT ;  /* 0x0000002705057c10 */ /* 0x000fe200087fe402 */
[----:B------:R-:W1:Y:S01]  /*2af0*/  @!P5 LDC.64 R28, c[0x0][0x220] ;  /* 0x00008800ff1cdb82 */ /* 0x000e620000000a00 */
[----:B------:R-:W-:Y:S01]  /*2b00*/  IMAD R2, R27, UR8, RZ ;  /* 0x000000081b027c24 */ /* 0x000fe2000f8e02ff */
[----:B------:R-:W-:Y:S01]  /*2b10*/  IADD3 R16, P0, R6, UR52, RZ ;  /* 0x0000003406107c10 */ /* 0x000fe2000ff1e0ff */
[----:B------:R-:W-:Y:S01]  /*2b20*/  IMAD.U32 R6, RZ, RZ, UR5 ;  /* 0x00000005ff067e24 */ /* 0x000fe2000f8e00ff */
[----:B------:R-:W-:Y:S01]  /*2b30*/  UIMAD UR5, UR7, -0x40, UR12 ;  /* 0xffffffc0070578a4 */ /* 0x000fe2000f8e020c */
[----:B------:R-:W-:-:S02]  /*2b40*/  IMAD R2, R12, UR9, R2 ;  /* 0x000000090c027c24 */ /* 0x000fc4000f8e0202 */
[----:B------:R-:W-:Y:S01]  /*2b50*/  IMAD.MOV.U32 R235, RZ, RZ, 0x7f800000 ;  /* 0x7f800000ffeb7424 */ /* 0x000fe200078e00ff */
[----:B------:R-:W2:Y:S01]  /*2b60*/  @!P3 LDC.64 R32, c[0x0][0x220] ;  /* 0x00008800ff20bb82 */ /* 0x000ea20000000a00 */
[----:B------:R-:W-:Y:S01]  /*2b70*/  IMAD.WIDE.U32 R4, R12, UR8, R4 ;  /* 0x000000080c047c25 */ /* 0x000fe2000f8e0004 */
[----:B------:R-:W-:Y:S01]  /*2b80*/  IADD3.X R17, R7, UR53, R6, P0, !PT ;  /* 0x0000003507117c10 */ /* 0x000fe200087fe406 */
[----:B------:R-:W-:Y:S01]  /*2b90*/  ULDC.64 UR8, c[0x0][0x260] ;  /* 0x0000980000087ab9 */ /* 0x000fe20000000a00 */
[C---:B------:R-:W-:Y:S01]  /*2ba0*/  @!P4 IADD3 R6, P0, R0.reuse, 0x20, RZ ;  /* 0x000000200006c810 */ /* 0x040fe20007f1e0ff */
[----:B------:R-:W-:Y:S01]  /*2bb0*/  IMAD.IADD R5, R5, 0x1, R2 ;  /* 0x0000000105057824 */ /* 0x000fe200078e0202 */
[C---:B------:R-:W-:Y:S01]  /*2bc0*/  @!P3 IADD3 R2, P1, R0.reuse, 0x40, RZ ;  /* 0x000000400002b810 */ /* 0x040fe20007f3e0ff */
[----:B------:R-:W-:Y:S01]  /*2bd0*/  @!P5 IMAD R9, R37, UR10, RZ ;  /* 0x0000000a2509dc24 */ /* 0x000fe2000f8e02ff */
[----:B------:R-:W3:Y:S01]  /*2be0*/  @!P4 LDC.64 R30, c[0x0][0x220] ;  /* 0x00008800ff1ecb82 */ /* 0x000ee20000000a00 */
[--C-:B------:R-:W-:Y:S01]  /*2bf0*/  @!P4 IMAD.X R8, RZ, RZ, R37.reuse, P0 ;  /* 0x000000ffff08c224 */ /* 0x100fe200000e0625 */
[----:B------:R-:W-:Y:S01]  /*2c00*/  @!P2 IADD3 R10, P0, R0, 0x60, RZ ;  /* 0x00000060000aa810 */ /* 0x000fe20007f1e0ff */
[----:B------:R-:W-:-:S02]  /*2c10*/  @!P3 IMAD.X R7, RZ, RZ, R37, P1 ;  /* 0x000000ffff07b224 */ /* 0x000fc400008e0625 */
[----:B------:R-:W-:Y:S02]  /*2c20*/  IMAD.MOV.U32 R232, RZ, RZ, 0x7f800000 ;  /* 0x7f800000ffe87424 */ /* 0x000fe400078e00ff */
[----:B------:R-:W-:Y:S01]  /*2c30*/  IMAD.MOV.U32 R233, RZ, RZ, 0x7f800000 ;  /* 0x7f800000ffe97424 */ /* 0x000fe200078e00ff */
[----:B------:R-:W4:Y:S01]  /*2c40*/  @!P2 LDC.64 R34, c[0x0][0x220] ;  /* 0x00008800ff22ab82 */ /* 0x000f220000000a00 */
[----:B------:R-:W-:Y:S01]  /*2c50*/  @!P4 IMAD R11, R8, UR10, RZ ;  /* 0x0000000a080bcc24 */ /* 0x000fe2000f8e02ff */
[----:B------:R-:W-:Y:S01]  /*2c60*/  ULDC UR23, c[0x0][0x394] ;  /* 0x0000e50000177ab9 */ /* 0x000fe20000000800 */
[--C-:B------:R-:W-:Y:S01]  /*2c70*/  @!P4 IMAD.MOV.U32 R14, RZ, RZ, R4.reuse ;  /* 0x000000ffff0ec224 */ /* 0x100fe200078e0004 */
[----:B------:R-:W-:Y:S01]  /*2c80*/  UIMAD UR34, UR30, 0x18, URZ ;  /* 0x000000181e2278a4 */ /* 0x000fe2000f8e023f */
[----:B------:R-:W-:Y:S01]  /*2c90*/  @!P4 IMAD.MOV.U32 R15, RZ, RZ, R5 ;  /* 0x000000ffff0fc224 */ /* 0x000fe200078e0005 */
[----:B------:R-:W-:Y:S01]  /*2ca0*/  USHF.L.U32 UR33, UR30, 0x5, URZ ;  /* 0x000000051e217899 */ /* 0x000fe2000800063f */
[C---:B------:R-:W-:Y:S01]  /*2cb0*/  @!P5 IMAD R23, R0.reuse, UR11, R9 ;  /* 0x0000000b0017dc24 */ /* 0x040fe2000f8e0209 */
[----:B------:R-:W-:Y:S01]  /*2cc0*/  UIMAD UR32, UR30, 0x28, URZ ;  /* 0x000000281e2078a4 */ /* 0x000fe2000f8e023f */
[----:B------:R-:W-:Y:S01]  /*2cd0*/  @!P3 IMAD R22, R7, UR10, RZ ;  /* 0x0000000a0716bc24 */ /* 0x000fe2000f8e02ff */
[----:B------:R-:W-:Y:S01]  /*2ce0*/  UIMAD UR31, UR30, 0x30, URZ ;  /* 0x000000301e1f78a4 */ /* 0x000fe2000f8e023f */
[----:B------:R-:W-:Y:S01]  /*2cf0*/  @!P5 IMAD.WIDE.U32 R8, R0, UR10, R4 ;  /* 0x0000000a0008dc25 */ /* 0x000fe2000f8e0004 */
[----:B------:R-:W-:-:S03]  /*2d00*/  ULDC UR37, c[0x0][0x398] ;  /* 0x0000e60000257ab9 */ /* 0x000fc60000000800 */
[----:B------:R-:W-:Y:S02]  /*2d10*/  @!P3 IMAD.MOV.U32 R18, RZ, RZ, R4 ;  /* 0x000000ffff12b224 */ /* 0x000fe400078e0004 */
[----:B------:R-:W-:Y:S02]  /*2d20*/  @!P3 IMAD.MOV.U32 R19, RZ, RZ, R5 ;  /* 0x000000ffff13b224 */ /* 0x000fe400078e0005 */
[C---:B------:R-:W-:Y:S02]  /*2d30*/  @!P4 IMAD R26, R6.reuse, UR11, R11 ;  /* 0x0000000b061acc24 */ /* 0x040fe4000f8e020b */
[----:B------:R-:W-:-:S04]  /*2d40*/  @!P4 IMAD.WIDE.U32 R6, R6, UR10, R14 ;  /* 0x0000000a0606cc25 */ /* 0x000fc8000f8e000e */
[----:B------:R-:W-:Y:S02]  /*2d50*/  @!P2 IMAD.MOV.U32 R20, RZ, RZ, R4 ;  /* 0x000000ffff14a224 */ /* 0x000fe400078e0004 */
[----:B------:R-:W-:Y:S02]  /*2d60*/  @!P2 IMAD.MOV.U32 R21, RZ, RZ, R5 ;  /* 0x000000ffff15a224 */ /* 0x000fe400078e0005 */
[----:B------:R-:W-:Y:S02]  /*2d70*/  @!P2 IMAD.X R13, RZ, RZ, R37, P0 ;  /* 0x000000ffff0da224 */ /* 0x000fe400000e0625 */
[----:B------:R-:W-:Y:S01]  /*2d80*/  @!P3 IMAD R14, R2, UR11, R22 ;  /* 0x0000000b020ebc24 */ /* 0x000fe2000f8e0216 */
[----:B-1----:R-:W-:Y:S01]  /*2d90*/  @!P5 LEA R22, P0, R8, R28, 0x1 ;  /* 0x0000001c0816d211 */ /* 0x002fe200078008ff */
[----:B------:R-:W-:Y:S02]  /*2da0*/  @!P5 IMAD.IADD R9, R9, 0x1, R23 ;  /* 0x000000010909d824 */ /* 0x000fe400078e0217 */
[----:B------:R-:W-:-:S03]  /*2db0*/  @!P3 IMAD.WIDE.U32 R4, R2, UR10, R18 ;  /* 0x0000000a0204bc25 */ /* 0x000fc6000f8e0012 */
[----:B------:R-:W-:Y:S01]  /*2dc0*/  @!P5 LEA.HI.X R23, R8, R29, R9, 0x1, P0 ;  /* 0x0000001d0817d211 */ /* 0x000fe200000f0c09 */
[----:B------:R-:W-:Y:S01]  /*2dd0*/  @!P3 IMAD.IADD R5, R5, 0x1, R14 ;  /* 0x000000010505b824 */ /* 0x000fe200078e020e */
[C---:B--2---:R-:W-:Y:S01]  /*2de0*/  @!P3 LEA R18, P0, R4.reuse, R32, 0x1 ;  /* 0x000000200412b211 */ /* 0x044fe200078008ff */
[----:B------:R-:W-:Y:S02]  /*2df0*/  @!P2 IMAD R11, R13, UR10, RZ ;  /* 0x0000000a0d0bac24 */ /* 0x000fe4000f8e02ff */
[----:B------:R-:W-:Y:S01]  /*2e00*/  @!P4 IMAD.IADD R2, R7, 0x1, R26 ;  /* 0x000000010702c824 */ /* 0x000fe200078e021a */
[----:B------:R-:W-:Y:S01]  /*2e10*/  @!P3 LEA.HI.X R19, R4, R33, R5, 0x1, P0 ;  /* 0x000000210413b211 */ /* 0x000fe200000f0c05 */
[C---:B------:R-:W-:Y:S01]  /*2e20*/  @!P2 IMAD R13, R10.reuse, UR11, R11 ;  /* 0x0000000b0a0dac24 */ /* 0x040fe2000f8e020b */
[----:B------:R-:W-:Y:S01]  /*2e30*/  PLOP3.LUT P0, PT, PT, PT, UP4, 0x80, 0x0 ;  /* 0x000000000000781c */ /* 0x000fe20003f0f048 */
[----:B------:R-:W-:Y:S01]  /*2e40*/  @!P2 IMAD.WIDE.U32 R10, R10, UR10, R20 ;  /* 0x0000000a0a0aac25 */ /* 0x000fe2000f8e0014 */
[----:B---3--:R-:W-:Y:S01]  /*2e50*/  @!P4 LEA R20, P1, R6, R30, 0x1 ;  /* 0x0000001e0614c211 */ /* 0x008fe200078208ff */
[----:B------:R-:W-:-:S02]  /*2e60*/  USHF.L.U32 UR10, UR41, 0x6, URZ ;  /* 0x00000006290a7899 */ /* 0x000fc4000800063f */
[----:B------:R-:W-:Y:S01]  /*2e70*/  IMAD.WIDE.U32 R4, R12, UR8, R16 ;  /* 0x000000080c047c25 */ /* 0x000fe2000f8e0010 */
[----:B------:R-:W-:Y:S02]  /*2e80*/  @!P4 LEA.HI.X R21, R6, R31, R2, 0x1, P1 ;  /* 0x0000001f0615c211 */ /* 0x000fe400008f0c02 */
[----:B------:R-:W-:Y:S01]  /*2e90*/  LEA R144, R182, UR4, 0x1 ;  /* 0x00000004b6907c11 */ /* 0x000fe2000f8e08ff */
[----:B------:R-:W-:Y:S01]  /*2ea0*/  IMAD R2, R27, UR8, RZ ;  /* 0x000000081b027c24 */ /* 0x000fe2000f8e02ff */
[----:B------:R-:W-:Y:S01]  /*2eb0*/  ULEA.HI UR8, UR7, UR7, URZ, 0x1 ;  /* 0x0000000707087291 */ /* 0x000fe2000f8f083f */
[----:B------:R-:W-:Y:S01]  /*2ec0*/  ISETP.GE.AND P1, PT, R36, UR5, PT ;  /* 0x0000000524007c0c */ /* 0x000fe2000bf26270 */
[----:B------:R-:W-:Y:S01]  /*2ed0*/  IMAD.WIDE.U32 R8, R24, 0x40, RZ ;  /* 0x0000004018087825 */ /* 0x000fe200078e00ff */
[----:B------:R-:W-:Y:S01]  /*2ee0*/  @P0 BAR.SYNC.DEFER_BLOCKING 0x0 ;  /* 0x0000000000000b1d */ /* 0x000fe20000010000 */
[----:B------:R-:W-:Y:S01]  /*2ef0*/  ULOP3.LUT UR8, UR8, 0xfffffffe, URZ, 0xc0, !UPT ;  /* 0xfffffffe08087892 */ /* 0x000fe2000f8ec03f */
[----:B------:R-:W-:Y:S01]  /*2f00*/  @!P4 IADD3 R6, P0, R0, 0x20, RZ ;  /* 0x000000200006c810 */ /* 0x000fe20007f1e0ff */
[----:B------:R-:W-:Y:S01]  /*2f10*/  IMAD R7, R12, UR9, R2 ;  /* 0x000000090c077c24 */ /* 0x000fe2000f8e0202 */
[C---:B----4-:R-:W-:Y:S01]  /*2f20*/  @!P2 LEA R14, P6, R10.reuse, R34, 0x1 ;  /* 0x000000220a0ea211 */ /* 0x050fe200078c08ff */
[----:B------:R-:W-:Y:S01]  /*2f30*/  UIADD3 UR8, UR7, -UR8, URZ ;  /* 0x8000000807087290 */ /* 0x000fe2000fffe03f */
[----:B------:R-:W-:Y:S01]  /*2f40*/  @!P2 IMAD.IADD R2, R11, 0x1, R13 ;  /* 0x000000010b02a824 */ /* 0x000fe200078e020d */
[----:B------:R-:W-:Y:S01]  /*2f50*/  USHF.L.U32 UR28, UR30, 0x4, URZ ;  /* 0x000000041e1c7899 */ /* 0x000fe2000800063f */
[----:B------:R-:W-:Y:S01]  /*2f60*/  IMAD.IADD R5, R5, 0x1, R7 ;  /* 0x0000000105057824 */ /* 0x000fe200078e0207 */
[----:B------:R-:W-:Y:S01]  /*2f70*/  UISETP.NE.AND UP0, UPT, UR8, 0x1, UPT ;  /* 0x000000010800788c */ /* 0x000fe2000bf05270 */
[----:B------:R-:W-:Y:S01]  /*2f80*/  @!P4 IMAD.X R7, RZ, RZ, R37, P0 ;  /* 0x000000ffff07c224 */ /* 0x000fe200000e0625 */
[----:B------:R-:W-:Y:S01]  /*2f90*/  @!P2 LEA.HI.X R15, R10, R35, R2, 0x1, P6 ;  /* 0x000000230a0fa211 */ /* 0x000fe200030f0c02 */
[----:B------:R-:W-:Y:S01]  /*2fa0*/  @!P4 IMAD.MOV.U32 R10, RZ, RZ, R4 ;  /* 0x000000ffff0ac224 */ /* 0x000fe200078e0004 */
[----:B------:R-:W-:Y:S01]  /*2fb0*/  @!P1 IADD3 R8, P6, R200, R8, RZ ;  /* 0x00000008c8089210 */ /* 0x000fe20007fde0ff */
[----:B------:R-:W-:Y:S01]  /*2fc0*/  @!P4 IMAD R7, R7, UR26, RZ ;  /* 0x0000001a0707cc24 */ /* 0x000fe2000f8e02ff */
[----:B------:R-:W-:Y:S01]  /*2fd0*/  PLOP3.LUT P0, PT, PT, PT, UP0, 0x40, 0x0 ;  /* 0x000000000000781c */ /* 0x000fe20003f0e808 */
[----:B------:R-:W-:Y:S01]  /*2fe0*/  @!P4 IMAD.MOV.U32 R11, RZ, RZ, R5 ;  /* 0x000000ffff0bc224 */ /* 0x000fe200078e0005 */
[----:B------:R-:W-:Y:S01]  /*2ff0*/  @!P1 IADD3.X R9, R201, R9, R25, P6, !PT ;  /* 0x00000009c9099210 */ /* 0x000fe200037fe419 */
[----:B------:R-:W-:Y:S01]  /*3000*/  VIADD R12, R241, 0x1000 ;  /* 0x00001000f10c7836 */ /* 0x000fe20000000000 */
[----:B------:R-:W-:Y:S01]  /*3010*/  UIMAD.WIDE.U32 UR8, UR40, 0x40, URZ ;  /* 0x00000040280878a5 */ /* 0x000fe2000f8e003f */
[----:B------:R-:W-:-:S02]  /*3020*/  @!P4 IMAD R27, R6, UR27, R7 ;  /* 0x0000001b061bcc24 */ /* 0x000fc4000f8e0207 */
[----:B------:R-:W-:Y:S02]  /*3030*/  IMAD.MOV.U32 R179, RZ, RZ, 0x20 ;  /* 0x00000020ffb37424 */ /* 0x000fe400078e00ff */
[----:B------:R-:W-:Y:S02]  /*3040*/  VIADD R173, R181, 0x1000 ;  /* 0x00001000b5ad7836 */ /* 0x000fe40000000000 */
[----:B------:R-:W-:Y:S02]  /*3050*/  VIADD R172, R180, 0x1000 ;  /* 0x00001000b4ac7836 */ /* 0x000fe40000000000 */
[----:B------:R-:W-:Y:S01]  /*3060*/  IMAD.MOV.U32 R128, RZ, RZ, 0x40 ;  /* 0x00000040ff807424 */ /* 0x000fe200078e00ff */
[----:B------:R-:W-:Y:S01]  /*3070*/  UMOV UR13, UR23 ;  /* 0x00000017000d7c82 */ /* 0x000fe20008000000 */
[----:B------:R-:W-:Y:S01]  /*3080*/  VIADD R2, R237, 0x8 ;  /* 0x00000008ed027836 */ /* 0x000fe20000000000 */
[----:B------:R-:W-:Y:S01]  /*3090*/  CS2R R94, SRZ ;  /* 0x00000000005e7805 */ /* 0x000fe2000001ff00 */
[----:B------:R-:W-:Y:S01]  /*30a0*/  @!P4 IMAD.WIDE.U32 R6, R6, UR26, R10 ;  /* 0x0000001a0606cc25 */ /* 0x000fe2000f8e000a */
[----:B------:R-:W-:-:S02]  /*30b0*/  SEL R10, R12, R241, P0 ;  /* 0x000000f10c0a7207 */ /* 0x000fc40000000000 */
[----:B------:R-:W-:Y:S02]  /*30c0*/  CS2R R92, SRZ ;  /* 0x00000000005c7805 */ /* 0x000fe4000001ff00 */
[----:B------:R-:W-:Y:S01]  /*30d0*/  @!P3 IADD3 R12, P0, R0, 0x40, RZ ;  /* 0x00000040000cb810 */ /* 0x000fe20007f1e0ff */
[--C-:B------:R-:W-:Y:S01]  /*30e0*/  @!P3 IMAD.MOV.U32 R16, RZ, RZ, R4.reuse ;  /* 0x000000ffff10b224 */ /* 0x100fe200078e0004 */
[----:B------:R-:W-:Y:S01]  /*30f0*/  ISETP.GE.AND P6, PT, R2, UR5, PT ;  /* 0x0000000502007c0c */ /* 0x000fe2000bfc6270 */
[----:B------:R-:W-:Y:S01]  /*3100*/  @!P3 IMAD.MOV.U32 R17, RZ, RZ, R5 ;  /* 0x000000ffff11b224 */ /* 0x000fe200078e0005 */
[----:B------:R-:W-:Y:S01]  /*3110*/  LEA R2, R241, UR4, 0x1 ;  /* 0x00000004f1027c11 */ /* 0x000fe2000f8e08ff */
[----:B------:R-:W-:Y:S01]  /*3120*/  @!P3 IMAD.X R11, RZ, RZ, R37, P0 ;  /* 0x000000ffff0bb224 */ /* 0x000fe200000e0625 */
[----:B------:R-:W-:Y:S01]  /*3130*/  ISETP.GE.AND P0, PT, R0, UR5, PT ;  /* 0x0000000500007c0c */ /* 0x000fe2000bf06270 */
[--C-:B------:R-:W-:Y:S01]  /*3140*/  @!P2 IMAD.MOV.U32 R24, RZ, RZ, R4.reuse ;  /* 0x000000ffff18a224 */ /* 0x100fe200078e0004 */
[----:B------:R-:W-:Y:S01]  /*3150*/  LEA R209, R10, UR4, 0x1 ;  /* 0x000000040ad17c11 */ /* 0x000fe2000f8e08ff */
[----:B------:R-:W-:Y:S01]  /*3160*/  @P5 STS.128 [R2+0xa000], RZ ;  /* 0x00a000ff02005388 */ /* 0x000fe20000000c00 */
[----:B------:R-:W-:Y:S01]  /*3170*/  IMAD.U32 R10, RZ, RZ, UR10 ;  /* 0x0000000aff0a7e24 */ /* 0x000fe2000f8e00ff */
[----:B------:R-:W-:Y:S01]  /*3180*/  CS2R R98, SRZ ;  /* 0x0000000000627805 */ /* 0x000fe2000001ff00 */
[--C-:B------:R-:W-:Y:S01]  /*3190*/  @!P2 IMAD.MOV.U32 R25, RZ, RZ, R5.reuse ;  /* 0x000000ffff19a224 */ /* 0x100fe200078e0005 */
[----:B------:R-:W-:Y:S01]  /*31a0*/  @!PT LDS RZ, [RZ] ;  /* 0x00000000fffff984 */ /* 0x000fe20000000800 */
[----:B------:R-:W-:Y:S01]  /*31b0*/  @!PT LDS RZ, [RZ] ;  /* 0x00000000fffff984 */ /* 0x000fe20000000800 */
[----:B------:R-:W-:Y:S01]  /*31c0*/  @!PT LDS RZ, [RZ] ;  /* 0x00000000fffff984 */ /* 0x000fe20000000800 */
[----:B------:R1:W-:Y:S01]  /*31d0*/  @!P5 LDGSTS.E.BYPASS.LTC128B.128 [R2+0xa000], desc[UR14][R22.64] ;  /* 0x0a0000001602dfae */ /* 0x0003e2000b901d4e */
[----:B------:R-:W-:Y:S01]  /*31e0*/  @!P5 IMAD.WIDE.U32 R4, R0, UR26, R4 ;  /* 0x0000001a0004dc25 */ /* 0x000fe2000f8e0004 */
[----:B------:R-:W-:-:S02]  /*31f0*/  CS2R R96, SRZ ;  /* 0x0000000000607805 */ /* 0x000fc4000001ff00 */
[----:B------:R-:W-:Y:S01]  /*3200*/  CS2R R90, SRZ ;  /* 0x00000000005a7805 */ /* 0x000fe2000001ff00 */
[----:B------:R-:W-:Y:S01]  /*3210*/  @P4 STS.128 [R2+0xb000], RZ ;  /* 0x00b000ff02004388 */ /* 0x000fe20000000c00 */
[----:B------:R-:W-:Y:S01]  /*3220*/  @!P4 IMAD.IADD R7, R7, 0x1, R27 ;  /* 0x000000010707c824 */ /* 0x000fe200078e021b */
[----:B------:R-:W-:Y:S01]  /*3230*/  CS2R R88, SRZ ;  /* 0x0000000000587805 */ /* 0x000fe2000001ff00 */
[----:B------:R-:W-:Y:S01]  /*3240*/  IMAD.SHL.U32 R240, R237, 0x4, RZ ;  /* 0x00000004edf07824 */ /* 0x000fe200078e00ff */
[----:B------:R-:W-:Y:S01]  /*3250*/  @!PT LDS RZ, [RZ] ;  /* 0x00000000fffff984 */ /* 0x000fe20000000800 */
[----:B------:R-:W-:Y:S01]  /*3260*/  @!PT LDS RZ, [RZ] ;  /* 0x00000000fffff984 */ /* 0x000fe20000000800 */
[----:B------:R-:W-:Y:S01]  /*3270*/  @!PT LDS RZ, [RZ] ;  /* 0x00000000fffff984 */ /* 0x000fe20000000800 */
[----:B------:R2:W-:Y:S01]  /*3280*/  @!P4 LDGSTS.E.BYPASS.LTC128B.128 [R2+0xb000], desc[UR14][R20.64] ;  /* 0x0b0000001402cfae */ /* 0x0005e2000b901d4e */
[----:B------:R-:W-:Y:S02]  /*3290*/  CS2R R86, SRZ ;  /* 0x0000000000567805 */ /* 0x000fe4000001ff00 */
[----:B------:R-:W-:Y:S02]  /*32a0*/  CS2R R84, SRZ ;  /* 0x0000000000547805 */ /* 0x000fe4000001ff00 */
[----:B------:R-:W-:Y:S01]  /*32b0*/  CS2R R78, SRZ ;  /* 0x00000000004e7805 */ /* 0x000fe2000001ff00 */
[----:B------:R-:W-:Y:S01]  /*32c0*/  @P3 STS.128 [R2+0xc000], RZ ;  /* 0x00c000ff02003388 */ /* 0x000fe20000000c00 */
[----:B------:R-:W-:-:S02]  /*32d0*/  CS2R R76, SRZ ;  /* 0x00000000004c7805 */ /* 0x000fc4000001ff00 */
[----:B------:R-:W-:Y:S02]  /*32e0*/  CS2R R82, SRZ ;  /* 0x0000000000527805 */ /* 0x000fe4000001ff00 */
[----:B------:R-:W-:Y:S01]  /*32f0*/  CS2R R80, SRZ ;  /* 0x0000000000507805 */ /* 0x000fe2000001ff00 */
        /* <DEDUP_REMOVED lines=14> */
[----:B------:R-:W-:Y:S01]  /*33e0*/  @!P2 LDGSTS.E.BYPASS.LTC128B.128 [R2+0xd000], desc[UR14][R14.64] ;  /* 0x0d0000000e02afae */ /* 0x000fe2000b901d4e */
[----:B------:R-:W-:Y:S02]  /*33f0*/  CS2R R66, SRZ ;  /* 0x0000000000427805 */ /* 0x000fe4000001ff00 */
[----:B------:R-:W-:Y:S01]  /*3400*/  CS2R R64, SRZ ;  /* 0x0000000000407805 */ /* 0x000fe2000001ff00 */
[----:B-1----:R-:W1:Y:S01]  /*3410*/  @!P2 LDC.64 R22, c[0x0][0x218] ;  /* 0x00008600ff16ab82 */ /* 0x002e620000000a00 */
[----:B------:R-:W0:Y:S01]  /*3420*/  LDGDEPBAR ;  /* 0x00000000000079af */ /* 0x000e220000000000 */
[----:B------:R-:W-:Y:S02]  /*3430*/  CS2R R58, SRZ ;  /* 0x00000000003a7805 */ /* 0x000fe4000001ff00 */
[----:B------:R-:W-:-:S02]  /*3440*/  CS2R R56, SRZ ;  /* 0x0000000000387805 */ /* 0x000fc4000001ff00 */
[----:B------:R-:W-:Y:S01]  /*3450*/  CS2R R54, SRZ ;  /* 0x0000000000367805 */ /* 0x000fe2000001ff00 */
[----:B------:R-:W-:Y:S01]  /*3460*/  @P0 STS.128 [R2+0x4000], RZ ;  /* 0x004000ff02000388 */ /* 0x000fe20000000c00 */
[----:B------:R-:W-:Y:S02]  /*3470*/  CS2R R52, SRZ ;  /* 0x0000000000347805 */ /* 0x000fe4000001ff00 */
[----:B------:R-:W-:Y:S01]  /*3480*/  CS2R R46, SRZ ;  /* 0x00000000002e7805 */ /* 0x000fe2000001ff00 */
[----:B--2---:R-:W2:Y:S01]  /*3490*/  @!P4 LDC.64 R20, c[0x0][0x218] ;  /* 0x00008600ff14cb82 */ /* 0x004ea20000000a00 */
[----:B------:R-:W-:Y:S01]  /*34a0*/  @!PT LDS RZ, [RZ] ;  /* 0x00000000fffff984 */ /* 0x000fe20000000800 */
[----:B------:R-:W-:Y:S01]  /*34b0*/  @!PT LDS RZ, [RZ] ;  /* 0x00000000fffff984 */ /* 0x000fe20000000800 */
[----:B------:R-:W-:Y:S01]  /*34c0*/  @!PT LDS RZ, [RZ] ;  /* 0x00000000fffff984 */ /* 0x000fe20000000800 */
[----:B------:R-:W-:Y:S01]  /*34d0*/  @!P0 LDGSTS.E.BYPASS.LTC128B.128 [R2+0x4000], desc[UR14][R200.64] ;  /* 0x04000000c8028fae */ /* 0x000fe2000b901d4e */
[----:B------:R-:W-:Y:S02]  /*34e0*/  CS2R R44, SRZ ;  /* 0x00000000002c7805 */ /* 0x000fe4000001ff00 */
[----:B------:R-:W-:Y:S02]  /*34f0*/  CS2R R50, SRZ ;  /* 0x0000000000327805 */ /* 0x000fe4000001ff00 */
[----:B------:R-:W-:Y:S01]  /*3500*/  CS2R R48, SRZ ;  /* 0x0000000000307805 */ /* 0x000fe2000001ff00 */
[----:B------:R-:W-:Y:S01]  /*3510*/  @P1 STS.128 [R2+0x5000], RZ ;  /* 0x005000ff02001388 */ /* 0x000fe20000000c00 */
[----:B------:R-:W-:-:S02]  /*3520*/  CS2R R42, SRZ ;  /* 0x00000000002a7805 */ /* 0x000fc4000001ff00 */
[----:B------:R-:W-:Y:S01]  /*3530*/  CS2R R40, SRZ ;  /* 0x0000000000287805 */ /* 0x000fe2000001ff00 */
[----:B---3--:R-:W3:Y:S01]  /*3540*/  @!P5 LDC.64 R18, c[0x0][0x218] ;  /* 0x00008600ff12db82 */ /* 0x008ee20000000a00 */
[----:B------:R-:W-:Y:S01]  /*3550*/  @!PT LDS RZ, [RZ] ;  /* 0x00000000fffff984 */ /* 0x000fe20000000800 */
[----:B------:R-:W-:Y:S01]  /*3560*/  @!PT LDS RZ, [RZ] ;  /* 0x00000000fffff984 */ /* 0x000fe20000000800 */
[----:B------:R-:W-:Y:S01]  /*3570*/  @!PT LDS RZ, [RZ] ;  /* 0x00000000fffff984 */ /* 0x000fe20000000800 */
[----:B------:R4:W-:Y:S01]  /*3580*/  @!P1 LDGSTS.E.BYPASS.LTC128B.128 [R2+0x5000], desc[UR14][R8.64] ;  /* 0x0500000008029fae */ /* 0x0009e2000b901d4e */
[----:B------:R-:W-:Y:S01]  /*3590*/  IMAD R236, RZ, RZ, -UR29 ;  /* 0x8000001dffec7e24 */ /* 0x000fe2000f8e02ff */
[----:B------:R-:W-:Y:S02]  /*35a0*/  ULDC UR11, c[0x0][0x2ec] ;  /* 0x0000bb00000b7ab9 */ /* 0x000fe40000000800 */
[----:B------:R-:W-:Y:S04]  /*35b0*/  @P0 STS [R209], RZ ;  /* 0x000000ffd1000388 */ /* 0x000fe80000000800 */
[----:B------:R-:W-:Y:S04]  /*35c0*/  @P0 STS [R209+0x4], RZ ;  /* 0x000004ffd1000388 */ /* 0x000fe80000000800 */
[----:B------:R-:W-:Y:S04]  /*35d0*/  @P0 STS [R209+0x8], RZ ;  /* 0x000008ffd1000388 */ /* 0x000fe80000000800 */
[----:B------:R-:W-:Y:S04]  /*35e0*/  @P0 STS [R209+0xc], RZ ;  /* 0x00000cffd1000388 */ /* 0x000fe80000000800 */
[----:B------:R-:W-:Y:S01]  /*35f0*/  @!PT LDS RZ, [RZ] ;  /* 0x00000000fffff984 */ /* 0x000fe20000000800 */
[----:B------:R-:W-:Y:S01]  /*3600*/  @!PT LDS RZ, [RZ] ;  /* 0x00000000fffff984 */ /* 0x000fe20000000800 */
[----:B------:R-:W-:Y:S01]  /*3610*/  @!PT LDS RZ, [RZ] ;  /* 0x00000000fffff984 */ /* 0x000fe20000000800 */
[----:B------:R-:W-:Y:S04]  /*3620*/  @!P0 LDGSTS.E.BYPASS.LTC128B.128 [R209], desc[UR14][R202.64] ;  /* 0x00000000cad18fae */ /* 0x000fe8000b901d4e */
[----:B------:R-:W-:Y:S01]  /*3630*/  @P1 STS [R209+0x1000], RZ ;  /* 0x001000ffd1001388 */ /* 0x000fe20000000800 */
[----:B----4-:R-:W-:Y:S01]  /*3640*/  @!P3 IMAD R9, R11, UR26, RZ ;  /* 0x0000001a0b09bc24 */ /* 0x010fe2000f8e02ff */
[----:B------:R-:W-:Y:S01]  /*3650*/  @!P1 IADD3 R8, P0, R202, UR8, RZ ;  /* 0x00000008ca089c10 */ /* 0x000fe2000ff1e0ff */
[----:B------:R-:W-:Y:S01]  /*3660*/  @!P5 IMAD R11, R37, UR26, RZ ;  /* 0x0000001a250bdc24 */ /* 0x000fe2000f8e02ff */
[----:B------:R-:W-:Y:S01]  /*3670*/  @P1 STS [R209+0x1004], RZ ;  /* 0x001004ffd1001388 */ /* 0x000fe20000000800 */
[C---:B------:R-:W-:Y:S01]  /*3680*/  @!P3 IMAD R26, R12.reuse, UR27, R9 ;  /* 0x0000001b0c1abc24 */ /* 0x040fe2000f8e0209 */
[----:B------:R-:W-:Y:S01]  /*3690*/  @!P1 IADD3.X R9, R203, UR9, R10, P0, !PT ;  /* 0x00000009cb099c10 */ /* 0x000fe200087fe40a */
[----:B------:R-:W-:Y:S01]  /*36a0*/  @!P3 IMAD.WIDE.U32 R12, R12, UR26, R16 ;  /* 0x0000001a0c0cbc25 */ /* 0x000fe2000f8e0010 */
[C---:B------:R-:W-:Y:S01]  /*36b0*/  @!P2 IADD3 R14, P0, R0.reuse, 0x60, RZ ;  /* 0x00000060000ea810 */ /* 0x040fe20007f1e0ff */
[----:B------:R-:W4:Y:S01]  /*36c0*/  @!P3 LDC.64 R16, c[0x0][0x218] ;  /* 0x00008600ff10bb82 */ /* 0x000f220000000a00 */
[----:B------:R-:W-:Y:S01]  /*36d0*/  @P1 STS [R209+0x1008], RZ ;  /* 0x001008ffd1001388 */ /* 0x000fe20000000800 */
[----:B------:R-:W-:-:S02]  /*36e0*/  @!P5 IMAD R10, R0, UR27, R11 ;  /* 0x0000001b000adc24 */ /* 0x000fc4000f8e020b */
[----:B------:R-:W-:Y:S01]  /*36f0*/  VIADD R0, R237, 0x28 ;  /* 0x00000028ed007836 */ /* 0x000fe20000000000 */
[----:B------:R-:W-:Y:S01]  /*3700*/  @P1 STS [R209+0x100c], RZ ;  /* 0x00100cffd1001388 */ /* 0x000fe20000000800 */
[----:B------:R-:W-:-:S03]  /*3710*/  @!P5 IMAD.IADD R11, R5, 0x1, R10 ;  /* 0x00000001050bd824 */ /* 0x000fc600078e020a */
[----:B------:R-:W-:Y:S01]  /*3720*/  @!PT LDS RZ, [RZ] ;  /* 0x00000000fffff984 */ /* 0x000fe20000000800 */
[----:B------:R-:W-:Y:S01]  /*3730*/  @!PT LDS RZ, [RZ] ;  /* 0x00000000fffff984 */ /* 0x000fe20000000800 */
[----:B------:R-:W-:Y:S01]  /*3740*/  @!PT LDS RZ, [RZ] ;  /* 0x00000000fffff984 */ /* 0x000fe20000000800 */
[----:B------:R1:W-:Y:S01]  /*3750*/  @!P1 LDGSTS.E.BYPASS.LTC128B.128 [R209+0x1000], desc[UR14][R8.64] ;  /* 0x0100000008d19fae */ /* 0x0003e2000b901d4e */
[----:B---3--:R-:W-:-:S03]  /*3760*/  @!P5 LEA R10, P1, R4, R18, 0x1 ;  /* 0x00000012040ad211 */ /* 0x008fc600078208ff */
[----:B------:R-:W-:Y:S01]  /*3770*/  @P5 STS.128 [R2+0x6000], RZ ;  /* 0x006000ff02005388 */ /* 0x000fe20000000c00 */
[----:B------:R-:W-:-:S05]  /*3780*/  @!P5 LEA.HI.X R11, R4, R19, R11, 0x1, P1 ;  /* 0x00000013040bd211 */ /* 0x000fca00008f0c0b */
[----:B------:R-:W-:Y:S01]  /*3790*/  @!PT LDS RZ, [RZ] ;  /* 0x00000000fffff984 */ /* 0x000fe20000000800 */
[----:B------:R-:W-:Y:S01]  /*37a0*/  @!PT LDS RZ, [RZ] ;  /* 0x00000000fffff984 */ /* 0x000fe20000000800 */
[----:B------:R-:W-:Y:S01]  /*37b0*/  @!PT LDS RZ, [RZ] ;  /* 0x00000000fffff984 */ /* 0x000fe20000000800 */
[----:B------:R3:W-:Y:S04]  /*37c0*/  @!P5 LDGSTS.E.BYPASS.LTC128B.128 [R2+0x6000], desc[UR14][R10.64] ;  /* 0x060000000a02dfae */ /* 0x0007e8000b901d4e */
[----:B------:R-:W-:Y:S01]  /*37d0*/  @P4 STS.128 [R2+0x7000], RZ ;  /* 0x007000ff02004388 */ /* 0x000fe20000000c00 */
[----:B-1----:R-:W-:Y:S01]  /*37e0*/  @!P2 IMAD.X R9, RZ, RZ, R37, P0 ;  /* 0x000000ffff09a224 */ /* 0x002fe200000e0625 */
[----:B--2---:R-:W-:-:S03]  /*37f0*/  @!P4 LEA R8, P0, R6, R20, 0x1 ;  /* 0x000000140608c211 */ /* 0x004fc600078008ff */
[----:B------:R-:W-:Y:S01]  /*3800*/  @!P2 IMAD R5, R9, UR26, RZ ;  /* 0x0000001a0905ac24 */ /* 0x000fe2000f8e02ff */
[----:B------:R-:W-:Y:S01]  /*3810*/  @!P4 LEA.HI.X R9, R6, R21, R7, 0x1, P0 ;  /* 0x000000150609c211 */ /* 0x000fe200000f0c07 */
[----:B------:R-:W-:Y:S01]  /*3820*/  @!P3 IMAD.IADD R7, R13, 0x1, R26 ;  /* 0x000000010d07b824 */ /* 0x000fe200078e021a */
[----:B------:R-:W-:Y:S01]  /*3830*/  ISETP.GE.AND P0, PT, R0, UR5, PT ;  /* 0x0000000500007c0c */ /* 0x000fe2000bf06270 */
[C---:B------:R-:W-:Y:S02]  /*3840*/  @!P2 IMAD R15, R14.reuse, UR27, R5 ;  /* 0x0000001b0e0fac24 */ /* 0x040fe4000f8e0205 */
[----:B------:R-:W-:Y:S01]  /*3850*/  @!P2 IMAD.WIDE.U32 R4, R14, UR26, R24 ;  /* 0x0000001a0e04ac25 */ /* 0x000fe2000f8e0018 */
[----:B------:R-:W-:Y:S01]  /*3860*/  @!PT LDS RZ, [RZ] ;  /* 0x00000000fffff984 */ /* 0x000fe20000000800 */
[----:B------:R-:W-:Y:S01]  /*3870*/  @!PT LDS RZ, [RZ] ;  /* 0x00000000fffff984 */ /* 0x000fe20000000800 */
[----:B------:R-:W-:Y:S01]  /*3880*/  @!PT LDS RZ, [RZ] ;  /* 0x00000000fffff984 */ /* 0x000fe20000000800 */
[----:B------:R1:W-:Y:S01]  /*3890*/  @!P4 LDGSTS.E.BYPASS.LTC128B.128 [R2+0x7000], desc[UR14][R8.64] ;  /* 0x070000000802cfae */ /* 0x0003e2000b901d4e */
[C---:B----4-:R-:W-:Y:S02]  /*38a0*/  @!P3 LEA R6, P4, R12.reuse, R16, 0x1 ;  /* 0x000000100c06b211 */ /* 0x050fe400078808ff */
[----:B---3--:R-:W-:Y:S01]  /*38b0*/  VIADD R11, R237, 0x20 ;  /* 0x00000020ed0b7836 */ /* 0x008fe20000000000 */
[----:B------:R-:W-:Y:S01]  /*38c0*/  @P3 STS.128 [R2+0x8000], RZ ;  /* 0x008000ff02003388 */ /* 0x000fe20000000c00 */
[----:B------:R-:W-:Y:S01]  /*38d0*/  @!P2 IMAD.IADD R5, R5, 0x1, R15 ;  /* 0x000000010505a824 */ /* 0x000fe200078e020f */
[----:B------:R-:W-:-:S02]  /*38e0*/  @!P3 LEA.HI.X R7, R12, R17, R7, 0x1, P4 ;  /* 0x000000110c07b211 */ /* 0x000fc400020f0c07 */
[----:B------:R-:W-:Y:S02]  /*38f0*/  ISETP.GE.AND P4, PT, R11, UR5, PT ;  /* 0x000000050b007c0c */ /* 0x000fe4000bf86270 */
[----:B------:R-:W-:Y:S01]  /*3900*/  @!P0 LEA R10, P5, R0, UR17, 0x2 ;  /* 0x00000011000a8c11 */ /* 0x000fe2000f8a10ff */
[----:B------:R-:W-:Y:S01]  /*3910*/  @!PT LDS RZ, [RZ] ;  /* 0x00000000fffff984 */ /* 0x000fe20000000800 */
[----:B------:R-:W-:Y:S01]  /*3920*/  @!PT LDS RZ, [RZ] ;  /* 0x00000000fffff984 */ /* 0x000fe20000000800 */
[----:B------:R-:W-:Y:S01]  /*3930*/  @!PT LDS RZ, [RZ] ;  /* 0x00000000fffff984 */ /* 0x000fe20000000800 */
[----:B------:R-:W-:Y:S01]  /*3940*/  @!P3 LDGSTS.E.BYPASS.LTC128B.128 [R2+0x8000], desc[UR14][R6.64] ;  /* 0x080000000602bfae */ /* 0x000fe2000b901d4e */
[----:B------:R-:W-:Y:S02]  /*3950*/  SHF.R.S32.HI R12, RZ, 0x1f, R237 ;  /* 0x0000001fff0c7819 */ /* 0x000fe400000114ed */
[----:B------:R-:W-:Y:S01]  /*3960*/  ISETP.GE.AND P3, PT, R237, UR5, PT ;  /* 0x00000005ed007c0c */ /* 0x000fe2000bf66270 */
[----:B------:R2:W-:Y:S01]  /*3970*/  @P2 STS.128 [R2+0x9000], RZ ;  /* 0x009000ff02002388 */ /* 0x0005e20000000c00 */
[----:B-1----:R-:W-:Y:S02]  /*3980*/  SHF.R.S32.HI R9, RZ, 0x1f, R0 ;  /* 0x0000001fff097819 */ /* 0x002fe40000011400 */
[----:B------:R-:W-:-:S02]  /*3990*/  @!P2 LEA R8, P1, R4, R22, 0x1 ;  /* 0x000000160408a211 */ /* 0x000fc400078208ff */
[----:B------:R-:W-:Y:S02]  /*39a0*/  @!P0 LEA.HI.X R11, R0, UR16, R9, 0x2, P5 ;  /* 0x00000010000b8c11 */ /* 0x000fe4000a8f1409 */
[----:B------:R-:W-:Y:S01]  /*39b0*/  @!P2 LEA.HI.X R9, R4, R23, R5, 0x1, P1 ;  /* 0x000000170409a211 */ /* 0x000fe200008f0c05 */
[C---:B------:R-:W-:Y:S01]  /*39c0*/  IMAD.SHL.U32 R4, R237.reuse, 0x4, RZ ;  /* 0x00000004ed047824 */ /* 0x040fe200078e00ff */
[----:B------:R-:W-:Y:S01]  /*39d0*/  SHF.L.U64.HI R0, R237, 0x2, R12 ;  /* 0x00000002ed007819 */ /* 0x000fe2000001020c */
[----:B------:R-:W5:Y:S03]  /*39e0*/  @!P0 LDG.E R233, desc[UR14][R10.64] ;  /* 0x0000000e0ae98981 */ /* 0x000f66000c1e1900 */
[----:B------:R-:W-:Y:S01]  /*39f0*/  IADD3 R4, P1, R4, UR17, RZ ;  /* 0x0000001104047c10 */ /* 0x000fe2000ff3e0ff */
[----:B------:R-:W-:Y:S01]  /*3a00*/  @!PT LDS RZ, [RZ] ;  /* 0x00000000fffff984 */ /* 0x000fe20000000800 */
[----:B------:R-:W-:Y:S01]  /*3a10*/  @!PT LDS RZ, [RZ] ;  /* 0x00000000fffff984 */ /* 0x000fe20000000800 */
[----:B------:R-:W-:Y:S01]  /*3a20*/  @!PT LDS RZ, [RZ] ;  /* 0x00000000fffff984 */ /* 0x000fe20000000800 */
[----:B------:R2:W-:Y:S03]  /*3a30*/  @!P2 LDGSTS.E.BYPASS.LTC128B.128 [R2+0x9000], desc[UR14][R8.64] ;  /* 0x090000000802afae */ /* 0x0005e6000b901d4e */
[----:B------:R-:W-:Y:S01]  /*3a40*/  IADD3.X R5, R0, UR16, RZ, P1, !PT ;  /* 0x0000001000057c10 */ /* 0x000fe20008ffe4ff */
[----:B------:R-:W0:Y:S04]  /*3a50*/  LDGDEPBAR ;  /* 0x00000000000079af */ /* 0x000e280000000000 */
        /* <DEDUP_REMOVED lines=10> */
[----:B------:R1:W1:Y:S04]  /*3b00*/  LDSM.16.M88.4 R148, [R178] ;  /* 0x00000000b294783b */ /* 0x0002680000000200 */
[----:B------:R1:W1:Y:S04]  /*3b10*/  LDSM.16.M88.4 R152, [R178+0x800] ;  /* 0x00080000b298783b */ /* 0x0002680000000200 */
[----:B------:R1:W1:Y:S04]  /*3b20*/  LDSM.16.M88.4 R156, [R176] ;  /* 0x00000000b09c783b */ /* 0x0002680000000200 */
[----:B------:R1:W1:Y:S04]  /*3b30*/  LDSM.16.M88.4 R160, [R176+0x800] ;  /* 0x00080000b0a0783b */ /* 0x0002680000000200 */
[----:B------:R1:W1:Y:S04]  /*3b40*/  LDSM.16.M88.4 R164, [R177] ;  /* 0x00000000b1a4783b */ /* 0x0002680000000200 */
[----:B------:R1:W1:Y:S01]  /*3b50*/  LDSM.16.M88.4 R168, [R177+0x800] ;  /* 0x00080000b1a8783b */ /* 0x0002620000000200 */
[----:B--2---:R-:W-:-:S04]  /*3b60*/  SHF.R.S32.HI R2, RZ, 0x1f, R0 ;  /* 0x0000001fff027819 */ /* 0x004fc80000011400 */
[----:B------:R-:W-:Y:S01]  /*3b70*/  LEA.HI R2, R2, R0, RZ, 0x3 ;  /* 0x0000000002027211 */ /* 0x000fe200078f18ff */
[----:B------:R-:W-:-:S03]  /*3b80*/  UIADD3 UR5, UR20, UR12, URZ ;  /* 0x0000000c14057290 */ /* 0x000fc6000fffe03f */
[----:B------:R-:W-:Y:S01]  /*3b90*/  LOP3.LUT R2, R2, 0xfffffff8, RZ, 0xc0, !PT ;  /* 0xfffffff802027812 */ /* 0x000fe200078ec0ff */
[----:B------:R-:W-:Y:S02]  /*3ba0*/  USHF.L.U32 UR20, UR30, 0x3, URZ ;  /* 0x000000031e147899 */ /* 0x000fe4000800063f */
[----:B------:R-:W-:Y:S02]  /*3bb0*/  UIADD3 UR27, UR28, 0x20, URZ ;  /* 0x000000201c1b7890 */ /* 0x000fe4000fffe03f */
[----:B------:R-:W-:Y:S02]  /*3bc0*/  IMAD.IADD R0, R0, 0x1, -R2 ;  /* 0x0000000100007824 */ /* 0x000fe400078e0a02 */
[----:B------:R-:W-:Y:S01]  /*3bd0*/  UIADD3 UR26, UR20, UR27, URZ ;  /* 0x0000001b141a7290 */ /* 0x000fe2000fffe03f */
[----:B------:R-:W-:Y:S02]  /*3be0*/  PLOP3.LUT P3, PT, PT, PT, UP0, 0x40, 0x0 ;  /* 0x000000000000781c */ /* 0x000fe40003f6e808 */
[C---:B------:R-:W-:Y:S01]  /*3bf0*/  LOP3.LUT P0, RZ, R0.reuse, 0x2, RZ, 0xc0, !PT ;  /* 0x0000000200ff7812 */ /* 0x040fe2000780c0ff */
[----:B------:R-:W-:Y:S01]  /*3c00*/  UIADD3 UR25, UR20, UR26, URZ ;  /* 0x0000001a14197290 */ /* 0x000fe2000fffe03f */
[----:B------:R-:W-:Y:S01]  /*3c10*/  PLOP3.LUT P2, PT, PT, PT, UP0, 0x40, 0x0 ;  /* 0x000000000000781c */ /* 0x000fe20003f4e808 */
[----:B------:R-:W-:Y:S01]  /*3c20*/  UIADD3 UR5, -UR6, 0x80, UR5 ;  /* 0x0000008006057890 */ /* 0x000fe2000fffe105 */
[----:B------:R-:W-:Y:S01]  /*3c30*/  LOP3.LUT P1, RZ, R0, 0x4, RZ, 0xc0, !PT ;  /* 0x0000000400ff7812 */ /* 0x000fe2000782c0ff */
[----:B------:R-:W-:Y:S01]  /*3c40*/  UIADD3 UR24, UR20, UR25, URZ ;  /* 0x0000001914187290 */ /* 0x000fe2000fffe03f */
[----:B------:R-:W-:Y:S01]  /*3c50*/  SEL R179, R179, 0xffffffe0, !P0 ;  /* 0xffffffe0b3b37807 */ /* 0x000fe20004000000 */
[----:B------:R-:W-:Y:S01]  /*3c60*/  VIADD R0, R237, 0xffffffc0 ;  /* 0xffffffc0ed007836 */ /* 0x000fe20000000000 */
[----:B------:R-:W-:-:S02]  /*3c70*/  SEL R173, R173, R181, P3 ;  /* 0x000000b5adad7207 */ /* 0x000fc40001800000 */
[----:B------:R-:W-:Y:S01]  /*3c80*/  SEL R172, R172, R180, P2 ;  /* 0x000000b4acac7207 */ /* 0x000fe20001000000 */
[----:B------:R-:W-:Y:S01]  /*3c90*/  UIADD3 UR23, UR20, UR24, URZ ;  /* 0x0000001814177290 */ /* 0x000fe2000fffe03f */
[----:B------:R-:W-:Y:S02]  /*3ca0*/  CS2R R38, SRZ ;  /* 0x0000000000267805 */ /* 0x000fe4000001ff00 */
[----:B------:R-:W-:Y:S02]  /*3cb0*/  CS2R R36, SRZ ;  /* 0x0000000000247805 */ /* 0x000fe4000001ff00 */
[----:B------:R-:W-:Y:S01]  /*3cc0*/  SHF.L.U64.HI R239, R237, 0x2, R12 ;  /* 0x00000002edef7819 */ /* 0x000fe2000001020c */
[----:B------:R-:W-:Y:S01]  /*3cd0*/  IMAD.SHL.U32 R238, R0, 0x4, RZ ;  /* 0x0000000400ee7824 */ /* 0x000fe200078e00ff */
[----:B------:R-:W-:Y:S01]  /*3ce0*/  LEA R173, R173, UR4, 0x1 ;  /* 0x00000004adad7c11 */ /* 0x000fe2000f8e08ff */
[----:B------:R-:W-:Y:S01]  /*3cf0*/  IMAD.IADD R175, R174, 0x1, R179 ;  /* 0x00000001aeaf7824 */ /* 0x000fe200078e02b3 */
[----:B------:R-:W-:-:S02]  /*3d00*/  LEA R172, R172, UR4, 0x1 ;  /* 0x00000004acac7c11 */ /* 0x000fc4000f8e08ff */
[----:B------:R-:W-:Y:S01]  /*3d10*/  SEL R128, R128, 0xffffffc0, !P1 ;  /* 0xffffffc080807807 */ /* 0x000fe20004800000 */
[----:B------:R-:W-:Y:S02]  /*3d20*/  UIADD3 UR35, UR5, -UR58, URZ ;  /* 0x8000003a05237290 */ /* 0x000fe4000fffe03f */
[----:B------:R-:W-:Y:S02]  /*3d30*/  UIMAD UR30, UR30, 0x38, URZ ;  /* 0x000000381e1e78a4 */ /* 0x000fe4000f8e023f */
[----:B------:R-:W-:Y:S01]  /*3d40*/  UIADD3 UR29, UR20, UR23, URZ ;  /* 0x00000017141d7290 */ /* 0x000fe2000fffe03f */
[----:B-1-34-:R-:W-:-:S11]  /*3d50*/  ULDC UR5, c[0x0][0x39c] ;  /* 0x0000e70000057ab9 */ /* 0x01afd60000000800 */
.L_x_1427:
        /* <DEDUP_REMOVED lines=176> */
.L_x_1423:
        /* <DEDUP_REMOVED lines=128> */
.L_x_1424:
        /* <DEDUP_REMOVED lines=137> */
[----:B--2---:R-:W-:Y:S02]  /*58f0*/  IADD3 R0, R128, R2, RZ ;  /* 0x0000000280007210 */ /* 0x004fe40007ffe0ff */
[----:B------:R-:W-:Y:S01]  /*5900*/  SHF.L.U32 R2, R180, 0x1, RZ ;  /* 0x00000001b4027819 */ /* 0x000fe200000006ff */
        /* <DEDUP_REMOVED lines=10> */
[----:B--2---:R-:W-:Y:S06]  /*59b0*/  MOV R0, UR4 ;  /* 0x0000000400007c02 */ /* 0x004fec0008000f00 */
[----:B------:R-:W-:Y:S01]  /*59c0*/  IADD3 R2, R2, 0x4000, R0 ;  /* 0x0000400002027810 */ /* 0x000fe20007ffe000 */
[----:B------:R-:W-:Y:S01]  /*59d0*/  FFMA.FTZ R0, -R108, R108, 1 ;  /* 0x3f8000006c007423 */ /* 0x000fe2000001016c */
[-C--:B-1----:R-:W-:Y:S05]  /*59e0*/  HMMA.16816.F32.BF16 R4, R100, R164.reuse, R4 ;  /* 0x000000a46404723c */ /* 0x082fea0000041804 */
[----:B------:R-:W-:Y:S01]  /*59f0*/  FMUL.FTZ R0, R0, UR5 ;  /* 0x0000000500007c20 */ /* 0x000fe20008410000 */
        /* <DEDUP_REMOVED lines=8> */
[----:B------:R-:W-:Y:S01]  /*5a80*/  FMUL.FTZ R191, R191, R4 ;  /* 0x00000004bfbf7220 */ /* 0x000fe20000410000 */
[----:B------:R-:W-:Y:S01]  /*5a90*/  FMUL.FTZ R190, R190, R5 ;  /* 0x00000005bebe7220 */ /* 0x000fe20000410000 */
[----:B------:R-:W-:Y:S01]  /*5aa0*/  FMUL.FTZ R7, R204, R7 ;  /* 0x00000007cc077220 */ /* 0x000fe20000410000 */
[----:B------:R-:W-:Y:S01]  /*5ab0*/  FFMA.FTZ R5, -R110, R110, 1 ;  /* 0x3f8000006e057423 */ /* 0x000fe2000001016e */
[----:B------:R-:W-:Y:S01]  /*5ac0*/  FFMA.FTZ R4, -R109, R109, 1 ;  /* 0x3f8000006d047423 */ /* 0x000fe2000001016d */
[----:B------:R-:W-:Y:S01]  /*5ad0*/  FMUL.FTZ R189, R189, R6 ;  /* 0x00000006bdbd7220 */ /* 0x000fe20000410000 */
[C---:B------:R-:W-:Y:S04]  /*5ae0*/  HMMA.16816.F32.BF16 R24, R104.reuse, R168, R24 ;  /* 0x000000a86818723c */ /* 0x040fe80000041818 */
[C---:B------:R-:W-:Y:S01]  /*5af0*/  FADD.FTZ R10, -R184.reuse, R10 ;  /* 0x0000000ab80a7221 */ /* 0x040fe20000010100 */
[----:B------:R-:W-:Y:S01]  /*5b00*/  FFMA.FTZ R6, -R111, R111, 1 ;  /* 0x3f8000006f067423 */ /* 0x000fe2000001016f */
[----:B------:R-:W-:Y:S01]  /*5b10*/  FMUL.FTZ R108, R7, R0 ;  /* 0x00000000076c7220 */ /* 0x000fe20000410000 */
[----:B------:R-:W-:Y:S01]  /*5b20*/  FADD.FTZ R11, -R184, R11 ;  /* 0x0000000bb80b7221 */ /* 0x000fe20000010100 */
[----:B------:R-:W-:Y:S01]  /*5b30*/  FMUL.FTZ R5, R5, UR5 ;  /* 0x0000000505057c20 */ /* 0x000fe20008410000 */
[-C--:B------:R-:W-:Y:S03]  /*5b40*/  HMMA.16816.F32.BF16 R28, R104, R170.reuse, R28 ;  /* 0x000000aa681c723c */ /* 0x080fe6000004181c */
[----:B------:R-:W-:Y:S01]  /*5b50*/  FMUL.FTZ R4, R4, UR5 ;  /* 0x0000000504047c20 */ /* 0x000fe20008410000 */
[----:B------:R-:W-:Y:S01]  /*5b60*/  FFMA.FTZ R0, -R112, R112, 1 ;  /* 0x3f80000070007423 */ /* 0x000fe20000010170 */
[----:B------:R-:W-:Y:S01]  /*5b70*/  FADD.FTZ R9, -R185, R9 ;  /* 0x00000009b9097221 */ /* 0x000fe20000010100 */
[----:B------:R-:W-:Y:S01]  /*5b80*/  FMUL.FTZ R193, R193, R10 ;  /* 0x0000000ac1c17220 */ /* 0x000fe20000410000 */
[----:B------:R-:W-:Y:S01]  /*5b90*/  FMUL.FTZ R6, R6, UR5 ;  /* 0x0000000506067c20 */ /* 0x000fe20008410000 */
[----:B------:R-:W-:Y:S01]  /*5ba0*/  FADD.FTZ R12, -R185, R12 ;  /* 0x0000000cb90c7221 */ /* 0x000fe20000010100 */
[----:B------:R-:W-:Y:S04]  /*5bb0*/  HMMA.16816.F32.BF16 R32, R100, R170, R32 ;  /* 0x000000aa6420723c */ /* 0x000fe80000041820 */
[----:B------:R-:W-:Y:S01]  /*5bc0*/  FMUL.FTZ R192, R192, R11 ;  /* 0x0000000bc0c07220 */ /* 0x000fe20000410000 */
[----:B------:R-:W-:Y:S01]  /*5bd0*/  FMUL.FTZ R109, R190, R5 ;  /* 0x00000005be6d7220 */ /* 0x000fe20000410000 */
[----:B------:R-:W-:Y:S01]  /*5be0*/  FMUL.FTZ R10, R189, R4 ;  /* 0x00000004bd0a7220 */ /* 0x000fe20000410000 */
[----:B------:R-:W-:Y:S01]  /*5bf0*/  FMUL.FTZ R0, R0, UR5 ;  /* 0x0000000500007c20 */ /* 0x000fe20008410000 */
[----:B------:R-:W-:Y:S03]  /*5c00*/  FFMA.FTZ R5, -R114, R114, 1 ;  /* 0x3f80000072057423 */ /* 0x000fe60000010172 */
[----:B------:R-:W-:Y:S01]  /*5c10*/  FFMA.FTZ R4, -R113, R113, 1 ;  /* 0x3f80000071047423 */ /* 0x000fe20000010171 */
[----:B------:R-:W-:Y:S01]  /*5c20*/  FMUL.FTZ R194, R194, R9 ;  /* 0x00000009c2c27220 */ /* 0x000fe20000410000 */
[----:B------:R-:W-:Y:S01]  /*5c30*/  FMUL.FTZ R9, R191, R6 ;  /* 0x00000006bf097220 */ /* 0x000fe20000410000 */
[----:B------:R-:W-:Y:S01]  /*5c40*/  FMUL.FTZ R111, R208, R12 ;  /* 0x0000000cd06f7220 */ /* 0x000fe20000410000 */
[C---:B------:R-:W-:Y:S01]  /*5c50*/  FADD.FTZ R8, -R185.reuse, R8 ;  /* 0x00000008b9087221 */ /* 0x040fe20000010100 */
[----:B------:R-:W-:Y:S01]  /*5c60*/  FADD.FTZ R13, -R185, R13 ;  /* 0x0000000db90d7221 */ /* 0x000fe20000010100 */
[----:B------:R-:W-:Y:S01]  /*5c70*/  FFMA.FTZ R6, -R115, R115, 1 ;  /* 0x3f80000073067423 */ /* 0x000fe20000010173 */
[----:B------:R-:W-:Y:S01]  /*5c80*/  FMUL.FTZ R12, R192, R0 ;  /* 0x00000000c00c7220 */ /* 0x000fe20000410000 */
[----:B------:R-:W-:Y:S01]  /*5c90*/  FADD.FTZ R15, -R184, R15 ;  /* 0x0000000fb80f7221 */ /* 0x000fe20000010100 */
[----:B------:R-:W-:Y:S01]  /*5ca0*/  FMUL.FTZ R5, R5, UR5 ;  /* 0x0000000505057c20 */ /* 0x000fe20008410000 */
[----:B------:R-:W-:Y:S01]  /*5cb0*/  FMUL.FTZ R4, R4, UR5 ;  /* 0x0000000504047c20 */ /* 0x000fe20008410000 */
        /* <DEDUP_REMOVED lines=12> */
[----:B------:R-:W-:Y:S01]  /*5d80*/  FADD.FTZ R16, -R186, R16 ;  /* 0x00000010ba107221 */ /* 0x000fe20000010100 */
[----:B------:R-:W-:Y:S01]  /*5d90*/  FFMA.FTZ R6, -R119, R119, 1 ;  /* 0x3f80000077067423 */ /* 0x000fe20000010177 */
[----:B------:R-:W-:Y:S01]  /*5da0*/  FMUL.FTZ R15, R15, R0 ;  /* 0x000000000f0f7220 */ /* 0x000fe20000410000 */
[----:B------:R-:W-:Y:S01]  /*5db0*/  FMUL.FTZ R11, R206, R14 ;  /* 0x0000000ece0b7220 */ /* 0x000fe20000410000 */
[----:B------:R-:W-:Y:S01]  /*5dc0*/  FADD.FTZ R19, -R187, R19 ;  /* 0x00000013bb137221 */ /* 0x000fe20000010100 */
[----:B------:R-:W-:Y:S01]  /*5dd0*/  FMUL.FTZ R5, R5, UR5 ;  /* 0x0000000505057c20 */ /* 0x000fe20008410000 */
[----:B------:R-:W-:Y:S01]  /*5de0*/  FMUL.FTZ R4, R4, UR5 ;  /* 0x0000000504047c20 */ /* 0x000fe20008410000 */
[----:B------:R-:W-:Y:S01]  /*5df0*/  FFMA.FTZ R0, -R120, R120, 1 ;  /* 0x3f80000078007423 */ /* 0x000fe20000010178 */
[----:B------:R-:W-:Y:S01]  /*5e00*/  F2FP.BF16.F32.PACK_AB R109, R109, R9 ;  /* 0x000000096d6d723e */ /* 0x000fe200000010ff */
[----:B------:R-:W-:Y:S01]  /*5e10*/  FADD.FTZ R17, -R186, R17 ;  /* 0x00000011ba117221 */ /* 0x000fe20000010100 */
        /* <DEDUP_REMOVED lines=9> */
[----:B------:R-:W-:Y:S01]  /*5eb0*/  F2FP.BF16.F32.PACK_AB R108, R108, R10 ;  /* 0x0000000a6c6c723e */ /* 0x000fe200000010ff */
[----:B------:R-:W-:Y:S01]  /*5ec0*/  FMUL.FTZ R14, R214, R17 ;  /* 0x00000011d60e7220 */ /* 0x000fe20000410000 */
[----:B------:R-:W-:Y:S01]  /*5ed0*/  FMUL.FTZ R10, R111, R6 ;  /* 0x000000066f0a7220 */ /* 0x000fe20000410000 */
[----:B------:R-:W-:Y:S01]  /*5ee0*/  F2FP.BF16.F32.PACK_AB R17, R12, R13 ;  /* 0x0000000d0c11723e */ /* 0x000fe200000010ff */
[----:B------:R-:W-:Y:S01]  /*5ef0*/  FFMA.FTZ R6, -R123, R123, 1 ;  /* 0x3f8000007b067423 */ /* 0x000fe2000001017b */
[----:B------:R-:W-:Y:S01]  /*5f00*/  FMUL.FTZ R13, R112, R0 ;  /* 0x00000000700d7220 */ /* 0x000fe20000410000 */
[----:B------:R-:W-:Y:S01]  /*5f10*/  FMUL.FTZ R113, R213, R18 ;  /* 0x00000012d5717220 */ /* 0x000fe20000410000 */
[----:B------:R-:W-:Y:S01]  /*5f20*/  FADD.FTZ R23, -R187, R23 ;  /* 0x00000017bb177221 */ /* 0x000fe20000010100 */
[----:B------:R-:W-:Y:S01]  /*5f30*/  FMUL.FTZ R5, R5, UR5 ;  /* 0x0000000505057c20 */ /* 0x000fe20008410000 */
[----:B------:R-:W-:Y:S01]  /*5f40*/  FMUL.FTZ R4, R4, UR5 ;  /* 0x0000000504047c20 */ /* 0x000fe20008410000 */
[----:B------:R-:W-:Y:S01]  /*5f50*/  FFMA.FTZ R0, -R124, R124, 1 ;  /* 0x3f8000007c007423 */ /* 0x000fe2000001017c */
[----:B------:R-:W-:Y:S01]  /*5f60*/  FMUL.FTZ R6, R6, UR5 ;  /* 0x0000000506067c20 */ /* 0x000fe20008410000 */
[----:B------:R-:W-:Y:S01]  /*5f70*/  FADD.FTZ R20, -R186, R20 ;  /* 0x00000014ba147221 */ /* 0x000fe20000010100 */
        /* <DEDUP_REMOVED lines=8> */
[----:B------:R-:W-:Y:S01]  /*6000*/  F2FP.BF16.F32.PACK_AB R18, R7, R8 ;  /* 0x000000080712723e */ /* 0x000fe200000010ff */
[----:B------:R-:W-:Y:S01]  /*6010*/  FMUL.FTZ R9, R9, R6 ;  /* 0x0000000609097220 */ /* 0x000fe20000410000 */
[----:B------:R-:W-:Y:S01]  /*6020*/  F2FP.BF16.F32.PACK_AB R16, R16, R10 ;  /* 0x0000000a1010723e */ /* 0x000fe200000010ff */
[----:B------:R-:W-:Y:S01]  /*6030*/  FMUL.FTZ R8, R219, R20 ;  /* 0x00000014db087220 */ /* 0x000fe20000410000 */
[----:B------:R-:W-:Y:S01]  /*6040*/  FFMA.FTZ R6, -R129, R129, 1 ;  /* 0x3f80000081067423 */ /* 0x000fe20000010181 */
[----:B------:R-:W-:Y:S01]  /*6050*/  FMUL.FTZ R10, R19, R0 ;  /* 0x00000000130a7220 */ /* 0x000fe20000410000 */
[----:B------:R-:W-:Y:S01]  /*6060*/  FMUL.FTZ R7, R218, R21 ;  /* 0x00000015da077220 */ /* 0x000fe20000410000 */
[----:B------:R-:W-:Y:S01]  /*6070*/  FMUL.FTZ R20, R217, R22 ;  /* 0x00000016d9147220 */ /* 0x000fe20000410000 */
[----:B------:R-:W-:Y:S01]  /*6080*/  FADD.FTZ R27, -R184, R27 ;  /* 0x0000001bb81b7221 */ /* 0x000fe20000010100 */
[----:B------:R-:W-:Y:S01]  /*6090*/  FMUL.FTZ R5, R5, UR5 ;  /* 0x0000000505057c20 */ /* 0x000fe20008410000 */
[----:B------:R-:W-:Y:S01]  /*60a0*/  FMUL.FTZ R4, R4, UR5 ;  /* 0x0000000504047c20 */ /* 0x000fe20008410000 */
[----:B------:R-:W-:Y:S01]  /*60b0*/  FFMA.FTZ R0, -R125, R125, 1 ;  /* 0x3f8000007d007423 */ /* 0x000fe2000001017d */
[----:B------:R-:W-:Y:S01]  /*60c0*/  F2FP.BF16.F32.PACK_AB R15, R15, R11 ;  /* 0x0000000b0f0f723e */ /* 0x000fe200000010ff */
[----:B------:R-:W-:Y:S01]  /*60d0*/  FMUL.FTZ R6, R6, UR5 ;  /* 0x0000000506067c20 */ /* 0x000fe20008410000 */
        /* <DEDUP_REMOVED lines=32> */
[----:B------:R-:W-:Y:S01]  /*62e0*/  F2FP.BF16.F32.PACK_AB R14, R14, R9 ;  /* 0x000000090e0e723e */ /* 0x000fe200000010ff */
        /* <DEDUP_REMOVED lines=46> */
[C---:B-1----:R-:W-:Y:S05]  /*65d0*/  IMAD.U32 R4, R19.reuse, -0x40, RZ ;  /* 0xffffffc013047824 */ /* 0x042fea00078e00ff */
        /* <DEDUP_REMOVED lines=12> */
.L_x_1425:
[----:B------:R-:W-:Y:S01]  /*66a0*/  STS [R197+0xa000], R109 ;  /* 0x00a0006dc5007388 */ /* 0x000fe20000000800 */
[----:B------:R-:W-:Y:S03]  /*66b0*/  LEA R114, R241, UR4, 0x1 ;  /* 0x00000004f1727c11 */ /* 0x000fe6000f8e08ff */
        /* <DEDUP_REMOVED lines=16> */
[C---:B--2---:R-:W-:Y:S01]  /*67c0*/  VIADD R0, R2.reuse, 0x40 ;  /* 0x0000004002007836 */ /* 0x044fe20000000000 */
[----:B------:R-:W-:Y:S04]  /*67d0*/  @P1 IADD3 R0, R2, -0x40, RZ ;  /* 0xffffffc002001810 */ /* 0x000fe80007ffe0ff */
        /* <DEDUP_REMOVED lines=67> */
.L_x_1426:
        /* <DEDUP_REMOVED lines=8> */
[----:B------:R-:W2:Y:S01]  /*6c90*/  LDSM.16.MT88.4 R20, [R0] ;  /* 0x000000000014783b */ /* 0x000ea20000004200 */
[----:B------:R-:W-:Y:S02]  /*6ca0*/  UISETP.GT.AND UP2, UPT, UR7, UR22, UPT ;  /* 0x000000160700728c */ /* 0x000fe4000bf44270 */
        /* <DEDUP_REMOVED lines=276> */
[----:B------:R-:W-:Y:S02]  /*7df0*/  F2FP.BF16.F32.PACK_AB R62, R63, R62 ;  /* 0x0000003e3f3e723e */ /* 0x000fe400000010ff */
[----:B------:R-:W-:Y:S01]  /*7e00*/  PLOP3.LUT P0, PT, PT, PT, UP0, 0x80, 0x0 ;  /* 0x000000000000781c */ /* 0x000fe20003f0f008 */
[----:B------:R-:W-:Y:S04]  /*7e10*/  STS [R247+0x2000], R7 ;  /* 0x00200007f7007388 */ /* 0x000fe80000000800 */
[----:B------:R-:W-:Y:S04]  /*7e20*/  STS [R247+0x2400], R6 ;  /* 0x00240006f7007388 */ /* 0x000fe80000000800 */
        /* <DEDUP_REMOVED lines=33> */
.L_x_1428:
[----:B------:R-:W-:Y:S01]  /*8040*/  @UP0 UIADD3 UR7, UR36, UR38, URZ ;  /* 0x0000002624070290 */ /* 0x000fe2000fffe03f */
[----:B-12---:R-:W-:Y:S01]  /*8050*/  SHF.R.S32.HI R0, RZ, 0x1f, R2 ;  /* 0x0000001fff007819 */ /* 0x006fe20000011402 */
[----:B------:R-:W-:Y:S01]  /*8060*/  @UP0 ULDC.64 UR10, c[0x0][0x458] ;  /* 0x00011600000a0ab9 */ /* 0x000fe20000000a00 */
[----:B------:R-:W-:Y:S02]  /*8070*/  USHF.L.U32 UR5, UR21, 0x7, URZ ;  /* 0x0000000715057899 */ /* 0x000fe4000800063f */
        /* <DEDUP_REMOVED lines=18> */
.L_x_1429:
[----:B------:R-:W-:Y:S01]  /*81a0*/  BAR.SYNC.DEFER_BLOCKING 0x0 ;  /* 0x0000000000007b1d */ /* 0x000fe20000010000 */
[----:B------:R-:W-:Y:S01]  /*81b0*/  USHF.R.S32.HI UR7, URZ, 0x1f, UR5 ;  /* 0x0000001f3f077899 */ /* 0x000fe20008011405 */
[----:B------:R-:W-:Y:S01]  /*81c0*/  LEA.HI R0, R0, R2, RZ, 0x3 ;  /* 0x0000000200007211 */ /* 0x000fe200078f18ff */
[----:B------:R-:W-:Y:S01]  /*81d0*/  IMAD.U32 R2, RZ, RZ, UR8 ;  /* 0x00000008ff027e24 */ /* 0x000fe2000f8e00ff */
[--C-:B------:R-:W-:Y:S01]  /*81e0*/  SHF.R.S32.HI R7, RZ, 0x1f, R244.reuse ;  /* 0x0000001fff077819 */ /* 0x100fe200000114f4 */
[----:B------:R-:W-:Y:S01]  /*81f0*/  UIMAD UR12, UR7, UR8, URZ ;  /* 0x00000008070c72a4 */ /* 0x000fe2000f8e023f */
[----:B------:R-:W-:Y:S01]  /*8200*/  IMAD.MOV.U32 R6, RZ, RZ, R244 ;  /* 0x000000ffff067224 */ /* 0x000fe200078e00f4 */
[----:B------:R-:W-:Y:S01]  /*8210*/  UIMAD UR6, UR21, -0x80, UR6 ;  /* 0xffffff80150678a4 */ /* 0x000fe2000f8e0206 */
[----:B------:R-:W-:Y:S01]  /*8220*/  SHF.R.S32.HI R0, RZ, 0x3, R0 ;  /* 0x00000003ff007819 */ /* 0x000fe20000011400 */
[----:B------:R-:W-:Y:S01]  /*8230*/  UIMAD UR12, UR5, UR9, UR12 ;  /* 0x00000009050c72a4 */ /* 0x000fe2000f8e020c */
[----:B------:R-:W-:Y:S01]  /*8240*/  IMAD.WIDE.U32 R4, R2, UR5, R6 ;  /* 0x0000000502047c25 */ /* 0x000fe2000f8e0006 */
[----:B------:R-:W-:Y:S01]  /*8250*/  USHF.R.S32.HI UR16, URZ, 0x1f, UR56 ;  /* 0x0000001f3f107899 */ /* 0x000fe20008011438 */
[----:B------:R-:W-:Y:S01]  /*8260*/  BSSY B0, `(.L_x_1430) ;  /* 0x0000022000007945 */ /* 0x000fe20003800000 */
[C---:B------:R-:W-:Y:S01]  /*8270*/  ISETP.GE.AND P4, PT, R0.reuse, UR6, PT ;  /* 0x0000000600007c0c */ /* 0x040fe2000bf86270 */
[----:B------:R-:W-:Y:S01]  /*8280*/  VIADD R8, R0, 0x20 ;  /* 0x0000002000087836 */ /* 0x000fe20000000000 */
[----:B------:R-:W-:Y:S01]  /*8290*/  IADD3 R4, P0, R4, UR19, RZ ;  /* 0x0000001304047c10 */ /* 0x000fe2000ff1e0ff */
[----:B------:R-:W-:Y:S01]  /*82a0*/  IMAD.U32 R2, RZ, RZ, UR12 ;  /* 0x0000000cff027e24 */ /* 0x000fe2000f8e00ff */
[----:B------:R-:W-:Y:S01]  /*82b0*/  ULDC.64 UR12, c[0x0][0x468] ;  /* 0x00011a00000c7ab9 */ /* 0x000fe20000000a00 */
[----:B------:R-:W-:Y:S01]  /*82c0*/  VIADD R9, R0, 0x40 ;  /* 0x0000004000097836 */ /* 0x000fe20000000000 */
[----:B------:R-:W-:Y:S01]  /*82d0*/  UIMAD UR16, UR16, UR12, URZ ;  /* 0x0000000c101072a4 */ /* 0x000fe2000f8e023f */
[----:B------:R-:W-:Y:S01]  /*82e0*/  ISETP.GE.AND P3, PT, R8, UR6, PT ;  /* 0x0000000608007c0c */ /* 0x000fe2000bf66270 */
[----:B------:R-:W-:Y:S01]  /*82f0*/  VIADD R8, R0, 0x60 ;  /* 0x0000006000087836 */ /* 0x000fe20000000000 */
[----:B------:R-:W-:Y:S01]  /*8300*/  IADD3.X R5, R5, UR20, R2, P0, !PT ;  /* 0x0000001405057c10 */ /* 0x000fe200087fe402 */
[----:B------:R-:W-:Y:S01]  /*8310*/  IMAD.U32 R2, RZ, RZ, UR12 ;  /* 0x0000000cff027e24 */ /* 0x000fe2000f8e00ff */
[----:B------:R1:W2:Y:S01]  /*8320*/  LDS.128 R16, [R114+0x7000] ;  /* 0x0070000072107984 */ /* 0x0002a20000000c00 */
[----:B------:R-:W-:Y:S01]  /*8330*/  UIMAD UR13, UR56, UR13, UR16 ;  /* 0x0000000d380d72a4 */ /* 0x000fe2000f8e0210 */
[----:B------:R-:W-:Y:S01]  /*8340*/  ISETP.GE.AND P2, PT, R9, UR6, PT ;  /* 0x0000000609007c0c */ /* 0x000fe2000bf46270 */
[----:B------:R-:W-:Y:S01]  /*8350*/  IMAD.WIDE.U32 R4, R2, UR56, R4 ;  /* 0x0000003802047c25 */ /* 0x000fe2000f8e0004 */
[----:B------:R1:W3:Y:S01]  /*8360*/  LDS.128 R20, [R114+0xb000] ;  /* 0x00b0000072147984 */ /* 0x0002e20000000c00 */
[----:B------:R-:W-:-:S02]  /*8370*/  ISETP.GE.AND P1, PT, R8, UR6, PT ;  /* 0x0000000608007c0c */ /* 0x000fc4000bf26270 */
[----:B------:R-:W-:Y:S01]  /*8380*/  VIADD R2, R5, UR13 ;  /* 0x0000000d05027c36 */ /* 0x000fe20008000000 */
[----:B------:R1:W4:Y:S01]  /*8390*/  LDS.128 R24, [R114+0xc000] ;  /* 0x00c0000072187984 */ /* 0x0003220000000c00 */
[----:B------:R-:W-:-:S03]  /*83a0*/  SHF.R.S32.HI R32, RZ, 0x1f, R0 ;  /* 0x0000001fff207819 */ /* 0x000fc60000011400 */
[----:B------:R1:W1:Y:S01]  /*83b0*/  LDS.128 R28, [R114+0xd000] ;  /* 0x00d00000721c7984 */ /* 0x0002620000000c00 */
        /* <DEDUP_REMOVED lines=12> */
.L_x_1431:
[----:B------:R-:W-:Y:S05]  /*8480*/  BSYNC B0 ;  /* 0x0000000000007941 */ /* 0x000fea0003800000 */
.L_x_1430:
        /* <DEDUP_REMOVED lines=14> */
.L_x_1433:
[----:B------:R-:W-:Y:S05]  /*8570*/  BSYNC B0 ;  /* 0x0000000000007941 */ /* 0x000fea0003800000 */
.L_x_1432:
        /* <DEDUP_REMOVED lines=15> */
.L_x_1435:
[----:B------:R-:W-:Y:S05]  /*8670*/  BSYNC B0 ;  /* 0x0000000000007941 */ /* 0x000fea0003800000 */
.L_x_1434:
        /* <DEDUP_REMOVED lines=14> */
.L_x_1437:
[----:B------:R-:W-:Y:S05]  /*8760*/  BSYNC B0 ;  /* 0x0000000000007941 */ /* 0x000fea0003800000 */
.L_x_1436:
[----:B-12---:R-:W1:Y:S01]  /*8770*/  LDS.128 R112, [R114+0xa000] ;  /* 0x00a0000072707984 */ /* 0x006e620000000c00 */
[----:B------:R-:W-:Y:S01]  /*8780*/  IMAD.U32 R2, RZ, RZ, UR10 ;  /* 0x0000000aff027e24 */ /* 0x000fe2000f8e00ff */
[----:B------:R-:W-:Y:S01]  /*8790*/  UIMAD UR7, UR7, UR10, URZ ;  /* 0x0000000a070772a4 */ /* 0x000fe2000f8e023f */
[----:B------:R-:W-:Y:S01]  /*87a0*/  BSSY B0, `(.L_x_1438) ;  /* 0x0000018000007945 */ /* 0x000fe20003800000 */
[----:B------:R-:W-:Y:S01]  /*87b0*/  USHF.R.S32.HI UR8, URZ, 0x1f, UR56 ;  /* 0x0000001f3f087899 */ /* 0x000fe20008011438 */
[----:B------:R-:W-:Y:S01]  /*87c0*/  IMAD.WIDE.U32 R6, R2, UR5, R6 ;  /* 0x0000000502067c25 */ /* 0x000fe2000f8e0006 */
[----:B------:R-:W-:-:S03]  /*87d0*/  UIMAD UR5, UR5, UR11, UR7 ;  /* 0x0000000b050572a4 */ /* 0x000fc6000f8e0207 */
[----:B------:R-:W-:Y:S01]  /*87e0*/  ULDC.64 UR6, c[0x0][0x470] ;  /* 0x00011c0000067ab9 */ /* 0x000fe20000000a00 */
[----:B------:R-:W-:Y:S02]  /*87f0*/  IADD3 R4, P0, R6, UR17, RZ ;  /* 0x0000001106047c10 */ /* 0x000fe4000ff1e0ff */
        /* <DEDUP_REMOVED lines=18> */
.L_x_1439:
[----:B------:R-:W-:Y:S05]  /*8920*/  BSYNC B0 ;  /* 0x0000000000007941 */ /* 0x000fea0003800000 */
.L_x_1438:
        /* <DEDUP_REMOVED lines=14> */
.L_x_1441:
[----:B------:R-:W-:Y:S05]  /*8a10*/  BSYNC B0 ;  /* 0x0000000000007941 */ /* 0x000fea0003800000 */
.L_x_1440:
        /* <DEDUP_REMOVED lines=14> */
.L_x_1443:
[----:B------:R-:W-:Y:S05]  /*8b00*/  BSYNC B0 ;  /* 0x0000000000007941 */ /* 0x000fea0003800000 */
.L_x_1442:
        /* <DEDUP_REMOVED lines=13> */
.L_x_1422:
[----:B------:R-:W-:Y:S05]  /*8be0*/  BSYNC B1 ;  /* 0x0000000000017941 */ /* 0x000fea0003800000 */
.L_x_1400:
[----:B------:R-:W-:Y:S01]  /*8bf0*/  R2UR UR6, R251 ;  /* 0x00000000fb0672ca */ /* 0x000fe200000e0000 */
[----:B------:R-:W-:Y:S02]  /*8c00*/  ULDC UR5, c[0x0][0xc] ;  /* 0x0000030000057ab9 */ /* 0x000fe40000000800 */
[----:B------:R-:W-:-:S10]  /*8c10*/  UIADD3 UR21, UR5, UR21, URZ ;  /* 0x0000001505157290 */ /* 0x000fd4000fffe03f */
[----:B------:R-:W-:-:S06]  /*8c20*/  UISETP.GE.AND UP0, UPT, UR21, UR6, UPT ;  /* 0x000000061500728c */ /* 0x000fcc000bf06270 */
[----:B------:R-:W-:-:S13]  /*8c30*/  PLOP3.LUT P0, PT, PT, PT, UP0, 0x80, 0x0 ;  /* 0x000000000000781c */ /* 0x000fda0003f0f008 */
[----:B------:R-:W-:Y:S05]  /*8c40*/  @P0 BRA `(.L_x_1444) ;  /* 0x0000000000040947 */ /* 0x000fea0003800000 */
[----:B------:R-:W-:Y:S05]  /*8c50*/  BRA `(.L_x_1445) ;  /* 0xffffff7c00647947 */ /* 0x000fea000383ffff */
.L_x_1444:
[----:B------:R-:W-:Y:S05]  /*8c60*/  EXIT ;  /* 0x000000000000794d */ /* 0x000fea0003800000 */
.L_x_1446:
        /* <DEDUP_REMOVED lines=9> */
.L_x_2481:


//--------------------- .text._ZN5flash44flash_bwd_dq_dk_dv_loop_seqk_parallel_kernelI23Flash_bwd_kernel_traitsILi64ELi64ELi128ELi8ELi2ELi4ELi4ELb1ELb0EN7cutlass10bfloat16_tE19Flash_kernel_traitsILi64ELi64ELi128ELi8ES3_EELb1ELb0ELb1ELb1ELb0ELb0ELb0EEEvNS_16Flash_bwd_paramsE --------------------------
	.section	.text._ZN5flash44flash_bwd_dq_dk_dv_loop_seqk_parallel_kernelI23Flash_bwd_kernel_traitsILi64ELi64ELi128ELi8ELi2ELi4ELi4ELb1ELb0EN7cutlass10bfloat16_tE19Flash_kernel_traitsILi64ELi64ELi128ELi8ES3_EELb1ELb0ELb1ELb1ELb0ELb0ELb0EEEvNS_16Flash_bwd_paramsE,"ax",@progbits
	.align	128
        .global         _ZN5flash44flash_bwd_dq_dk_dv_loop_seqk_parallel_kernelI23Flash_bwd_kernel_traitsILi64ELi64ELi128ELi8ELi2ELi4ELi4ELb1ELb0EN7cutlass10bfloat16_tE19Flash_kernel_traitsILi64ELi64ELi128ELi8ES3_EELb1ELb0ELb1ELb1ELb0ELb0ELb0EEEvNS_16Flash_bwd_paramsE
        .type           _ZN5flash44flash_bwd_dq_dk_dv_loop_seqk_parallel_kernelI23Flash_bwd_kernel_traitsILi64ELi64ELi128ELi8ELi2ELi4ELi4ELb1ELb0EN7cutlass10bfloat16_tE19Flash_kernel_traitsILi64ELi64ELi128ELi8ES3_EELb1ELb0ELb1ELb1ELb0ELb0ELb0EEEvNS_16Flash_bwd_paramsE,@function
        .size           _ZN5flash44flash_bwd_dq_dk_dv_loop_seqk_parallel_kernelI23Flash_bwd_kernel_traitsILi64ELi64ELi128ELi8ELi2ELi4ELi4ELb1ELb0EN7cutlass10bfloat16_tE19Flash_kernel_traitsILi64ELi64ELi128ELi8ES3_EELb1ELb0ELb1ELb1ELb0ELb0ELb0EEEvNS_16Flash_bwd_paramsE,(.L_x_2482 - _ZN5flash44flash_bwd_dq_dk_dv_loop_seqk_parallel_kernelI23Flash_bwd_kernel_traitsILi64ELi64ELi128ELi8ELi2ELi4ELi4ELb1ELb0EN7cutlass10bfloat16_tE19Flash_kernel_traitsILi64ELi64ELi128ELi8ES3_EELb1ELb0ELb1ELb1ELb0ELb0ELb0EEEvNS_16Flash_bwd_paramsE)
        .other          _ZN5flash44flash_bwd_dq_dk_dv_loop_seqk_parallel_kernelI23Flash_bwd_kernel_traitsILi64ELi64ELi128ELi8ELi2ELi4ELi4ELb1ELb0EN7cutlass10bfloat16_tE19Flash_kernel_traitsILi64ELi64ELi128ELi8ES3_EELb1ELb0ELb1ELb1ELb0ELb0ELb0EEEvNS_16Flash_bwd_paramsE,@"STO_CUDA_ENTRY STV_DEFAULT"
_ZN5flash44flash_bwd_dq_dk_dv_loop_seqk_parallel_kernelI23Flash_bwd_kernel_traitsILi64ELi64ELi128ELi8ELi2ELi4ELi4ELb1ELb0EN7cutlass10bfloat16_tE19Flash_kernel_traitsILi64ELi64ELi128ELi8ES3_EELb1ELb0ELb1ELb1ELb0ELb0ELb0EEEvNS_16Flash_bwd_paramsE:
.text._ZN5flash44flash_bwd_dq_dk_dv_loop_seqk_parallel_kernelI23Flash_bwd_kernel_traitsILi64ELi64ELi128ELi8ELi2ELi4ELi4ELb1ELb0EN7cutlass10bfloat16_tE19Flash_kernel_traitsILi64ELi64ELi128ELi8ES3_EELb1ELb0ELb1ELb1ELb0ELb0ELb0EEEvNS_16Flash_bwd_paramsE:
        /* <DEDUP_REMOVED lines=21> */
[----:B-1----:R-:W-:Y:S01]  /*0150*/  SHF.R.S32.HI R0, RZ, 0x1f, R13 ;  /* 0x0000001fff007819 */ /* 0x002fe2000001140d */
[----:B------:R-:W-:-:S03]  /*0160*/  UIADD3 UR4, UR6, 0x6000, URZ ;  /* 0x0000600006047890 */ /* 0x000fc6000fffe03f */
        /* <DEDUP_REMOVED lines=10> */
[----:B------:R-:W-:Y:S01]  /*0210*/  SHF.R.S32.HI R11, RZ, 0x5, R179 ;  /* 0x00000005ff0b7819 */ /* 0x000fe200000114b3 */
        /* <DEDUP_REMOVED lines=17> */
[----:B------:R-:W-:Y:S01]  /*0330*/  LOP3.LUT P4, RZ, R9, 0x2, RZ, 0xc0, !PT ;  /* 0x0000000209ff7812 */ /* 0x000fe2000788c0ff */
        /* <DEDUP_REMOVED lines=33> */
[C---:B------:R-:W-:Y:S01]  /*0550*/  IMAD R187, R182.reuse, 0x200, R187 ;  /* 0x00000200b6bb7824 */ /* 0x040fe200078e02bb */
        /* <DEDUP_REMOVED lines=25> */
[--C-:B------:R-:W-:Y:S01]  /*06f0*/  IMAD R176, R179, 0x400, R0.reuse ;  /* 0x00000400b3b07824 */ /* 0x100fe200078e0200 */
[----:B------:R-:W-:Y:S01]  /*0700*/  LOP3.LUT R189, R5, R10, R189, 0x1e, !PT ;  /* 0x0000000a05bd7212 */ /* 0x000fe200078e1ebd */
[----:B------:R-:W-:Y:S01]  /*0710*/  IMAD R3, R3, 0x400, R0 ;  /* 0x0000040003037824 */ /* 0x000fe200078e0200 */
[----:B------:R-:W-:Y:S01]  /*0720*/  SHF.R.S32.HI R186, RZ, 0x2, R2 ;  /* 0x00000002ffba7819 */ /* 0x000fe20000011402 */
[----:B------:R-:W-:Y:S01]  /*0730*/  IMAD.IADD R176, R176, 0x1, R174 ;  /* 0x00000001b0b07824 */ /* 0x000fe200078e02ae */
[----:B------:R-:W-:Y:S01]  /*0740*/  SEL R2, R207, 0xffffffe0, !P4 ;  /* 0xffffffe0cf027807 */ /* 0x000fe20006000000 */
[----:B------:R-:W-:Y:S01]  /*0750*/  IMAD.IADD R189, R4, 0x1, R189 ;  /* 0x0000000104bd7824 */ /* 0x000fe200078e02bd */
[----:B------:R-:W-:Y:S01]  /*0760*/  LEA R169, R169, UR6, 0x1 ;  /* 0x00000006a9a97c11 */ /* 0x000fe2000f8e08ff */
[----:B------:R-:W-:Y:S01]  /*0770*/  IMAD.IADD R174, R174, 0x1, R3 ;  /* 0x00000001aeae7824 */ /* 0x000fe200078e0203 */
[----:B------:R-:W-:Y:S01]  /*0780*/  SEL R207, R207, 0xffffffe0, !P1 ;  /* 0xffffffe0cfcf7807 */ /* 0x000fe20004800000 */
[----:B------:R-:W-:Y:S01]  /*0790*/  IMAD.MOV.U32 R3, RZ, RZ, 0x40 ;  /* 0x00000040ff037424 */ /* 0x000fe200078e00ff */
[----:B------:R-:W-:Y:S01]  /*07a0*/  LEA R189, R189, UR8, 0x1 ;  /* 0x00000008bdbd7c11 */ /* 0x000fe2000f8e08ff */
[----:B------:R-:W-:Y:S01]  /*07b0*/  IMAD.IADD R168, R2, 0x1, R169 ;  /* 0x0000000102a87824 */ /* 0x000fe200078e02a9 */
[----:B------:R-:W-:Y:S01]  /*07c0*/  LEA R192, R192, UR6, 0x1 ;  /* 0x00000006c0c07c11 */ /* 0x000fe2000f8e08ff */
[----:B------:R-:W-:Y:S01]  /*07d0*/  IMAD R186, R179, 0x10, R186 ;  /* 0x00000010b3ba7824 */ /* 0x000fe200078e02ba */
[----:B------:R-:W-:Y:S01]  /*07e0*/  SEL R3, R3, 0xffffffc0, !P3 ;  /* 0xffffffc003037807 */ /* 0x000fe20005800000 */
[----:B------:R-:W-:Y:S01]  /*07f0*/  VIADD R193, R189, 0x40 ;  /* 0x00000040bdc17836 */ /* 0x000fe20000000000 */
[----:B------:R-:W-:Y:S01]  /*0800*/  SEL R233, R233, 0x10, !P0 ;  /* 0x00000010e9e97807 */ /* 0x000fe20004000000 */
[----:B------:R-:W-:Y:S01]  /*0810*/  IMAD.IADD R196, R192, 0x1, R207 ;  /* 0x00000001c0c47824 */ /* 0x000fe200078e02cf */
[----:B------:R-:W-:Y:S01]  /*0820*/  LOP3.LUT R175, R175, R0, RZ, 0xfc, !PT ;  /* 0x00000000afaf7212 */ /* 0x000fe200078efcff */
[----:B------:R-:W-:Y:S01]  /*0830*/  IMAD.IADD R3, R3, 0x1, R169 ;  /* 0x0000000103037824 */ /* 0x000fe200078e02a9 */
[----:B------:R-:W-:Y:S01]  /*0840*/  LEA R173, R173, UR6, 0x1 ;  /* 0x00000006adad7c11 */ /* 0x000fe2000f8e08ff */
[C---:B------:R-:W-:Y:S01]  /*0850*/  @P2 VIADD R193, R189.reuse, 0xffffffc0 ;  /* 0xffffffc0bdc12836 */ /* 0x040fe20000000000 */
[----:B------:R-:W-:Y:S01]  /*0860*/  LEA R174, R174, UR5, 0x1 ;  /* 0x00000005aeae7c11 */ /* 0x000fe2000f8e08ff */
[----:B------:R-:W-:-:S02]  /*0870*/  VIADD R194, R189, 0x420 ;  /* 0x00000420bdc27836 */ /* 0x000fc40000000000 */
[----:B------:R-:W-:Y:S02]  /*0880*/  IMAD.IADD R197, R192, 0x1, R233 ;  /* 0x00000001c0c57824 */ /* 0x000fe400078e02e9 */
[----:B------:R-:W-:Y:S02]  /*0890*/  IMAD.IADD R195, R207, 0x1, R189 ;  /* 0x00000001cfc37824 */ /* 0x000fe400078e02bd */
[----:B------:R-:W-:Y:S02]  /*08a0*/  IMAD.IADD R2, R2, 0x1, R3 ;  /* 0x0000000102027824 */ /* 0x000fe400078e0203 */
[----:B------:R-:W-:Y:S02]  /*08b0*/  @P1 VIADD R194, R189, 0x3e0 ;  /* 0x000003e0bdc21836 */ /* 0x000fe40000000000 */
[----:B------:R-:W-:Y:S02]  /*08c0*/  IMAD.IADD R233, R233, 0x1, R196 ;  /* 0x00000001e9e97824 */ /* 0x000fe400078e02c4 */
[----:B---34-:R-:W-:-:S07]  /*08d0*/  IMAD.IADD R207, R207, 0x1, R193 ;  /* 0x00000001cfcf7824 */ /* 0x018fce00078e02c1 */
.L_x_1517:
        /* <DEDUP_REMOVED lines=47> */
.L_x_1447:
[----:B------:R-:W-:Y:S01]  /*0bd0*/  IMAD.SHL.U32 R204, R188, 0x80, RZ ;  /* 0x00000080bccc7824 */ /* 0x000fe200078e00ff */
[----:B-----5:R-:W-:-:S04]  /*0be0*/  @!P2 IADD3 R229, R0, R4, -R230 ;  /* 0x0000000400e5a210 */ /* 0x020fc80007ffe8e6 */
[----:B------:R-:W-:-:S13]  /*0bf0*/  ISETP.GT.AND P0, PT, R229, R204, PT ;  /* 0x000000cce500720c */ /* 0x000fda0003f04270 */
[----:B------:R-:W-:Y:S05]  /*0c00*/  @!P0 BRA `(.L_x_1448) ;  /* 0x0000008c00588947 */ /* 0x000fea0003800000 */
[----:B------:R-:W3:Y:S01]  /*0c10*/  LDC R6, c[0x0][0x278] ;  /* 0x00009e00ff067b82 */ /* 0x000ee20000000800 */
[----:B------:R-:W-:Y:S01]  /*0c20*/  IABS R0, R190 ;  /* 0x000000be00007213 */ /* 0x000fe20000000000 */
[----:B------:R-:W4:Y:S01]  /*0c30*/  S2R R21, SR_CTAID.X ;  /* 0x0000000000157919 */ /* 0x000f220000002500 */
[----:B-1----:R-:W-:Y:S02]  /*0c40*/  IADD3 R11, R231, 0x3f, RZ ;  /* 0x0000003fe70b7810 */ /* 0x002fe40007ffe0ff */
[----:B------:R-:W-:Y:S02]  /*0c50*/  ISETP.NE.AND P0, PT, R232, -0x1, PT ;  /* 0xffffffffe800780c */ /* 0x000fe40003f05270 */
[----:B------:R-:W-:Y:S01]  /*0c60*/  SHF.R.S32.HI R13, RZ, 0x1f, R11 ;  /* 0x0000001fff0d7819 */ /* 0x000fe2000001140b */
[----:B------:R-:W1:Y:S01]  /*0c70*/  LDC R10, c[0x0][0x394] ;  /* 0x0000e500ff0a7b82 */ /* 0x000e620000000800 */
[----:B------:R-:W-:Y:S02]  /*0c80*/  ISETP.NE.AND P2, PT, R30, -0x1, PT ;  /* 0xffffffff1e00780c */ /* 0x000fe40003f45270 */
[----:B------:R-:W-:-:S02]  /*0c90*/  LEA.HI R13, R13, R11, RZ, 0x6 ;  /* 0x0000000b0d0d7211 */ /* 0x000fc400078f30ff */
[----:B------:R-:W-:Y:S02]  /*0ca0*/  IADD3 R11, R231, 0x80, R204 ;  /* 0x00000080e70b7810 */ /* 0x000fe40007ffe0cc */
[----:B------:R-:W-:Y:S01]  /*0cb0*/  SHF.R.S32.HI R13, RZ, 0x6, R13 ;  /* 0x00000006ff0d7819 */ /* 0x000fe2000001140d */
[----:B------:R-:W5:Y:S01]  /*0cc0*/  LDC.64 R4, c[0x0][0x228] ;  /* 0x00008a00ff047b82 */ /* 0x000f620000000a00 */
[----:B------:R-:W-:Y:S02]  /*0cd0*/  SHF.R.S32.HI R191, RZ, 0x1f, R190 ;  /* 0x0000001fffbf7819 */ /* 0x000fe400000114be */
[----:B------:R-:W-:Y:S02]  /*0ce0*/  @P0 IADD3 R34, R230, R232, RZ ;  /* 0x000000e8e6220210 */ /* 0x000fe40007ffe0ff */
[----:B---3--:R-:W-:-:S03]  /*0cf0*/  IABS R7, R6 ;  /* 0x0000000600077213 */ /* 0x008fc60000000000 */
[----:B------:R-:W3:Y:S01]  /*0d00*/  LDC R18, c[0x0][0x2d4] ;  /* 0x0000b500ff127b82 */ /* 0x000ee20000000800 */
[----:B--2---:R-:W2:Y:S01]  /*0d10*/  I2F.RP R8, R7 ;  /* 0x0000000700087306 */ /* 0x004ea20000209400 */
[----:B-1----:R-:W-:-:S06]  /*0d20*/  IADD3 R10, R11, R10, -R229 ;  /* 0x0000000a0b0a7210 */ /* 0x002fcc0007ffe8e5 */
[----:B------:R-:W1:Y:S01]  /*0d30*/  LDC R213, c[0x0][0x2dc] ;  /* 0x0000b700ffd57b82 */ /* 0x000e620000000800 */
[----:B------:R-:W-:Y:S01]  /*0d40*/  IADD3 R10, R10, 0x3f, RZ ;  /* 0x0000003f0a0a7810 */ /* 0x000fe20007ffe0ff */
[----:B-----5:R-:W-:-:S03]  /*0d50*/  IMAD R25, R16, R4, RZ ;  /* 0x0000000410197224 */ /* 0x020fc600078e02ff */
[----:B------:R-:W-:Y:S01]  /*0d60*/  SHF.R.S32.HI R228, RZ, 0x1f, R10 ;  /* 0x0000001fffe47819 */ /* 0x000fe2000001140a */
[C---:B------:R-:W-:Y:S01]  /*0d70*/  IMAD.WIDE.U32 R26, R183.reuse, R4, RZ ;  /* 0x00000004b71a7225 */ /* 0x040fe200078e00ff */
[----:B--2---:R-:W2:Y:S01]  /*0d80*/  MUFU.RCP R8, R8 ;  /* 0x0000000800087308 */ /* 0x004ea20000001000 */
[----:B------:R-:W5:Y:S01]  /*0d90*/  LDC.U8 R4, c[0x0][0x3d8] ;  /* 0x0000f600ff047b82 */ /* 0x000f620000000000 */
[----:B------:R-:W-:Y:S01]  /*0da0*/  LEA.HI R228, R228, R10, RZ, 0x6 ;  /* 0x0000000ae4e47211 */ /* 0x000fe200078f30ff */
[----:B------:R-:W-:Y:S01]  /*0db0*/  IMAD R25, R183, R5, R25 ;  /* 0x00000005b7197224 */ /* 0x000fe200078e0219 */
[----:B---3--:R-:W-:-:S03]  /*0dc0*/  SHF.R.S32.HI R5, RZ, 0x1f, R18 ;  /* 0x0000001fff057819 */ /* 0x008fc60000011412 */
[----:B------:R-:W-:Y:S01]  /*0dd0*/  IMAD.IADD R25, R27, 0x1, R25 ;  /* 0x000000011b197824 */ /* 0x000fe200078e0219 */
[----:B------:R-:W-:Y:S01]  /*0de0*/  SHF.R.S32.HI R228, RZ, 0x6, R228 ;  /* 0x00000006ffe47819 */ /* 0x000fe200000114e4 */
[----:B------:R-:W3:Y:S01]  /*0df0*/  @P0 LDC.64 R10, c[0x0][0x250] ;  /* 0x00009400ff0a0b82 */ /* 0x000ee20000000a00 */
[----:B------:R-:W-:Y:S02]  /*0e00*/  IMAD.WIDE.U32 R32, R183, R18, RZ ;  /* 0x00000012b7207225 */ /* 0x000fe400078e00ff */
[----:B------:R-:W-:Y:S02]  /*0e10*/  VIMNMX R228, R13, R228, PT ;  /* 0x000000e40de47248 */ /* 0x000fe40003fe0100 */
[----:B------:R-:W-:Y:S01]  /*0e20*/  IMAD R5, R5, R183, RZ ;  /* 0x000000b705057224 */ /* 0x000fe200078e02ff */
[----:B--2---:R-:W-:-:S03]  /*0e30*/  IADD3 R8, R8, 0xffffffe, RZ ;  /* 0x0ffffffe08087810 */ /* 0x004fc60007ffe0ff */
[----:B------:R-:W-:Y:S01]  /*0e40*/  IMAD R5, R16, R18, R5 ;  /* 0x0000001210057224 */ /* 0x000fe200078e0205 */
[----:B------:R-:W2:Y:S01]  /*0e50*/  LDC R22, c[0x0][0x2c4] ;  /* 0x0000b100ff167b82 */ /* 0x000ea20000000800 */
[----:B------:R-:W4:Y:S02]  /*0e60*/  F2I.FTZ.U32.TRUNC.NTZ R9, R8 ;  /* 0x0000000800097305 */ /* 0x000f24000021f000 */
[----:B------:R-:W-:Y:S01]  /*0e70*/  IMAD.IADD R5, R33, 0x1, R5 ;  /* 0x0000000121057824 */ /* 0x000fe200078e0205 */
[----:B-----5:R-:W-:-:S04]  /*0e80*/  ISETP.NE.AND P3, PT, R4, RZ, PT ;  /* 0x000000ff0400720c */ /* 0x020fc80003f65270 */
[----:B------:R-:W5:Y:S01]  /*0e90*/  LDC.U8 R23, c[0x0][0x480] ;  /* 0x00012000ff177b82 */ /* 0x000f620000000000 */
[C---:B---3--:R-:W-:Y:S02]  /*0ea0*/  @P0 IMAD R19, R34.reuse, R11, RZ ;  /* 0x0000000b22130224 */ /* 0x048fe400078e02ff */
[----:B------:R-:W-:Y:S01]  /*0eb0*/  @P0 IMAD.WIDE.U32 R34, R34, R10, RZ ;  /* 0x0000000a22220225 */ /* 0x000fe200078e00ff */
[----:B----4-:R-:W-:-:S05]  /*0ec0*/  IADD3 R17, RZ, -R9, RZ ;  /* 0x80000009ff117210 */ /* 0x010fca0007ffe0ff */
[----:B------:R-:W3:Y:S01]  /*0ed0*/  @P3 LDC R240, c[0x0][0x2e4] ;  /* 0x0000b900fff03b82 */ /* 0x000ee20000000800 */
[----:B------:R-:W-:Y:S02]  /*0ee0*/  IMAD.MOV.U32 R8, RZ, RZ, RZ ;  /* 0x000000ffff087224 */ /* 0x000fe400078e00ff */
[----:B------:R-:W-:Y:S02]  /*0ef0*/  IMAD R17, R17, R7, RZ ;  /* 0x0000000711117224 */ /* 0x000fe400078e02ff */
[----:B------:R-:W-:Y:S02]  /*0f00*/  @P0 IMAD.MOV.U32 R20, RZ, RZ, R34 ;  /* 0x000000ffff140224 */ /* 0x000fe400078e0022 */
[----:B------:R-:W-:Y:S02]  /*0f10*/  IMAD.HI.U32 R17, R9, R17, R8 ;  /* 0x0000001109117227 */ /* 0x000fe400078e0008 */
[----:B------:R-:W4:Y:S02]  /*0f20*/  LDC.64 R8, c[0x0][0x240] ;  /* 0x00009000ff087b82 */ /* 0x000f240000000a00 */
[----:B------:R-:W-:-:S02]  /*0f30*/  IMAD.SHL.U32 R34, R183, 0x80, RZ ;  /* 0x00000080b7227824 */ /* 0x000fc400078e00ff */
[----:B------:R-:W-:-:S03]  /*0f40*/  IMAD.HI.U32 R17, R17, R0, RZ ;  /* 0x0000000011117227 */ /* 0x000fc600078e00ff */
[----:B------:R-:W-:Y:S01]  /*0f50*/  SEL R34, R34, RZ, P5 ;  /* 0x000000ff22227207 */ /* 0x000fe20002800000 */
[----:B------:R-:W-:Y:S02]  /*0f60*/  IMAD.MOV R12, RZ, RZ, -R17 ;  /* 0x000000ffff0c7224 */ /* 0x000fe400078e0a11 */
[----:B------:R-:W-:Y:S02]  /*0f70*/  @P0 IMAD.IADD R19, R35, 0x1, R19 ;  /* 0x0000000123130824 */ /* 0x000fe400078e0213 */
[C---:B------:R-:W-:Y:S02]  /*0f80*/  IMAD R12, R7.reuse, R12, R0 ;  /* 0x0000000c070c7224 */ /* 0x040fe400078e0200 */
[----:B------:R-:W1:Y:S03]  /*0f90*/  LDC R0, c[0x0][0x270] ;  /* 0x00009c00ff007b82 */ /* 0x000e660000000800 */
[----:B------:R-:W-:Y:S01]  /*0fa0*/  ISETP.GT.U32.AND P4, PT, R7, R12, PT ;  /* 0x0000000c0700720c */ /* 0x000fe20003f84070 */
[----:B----4-:R-:W-:-:S03]  /*0fb0*/  IMAD.WIDE.U32 R14, R30, R8, RZ ;  /* 0x000000081e0e7225 */ /* 0x010fc600078e00ff */
[----:B------:R-:W-:-:S09]  /*0fc0*/  SEL R26, R26, R14, !P2 ;  /* 0x0000000e1a1a7207 */ /* 0x000fd20005000000 */
[----:B------:R-:W-:Y:S01]  /*0fd0*/  @!P4 VIADD R17, R17, 0x1 ;  /* 0x000000011111c836 */ /* 0x000fe20000000000 */
[-C--:B------:R-:W-:Y:S02]  /*0fe0*/  @!P4 IADD3 R12, R12, -R7.reuse, RZ ;  /* 0x800000070c0cc210 */ /* 0x080fe40007ffe0ff */
[----:B------:R-:W-:Y:S02]  /*0ff0*/  ISETP.NE.AND P4, PT, R6, RZ, PT ;  /* 0x000000ff0600720c */ /* 0x000fe40003f85270 */
[----:B------:R-:W-:Y:S01]  /*1000*/  ISETP.GE.U32.AND P6, PT, R12, R7, PT ;  /* 0x000000070c00720c */ /* 0x000fe20003fc6070 */
[----:B------:R-:W-:Y:S01]  /*1010*/  IMAD R12, R30, R9, RZ ;  /* 0x000000091e0c7224 */ /* 0x000fe200078e02ff */
[----:B------:R-:W-:Y:S01]  /*1020*/  LOP3.LUT R7, R190, R6, RZ, 0x3c, !PT ;  /* 0x00000006be077212 */ /* 0x000fe200078e3cff */
[----:B-1----:R-:W-:-:S03]  /*1030*/  IMAD.WIDE R40, R213, R0, RZ ;  /* 0x00000000d5287225 */ /* 0x002fc600078e02ff */
[----:B------:R-:W-:Y:S01]  /*1040*/  @P2 IADD3 R25, R15, R12, RZ ;  /* 0x0000000c0f192210 */ /* 0x000fe20007ffe0ff */
[-C--:B------:R-:W-:Y:S01]  /*1050*/  IMAD R24, R41, R32.reuse, RZ ;  /* 0x0000002029187224 */ /* 0x080fe200078e02ff */
[----:B------:R-:W1:Y:S01]  /*1060*/  @!P2 LDC.64 R12, c[0x0][0x418] ;  /* 0x00010600ff0cab82 */ /* 0x000e620000000a00 */
[----:B------:R-:W-:Y:S01]  /*1070*/  ISETP.GE.AND P1, PT, R7, RZ, PT ;  /* 0x000000ff0700720c */ /* 0x000fe20003f26270 */
[----:B------:R-:W-:-:S04]  /*1080*/  IMAD.WIDE.U32 R32, R40, R32, RZ ;  /* 0x0000002028207225 */ /* 0x000fc800078e00ff */
[C---:B------:R-:W-:Y:S02]  /*1090*/  IMAD R24, R40.reuse, R5, R24 ;  /* 0x0000000528187224 */ /* 0x040fe400078e0218 */
[----:B------:R-:W4:Y:S01]  /*10a0*/  @P2 LDC.64 R14, c[0x0][0x420] ;  /* 0x00010800ff0e2b82 */ /* 0x000f220000000a00 */
[-C--:B------:R-:W-:Y:S02]  /*10b0*/  IMAD R4, R41, R30.reuse, RZ ;  /* 0x0000001e29047224 */ /* 0x080fe400078e02ff */
[----:B------:R-:W-:Y:S01]  /*10c0*/  IMAD.WIDE.U32 R28, R40, R30, RZ ;  /* 0x0000001e281c7225 */ /* 0x000fe200078e00ff */
[----:B------:R-:W-:-:S03]  /*10d0*/  IADD3 R24, R33, R24, RZ ;  /* 0x0000001821187210 */ /* 0x000fc60007ffe0ff */
[----:B------:R-:W-:Y:S01]  /*10e0*/  @P6 VIADD R17, R17, 0x1 ;  /* 0x0000000111116836 */ /* 0x000fe20000000000 */
[----:B------:R-:W-:Y:S01]  /*10f0*/  @P2 IADD3 R24, R29, R4, RZ ;  /* 0x000000041d182210 */ /* 0x000fe20007ffe0ff */
[----:B------:R-:W-:Y:S01]  /*1100*/  IMAD R33, R190, R213, RZ ;  /* 0x000000d5be217224 */ /* 0x000fe200078e02ff */
[----:B------:R-:W3:Y:S01]  /*1110*/  LDC.64 R4, c[0x0][0x488] ;  /* 0x00012200ff047b82 */ /* 0x000ee20000000a00 */
[----:B------:R-:W-:Y:S02]  /*1120*/  SEL R32, R32, R28, !P2 ;  /* 0x0000001c20207207 */ /* 0x000fe40005000000 */
[----:B------:R-:W-:Y:S02]  /*1130*/  @!P1 IADD3 R17, -R17, RZ, RZ ;  /* 0x000000ff11119210 */ /* 0x000fe40007ffe1ff */
[----:B------:R-:W-:Y:S01]  /*1140*/  @!P4 LOP3.LUT R17, RZ, R6, RZ, 0x33, !PT ;  /* 0x00000006ff11c212 */ /* 0x000fe200078e33ff */
[-C--:B-1----:R-:W-:Y:S01]  /*1150*/  @!P2 IMAD R31, R16, R12.reuse, RZ ;  /* 0x0000000c101fa224 */ /* 0x082fe200078e02ff */
[C---:B------:R-:W-:Y:S01]  /*1160*/  SHF.L.U64.HI R29, R183.reuse, 0x7, R16 ;  /* 0x00000007b71d7819 */ /* 0x040fe20000010210 */
[----:B------:R-:W1:Y:S01]  /*1170*/  @P0 LDC.64 R6, c[0x0][0x248] ;  /* 0x00009200ff060b82 */ /* 0x000e620000000a00 */
[----:B------:R-:W-:Y:S01]  /*1180*/  LEA R28, R228, 0xffffffc0, 0x6 ;  /* 0xffffffc0e41c7811 */ /* 0x000fe200078e30ff */
[----:B------:R-:W-:Y:S01]  /*1190*/  @!P2 IMAD.WIDE.U32 R42, R183, R12, RZ ;  /* 0x0000000cb72aa225 */ /* 0x000fe200078e00ff */
[----:B------:R-:W-:-:S02]  /*11a0*/  SEL R29, R29, RZ, P5 ;  /* 0x000000ff1d1d7207 */ /* 0x000fc40002800000 */
[----:B------:R-:W-:Y:S01]  /*11b0*/  IADD3 R34, P1, R28, R34, RZ ;  /* 0x000000221c227210 */ /* 0x000fe20007f3e0ff */
[----:B----4-:R-:W-:Y:S01]  /*11c0*/  @P2 IMAD.WIDE.U32 R38, R30, R14, RZ ;  /* 0x0000000e1e262225 */ /* 0x010fe200078e00ff */
[----:B------:R-:W-:-:S03]  /*11d0*/  SHF.R.S32.HI R27, RZ, 0x1f, R28 ;  /* 0x0000001fff1b7819 */ /* 0x000fc6000001141c */
[----:B------:R-:W-:Y:S01]  /*11e0*/  @!P2 IMAD R14, R183, R13, R31 ;  /* 0x0000000db70ea224 */ /* 0x000fe200078e021f */
[----:B------:R-:W-:Y:S01]  /*11f0*/  IADD3.X R13, R27, R29, RZ, P1, !PT ;  /* 0x0000001d1b0d7210 */ /* 0x000fe20000ffe4ff */
[----:B--2---:R-:W-:Y:S01]  /*1200*/  @P3 IMAD R31, R183, R22, RZ ;  /* 0x00000016b71f3224 */ /* 0x004fe200078e02ff */
[----:B-----5:R-:W-:Y:S01]  /*1210*/  ISETP.NE.AND P1, PT, R23, RZ, PT ;  /* 0x000000ff1700720c */ /* 0x020fe20003f25270 */
[----:B------:R-:W-:Y:S02]  /*1220*/  IMAD R36, R41, R34, RZ ;  /* 0x0000002229247224 */ /* 0x000fe400078e02ff */
[----:B------:R-:W-:Y:S01]  /*1230*/  @P2 IMAD R15, R30, R15, R39 ;  /* 0x0000000f1e0f2224 */ /* 0x000fe200078e0227 */
[----:B------:R-:W-:Y:S01]  /*1240*/  @P3 SEL R12, R31, R30, !P2 ;  /* 0x0000001e1f0c3207 */ /* 0x000fe20005000000 */
[----:B------:R-:W-:Y:S01]  /*1250*/  IMAD R36, R40, R13, R36 ;  /* 0x0000000d28247224 */ /* 0x000fe200078e0224 */
[----:B------:R-:W-:Y:S01]  /*1260*/  @!P2 IADD3 R15, R43, R14, RZ ;  /* 0x0000000e2b0fa210 */ /* 0x000fe20007ffe0ff */
[----:B------:R-:W-:Y:S01]  /*1270*/  @P2 IMAD.MOV.U32 R13, RZ, RZ, R38 ;  /* 0x000000ffff0d2224 */ /* 0x000fe200078e0026 */
[----:B------:R-:W-:Y:S01]  /*1280*/  SHF.R.S32.HI R31, RZ, 0x1f, R33 ;  /* 0x0000001fff1f7819 */ /* 0x000fe20000011421 */
[----:B---3--:R-:W-:-:S02]  /*1290*/  @P3 IMAD R240, R190, R240, R12 ;  /* 0x000000f0bef03224 */ /* 0x008fc400078e020c */
[----:B------:R-:W-:Y:S01]  /*12a0*/  IMAD.WIDE.U32 R38, R21, R4, RZ ;  /* 0x0000000415267225 */ /* 0x000fe200078e00ff */
[----:B------:R-:W-:-:S03]  /*12b0*/  @P0 IADD3 R4, R230, R232, RZ ;  /* 0x000000e8e6040210 */ /* 0x000fc60007ffe0ff */
[----:B------:R-:W-:Y:S01]  /*12c0*/  @!P3 IMAD R12, R183, R0, R190 ;  /* 0x00000000b70cb224 */ /* 0x000fe200078e02be */
[----:B------:R-:W-:Y:S01]  /*12d0*/  SEL R14, R38, RZ, P1 ;  /* 0x000000ff260e7207 */ /* 0x000fe20000800000 */
[----:B------:R-:W-:Y:S02]  /*12e0*/  IMAD R5, R21, R5, R39 ;  /* 0x0000000515057224 */ /* 0x000fe400078e0227 */
[----:B------:R-:W-:Y:S01]  /*12f0*/  @!P3 IMAD R240, R12, R22, RZ ;  /* 0x000000160cf0b224 */ /* 0x000fe200078e02ff */
[----:B------:R-:W-:Y:S01]  /*1300*/  SHF.R.S32.HI R12, RZ, 0x1f, R204 ;  /* 0x0000001fff0c7819 */ /* 0x000fe200000114cc */
[C---:B-1----:R-:W-:Y:S01]  /*1310*/  @P0 IMAD R21, R4.reuse, R7, RZ ;  /* 0x0000000704150224 */ /* 0x042fe200078e02ff */
[----:B------:R-:W-:Y:S01]  /*1320*/  SEL R29, R5, RZ, P1 ;  /* 0x000000ff051d7207 */ /* 0x000fe20000800000 */
[----:B------:R-:W-:-:S04]  /*1330*/  @P0 IMAD.WIDE.U32 R22, R4, R6, RZ ;  /* 0x0000000604160225 */ /* 0x000fc800078e00ff */
[----:B------:R-:W-:-:S04]  /*1340*/  IMAD.WIDE.U32 R34, R40, R34, RZ ;  /* 0x0000002228227225 */ /* 0x000fc800078e00ff */
[----:B------:R-:W-:Y:S02]  /*1350*/  @!P2 IMAD.MOV.U32 R13, RZ, RZ, R42 ;  /* 0x000000ffff0da224 */ /* 0x000fe400078e002a */
        /* <DEDUP_REMOVED lines=14> */
.L_x_1449:
        /* <DEDUP_REMOVED lines=13> */
.L_x_1450:
        /* <DEDUP_REMOVED lines=10> */
.L_x_1451:
[----:B------:R-:W-:-:S04]  /*15b0*/  IMAD R30, R183, R0, R190 ;  /* 0x00000000b71e7224 */ /* 0x000fc800078e02be */
[----:B------:R-:W-:-:S07]  /*15c0*/  IMAD R30, R30, R18, RZ ;  /* 0x000000121e1e7224 */ /* 0x000fce00078e02ff */
.L_x_1452:
[----:B------:R-:W1:Y:S01]  /*15d0*/  S2R R18, SR_TID.X ;  /* 0x0000000000127919 */ /* 0x000e620000002100 */
[----:B------:R-:W2:Y:S01]  /*15e0*/  LDC.64 R4, c[0x0][0x420] ;  /* 0x00010800ff047b82 */ /* 0x000ea20000000a00 */
[----:B------:R-:W-:Y:S01]  /*15f0*/  IMAD R213, R213, R0, RZ ;  /* 0x00000000d5d57224 */ /* 0x000fe200078e02ff */
[----:B------:R-:W-:Y:S01]  /*1600*/  IADD3 R40, P4, R184, R13, RZ ;  /* 0x0000000db8287210 */ /* 0x000fe20007f9e0ff */
[----:B------:R-:W-:Y:S01]  /*1610*/  ULDC UR5, c[0x0][0x398] ;  /* 0x0000e60000057ab9 */ /* 0x000fe20000000800 */
[----:B------:R-:W-:Y:S01]  /*1620*/  SHF.R.S32.HI R185, RZ, 0x1f, R184 ;  /* 0x0000001fffb97819 */ /* 0x000fe200000114b8 */
[----:B------:R-:W-:Y:S01]  /*1630*/  IMAD.SHL.U32 R208, R213, 0x40, RZ ;  /* 0x00000040d5d07824 */ /* 0x000fe200078e00ff */
[----:B------:R-:W-:Y:S01]  /*1640*/  IADD3 R35, -R229, R231, R204 ;  /* 0x000000e7e5237210 */ /* 0x000fe20007ffe1cc */
[----:B------:R-:W-:Y:S01]  /*1650*/  IMAD.IADD R240, R28, 0x1, R240 ;  /* 0x000000011cf07824 */ /* 0x000fe200078e02f0 */
[----:B------:R-:W-:Y:S01]  /*1660*/  ULDC.64 UR8, c[0x0][0x428] ;  /* 0x00010a0000087ab9 */ /* 0x000fe20000000a00 */
[----:B------:R-:W-:Y:S01]  /*1670*/  IMAD.X R41, R185, 0x1, R15, P4 ;  /* 0x00000001b9297824 */ /* 0x000fe200020e060f */
[----:B------:R-:W-:Y:S01]  /*1680*/  IADD3 R34, P3, P2, R34, R208, R33 ;  /* 0x000000d022227210 */ /* 0x000fe20007a7e021 */
[----:B------:R-:W-:Y:S01]  /*1690*/  VIADD R33, R35, -UR5 ;  /* 0x8000000523217c36 */ /* 0x000fe20008000000 */
[----:B------:R-:W-:Y:S01]  /*16a0*/  SHF.R.S32.HI R37, RZ, 0x1f, R208 ;  /* 0x0000001fff257819 */ /* 0x000fe200000114d0 */
[----:B------:R-:W3:Y:S01]  /*16b0*/  LDC.64 R38, c[0x0][0x478] ;  /* 0x00011e00ff267b82 */ /* 0x000ee20000000a00 */
[----:B------:R-:W-:Y:S01]  /*16c0*/  ULDC.64 UR12, c[0x0][0x210] ;  /* 0x00008400000c7ab9 */ /* 0x000fe20000000a00 */
[----:B------:R-:W-:Y:S01]  /*16d0*/  ULDC.64 UR10, c[0x0][0x3e0] ;  /* 0x0000f800000a7ab9 */ /* 0x000fe20000000a00 */
[----:B------:R-:W-:Y:S01]  /*16e0*/  IADD3.X R31, R36, R37, R31, P3, P2 ;  /* 0x00000025241f7210 */ /* 0x000fe20001fe441f */
[----:B------:R-:W-:Y:S01]  /*16f0*/  BSSY B1, `(.L_x_1448) ;  /* 0x0000827000017945 */ /* 0x000fe20003800000 */
[----:B------:R-:W-:Y:S01]  /*1700*/  IADD3 R32, P3, P2, R14, R34, R32 ;  /* 0x000000220e207210 */ /* 0x000fe20007a7e020 */
[----:B------:R-:W-:Y:S01]  /*1710*/  IMAD.IADD R34, R28, 0x1, R30 ;  /* 0x000000011c227824 */ /* 0x000fe200078e021e */
[----:B------:R-:W-:Y:S01]  /*1720*/  SHF.R.S32.HI R35, RZ, 0x1f, R33 ;  /* 0x0000001fff237819 */ /* 0x000fe20000011421 */
[----:B------:R-:W-:Y:S01]  /*1730*/  IMAD R30, R191, UR8, RZ ;  /* 0x00000008bf1e7c24 */ /* 0x000fe2000f8e02ff */
[----:B------:R-:W-:-:S02]  /*1740*/  IADD3.X R24, R29, R31, R24, P3, P2 ;  /* 0x0000001f1d187210 */ /* 0x000fc40001fe4418 */
[----:B------:R-:W-:Y:S01]  /*1750*/  LEA.HI R33, R35, R33, RZ, 0x6 ;  /* 0x0000002123217211 */ /* 0x000fe200078f30ff */
[-C--:B--2---:R-:W-:Y:S02]  /*1760*/  IMAD R37, R27, R4.reuse, RZ ;  /* 0x000000041b257224 */ /* 0x084fe400078e02ff */
[C---:B------:R-:W-:Y:S01]  /*1770*/  IMAD.WIDE.U32 R40, R28.reuse, R4, R40 ;  /* 0x000000041c287225 */ /* 0x040fe200078e0028 */
[----:B------:R-:W-:Y:S02]  /*1780*/  SHF.R.S32.HI R33, RZ, 0x6, R33 ;  /* 0x00000006ff217819 */ /* 0x000fe40000011421 */
[----:B-1----:R-:W-:Y:S01]  /*1790*/  SHF.R.S32.HI R15, RZ, 0x1f, R18 ;  /* 0x0000001fff0f7819 */ /* 0x002fe20000011412 */
[----:B------:R-:W-:Y:S01]  /*17a0*/  IMAD R37, R28, R5, R37 ;  /* 0x000000051c257224 */ /* 0x000fe200078e0225 */
[----:B------:R-:W-:Y:S01]  /*17b0*/  VIMNMX R206, RZ, R33, !PT ;  /* 0x00000021ffce7248 */ /* 0x000fe20007fe0100 */
[----:B------:R-:W-:Y:S01]  /*17c0*/  IMAD R30, R190, UR9, R30 ;  /* 0x00000009be1e7c24 */ /* 0x000fe2000f8e021e */
[----:B------:R-:W-:-:S02]  /*17d0*/  LEA.HI R14, R15, R18, RZ, 0x3 ;  /* 0x000000120f0e7211 */ /* 0x000fc400078f18ff */
[----:B------:R-:W-:Y:S02]  /*17e0*/  LEA.HI R36, R15, R18, RZ, 0x5 ;  /* 0x000000120f247211 */ /* 0x000fe400078f28ff */
[----:B------:R-:W-:Y:S02]  /*17f0*/  SHF.R.S32.HI R14, RZ, 0x3, R14 ;  /* 0x00000003ff0e7819 */ /* 0x000fe4000001140e */
[----:B------:R-:W-:Y:S02]  /*1800*/  LOP3.LUT R212, R36, 0xffffffe0, RZ, 0xc0, !PT ;  /* 0xffffffe024d47812 */ /* 0x000fe400078ec0ff */
[----:B------:R-:W-:Y:S02]  /*1810*/  IADD3 R35, P4, R14, R28, RZ ;  /* 0x0000001c0e237210 */ /* 0x000fe40007f9e0ff */
[----:B------:R-:W-:Y:S01]  /*1820*/  SHF.R.S32.HI R13, RZ, 0x1f, R14 ;  /* 0x0000001fff0d7819 */ /* 0x000fe2000001140e */
[----:B------:R-:W-:Y:S01]  /*1830*/  IMAD.IADD R212, R18, 0x1, -R212 ;  /* 0x0000000112d47824 */ /* 0x000fe200078e0ad4 */
[----:B------:R-:W-:Y:S01]  /*1840*/  SHF.R.S32.HI R28, RZ, 0x5, R36 ;  /* 0x00000005ff1c7819 */ /* 0x000fe20000011424 */
[----:B------:R-:W-:Y:S01]  /*1850*/  IMAD.MOV.U32 R36, RZ, RZ, R40 ;  /* 0x000000ffff247224 */ /* 0x000fe200078e0028 */
[----:B------:R-:W-:Y:S01]  /*1860*/  IADD3 R37, R41, R37, RZ ;  /* 0x0000002529257210 */ /* 0x000fe20007ffe0ff */
[----:B------:R-:W-:-:S02]  /*1870*/  IMAD.X R27, R13, 0x1, R27, P4 ;  /* 0x000000010d1b7824 */ /* 0x000fc400020e061b */
[----:B------:R-:W-:-:S04]  /*1880*/  IMAD.WIDE.U32 R40, R35, R8, R184 ;  /* 0x0000000823287225 */ /* 0x000fc800078e00b8 */
[----:B------:R-:W-:Y:S01]  /*1890*/  IMAD R27, R27, R8, RZ ;  /* 0x000000081b1b7224 */ /* 0x000fe200078e02ff */
[----:B------:R-:W-:Y:S01]  /*18a0*/  IADD3 R40, P3, R26, R40, RZ ;  /* 0x000000281a287210 */ /* 0x000fe20007f7e0ff */
[----:B------:R-:W-:Y:S02]  /*18b0*/  IMAD R28, R28, R213, R212 ;  /* 0x000000d51c1c7224 */ /* 0x000fe400078e02d4 */
[----:B------:R-:W-:Y:S02]  /*18c0*/  IMAD R27, R35, R9, R27 ;  /* 0x00000009231b7224 */ /* 0x000fe400078e021b */
[----:B------:R-:W-:Y:S01]  /*18d0*/  IMAD.WIDE.U32 R36, R190, UR8, R36 ;  /* 0x00000008be247c25 */ /* 0x000fe2000f8e0024 */
[----:B------:R-:W-:Y:S01]  /*18e0*/  ULDC.64 UR8, c[0x0][0x258] ;  /* 0x0000960000087ab9 */ /* 0x000fe20000000a00 */
[C---:B------:R-:W-:Y:S02]  /*18f0*/  IADD3 R32, P2, R28.reuse, R32, RZ ;  /* 0x000000201c207210 */ /* 0x040fe40007f5e0ff */
[----:B------:R-:W-:Y:S01]  /*1900*/  IADD3.X R41, R25, R41, R27, P3, !PT ;  /* 0x0000002919297210 */ /* 0x000fe20001ffe41b */
[----:B------:R-:W-:Y:S01]  /*1910*/  IMAD R25, R191, UR8, RZ ;  /* 0x00000008bf197c24 */ /* 0x000fe2000f8e02ff */
[----:B------:R-:W1:Y:S01]  /*1920*/  LDC.64 R26, c[0x0][0x2b0] ;  /* 0x0000ac00ff1a7b82 */ /* 0x000e620000000a00 */
[----:B------:R-:W-:Y:S01]  /*1930*/  LEA.HI.X.SX32 R24, R28, R24, 0x1, P2 ;  /* 0x000000181c187211 */ /* 0x000fe200010f0eff */
[----:B------:R-:W-:Y:S01]  /*1940*/  IMAD R28, R13, R4, RZ ;  /* 0x000000040d1c7224 */ /* 0x000fe200078e02ff */
[----:B------:R-:W-:Y:S01]  /*1950*/  IADD3 R31, R37, R30, RZ ;  /* 0x0000001e251f7210 */ /* 0x000fe20007ffe0ff */
[----:B------:R-:W-:-:S02]  /*1960*/  IMAD R25, R190, UR9, R25 ;  /* 0x00000009be197c24 */ /* 0x000fc4000f8e0219 */
[----:B------:R-:W-:Y:S01]  /*1970*/  IMAD.WIDE.U32 R40, R190, UR8, R40 ;  /* 0x00000008be287c25 */ /* 0x000fe2000f8e0028 */
[----:B------:R-:W-:Y:S02]  /*1980*/  ULDC.64 UR8, c[0x0][0x400] ;  /* 0x0001000000087ab9 */ /* 0x000fe40000000a00 */
[----:B------:R-:W-:Y:S01]  /*1990*/  LEA R242, P2, R32, UR8, 0x2 ;  /* 0x0000000820f27c11 */ /* 0x000fe2000f8410ff */
[----:B------:R-:W-:Y:S01]  /*19a0*/  IMAD.MOV.U32 R30, RZ, RZ, R36 ;  /* 0x000000ffff1e7224 */ /* 0x000fe200078e0024 */
[----:B------:R-:W-:Y:S01]  /*19b0*/  LEA R238, P4, R40, UR12, 0x1 ;  /* 0x0000000c28ee7c11 */ /* 0x000fe2000f8808ff */
[----:B------:R-:W-:Y:S01]  /*19c0*/  IMAD R28, R14, R5, R28 ;  /* 0x000000050e1c7224 */ /* 0x000fe200078e021c */
[----:B------:R-:W-:Y:S01]  /*19d0*/  LEA.HI.X R243, R32, UR9, R24, 0x2, P2 ;  /* 0x0000000920f37c11 */ /* 0x000fe200090f1418 */
[----:B------:R-:W-:Y:S01]  /*19e0*/  IMAD.WIDE.U32 R30, R14, R4, R30 ;  /* 0x000000040e1e7225 */ /* 0x000fe200078e001e */
[----:B------:R-:W-:-:S03]  /*19f0*/  ISETP.GT.AND P2, PT, R228, R206, PT ;  /* 0x000000cee400720c */ /* 0x000fc60003f44270 */
[----:B------:R-:W-:Y:S01]  /*1a00*/  IMAD.IADD R28, R31, 0x1, R28 ;  /* 0x000000011f1c7824 */ /* 0x000fe200078e021c */
[----:B------:R-:W-:Y:S01]  /*1a10*/  LEA R236, P3, R30, UR10, 0x1 ;  /* 0x0000000a1eec7c11 */ /* 0x000fe2000f8608ff */
[----:B------:R-:W-:Y:S02]  /*1a20*/  IMAD.IADD R25, R41, 0x1, R25 ;  /* 0x0000000129197824 */ /* 0x000fe400078e0219 */
[----:B---3--:R-:W-:Y:S01]  /*1a30*/  IMAD.WIDE R34, R34, 0x4, R38 ;  /* 0x0000000422227825 */ /* 0x008fe200078e0226 */
[----:B------:R-:W-:Y:S02]  /*1a40*/  LEA.HI.X R237, R30, UR11, R28, 0x1, P3 ;  /* 0x0000000b1eed7c11 */ /* 0x000fe400098f0c1c */
[----:B------:R-:W-:Y:S01]  /*1a50*/  LEA.HI.X R239, R40, UR13, R25, 0x1, P4 ;  /* 0x0000000d28ef7c11 */ /* 0x000fe2000a0f0c19 */
[----:B------:R-:W-:Y:S01]  /*1a60*/  IMAD.MOV.U32 R209, RZ, RZ, R35 ;  /* 0x000000ffffd17224 */ /* 0x000fe200078e0023 */
[----:B------:R-:W-:Y:S01]  /*1a70*/  MOV R210, R34 ;  /* 0x0000002200d27202 */ /* 0x000fe20000000f00 */
[----:B-1----:R-:W-:-:S04]  /*1a80*/  IMAD.WIDE R240, R240, 0x4, R26 ;  /* 0x00000004f0f07825 */ /* 0x002fc800078e021a */
[----:B------:R-:W-:Y:S01]  /*1a90*/  VIADD R228, R228, 0xffffffff ;  /* 0xffffffffe4e47836 */ /* 0x000fe20000000000 */
[----:B------:R-:W-:Y:S06]  /*1aa0*/  @P2 BRA `(.L_x_1453) ;  /* 0x0000000800d02947 */ /* 0x000fec0003800000 */
        /* <DEDUP_REMOVED lines=25> */
.L_x_1454:
        /* <DEDUP_REMOVED lines=13> */
.L_x_1455:
[-C--:B------:R-:W-:Y:S01]  /*1d10*/  IMAD R8, R12, R6.reuse, RZ ;  /* 0x000000060c087224 */ /* 0x080fe200078e02ff */
[----:B------:R-:W-:Y:S01]  /*1d20*/  ULDC UR5, c[0x0][0x2d0] ;  /* 0x0000b40000057ab9 */ /* 0x000fe20000000800 */
[----:B------:R-:W-:Y:S01]  /*1d30*/  IMAD.WIDE.U32 R16, R204, R6, R184 ;  /* 0x00000006cc107225 */ /* 0x000fe200078e00b8 */
[----:B------:R-:W-:Y:S01]  /*1d40*/  ISETP.GE.AND P3, PT, R184, UR5, PT ;  /* 0x00000005b8007c0c */ /* 0x000fe2000bf66270 */
[----:B------:R-:W-:Y:S01]  /*1d50*/  ULDC.64 UR8, c[0x0][0x468] ;  /* 0x00011a0000087ab9 */ /* 0x000fe20000000a00 */
[----:B------:R-:W-:Y:S01]  /*1d60*/  IADD3 R9, R14, 0x60, RZ ;  /* 0x000000600e097810 */ /* 0x000fe20007ffe0ff */
[----:B------:R-:W-:Y:S01]  /*1d70*/  IMAD R8, R204, R7, R8 ;  /* 0x00000007cc087224 */ /* 0x000fe200078e0208 */
[----:B------:R-:W-:Y:S01]  /*1d80*/  IADD3 R16, P0, R11, R16, RZ ;  /* 0x000000100b107210 */ /* 0x000fe20007f1e0ff */
[----:B------:R-:W-:Y:S01]  /*1d90*/  IMAD R229, R188, -0x80, R229 ;  /* 0xffffff80bce57824 */ /* 0x000fe200078e02e5 */
[----:B------:R-:W-:Y:S02]  /*1da0*/  BSSY B0, `(.L_x_1456) ;  /* 0x0000017000007945 */ /* 0x000fe40003800000 */
[----:B------:R-:W-:Y:S01]  /*1db0*/  IADD3.X R17, R10, R17, R8, P0, !PT ;  /* 0x000000110a117210 */ /* 0x000fe200007fe408 */
[C---:B------:R-:W-:Y:S01]  /*1dc0*/  VIADD R8, R14.reuse, 0x20 ;  /* 0x000000200e087836 */ /* 0x040fe20000000000 */
[----:B------:R-:W-:Y:S01]  /*1dd0*/  ISETP.GE.OR P0, PT, R9, R229, P3 ;  /* 0x000000e50900720c */ /* 0x000fe20001f06670 */
[----:B------:R-:W-:-:S02]  /*1de0*/  VIADD R10, R14, 0x40 ;  /* 0x000000400e0a7836 */ /* 0x000fc40000000000 */
[----:B------:R-:W-:Y:S01]  /*1df0*/  IMAD.WIDE.U32 R16, R190, UR8, R16 ;  /* 0x00000008be107c25 */ /* 0x000fe2000f8e0010 */
[-C--:B------:R-:W-:Y:S02]  /*1e00*/  ISETP.GE.OR P2, PT, R8, R229.reuse, P3 ;  /* 0x000000e50800720c */ /* 0x080fe40001f46670 */
[-C--:B------:R-:W-:Y:S01]  /*1e10*/  ISETP.GE.OR P1, PT, R10, R229.reuse, P3 ;  /* 0x000000e50a00720c */ /* 0x080fe20001f26670 */
[----:B------:R-:W-:Y:S01]  /*1e20*/  IMAD R8, R191, UR8, RZ ;  /* 0x00000008bf087c24 */ /* 0x000fe2000f8e02ff */
        /* <DEDUP_REMOVED lines=14> */
.L_x_1457:
[----:B------:R-:W-:Y:S05]  /*1f10*/  BSYNC B0 ;  /* 0x0000000000007941 */ /* 0x000fea0003800000 */
.L_x_1456:
        /* <DEDUP_REMOVED lines=13> */
[----:B------:R2:W-:Y:S02]  /*1ff0*/  STG.E.128 desc[UR16][R10.64], RZ ;  /* 0x000000ff0a007986 */ /* 0x0005e4000c101d10 */
.L_x_1459:
[----:B------:R-:W-:Y:S05]  /*2000*/  BSYNC B0 ;  /* 0x0000000000007941 */ /* 0x000fea0003800000 */
.L_x_1458:
[----:B------:R-:W-:Y:S04]  /*2010*/  BSSY B0, `(.L_x_1460) ;  /* 0x000000e000007945 */ /* 0x000fe80003800000 */
[----:B------:R-:W-:Y:S05]  /*2020*/  @P1 BRA `(.L_x_1461) ;  /* 0x0000000000301947 */ /* 0x000fea0003800000 */
[----:B--2---:R-:W-:Y:S01]  /*2030*/  IADD3 R10, P4, R14, 0x40, RZ ;  /* 0x000000400e0a7810 */ /* 0x004fe20007f9e0ff */
        /* <DEDUP_REMOVED lines=11> */
.L_x_1461:
[----:B------:R-:W-:Y:S05]  /*20f0*/  BSYNC B0 ;  /* 0x0000000000007941 */ /* 0x000fea0003800000 */
.L_x_1460:
[----:B------:R-:W-:Y:S04]  /*2100*/  BSSY B0, `(.L_x_1462) ;  /* 0x000000d000007945 */ /* 0x000fe80003800000 */
[----:B------:R-:W-:Y:S05]  /*2110*/  @P0 BRA `(.L_x_1463) ;  /* 0x00000000002c0947 */ /* 0x000fea0003800000 */
[----:B--23--:R-:W-:Y:S01]  /*2120*/  IADD3 R10, P4, R14, 0x60, RZ ;  /* 0x000000600e0a7810 */ /* 0x00cfe20007f9e0ff */
        /* <DEDUP_REMOVED lines=10> */
.L_x_1463:
[----:B------:R-:W-:Y:S05]  /*21d0*/  BSYNC B0 ;  /* 0x0000000000007941 */ /* 0x000fea0003800000 */
.L_x_1462:
        /* <DEDUP_REMOVED lines=15> */
[----:B--23--:R-:W-:-:S04]  /*22d0*/  IMAD.WIDE.U32 R10, R14, R4, R6 ;  /* 0x000000040e0a7225 */ /* 0x00cfc800078e0006 */
[----:B------:R-:W-:Y:S01]  /*22e0*/  IMAD R0, R14, R5, R0 ;  /* 0x000000050e007224 */ /* 0x000fe200078e0200 */
[----:B------:R-:W-:-:S04]  /*22f0*/  LEA R16, P3, R10, UR8, 0x1 ;  /* 0x000000080a107c11 */ /* 0x000fc8000f8608ff */
[----:B------:R-:W-:-:S04]  /*2300*/  IADD3 R0, R11, R0, RZ ;  /* 0x000000000b007210 */ /* 0x000fc80007ffe0ff */
[----:B------:R-:W-:-:S05]  /*2310*/  LEA.HI.X R17, R10, UR9, R0, 0x1, P3 ;  /* 0x000000090a117c11 */ /* 0x000fca00098f0c00 */
[----:B------:R4:W-:Y:S02]  /*2320*/  STG.E.128 desc[UR16][R16.64], RZ ;  /* 0x000000ff10007986 */ /* 0x0009e4000c101d10 */
.L_x_1465:
[----:B------:R-:W-:Y:S05]  /*2330*/  BSYNC B0 ;  /* 0x0000000000007941 */ /* 0x000fea0003800000 */
.L_x_1464:
        /* <DEDUP_REMOVED lines=14> */
.L_x_1467:
[----:B------:R-:W-:Y:S05]  /*2420*/  BSYNC B0 ;  /* 0x0000000000007941 */ /* 0x000fea0003800000 */
.L_x_1466:
        /* <DEDUP_REMOVED lines=14> */
.L_x_1469:
[----:B------:R-:W-:Y:S05]  /*2510*/  BSYNC B0 ;  /* 0x0000000000007941 */ /* 0x000fea0003800000 */
.L_x_1468:
        /* <DEDUP_REMOVED lines=13> */
.L_x_1453:
[----:B------:R-:W-:Y:S01]  /*25f0*/  IMAD R27, R188, -0x80, R229 ;  /* 0xffffff80bc1b7824 */ /* 0x000fe200078e02e5 */
[----:B------:R-:W-:Y:S01]  /*2600*/  @P1 BAR.SYNC.DEFER_BLOCKING 0x0 ;  /* 0x0000000000001b1d */ /* 0x000fe20000010000 */
[----:B------:R-:W-:-:S03]  /*2610*/  IMAD.WIDE.U32 R28, R204, R10, R184 ;  /* 0x0000000acc1c7225 */ /* 0x000fc600078e00b8 */
[----:B------:R-:W-:Y:S01]  /*2620*/  ISETP.GE.AND P3, PT, R14, R27, PT ;  /* 0x0000001b0e00720c */ /* 0x000fe20003f66270 */
[----:B------:R-:W-:Y:S01]  /*2630*/  IMAD R25, R12, R10, RZ ;  /* 0x0000000a0c197224 */ /* 0x000fe200078e02ff */
[----:B------:R-:W-:Y:S01]  /*2640*/  IADD3 R28, P0, R20, R28, RZ ;  /* 0x0000001c141c7210 */ /* 0x000fe20007f1e0ff */
[----:B------:R-:W-:Y:S01]  /*2650*/  VIADD R26, R14, 0x40 ;  /* 0x000000400e1a7836 */ /* 0x000fe20000000000 */
[----:B------:R-:W-:Y:S01]  /*2660*/  P2R R20, PR, RZ, 0x8 ;  /* 0x00000008ff147803 */ /* 0x000fe20000000000 */
[----:B------:R-:W-:Y:S01]  /*2670*/  IMAD R25, R204, R11, R25 ;  /* 0x0000000bcc197224 */ /* 0x000fe200078e0219 */
[----:B------:R-:W-:Y:S01]  /*2680*/  ULDC.64 UR8, c[0x0][0x268] ;  /* 0x00009a0000087ab9 */ /* 0x000fe20000000a00 */
[----:B------:R-:W-:Y:S01]  /*2690*/  VIADD R24, R14, 0x60 ;  /* 0x000000600e187836 */ /* 0x000fe20000000000 */
[----:B------:R-:W-:Y:S01]  /*26a0*/  ISETP.NE.AND P1, PT, R20, RZ, PT ;  /* 0x000000ff1400720c */ /* 0x000fe20003f25270 */
[-C--:B------:R-:W-:Y:S01]  /*26b0*/  IMAD.WIDE.U32 R30, R204, R6.reuse, R184 ;  /* 0x00000006cc1e7225 */ /* 0x080fe200078e00b8 */
[----:B------:R-:W-:Y:S01]  /*26c0*/  IADD3.X R29, R19, R29, R25, P0, !PT ;  /* 0x0000001d131d7210 */ /* 0x000fe200007fe419 */
[----:B------:R-:W-:Y:S01]  /*26d0*/  BSSY B0, `(.L_x_1471) ;  /* 0x0000026000007945 */ /* 0x000fe20003800000 */
[-C--:B------:R-:W-:Y:S01]  /*26e0*/  ISETP.GE.AND P5, PT, R26, R27.reuse, PT ;  /* 0x0000001b1a00720c */ /* 0x080fe20003fa6270 */
[----:B------:R-:W-:Y:S01]  /*26f0*/  IMAD R19, R12, R6, RZ ;  /* 0x000000060c137224 */ /* 0x000fe200078e02ff */
[----:B------:R-:W-:Y:S01]  /*2700*/  LEA R12, R187, UR6, 0x1 ;  /* 0x00000006bb0c7c11 */ /* 0x000fe2000f8e08ff */
[----:B------:R-:W-:Y:S01]  /*2710*/  VIADD R26, R14, 0x20 ;  /* 0x000000200e1a7836 */ /* 0x000fe20000000000 */
[----:B------:R-:W-:Y:S01]  /*2720*/  ISETP.GE.AND P4, PT, R24, R27, PT ;  /* 0x0000001b1800720c */ /* 0x000fe20003f86270 */
[C---:B------:R-:W-:Y:S01]  /*2730*/  IMAD R24, R228.reuse, -0x40, R231 ;  /* 0xffffffc0e4187824 */ /* 0x040fe200078e02e7 */
[----:B------:R-:W-:Y:S01]  /*2740*/  LEA.HI R25, R228, R228, RZ, 0x1 ;  /* 0x000000e4e4197211 */ /* 0x000fe200078f08ff */
[----:B------:R-:W-:Y:S01]  /*2750*/  IMAD R19, R204, R7, R19 ;  /* 0x00000007cc137224 */ /* 0x000fe200078e0213 */
[C---:B------:R-:W-:Y:S01]  /*2760*/  ISETP.GE.AND P6, PT, R26.reuse, R27, PT ;  /* 0x0000001b1a00720c */ /* 0x040fe20003fc6270 */
[----:B------:R1:W-:Y:S01]  /*2770*/  @P1 STS.128 [R12+0xa000], RZ ;  /* 0x00a000ff0c001388 */ /* 0x0003e20000000c00 */
[----:B------:R-:W-:Y:S01]  /*2780*/  IMAD R27, R23, UR8, RZ ;  /* 0x00000008171b7c24 */ /* 0x000fe2000f8e02ff */
[----:B------:R-:W-:Y:S01]  /*2790*/  ISETP.GE.AND P2, PT, R26, R24, PT ;  /* 0x000000181a00720c */ /* 0x000fe20003f46270 */
[----:B------:R-:W-:Y:S01]  /*27a0*/  IMAD.WIDE.U32 R28, R17, UR8, R28 ;  /* 0x00000008111c7c25 */ /* 0x000fe2000f8e001c */
[----:B------:R-:W-:-:S02]  /*27b0*/  IADD3 R26, P0, R22, R30, RZ ;  /* 0x0000001e161a7210 */ /* 0x000fc40007f1e0ff */
[----:B------:R-:W-:Y:S01]  /*27c0*/  ISETP.GE.AND P3, PT, R14, R24, PT ;  /* 0x000000180e00720c */ /* 0x000fe20003f66270 */
[----:B------:R-:W-:Y:S01]  /*27d0*/  IMAD R22, R17, UR9, R27 ;  /* 0x0000000911167c24 */ /* 0x000fe2000f8e021b */
[----:B------:R-:W-:Y:S02]  /*27e0*/  IADD3.X R27, R21, R31, R19, P0, !PT ;  /* 0x0000001f151b7210 */ /* 0x000fe400007fe413 */
        /* <DEDUP_REMOVED lines=20> */
.L_x_1472:
[----:B------:R-:W-:Y:S05]  /*2930*/  BSYNC B0 ;  /* 0x0000000000007941 */ /* 0x000fea0003800000 */
.L_x_1471:
        /* <DEDUP_REMOVED lines=22> */
.L_x_1474:
[----:B------:R-:W-:Y:S05]  /*2aa0*/  BSYNC B0 ;  /* 0x0000000000007941 */ /* 0x000fea0003800000 */
.L_x_1473:
        /* <DEDUP_REMOVED lines=22> */
.L_x_1476:
[----:B------:R-:W-:Y:S05]  /*2c10*/  BSYNC B0 ;  /* 0x0000000000007941 */ /* 0x000fea0003800000 */
.L_x_1475:
        /* <DEDUP_REMOVED lines=21> */
.L_x_1478:
[----:B------:R-:W-:Y:S05]  /*2d70*/  BSYNC B0 ;  /* 0x0000000000007941 */ /* 0x000fea0003800000 */
.L_x_1477:
        /* <DEDUP_REMOVED lines=13> */
.L_x_1480:
[----:B------:R-:W-:Y:S05]  /*2e50*/  BSYNC B0 ;  /* 0x0000000000007941 */ /* 0x000fea0003800000 */
.L_x_1479:
        /* <DEDUP_REMOVED lines=17> */
.L_x_1482:
[----:B------:R-:W-:Y:S05]  /*2f70*/  BSYNC B0 ;  /* 0x0000000000007941 */ /* 0x000fea0003800000 */
.L_x_1481:
        /* <DEDUP_REMOVED lines=17> */
.L_x_1484:
[----:B------:R-:W-:Y:S05]  /*3090*/  BSYNC B0 ;  /* 0x0000000000007941 */ /* 0x000fea0003800000 */
.L_x_1483:
        /* <DEDUP_REMOVED lines=19> */
.L_x_1486:
[----:B------:R-:W-:Y:S05]  /*31d0*/  BSYNC B0 ;  /* 0x0000000000007941 */ /* 0x000fea0003800000 */
.L_x_1485:
[----:B------:R-:W-:Y:S01]  /*31e0*/  ISETP.NE.AND P0, PT, R20, RZ, PT ;  /* 0x000000ff1400720c */ /* 0x000fe20003f05270 */
[----:B------:R-:W-:Y:S01]  /*31f0*/  ULDC.64 UR8, c[0x0][0x260] ;  /* 0x0000980000087ab9 */ /* 0x000fe20000000a00 */
[----:B------:R-:W-:Y:S01]  /*3200*/  BSSY B0, `(.L_x_1487) ;  /* 0x0000018000007945 */ /* 0x000fe20003800000 */
[----:B------:R-:W-:Y:S02]  /*3210*/  IMAD R23, R23, UR8, RZ ;  /* 0x0000000817177c24 */ /* 0x000fe4000f8e02ff */
[----:B------:R-:W-:-:S04]  /*3220*/  IMAD.WIDE.U32 R26, R17, UR8, R26 ;  /* 0x00000008111a7c25 */ /* 0x000fc8000f8e001a */
        /* <DEDUP_REMOVED lines=8> */
[----:B-1----:R-:W-:Y:S01]  /*32b0*/  MOV R10, R26 ;  /* 0x0000001a000a7202 */ /* 0x002fe20000000f00 */
        /* <DEDUP_REMOVED lines=12> */
.L_x_1488:
[----:B------:R-:W-:Y:S05]  /*3380*/  BSYNC B0 ;  /* 0x0000000000007941 */ /* 0x000fea0003800000 */
.L_x_1487:
        /* <DEDUP_REMOVED lines=22> */
.L_x_1490:
[----:B------:R-:W-:Y:S05]  /*34f0*/  BSYNC B0 ;  /* 0x0000000000007941 */ /* 0x000fea0003800000 */
.L_x_1489:
        /* <DEDUP_REMOVED lines=22> */
.L_x_1492:
[----:B------:R-:W-:Y:S05]  /*3660*/  BSYNC B0 ;  /* 0x0000000000007941 */ /* 0x000fea0003800000 */
.L_x_1491:
        /* <DEDUP_REMOVED lines=22> */
.L_x_1494:
[----:B------:R-:W-:Y:S05]  /*37d0*/  BSYNC B0 ;  /* 0x0000000000007941 */ /* 0x000fea0003800000 */
.L_x_1493:
[----:B------:R-:W-:Y:S01]  /*37e0*/  ULDC.64 UR8, c[0x0][0x3c8] ;  /* 0x0000f20000087ab9 */ /* 0x000fe20000000a00 */
[C---:B-1----:R-:W-:Y:S01]  /*37f0*/  VIADD R7, R186.reuse, 0x8 ;  /* 0x00000008ba077836 */ /* 0x042fe20000000000 */
        /* <DEDUP_REMOVED lines=11> */
[----:B------:R-:W1:Y:S01]  /*38b0*/  LDC.64 R180, c[0x0][0x3b8] ;  /* 0x0000ee00ffb47b82 */ /* 0x000e620000000a00 */
[----:B------:R-:W-:Y:S01]  /*38c0*/  IMAD.MOV.U32 R223, RZ, RZ, 0x7f800000 ;  /* 0x7f800000ffdf7424 */ /* 0x000fe200078e00ff */
[----:B------:R-:W-:Y:S01]  /*38d0*/  ISETP.GE.AND P3, PT, R7, R24, PT ;  /* 0x000000180700720c */ /* 0x000fe20003f66270 */
[----:B------:R-:W-:-:S04]  /*38e0*/  IMAD.WIDE R8, R186, 0x4, R240 ;  /* 0x00000004ba087825 */ /* 0x000fc800078e02f0 */
[C---:B------:R-:W-:Y:S01]  /*38f0*/  IMAD.SHL.U32 R218, R213.reuse, 0x10, RZ ;  /* 0x00000010d5da7824 */ /* 0x040fe200078e00ff */
[----:B------:R-:W2:Y:S01]  /*3900*/  @P5 LDC.64 R4, c[0x0][0x3d0] ;  /* 0x0000f400ff045b82 */ /* 0x000ea20000000a00 */
[----:B------:R-:W5:Y:S01]  /*3910*/  @!P0 LDG.E R225, desc[UR16][R8.64] ;  /* 0x0000001008e18981 */ /* 0x000f62000c1e1900 */
[----:B------:R-:W-:Y:S02]  /*3920*/  IMAD.SHL.U32 R205, R182, 0x20, RZ ;  /* 0x00000020b6cd7824 */ /* 0x000fe400078e00ff */
[----:B------:R-:W-:Y:S01]  /*3930*/  IMAD.SHL.U32 R219, R213, 0x8, RZ ;  /* 0x00000008d5db7824 */ /* 0x000fe200078e00ff */
[----:B------:R-:W5:Y:S01]  /*3940*/  @!P4 LDG.E R226, desc[UR16][R8.64+0x20] ;  /* 0x0000201008e2c981 */ /* 0x000f62000c1e1900 */
[----:B------:R-:W-:Y:S01]  /*3950*/  @!P2 IMAD.WIDE R6, R6, 0x4, R240 ;  /* 0x000000040606a825 */ /* 0x000fe200078e02f0 */
[----:B------:R-:W-:-:S04]  /*3960*/  DEPBAR.LE SB0, 0x1 ;  /* 0x000080400000791a */ /* 0x000fc80000000000 */
[----:B------:R-:W5:Y:S01]  /*3970*/  @!P3 LDG.E R223, desc[UR16][R8.64+0x80] ;  /* 0x0000801008dfb981 */ /* 0x000f62000c1e1900 */
[----:B------:R-:W1:Y:S01]  /*3980*/  LDC R221, c[0x0][0x394] ;  /* 0x0000e500ffdd7b82 */ /* 0x000e620000000800 */
[----:B------:R-:W-:-:S07]  /*3990*/  IMAD R0, R183, R0, R190 ;  /* 0x00000000b7007224 */ /* 0x000fce00078e02be */
[----:B------:R-:W1:Y:S01]  /*39a0*/  LDC R203, c[0x0][0x394] ;  /* 0x0000e500ffcb7b82 */ /* 0x000e620000000800 */
[----:B------:R3:W5:Y:S01]  /*39b0*/  @!P2 LDG.E R224, desc[UR16][R6.64] ;  /* 0x0000001006e0a981 */ /* 0x000762000c1e1900 */
[----:B------:R-:W-:Y:S01]  /*39c0*/  SHF.R.S32.HI R235, RZ, 0x1f, R212 ;  /* 0x0000001fffeb7819 */ /* 0x000fe200000114d4 */
[----:B------:R-:W-:Y:S02]  /*39d0*/  IMAD.MOV.U32 R170, RZ, RZ, 0x20 ;  /* 0x00000020ffaa7424 */ /* 0x000fe400078e00ff */
[----:B------:R-:W-:-:S03]  /*39e0*/  VIADD R172, R175, 0x1000 ;  /* 0x00001000afac7836 */ /* 0x000fc60000000000 */
[----:B------:R-:W-:Y:S01]  /*39f0*/  BAR.SYNC.DEFER_BLOCKING 0x0 ;  /* 0x0000000000007b1d */ /* 0x000fe20000010000 */
[-C--:B--2---:R-:W-:Y:S02]  /*3a00*/  @P5 IMAD R16, R16, R4.reuse, RZ ;  /* 0x0000000410105224 */ /* 0x084fe400078e02ff */
[----:B------:R-:W-:-:S04]  /*3a10*/  @P5 IMAD.WIDE.U32 R10, R183, R4, R190 ;  /* 0x00000004b70a5225 */ /* 0x000fc800078e00be */
[----:B------:R-:W-:Y:S02]  /*3a20*/  VIADD R171, R176, 0x1000 ;  /* 0x00001000b0ab7836 */ /* 0x000fe40000000000 */
[----:B------:R-:W-:Y:S02]  /*3a30*/  IMAD.IADD R204, R204, 0x1, R231 ;  /* 0x00000001cccc7824 */ /* 0x000fe400078e02e7 */
[----:B------:R-:W-:Y:S01]  /*3a40*/  IMAD.MOV.U32 R177, RZ, RZ, 0x40 ;  /* 0x00000040ffb17424 */ /* 0x000fe200078e00ff */
[----:B------:R-:W-:Y:S01]  /*3a50*/  CS2R R94, SRZ ;  /* 0x00000000005e7805 */ /* 0x000fe2000001ff00 */
[----:B------:R-:W-:Y:S01]  /*3a60*/  @P5 IMAD R5, R183, R5, R16 ;  /* 0x00000005b7055224 */ /* 0x000fe200078e0210 */
[----:B------:R-:W-:Y:S01]  /*3a70*/  @P5 LEA R4, P0, R10, UR8, 0x2 ;  /* 0x000000080a045c11 */ /* 0x000fe2000f8010ff */
[----:B------:R-:W-:Y:S01]  /*3a80*/  VIADD R202, R218, 0x20 ;  /* 0x00000020daca7836 */ /* 0x000fe20000000000 */
[----:B------:R-:W-:Y:S01]  /*3a90*/  CS2R R92, SRZ ;  /* 0x00000000005c7805 */ /* 0x000fe2000001ff00 */
[----:B------:R-:W-:Y:S01]  /*3aa0*/  @P5 IMAD.IADD R5, R11, 0x1, R5 ;  /* 0x000000010b055824 */ /* 0x000fe200078e0205 */
[----:B------:R-:W-:Y:S01]  /*3ab0*/  CS2R R98, SRZ ;  /* 0x0000000000627805 */ /* 0x000fe2000001ff00 */
[----:B------:R-:W-:Y:S01]  /*3ac0*/  IMAD.MOV.U32 R222, RZ, RZ, RZ ;  /* 0x000000ffffde7224 */ /* 0x000fe200078e00ff */
[----:B------:R-:W-:Y:S01]  /*3ad0*/  CS2R R96, SRZ ;  /* 0x0000000000607805 */ /* 0x000fe2000001ff00 */
[C---:B------:R-:W-:Y:S01]  /*3ae0*/  IMAD R217, R213.reuse, 0x18, RZ ;  /* 0x00000018d5d97824 */ /* 0x040fe200078e02ff */
[----:B------:R-:W-:Y:S01]  /*3af0*/  CS2R R90, SRZ ;  /* 0x00000000005a7805 */ /* 0x000fe2000001ff00 */
[C---:B------:R-:W-:Y:S01]  /*3b00*/  IMAD.SHL.U32 R216, R213.reuse, 0x20, RZ ;  /* 0x00000020d5d87824 */ /* 0x040fe200078e00ff */
[----:B-1----:R-:W2:Y:S01]  /*3b10*/  LDG.E.64 R8, desc[UR16][R180.64+0x8] ;  /* 0x00000810b4087981 */ /* 0x002ea2000c1e1b00 */
[----:B------:R-:W-:Y:S01]  /*3b20*/  @P5 LEA.HI.X R5, R10, UR9, R5, 0x2, P0 ;  /* 0x000000090a055c11 */ /* 0x000fe200080f1405 */
[----:B------:R-:W-:Y:S01]  /*3b30*/  IMAD R215, R213, 0x28, RZ ;  /* 0x00000028d5d77824 */ /* 0x000fe200078e02ff */
[----:B------:R-:W-:Y:S01]  /*3b40*/  CS2R R88, SRZ ;  /* 0x0000000000587805 */ /* 0x000fe2000001ff00 */
[----:B---3--:R-:W1:Y:S01]  /*3b50*/  S2R R6, SR_TID.X ;  /* 0x0000000000067919 */ /* 0x008e620000002100 */
[----:B------:R-:W-:Y:S01]  /*3b60*/  LEA.HI R7, R15, R18, RZ, 0x4 ;  /* 0x000000120f077211 */ /* 0x000fe200078f20ff */
[----:B------:R-:W-:Y:S01]  /*3b70*/  IMAD R214, R213, 0x30, RZ ;  /* 0x00000030d5d67824 */ /* 0x000fe200078e02ff */
[----:B------:R-:W-:Y:S01]  /*3b80*/  CS2R R86, SRZ ;  /* 0x0000000000567805 */ /* 0x000fe2000001ff00 */
[----:B------:R3:W4:Y:S01]  /*3b90*/  @P5 LDG.E R4, desc[UR16][R4.64] ;  /* 0x0000001004045981 */ /* 0x000722000c1e1900 */
[----:B------:R-:W-:Y:S01]  /*3ba0*/  IMAD.MOV R208, RZ, RZ, -R208 ;  /* 0x000000ffffd07224 */ /* 0x000fe200078e0ad0 */
        /* <DEDUP_REMOVED lines=14> */
[----:B------:R1:W2:Y:S01]  /*3c90*/  LDSM.16.M88.4 R148, [R168+0xa800] ;  /* 0x00a80000a894783b */ /* 0x0002a20000000200 */
[----:B------:R-:W-:Y:S02]  /*3ca0*/  CS2R R66, SRZ ;  /* 0x0000000000427805 */ /* 0x000fe4000001ff00 */
[----:B------:R-:W-:-:S02]  /*3cb0*/  CS2R R64, SRZ ;  /* 0x0000000000407805 */ /* 0x000fc4000001ff00 */
[----:B------:R-:W-:Y:S01]  /*3cc0*/  CS2R R58, SRZ ;  /* 0x00000000003a7805 */ /* 0x000fe2000001ff00 */
[----:B------:R-:W4:Y:S01]  /*3cd0*/  LDG.E.64 R180, desc[UR16][R180.64] ;  /* 0x00000010b4b47981 */ /* 0x000f22000c1e1b00 */
[----:B------:R-:W-:Y:S02]  /*3ce0*/  LOP3.LUT R7, R7, 0xfffffff0, RZ, 0xc0, !PT ;  /* 0xfffffff007077812 */ /* 0x000fe400078ec0ff */
[----:B------:R-:W-:Y:S02]  /*3cf0*/  CS2R R56, SRZ ;  /* 0x0000000000387805 */ /* 0x000fe4000001ff00 */
[----:B------:R-:W-:Y:S01]  /*3d00*/  CS2R R54, SRZ ;  /* 0x0000000000367805 */ /* 0x000fe2000001ff00 */
[----:B------:R1:W2:Y:S01]  /*3d10*/  LDSM.16.M88.4 R152, [R3+0xa000] ;  /* 0x00a000000398783b */ /* 0x0002a20000000200 */
[----:B---3--:R-:W3:Y:S01]  /*3d20*/  @P5 LDC R5, c[0x0][0x2e8] ;  /* 0x0000ba00ff055b82 */ /* 0x008ee20000000800 */
[----:B------:R-:W-:Y:S02]  /*3d30*/  CS2R R52, SRZ ;  /* 0x0000000000347805 */ /* 0x000fe4000001ff00 */
[----:B------:R-:W-:Y:S01]  /*3d40*/  CS2R R46, SRZ ;  /* 0x00000000002e7805 */ /* 0x000fe2000001ff00 */
[----:B------:R2:W2:Y:S01]  /*3d50*/  LDSM.16.M88.4 R156, [R3+0xa800] ;  /* 0x00a80000039c783b */ /* 0x0004a20000000200 */
[----:B------:R-:W-:-:S02]  /*3d60*/  CS2R R44, SRZ ;  /* 0x00000000002c7805 */ /* 0x000fc4000001ff00 */
[----:B------:R-:W-:Y:S02]  /*3d70*/  CS2R R50, SRZ ;  /* 0x0000000000327805 */ /* 0x000fe4000001ff00 */
[----:B------:R-:W-:Y:S01]  /*3d80*/  CS2R R48, SRZ ;  /* 0x0000000000307805 */ /* 0x000fe2000001ff00 */
[----:B------:R2:W2:Y:S01]  /*3d90*/  LDSM.16.M88.4 R160, [R2+0xa000] ;  /* 0x00a0000002a0783b */ /* 0x0004a20000000200 */
[----:B------:R-:W-:Y:S02]  /*3da0*/  CS2R R42, SRZ ;  /* 0x00000000002a7805 */ /* 0x000fe4000001ff00 */
[----:B------:R-:W-:Y:S02]  /*3db0*/  CS2R R40, SRZ ;  /* 0x0000000000287805 */ /* 0x000fe4000001ff00 */
[----:B------:R-:W-:Y:S01]  /*3dc0*/  CS2R R38, SRZ ;  /* 0x0000000000267805 */ /* 0x000fe2000001ff00 */
[----:B------:R2:W2:Y:S01]  /*3dd0*/  LDSM.16.M88.4 R164, [R2+0xa800] ;  /* 0x00a8000002a4783b */ /* 0x0004a20000000200 */
[----:B------:R-:W-:Y:S01]  /*3de0*/  IMAD.IADD R18, R18, 0x1, -R7 ;  /* 0x0000000112127824 */ /* 0x000fe200078e0a07 */
[----:B------:R-:W-:Y:S01]  /*3df0*/  SEL R172, R172, R175, !P1 ;  /* 0x000000afacac7207 */ /* 0x000fe20004800000 */
[----:B------:R-:W-:Y:S01]  /*3e00*/  IMAD.IADD R201, R219, 0x1, R202 ;  /* 0x00000001dbc97824 */ /* 0x000fe200078e02ca */
[----:B------:R-:W-:-:S02]  /*3e10*/  SEL R171, R171, R176, !P1 ;  /* 0x000000b0abab7207 */ /* 0x000fc40004800000 */
[----:B------:R-:W-:Y:S02]  /*3e20*/  CS2R R36, SRZ ;  /* 0x0000000000247805 */ /* 0x000fe4000001ff00 */
[----:B------:R-:W-:Y:S01]  /*3e30*/  SHF.R.S32.HI R7, RZ, 0x1f, R18 ;  /* 0x0000001fff077819 */ /* 0x000fe20000011412 */
[----:B-1----:R-:W-:Y:S01]  /*3e40*/  IMAD.SHL.U32 R6, R6, 0x2, RZ ;  /* 0x0000000206067824 */ /* 0x002fe200078e00ff */
[----:B------:R-:W-:Y:S01]  /*3e50*/  IADD3 R204, -R229, 0x80, R204 ;  /* 0x00000080e5cc7810 */ /* 0x000fe20007ffe1cc */
[----:B------:R-:W-:Y:S01]  /*3e60*/  IMAD.MOV.U32 R220, RZ, RZ, R227 ;  /* 0x000000ffffdc7224 */ /* 0x000fe200078e00e3 */
[----:B------:R-:W-:Y:S01]  /*3e70*/  LEA.HI R7, R7, R18, RZ, 0x3 ;  /* 0x0000001207077211 */ /* 0x000fe200078f18ff */
[----:B------:R-:W-:Y:S01]  /*3e80*/  ULDC UR8, c[0x0][0x2d0] ;  /* 0x0000b40000087ab9 */ /* 0x000fe20000000800 */
[----:B------:R-:W-:Y:S01]  /*3e90*/  ULDC UR9, c[0x0][0x398] ;  /* 0x0000e60000097ab9 */ /* 0x000fe20000000800 */
[----:B------:R-:W-:Y:S01]  /*3ea0*/  ULDC.U8 UR10, c[0x0][0x388] ;  /* 0x0000e200000a7ab9 */ /* 0x000fe20000000000 */
[----:B------:R-:W-:Y:S01]  /*3eb0*/  LOP3.LUT R7, R7, 0xfffffff8, RZ, 0xc0, !PT ;  /* 0xfffffff807077812 */ /* 0x000fe200078ec0ff */
[----:B---3--:R-:W4:Y:S01]  /*3ec0*/  @P5 MUFU.RCP R5, R5 ;  /* 0x0000000500055308 */ /* 0x008f220000001000 */
[----:B------:R-:W-:Y:S01]  /*3ed0*/  LOP3.LUT R205, R205, 0x6, R6, 0xf8, !PT ;  /* 0x00000006cdcd7812 */ /* 0x000fe200078ef806 */
[----:B------:R-:W-:-:S02]  /*3ee0*/  IMAD.SHL.U32 R6, R0, 0x20, RZ ;  /* 0x0000002000067824 */ /* 0x000fc400078e00ff */
[----:B------:R-:W-:Y:S02]  /*3ef0*/  IMAD.IADD R0, R18, 0x1, -R7 ;  /* 0x0000000112007824 */ /* 0x000fe400078e0a07 */
[----:B------:R-:W-:-:S03]  /*3f00*/  IMAD.IADD R200, R219, 0x1, R201 ;  /* 0x00000001dbc87824 */ /* 0x000fc600078e02c9 */
[C---:B------:R-:W-:Y:S01]  /*3f10*/  LOP3.LUT P0, RZ, R0.reuse, 0x2, RZ, 0xc0, !PT ;  /* 0x0000000200ff7812 */ /* 0x040fe2000780c0ff */
[C---:B------:R-:W-:Y:S01]  /*3f20*/  IMAD.IADD R199, R219.reuse, 0x1, R200 ;  /* 0x00000001dbc77824 */ /* 0x040fe200078e02c8 */
[----:B------:R-:W-:Y:S02]  /*3f30*/  LOP3.LUT P2, RZ, R0, 0x4, RZ, 0xc0, !PT ;  /* 0x0000000400ff7812 */ /* 0x000fe4000784c0ff */
[----:B------:R-:W-:Y:S01]  /*3f40*/  SEL R170, R170, 0xffffffe0, !P0 ;  /* 0xffffffe0aaaa7807 */ /* 0x000fe20004000000 */
[----:B------:R-:W-:Y:S01]  /*3f50*/  IMAD.IADD R198, R219, 0x1, R199 ;  /* 0x00000001dbc67824 */ /* 0x000fe200078e02c7 */
[----:B------:R-:W-:Y:S01]  /*3f60*/  LEA R172, R172, UR6, 0x1 ;  /* 0x00000006acac7c11 */ /* 0x000fe2000f8e08ff */
[----:B------:R-:W-:Y:S01]  /*3f70*/  IMAD R213, R213, 0x38, RZ ;  /* 0x00000038d5d57824 */ /* 0x000fe200078e02ff */
[----:B------:R-:W-:Y:S01]  /*3f80*/  LEA R171, R171, UR6, 0x1 ;  /* 0x00000006abab7c11 */ /* 0x000fe2000f8e08ff */
[----:B------:R-:W-:Y:S01]  /*3f90*/  IMAD R205, R188, 0x80, R205 ;  /* 0x00000080bccd7824 */ /* 0x000fe200078e02cd */
[----:B------:R-:W-:Y:S01]  /*3fa0*/  SEL R177, R177, 0xffffffc0, !P2 ;  /* 0xffffffc0b1b17807 */ /* 0x000fe20005000000 */
[----:B------:R-:W-:-:S02]  /*3fb0*/  IMAD.IADD R234, R219, 0x1, R198 ;  /* 0x00000001dbea7824 */ /* 0x000fc400078e02c6 */
[----:B------:R-:W-:Y:S02]  /*3fc0*/  IMAD.IADD R0, R174, 0x1, R170 ;  /* 0x00000001ae007824 */ /* 0x000fe400078e02aa */
[----:B------:R-:W-:Y:S01]  /*3fd0*/  VIADD R204, R204, -UR5 ;  /* 0x80000005cccc7c36 */ /* 0x000fe20008000000 */
[----:B------:R-:W-:Y:S01]  /*3fe0*/  ULDC UR5, c[0x0][0x2ec] ;  /* 0x0000bb0000057ab9 */ /* 0x000fe20000000800 */
[----:B--2---:R-:W-:Y:S02]  /*3ff0*/  IADD3 R212, P4, P3, R6, R8, R212 ;  /* 0x0000000806d47210 */ /* 0x004fe40007b9e0d4 */
[----:B------:R-:W-:-:S04]  /*4000*/  SHF.R.S32.HI R6, RZ, 0x1f, R6 ;  /* 0x0000001fff067819 */ /* 0x000fc80000011406 */
[----:B------:R-:W-:Y:S01]  /*4010*/  IADD3.X R235, R6, R9, R235, P4, P3 ;  /* 0x0000000906eb7210 */ /* 0x000fe200027e64eb */
[----:B----4-:R-:W-:-:S03]  /*4020*/  @P5 FMUL.FTZ R222, R4, R5 ;  /* 0x0000000504de5220 */ /* 0x010fc60000410000 */
[----:B------:R-:W-:-:S07]  /*4030*/  LOP3.LUT R235, R235, R180, RZ, 0x3c, !PT ;  /* 0x000000b4ebeb7212 */ /* 0x000fce00078e3cff */
.L_x_1499:
[----:B------:R-:W0:Y:S01]  /*4040*/  LDGDEPBAR ;  /* 0x00000000000079af */ /* 0x000e220000000000 */
[----:B------:R-:W-:Y:S01]  /*4050*/  IMAD.MOV.U32 R211, RZ, RZ, R209 ;  /* 0x000000ffffd37224 */ /* 0x000fe200078e00d1 */
[C---:B------:R-:W-:Y:S01]  /*4060*/  LEA R4, P0, R186.reuse, R210, 0x2 ;  /* 0x000000d2ba047211 */ /* 0x040fe200078010ff */
[C---:B------:R-:W-:Y:S02]  /*4070*/  IMAD.IADD R178, R171.reuse, 0x1, R170 ;  /* 0x00000001abb27824 */ /* 0x040fe400078e02aa */
[----:B------:R-:W-:Y:S01]  /*4080*/  IMAD.IADD R128, R171, 0x1, R177 ;  /* 0x00000001ab807824 */ /* 0x000fe200078e02b1 */
[----:B------:R-:W-:Y:S01]  /*4090*/  LEA.HI.X.SX32 R5, R186, R211, 0x2, P0 ;  /* 0x000000d3ba057211 */ /* 0x000fe200000f16ff */
        /* <DEDUP_REMOVED lines=22> */
[----:B------:R-:W3:Y:S05]  /*4200*/  LDSM.16.M88.4 R128, [R128+0x1000] ;  /* 0x001000008080783b */ /* 0x000eea0000000200 */
[-C--:B------:R-:W-:Y:S01]  /*4210*/  HMMA.16816.F32.BF16 R28, R28, R102.reuse, RZ ;  /* 0x000000661c1c723c */ /* 0x080fe200000418ff */
[----:B------:R-:W-:Y:S02]  /*4220*/  IADD3 R100, -R231, R186, -R205 ;  /* 0x000000bae7647210 */ /* 0x000fe40007ffe9cd */
[----:B------:R-:W3:Y:S03]  /*4230*/  LDSM.16.M88.4 R132, [R3+0x6800] ;  /* 0x006800000384783b */ /* 0x000ee60000000200 */
[----:B------:R-:W-:Y:S02]  /*4240*/  HMMA.16816.F32.BF16 R32, R32, R102, RZ ;  /* 0x000000662020723c */ /* 0x000fe400000418ff */
[----:B------:R-:W-:Y:S04]  /*4250*/  IMAD.IADD R100, R100, 0x1, R229 ;  /* 0x0000000164647824 */ /* 0x000fe800078e02e5 */
[-C--:B----4-:R-:W-:Y:S06]  /*4260*/  HMMA.16816.F32.BF16 R4, R104, R108.reuse, R4 ;  /* 0x0000006c6804723c */ /* 0x090fec0000041804 */
[C---:B-1----:R-:W-:Y:S06]  /*4270*/  HMMA.16816.F32.BF16 R8, R112.reuse, R108, R8 ;  /* 0x0000006c7008723c */ /* 0x042fec0000041808 */
[-C--:B------:R-:W-:Y:S05]  /*4280*/  HMMA.16816.F32.BF16 R12, R112, R110.reuse, R12 ;  /* 0x0000006e700c723c */ /* 0x080fea000004180c */
[----:B------:R-:W-:Y:S01]  /*4290*/  IMAD.IADD R108, R178, 0x1, R177 ;  /* 0x00000001b26c7824 */ /* 0x000fe200078e02b1 */
[C---:B------:R-:W-:Y:S06]  /*42a0*/  HMMA.16816.F32.BF16 R16, R104.reuse, R110, R16 ;  /* 0x0000006e6810723c */ /* 0x040fec0000041810 */
[-C--:B--2---:R-:W-:Y:S06]  /*42b0*/  HMMA.16816.F32.BF16 R20, R104, R116.reuse, R20 ;  /* 0x000000746814723c */ /* 0x084fec0000041814 */
[C---:B------:R-:W-:Y:S06]  /*42c0*/  HMMA.16816.F32.BF16 R24, R112.reuse, R116, R24 ;  /* 0x000000747018723c */ /* 0x040fec0000041818 */
[-C--:B------:R-:W-:Y:S01]  /*42d0*/  HMMA.16816.F32.BF16 R28, R112, R118.reuse, R28 ;  /* 0x00000076701c723c */ /* 0x080fe2000004181c */
[----:B------:R-:W-:Y:S05]  /*42e0*/  LDSM.16.M88.4 R112, [R2+0x6800] ;  /* 0x006800000270783b */ /* 0x000fea0000000200 */
[----:B------:R-:W-:Y:S03]  /*42f0*/  HMMA.16816.F32.BF16 R32, R104, R118, R32 ;  /* 0x000000766820723c */ /* 0x000fe60000041820 */
[----:B------:R-:W-:Y:S03]  /*4300*/  LDSM.16.M88.4 R104, [R2+0x6000] ;  /* 0x006000000268783b */ /* 0x000fe60000000200 */
[-C--:B------:R-:W-:Y:S05]  /*4310*/  HMMA.16816.F32.BF16 R4, R120, R124.reuse, R4 ;  /* 0x0000007c7804723c */ /* 0x080fea0000041804 */
[----:B------:R-:W-:Y:S01]  /*4320*/  IMAD.SHL.U32 R118, R228, 0x40, RZ ;  /* 0x00000040e4767824 */ /* 0x000fe200078e00ff */
[C---:B---3--:R-:W-:Y:S06]  /*4330*/  HMMA.16816.F32.BF16 R8, R128.reuse, R124, R8 ;  /* 0x0000007c8008723c */ /* 0x048fec0000041808 */
[-C--:B------:R-:W-:Y:S06]  /*4340*/  HMMA.16816.F32.BF16 R12, R128, R126.reuse, R12 ;  /* 0x0000007e800c723c */ /* 0x080fec000004180c */
[C---:B------:R-:W-:Y:S06]  /*4350*/  HMMA.16816.F32.BF16 R16, R120.reuse, R126, R16 ;  /* 0x0000007e7810723c */ /* 0x040fec0000041810 */
[-C--:B------:R-:W-:Y:S05]  /*4360*/  HMMA.16816.F32.BF16 R20, R120, R132.reuse, R20 ;  /* 0x000000847814723c */ /* 0x080fea0000041814 */
[----:B------:R-:W-:Y:S01]  /*4370*/  IMAD.IADD R127, R100, 0x1, R118 ;  /* 0x00000001647f7824 */ /* 0x000fe200078e0276 */
[C---:B------:R-:W-:Y:S01]  /*4380*/  HMMA.16816.F32.BF16 R24, R128.reuse, R132, R24 ;  /* 0x000000848018723c */ /* 0x040fe20000041818 */
[----:B------:R-:W1:Y:S04]  /*4390*/  LDSM.16.M88.4 R100, [R108] ;  /* 0x000000006c64783b */ /* 0x000e680000000200 */
[C---:B------:R-:W-:Y:S01]  /*43a0*/  IADD3 R116, R127.reuse, 0xf, RZ ;  /* 0x0000000f7f747810 */ /* 0x040fe20007ffe0ff */
[C---:B------:R-:W-:Y:S01]  /*43b0*/  VIADD R124, R127.reuse, 0xfffffff7 ;  /* 0xfffffff77f7c7836 */ /* 0x040fe20000000000 */
[-C--:B------:R-:W-:Y:S02]  /*43c0*/  HMMA.16816.F32.BF16 R28, R128, R134.reuse, R28 ;  /* 0x00000086801c723c */ /* 0x080fe4000004181c */
[----:B------:R-:W2:Y:S02]  /*43d0*/  LDSM.16.M88.4 R108, [R108+0x1000] ;  /* 0x001000006c6c783b */ /* 0x000ea40000000200 */
[----:B------:R-:W-:Y:S02]  /*43e0*/  VIADD R133, R127, 0x8 ;  /* 0x000000087f857836 */ /* 0x000fe40000000000 */
[----:B------:R-:W-:Y:S04]  /*43f0*/  HMMA.16816.F32.BF16 R32, R120, R134, R32 ;  /* 0x000000867820723c */ /* 0x000fe80000041820 */
[----:B------:R-:W-:Y:S01]  /*4400*/  ISETP.GE.AND P4, PT, R133, RZ, PT ;  /* 0x000000ff8500720c */ /* 0x000fe20003f86270 */
[C---:B------:R-:W-:Y:S01]  /*4410*/  VIADD R128, R127.reuse, 0x27 ;  /* 0x000000277f807836 */ /* 0x040fe20000000000 */
[C---:B------:R-:W-:Y:S01]  /*4420*/  IADD3 R129, R127.reuse, 0x1f, RZ ;  /* 0x0000001f7f817810 */ /* 0x040fe20007ffe0ff */
[C---:B------:R-:W-:Y:S03]  /*4430*/  VIADD R132, R127.reuse, 0x7 ;  /* 0x000000077f847836 */ /* 0x040fe60000000000 */
[----:B------:R-:W-:Y:S01]  /*4440*/  ISETP.GE.AND P0, PT, R128, RZ, PT ;  /* 0x000000ff8000720c */ /* 0x000fe20003f06270 */
[C---:B------:R-:W-:Y:S01]  /*4450*/  VIADD R134, R127.reuse, 0xffffffff ;  /* 0xffffffff7f867836 */ /* 0x040fe20000000000 */
[----:B------:R-:W-:Y:S01]  /*4460*/  ISETP.GE.AND P3, PT, R132, RZ, PT ;  /* 0x000000ff8400720c */ /* 0x000fe20003f66270 */
[C---:B------:R-:W-:Y:S02]  /*4470*/  VIADD R131, R127.reuse, 0x28 ;  /* 0x000000287f837836 */ /* 0x040fe40000000000 */
[C---:B------:R-:W-:Y:S01]  /*4480*/  VIADD R126, R127.reuse, 0x18 ;  /* 0x000000187f7e7836 */ /* 0x040fe20000000000 */
[----:B------:R-:W-:Y:S01]  /*4490*/  ISETP.GE.AND P5, PT, R134, RZ, PT ;  /* 0x000000ff8600720c */ /* 0x000fe20003fa6270 */
[----:B------:R-:W-:Y:S01]  /*44a0*/  VIADD R125, R127, 0x17 ;  /* 0x000000177f7d7836 */ /* 0x000fe20000000000 */
[----:B------:R-:W-:Y:S01]  /*44b0*/  ISETP.GE.AND P1, PT, R131, RZ, PT ;  /* 0x000000ff8300720c */ /* 0x000fe20003f26270 */
[C---:B------:R-:W-:Y:S01]  /*44c0*/  VIADD R130, R127.reuse, 0x20 ;  /* 0x000000207f827836 */ /* 0x040fe20000000000 */
[C---:B------:R-:W-:Y:S01]  /*44d0*/  @!P4 IADD3 R133, -R127.reuse, -0x8, RZ ;  /* 0xfffffff87f85c810 */ /* 0x040fe20007ffe1ff */
[C---:B------:R-:W-:Y:S01]  /*44e0*/  VIADD R123, R127.reuse, 0xfffffff8 ;  /* 0xfffffff87f7b7836 */ /* 0x040fe20000000000 */
[----:B------:R-:W-:Y:S01]  /*44f0*/  ISETP.GE.AND P4, PT, R126, RZ, PT ;  /* 0x000000ff7e00720c */ /* 0x000fe20003f86270 */
[C---:B------:R-:W-:Y:S01]  /*4500*/  VIADD R119, R127.reuse, 0xffffffe7 ;  /* 0xffffffe77f777836 */ /* 0x040fe20000000000 */
[C---:B------:R-:W-:Y:S01]  /*4510*/  @!P0 IADD3 R128, -R127.reuse, -0x27, RZ ;  /* 0xffffffd97f808810 */ /* 0x040fe20007ffe1ff */
[C---:B------:R-:W-:Y:S01]  /*4520*/  VIADD R117, R127.reuse, 0x10 ;  /* 0x000000107f757836 */ /* 0x040fe20000000000 */
[----:B------:R-:W-:Y:S01]  /*4530*/  ISETP.GE.AND P0, PT, R124, RZ, PT ;  /* 0x000000ff7c00720c */ /* 0x000fe20003f06270 */
[C---:B------:R-:W-:Y:S01]  /*4540*/  VIADD R122, R127.reuse, 0xfffffff0 ;  /* 0xfffffff07f7a7836 */ /* 0x040fe20000000000 */
[C---:B------:R-:W-:Y:S01]  /*4550*/  @!P3 IADD3 R132, -R127.reuse, -0x7, RZ ;  /* 0xfffffff97f84b810 */ /* 0x040fe20007ffe1ff */
[-C--:B-1----:R-:W-:Y:S05]  /*4560*/  HMMA.16816.F32.BF16 R4, R100, R104.reuse, R4 ;  /* 0x000000686404723c */ /* 0x082fea0000041804 */
[C---:B------:R-:W-:Y:S01]  /*4570*/  @!P5 IADD3 R134, -R127.reuse, 0x1, RZ ;  /* 0x000000017f86d810 */ /* 0x040fe20007ffe1ff */
[----:B------:R-:W-:Y:S01]  /*4580*/  VIADD R121, R127, 0xffffffef ;  /* 0xffffffef7f797836 */ /* 0x000fe20000000000 */
[----:B------:R-:W-:Y:S01]  /*4590*/  ISETP.GE.AND P3, PT, R125, RZ, PT ;  /* 0x000000ff7d00720c */ /* 0x000fe20003f66270 */
[C---:B--2---:R-:W-:Y:S04]  /*45a0*/  HMMA.16816.F32.BF16 R8, R108.reuse, R104, R8 ;  /* 0x000000686c08723c */ /* 0x044fe80000041808 */
[C---:B------:R-:W-:Y:S01]  /*45b0*/  @!P1 IADD3 R131, -R127.reuse, -0x28, RZ ;  /* 0xffffffd87f839810 */ /* 0x040fe20007ffe1ff */
[----:B------:R-:W-:Y:S01]  /*45c0*/  VIADD R120, R127, 0xffffffe8 ;  /* 0xffffffe87f787836 */ /* 0x000fe20000000000 */
[----:B------:R-:W-:Y:S01]  /*45d0*/  ISETP.GE.AND P6, PT, R130, RZ, PT ;  /* 0x000000ff8200720c */ /* 0x000fe20003fc6270 */
[-C--:B------:R-:W-:Y:S03]  /*45e0*/  HMMA.16816.F32.BF16 R12, R108, R106.reuse, R12 ;  /* 0x0000006a6c0c723c */ /* 0x080fe6000004180c */
[----:B------:R-:W-:Y:S02]  /*45f0*/  ISETP.GE.AND P5, PT, R129, RZ, PT ;  /* 0x000000ff8100720c */ /* 0x000fe40003fa6270 */
[----:B------:R-:W-:Y:S01]  /*4600*/  ISETP.GE.AND P1, PT, R123, RZ, PT ;  /* 0x000000ff7b00720c */ /* 0x000fe20003f26270 */
[C---:B------:R-:W-:Y:S05]  /*4610*/  HMMA.16816.F32.BF16 R16, R100.reuse, R106, R16 ;  /* 0x0000006a6410723c */ /* 0x040fea0000041810 */
[----:B------:R-:W-:Y:S01]  /*4620*/  @!P0 IADD3 R124, -R127, 0x9, RZ ;  /* 0x000000097f7c8810 */ /* 0x000fe20007ffe1ff */
[-C--:B------:R-:W-:Y:S03]  /*4630*/  HMMA.16816.F32.BF16 R20, R100, R112.reuse, R20 ;  /* 0x000000706414723c */ /* 0x080fe60000041814 */
[----:B------:R-:W-:Y:S02]  /*4640*/  ISETP.GE.AND P0, PT, R119, RZ, PT ;  /* 0x000000ff7700720c */ /* 0x000fe40003f06270 */
[----:B------:R-:W-:Y:S01]  /*4650*/  @!P4 IADD3 R126, -R127, -0x18, RZ ;  /* 0xffffffe87f7ec810 */ /* 0x000fe20007ffe1ff */
[C---:B------:R-:W-:Y:S04]  /*4660*/  HMMA.16816.F32.BF16 R24, R108.reuse, R112, R24 ;  /* 0x000000706c18723c */ /* 0x040fe80000041818 */
[----:B------:R-:W-:Y:S02]  /*4670*/  ISETP.GE.AND P4, PT, R117, RZ, PT ;  /* 0x000000ff7500720c */ /* 0x000fe40003f86270 */
[C---:B------:R-:W-:Y:S01]  /*4680*/  @!P3 IADD3 R125, -R127.reuse, -0x17, RZ ;  /* 0xffffffe97f7db810 */ /* 0x040fe20007ffe1ff */
[-C--:B------:R-:W-:Y:S03]  /*4690*/  HMMA.16816.F32.BF16 R28, R108, R114.reuse, R28 ;  /* 0x000000726c1c723c */ /* 0x080fe6000004181c */
[----:B------:R-:W-:Y:S02]  /*46a0*/  ISETP.GE.AND P3, PT, R116, RZ, PT ;  /* 0x000000ff7400720c */ /* 0x000fe40003f66270 */
[C---:B------:R-:W-:Y:S01]  /*46b0*/  @!P6 IADD3 R130, -R127.reuse, -0x20, RZ ;  /* 0xffffffe07f82e810 */ /* 0x040fe20007ffe1ff */
[----:B------:R-:W-:Y:S04]  /*46c0*/  HMMA.16816.F32.BF16 R32, R100, R114, R32 ;  /* 0x000000726420723c */ /* 0x000fe80000041820 */
[----:B------:R-:W-:Y:S02]  /*46d0*/  ISETP.GE.AND P6, PT, R122, RZ, PT ;  /* 0x000000ff7a00720c */ /* 0x000fe40003fc6270 */
[C---:B------:R-:W-:Y:S01]  /*46e0*/  @!P5 IADD3 R129, -R127.reuse, -0x1f, RZ ;  /* 0xffffffe17f81d810 */ /* 0x040fe20007ffe1ff */
[----:B------:R-:W-:Y:S01]  /*46f0*/  IMAD.MOV.U32 R100, RZ, RZ, R203 ;  /* 0x000000ffff647224 */ /* 0x000fe200078e00cb */
[----:B------:R-:W-:Y:S02]  /*4700*/  @!P1 IADD3 R123, -R127, 0x8, RZ ;  /* 0x000000087f7b9810 */ /* 0x000fe40007ffe1ff */
[----:B------:R-:W-:Y:S02]  /*4710*/  ISETP.GE.AND P5, PT, R121, RZ, PT ;  /* 0x000000ff7900720c */ /* 0x000fe40003fa6270 */
[----:B------:R-:W-:Y:S02]  /*4720*/  ISETP.GE.AND P1, PT, R120, RZ, PT ;  /* 0x000000ff7800720c */ /* 0x000fe40003f26270 */
[C---:B------:R-:W-:Y:S02]  /*4730*/  @!P0 IADD3 R119, -R127.reuse, 0x19, RZ ;  /* 0x000000197f778810 */ /* 0x040fe40007ffe1ff */
[----:B------:R-:W-:Y:S02]  /*4740*/  ISETP.GE.AND P0, PT, R118, R204, PT ;  /* 0x000000cc7600720c */ /* 0x000fe40003f06270 */
[C---:B------:R-:W-:Y:S02]  /*4750*/  @!P4 IADD3 R117, -R127.reuse, -0x10, RZ ;  /* 0xfffffff07f75c810 */ /* 0x040fe40007ffe1ff */
[C---:B------:R-:W-:Y:S02]  /*4760*/  @!P3 IADD3 R116, -R127.reuse, -0xf, RZ ;  /* 0xfffffff17f74b810 */ /* 0x040fe40007ffe1ff */
[----:B------:R-:W-:Y:S02]  /*4770*/  IABS R104, R127 ;  /* 0x0000007f00687213 */ /* 0x000fe40000000000 */
[C---:B------:R-:W-:Y:S02]  /*4780*/  @!P6 IADD3 R122, -R127.reuse, 0x10, RZ ;  /* 0x000000107f7ae810 */ /* 0x040fe40007ffe1ff */
[C---:B------:R-:W-:Y:S02]  /*4790*/  @!P5 IADD3 R121, -R127.reuse, 0x11, RZ ;  /* 0x000000117f79d810 */ /* 0x040fe40007ffe1ff */
[----:B------:R-:W-:Y:S02]  /*47a0*/  @!P1 IADD3 R120, -R127, 0x18, RZ ;  /* 0x000000187f789810 */ /* 0x000fe40007ffe1ff */
[----:B------:R-:W-:Y:S02]  /*47b0*/  I2FP.F32.S32 R117, R117 ;  /* 0x0000007500757245 */ /* 0x000fe40000201400 */
[----:B------:R-:W-:Y:S02]  /*47c0*/  I2FP.F32.S32 R116, R116 ;  /* 0x0000007400747245 */ /* 0x000fe40000201400 */
[----:B------:R-:W-:Y:S01]  /*47d0*/  I2FP.F32.S32 R134, R134 ;  /* 0x0000008600867245 */ /* 0x000fe20000201400 */
[CC--:B------:R-:W-:Y:S01]  /*47e0*/  FFMA.FTZ R24, R117.reuse, -R222.reuse, R24 ;  /* 0x800000de75187223 */ /* 0x0c0fe20000010018 */
[----:B------:R-:W-:Y:S01]  /*47f0*/  I2FP.F32.S32 R133, R133 ;  /* 0x0000008500857245 */ /* 0x000fe20000201400 */
[C---:B------:R-:W-:Y:S01]  /*4800*/  FFMA.FTZ R25, R116.reuse, -R222, R25 ;  /* 0x800000de74197223 */ /* 0x040fe20000010019 */
[----:B------:R-:W-:Y:S01]  /*4810*/  I2FP.F32.S32 R132, R132 ;  /* 0x0000008400847245 */ /* 0x000fe20000201400 */
[----:B------:R-:W-:Y:S01]  /*4820*/  FFMA.FTZ R30, R117, -R222, R30 ;  /* 0x800000de751e7223 */ /* 0x000fe2000001001e */
        /* <DEDUP_REMOVED lines=15> */
[C---:B------:R-:W-:Y:S01]  /*4920*/  FFMA.FTZ R8, R130.reuse, -R222, R8 ;  /* 0x800000de82087223 */ /* 0x040fe20000010008 */
        /* <DEDUP_REMOVED lines=10> */
[-C--:B------:R-:W-:Y:S01]  /*49d0*/  FFMA.FTZ R19, R134, -R222.reuse, R19 ;  /* 0x800000de86137223 */ /* 0x080fe20000010013 */
[-C--:B------:R-:W-:Y:S01]  /*49e0*/  FFMA.FTZ R18, R104, -R222.reuse, R18 ;  /* 0x800000de68127223 */ /* 0x080fe20000010012 */
[CC--:B------:R-:W-:Y:S01]  /*49f0*/  FFMA.FTZ R16, R123.reuse, -R222.reuse, R16 ;  /* 0x800000de7b107223 */ /* 0x0c0fe20000010010 */
[CC--:B------:R-:W-:Y:S01]  /*4a00*/  FFMA.FTZ R17, R124.reuse, -R222.reuse, R17 ;  /* 0x800000de7c117223 */ /* 0x0c0fe20000010011 */
        /* <DEDUP_REMOVED lines=14> */
[----:B------:R-:W-:Y:S06]  /*4af0*/  @!P0 BRA `(.L_x_1495) ;  /* 0x0000000000248947 */ /* 0x000fec0003800000 */
        /* <DEDUP_REMOVED lines=9> */
.L_x_1495:
[--C-:B------:R-:W-:Y:S01]  /*4b90*/  IADD3 R114, R229, 0x1, -R231.reuse ;  /* 0x00000001e5727810 */ /* 0x100fe20007ffe8e7 */
[----:B------:R-:W-:Y:S01]  /*4ba0*/  IMAD.IADD R118, R186, 0x1, R118 ;  /* 0x00000001ba767824 */ /* 0x000fe200078e0276 */
[----:B------:R-:W-:Y:S01]  /*4bb0*/  IADD3 R115, -R100, R229, -R231 ;  /* 0x000000e564737210 */ /* 0x000fe20007ffe9e7 */
[----:B------:R-:W-:Y:S02]  /*4bc0*/  VIADD R112, R205, 0x1 ;  /* 0x00000001cd707836 */ /* 0x000fe40000000000 */
[----:B------:R-:W-:Y:S01]  /*4bd0*/  VIADD R114, R114, UR9 ;  /* 0x0000000972727c36 */ /* 0x000fe20008000000 */
[-C--:B------:R-:W-:Y:S01]  /*4be0*/  VIADDMNMX R101, R115, R118.reuse, RZ, !PT ;  /* 0x0000007673657246 */ /* 0x080fe200078001ff */
[C---:B------:R-:W-:Y:S02]  /*4bf0*/  VIADD R111, R205.reuse, 0x8 ;  /* 0x00000008cd6f7836 */ /* 0x040fe40000000000 */
[C---:B------:R-:W-:Y:S01]  /*4c00*/  VIADD R110, R205.reuse, 0x9 ;  /* 0x00000009cd6e7836 */ /* 0x040fe20000000000 */
[CC--:B------:R-:W-:Y:S01]  /*4c10*/  ISETP.GE.AND P0, PT, R205.reuse, R101.reuse, PT ;  /* 0x00000065cd00720c */ /* 0x0c0fe20003f06270 */
[C---:B------:R-:W-:Y:S01]  /*4c20*/  VIADD R109, R205.reuse, 0x10 ;  /* 0x00000010cd6d7836 */ /* 0x040fe20000000000 */
[----:B------:R-:W-:Y:S01]  /*4c30*/  VIADDMNMX R113, R114, R118, R229, PT ;  /* 0x0000007672717246 */ /* 0x000fe200038001e5 */
[C---:B------:R-:W-:Y:S01]  /*4c40*/  VIADD R108, R205.reuse, 0x11 ;  /* 0x00000011cd6c7836 */ /* 0x040fe20000000000 */
[C---:B------:R-:W-:Y:S01]  /*4c50*/  ISETP.GE.AND P6, PT, R112.reuse, R101, PT ;  /* 0x000000657000720c */ /* 0x040fe20003fc6270 */
[C---:B------:R-:W-:Y:S01]  /*4c60*/  VIADD R107, R205.reuse, 0x18 ;  /* 0x00000018cd6b7836 */ /* 0x040fe20000000000 */
[CC--:B------:R-:W-:Y:S01]  /*4c70*/  ISETP.GE.OR P0, PT, R205.reuse, R113.reuse, !P0 ;  /* 0x00000071cd00720c */ /* 0x0c0fe20004706670 */
[----:B------:R-:W-:Y:S01]  /*4c80*/  VIADD R106, R205, 0x19 ;  /* 0x00000019cd6a7836 */ /* 0x000fe20000000000 */
[----:B------:R-:W-:Y:S01]  /*4c90*/  ISETP.GE.OR P6, PT, R112, R113, !P6 ;  /* 0x000000717000720c */ /* 0x000fe200077c6670 */
        /* <DEDUP_REMOVED lines=17> */
[----:B------:R-:W-:Y:S02]  /*4db0*/  ISETP.GE.OR P6, PT, R106, R113, !P6 ;  /* 0x000000716a00720c */ /* 0x000fe400077c6670 */
[--C-:B------:R-:W-:Y:S02]  /*4dc0*/  IADD3 R104, R114, 0x8, R118.reuse ;  /* 0x0000000872687810 */ /* 0x100fe40007ffe076 */
[----:B------:R-:W-:Y:S02]  /*4dd0*/  VIADDMNMX R105, R115, R105, RZ, !PT ;  /* 0x0000006973697246 */ /* 0x000fe400078001ff */
[----:B------:R-:W-:Y:S02]  /*4de0*/  FSEL R16, R16, -INF , !P5 ;  /* 0xff80000010107808 */ /* 0x000fe40006800000 */
[----:B------:R-:W-:Y:S02]  /*4df0*/  FSEL R17, R17, -INF , !P4 ;  /* 0xff80000011117808 */ /* 0x000fe40006000000 */
        /* <DEDUP_REMOVED lines=26> */
[----:B------:R-:W-:Y:S02]  /*4fa0*/  ISETP.GE.AND P4, PT, R106, R105, PT ;  /* 0x000000696a00720c */ /* 0x000fe40003f86270 */
        /* <DEDUP_REMOVED lines=10> */
[-C--:B------:R-:W-:Y:S02]  /*5050*/  ISETP.GE.OR P6, PT, R110, R102.reuse, !P6 ;  /* 0x000000666e00720c */ /* 0x080fe400077c6670 */
[----:B------:R-:W-:Y:S02]  /*5060*/  IADD3 R114, R114, 0x28, R118 ;  /* 0x0000002872727810 */ /* 0x000fe40007ffe076 */
        /* <DEDUP_REMOVED lines=44> */
.L_x_1496:
[C---:B------:R-:W-:Y:S01]  /*5330*/  FSETP.NEU.FTZ.AND P0, PT, R226.reuse, -INF , PT ;  /* 0xff800000e200780b */ /* 0x040fe20003f1d000 */
[----:B------:R-:W-:Y:S01]  /*5340*/  FMUL.FTZ R101, R226, 1.4426950216293334961 ;  /* 0x3fb8aa3be2657820 */ /* 0x000fe20000410000 */
[C---:B------:R-:W-:Y:S01]  /*5350*/  FSETP.NEU.FTZ.AND P1, PT, R225.reuse, -INF , PT ;  /* 0xff800000e100780b */ /* 0x040fe20003f3d000 */
[----:B------:R-:W-:Y:S01]  /*5360*/  FMUL.FTZ R100, R225, 1.4426950216293334961 ;  /* 0x3fb8aa3be1647820 */ /* 0x000fe20000410000 */
[----:B------:R-:W-:Y:S03]  /*5370*/  IMAD.WIDE.U32 R102, R212, -0x2daee0ad, RZ ;  /* 0xd2511f53d4667825 */ /* 0x000fe600078e00ff */
[----:B------:R-:W-:Y:S01]  /*5380*/  FSEL R101, R101, RZ, P0 ;  /* 0x000000ff65657208 */ /* 0x000fe20000000000 */
[----:B------:R-:W-:Y:S01]  /*5390*/  IMAD.MOV.U32 R177, RZ, RZ, 0x40 ;  /* 0x00000040ffb17424 */ /* 0x000fe200078e00ff */
[----:B------:R-:W-:Y:S01]  /*53a0*/  FSEL R100, R100, RZ, P1 ;  /* 0x000000ff64647208 */ /* 0x000fe20000800000 */
[----:B------:R-:W-:Y:S01]  /*53b0*/  VIADD R108, R181, 0x76cf5d0a ;  /* 0x76cf5d0ab56c7836 */ /* 0x000fe20000000000 */
[----:B------:R-:W-:Y:S01]  /*53c0*/  FSETP.NEU.FTZ.AND P1, PT, R223, -INF , PT ;  /* 0xff800000df00780b */ /* 0x000fe20003f3d000 */
[--C-:B------:R-:W-:Y:S01]  /*53d0*/  FFMA.FTZ R19, R19, UR5, -R101.reuse ;  /* 0x0000000513137c23 */ /* 0x100fe20008010865 */
[----:B------:R-:W-:Y:S01]  /*53e0*/  FSETP.NEU.FTZ.AND P0, PT, R224, -INF , PT ;  /* 0xff800000e000780b */ /* 0x000fe20003f1d000 */
[--C-:B------:R-:W-:Y:S01]  /*53f0*/  FFMA.FTZ R16, R16, UR5, -R100.reuse ;  /* 0x0000000510107c23 */ /* 0x100fe20008010864 */
[----:B------:R-:W-:Y:S01]  /*5400*/  SEL R177, R177, 0xffffffc0, !P2 ;  /* 0xffffffc0b1b17807 */ /* 0x000fe20005000000 */
[----:B------:R1:W-:Y:S01]  /*5410*/  MUFU.EX2 R129, R19 ;  /* 0x0000001300817308 */ /* 0x0003e20000000800 */
[--C-:B------:R-:W-:Y:S01]  /*5420*/  FFMA.FTZ R18, R18, UR5, -R101.reuse ;  /* 0x0000000512127c23 */ /* 0x100fe20008010865 */
[--C-:B------:R-:W-:Y:S01]  /*5430*/  FFMA.FTZ R252, R4, UR5, -R100.reuse ;  /* 0x0000000504fc7c23 */ /* 0x100fe20008010864 */
[--C-:B------:R-:W-:Y:S01]  /*5440*/  FFMA.FTZ R32, R32, UR5, -R100.reuse ;  /* 0x0000000520207c23 */ /* 0x100fe20008010864 */
[--C-:B------:R-:W-:Y:S01]  /*5450*/  FFMA.FTZ R33, R33, UR5, -R100.reuse ;  /* 0x0000000521217c23 */ /* 0x100fe20008010864 */
[--C-:B------:R-:W-:Y:S01]  /*5460*/  FFMA.FTZ R22, R22, UR5, -R101.reuse ;  /* 0x0000000516167c23 */ /* 0x100fe20008010865 */
[--C-:B------:R-:W-:Y:S01]  /*5470*/  FFMA.FTZ R20, R20, UR5, -R100.reuse ;  /* 0x0000000514147c23 */ /* 0x100fe20008010864 */
[--C-:B------:R-:W-:Y:S03]  /*5480*/  FFMA.FTZ R17, R17, UR5, -R100.reuse ;  /* 0x0000000511117c23 */ /* 0x100fe60008010864 */
[----:B------:R2:W3:Y:S01]  /*5490*/  MUFU.EX2 R132, R16 ;  /* 0x0000001000847308 */ /* 0x0004e20000000800 */
[--C-:B------:R-:W-:Y:S01]  /*54a0*/  FFMA.FTZ R35, R35, UR5, -R101.reuse ;  /* 0x0000000523237c23 */ /* 0x100fe20008010865 */
[--C-:B------:R-:W-:Y:S01]  /*54b0*/  FFMA.FTZ R23, R23, UR5, -R101.reuse ;  /* 0x0000000517177c23 */ /* 0x100fe20008010865 */
[--C-:B------:R-:W-:Y:S01]  /*54c0*/  FFMA.FTZ R34, R34, UR5, -R101.reuse ;  /* 0x0000000522227c23 */ /* 0x100fe20008010865 */
[--C-:B------:R-:W-:Y:S01]  /*54d0*/  FFMA.FTZ R21, R21, UR5, -R100.reuse ;  /* 0x0000000515157c23 */ /* 0x100fe20008010864 */
[--C-:B------:R-:W-:Y:S01]  /*54e0*/  FFMA.FTZ R249, R7, UR5, -R101.reuse ;  /* 0x0000000507f97c23 */ /* 0x100fe20008010865 */
[----:B------:R-:W-:Y:S01]  /*54f0*/  FFMA.FTZ R6, R6, UR5, -R101 ;  /* 0x0000000506067c23 */ /* 0x000fe20008010865 */
[----:B------:R-:W-:Y:S03]  /*5500*/  FFMA.FTZ R5, R5, UR5, -R100 ;  /* 0x0000000505057c23 */ /* 0x000fe60008010864 */
[----:B------:R4:W-:Y:S01]  /*5510*/  MUFU.EX2 R130, R18 ;  /* 0x0000001200827308 */ /* 0x0009e20000000800 */
[----:B-1----:R-:W-:Y:S01]  /*5520*/  FMUL.FTZ R19, R223, 1.4426950216293334961 ;  /* 0x3fb8aa3bdf137820 */ /* 0x002fe20000410000 */
[----:B------:R-:W-:Y:S04]  /*5530*/  VIADD R7, R181, 0xbb67ae85 ;  /* 0xbb67ae85b5077836 */ /* 0x000fe80000000000 */
[----:B------:R-:W-:Y:S02]  /*5540*/  FSEL R19, R19, RZ, P1 ;  /* 0x000000ff13137208 */ /* 0x000fe40000800000 */
[----:B------:R-:W-:Y:S01]  /*5550*/  LOP3.LUT R7, R102, R7, RZ, 0x3c, !PT ;  /* 0x0000000766077212 */ /* 0x000fe200078e3cff */
[----:B--2---:R-:W-:Y:S01]  /*5560*/  FMUL.FTZ R16, R224, 1.4426950216293334961 ;  /* 0x3fb8aa3be0107820 */ /* 0x004fe20000410000 */
[----:B------:R-:W1:Y:S01]  /*5570*/  MUFU.EX2 R126, R32 ;  /* 0x00000020007e7308 */ /* 0x000e620000000800 */
[--C-:B------:R-:W-:Y:S01]  /*5580*/  FFMA.FTZ R28, R28, UR5, -R19.reuse ;  /* 0x000000051c1c7c23 */ /* 0x100fe20008010813 */
[--C-:B------:R-:W-:Y:S01]  /*5590*/  FFMA.FTZ R12, R12, UR5, -R19.reuse ;  /* 0x000000050c0c7c23 */ /* 0x100fe20008010813 */
[--C-:B------:R-:W-:Y:S01]  /*55a0*/  FFMA.FTZ R29, R29, UR5, -R19.reuse ;  /* 0x000000051d1d7c23 */ /* 0x100fe20008010813 */
[----:B------:R-:W-:Y:S01]  /*55b0*/  FSEL R16, R16, RZ, P0 ;  /* 0x000000ff10107208 */ /* 0x000fe20000000000 */
[--C-:B------:R-:W-:Y:S01]  /*55c0*/  FFMA.FTZ R8, R8, UR5, -R19.reuse ;  /* 0x0000000508087c23 */ /* 0x100fe20008010813 */
[----:B------:R-:W-:Y:S01]  /*55d0*/  FFMA.FTZ R13, R13, UR5, -R19 ;  /* 0x000000050d0d7c23 */ /* 0x000fe20008010813 */
[----:B----4-:R-:W-:Y:S03]  /*55e0*/  IMAD R18, R228, 0x4, R179 ;  /* 0x00000004e4127824 */ /* 0x010fe600078e02b3 */
[----:B------:R2:W-:Y:S01]  /*55f0*/  MUFU.EX2 R118, R28 ;  /* 0x0000001c00767308 */ /* 0x0005e20000000800 */
[--C-:B------:R-:W-:Y:S01]  /*5600*/  FFMA.FTZ R133, R15, UR5, -R16.reuse ;  /* 0x000000050f857c23 */ /* 0x100fe20008010810 */
[--C-:B------:R-:W-:Y:S01]  /*5610*/  FFMA.FTZ R24, R24, UR5, -R19.reuse ;  /* 0x0000000518187c23 */ /* 0x100fe20008010813 */
[C---:B------:R-:W-:Y:S02]  /*5620*/  VIADD R15, R18.reuse, 0x2 ;  /* 0x00000002120f7836 */ /* 0x040fe40000000000 */
[--C-:B------:R-:W-:Y:S01]  /*5630*/  FFMA.FTZ R25, R25, UR5, -R19.reuse ;  /* 0x0000000519197c23 */ /* 0x100fe20008010813 */
[----:B------:R-:W-:Y:S01]  /*5640*/  FFMA.FTZ R9, R9, UR5, -R19 ;  /* 0x0000000509097c23 */ /* 0x000fe20008010813 */
[----:B------:R-:W-:Y:S04]  /*5650*/  IMAD.WIDE.U32 R18, R18, -0x326172a9, RZ ;  /* 0xcd9e8d5712127825 */ /* 0x000fe800078e00ff */
[--C-:B------:R-:W-:Y:S01]  /*5660*/  FFMA.FTZ R31, R31, UR5, -R16.reuse ;  /* 0x000000051f1f7c23 */ /* 0x100fe20008010810 */
[----:B------:R4:W-:Y:S01]  /*5670*/  MUFU.EX2 R243, R12 ;  /* 0x0000000c00f37308 */ /* 0x0009e20000000800 */
[--C-:B------:R-:W-:Y:S01]  /*5680*/  FFMA.FTZ R14, R14, UR5, -R16.reuse ;  /* 0x000000050e0e7c23 */ /* 0x100fe20008010810 */
[--C-:B------:R-:W-:Y:S01]  /*5690*/  FFMA.FTZ R11, R11, UR5, -R16.reuse ;  /* 0x000000050b0b7c23 */ /* 0x100fe20008010810 */
[--C-:B------:R-:W-:Y:S01]  /*56a0*/  FFMA.FTZ R27, R27, UR5, -R16.reuse ;  /* 0x000000051b1b7c23 */ /* 0x100fe20008010810 */
[--C-:B------:R-:W-:Y:S01]  /*56b0*/  FFMA.FTZ R26, R26, UR5, -R16.reuse ;  /* 0x000000051a1a7c23 */ /* 0x100fe20008010810 */
[--C-:B------:R-:W-:Y:S01]  /*56c0*/  FFMA.FTZ R10, R10, UR5, -R16.reuse ;  /* 0x000000050a0a7c23 */ /* 0x100fe20008010810 */
[----:B------:R-:W-:Y:S04]  /*56d0*/  FFMA.FTZ R16, R30, UR5, -R16 ;  /* 0x000000051e107c23 */ /* 0x000fe80008010810 */
[----:B------:R3:W1:Y:S01]  /*56e0*/  MUFU.EX2 R110, R31 ;  /* 0x0000001f006e7308 */ /* 0x0006620000000800 */
[----:B--2---:R-:W-:Y:S05]  /*56f0*/  IMAD R28, R188, 0x4, R182 ;  /* 0x00000004bc1c7824 */ /* 0x004fea00078e02b6 */
[----:B------:R-:W-:Y:S04]  /*5700*/  LOP3.LUT R28, R181, R28, RZ, 0x3c, !PT ;  /* 0x0000001cb51c7212 */ /* 0x000fe800078e3cff */
[----:B------:R-:W-:Y:S01]  /*5710*/  MUFU.EX2 R125, R33 ;  /* 0x00000021007d7308 */ /* 0x000fe20000000800 */
[----:B----4-:R-:W-:Y:S01]  /*5720*/  VIADD R12, R180, 0x9e3779b9 ;  /* 0x9e3779b9b40c7836 */ /* 0x010fe20000000000 */
[----:B------:R-:W-:Y:S01]  /*5730*/  LOP3.LUT R4, R103, R28, RZ, 0x3c, !PT ;  /* 0x0000001c67047212 */ /* 0x000fe200078e3cff */
[----:B------:R-:W-:Y:S04]  /*5740*/  IMAD.WIDE.U32 R102, R15, -0x326172a9, RZ ;  /* 0xcd9e8d570f667825 */ /* 0x000fe800078e00ff */
[----:B------:R-:W-:Y:S01]  /*5750*/  IMAD.WIDE.U32 R100, R4, -0x326172a9, RZ ;  /* 0xcd9e8d5704647825 */ /* 0x000fe200078e00ff */
[-C--:B------:R-:W-:Y:S02]  /*5760*/  LOP3.LUT R4, R19, R235.reuse, RZ, 0x3c, !PT ;  /* 0x000000eb13047212 */ /* 0x080fe400078e3cff */
[----:B------:R2:W4:Y:S02]  /*5770*/  MUFU.EX2 R121, R35 ;  /* 0x0000002300797308 */ /* 0x0005240000000800 */
[C-C-:B------:R-:W-:Y:S01]  /*5780*/  LOP3.LUT R112, R101.reuse, R18, R12.reuse, 0x96, !PT ;  /* 0x0000001265707212 */ /* 0x140fe200078e960c */
[----:B------:R-:W-:Y:S01]  /*5790*/  IMAD.WIDE.U32 R106, R4, -0x2daee0ad, RZ ;  /* 0xd2511f53046a7825 */ /* 0x000fe200078e00ff */
[----:B------:R-:W-:Y:S02]  /*57a0*/  LOP3.LUT R18, R101, R102, R12, 0x96, !PT ;  /* 0x0000006665127212 */ /* 0x000fe400078e960c */
[----:B------:R-:W-:Y:S04]  /*57b0*/  LOP3.LUT R4, R103, R235, RZ, 0x3c, !PT ;  /* 0x000000eb67047212 */ /* 0x000fe800078e3cff */
[----:B------:R1:W-:Y:S01]  /*57c0*/  MUFU.EX2 R122, R34 ;  /* 0x00000022007a7308 */ /* 0x0003e20000000800 */
[C---:B------:R-:W-:Y:S01]  /*57d0*/  LOP3.LUT R104, R7.reuse, R107, RZ, 0x3c, !PT ;  /* 0x0000006b07687212 */ /* 0x040fe200078e3cff */
[----:B------:R-:W-:Y:S02]  /*57e0*/  VIADD R12, R180, 0x3c6ef372 ;  /* 0x3c6ef372b40c7836 */ /* 0x000fe40000000000 */
[----:B---3--:R-:W-:Y:S03]  /*57f0*/  IMAD.WIDE.U32 R30, R4, -0x2daee0ad, RZ ;  /* 0xd2511f53041e7825 */ /* 0x008fe600078e00ff */
[----:B------:R-:W-:Y:S01]  /*5800*/  LOP3.LUT R12, R100, R12, RZ, 0x3c, !PT ;  /* 0x0000000c640c7212 */ /* 0x000fe200078e3cff */
[----:B------:R-:W-:Y:S01]  /*5810*/  IMAD.WIDE.U32 R104, R104, -0x326172a9, RZ ;  /* 0xcd9e8d5768687825 */ /* 0x000fe200078e00ff */
[----:B------:R-:W-:Y:S01]  /*5820*/  LOP3.LUT R7, R7, R31, RZ, 0x3c, !PT ;  /* 0x0000001f07077212 */ /* 0x000fe200078e3cff */
[----:B------:R3:W-:Y:S02]  /*5830*/  MUFU.EX2 R250, R6 ;  /* 0x0000000600fa7308 */ /* 0x0007e40000000800 */
[----:B------:R-:W-:Y:S01]  /*5840*/  IMAD.WIDE.U32 R112, R112, -0x2daee0ad, RZ ;  /* 0xd2511f5370707825 */ /* 0x000fe200078e00ff */
[----:B--2---:R-:W-:Y:S03]  /*5850*/  LOP3.LUT R35, R12, R105, RZ, 0x3c, !PT ;  /* 0x000000690c237212 */ /* 0x004fe600078e3cff */
[----:B------:R-:W-:Y:S01]  /*5860*/  IMAD.WIDE.U32 R18, R18, -0x2daee0ad, RZ ;  /* 0xd2511f5312127825 */ /* 0x000fe200078e00ff */
[--C-:B------:R-:W-:Y:S03]  /*5870*/  LOP3.LUT R106, R113, R106, R108.reuse, 0x96, !PT ;  /* 0x0000006a716a7212 */ /* 0x100fe600078e966c */
[----:B------:R-:W-:Y:S01]  /*5880*/  MUFU.EX2 R134, R14 ;  /* 0x0000000e00867308 */ /* 0x000fe20000000800 */
[----:B-1----:R-:W-:Y:S01]  /*5890*/  IMAD.WIDE.U32 R34, R35, -0x2daee0ad, RZ ;  /* 0xd2511f5323227825 */ /* 0x002fe200078e00ff */
[----:B------:R-:W-:Y:S03]  /*58a0*/  LOP3.LUT R108, R19, R30, R108, 0x96, !PT ;  /* 0x0000001e136c7212 */ /* 0x000fe600078e966c */
[----:B------:R-:W-:Y:S02]  /*58b0*/  VIADD R4, R181, 0x32370b8f ;  /* 0x32370b8fb5047836 */ /* 0x000fe40000000000 */
[----:B------:R-:W-:Y:S03]  /*58c0*/  IMAD.WIDE.U32 R100, R7, -0x326172a9, RZ ;  /* 0xcd9e8d5707647825 */ /* 0x000fe600078e00ff */
[----:B------:R-:W-:Y:S01]  /*58d0*/  MUFU.EX2 R128, R20 ;  /* 0x0000001400807308 */ /* 0x000fe20000000800 */
[----:B------:R-:W-:Y:S01]  /*58e0*/  LOP3.LUT R112, R35, R112, R4, 0x96, !PT ;  /* 0x0000007023707212 */ /* 0x000fe200078e9604 */
[----:B------:R-:W-:Y:S01]  /*58f0*/  IMAD.WIDE.U32 R106, R106, -0x326172a9, RZ ;  /* 0xcd9e8d576a6a7825 */ /* 0x000fe200078e00ff */
[----:B------:R-:W-:Y:S03]  /*5900*/  LOP3.LUT R7, R12, R101, RZ, 0x3c, !PT ;  /* 0x000000650c077212 */ /* 0x000fe600078e3cff */
[----:B------:R-:W-:Y:S04]  /*5910*/  VIADD R30, R180, 0xdaa66d2b ;  /* 0xdaa66d2bb41e7836 */ /* 0x000fe80000000000 */
[----:B------:R-:W-:Y:S01]  /*5920*/  MUFU.EX2 R248, R8 ;  /* 0x0000000800f87308 */ /* 0x000fe20000000800 */
[----:B------:R-:W-:Y:S01]  /*5930*/  IMAD.WIDE.U32 R108, R108, -0x326172a9, RZ ;  /* 0xcd9e8d576c6c7825 */ /* 0x000fe200078e00ff */
[--C-:B------:R-:W-:Y:S03]  /*5940*/  LOP3.LUT R104, R107, R104, R30.reuse, 0x96, !PT ;  /* 0x000000686b687212 */ /* 0x100fe600078e961e */
[----:B------:R-:W-:Y:S01]  /*5950*/  IMAD.WIDE.U32 R112, R112, -0x326172a9, RZ ;  /* 0xcd9e8d5770707825 */ /* 0x000fe200078e00ff */
[----:B------:R-:W-:Y:S04]  /*5960*/  LOP3.LUT R30, R109, R100, R30, 0x96, !PT ;  /* 0x000000646d1e7212 */ /* 0x000fe800078e961e */
[----:B------:R1:W-:Y:S01]  /*5970*/  MUFU.EX2 R123, R23 ;  /* 0x00000017007b7308 */ /* 0x0003e20000000800 */
[----:B---3--:R-:W-:Y:S02]  /*5980*/  VIADD R6, R180, 0x78dde6e4 ;  /* 0x78dde6e4b4067836 */ /* 0x008fe40000000000 */
[----:B------:R-:W-:Y:S03]  /*5990*/  IMAD.WIDE.U32 R102, R7, -0x2daee0ad, RZ ;  /* 0xd2511f5307667825 */ /* 0x000fe600078e00ff */
[----:B------:R-:W-:Y:S01]  /*59a0*/  LOP3.LUT R106, R113, R106, R6, 0x96, !PT ;  /* 0x0000006a716a7212 */ /* 0x000fe200078e9606 */
[----:B------:R-:W-:Y:S01]  /*59b0*/  IMAD.WIDE.U32 R104, R104, -0x2daee0ad, RZ ;  /* 0xd2511f5368687825 */ /* 0x000fe200078e00ff */
[----:B------:R-:W-:Y:S02]  /*59c0*/  LOP3.LUT R4, R103, R18, R4, 0x96, !PT ;  /* 0x0000001267047212 */ /* 0x000fe400078e9604 */
[----:B------:R2:W-:Y:S01]  /*59d0*/  MUFU.EX2 R251, R5 ;  /* 0x0000000500fb7308 */ /* 0x0005e20000000800 */
[----:B------:R-:W-:Y:S02]  /*59e0*/  VIADD R100, R181, 0xed9eba14 ;  /* 0xed9eba14b5647836 */ /* 0x000fe40000000000 */
[----:B------:R-:W-:Y:S03]  /*59f0*/  IMAD.WIDE.U32 R106, R106, -0x2daee0ad, RZ ;  /* 0xd2511f536a6a7825 */ /* 0x000fe600078e00ff */
[--C-:B------:R-:W-:Y:S01]  /*5a00*/  LOP3.LUT R18, R105, R34, R100.reuse, 0x96, !PT ;  /* 0x0000002269127212 */ /* 0x100fe200078e9664 */
[----:B------:R-:W-:Y:S03]  /*5a10*/  IMAD.WIDE.U32 R30, R30, -0x2daee0ad, RZ ;  /* 0xd2511f531e1e7825 */ /* 0x000fe600078e00ff */
[----:B------:R3:W-:Y:S01]  /*5a20*/  MUFU.EX2 R124, R22 ;  /* 0x00000016007c7308 */ /* 0x0007e20000000800 */
[----:B------:R-:W-:Y:S01]  /*5a30*/  VIADD R34, R181, 0xa9066899 ;  /* 0xa9066899b5227836 */ /* 0x000fe20000000000 */
[----:B------:R-:W-:Y:S01]  /*5a40*/  LOP3.LUT R100, R31, R102, R100, 0x96, !PT ;  /* 0x000000661f647212 */ /* 0x000fe200078e9664 */
[----:B------:R-:W-:Y:S03]  /*5a50*/  IMAD.WIDE.U32 R114, R4, -0x326172a9, RZ ;  /* 0xcd9e8d5704727825 */ /* 0x000fe600078e00ff */
[----:B------:R-:W-:Y:S01]  /*5a60*/  LOP3.LUT R12, R107, R104, R34, 0x96, !PT ;  /* 0x000000686b0c7212 */ /* 0x000fe200078e9622 */
[----:B------:R-:W-:Y:S01]  /*5a70*/  VIADD R102, R180, 0x1715609d ;  /* 0x1715609db4667836 */ /* 0x000fe20000000000 */
[----:B------:R-:W-:Y:S01]  /*5a80*/  LOP3.LUT R6, R115, R108, R6, 0x96, !PT ;  /* 0x0000006c73067212 */ /* 0x000fe200078e9606 */
[----:B------:R-:W-:Y:S01]  /*5a90*/  IMAD.WIDE.U32 R18, R18, -0x326172a9, RZ ;  /* 0xcd9e8d5712127825 */ /* 0x000fe200078e00ff */
[----:B------:R-:W-:Y:S03]  /*5aa0*/  MUFU.EX2 R115, R29 ;  /* 0x0000001d00737308 */ /* 0x000fe60000000800 */
[----:B------:R-:W-:Y:S01]  /*5ab0*/  IMAD.WIDE.U32 R100, R100, -0x326172a9, RZ ;  /* 0xcd9e8d5764647825 */ /* 0x000fe200078e00ff */
[--C-:B------:R-:W-:Y:S03]  /*5ac0*/  LOP3.LUT R7, R19, R112, R102.reuse, 0x96, !PT ;  /* 0x0000007013077212 */ /* 0x100fe600078e9666 */
[----:B------:R-:W-:Y:S01]  /*5ad0*/  IMAD.WIDE.U32 R104, R12, -0x326172a9, RZ ;  /* 0xcd9e8d570c687825 */ /* 0x000fe200078e00ff */
[----:B------:R-:W-:Y:S02]  /*5ae0*/  LOP3.LUT R102, R101, R114, R102, 0x96, !PT ;  /* 0x0000007265667212 */ /* 0x000fe400078e9666 */
[----:B------:R4:W-:Y:S01]  /*5af0*/  MUFU.EX2 R131, R17 ;  /* 0x0000001100837308 */ /* 0x0009e20000000800 */
[----:B------:R-:W-:Y:S01]  /*5b00*/  IMAD.WIDE.U32 R108, R6, -0x2daee0ad, RZ ;  /* 0xd2511f53066c7825 */ /* 0x000fe200078e00ff */
[----:B------:R-:W-:Y:S02]  /*5b10*/  LOP3.LUT R31, R104, 0xff, RZ, 0xc0, !PT ;  /* 0x000000ff681f7812 */ /* 0x000fe400078ec0ff */
[----:B------:R-:W-:Y:S01]  /*5b20*/  SHF.R.U32.HI R19, RZ, 0x10, R104 ;  /* 0x00000010ff137819 */ /* 0x000fe20000011668 */
[----:B------:R-:W-:Y:S01]  /*5b30*/  IMAD.WIDE.U32 R6, R7, -0x2daee0ad, RZ ;  /* 0xd2511f5307067825 */ /* 0x000fe200078e00ff */
[----:B------:R-:W-:Y:S04]  /*5b40*/  ISETP.LE.U32.AND P5, PT, R31, UR10, PT ;  /* 0x0000000a1f007c0c */ /* 0x000fe8000bfa3070 */
[----:B------:R-:W4:Y:S01]  /*5b50*/  MUFU.EX2 R249, R249 ;  /* 0x000000f900f97308 */ /* 0x000f220000000800 */
[----:B------:R-:W-:Y:S01]  /*5b60*/  LOP3.LUT R34, R109, R30, R34, 0x96, !PT ;  /* 0x0000001e6d227212 */ /* 0x000fe200078e9622 */
[----:B------:R-:W-:Y:S01]  /*5b70*/  IMAD.WIDE.U32 R102, R102, -0x2daee0ad, RZ ;  /* 0xd2511f5366667825 */ /* 0x000fe200078e00ff */
[----:B------:R-:W-:Y:S02]  /*5b80*/  LOP3.LUT R28, R6, 0xff, RZ, 0xc0, !PT ;  /* 0x000000ff061c7812 */ /* 0x000fe400078ec0ff */
[----:B-1----:R-:W-:Y:S01]  /*5b90*/  SHF.R.U32.HI R23, RZ, 0x18, R6 ;  /* 0x00000018ff177819 */ /* 0x002fe20000011606 */
[----:B------:R-:W-:Y:S01]  /*5ba0*/  VIADD R12, R180, 0xb54cda56 ;  /* 0xb54cda56b40c7836 */ /* 0x000fe20000000000 */
[----:B------:R-:W-:Y:S01]  /*5bb0*/  SHF.R.U32.HI R14, RZ, 0x18, R102 ;  /* 0x00000018ff0e7819 */ /* 0x000fe20000011666 */
[----:B------:R-:W-:Y:S01]  /*5bc0*/  IMAD.WIDE.U32 R34, R34, -0x326172a9, RZ ;  /* 0xcd9e8d5722227825 */ /* 0x000fe200078e00ff */
[----:B------:R-:W-:Y:S01]  /*5bd0*/  ISETP.LE.U32.AND P4, PT, R28, UR10, PT ;  /* 0x0000000a1c007c0c */ /* 0x000fe2000bf83070 */
[----:B------:R1:W-:Y:S01]  /*5be0*/  MUFU.EX2 R178, R10 ;  /* 0x0000000a00b27308 */ /* 0x0003e20000000800 */
[----:B------:R-:W-:Y:S01]  /*5bf0*/  LOP3.LUT R15, R105, R18, R12, 0x96, !PT ;  /* 0x00000012690f7212 */ /* 0x000fe200078e960c */
[----:B------:R-:W-:Y:S01]  /*5c00*/  IMAD.SHL.U32 R109, R176, 0x2, RZ ;  /* 0x00000002b06d7824 */ /* 0x000fe200078e00ff */
[----:B------:R-:W-:Y:S01]  /*5c10*/  LOP3.LUT R20, R102, 0xff, RZ, 0xc0, !PT ;  /* 0x000000ff66147812 */ /* 0x000fe200078ec0ff */
[----:B------:R-:W-:Y:S01]  /*5c20*/  VIADD R4, R181, 0x646e171e ;  /* 0x646e171eb5047836 */ /* 0x000fe20000000000 */
[----:B------:R-:W-:Y:S01]  /*5c30*/  ISETP.LE.U32.AND P0, PT, R14, UR10, PT ;  /* 0x0000000a0e007c0c */ /* 0x000fe2000bf03070 */
[----:B------:R-:W-:Y:S01]  /*5c40*/  IMAD.U32 R112, RZ, RZ, UR6 ;  /* 0x00000006ff707e24 */ /* 0x000fe2000f8e00ff */
[----:B------:R-:W-:Y:S03]  /*5c50*/  ISETP.LE.U32.AND P1, PT, R20, UR10, PT ;  /* 0x0000000a14007c0c */ /* 0x000fe6000bf23070 */
[----:B------:R-:W1:Y:S01]  /*5c60*/  MUFU.EX2 R133, R133 ;  /* 0x0000008500857308 */ /* 0x000e620000000800 */
[----:B------:R-:W-:Y:S02]  /*5c70*/  SHF.R.U32.HI R28, RZ, 0x18, R15 ;  /* 0x00000018ff1c7819 */ /* 0x000fe4000001160f */
[----:B------:R-:W-:Y:S02]  /*5c80*/  LOP3.LUT R8, R7, R106, R4, 0x96, !PT ;  /* 0x0000006a07087212 */ /* 0x000fe400078e9604 */
[----:B------:R-:W-:Y:S02]  /*5c90*/  ISETP.LE.U32.AND P3, PT, R23, UR10, PT ;  /* 0x0000000a17007c0c */ /* 0x000fe4000bf63070 */
[----:B------:R-:W-:Y:S03]  /*5ca0*/  LOP3.LUT R19, R19, 0xff, RZ, 0xc0, !PT ;  /* 0x000000ff13137812 */ /* 0x000fe600078ec0ff */
[----:B------:R-:W1:Y:S01]  /*5cb0*/  MUFU.EX2 R252, R252 ;  /* 0x000000fc00fc7308 */ /* 0x000e620000000800 */
[----:B--2---:R-:W-:Y:S02]  /*5cc0*/  LOP3.LUT R5, R8, 0xff, RZ, 0xc0, !PT ;  /* 0x000000ff08057812 */ /* 0x004fe400078ec0ff */
[----:B---3--:R-:W-:Y:S02]  /*5cd0*/  SHF.R.U32.HI R22, RZ, 0x18, R34 ;  /* 0x00000018ff167819 */ /* 0x008fe40000011622 */
[----:B------:R-:W-:Y:S02]  /*5ce0*/  SHF.R.U32.HI R30, RZ, 0x18, R104 ;  /* 0x00000018ff1e7819 */ /* 0x000fe40000011668 */
[----:B------:R-:W-:Y:S03]  /*5cf0*/  LOP3.LUT R4, R103, R108, R4, 0x96, !PT ;  /* 0x0000006c67047212 */ /* 0x000fe600078e9604 */
[----:B------:R2:W-:Y:S01]  /*5d00*/  MUFU.EX2 R247, R9 ;  /* 0x0000000900f77308 */ /* 0x0005e20000000800 */
[----:B------:R-:W-:Y:S02]  /*5d10*/  LOP3.LUT R23, R34, 0xff, RZ, 0xc0, !PT ;  /* 0x000000ff22177812 */ /* 0x000fe400078ec0ff */
[----:B----4-:R-:W-:Y:S02]  /*5d20*/  LOP3.LUT R17, R104, 0xffff, RZ, 0xc0, !PT ;  /* 0x0000ffff68117812 */ /* 0x010fe400078ec0ff */
[----:B------:R-:W-:Y:S02]  /*5d30*/  ISETP.LE.U32.AND P6, PT, R30, UR10, PT ;  /* 0x0000000a1e007c0c */ /* 0x000fe4000bfc3070 */
[----:B------:R-:W-:Y:S03]  /*5d40*/  SHF.R.U32.HI R17, RZ, 0x8, R17 ;  /* 0x00000008ff117819 */ /* 0x000fe60000011611 */
[----:B------:R3:W-:Y:S01]  /*5d50*/  MUFU.EX2 R135, R11 ;  /* 0x0000000b00877308 */ /* 0x0007e20000000800 */
[----:B------:R-:W-:Y:S02]  /*5d60*/  LOP3.LUT R12, R35, R100, R12, 0x96, !PT ;  /* 0x00000064230c7212 */ /* 0x000fe400078e960c */
[----:B------:R-:W-:Y:S02]  /*5d70*/  LOP3.LUT R17, R17, 0xffff, RZ, 0xc0, !PT ;  /* 0x0000ffff11117812 */ /* 0x000fe400078ec0ff */
[----:B-1----:R-:W-:Y:S02]  /*5d80*/  SHF.R.U32.HI R10, RZ, 0x10, R15 ;  /* 0x00000010ff0a7819 */ /* 0x002fe4000001160f */
[C---:B------:R-:W-:Y:S03]  /*5d90*/  LOP3.LUT R30, R15.reuse, 0xff, RZ, 0xc0, !PT ;  /* 0x000000ff0f1e7812 */ /* 0x040fe600078ec0ff */
[----:B------:R-:W-:Y:S01]  /*5da0*/  MUFU.EX2 R242, R13 ;  /* 0x0000000d00f27308 */ /* 0x000fe20000000800 */
[----:B------:R-:W-:Y:S02]  /*5db0*/  LOP3.LUT R10, R10, 0xff, RZ, 0xc0, !PT ;  /* 0x000000ff0a0a7812 */ /* 0x000fe400078ec0ff */
[----:B------:R-:W-:Y:S02]  /*5dc0*/  SHF.R.U32.HI R18, RZ, 0x10, R6 ;  /* 0x00000010ff127819 */ /* 0x000fe40000011606 */
[----:B------:R-:W-:Y:S02]  /*5dd0*/  SHF.R.U32.HI R20, RZ, 0x10, R34 ;  /* 0x00000010ff147819 */ /* 0x000fe40000011622 */
[----:B------:R-:W-:Y:S03]  /*5de0*/  LOP3.LUT R18, R18, 0xff, RZ, 0xc0, !PT ;  /* 0x000000ff12127812 */ /* 0x000fe600078ec0ff */
[----:B------:R-:W-:Y:S01]  /*5df0*/  MUFU.EX2 R127, R21 ;  /* 0x00000015007f7308 */ /* 0x000fe20000000800 */
[----:B------:R-:W-:Y:S02]  /*5e00*/  LOP3.LUT R20, R20, 0xff, RZ, 0xc0, !PT ;  /* 0x000000ff14147812 */ /* 0x000fe400078ec0ff */
[----:B------:R-:W-:Y:S02]  /*5e10*/  LOP3.LUT R14, R34, 0xffff, RZ, 0xc0, !PT ;  /* 0x0000ffff220e7812 */ /* 0x000fe400078ec0ff */
[----:B------:R-:W-:Y:S02]  /*5e20*/  LOP3.LUT R15, R15, 0xffff, RZ, 0xc0, !PT ;  /* 0x0000ffff0f0f7812 */ /* 0x000fe400078ec0ff */
[----:B------:R-:W-:Y:S03]  /*5e30*/  SHF.R.U32.HI R14, RZ, 0x8, R14 ;  /* 0x00000008ff0e7819 */ /* 0x000fe6000001160e */
[----:B------:R-:W1:Y:S01]  /*5e40*/  MUFU.EX2 R120, R24 ;  /* 0x0000001800787308 */ /* 0x000e620000000800 */
[----:B--2---:R-:W-:Y:S02]  /*5e50*/  SHF.R.U32.HI R9, RZ, 0x8, R15 ;  /* 0x00000008ff097819 */ /* 0x004fe4000001160f */
[----:B------:R-:W-:Y:S02]  /*5e60*/  LOP3.LUT R14, R14, 0xffff, RZ, 0xc0, !PT ;  /* 0x0000ffff0e0e7812 */ /* 0x000fe400078ec0ff */
[----:B---3--:R-:W-:Y:S02]  /*5e70*/  LOP3.LUT R11, R6, 0xffff, RZ, 0xc0, !PT ;  /* 0x0000ffff060b7812 */ /* 0x008fe400078ec0ff */
[----:B------:R-:W-:Y:S03]  /*5e80*/  LOP3.LUT R9, R9, 0xffff, RZ, 0xc0, !PT ;  /* 0x0000ffff09097812 */ /* 0x000fe600078ec0ff */
[----:B------:R-:W2:Y:S01]  /*5e90*/  MUFU.EX2 R113, R27 ;  /* 0x0000001b00717308 */ /* 0x000ea20000000800 */
[----:B------:R-:W-:Y:S02]  /*5ea0*/  SHF.R.U32.HI R11, RZ, 0x8, R11 ;  /* 0x00000008ff0b7819 */ /* 0x000fe4000001160b */
[----:B------:R-:W-:Y:S02]  /*5eb0*/  SHF.R.U32.HI R7, RZ, 0x10, R102 ;  /* 0x00000010ff077819 */ /* 0x000fe40000011666 */
[----:B------:R-:W-:Y:S02]  /*5ec0*/  LOP3.LUT R11, R11, 0xffff, RZ, 0xc0, !PT ;  /* 0x0000ffff0b0b7812 */ /* 0x000fe400078ec0ff */
[----:B------:R-:W-:Y:S03]  /*5ed0*/  LOP3.LUT R6, R102, 0xffff, RZ, 0xc0, !PT ;  /* 0x0000ffff66067812 */ /* 0x000fe600078ec0ff */
[----:B------:R-:W-:Y:S01]  /*5ee0*/  MUFU.EX2 R119, R25 ;  /* 0x0000001900777308 */ /* 0x000fe20000000800 */
[----:B------:R-:W-:Y:S02]  /*5ef0*/  LOP3.LUT R7, R7, 0xff, RZ, 0xc0, !PT ;  /* 0x000000ff07077812 */ /* 0x000fe400078ec0ff */
[----:B------:R-:W-:Y:S04]  /*5f00*/  SHF.R.U32.HI R6, RZ, 0x8, R6 ;  /* 0x00000008ff067819 */ /* 0x000fe80000011606 */
[----:B------:R-:W-:Y:S03]  /*5f10*/  LOP3.LUT R6, R6, 0xffff, RZ, 0xc0, !PT ;  /* 0x0000ffff06067812 */ /* 0x000fe600078ec0ff */
[----:B------:R-:W3:Y:S10]  /*5f20*/  MUFU.EX2 R114, R26 ;  /* 0x0000001a00727308 */ /* 0x000ef40000000800 */
[----:B------:R-:W4:Y:S01]  /*5f30*/  MUFU.EX2 R111, R16 ;  /* 0x00000010006f7308 */ /* 0x000f220000000800 */
[----:B------:R-:W-:Y:S01]  /*5f40*/  @!P5 FADD.FTZ R132, -R132, -RZ ;  /* 0x800000ff8484d221 */ /* 0x000fe20000010100 */
[----:B------:R-:W-:Y:S01]  /*5f50*/  ISETP.LE.U32.AND P5, PT, R28, UR10, PT ;  /* 0x0000000a1c007c0c */ /* 0x000fe2000bfa3070 */
[----:B------:R-:W-:Y:S01]  /*5f60*/  @!P4 FADD.FTZ R126, -R126, -RZ ;  /* 0x800000ff7e7ec221 */ /* 0x000fe20000010100 */
[----:B------:R-:W-:Y:S01]  /*5f70*/  ISETP.LE.U32.AND P4, PT, R19, UR10, PT ;  /* 0x0000000a13007c0c */ /* 0x000fe2000bf83070 */
[----:B------:R-:W-:Y:S01]  /*5f80*/  @!P0 FADD.FTZ R110, -R110, -RZ ;  /* 0x800000ff6e6e8221 */ /* 0x000fe20000010100 */
[----:B------:R-:W-:Y:S01]  /*5f90*/  ISETP.LE.U32.AND P0, PT, R5, UR10, PT ;  /* 0x0000000a05007c0c */ /* 0x000fe2000bf03070 */
[----:B------:R-:W-:Y:S01]  /*5fa0*/  @!P1 FADD.FTZ R118, -R118, -RZ ;  /* 0x800000ff76769221 */ /* 0x000fe20000010100 */
[----:B------:R-:W-:Y:S01]  /*5fb0*/  ISETP.LE.U32.AND P1, PT, R22, UR10, PT ;  /* 0x0000000a16007c0c */ /* 0x000fe2000bf23070 */
[----:B------:R-:W-:Y:S01]  /*5fc0*/  @!P3 FADD.FTZ R121, -R121, -RZ ;  /* 0x800000ff7979b221 */ /* 0x000fe20000010100 */
[----:B------:R-:W-:Y:S01]  /*5fd0*/  SHF.R.U32.HI R5, RZ, 0x18, R8 ;  /* 0x00000018ff057819 */ /* 0x000fe20000011608 */
[----:B------:R-:W-:Y:S01]  /*5fe0*/  @!P6 FADD.FTZ R129, -R129, -RZ ;  /* 0x800000ff8181e221 */ /* 0x000fe20000010100 */
[----:B------:R-:W-:Y:S02]  /*5ff0*/  ISETP.LE.U32.AND P3, PT, R23, UR10, PT ;  /* 0x0000000a17007c0c */ /* 0x000fe4000bf63070 */
[----:B------:R-:W-:Y:S01]  /*6000*/  ISETP.LE.U32.AND P6, PT, R30, UR10, PT ;  /* 0x0000000a1e007c0c */ /* 0x000fe2000bfc3070 */
[----:B------:R-:W-:Y:S01]  /*6010*/  @!P5 FADD.FTZ R249, -R249, -RZ ;  /* 0x800000fff9f9d221 */ /* 0x000fe20000010100 */
[----:B------:R-:W-:Y:S01]  /*6020*/  ISETP.LE.U32.AND P5, PT, R5, UR10, PT ;  /* 0x0000000a05007c0c */ /* 0x000fe2000bfa3070 */
[----:B------:R-:W-:Y:S01]  /*6030*/  @!P4 FADD.FTZ R130, -R130, -RZ ;  /* 0x800000ff8282c221 */ /* 0x000fe20000010100 */
[----:B------:R-:W-:Y:S01]  /*6040*/  LOP3.LUT R5, R4, 0xff, RZ, 0xc0, !PT ;  /* 0x000000ff04057812 */ /* 0x000fe200078ec0ff */
[----:B------:R-:W-:Y:S01]  /*6050*/  @!P0 FADD.FTZ R128, -R128, -RZ ;  /* 0x800000ff80808221 */ /* 0x000fe20000010100 */
[----:B------:R-:W-:Y:S01]  /*6060*/  ISETP.LE.U32.AND P0, PT, R17, UR10, PT ;  /* 0x0000000a11007c0c */ /* 0x000fe2000bf03070 */
[----:B------:R-:W-:Y:S01]  /*6070*/  @!P1 FADD.FTZ R133, -R133, -RZ ;  /* 0x800000ff85859221 */ /* 0x000fe20000010100 */
[----:B------:R-:W-:Y:S02]  /*6080*/  ISETP.LE.U32.AND P4, PT, R5, UR10, PT ;  /* 0x0000000a05007c0c */ /* 0x000fe4000bf83070 */
[----:B------:R-:W-:Y:S01]  /*6090*/  SHF.R.U32.HI R5, RZ, 0x18, R4 ;  /* 0x00000018ff057819 */ /* 0x000fe20000011604 */
[----:B------:R-:W-:Y:S01]  /*60a0*/  @!P3 FADD.FTZ R243, -R243, -RZ ;  /* 0x800000fff3f3b221 */ /* 0x000fe20000010100 */
[----:B------:R-:W-:Y:S01]  /*60b0*/  ISETP.LE.U32.AND P3, PT, R10, UR10, PT ;  /* 0x0000000a0a007c0c */ /* 0x000fe2000bf63070 */
[----:B------:R-:W-:Y:S01]  /*60c0*/  @!P6 FADD.FTZ R252, -R252, -RZ ;  /* 0x800000fffcfce221 */ /* 0x000fe20000010100 */
[----:B------:R-:W-:Y:S01]  /*60d0*/  ISETP.LE.U32.AND P1, PT, R5, UR10, PT ;  /* 0x0000000a05007c0c */ /* 0x000fe2000bf23070 */
[----:B------:R-:W-:Y:S01]  /*60e0*/  @!P5 FADD.FTZ R123, -R123, -RZ ;  /* 0x800000ff7b7bd221 */ /* 0x000fe20000010100 */
[----:B------:R-:W-:Y:S02]  /*60f0*/  LOP3.LUT R5, R12, 0xff, RZ, 0xc0, !PT ;  /* 0x000000ff0c057812 */ /* 0x000fe400078ec0ff */
[----:B------:R-:W-:Y:S01]  /*6100*/  ISETP.LE.U32.AND P6, PT, R18, UR10, PT ;  /* 0x0000000a12007c0c */ /* 0x000fe2000bfc3070 */
[----:B------:R-:W-:Y:S01]  /*6110*/  @!P0 FADD.FTZ R131, -R131, -RZ ;  /* 0x800000ff83838221 */ /* 0x000fe20000010100 */
[----:B------:R-:W-:Y:S01]  /*6120*/  ISETP.LE.U32.AND P5, PT, R5, UR10, PT ;  /* 0x0000000a05007c0c */ /* 0x000fe2000bfa3070 */
[----:B-1----:R-:W-:Y:S01]  /*6130*/  @!P4 FADD.FTZ R120, -R120, -RZ ;  /* 0x800000ff7878c221 */ /* 0x002fe20000010100 */
[----:B------:R-:W-:Y:S02]  /*6140*/  SHF.R.U32.HI R5, RZ, 0x10, R8 ;  /* 0x00000010ff057819 */ /* 0x000fe40000011608 */
[--C-:B------:R-:W-:Y:S01]  /*6150*/  SHF.R.U32.HI R10, RZ, 0x18, R12.reuse ;  /* 0x00000018ff0a7819 */ /* 0x100fe2000001160c */
[----:B------:R-:W-:Y:S01]  /*6160*/  @!P3 FADD.FTZ R250, -R250, -RZ ;  /* 0x800000fffafab221 */ /* 0x000fe20000010100 */
[----:B------:R-:W-:Y:S01]  /*6170*/  LOP3.LUT R5, R5, 0xff, RZ, 0xc0, !PT ;  /* 0x000000ff05057812 */ /* 0x000fe200078ec0ff */
[----:B--2---:R-:W-:Y:S01]  /*6180*/  @!P1 FADD.FTZ R113, -R113, -RZ ;  /* 0x800000ff71719221 */ /* 0x004fe20000010100 */
[----:B------:R-:W-:Y:S02]  /*6190*/  ISETP.LE.U32.AND P3, PT, R20, UR10, PT ;  /* 0x0000000a14007c0c */ /* 0x000fe4000bf63070 */
[----:B------:R-:W-:Y:S01]  /*61a0*/  ISETP.LE.U32.AND P0, PT, R5, UR10, PT ;  /* 0x0000000a05007c0c */ /* 0x000fe2000bf03070 */
[----:B------:R-:W-:Y:S01]  /*61b0*/  @!P6 FADD.FTZ R122, -R122, -RZ ;  /* 0x800000ff7a7ae221 */ /* 0x000fe20000010100 */
[----:B------:R-:W-:Y:S01]  /*61c0*/  SHF.R.U32.HI R5, RZ, 0x10, R12 ;  /* 0x00000010ff057819 */ /* 0x000fe2000001160c */
[----:B------:R-:W-:Y:S01]  /*61d0*/  @!P5 FADD.FTZ R248, -R248, -RZ ;  /* 0x800000fff8f8d221 */ /* 0x000fe20000010100 */
[----:B------:R-:W-:Y:S02]  /*61e0*/  ISETP.LE.U32.AND P6, PT, R10, UR10, PT ;  /* 0x0000000a0a007c0c */ /* 0x000fe4000bfc3070 */
[----:B------:R-:W-:Y:S02]  /*61f0*/  LOP3.LUT R5, R5, 0xff, RZ, 0xc0, !PT ;  /* 0x000000ff05057812 */ /* 0x000fe400078ec0ff */
[----:B------:R-:W-:Y:S02]  /*6200*/  LOP3.LUT R12, R12, 0xffff, RZ, 0xc0, !PT ;  /* 0x0000ffff0c0c7812 */ /* 0x000fe400078ec0ff */
[----:B------:R-:W-:Y:S01]  /*6210*/  ISETP.LE.U32.AND P5, PT, R11, UR10, PT ;  /* 0x0000000a0b007c0c */ /* 0x000fe2000bfa3070 */
[----:B------:R-:W-:Y:S01]  /*6220*/  @!P3 FADD.FTZ R134, -R134, -RZ ;  /* 0x800000ff8686b221 */ /* 0x000fe20000010100 */
[----:B------:R-:W-:Y:S01]  /*6230*/  ISETP.LE.U32.AND P3, PT, R5, UR10, PT ;  /* 0x0000000a05007c0c */ /* 0x000fe2000bf63070 */
[----:B------:R-:W-:Y:S01]  /*6240*/  @!P0 FADD.FTZ R124, -R124, -RZ ;  /* 0x800000ff7c7c8221 */ /* 0x000fe20000010100 */
[----:B------:R-:W-:Y:S02]  /*6250*/  ISETP.LE.U32.AND P0, PT, R14, UR10, PT ;  /* 0x0000000a0e007c0c */ /* 0x000fe4000bf03070 */
[----:B------:R-:W-:Y:S01]  /*6260*/  SHF.R.U32.HI R5, RZ, 0x10, R4 ;  /* 0x00000010ff057819 */ /* 0x000fe20000011604 */
[----:B------:R-:W-:Y:S01]  /*6270*/  @!P6 FADD.FTZ R135, -R135, -RZ ;  /* 0x800000ff8787e221 */ /* 0x000fe20000010100 */
[----:B------:R-:W-:Y:S02]  /*6280*/  ISETP.LE.U32.AND P6, PT, R9, UR10, PT ;  /* 0x0000000a09007c0c */ /* 0x000fe4000bfc3070 */
[----:B------:R-:W-:Y:S02]  /*6290*/  LOP3.LUT R5, R5, 0xff, RZ, 0xc0, !PT ;  /* 0x000000ff05057812 */ /* 0x000fe400078ec0ff */
[----:B------:R-:W-:Y:S01]  /*62a0*/  SHF.R.U32.HI R12, RZ, 0x8, R12 ;  /* 0x00000008ff0c7819 */ /* 0x000fe2000001160c */
[----:B------:R-:W-:Y:S01]  /*62b0*/  @!P5 FADD.FTZ R125, -R125, -RZ ;  /* 0x800000ff7d7dd221 */ /* 0x000fe20000010100 */
[----:B------:R-:W-:Y:S01]  /*62c0*/  LOP3.LUT R8, R8, 0xffff, RZ, 0xc0, !PT ;  /* 0x0000ffff08087812 */ /* 0x000fe200078ec0ff */
[----:B------:R-:W-:Y:S01]  /*62d0*/  @!P3 FADD.FTZ R178, -R178, -RZ ;  /* 0x800000ffb2b2b221 */ /* 0x000fe20000010100 */
        /* <DEDUP_REMOVED lines=8> */
[----:B------:R-:W-:Y:S02]  /*6360*/  LOP3.LUT R4, R4, 0xffff, RZ, 0xc0, !PT ;  /* 0x0000ffff04047812 */ /* 0x000fe400078ec0ff */
[----:B------:R-:W-:Y:S02]  /*6370*/  LOP3.LUT R8, R8, 0xffff, RZ, 0xc0, !PT ;  /* 0x0000ffff08087812 */ /* 0x000fe400078ec0ff */
[----:B------:R-:W-:Y:S01]  /*6380*/  SHF.R.U32.HI R4, RZ, 0x8, R4 ;  /* 0x00000008ff047819 */ /* 0x000fe20000011604 */
[----:B---3--:R-:W-:Y:S01]  /*6390*/  @!P0 FADD.FTZ R114, -R114, -RZ ;  /* 0x800000ff72728221 */ /* 0x008fe20000010100 */
        /* <DEDUP_REMOVED lines=15> */
[----:B------:R-:W-:Y:S02]  /*6490*/  FSETP.GE.FTZ.AND P0, PT, R249, RZ, PT ;  /* 0x000000fff900720b */ /* 0x000fe40003f16000 */
[----:B----4-:R-:W-:Y:S01]  /*64a0*/  @!P3 FADD.FTZ R111, -R111, -RZ ;  /* 0x800000ff6f6fb221 */ /* 0x010fe20000010100 */
[----:B------:R1:W-:Y:S01]  /*64b0*/  STS [R197+0xe000], R5 ;  /* 0x00e00005c5007388 */ /* 0x0003e20000000800 */
[----:B------:R-:W-:Y:S02]  /*64c0*/  FSETP.GE.FTZ.AND P3, PT, R251, RZ, PT ;  /* 0x000000fffb00720b */ /* 0x000fe40003f76000 */
[----:B------:R-:W-:Y:S01]  /*64d0*/  FSETP.GE.FTZ.AND P1, PT, R250, RZ, PT ;  /* 0x000000fffa00720b */ /* 0x000fe20003f36000 */
[----:B------:R4:W-:Y:S01]  /*64e0*/  STS [R192+0xf000], R7 ;  /* 0x00f00007c0007388 */ /* 0x0009e20000000800 */
[----:B------:R-:W-:Y:S01]  /*64f0*/  @!P5 FADD.FTZ R115, -R115, -RZ ;  /* 0x800000ff7373d221 */ /* 0x000fe20000010100 */
[----:B------:R-:W-:Y:S02]  /*6500*/  FSETP.GE.FTZ.AND P4, PT, R252, RZ, PT ;  /* 0x000000fffc00720b */ /* 0x000fe40003f96000 */
[----:B------:R4:W-:Y:S01]  /*6510*/  STS [R192+0xf400], R6 ;  /* 0x00f40006c0007388 */ /* 0x0009e20000000800 */
[C---:B------:R-:W-:Y:S02]  /*6520*/  FSETP.GE.FTZ.AND P5, PT, R125.reuse, RZ, PT ;  /* 0x000000ff7d00720b */ /* 0x040fe40003fb6000 */
[----:B--2---:R-:W-:Y:S02]  /*6530*/  F2FP.RELU.BF16.F32.PACK_AB R8, R242, R243 ;  /* 0x000000f3f208723e */ /* 0x004fe400000018ff */
[----:B------:R-:W-:Y:S02]  /*6540*/  ISETP.GT.AND P6, PT, R228, R206, PT ;  /* 0x000000cee400720c */ /* 0x000fe40003fc4270 */
[----:B---3--:R-:W-:Y:S01]  /*6550*/  F2FP.RELU.BF16.F32.PACK_AB R4, R125, R126 ;  /* 0x0000007e7d04723e */ /* 0x008fe200000018ff */
[----:B------:R-:W-:Y:S01]  /*6560*/  STS [R197+0xf000], R8 ;  /* 0x00f00008c5007388 */ /* 0x000fe20000000800 */
        /* <DEDUP_REMOVED lines=20> */
[----:B------:R-:W-:Y:S01]  /*66b0*/  IMAD.IADD R108, R109, 0x1, R170 ;  /* 0x000000016d6c7824 */ /* 0x000fe200078e02aa */
        /* <DEDUP_REMOVED lines=206> */
.L_x_1497:
[----:B------:R-:W-:Y:S01]  /*73a0*/  STS [R192+0xa000], R5 ;  /* 0x00a00005c0007388 */ /* 0x000fe20000000800 */
[----:B------:R-:W-:Y:S01]  /*73b0*/  F2FP.BF16.F32.PACK_AB R32, R125, R32 ;  /* 0x000000207d20723e */ /* 0x000fe200000010ff */
[----:B---3--:R-:W-:Y:S01]  /*73c0*/  IMAD.SHL.U32 R100, R175, 0x2, RZ ;  /* 0x00000002af647824 */ /* 0x008fe200078e00ff */
[----:B------:R-:W-:Y:S01]  /*73d0*/  F2FP.BF16.F32.PACK_AB R34, R121, R34 ;  /* 0x000000227922723e */ /* 0x000fe200000010ff */
[----:B------:R-:W-:Y:S01]  /*73e0*/  STS [R192+0xa400], R6 ;  /* 0x00a40006c0007388 */ /* 0x000fe20000000800 */
[----:B------:R-:W-:Y:S02]  /*73f0*/  LEA R118, R187, UR6, 0x1 ;  /* 0x00000006bb767c11 */ /* 0x000fe4000f8e08ff */
[----:B------:R-:W-:Y:S01]  /*7400*/  IADD3 R112, R100, 0x4000, R112 ;  /* 0x0000400064707810 */ /* 0x000fe20007ffe070 */
[----:B------:R-:W-:Y:S04]  /*7410*/  STS [R197+0xa000], R16 ;  /* 0x00a00010c5007388 */ /* 0x000fe80000000800 */
[----:B------:R-:W-:Y:S01]  /*7420*/  STS [R197+0xa400], R18 ;  /* 0x00a40012c5007388 */ /* 0x000fe20000000800 */
[C---:B------:R-:W-:Y:S02]  /*7430*/  VIADD R101, R112.reuse, 0x40 ;  /* 0x0000004070657836 */ /* 0x040fe40000000000 */
[----:B------:R-:W-:Y:S01]  /*7440*/  @P2 VIADD R101, R112, 0xffffffc0 ;  /* 0xffffffc070652836 */ /* 0x000fe20000000000 */
        /* <DEDUP_REMOVED lines=85> */
.L_x_1498:
[----:B------:R-:W-:Y:S01]  /*79a0*/  LDSM.16.M88.4 R16, [R174] ;  /* 0x00000000ae10783b */ /* 0x000fe20000000200 */
[----:B------:R-:W-:Y:S01]  /*79b0*/  VIADD R113, R100, UR4 ;  /* 0x0000000464717c36 */ /* 0x000fe20008000000 */
[----:B------:R-:W-:Y:S01]  /*79c0*/  LEA R242, P0, R208, R116, 0x2 ;  /* 0x00000074d0f27211 */ /* 0x000fe200078010ff */
[--C-:B------:R-:W-:Y:S01]  /*79d0*/  IMAD.IADD R115, R174, 0x1, R177.reuse ;  /* 0x00000001ae737824 */ /* 0x100fe200078e02b1 */
[----:B------:R-:W2:Y:S01]  /*79e0*/  LDSM.16.MT88.4 R8, [R112+0x2000] ;  /* 0x002000007008783b */ /* 0x000ea20000004200 */
[----:B------:R-:W-:Y:S01]  /*79f0*/  IMAD.IADD R113, R113, 0x1, R177 ;  /* 0x0000000171717824 */ /* 0x000fe200078e02b1 */
[----:B------:R-:W-:Y:S01]  /*7a00*/  LEA.HI.X.SX32 R243, R208, R117, 0x2, P0 ;  /* 0x00000075d0f37211 */ /* 0x000fe200000f16ff */
[C---:B------:R-:W-:Y:S01]  /*7a10*/  IMAD.IADD R114, R177.reuse, 0x1, R0 ;  /* 0x00000001b1727824 */ /* 0x040fe200078e0200 */
[----:B------:R-:W-:Y:S04]  /*7a20*/  LDSM.16.M88.4 R24, [R0] ;  /* 0x000000000018783b */ /* 0x000fe80000000200 */
[----:B------:R-:W1:Y:S04]  /*7a30*/  LDSM.16.MT88.4 R20, [R113] ;  /* 0x000000007114783b */ /* 0x000e680000004200 */
        /* <DEDUP_REMOVED lines=79> */
[-C--:B------:R-:W-:Y:S01]  /*7f30*/  LEA R4, P0, R213, R242.reuse, 0x2 ;  /* 0x000000f2d5047211 */ /* 0x080fe200078010ff */
[----:B------:R1:W-:Y:S01]  /*7f40*/  REDG.E.ADD.F32.FTZ.RN.STRONG.GPU desc[UR16][R20.64], R9 ;  /* 0x00000009140079a6 */ /* 0x0003e2000c10f390 */
[-C--:B---3--:R-:W-:Y:S02]  /*7f50*/  LEA R24, P5, R201, R242.reuse, 0x2 ;  /* 0x000000f2c9187211 */ /* 0x088fe400078a10ff */
        /* <DEDUP_REMOVED lines=15> */
[----:B------:R-:W-:Y:S02]  /*8050*/  LEA R4, P0, R234, R242, 0x2 ;  /* 0x000000f2ea047211 */ /* 0x000fe400078010ff */
        /* <DEDUP_REMOVED lines=52> */
[C---:B------:R-:W-:Y:S01]  /*83a0*/  VIADD R6, R172.reuse, 0xffffe000 ;  /* 0xffffe000ac067836 */ /* 0x040fe20000000000 */
        /* <DEDUP_REMOVED lines=155> */
[----:B------:R1:W-:Y:S01]  /*8d60*/  STS [R193+0x6400], R58 ;  /* 0x0064003ac1007388 */ /* 0x0003e20000000800 */
[----:B------:R-:W2:Y:S03]  /*8d70*/  S2R R24, SR_TID.X ;  /* 0x0000000000187919 */ /* 0x000ea60000002100 */
[----:B------:R1:W-:Y:S04]  /*8d80*/  STS [R207+0x6000], R60 ;  /* 0x0060003ccf007388 */ /* 0x0003e80000000800 */
[----:B------:R1:W-:Y:S01]  /*8d90*/  STS [R207+0x6400], R62 ;  /* 0x0064003ecf007388 */ /* 0x0003e20000000800 */
        /* <DEDUP_REMOVED lines=9> */
[----:B------:R-:W-:Y:S01]  /*8e30*/  IMAD R9, R183, R9, R11 ;  /* 0x00000009b7097224 */ /* 0x000fe200078e020b */
[----:B------:R-:W-:-:S05]  /*8e40*/  MOV R12, R14 ;  /* 0x0000000e000c7202 */ /* 0x000fca0000000f00 */
[----:B------:R-:W-:-:S05]  /*8e50*/  IMAD.WIDE.U32 R12, R183, R8, R12 ;  /* 0x00000008b70c7225 */ /* 0x000fca00078e000c */
[----:B------:R-:W-:Y:S02]  /*8e60*/  IADD3 R25, R13, R9, RZ ;  /* 0x000000090d197210 */ /* 0x000fe40007ffe0ff */
[----:B------:R-:W-:Y:S02]  /*8e70*/  MOV R26, R12 ;  /* 0x0000000c001a7202 */ /* 0x000fe40000000f00 */
.L_x_1500:
        /* <DEDUP_REMOVED lines=13> */
.L_x_1501:
[----:B------:R-:W-:Y:S01]  /*8f50*/  BAR.SYNC.DEFER_BLOCKING 0x0 ;  /* 0x0000000000007b1d */ /* 0x000fe20000010000 */
[--C-:B------:R-:W-:Y:S01]  /*8f60*/  SHF.R.S32.HI R37, RZ, 0x1f, R184.reuse ;  /* 0x0000001fff257819 */ /* 0x100fe200000114b8 */
[----:B-1----:R-:W-:Y:S01]  /*8f70*/  IMAD.MOV.U32 R36, RZ, RZ, R184 ;  /* 0x000000ffff247224 */ /* 0x002fe200078e00b8 */
[----:B------:R-:W-:Y:S01]  /*8f80*/  SHF.R.S32.HI R33, RZ, 0x1f, R28 ;  /* 0x0000001fff217819 */ /* 0x000fe2000001141c */
[----:B------:R-:W-:Y:S01]  /*8f90*/  IMAD R229, R188, -0x80, R229 ;  /* 0xffffff80bce57824 */ /* 0x000fe200078e02e5 */
[----:B--2---:R-:W-:Y:S01]  /*8fa0*/  SHF.R.S32.HI R27, RZ, 0x1f, R24 ;  /* 0x0000001fff1b7819 */ /* 0x004fe20000011418 */
[----:B------:R-:W-:Y:S01]  /*8fb0*/  IMAD.WIDE.U32 R30, R28, R6, R36 ;  /* 0x000000061c1e7225 */ /* 0x000fe200078e0024 */
[----:B------:R-:W-:Y:S01]  /*8fc0*/  ULDC UR5, c[0x0][0x2d0] ;  /* 0x0000b40000057ab9 */ /* 0x000fe20000000800 */
[----:B------:R-:W-:Y:S01]  /*8fd0*/  ULDC.64 UR8, c[0x0][0x468] ;  /* 0x00011a0000087ab9 */ /* 0x000fe20000000a00 */
[----:B------:R-:W-:Y:S01]  /*8fe0*/  LEA.HI R27, R27, R24, RZ, 0x3 ;  /* 0x000000181b1b7211 */ /* 0x000fe200078f18ff */
[----:B------:R-:W-:Y:S01]  /*8ff0*/  IMAD R29, R33, R6, RZ ;  /* 0x00000006211d7224 */ /* 0x000fe200078e02ff */
[----:B------:R-:W-:Y:S01]  /*9000*/  IADD3 R38, P0, R26, R30, RZ ;  /* 0x0000001e1a267210 */ /* 0x000fe20007f1e0ff */
[----:B------:R-:W-:Y:S01]  /*9010*/  BSSY B0, `(.L_x_1502) ;  /* 0x0000022000007945 */ /* 0x000fe20003800000 */
[----:B------:R-:W-:Y:S01]  /*9020*/  ISETP.GE.AND P4, PT, R184, UR5, PT ;  /* 0x00000005b8007c0c */ /* 0x000fe2000bf86270 */
[----:B------:R-:W-:-:S05]  /*9030*/  IMAD R29, R28, R7, R29 ;  /* 0x000000071c1d7224 */ /* 0x000fca00078e021d */
[----:B------:R-:W-:Y:S02]  /*9040*/  IADD3.X R39, R25, R31, R29, P0, !PT ;  /* 0x0000001f19277210 */ /* 0x000fe400007fe41d */
[----:B------:R-:W-:Y:S02]  /*9050*/  SHF.R.S32.HI R29, RZ, 0x3, R27 ;  /* 0x00000003ff1d7819 */ /* 0x000fe4000001141b */
[----:B------:R-:W-:Y:S01]  /*9060*/  SHF.R.S32.HI R31, RZ, 0x1f, R190 ;  /* 0x0000001fff1f7819 */ /* 0x000fe200000114be */
[----:B------:R1:W2:Y:S01]  /*9070*/  LDS.128 R20, [R118+0x7000] ;  /* 0x0070000076147984 */ /* 0x0002a20000000c00 */
[----:B------:R-:W-:Y:S01]  /*9080*/  IMAD.WIDE.U32 R38, R190, UR8, R38 ;  /* 0x00000008be267c25 */ /* 0x000fe2000f8e0026 */
[----:B------:R-:W-:Y:S02]  /*9090*/  SHF.R.S32.HI R30, RZ, 0x1f, R29 ;  /* 0x0000001fff1e7819 */ /* 0x000fe4000001141d */
[----:B------:R1:W3:Y:S01]  /*90a0*/  LDS.128 R16, [R118+0xb000] ;  /* 0x00b0000076107984 */ /* 0x0002e20000000c00 */
[----:B------:R-:W-:-:S02]  /*90b0*/  VIADD R26, R29, 0x20 ;  /* 0x000000201d1a7836 */ /* 0x000fc40000000000 */
[C---:B------:R-:W-:Y:S01]  /*90c0*/  VIADD R25, R29.reuse, 0x40 ;  /* 0x000000401d197836 */ /* 0x040fe20000000000 */
[----:B------:R1:W4:Y:S01]  /*90d0*/  LDS.128 R12, [R118+0xc000] ;  /* 0x00c00000760c7984 */ /* 0x0003220000000c00 */
[----:B------:R-:W-:Y:S01]  /*90e0*/  VIADD R24, R29, 0x60 ;  /* 0x000000601d187836 */ /* 0x000fe20000000000 */
[-C--:B------:R-:W-:Y:S01]  /*90f0*/  ISETP.GE.OR P3, PT, R26, R229.reuse, P4 ;  /* 0x000000e51a00720c */ /* 0x080fe20002766670 */
[----:B------:R-:W-:Y:S01]  /*9100*/  IMAD R34, R31, UR8, RZ ;  /* 0x000000081f227c24 */ /* 0x000fe2000f8e02ff */
[----:B------:R1:W1:Y:S01]  /*9110*/  LDS.128 R8, [R118+0xd000] ;  /* 0x00d0000076087984 */ /* 0x0002620000000c00 */
[-C--:B------:R-:W-:Y:S02]  /*9120*/  ISETP.GE.OR P2, PT, R25, R229.reuse, P4 ;  /* 0x000000e51900720c */ /* 0x080fe40002746670 */
[-C--:B------:R-:W-:Y:S01]  /*9130*/  ISETP.GE.OR P1, PT, R24, R229.reuse, P4 ;  /* 0x000000e51800720c */ /* 0x080fe20002726670 */
[----:B------:R-:W-:Y:S01]  /*9140*/  IMAD R34, R190, UR9, R34 ;  /* 0x00000009be227c24 */ /* 0x000fe2000f8e0222 */
[----:B------:R-:W-:-:S03]  /*9150*/  ISETP.GE.OR P4, PT, R29, R229, P4 ;  /* 0x000000e51d00720c */ /* 0x000fc60002786670 */
[----:B------:R-:W-:-:S10]  /*9160*/  IMAD.IADD R34, R34, 0x1, R39 ;  /* 0x0000000122227824 */ /* 0x000fd400078e0227 */
        /* <DEDUP_REMOVED lines=12> */
.L_x_1503:
[----:B------:R-:W-:Y:S05]  /*9230*/  BSYNC B0 ;  /* 0x0000000000007941 */ /* 0x000fea0003800000 */
.L_x_1502:
        /* <DEDUP_REMOVED lines=14> */
.L_x_1505:
[----:B------:R-:W-:Y:S05]  /*9320*/  BSYNC B0 ;  /* 0x0000000000007941 */ /* 0x000fea0003800000 */
.L_x_1504:
        /* <DEDUP_REMOVED lines=15> */
.L_x_1507:
[----:B------:R-:W-:Y:S05]  /*9420*/  BSYNC B0 ;  /* 0x0000000000007941 */ /* 0x000fea0003800000 */
.L_x_1506:
        /* <DEDUP_REMOVED lines=15> */
.L_x_1509:
[----:B------:R-:W-:Y:S05]  /*9520*/  BSYNC B0 ;  /* 0x0000000000007941 */ /* 0x000fea0003800000 */
.L_x_1508:
        /* <DEDUP_REMOVED lines=23> */
.L_x_1511:
[----:B------:R-:W-:Y:S05]  /*96a0*/  BSYNC B0 ;  /* 0x0000000000007941 */ /* 0x000fea0003800000 */
.L_x_1510:
        /* <DEDUP_REMOVED lines=14> */
.L_x_1513:
[----:B------:R-:W-:Y:S05]  /*9790*/  BSYNC B0 ;  /* 0x0000000000007941 */ /* 0x000fea0003800000 */
.L_x_1512:
        /* <DEDUP_REMOVED lines=14> */
.L_x_1515:
[----:B------:R-:W-:Y:S05]  /*9880*/  BSYNC B0 ;  /* 0x0000000000007941 */ /* 0x000fea0003800000 */
.L_x_1514:
        /* <DEDUP_REMOVED lines=13> */
.L_x_1470:
[----:B------:R-:W-:Y:S05]  /*9960*/  BSYNC B1 ;  /* 0x0000000000017941 */ /* 0x000fea0003800000 */
.L_x_1448:
[----:B------:R-:W3:Y:S02]  /*9970*/  LDC R0, c[0x0][0xc] ;  /* 0x00000300ff007b82 */ /* 0x000ee40000000800 */
[----:B---3--:R-:W-:-:S04]  /*9980*/  IADD3 R188, R0, R188, RZ ;  /* 0x000000bc00bc7210 */ /* 0x008fc80007ffe0ff */
[----:B------:R-:W-:-:S13]  /*9990*/  ISETP.GE.AND P0, PT, R188, UR7, PT ;  /* 0x00000007bc007c0c */ /* 0x000fda000bf06270 */
[----:B------:R-:W-:Y:S05]  /*99a0*/  @P0 BRA `(.L_x_1516) ;  /* 0x0000000000040947 */ /* 0x000fea0003800000 */
[----:B------:R-:W-:Y:S05]  /*99b0*/  BRA `(.L_x_1517) ;  /* 0xffffff6c00c87947 */ /* 0x000fea000383ffff */
.L_x_1516:
[----:B------:R-:W-:Y:S05]  /*99c0*/  EXIT ;  /* 0x000000000000794d */ /* 0x000fea0003800000 */
.L_x_1518:
        /* <DEDUP_REMOVED lines=11> */
.L_x_2482:


//--------------------- .text._ZN5flash44flash_bwd_dq_dk_dv_loop_seqk_parallel_kernelI23Flash_bwd_kernel_traitsILi64ELi64ELi128ELi8ELi2ELi4ELi4ELb1ELb0EN7cutlass10bfloat16_tE19Flash_kernel_traitsILi64ELi64ELi128ELi8ES3_EELb0ELb0ELb1ELb1ELb0ELb0ELb1EEEvNS_16Flash_bwd_paramsE --------------------------
	.section	.text._ZN5flash44flash_bwd_dq_dk_dv_loop_seqk_parallel_kernelI23Flash_bwd_kernel_traitsILi64ELi64ELi128ELi8ELi2ELi4ELi4ELb1ELb0EN7cutlass10bfloat16_tE19Flash_kernel_traitsILi64ELi64ELi128ELi8ES3_EELb0ELb0ELb1ELb1ELb0ELb0ELb1EEEvNS_16Flash_bwd_paramsE,"ax",@progbits
	.align	128
        .global         _ZN5flash44flash_bwd_dq_dk_dv_loop_seqk_parallel_kernelI23Flash_bwd_kernel_traitsILi64ELi64ELi128ELi8ELi2ELi4ELi4ELb1ELb0EN7cutlass10bfloat16_tE19Flash_kernel_traitsILi64ELi64ELi128ELi8ES3_EELb0ELb0ELb1ELb1ELb0ELb0ELb1EEEvNS_16Flash_bwd_paramsE
        .type           _ZN5flash44flash_bwd_dq_dk_dv_loop_seqk_parallel_kernelI23Flash_bwd_kernel_traitsILi64ELi64ELi128ELi8ELi2ELi4ELi4ELb1ELb0EN7cutlass10bfloat16_tE19Flash_kernel_traitsILi64ELi64ELi128ELi8ES3_EELb0ELb0ELb1ELb1ELb0ELb0ELb1EEEvNS_16Flash_bwd_paramsE,@function
        .size           _ZN5flash44flash_bwd_dq_dk_dv_loop_seqk_parallel_kernelI23Flash_bwd_kernel_traitsILi64ELi64ELi128ELi8ELi2ELi4ELi4ELb1ELb0EN7cutlass10bfloat16_tE19Flash_kernel_traitsILi64ELi64ELi128ELi8ES3_EELb0ELb0ELb1ELb1ELb0ELb0ELb1EEEvNS_16Flash_bwd_paramsE,(.L_x_2483 - _ZN5flash44flash_bwd_dq_dk_dv_loop_seqk_parallel_kernelI23Flash_bwd_kernel_traitsILi64ELi64ELi128ELi8ELi2ELi4ELi4ELb1ELb0EN7cutlass10bfloat16_tE19Flash_kernel_traitsILi64ELi64ELi128ELi8ES3_EELb0ELb0ELb1ELb1ELb0ELb0ELb1EEEvNS_16Flash_bwd_paramsE)
        .other          _ZN5flash44flash_bwd_dq_dk_dv_loop_seqk_parallel_kernelI23Flash_bwd_kernel_traitsILi64ELi64ELi128ELi8ELi2ELi4ELi4ELb1ELb0EN7cutlass10bfloat16_tE19Flash_kernel_traitsILi64ELi64ELi128ELi8ES3_EELb0ELb0ELb1ELb1ELb0ELb0ELb1EEEvNS_16Flash_bwd_paramsE,@"STO_CUDA_ENTRY STV_DEFAULT"
_ZN5flash44flash_bwd_dq_dk_dv_loop_seqk_parallel_kernelI23Flash_bwd_kernel_traitsILi64ELi64ELi128ELi8ELi2ELi4ELi4ELb1ELb0EN7cutlass10bfloat16_tE19Flash_kernel_traitsILi64ELi64ELi128ELi8ES3_EELb0ELb0ELb1ELb1ELb0ELb0ELb1EEEvNS_16Flash_bwd_paramsE:
.text._ZN5flash44flash_bwd_dq_dk_dv_loop_seqk_parallel_kernelI23Flash_bwd_kernel_traitsILi64ELi64ELi128ELi8ELi2ELi4ELi4ELb1ELb0EN7cutlass10bfloat16_tE19Flash_kernel_traitsILi64ELi64ELi128ELi8ES3_EELb0ELb0ELb1ELb1ELb0ELb0ELb1EEEvNS_16Flash_bwd_paramsE:
        /* <DEDUP_REMOVED lines=23> */
[----:B---3--:R-:W-:-:S03]  /*0170*/  USHF.R.S32.HI UR5, URZ, 0x1f, UR55 ;  /* 0x0000001f3f057899 */ /* 0x008fc60008011437 */
[CC--:B------:R-:W-:Y:S02]  /*0180*/  LEA.HI R2, R4.reuse, R8.reuse, RZ, 0x5 ;  /* 0x0000000804027211 */ /* 0x0c0fe400078f28ff */
[CC--:B------:R-:W-:Y:S02]  /*0190*/  LEA.HI R3, R4.reuse, R8.reuse, RZ, 0x4 ;  /* 0x0000000804037211 */ /* 0x0c0fe400078f20ff */
[CC--:B------:R-:W-:Y:S01]  /*01a0*/  LEA.HI R12, R4.reuse, R8.reuse, RZ, 0x3 ;  /* 0x00000008040c7211 */ /* 0x0c0fe200078f18ff */
[----:B----4-:R-:W-:Y:S01]  /*01b0*/  USHF.R.S32.HI UR6, URZ, 0x1f, UR49 ;  /* 0x0000001f3f067899 */ /* 0x010fe20008011431 */
[CC--:B------:R-:W-:Y:S02]  /*01c0*/  LEA.HI R16, R4.reuse, R8.reuse, RZ, 0x6 ;  /* 0x0000000804107211 */ /* 0x0c0fe400078f30ff */
[CC--:B------:R-:W-:Y:S02]  /*01d0*/  LEA.HI R0, R4.reuse, R8.reuse, RZ, 0x2 ;  /* 0x0000000804007211 */ /* 0x0c0fe400078f10ff */
[----:B------:R-:W-:-:S02]  /*01e0*/  LEA.HI R17, R4, R8, RZ, 0x7 ;  /* 0x0000000804117211 */ /* 0x000fc400078f38ff */
[----:B------:R-:W-:Y:S02]  /*01f0*/  LOP3.LUT R4, R2, 0xffffffe0, RZ, 0xc0, !PT ;  /* 0xffffffe002047812 */ /* 0x000fe400078ec0ff */
[----:B------:R-:W-:Y:S02]  /*0200*/  LOP3.LUT R6, R3, 0xfffffff0, RZ, 0xc0, !PT ;  /* 0xfffffff003067812 */ /* 0x000fe400078ec0ff */
[----:B------:R-:W-:Y:S01]  /*0210*/  LOP3.LUT R5, R12, 0xfffffff8, RZ, 0xc0, !PT ;  /* 0xfffffff80c057812 */ /* 0x000fe200078ec0ff */
[----:B------:R-:W-:Y:S01]  /*0220*/  IMAD.IADD R11, R8, 0x1, -R4 ;  /* 0x00000001080b7824 */ /* 0x000fe200078e0a04 */
[----:B------:R-:W-:Y:S01]  /*0230*/  LOP3.LUT R7, R0, 0x7ffffffc, RZ, 0xc0, !PT ;  /* 0x7ffffffc00077812 */ /* 0x000fe200078ec0ff */
[C---:B------:R-:W-:Y:S01]  /*0240*/  IMAD.IADD R10, R8.reuse, 0x1, -R6 ;  /* 0x00000001080a7824 */ /* 0x040fe200078e0a06 */
[--C-:B------:R-:W-:Y:S01]  /*0250*/  SHF.R.S32.HI R9, RZ, 0x2, R0.reuse ;  /* 0x00000002ff097819 */ /* 0x100fe20000011400 */
[C---:B------:R-:W-:Y:S01]  /*0260*/  IMAD.IADD R4, R8.reuse, 0x1, -R5 ;  /* 0x0000000108047824 */ /* 0x040fe200078e0a05 */
[----:B------:R-:W-:Y:S01]  /*0270*/  SHF.R.S32.HI R6, RZ, 0x1f, R0 ;  /* 0x0000001fff067819 */ /* 0x000fe20000011400 */
[----:B------:R-:W-:Y:S01]  /*0280*/  IMAD.IADD R18, R8, 0x1, -R7 ;  /* 0x0000000108127824 */ /* 0x000fe200078e0a07 */
[--C-:B------:R-:W-:Y:S01]  /*0290*/  SHF.R.S32.HI R0, RZ, 0x5, R2.reuse ;  /* 0x00000005ff007819 */ /* 0x100fe20000011402 */
[----:B------:R-:W-:Y:S01]  /*02a0*/  IMAD.SHL.U32 R182, R4, 0x8, RZ ;  /* 0x0000000804b67824 */ /* 0x000fe200078e00ff */
[----:B------:R-:W-:-:S02]  /*02b0*/  SHF.R.S32.HI R5, RZ, 0x1f, R2 ;  /* 0x0000001fff057819 */ /* 0x000fc40000011402 */
[----:B------:R-:W-:Y:S02]  /*02c0*/  SHF.R.S32.HI R7, RZ, 0x4, R3 ;  /* 0x00000004ff077819 */ /* 0x000fe40000011403 */
[----:B------:R-:W-:Y:S02]  /*02d0*/  SHF.R.S32.HI R13, RZ, 0x3, R12 ;  /* 0x00000003ff0d7819 */ /* 0x000fe4000001140c */
[-C--:B------:R-:W-:Y:S02]  /*02e0*/  LEA.HI R8, R2, R0.reuse, RZ, 0x1 ;  /* 0x0000000002087211 */ /* 0x080fe400078f08ff */
[----:B------:R-:W-:Y:S01]  /*02f0*/  LEA.HI R5, R5, R0, RZ, 0x2 ;  /* 0x0000000005057211 */ /* 0x000fe200078f10ff */
[----:B------:R-:W-:Y:S01]  /*0300*/  IMAD.SHL.U32 R13, R13, 0x40, RZ ;  /* 0x000000400d0d7824 */ /* 0x000fe200078e00ff */
[----:B------:R-:W-:Y:S02]  /*0310*/  LEA.HI R2, R3, R7, RZ, 0x1 ;  /* 0x0000000703027211 */ /* 0x000fe400078f08ff */
[----:B------:R-:W-:-:S02]  /*0320*/  LEA.HI R6, R6, R9, RZ, 0x3 ;  /* 0x0000000906067211 */ /* 0x000fc400078f18ff */
[----:B------:R-:W-:Y:S02]  /*0330*/  LOP3.LUT R8, R8, 0xfffffffe, RZ, 0xc0, !PT ;  /* 0xfffffffe08087812 */ /* 0x000fe400078ec0ff */
[----:B------:R-:W-:Y:S02]  /*0340*/  LOP3.LUT R5, R5, 0xfffffffc, RZ, 0xc0, !PT ;  /* 0xfffffffc05057812 */ /* 0x000fe400078ec0ff */
[----:B------:R-:W-:Y:S01]  /*0350*/  LOP3.LUT R3, R2, 0xfffffffe, RZ, 0xc0, !PT ;  /* 0xfffffffe02037812 */ /* 0x000fe200078ec0ff */
[----:B------:R-:W-:Y:S01]  /*0360*/  IMAD.IADD R15, R0, 0x1, -R8 ;  /* 0x00000001000f7824 */ /* 0x000fe200078e0a08 */
[----:B------:R-:W-:Y:S01]  /*0370*/  LOP3.LUT R2, R6, 0xfffffff8, RZ, 0xc0, !PT ;  /* 0xfffffff806027812 */ /* 0x000fe200078ec0ff */
[----:B------:R-:W-:Y:S01]  /*0380*/  IMAD.IADD R171, R0, 0x1, -R5 ;  /* 0x0000000100ab7824 */ /* 0x000fe200078e0a05 */
[----:B------:R-:W-:Y:S01]  /*0390*/  LOP3.LUT R0, R13, 0x1c0, RZ, 0xc0, !PT ;  /* 0x000001c00d007812 */ /* 0x000fe200078ec0ff */
[----:B------:R-:W-:Y:S01]  /*03a0*/  IMAD.IADD R14, R7, 0x1, -R3 ;  /* 0x00000001070e7824 */ /* 0x000fe200078e0a03 */
[----:B------:R-:W-:Y:S01]  /*03b0*/  SHF.R.S32.HI R5, RZ, 0x1f, R11 ;  /* 0x0000001fff057819 */ /* 0x000fe2000001140b */
[----:B------:R-:W-:Y:S01]  /*03c0*/  IMAD.IADD R7, R9, 0x1, -R2 ;  /* 0x0000000109077824 */ /* 0x000fe200078e0a02 */
[----:B------:R-:W-:-:S02]  /*03d0*/  SHF.R.U32.HI R3, RZ, 0x3, R0 ;  /* 0x00000003ff037819 */ /* 0x000fc40000011600 */
[----:B------:R-:W-:Y:S01]  /*03e0*/  LOP3.LUT R2, R0, 0x38, R182, 0xf8, !PT ;  /* 0x0000003800027812 */ /* 0x000fe200078ef8b6 */
[C---:B------:R-:W-:Y:S01]  /*03f0*/  IMAD.SHL.U32 R0, R4.reuse, 0x40, RZ ;  /* 0x0000004004007824 */ /* 0x040fe200078e00ff */
[----:B------:R-:W-:Y:S02]  /*0400*/  LOP3.LUT P4, RZ, R4, 0x2, RZ, 0xc0, !PT ;  /* 0x0000000204ff7812 */ /* 0x000fe4000788c0ff */
[----:B------:R-:W-:Y:S01]  /*0410*/  LOP3.LUT R244, R2, R3, RZ, 0x3c, !PT ;  /* 0x0000000302f47212 */ /* 0x000fe200078e3cff */
[----:B------:R-:W-:Y:S01]  /*0420*/  IMAD.SHL.U32 R2, R171, 0x10, RZ ;  /* 0x00000010ab027824 */ /* 0x000fe200078e00ff */
[----:B------:R-:W-:Y:S02]  /*0430*/  LOP3.LUT R0, R0, 0x1c0, RZ, 0xc0, !PT ;  /* 0x000001c000007812 */ /* 0x000fe400078ec0ff */
[----:B------:R-:W-:Y:S02]  /*0440*/  LOP3.LUT P3, RZ, R4, 0x4, RZ, 0xc0, !PT ;  /* 0x0000000404ff7812 */ /* 0x000fe4000786c0ff */
[----:B------:R-:W-:Y:S01]  /*0450*/  LEA.HI R239, R5, R11, RZ, 0x2 ;  /* 0x0000000b05ef7211 */ /* 0x000fe200078f10ff */
[----:B------:R-:W-:Y:S01]  /*0460*/  IMAD.SHL.U32 R11, R14, 0x200, RZ ;  /* 0x000002000e0b7824 */ /* 0x000fe200078e00ff */
[----:B------:R-:W-:-:S02]  /*0470*/  SHF.R.S32.HI R4, RZ, 0x1f, R10 ;  /* 0x0000001fff047819 */ /* 0x000fc4000001140a */
[----:B------:R-:W-:Y:S02]  /*0480*/  SHF.R.S32.HI R3, RZ, 0x6, R16 ;  /* 0x00000006ff037819 */ /* 0x000fe40000011410 */
[C---:B------:R-:W-:Y:S02]  /*0490*/  LOP3.LUT R5, R0.reuse, 0x8, R12, 0xf8, !PT ;  /* 0x0000000800057812 */ /* 0x040fe400078ef80c */
[----:B------:R-:W-:Y:S01]  /*04a0*/  SHF.R.U32.HI R9, RZ, 0x3, R0 ;  /* 0x00000003ff097819 */ /* 0x000fe20000011600 */
[C---:B------:R-:W-:Y:S01]  /*04b0*/  IMAD R244, R3.reuse, 0x200, R244 ;  /* 0x0000020003f47824 */ /* 0x040fe200078e02f4 */
[----:B------:R-:W-:Y:S01]  /*04c0*/  LOP3.LUT R8, R0, 0x30, R2, 0xf8, !PT ;  /* 0x0000003000087812 */ /* 0x000fe200078ef802 */
[----:B------:R-:W-:Y:S01]  /*04d0*/  IMAD R2, R3, 0x800, R11 ;  /* 0x0000080003027824 */ /* 0x000fe200078e020b */
[----:B------:R-:W-:Y:S02]  /*04e0*/  LEA.HI R13, R4, R10, RZ, 0x3 ;  /* 0x0000000a040d7211 */ /* 0x000fe400078f18ff */
[----:B------:R-:W-:-:S02]  /*04f0*/  LOP3.LUT R0, R5, R9, RZ, 0x3c, !PT ;  /* 0x0000000905007212 */ /* 0x000fc400078e3cff */
[----:B------:R-:W-:Y:S02]  /*0500*/  LOP3.LUT R6, R13, 0xfffffff8, RZ, 0xc0, !PT ;  /* 0xfffffff80d067812 */ /* 0x000fe400078ec0ff */
[C---:B------:R-:W-:Y:S01]  /*0510*/  LOP3.LUT R4, R7.reuse, 0x1, RZ, 0xc0, !PT ;  /* 0x0000000107047812 */ /* 0x040fe200078ec0ff */
[----:B------:R-:W-:Y:S01]  /*0520*/  IMAD.IADD R179, R2, 0x1, R0 ;  /* 0x0000000102b37824 */ /* 0x000fe200078e0200 */
[----:B------:R-:W-:Y:S01]  /*0530*/  SHF.R.S32.HI R5, RZ, 0x7, R17 ;  /* 0x00000007ff057819 */ /* 0x000fe20000011411 */
[----:B------:R-:W-:Y:S01]  /*0540*/  IMAD.SHL.U32 R0, R7, 0x40, RZ ;  /* 0x0000004007007824 */ /* 0x000fe200078e00ff */
[----:B------:R-:W-:Y:S01]  /*0550*/  ISETP.NE.U32.AND P0, PT, R4, 0x1, PT ;  /* 0x000000010400780c */ /* 0x000fe20003f05070 */
[----:B------:R-:W-:Y:S01]  /*0560*/  IMAD.IADD R10, R10, 0x1, -R6 ;  /* 0x000000010a0a7824 */ /* 0x000fe200078e0a06 */
[----:B------:R-:W-:Y:S01]  /*0570*/  LOP3.LUT R12, R8, 0x8, R12, 0xf8, !PT ;  /* 0x00000008080c7812 */ /* 0x000fe200078ef80c */
[----:B------:R-:W-:Y:S01]  /*0580*/  IMAD.SHL.U32 R2, R5, 0x8, RZ ;  /* 0x0000000805027824 */ /* 0x000fe200078e00ff */
[----:B------:R-:W-:Y:S01]  /*0590*/  LOP3.LUT R0, R0, 0x1c0, RZ, 0xc0, !PT ;  /* 0x000001c000007812 */ /* 0x000fe200078ec0ff */
[----:B------:R-:W-:Y:S01]  /*05a0*/  IMAD.SHL.U32 R6, R3, 0x20, RZ ;  /* 0x0000002003067824 */ /* 0x000fe200078e00ff */
[----:B------:R-:W-:Y:S01]  /*05b0*/  R2P PR, R7, 0x6 ;  /* 0x0000000607007804 */ /* 0x000fe20000000000 */
[----:B------:R-:W-:Y:S01]  /*05c0*/  IMAD.SHL.U32 R7, R14, 0x10, RZ ;  /* 0x000000100e077824 */ /* 0x000fe200078e00ff */
[----:B------:R-:W-:Y:S01]  /*05d0*/  LOP3.LUT R2, R2, 0x8, RZ, 0xc0, !PT ;  /* 0x0000000802027812 */ /* 0x000fe200078ec0ff */
[----:B------:R-:W-:Y:S01]  /*05e0*/  IMAD.SHL.U32 R4, R18, 0x2, RZ ;  /* 0x0000000212047824 */ /* 0x000fe200078e00ff */
[----:B------:R-:W-:-:S02]  /*05f0*/  SHF.R.U32.HI R3, RZ, 0x3, R0 ;  /* 0x00000003ff037819 */ /* 0x000fc40000011600 */
[----:B------:R-:W-:Y:S01]  /*0600*/  LOP3.LUT R6, R0, 0x20, R6, 0xf8, !PT ;  /* 0x0000002000067812 */ /* 0x000fe200078ef806 */
[----:B------:R-:W-:Y:S01]  /*0610*/  IMAD R5, R5, 0x1000, R4 ;  /* 0x0000100005057824 */ /* 0x000fe200078e0204 */
[----:B------:R-:W-:Y:S02]  /*0620*/  LOP3.LUT R8, R2, 0x10, R7, 0xf8, !PT ;  /* 0x0000001002087812 */ /* 0x000fe400078ef807 */
[----:B------:R-:W-:Y:S01]  /*0630*/  LOP3.LUT R7, R3, R0, R2, 0x1e, !PT ;  /* 0x0000000003077212 */ /* 0x000fe200078e1e02 */
[----:B------:R-:W-:Y:S01]  /*0640*/  IMAD R0, R171, 0x400, R4 ;  /* 0x00000400ab007824 */ /* 0x000fe200078e0204 */
[----:B------:R-:W-:Y:S01]  /*0650*/  LOP3.LUT R6, R6, R3, RZ, 0x3c, !PT ;  /* 0x0000000306067212 */ /* 0x000fe200078e3cff */
[----:B------:R-:W-:Y:S01]  /*0660*/  IMAD.SHL.U32 R3, R10, 0x40, RZ ;  /* 0x000000400a037824 */ /* 0x000fe200078e00ff */
[----:B------:R-:W-:Y:S01]  /*0670*/  SEL R186, R186, 0x10, !P0 ;  /* 0x00000010baba7807 */ /* 0x000fe20004000000 */
[----:B------:R-:W-:Y:S01]  /*0680*/  IMAD R2, R15, 0x400, R5 ;  /* 0x000004000f027824 */ /* 0x000fe200078e0205 */
[----:B------:R-:W-:Y:S01]  /*0690*/  SHF.R.S32.HI R239, RZ, 0x2, R239 ;  /* 0x00000002ffef7819 */ /* 0x000fe200000114ef */
[----:B------:R-:W-:Y:S01]  /*06a0*/  IMAD.IADD R7, R0, 0x1, R7 ;  /* 0x0000000100077824 */ /* 0x000fe200078e0207 */
[----:B------:R-:W-:Y:S01]  /*06b0*/  LOP3.LUT R3, R3, 0x1c0, RZ, 0xc0, !PT ;  /* 0x000001c003037812 */ /* 0x000fe200078ec0ff */
[----:B------:R-:W-:Y:S01]  /*06c0*/  IMAD.SHL.U32 R0, R14, 0x8, RZ ;  /* 0x000000080e007824 */ /* 0x000fe200078e00ff */
[----:B------:R-:W-:Y:S01]  /*06d0*/  LOP3.LUT R5, R11, R12, R9, 0xf6, !PT ;  /* 0x0000000c0b057212 */ /* 0x000fe200078ef609 */
[----:B------:R-:W-:Y:S01]  /*06e0*/  IMAD.IADD R188, R6, 0x1, R2 ;  /* 0x0000000106bc7824 */ /* 0x000fe200078e0202 */
[----:B------:R-:W-:Y:S01]  /*06f0*/  SHF.R.U32.HI R2, RZ, 0x3, R3 ;  /* 0x00000003ff027819 */ /* 0x000fe20000011603 */
[----:B------:R-:W-:Y:S01]  /*0700*/  IMAD.SHL.U32 R4, R13, 0x40, RZ ;  /* 0x000000400d047824 */ /* 0x000fe200078e00ff */
[----:B------:R-:W-:Y:S01]  /*0710*/  LOP3.LUT R6, R3, 0x8, R0, 0xf8, !PT ;  /* 0x0000000803067812 */ /* 0x000fe200078ef800 */
[----:B------:R-:W-:Y:S01]  /*0720*/  IMAD R239, R15, 0x10, R239 ;  /* 0x000000100fef7824 */ /* 0x000fe200078e02ef */
[----:B------:R-:W-:-:S02]  /*0730*/  LOP3.LUT R3, R2, R8, R3, 0x1e, !PT ;  /* 0x0000000802037212 */ /* 0x000fc400078e1e03 */
[----:B------:R-:W-:Y:S02]  /*0740*/  LOP3.LUT R0, R4, 0xfffffe00, RZ, 0xc0, !PT ;  /* 0xfffffe0004007812 */ /* 0x000fe400078ec0ff */
[----:B------:R-:W-:Y:S01]  /*0750*/  LOP3.LUT R2, R6, R2, RZ, 0x3c, !PT ;  /* 0x0000000206027212 */ /* 0x000fe200078e3cff */
[----:B------:R-:W-:Y:S01]  /*0760*/  IMAD.U32 R6, RZ, RZ, UR5 ;  /* 0x00000005ff067e24 */ /* 0x000fe2000f8e00ff */
[----:B------:R-:W-:Y:S01]  /*0770*/  USHF.L.U32 UR5, UR49, 0x7, URZ ;  /* 0x0000000731057899 */ /* 0x000fe2000800063f */
[--C-:B------:R-:W-:Y:S01]  /*0780*/  IMAD R4, R15, 0x400, R0.reuse ;  /* 0x000004000f047824 */ /* 0x100fe200078e0200 */
[----:B------:R-:W-:Y:S01]  /*0790*/  LOP3.LUT R178, R3, R0, RZ, 0xfc, !PT ;  /* 0x0000000003b27212 */ /* 0x000fe200078efcff */
[----:B------:R-:W-:Y:S01]  /*07a0*/  IMAD R171, R171, 0x400, R0 ;  /* 0x00000400abab7824 */ /* 0x000fe200078e0200 */
[----:B------:R-:W-:Y:S01]  /*07b0*/  LEA R245, R7, UR7, 0x1 ;  /* 0x0000000707f57c11 */ /* 0x000fe2000f8e08ff */
[----:B------:R-:W-:Y:S01]  /*07c0*/  IMAD.IADD R177, R4, 0x1, R2 ;  /* 0x0000000104b17824 */ /* 0x000fe200078e0202 */
[----:B------:R-:W-:Y:S01]  /*07d0*/  LEA R188, R188, UR4, 0x1 ;  /* 0x00000004bcbc7c11 */ /* 0x000fe2000f8e08ff */
[----:B------:R-:W-:Y:S01]  /*07e0*/  IMAD.IADD R171, R2, 0x1, R171 ;  /* 0x0000000102ab7824 */ /* 0x000fe200078e02ab */
[----:B------:R-:W-:Y:S01]  /*07f0*/  LEA R3, R5, UR4, 0x1 ;  /* 0x0000000405037c11 */ /* 0x000fe2000f8e08ff */
[----:B------:R-:W-:Y:S01]  /*0800*/  IMAD.U32 R0, RZ, RZ, UR5 ;  /* 0x00000005ff007e24 */ /* 0x000fe2000f8e00ff */
[----:B------:R-:W-:Y:S01]  /*0810*/  USHF.R.S32.HI UR5, URZ, 0x1f, UR55 ;  /* 0x0000001f3f057899 */ /* 0x000fe20008011437 */
[----:B------:R-:W-:Y:S01]  /*0820*/  IMAD.U32 R2, RZ, RZ, UR6 ;  /* 0x00000006ff027e24 */ /* 0x000fe2000f8e00ff */
[----:B------:R-:W-:Y:S01]  /*0830*/  UIADD3 UR6, UR4, 0xa000, URZ ;  /* 0x0000a00004067890 */ /* 0x000fe2000fffe03f */
[----:B------:R-:W-:-:S02]  /*0840*/  IMAD.MOV.U32 R4, RZ, RZ, 0x20 ;  /* 0x00000020ff047424 */ /* 0x000fc400078e00ff */
[----:B------:R-:W-:Y:S02]  /*0850*/  IMAD.MOV.U32 R2, RZ, RZ, 0x40 ;  /* 0x00000040ff027424 */ /* 0x000fe400078e00ff */
[----:B------:R-:W-:Y:S01]  /*0860*/  IMAD.U32 R0, RZ, RZ, UR5 ;  /* 0x00000005ff007e24 */ /* 0x000fe2000f8e00ff */
[----:B------:R-:W-:Y:S01]  /*0870*/  SEL R174, R4, 0xffffffe0, !P4 ;  /* 0xffffffe004ae7807 */ /* 0x000fe20006000000 */
[C---:B------:R-:W-:Y:S01]  /*0880*/  VIADD R248, R245.reuse, 0x40 ;  /* 0x00000040f5f87836 */ /* 0x040fe20000000000 */
[----:B------:R-:W-:Y:S01]  /*0890*/  SEL R2, R2, 0xffffffc0, !P3 ;  /* 0xffffffc002027807 */ /* 0x000fe20005800000 */
[----:B------:R-:W-:Y:S01]  /*08a0*/  @P2 VIADD R248, R245, 0xffffffc0 ;  /* 0xffffffc0f5f82836 */ /* 0x000fe20000000000 */
[----:B------:R-:W-:Y:S01]  /*08b0*/  LEA R0, R179, UR6, 0x1 ;  /* 0x00000006b3007c11 */ /* 0x000fe2000f8e08ff */
[----:B------:R-:W-:Y:S01]  /*08c0*/  VIADD R251, R245, 0x420 ;  /* 0x00000420f5fb7836 */ /* 0x000fe20000000000 */
[----:B------:R-:W-:Y:S01]  /*08d0*/  SEL R4, R4, 0xffffffe0, !P1 ;  /* 0xffffffe004047807 */ /* 0x000fe20004800000 */
[----:B------:R-:W-:Y:S01]  /*08e0*/  IMAD.IADD R189, R188, 0x1, R186 ;  /* 0x00000001bcbd7824 */ /* 0x000fe200078e02ba */
[----:B------:R-:W-:Y:S01]  /*08f0*/  LEA R171, R171, UR6, 0x1 ;  /* 0x00000006abab7c11 */ /* 0x000fe2000f8e08ff */
[----:B------:R-:W-:Y:S01]  /*0900*/  IMAD.IADD R173, R0, 0x1, R2 ;  /* 0x0000000100ad7824 */ /* 0x000fe200078e0202 */
[----:B------:R-:W-:Y:S01]  /*0910*/  UIADD3 UR5, UR4, 0x6000, URZ ;  /* 0x0000600004057890 */ /* 0x000fe2000fffe03f */
[----:B------:R-:W-:-:S02]  /*0920*/  IMAD.IADD R187, R188, 0x1, R4 ;  /* 0x00000001bcbb7824 */ /* 0x000fc400078e0204 */
[----:B------:R-:W-:Y:S02]  /*0930*/  IMAD.IADD R175, R0, 0x1, R174 ;  /* 0x0000000100af7824 */ /* 0x000fe400078e02ae */
[----:B------:R-:W-:Y:S02]  /*0940*/  IMAD.IADD R174, R174, 0x1, R173 ;  /* 0x00000001aeae7824 */ /* 0x000fe400078e02ad */
[----:B------:R-:W-:Y:S02]  /*0950*/  IMAD.IADD R250, R4, 0x1, R245 ;  /* 0x0000000104fa7824 */ /* 0x000fe400078e02f5 */
[----:B------:R-:W-:Y:S02]  /*0960*/  @P1 VIADD R251, R245, 0x3e0 ;  /* 0x000003e0f5fb1836 */ /* 0x000fe40000000000 */
[----:B------:R-:W-:Y:S02]  /*0970*/  IMAD.IADD R186, R186, 0x1, R187 ;  /* 0x00000001baba7824 */ /* 0x000fe400078e02bb */
[----:B------:R-:W-:-:S07]  /*0980*/  IMAD.IADD R249, R4, 0x1, R248 ;  /* 0x0000000104f97824 */ /* 0x000fce00078e02f8 */
.L_x_1589:
        /* <DEDUP_REMOVED lines=67> */
.L_x_1519:
        /* <DEDUP_REMOVED lines=16> */
[----:B------:R-:W-:Y:S01]  /*0ec0*/  USHF.R.S32.HI UR15, URZ, 0x1f, UR58 ;  /* 0x0000001f3f0f7899 */ /* 0x000fe2000801143a */
[----:B------:R-:W-:Y:S01]  /*0ed0*/  @!UP2 ULDC.64 UR8, c[0x0][0x418] ;  /* 0x000106000008aab9 */ /* 0x000fe20000000a00 */
[----:B------:R-:W-:Y:S02]  /*0ee0*/  UIADD3 UR12, UR14, 0x3f, URZ ;  /* 0x0000003f0e0c7890 */ /* 0x000fe4000fffe03f */
[----:B------:R-:W-:Y:S01]  /*0ef0*/  @!UP2 UIMAD.WIDE.U32 UR38, UR49, UR8, URZ ;  /* 0x000000083126a2a5 */ /* 0x000fe2000f8e003f */
[----:B------:R-:W-:Y:S01]  /*0f00*/  ULDC UR24, c[0x0][0x394] ;  /* 0x0000e50000187ab9 */ /* 0x000fe20000000800 */
[----:B------:R-:W-:Y:S01]  /*0f10*/  ULDC.64 UR32, c[0x0][0x240] ;  /* 0x0000900000207ab9 */ /* 0x000fe20000000a00 */
[----:B------:R-:W-:Y:S01]  /*0f20*/  UIMAD UR15, UR15, UR49, URZ ;  /* 0x000000310f0f72a4 */ /* 0x000fe2000f8e023f */
[----:B-1----:R-:W-:Y:S01]  /*0f30*/  IABS R6, R7 ;  /* 0x0000000700067213 */ /* 0x002fe20000000000 */
[----:B------:R-:W-:Y:S01]  /*0f40*/  ULDC UR31, c[0x0][0x2dc] ;  /* 0x0000b700001f7ab9 */ /* 0x000fe20000000800 */
[----:B------:R-:W-:Y:S01]  /*0f50*/  ULDC UR61, c[0x0][0x270] ;  /* 0x00009c00003d7ab9 */ /* 0x000fe20000000800 */
[----:B------:R-:W-:Y:S01]  /*0f60*/  UIMAD.WIDE.U32 UR18, UR6, UR32, URZ ;  /* 0x00000020061272a5 */ /* 0x000fe2000f8e003f */
[----:B------:R-:W1:Y:S01]  /*0f70*/  I2F.RP R4, R6 ;  /* 0x0000000600047306 */ /* 0x000e620000209400 */
[----:B------:R-:W-:Y:S01]  /*0f80*/  ULDC.U8 UR27, c[0x0][0x3d8] ;  /* 0x0000f600001b7ab9 */ /* 0x000fe20000000000 */
[----:B------:R-:W-:-:S02]  /*0f90*/  UIMAD UR15, UR57, UR58, UR15 ;  /* 0x0000003a390f72a4 */ /* 0x000fc4000f8e020f */
[----:B--2---:R-:W-:Y:S02]  /*0fa0*/  UIMAD.WIDE.U32 UR46, UR13, UR10, URZ ;  /* 0x0000000a0d2e72a5 */ /* 0x004fe4000f8e003f */
[----:B------:R-:W-:Y:S02]  /*0fb0*/  UISETP.NE.AND UP3, UPT, UR27, URZ, UPT ;  /* 0x0000003f1b00728c */ /* 0x000fe4000bf65270 */
[----:B------:R-:W-:Y:S02]  /*0fc0*/  UIMAD UR35, UR13, UR11, UR47 ;  /* 0x0000000b0d2372a4 */ /* 0x000fe4000f8e022f */
[----:B------:R-:W-:Y:S01]  /*0fd0*/  USHF.L.U32 UR13, UR49, 0x7, URZ ;  /* 0x00000007310d7899 */ /* 0x000fe2000800063f */
[----:B------:R-:W-:Y:S01]  /*0fe0*/  @UP2 ULDC.64 UR10, c[0x0][0x420] ;  /* 0x00010800000a2ab9 */ /* 0x000fe20000000a00 */
[----:B------:R-:W-:Y:S01]  /*0ff0*/  USEL UR56, UR20, UR18, !UP2 ;  /* 0x0000001214387287 */ /* 0x000fe2000d000000 */
[----:B-1----:R-:W1:Y:S01]  /*1000*/  MUFU.RCP R4, R4 ;  /* 0x0000000400047308 */ /* 0x002e620000001000 */
[----:B------:R-:W-:-:S02]  /*1010*/  @UP2 UIMAD.WIDE.U32 UR44, UR6, UR10, URZ ;  /* 0x0000000a062c22a5 */ /* 0x000fc4000f8e003f */
[----:B------:R-:W-:Y:S02]  /*1020*/  @!UP2 UIMAD UR10, UR57, UR8, URZ ;  /* 0x00000008390aa2a4 */ /* 0x000fe4000f8e023f */
[----:B------:R-:W-:Y:S02]  /*1030*/  UIADD3 UR8, UR14, 0x80, UR41 ;  /* 0x000000800e087890 */ /* 0x000fe4000fffe029 */
[----:B------:R-:W-:Y:S02]  /*1040*/  USEL UR29, UR13, URZ, UP4 ;  /* 0x0000003f0d1d7287 */ /* 0x000fe4000a000000 */
[----:B------:R-:W-:Y:S02]  /*1050*/  @UP2 UIMAD UR52, UR6, UR11, UR45 ;  /* 0x0000000b063422a4 */ /* 0x000fe4000f8e022d */
[----:B------:R-:W-:Y:S02]  /*1060*/  @!UP2 UIMAD UR30, UR49, UR9, UR10 ;  /* 0x00000009311ea2a4 */ /* 0x000fe4000f8e020a */
[----:B------:R-:W-:-:S02]  /*1070*/  USHF.R.S32.HI UR13, URZ, 0x1f, UR12 ;  /* 0x0000001f3f0d7899 */ /* 0x000fc4000801140c */
[----:B------:R-:W-:Y:S01]  /*1080*/  UIADD3 UR24, UR8, UR24, -UR7 ;  /* 0x0000001808187290 */ /* 0x000fe2000fffe807 */
[----:B-1----:R-:W-:Y:S01]  /*1090*/  VIADD R4, R4, 0xffffffe ;  /* 0x0ffffffe04047836 */ /* 0x002fe20000000000 */
[----:B------:R-:W-:Y:S02]  /*10a0*/  UIMAD.WIDE UR8, UR31, UR61, URZ ;  /* 0x0000003d1f0872a5 */ /* 0x000fe4000f8e023f */
[----:B------:R-:W-:Y:S01]  /*10b0*/  UIMAD.WIDE.U32 UR10, UR49, UR58, URZ ;  /* 0x0000003a310a72a5 */ /* 0x000fe2000f8e003f */
[----:B------:R-:W1:Y:S01]  /*10c0*/  F2I.FTZ.U32.TRUNC.NTZ R5, R4 ;  /* 0x0000000400057305 */ /* 0x000e62000021f000 */
[----:B------:R-:W-:Y:S02]  /*10d0*/  ULEA.HI UR27, UR13, UR12, URZ, 0x6 ;  /* 0x0000000c0d1b7291 */ /* 0x000fe4000f8f303f */
[----:B------:R-:W-:Y:S02]  /*10e0*/  UIMAD.WIDE.U32 UR12, UR8, UR10, URZ ;  /* 0x0000000a080c72a5 */ /* 0x000fe4000f8e003f */
[----:B------:R-:W-:-:S02]  /*10f0*/  UIADD3 UR51, UR21, UR23, URZ ;  /* 0x0000001715337290 */ /* 0x000fc4000fffe03f */
[----:B------:R-:W-:Y:S02]  /*1100*/  UIMAD UR18, UR9, UR10, URZ ;  /* 0x0000000a091272a4 */ /* 0x000fe4000f8e023f */
[----:B------:R-:W-:Y:S02]  /*1110*/  UISETP.NE.AND UP1, UPT, UR43, -0x1, UPT ;  /* 0xffffffff2b00788c */ /* 0x000fe4000bf25270 */
[----:B------:R-:W-:Y:S02]  /*1120*/  UIADD3 UR10, UR11, UR15, URZ ;  /* 0x0000000f0b0a7290 */ /* 0x000fe4000fffe03f */
[----:B------:R-:W-:Y:S01]  /*1130*/  UIMAD.WIDE.U32 UR20, UR8, UR6, URZ ;  /* 0x00000006081472a5 */ /* 0x000fe2000f8e003f */
[----:B-1----:R-:W-:Y:S01]  /*1140*/  IADD3 R0, RZ, -R5, RZ ;  /* 0x80000005ff007210 */ /* 0x002fe20007ffe0ff */
[----:B------:R-:W-:Y:S01]  /*1150*/  IMAD.MOV.U32 R4, RZ, RZ, RZ ;  /* 0x000000ffff047224 */ /* 0x000fe200078e00ff */
[----:B------:R-:W-:Y:S01]  /*1160*/  UIADD3 UR15, UR24, 0x3f, URZ ;  /* 0x0000003f180f7890 */ /* 0x000fe2000fffe03f */
[----:B------:R-:W-:Y:S01]  /*1170*/  PLOP3.LUT P0, PT, PT, PT, UP1, 0x80, 0x0 ;  /* 0x000000000000781c */ /* 0x000fe20003f0f018 */
[----:B------:R-:W-:Y:S01]  /*1180*/  USEL UR54, UR12, UR20, !UP2 ;  /* 0x000000140c367287 */ /* 0x000fe2000d000000 */
[----:B------:R-:W-:Y:S01]  /*1190*/  IMAD R0, R0, R6, RZ ;  /* 0x0000000600007224 */ /* 0x000fe200078e02ff */
[----:B------:R-:W-:-:S02]  /*11a0*/  USHF.R.S32.HI UR20, URZ, 0x1f, UR15 ;  /* 0x0000001f3f147899 */ /* 0x000fc4000801140f */
[----:B------:R-:W-:Y:S01]  /*11b0*/  UIMAD UR10, UR8, UR10, UR18 ;  /* 0x0000000a080a72a4 */ /* 0x000fe2000f8e0212 */
[----:B------:R-:W-:Y:S01]  /*11c0*/  IMAD.HI.U32 R0, R5, R0, R4 ;  /* 0x0000000005007227 */ /* 0x000fe200078e0004 */
[----:B------:R-:W-:Y:S02]  /*11d0*/  ULEA.HI UR15, UR20, UR15, URZ, 0x6 ;  /* 0x0000000f140f7291 */ /* 0x000fe4000f8f303f */
[----:B------:R-:W-:Y:S02]  /*11e0*/  UIMAD UR26, UR6, UR33, URZ ;  /* 0x00000021061a72a4 */ /* 0x000fe4000f8e023f */
[----:B------:R-:W-:Y:S01]  /*11f0*/  UIMAD UR18, UR9, UR6, URZ ;  /* 0x00000006091272a4 */ /* 0x000fe2000f8e023f */
[----:B------:R-:W-:Y:S01]  /*1200*/  IMAD.HI.U32 R0, R0, R2, RZ ;  /* 0x0000000200007227 */ /* 0x000fe200078e00ff */
[----:B------:R-:W-:Y:S02]  /*1210*/  @UP1 UIADD3 UR22, UR37, UR43, URZ ;  /* 0x0000002b25161290 */ /* 0x000fe4000fffe03f */
[----:B------:R-:W-:-:S02]  /*1220*/  UIADD3 UR50, UR13, UR10, URZ ;  /* 0x0000000a0d327290 */ /* 0x000fc4000fffe03f */
[----:B------:R-:W-:Y:S01]  /*1230*/  IADD3 R4, -R0, RZ, RZ ;  /* 0x000000ff00047210 */ /* 0x000fe20007ffe1ff */
[----:B------:R-:W-:Y:S01]  /*1240*/  @UP1 ULDC.64 UR12, c[0x0][0x248] ;  /* 0x00009200000c1ab9 */ /* 0x000fe20000000a00 */
[----:B------:R-:W-:Y:S02]  /*1250*/  USHF.R.S32.HI UR20, URZ, 0x6, UR27 ;  /* 0x000000063f147899 */ /* 0x000fe4000801141b */
[----:B------:R-:W-:Y:S01]  /*1260*/  USHF.R.S32.HI UR15, URZ, 0x6, UR15 ;  /* 0x000000063f0f7899 */ /* 0x000fe2000801140f */
[C---:B------:R-:W-:Y:S01]  /*1270*/  IMAD R2, R6.reuse, R4, R2 ;  /* 0x0000000406027224 */ /* 0x040fe200078e0202 */
[----:B------:R-:W-:Y:S02]  /*1280*/  @UP2 UIADD3 UR51, UR19, UR26, URZ ;  /* 0x0000001a13332290 */ /* 0x000fe4000fffe03f */
[----:B------:R-:W-:Y:S01]  /*1290*/  @UP2 UIADD3 UR50, UR21, UR18, URZ ;  /* 0x0000001215322290 */ /* 0x000fe2000fffe03f */
[----:B------:R-:W-:Y:S01]  /*12a0*/  ULDC UR40, c[0x0][0x2c4] ;  /* 0x0000b10000287ab9 */ /* 0x000fe20000000800 */
        /* <DEDUP_REMOVED lines=12> */
[----:B------:R-:W-:-:S02]  /*1370*/  @!UP3 UIMAD UR21, UR49, UR61, UR55 ;  /* 0x0000003d3115b2a4 */ /* 0x000fc4000f8e0237 */
[----:B------:R-:W-:Y:S01]  /*1380*/  USHF.L.U64.HI UR28, UR49, 0x7, UR57 ;  /* 0x00000007311c7899 */ /* 0x000fe20008010239 */
[----:B------:R-:W-:Y:S01]  /*1390*/  ISETP.GE.U32.AND P3, PT, R2, R6, PT ;  /* 0x000000060200720c */ /* 0x000fe20003f66070 */
[----:B------:R-:W-:Y:S01]  /*13a0*/  @UP1 ULDC.64 UR10, c[0x0][0x250] ;  /* 0x00009400000a1ab9 */ /* 0x000fe20000000a00 */
[----:B------:R-:W-:Y:S01]  /*13b0*/  @UP3 UIMAD UR42, UR55, UR18, UR19 ;  /* 0x00000012372a32a4 */ /* 0x000fe2000f8e0213 */
[----:B------:R-:W-:Y:S01]  /*13c0*/  LOP3.LUT R2, R7, UR55, RZ, 0x3c, !PT ;  /* 0x0000003707027c12 */ /* 0x000fe2000f8e3cff */
[----:B------:R-:W-:Y:S02]  /*13d0*/  ULEA UR15, UR31, 0xffffffc0, 0x6 ;  /* 0xffffffc01f0f7891 */ /* 0x000fe4000f8e303f */
[----:B------:R-:W-:Y:S02]  /*13e0*/  @UP1 UIMAD.WIDE.U32 UR18, UR25, UR10, URZ ;  /* 0x0000000a191212a5 */ /* 0x000fe4000f8e003f */
[----:B------:R-:W-:Y:S02]  /*13f0*/  @!UP3 UIMAD UR42, UR21, UR40, URZ ;  /* 0x00000028152ab2a4 */ /* 0x000fe4000f8e023f */
[----:B------:R-:W-:-:S02]  /*1400*/  USEL UR21, UR28, URZ, UP4 ;  /* 0x0000003f1c157287 */ /* 0x000fc4000a000000 */
[----:B------:R-:W-:Y:S02]  /*1410*/  @UP1 UIMAD UR20, UR25, UR11, URZ ;  /* 0x0000000b191412a4 */ /* 0x000fe4000f8e023f */
[----:B------:R-:W-:Y:S02]  /*1420*/  USHF.R.S32.HI UR28, URZ, 0x1f, UR15 ;  /* 0x0000001f3f1c7899 */ /* 0x000fe4000801140f */
        /* <DEDUP_REMOVED lines=18> */
.L_x_1521:
        /* <DEDUP_REMOVED lines=13> */
.L_x_1522:
        /* <DEDUP_REMOVED lines=31> */
.L_x_1523:
[----:B------:R-:W-:-:S04]  /*1810*/  UIMAD UR6, UR49, UR61, UR55 ;  /* 0x0000003d310672a4 */ /* 0x000fc8000f8e0237 */
[----:B------:R-:W-:-:S12]  /*1820*/  UIMAD UR6, UR6, UR58, URZ ;  /* 0x0000003a060672a4 */ /* 0x000fd8000f8e023f */
.L_x_1524:
[----:B------:R-:W1:Y:S01]  /*1830*/  S2R R17, SR_TID.X ;  /* 0x0000000000117919 */ /* 0x000e620000002100 */
        /* <DEDUP_REMOVED lines=8> */
[----:B------:R-:W-:Y:S02]  /*18c0*/  UIADD3 UR6, -UR7, UR14, UR41 ;  /* 0x0000000e07067290 */ /* 0x000fe4000fffe129 */
[----:B------:R-:W-:-:S02]  /*18d0*/  USHF.R.S32.HI UR20, URZ, 0x1f, UR27 ;  /* 0x0000001f3f147899 */ /* 0x000fc4000801141b */
[----:B------:R-:W-:Y:S01]  /*18e0*/  UIADD3 UR18, UP3, UP2, UR8, UR27, UR18 ;  /* 0x0000001b08127290 */ /* 0x000fe2000fa7e012 */
[----:B------:R-:W-:Y:S01]  /*18f0*/  ULDC UR44, c[0x0][0x398] ;  /* 0x0000e600002c7ab9 */ /* 0x000fe20000000800 */
[----:B------:R-:W-:Y:S02]  /*1900*/  USHF.R.S32.HI UR39, URZ, 0x1f, UR55 ;  /* 0x0000001f3f277899 */ /* 0x000fe40008011437 */
[----:B------:R-:W-:Y:S02]  /*1910*/  UIADD3.X UR20, UR21, UR20, UR24, UP3, UP2 ;  /* 0x0000001415147290 */ /* 0x000fe40009fe4418 */
[----:B------:R-:W-:Y:S02]  /*1920*/  UIADD3 UR18, UP3, UP2, UR29, UR18, UR54 ;  /* 0x000000121d127290 */ /* 0x000fe4000fa7e036 */
[----:B------:R-:W-:Y:S01]  /*1930*/  UIADD3 UR6, UR6, -UR44, URZ ;  /* 0x8000002c06067290 */ /* 0x000fe2000fffe03f */
[----:B------:R-:W-:Y:S01]  /*1940*/  ULDC.64 UR24, c[0x0][0x400] ;  /* 0x0001000000187ab9 */ /* 0x000fe20000000a00 */
[----:B------:R-:W-:Y:S01]  /*1950*/  ULDC.64 UR8, c[0x0][0x428] ;  /* 0x00010a0000087ab9 */ /* 0x000fe20000000a00 */
[----:B--2---:R-:W-:Y:S01]  /*1960*/  IMAD R9, R12, UR28, RZ ;  /* 0x0000001c0c097c24 */ /* 0x004fe2000f8e02ff */
[----:B------:R-:W-:Y:S01]  /*1970*/  ULDC.64 UR22, c[0x0][0x258] ;  /* 0x0000960000167ab9 */ /* 0x000fe20000000a00 */
[----:B------:R-:W-:-:S02]  /*1980*/  UIMAD UR21, UR39, UR8, URZ ;  /* 0x00000008271572a4 */ /* 0x000fc4000f8e023f */
[----:B------:R-:W-:Y:S01]  /*1990*/  IMAD R9, R13, UR15, R9 ;  /* 0x0000000f0d097c24 */ /* 0x000fe2000f8e0209 */
[----:B-1----:R-:W-:Y:S01]  /*19a0*/  SHF.R.S32.HI R16, RZ, 0x1f, R17 ;  /* 0x0000001fff107819 */ /* 0x002fe20000011411 */
[----:B------:R-:W-:-:S03]  /*19b0*/  UIMAD UR9, UR55, UR9, UR21 ;  /* 0x00000009370972a4 */ /* 0x000fc6000f8e0215 */
[CC--:B------:R-:W-:Y:S02]  /*19c0*/  LEA.HI R4, R16.reuse, R17.reuse, RZ, 0x5 ;  /* 0x0000001110047211 */ /* 0x0c0fe400078f28ff */
[----:B------:R-:W-:Y:S02]  /*19d0*/  LEA.HI R2, R16, R17, RZ, 0x3 ;  /* 0x0000001110027211 */ /* 0x000fe400078f18ff */
[----:B------:R-:W-:Y:S02]  /*19e0*/  LOP3.LUT R0, R4, 0xffffffe0, RZ, 0xc0, !PT ;  /* 0xffffffe004007812 */ /* 0x000fe400078ec0ff */
[----:B------:R-:W-:-:S03]  /*19f0*/  SHF.R.S32.HI R4, RZ, 0x5, R4 ;  /* 0x00000005ff047819 */ /* 0x000fc60000011404 */
[----:B------:R-:W-:-:S04]  /*1a00*/  IMAD.IADD R0, R17, 0x1, -R0 ;  /* 0x0000000111007824 */ /* 0x000fc800078e0a00 */
[----:B------:R-:W-:Y:S01]  /*1a10*/  IMAD R8, R4, UR30, R0 ;  /* 0x0000001e04087c24 */ /* 0x000fe2000f8e0200 */
[----:B------:R-:W-:Y:S02]  /*1a20*/  SHF.R.S32.HI R0, RZ, 0x3, R2 ;  /* 0x00000003ff007819 */ /* 0x000fe40000011402 */
[----:B------:R-:W-:Y:S01]  /*1a30*/  IADD3 R4, P1, R182, UR19, RZ ;  /* 0x00000013b6047c10 */ /* 0x000fe2000ff3e0ff */
[----:B------:R-:W-:Y:S01]  /*1a40*/  UIADD3.X UR19, UR35, UR20, UR50, UP3, UP2 ;  /* 0x0000001423137290 */ /* 0x000fe20009fe4432 */
[----:B------:R-:W-:Y:S01]  /*1a50*/  SHF.R.S32.HI R15, RZ, 0x1f, R0 ;  /* 0x0000001fff0f7819 */ /* 0x000fe20000011400 */
[----:B------:R-:W-:Y:S01]  /*1a60*/  USHF.R.S32.HI UR35, URZ, 0x1f, UR6 ;  /* 0x0000001f3f237899 */ /* 0x000fe20008011406 */
[----:B------:R-:W-:Y:S02]  /*1a70*/  IADD3 R2, P2, R0, UR15, RZ ;  /* 0x0000000f00027c10 */ /* 0x000fe4000ff5e0ff */
[----:B------:R-:W-:Y:S01]  /*1a80*/  IADD3.X R5, R247, UR52, RZ, P1, !PT ;  /* 0x00000034f7057c10 */ /* 0x000fe20008ffe4ff */
[----:B------:R-:W-:Y:S01]  /*1a90*/  ULEA.HI UR35, UR35, UR6, URZ, 0x6 ;  /* 0x0000000623237291 */ /* 0x000fe2000f8f303f */
[----:B------:R-:W-:Y:S01]  /*1aa0*/  IADD3.X R6, R15, UR28, RZ, P2, !PT ;  /* 0x0000001c0f067c10 */ /* 0x000fe200097fe4ff */
[----:B------:R-:W-:Y:S01]  /*1ab0*/  ULDC.64 UR28, c[0x0][0x2b0] ;  /* 0x0000ac00001c7ab9 */ /* 0x000fe20000000a00 */
[----:B------:R-:W-:Y:S01]  /*1ac0*/  IMAD.WIDE.U32 R4, R12, UR15, R4 ;  /* 0x0000000f0c047c25 */ /* 0x000fe2000f8e0004 */
[----:B------:R-:W-:-:S03]  /*1ad0*/  USHF.R.S32.HI UR35, URZ, 0x6, UR35 ;  /* 0x000000063f237899 */ /* 0x000fc60008011423 */
[----:B------:R-:W-:Y:S01]  /*1ae0*/  IMAD R6, R6, UR32, RZ ;  /* 0x0000002006067c24 */ /* 0x000fe2000f8e02ff */
[----:B------:R-:W-:Y:S01]  /*1af0*/  UISETP.LT.AND UP2, UPT, URZ, UR35, UPT ;  /* 0x000000233f00728c */ /* 0x000fe2000bf41270 */
[----:B------:R-:W-:Y:S02]  /*1b00*/  IMAD.IADD R5, R5, 0x1, R9 ;  /* 0x0000000105057824 */ /* 0x000fe400078e0209 */
[C---:B------:R-:W-:Y:S01]  /*1b10*/  IMAD R10, R2.reuse, UR33, R6 ;  /* 0x00000021020a7c24 */ /* 0x040fe2000f8e0206 */
[----:B------:R-:W-:Y:S01]  /*1b20*/  USEL UR35, URZ, UR35, !UP2 ;  /* 0x000000233f237287 */ /* 0x000fe2000d000000 */
[----:B------:R-:W-:Y:S01]  /*1b30*/  IMAD.WIDE.U32 R6, R2, UR32, R246 ;  /* 0x0000002002067c25 */ /* 0x000fe2000f8e00f6 */
[C---:B------:R-:W-:Y:S01]  /*1b40*/  IADD3 R2, P1, R8.reuse, UR18, RZ ;  /* 0x0000001208027c10 */ /* 0x040fe2000ff3e0ff */
[----:B------:R-:W-:Y:S02]  /*1b50*/  UIMAD UR18, UR39, UR22, URZ ;  /* 0x00000016271272a4 */ /* 0x000fe4000f8e023f */
[----:B------:R-:W-:Y:S01]  /*1b60*/  UISETP.GT.AND UP2, UPT, UR31, UR35, UPT ;  /* 0x000000231f00728c */ /* 0x000fe2000bf44270 */
[----:B------:R-:W-:Y:S01]  /*1b70*/  LEA.HI.X.SX32 R8, R8, UR19, 0x1, P1 ;  /* 0x0000001308087c11 */ /* 0x000fe200088f0eff */
[----:B------:R-:W-:Y:S01]  /*1b80*/  UIMAD UR20, UR55, UR23, UR18 ;  /* 0x00000017371472a4 */ /* 0x000fe2000f8e0212 */
[----:B------:R-:W-:Y:S01]  /*1b90*/  LEA R184, P1, R2, UR24, 0x2 ;  /* 0x0000001802b87c11 */ /* 0x000fe2000f8210ff */
[----:B------:R-:W-:Y:S01]  /*1ba0*/  UIADD3 UR18, UR15, UR42, URZ ;  /* 0x0000002a0f127290 */ /* 0x000fe2000fffe03f */
[----:B------:R-:W-:-:S02]  /*1bb0*/  IADD3 R6, P2, R6, UR56, RZ ;  /* 0x0000003806067c10 */ /* 0x000fc4000ff5e0ff */
[----:B------:R-:W-:Y:S01]  /*1bc0*/  LEA.HI.X R183, R2, UR25, R8, 0x2, P1 ;  /* 0x0000001902b77c11 */ /* 0x000fe200088f1408 */
[----:B------:R-:W-:Y:S01]  /*1bd0*/  IMAD.U32 R2, RZ, RZ, UR8 ;  /* 0x00000008ff027e24 */ /* 0x000fe2000f8e00ff */
[----:B------:R-:W-:Y:S01]  /*1be0*/  IADD3.X R7, R7, UR51, R10, P2, !PT ;  /* 0x0000003307077c10 */ /* 0x000fe200097fe40a */
[----:B------:R-:W-:Y:S01]  /*1bf0*/  IMAD.U32 R8, RZ, RZ, UR22 ;  /* 0x00000016ff087e24 */ /* 0x000fe2000f8e00ff */
[----:B------:R-:W-:Y:S01]  /*1c00*/  ULDC.64 UR24, c[0x0][0x478] ;  /* 0x00011e0000187ab9 */ /* 0x000fe20000000a00 */
[----:B------:R-:W-:Y:S01]  /*1c10*/  IMAD.WIDE.U32 R4, R2, UR55, R4 ;  /* 0x0000003702047c25 */ /* 0x000fe2000f8e0004 */
[----:B------:R-:W-:Y:S01]  /*1c20*/  UIMAD.WIDE UR18, UR18, 0x4, UR28 ;  /* 0x00000004121278a5 */ /* 0x000fe2000f8e021c */
[----:B------:R-:W-:Y:S02]  /*1c30*/  ULDC.64 UR22, c[0x0][0x3e0] ;  /* 0x0000f80000167ab9 */ /* 0x000fe40000000a00 */
        /* <DEDUP_REMOVED lines=9> */
[----:B------:R-:W-:Y:S01]  /*1cd0*/  UMOV UR15, UR19 ;  /* 0x00000013000f7c82 */ /* 0x000fe20008000000 */
[----:B------:R-:W-:Y:S01]  /*1ce0*/  PLOP3.LUT P1, PT, PT, PT, UP2, 0x80, 0x0 ;  /* 0x000000000000781c */ /* 0x000fe20003f2f028 */
[----:B------:R-:W-:Y:S01]  /*1cf0*/  IMAD R2, R0, R13, R2 ;  /* 0x0000000d00027224 */ /* 0x000fe200078e0202 */
[----:B------:R-:W-:Y:S01]  /*1d00*/  LEA R190, P2, R4, UR22, 0x1 ;  /* 0x0000001604be7c11 */ /* 0x000fe2000f8408ff */
[----:B------:R-:W-:-:S02]  /*1d10*/  UIADD3 UR9, UR31, -0x1, URZ ;  /* 0xffffffff1f097890 */ /* 0x000fc4000fffe03f */
[----:B------:R-:W-:Y:S01]  /*1d20*/  IMAD.IADD R2, R5, 0x1, R2 ;  /* 0x0000000105027824 */ /* 0x000fe200078e0202 */
[----:B------:R-:W-:-:S04]  /*1d30*/  UMOV UR19, UR21 ;  /* 0x0000001500137c82 */ /* 0x000fc80008000000 */
        /* <DEDUP_REMOVED lines=21> */
.L_x_1526:
        /* <DEDUP_REMOVED lines=20> */
.L_x_1527:
        /* <DEDUP_REMOVED lines=35> */
.L_x_1529:
[----:B------:R-:W-:Y:S05]  /*2200*/  BSYNC B0 ;  /* 0x0000000000007941 */ /* 0x000fea0003800000 */
.L_x_1528:
        /* <DEDUP_REMOVED lines=14> */
.L_x_1531:
[----:B------:R-:W-:Y:S05]  /*22f0*/  BSYNC B0 ;  /* 0x0000000000007941 */ /* 0x000fea0003800000 */
.L_x_1530:
        /* <DEDUP_REMOVED lines=14> */
.L_x_1533:
[----:B------:R-:W-:Y:S05]  /*23e0*/  BSYNC B0 ;  /* 0x0000000000007941 */ /* 0x000fea0003800000 */
.L_x_1532:
        /* <DEDUP_REMOVED lines=14> */
.L_x_1535:
[----:B------:R-:W-:Y:S05]  /*24d0*/  BSYNC B0 ;  /* 0x0000000000007941 */ /* 0x000fea0003800000 */
.L_x_1534:
        /* <DEDUP_REMOVED lines=26> */
.L_x_1537:
[----:B------:R-:W-:Y:S05]  /*2680*/  BSYNC B0 ;  /* 0x0000000000007941 */ /* 0x000fea0003800000 */
.L_x_1536:
        /* <DEDUP_REMOVED lines=14> */
.L_x_1539:
[----:B------:R-:W-:Y:S05]  /*2770*/  BSYNC B0 ;  /* 0x0000000000007941 */ /* 0x000fea0003800000 */
.L_x_1538:
        /* <DEDUP_REMOVED lines=14> */
.L_x_1541:
[----:B------:R-:W-:Y:S05]  /*2860*/  BSYNC B0 ;  /* 0x0000000000007941 */ /* 0x000fea0003800000 */
.L_x_1540:
        /* <DEDUP_REMOVED lines=14> */
.L_x_1525:
        /* <DEDUP_REMOVED lines=21> */
[C---:B------:R-:W-:Y:S01]  /*2aa0*/  IMAD R10, R11.reuse, UR23, R2 ;  /* 0x000000170b0a7c24 */ /* 0x040fe2000f8e0202 */
[----:B------:R-:W-:Y:S01]  /*2ab0*/  LEA R2, R244, UR4, 0x1 ;  /* 0x00000004f4027c11 */ /* 0x000fe2000f8e08ff */
        /* <DEDUP_REMOVED lines=30> */
.L_x_1544:
[----:B------:R-:W-:Y:S05]  /*2ca0*/  BSYNC B0 ;  /* 0x0000000000007941 */ /* 0x000fea0003800000 */
.L_x_1543:
        /* <DEDUP_REMOVED lines=22> */
.L_x_1546:
[----:B------:R-:W-:Y:S05]  /*2e10*/  BSYNC B0 ;  /* 0x0000000000007941 */ /* 0x000fea0003800000 */
.L_x_1545:
        /* <DEDUP_REMOVED lines=22> */
.L_x_1548:
[----:B------:R-:W-:Y:S05]  /*2f80*/  BSYNC B0 ;  /* 0x0000000000007941 */ /* 0x000fea0003800000 */
.L_x_1547:
        /* <DEDUP_REMOVED lines=22> */
.L_x_1550:
[----:B------:R-:W-:Y:S05]  /*30f0*/  BSYNC B0 ;  /* 0x0000000000007941 */ /* 0x000fea0003800000 */
.L_x_1549:
[----:B------:R-:W0:Y:S01]  /*3100*/  LDGDEPBAR ;  /* 0x00000000000079af */ /* 0x000e220000000000 */
[----:B------:R-:W-:Y:S01]  /*3110*/  BSSY B0, `(.L_x_1551) ;  /* 0x000000d000007945 */ /* 0x000fe20003800000 */
[----:B------:R-:W-:Y:S02]  /*3120*/  MOV R6, UR12 ;  /* 0x0000000c00067c02 */ /* 0x000fe40008000f00 */
        /* <DEDUP_REMOVED lines=11> */
.L_x_1552:
[----:B------:R-:W-:Y:S05]  /*31e0*/  BSYNC B0 ;  /* 0x0000000000007941 */ /* 0x000fea0003800000 */
.L_x_1551:
        /* <DEDUP_REMOVED lines=13> */
.L_x_1554:
[----:B------:R-:W-:Y:S05]  /*32c0*/  BSYNC B0 ;  /* 0x0000000000007941 */ /* 0x000fea0003800000 */
.L_x_1553:
        /* <DEDUP_REMOVED lines=17> */
.L_x_1556:
[----:B------:R-:W-:Y:S05]  /*33e0*/  BSYNC B0 ;  /* 0x0000000000007941 */ /* 0x000fea0003800000 */
.L_x_1555:
        /* <DEDUP_REMOVED lines=21> */
.L_x_1558:
[----:B------:R-:W-:Y:S05]  /*3540*/  BSYNC B0 ;  /* 0x0000000000007941 */ /* 0x000fea0003800000 */
.L_x_1557:
[----:B------:R-:W-:Y:S01]  /*3550*/  UIMAD UR8, UR26, UR12, URZ ;  /* 0x0000000c1a0872a4 */ /* 0x000fe2000f8e023f */
[----:B---3--:R-:W-:Y:S01]  /*3560*/  IMAD.WIDE.U32 R4, R6, UR41, R246 ;  /* 0x0000002906047c25 */ /* 0x008fe2000f8e00f6 */
[----:B------:R3:W-:Y:S01]  /*3570*/  @P0 STS.128 [R2+0x6000], RZ ;  /* 0x006000ff02000388 */ /* 0x0007e20000000c00 */
[----:B------:R-:W-:Y:S01]  /*3580*/  ULDC.64 UR10, c[0x0][0x260] ;  /* 0x00009800000a7ab9 */ /* 0x000fe20000000a00 */
[----:B------:R-:W-:Y:S01]  /*3590*/  UIMAD UR8, UR41, UR13, UR8 ;  /* 0x0000000d290872a4 */ /* 0x000fe2000f8e0208 */
[----:B------:R-:W-:Y:S01]  /*35a0*/  VIADD R6, R239, 0x8 ;  /* 0x00000008ef067836 */ /* 0x000fe20000000000 */
[----:B------:R-:W-:Y:S01]  /*35b0*/  IADD3 R4, P4, R4, UR34, RZ ;  /* 0x0000002204047c10 */ /* 0x000fe2000ff9e0ff */
[----:B------:R-:W-:Y:S01]  /*35c0*/  IMAD R10, R14, UR10, RZ ;  /* 0x0000000a0e0a7c24 */ /* 0x000fe2000f8e02ff */
[----:B------:R-:W-:Y:S02]  /*35d0*/  BSSY B0, `(.L_x_1559) ;  /* 0x000001f000007945 */ /* 0x000fe40003800000 */
[----:B------:R-:W-:Y:S01]  /*35e0*/  IMAD.U32 R7, RZ, RZ, UR8 ;  /* 0x00000008ff077e24 */ /* 0x000fe2000f8e00ff */
[----:B------:R-:W-:Y:S01]  /*35f0*/  ISETP.GE.AND P6, PT, R6, UR6, PT ;  /* 0x0000000606007c0c */ /* 0x000fe2000bfc6270 */
[----:B------:R-:W-:Y:S01]  /*3600*/  IMAD R10, R11, UR11, R10 ;  /* 0x0000000b0b0a7c24 */ /* 0x000fe2000f8e020a */
[----:B------:R-:W-:-:S02]  /*3610*/  IADD3 R6, R239, 0x20, RZ ;  /* 0x00000020ef067810 */ /* 0x000fc40007ffe0ff */
[----:B------:R-:W-:Y:S02]  /*3620*/  IADD3.X R5, R5, UR36, R7, P4, !PT ;  /* 0x0000002405057c10 */ /* 0x000fe4000a7fe407 */
[----:B------:R-:W-:Y:S02]  /*3630*/  ISETP.GE.AND P4, PT, R239, UR6, PT ;  /* 0x00000006ef007c0c */ /* 0x000fe4000bf86270 */
[----:B------:R-:W-:Y:S01]  /*3640*/  ISETP.GE.AND P5, PT, R6, UR6, PT ;  /* 0x0000000606007c0c */ /* 0x000fe2000bfa6270 */
[----:B------:R-:W-:Y:S01]  /*3650*/  IMAD.WIDE.U32 R4, R11, UR10, R4 ;  /* 0x0000000a0b047c25 */ /* 0x000fe2000f8e0004 */
[----:B------:R-:W-:-:S03]  /*3660*/  P2R R12, PR, RZ, 0x10 ;  /* 0x00000010ff0c7803 */ /* 0x000fc60000000000 */
[----:B------:R-:W-:Y:S01]  /*3670*/  VIADD R11, R239, 0x28 ;  /* 0x00000028ef0b7836 */ /* 0x000fe20000000000 */
[----:B------:R-:W-:-:S04]  /*3680*/  IADD3 R10, R5, R10, RZ ;  /* 0x0000000a050a7210 */ /* 0x000fc80007ffe0ff */
[----:B------:R-:W-:Y:S01]  /*3690*/  ISETP.GE.AND P4, PT, R11, UR6, PT ;  /* 0x000000060b007c0c */ /* 0x000fe2000bf86270 */
[----:B---3--:R-:W-:-:S12]  /*36a0*/  @P0 BRA `(.L_x_1560) ;  /* 0x0000000000440947 */ /* 0x008fd80003800000 */
        /* <DEDUP_REMOVED lines=17> */
.L_x_1560:
[----:B------:R-:W-:Y:S05]  /*37c0*/  BSYNC B0 ;  /* 0x0000000000007941 */ /* 0x000fea0003800000 */
.L_x_1559:
        /* <DEDUP_REMOVED lines=22> */
.L_x_1562:
[----:B------:R-:W-:Y:S05]  /*3930*/  BSYNC B0 ;  /* 0x0000000000007941 */ /* 0x000fea0003800000 */
.L_x_1561:
        /* <DEDUP_REMOVED lines=22> */
.L_x_1564:
[----:B------:R-:W-:Y:S05]  /*3aa0*/  BSYNC B0 ;  /* 0x0000000000007941 */ /* 0x000fea0003800000 */
.L_x_1563:
        /* <DEDUP_REMOVED lines=22> */
.L_x_1566:
[----:B------:R-:W-:Y:S05]  /*3c10*/  BSYNC B0 ;  /* 0x0000000000007941 */ /* 0x000fea0003800000 */
.L_x_1565:
[----:B------:R-:W0:Y:S01]  /*3c20*/  LDGDEPBAR ;  /* 0x00000000000079af */ /* 0x000e220000000000 */
[----:B------:R-:W-:Y:S01]  /*3c30*/  ULDC.64 UR12, c[0x0][0x3c8] ;  /* 0x0000f200000c7ab9 */ /* 0x000fe20000000a00 */
[----:B-1----:R-:W-:Y:S01]  /*3c40*/  IMAD.SHL.U32 R4, R239, 0x4, RZ ;  /* 0x00000004ef047824 */ /* 0x002fe200078e00ff */
[----:B------:R-:W-:Y:S01]  /*3c50*/  UISETP.NE.U32.AND UP2, UPT, UR12, URZ, UPT ;  /* 0x0000003f0c00728c */ /* 0x000fe2000bf45070 */
[----:B------:R-:W-:Y:S01]  /*3c60*/  ISETP.NE.AND P3, PT, R12, RZ, PT ;  /* 0x000000ff0c00720c */ /* 0x000fe20003f65270 */
[----:B------:R-:W-:Y:S01]  /*3c70*/  IMAD.MOV.U32 R235, RZ, RZ, 0x7f800000 ;  /* 0x7f800000ffeb7424 */ /* 0x000fe200078e00ff */
[----:B------:R-:W-:Y:S01]  /*3c80*/  SHF.R.S32.HI R8, RZ, 0x1f, R239 ;  /* 0x0000001fff087819 */ /* 0x000fe200000114ef */
[----:B------:R-:W-:Y:S01]  /*3c90*/  UISETP.NE.AND.EX UP2, UPT, UR13, URZ, UPT, UP2 ;  /* 0x0000003f0d00728c */ /* 0x000fe2000bf45320 */
[----:B------:R-:W-:Y:S01]  /*3ca0*/  IADD3 R4, P1, R4, UR18, RZ ;  /* 0x0000001204047c10 */ /* 0x000fe2000ff3e0ff */
[----:B------:R-:W-:Y:S01]  /*3cb0*/  IMAD.MOV.U32 R236, RZ, RZ, 0x7f800000 ;  /* 0x7f800000ffec7424 */ /* 0x000fe200078e00ff */
[----:B------:R-:W-:Y:S01]  /*3cc0*/  SHF.R.S32.HI R0, RZ, 0x1f, R11 ;  /* 0x0000001fff007819 */ /* 0x000fe2000001140b */
[----:B------:R-:W-:Y:S01]  /*3cd0*/  IMAD.MOV.U32 R237, RZ, RZ, 0x7f800000 ;  /* 0x7f800000ffed7424 */ /* 0x000fe200078e00ff */
[----:B------:R-:W-:Y:S01]  /*3ce0*/  @!P4 LEA R6, P0, R11, UR18, 0x2 ;  /* 0x000000120b06cc11 */ /* 0x000fe2000f8010ff */
[----:B------:R-:W-:Y:S01]  /*3cf0*/  IMAD.MOV.U32 R234, RZ, RZ, 0x7f800000 ;  /* 0x7f800000ffea7424 */ /* 0x000fe200078e00ff */
[----:B--234-:R-:W-:Y:S01]  /*3d00*/  SHF.L.U64.HI R2, R239, 0x2, R8 ;  /* 0x00000002ef027819 */ /* 0x01cfe20000010208 */
[----:B------:R-:W-:Y:S01]  /*3d10*/  USHF.R.S32.HI UR8, URZ, 0x1f, UR55 ;  /* 0x0000001f3f087899 */ /* 0x000fe20008011437 */
[----:B------:R-:W-:Y:S01]  /*3d20*/  @!P4 LEA.HI.X R7, R11, UR15, R0, 0x2, P0 ;  /* 0x0000000f0b07cc11 */ /* 0x000fe200080f1400 */
[----:B------:R-:W-:Y:S01]  /*3d30*/  IMAD.U32 R180, RZ, RZ, UR53 ;  /* 0x00000035ffb47e24 */ /* 0x000fe2000f8e00ff */
        /* <DEDUP_REMOVED lines=11> */
[----:B------:R-:W-:Y:S01]  /*3df0*/  @UP2 UIMAD.WIDE.U32 UR10, UR49, UR22, UR10 ;  /* 0x00000016310a22a5 */ /* 0x000fe2000f8e000a */
[----:B------:R-:W-:Y:S02]  /*3e00*/  ULDC UR40, c[0x0][0x2d0] ;  /* 0x0000b40000287ab9 */ /* 0x000fe40000000800 */
[----:B------:R1:W5:Y:S01]  /*3e10*/  @!P5 LDG.E R234, desc[UR16][R4.64+0x80] ;  /* 0x0000801004ead981 */ /* 0x000362000c1e1900 */
[----:B------:R-:W-:Y:S02]  /*3e20*/  @UP2 ULEA UR12, UP1, UR10, UR12, 0x2 ;  /* 0x0000000c0a0c2291 */ /* 0x000fe4000f82103f */
[----:B------:R-:W-:Y:S01]  /*3e30*/  @UP2 UIADD3 UR6, UR11, UR6, URZ ;  /* 0x000000060b062290 */ /* 0x000fe2000fffe03f */
[----:B------:R-:W-:Y:S03]  /*3e40*/  BAR.SYNC.DEFER_BLOCKING 0x0 ;  /* 0x0000000000007b1d */ /* 0x000fe60000010000 */
[----:B------:R-:W-:Y:S01]  /*3e50*/  @UP2 ULEA.HI.X UR13, UR10, UR13, UR6, 0x2, UP1 ;  /* 0x0000000d0a0d2291 */ /* 0x000fe200088f1406 */
[----:B------:R-:W-:-:S02]  /*3e60*/  LEA.HI R0, R16, R17, RZ, 0x4 ;  /* 0x0000001110007211 */ /* 0x000fc400078f20ff */
[----:B------:R-:W-:Y:S01]  /*3e70*/  LEA R140, R179, UR4, 0x1 ;  /* 0x00000004b38c7c11 */ /* 0x000fe2000f8e08ff */
[----:B------:R-:W-:Y:S01]  /*3e80*/  @UP2 ULDC UR6, c[0x0][0x2e8] ;  /* 0x0000ba0000062ab9 */ /* 0x000fe20000000800 */
[----:B------:R-:W-:Y:S01]  /*3e90*/  ULDC UR42, c[0x0][0x398] ;  /* 0x0000e600002a7ab9 */ /* 0x000fe20000000800 */
[----:B-1----:R-:W-:Y:S02]  /*3ea0*/  IMAD.U32 R4, RZ, RZ, UR12 ;  /* 0x0000000cff047e24 */ /* 0x002fe4000f8e00ff */
[----:B------:R-:W-:Y:S01]  /*3eb0*/  IMAD.U32 R5, RZ, RZ, UR13 ;  /* 0x0000000dff057e24 */ /* 0x000fe2000f8e00ff */
[----:B------:R-:W-:Y:S01]  /*3ec0*/  LOP3.LUT R0, R0, 0xfffffff0, RZ, 0xc0, !PT ;  /* 0xfffffff000007812 */ /* 0x000fe200078ec0ff */
[----:B------:R1:W2:Y:S01]  /*3ed0*/  LDSM.16.M88.4 R136, [R140+0xa000] ;  /* 0x00a000008c88783b */ /* 0x0002a20000000200 */
[----:B------:R-:W-:Y:S01]  /*3ee0*/  USHF.L.U32 UR28, UR30, 0x4, URZ ;  /* 0x000000041e1c7899 */ /* 0x000fe2000800063f */
[----:B------:R-:W-:Y:S01]  /*3ef0*/  IMAD R238, RZ, RZ, -UR27 ;  /* 0x8000001bffee7e24 */ /* 0x000fe2000f8e02ff */
[----:B------:R-:W-:Y:S01]  /*3f00*/  USHF.L.U32 UR22, UR30, 0x3, URZ ;  /* 0x000000031e167899 */ /* 0x000fe2000800063f */
[----:B------:R3:W4:Y:S01]  /*3f10*/  @P2 LDG.E R6, desc[UR16][R4.64] ;  /* 0x0000001004062981 */ /* 0x000722000c1e1900 */
[----:B------:R-:W-:-:S02]  /*3f20*/  IMAD.IADD R0, R17, 0x1, -R0 ;  /* 0x0000000111007824 */ /* 0x000fc400078e0a00 */
[----:B------:R-:W-:Y:S01]  /*3f30*/  IMAD.MOV.U32 R176, RZ, RZ, 0x20 ;  /* 0x00000020ffb07424 */ /* 0x000fe200078e00ff */
[----:B------:R-:W1:Y:S01]  /*3f40*/  LDSM.16.M88.4 R140, [R140+0xa800] ;  /* 0x00a800008c8c783b */ /* 0x000e620000000200 */
[----:B------:R-:W-:-:S03]  /*3f50*/  VIADD R169, R178, 0x1000 ;  /* 0x00001000b2a97836 */ /* 0x000fc60000000000 */
[----:B------:R1:W1:Y:S04]  /*3f60*/  LDSM.16.M88.4 R144, [R175] ;  /* 0x00000000af90783b */ /* 0x0002680000000200 */
[----:B------:R1:W1:Y:S04]  /*3f70*/  LDSM.16.M88.4 R148, [R175+0x800] ;  /* 0x00080000af94783b */ /* 0x0002680000000200 */
[----:B------:R1:W1:Y:S04]  /*3f80*/  LDSM.16.M88.4 R152, [R173] ;  /* 0x00000000ad98783b */ /* 0x0002680000000200 */
[----:B------:R1:W1:Y:S04]  /*3f90*/  LDSM.16.M88.4 R156, [R173+0x800] ;  /* 0x00080000ad9c783b */ /* 0x0002680000000200 */
[----:B------:R1:W1:Y:S01]  /*3fa0*/  LDSM.16.M88.4 R160, [R174] ;  /* 0x00000000aea0783b */ /* 0x0002620000000200 */
[----:B---3--:R-:W4:Y:S03]  /*3fb0*/  @P2 MUFU.RCP R5, UR6 ;  /* 0x0000000600052d08 */ /* 0x008f260008001000 */
[----:B------:R3:W1:Y:S01]  /*3fc0*/  LDSM.16.M88.4 R164, [R174+0x800] ;  /* 0x00080000aea4783b */ /* 0x0006620000000200 */
[----:B------:R-:W-:Y:S01]  /*3fd0*/  SHF.R.S32.HI R2, RZ, 0x1f, R0 ;  /* 0x0000001fff027819 */ /* 0x000fe20000011400 */
[----:B------:R-:W-:Y:S01]  /*3fe0*/  VIADD R170, R177, 0x1000 ;  /* 0x00001000b1aa7836 */ /* 0x000fe20000000000 */
[----:B------:R-:W-:Y:S01]  /*3ff0*/  PLOP3.LUT P3, PT, PT, PT, UP0, 0x40, 0x0 ;  /* 0x000000000000781c */ /* 0x000fe20003f6e808 */
[----:B------:R-:W-:Y:S01]  /*4000*/  IMAD.MOV.U32 R168, RZ, RZ, 0x40 ;  /* 0x00000040ffa87424 */ /* 0x000fe200078e00ff */
[----:B------:R-:W-:Y:S01]  /*4010*/  LEA.HI R2, R2, R0, RZ, 0x3 ;  /* 0x0000000002027211 */ /* 0x000fe200078f18ff */
[----:B------:R-:W-:Y:S01]  /*4020*/  UIADD3 UR36, UR41, UR14, URZ ;  /* 0x0000000e29247290 */ /* 0x000fe2000fffe03f */
[----:B------:R-:W-:Y:S01]  /*4030*/  IMAD.SHL.U32 R243, R239, 0x4, RZ ;  /* 0x00000004eff37824 */ /* 0x000fe200078e00ff */
[----:B------:R-:W-:-:S02]  /*4040*/  CS2R R94, SRZ ;  /* 0x00000000005e7805 */ /* 0x000fc4000001ff00 */
[----:B------:R-:W-:Y:S02]  /*4050*/  LOP3.LUT R2, R2, 0xfffffff8, RZ, 0xc0, !PT ;  /* 0xfffffff802027812 */ /* 0x000fe400078ec0ff */
[----:B------:R-:W-:Y:S02]  /*4060*/  CS2R R92, SRZ ;  /* 0x00000000005c7805 */ /* 0x000fe4000001ff00 */
[----:B------:R-:W-:Y:S01]  /*4070*/  LEA.HI R4, R16, R17, RZ, 0x6 ;  /* 0x0000001110047211 */ /* 0x000fe200078f30ff */
[----:B------:R-:W-:Y:S01]  /*4080*/  UIADD3 UR27, UR28, 0x20, URZ ;  /* 0x000000201c1b7890 */ /* 0x000fe2000fffe03f */
[----:B------:R-:W-:Y:S02]  /*4090*/  IMAD.IADD R0, R0, 0x1, -R2 ;  /* 0x0000000100007824 */ /* 0x000fe400078e0a02 */
[----:B------:R-:W-:Y:S01]  /*40a0*/  SHF.R.S32.HI R4, RZ, 0x6, R4 ;  /* 0x00000006ff047819 */ /* 0x000fe20000011404 */
[----:B------:R-:W-:Y:S01]  /*40b0*/  UIADD3 UR26, UR22, UR27, URZ ;  /* 0x0000001b161a7290 */ /* 0x000fe2000fffe03f */
[----:B------:R-:W-:Y:S01]  /*40c0*/  IMAD.SHL.U32 R17, R17, 0x2, RZ ;  /* 0x0000000211117824 */ /* 0x000fe200078e00ff */
[----:B------:R-:W-:-:S02]  /*40d0*/  CS2R R98, SRZ ;  /* 0x0000000000627805 */ /* 0x000fc4000001ff00 */
[----:B------:R-:W-:Y:S01]  /*40e0*/  LOP3.LUT P0, RZ, R0, 0x2, RZ, 0xc0, !PT ;  /* 0x0000000200ff7812 */ /* 0x000fe2000780c0ff */
[----:B------:R-:W-:Y:S01]  /*40f0*/  IMAD.SHL.U32 R4, R4, 0x20, RZ ;  /* 0x0000002004047824 */ /* 0x000fe200078e00ff */
[----:B------:R-:W-:Y:S01]  /*4100*/  LOP3.LUT P1, RZ, R0, 0x4, RZ, 0xc0, !PT ;  /* 0x0000000400ff7812 */ /* 0x000fe2000782c0ff */
[----:B------:R-:W-:Y:S01]  /*4110*/  VIADD R0, R239, 0xffffffc0 ;  /* 0xffffffc0ef007836 */ /* 0x000fe20000000000 */
[----:B------:R-:W-:Y:S01]  /*4120*/  UIADD3 UR25, UR22, UR26, URZ ;  /* 0x0000001a16197290 */ /* 0x000fe2000fffe03f */
[----:B------:R-:W-:Y:S02]  /*4130*/  SEL R176, R176, 0xffffffe0, !P0 ;  /* 0xffffffe0b0b07807 */ /* 0x000fe40004000000 */
[----:B------:R-:W-:Y:S02]  /*4140*/  CS2R R96, SRZ ;  /* 0x0000000000607805 */ /* 0x000fe4000001ff00 */
[----:B------:R-:W-:Y:S01]  /*4150*/  LOP3.LUT R4, R4, 0x6, R17, 0xf8, !PT ;  /* 0x0000000604047812 */ /* 0x000fe200078ef811 */
[----:B------:R-:W-:Y:S01]  /*4160*/  UIADD3 UR24, UR22, UR25, URZ ;  /* 0x0000001916187290 */ /* 0x000fe2000fffe03f */
[----:B------:R-:W-:Y:S01]  /*4170*/  SEL R169, R169, R178, P3 ;  /* 0x000000b2a9a97207 */ /* 0x000fe20001800000 */
[----:B------:R-:W-:Y:S01]  /*4180*/  UIADD3 UR38, -UR7, 0x80, UR36 ;  /* 0x0000008007267890 */ /* 0x000fe2000fffe124 */
[----:B------:R-:W-:Y:S01]  /*4190*/  CS2R R90, SRZ ;  /* 0x00000000005a7805 */ /* 0x000fe2000001ff00 */
[----:B------:R-:W-:Y:S01]  /*41a0*/  UIADD3 UR23, UR22, UR24, URZ ;  /* 0x0000001816177290 */ /* 0x000fe2000fffe03f */
[----:B------:R-:W-:Y:S01]  /*41b0*/  IMAD R180, R180, 0x80, R4 ;  /* 0x00000080b4b47824 */ /* 0x000fe200078e0204 */
        /* <DEDUP_REMOVED lines=34> */
[----:B------:R-:W-:Y:S01]  /*43e0*/  ULDC UR21, c[0x0][0x394] ;  /* 0x0000e50000157ab9 */ /* 0x000fe20000000800 */
[----:B------:R-:W-:-:S02]  /*43f0*/  UIMAD UR34, UR30, 0x18, URZ ;  /* 0x000000181e2278a4 */ /* 0x000fc4000f8e023f */
[----:B------:R-:W-:Y:S02]  /*4400*/  USHF.L.U32 UR33, UR30, 0x5, URZ ;  /* 0x000000051e217899 */ /* 0x000fe4000800063f */
[----:B------:R-:W-:Y:S02]  /*4410*/  UIMAD UR32, UR30, 0x28, URZ ;  /* 0x000000281e2078a4 */ /* 0x000fe4000f8e023f */
[----:B------:R-:W-:Y:S02]  /*4420*/  UIMAD UR31, UR30, 0x30, URZ ;  /* 0x000000301e1f78a4 */ /* 0x000fe4000f8e023f */
[----:B------:R-:W-:Y:S02]  /*4430*/  UIADD3 UR39, UR41, 0x80, URZ ;  /* 0x0000008029277890 */ /* 0x000fe4000fffe03f */
[----:B------:R-:W-:Y:S02]  /*4440*/  UIMAD UR30, UR30, 0x38, URZ ;  /* 0x000000381e1e78a4 */ /* 0x000fe4000f8e023f */
[----:B------:R-:W-:-:S02]  /*4450*/  UIADD3 UR38, UR38, -UR44, URZ ;  /* 0x8000002c26267290 */ /* 0x000fc4000fffe03f */
[----:B------:R-:W-:Y:S01]  /*4460*/  UIADD3 UR29, UR22, UR23, URZ ;  /* 0x00000017161d7290 */ /* 0x000fe2000fffe03f */
[----:B------:R-:W-:Y:S01]  /*4470*/  UMOV UR11, UR21 ;  /* 0x00000015000b7c82 */ /* 0x000fe20008000000 */
[----:B------:R-:W-:Y:S01]  /*4480*/  ULDC UR12, c[0x0][0x2ec] ;  /* 0x0000bb00000c7ab9 */ /* 0x000fe20000000800 */
[----:B----4-:R-:W-:-:S05]  /*4490*/  @P2 FMUL.FTZ R2, R6, R5 ;  /* 0x0000000506022220 */ /* 0x010fca0000410000 */
[----:B------:R-:W-:Y:S02]  /*44a0*/  @P2 R2UR UR8, R2 ;  /* 0x00000000020822ca */ /* 0x000fe400000e0000 */
[----:B------:R-:W-:Y:S02]  /*44b0*/  PLOP3.LUT P2, PT, PT, PT, UP0, 0x40, 0x0 ;  /* 0x000000000000781c */ /* 0x000fe40003f4e808 */
[----:B------:R-:W-:Y:S02]  /*44c0*/  SHF.R.S32.HI R2, RZ, 0x1f, R0 ;  /* 0x0000001fff027819 */ /* 0x000fe40000011400 */
[----:B------:R-:W-:Y:S02]  /*44d0*/  SEL R170, R170, R177, P2 ;  /* 0x000000b1aaaa7207 */ /* 0x000fe40001000000 */
[----:B------:R-:W-:Y:S02]  /*44e0*/  SHF.L.U64.HI R241, R0, 0x2, R2 ;  /* 0x0000000200f17819 */ /* 0x000fe40000010202 */
[----:B------:R-:W-:-:S03]  /*44f0*/  LEA R170, R170, UR4, 0x1 ;  /* 0x00000004aaaa7c11 */ /* 0x000fc6000f8e08ff */
[----:B------:R-:W-:Y:S01]  /*4500*/  @UP2 UMOV UR6, UR8 ;  /* 0x0000000800062c82 */ /* 0x000fe20008000000 */
[----:B-123--:R-:W-:-:S05]  /*4510*/  ULDC UR8, c[0x0][0x39c] ;  /* 0x0000e70000087ab9 */ /* 0x00efca0000000800 */
.L_x_1571:
[----:B------:R-:W0:Y:S01]  /*4520*/  LDGDEPBAR ;  /* 0x00000000000079af */ /* 0x000e220000000000 */
[----:B------:R-:W-:Y:S01]  /*4530*/  LEA R100, R179, UR4, 0x1 ;  /* 0x00000004b3647c11 */ /* 0x000fe2000f8e08ff */
[----:B------:R-:W-:Y:S01]  /*4540*/  USHF.L.U32 UR10, UR9, 0x6, URZ ;  /* 0x00000006090a7899 */ /* 0x000fe2000800063f */
[C---:B------:R-:W-:Y:S01]  /*4550*/  IADD3 R0, R170.reuse, R176, RZ ;  /* 0x000000b0aa007210 */ /* 0x040fe20007ffe0ff */
[----:B------:R-:W-:Y:S01]  /*4560*/  UMOV UR13, UR59 ;  /* 0x0000003b000d7c82 */ /* 0x000fe20008000000 */
[-C--:B------:R-:W-:Y:S01]  /*4570*/  IADD3 R128, R170, R168.reuse, RZ ;  /* 0x000000a8aa807210 */ /* 0x080fe20007ffe0ff */
[----:B------:R-:W-:Y:S01]  /*4580*/  UISETP.GE.AND UP0, UPT, UR10, UR38, UPT ;  /* 0x000000260a00728c */ /* 0x000fe2000bf06270 */
[----:B------:R-:W-:Y:S01]  /*4590*/  MOV R185, R183 ;  /* 0x000000b700b97202 */ /* 0x000fe20000000f00 */
        /* <DEDUP_REMOVED lines=19> */
[----:B------:R-:W1:Y:S05]  /*46d0*/  LDSM.16.M88.4 R128, [R128+0x1000] ;  /* 0x001000008080783b */ /* 0x000e6a0000000200 */
[-C--:B------:R-:W-:Y:S03]  /*46e0*/  HMMA.16816.F32.BF16 R28, R28, R102.reuse, RZ ;  /* 0x000000661c1c723c */ /* 0x080fe600000418ff */
[----:B------:R-:W3:Y:S03]  /*46f0*/  LDSM.16.M88.4 R132, [R173+-0x3800] ;  /* 0xffc80000ad84783b */ /* 0x000ee60000000200 */
[----:B------:R-:W-:Y:S05]  /*4700*/  HMMA.16816.F32.BF16 R32, R32, R102, RZ ;  /* 0x000000662020723c */ /* 0x000fea00000418ff */
[----:B------:R-:W-:Y:S01]  /*4710*/  LDSM.16.M88.4 R100, [R0] ;  /* 0x000000000064783b */ /* 0x000fe20000000200 */
[-C--:B----4-:R-:W-:Y:S06]  /*4720*/  HMMA.16816.F32.BF16 R4, R104, R108.reuse, R4 ;  /* 0x0000006c6804723c */ /* 0x090fec0000041804 */
[C---:B------:R-:W-:Y:S06]  /*4730*/  HMMA.16816.F32.BF16 R8, R112.reuse, R108, R8 ;  /* 0x0000006c7008723c */ /* 0x040fec0000041808 */
[-C--:B------:R-:W-:Y:S06]  /*4740*/  HMMA.16816.F32.BF16 R12, R112, R110.reuse, R12 ;  /* 0x0000006e700c723c */ /* 0x080fec000004180c */
[C---:B------:R-:W-:Y:S01]  /*4750*/  HMMA.16816.F32.BF16 R16, R104.reuse, R110, R16 ;  /* 0x0000006e6810723c */ /* 0x040fe20000041810 */
[----:B------:R-:W4:Y:S05]  /*4760*/  LDSM.16.M88.4 R108, [R174+-0x4000] ;  /* 0xffc00000ae6c783b */ /* 0x000f2a0000000200 */
[-C--:B--2---:R-:W-:Y:S06]  /*4770*/  HMMA.16816.F32.BF16 R20, R104, R116.reuse, R20 ;  /* 0x000000746814723c */ /* 0x084fec0000041814 */
[C---:B------:R-:W-:Y:S06]  /*4780*/  HMMA.16816.F32.BF16 R24, R112.reuse, R116, R24 ;  /* 0x000000747018723c */ /* 0x040fec0000041818 */
[-C--:B------:R-:W-:Y:S06]  /*4790*/  HMMA.16816.F32.BF16 R28, R112, R118.reuse, R28 ;  /* 0x00000076701c723c */ /* 0x080fec000004181c */
[----:B------:R-:W-:Y:S01]  /*47a0*/  HMMA.16816.F32.BF16 R32, R104, R118, R32 ;  /* 0x000000766820723c */ /* 0x000fe20000041820 */
[----:B------:R2:W4:Y:S04]  /*47b0*/  LDSM.16.M88.4 R104, [R0+0x1000] ;  /* 0x001000000068783b */ /* 0x0005280000000200 */
[----:B------:R-:W-:Y:S01]  /*47c0*/  IADD3 R112, P0, R243, UR20, RZ ;  /* 0x00000014f3707c10 */ /* 0x000fe2000ff1e0ff */
[-C--:B------:R-:W-:Y:S05]  /*47d0*/  HMMA.16816.F32.BF16 R4, R120, R124.reuse, R4 ;  /* 0x0000007c7804723c */ /* 0x080fea0000041804 */
[----:B------:R-:W-:Y:S01]  /*47e0*/  IADD3.X R113, R242, UR19, RZ, P0, !PT ;  /* 0x00000013f2717c10 */ /* 0x000fe200087fe4ff */
[C---:B-1----:R-:W-:Y:S04]  /*47f0*/  HMMA.16816.F32.BF16 R8, R128.reuse, R124, R8 ;  /* 0x0000007c8008723c */ /* 0x042fe80000041808 */
[----:B-----5:R-:W5:Y:S02]  /*4800*/  LDG.E R119, desc[UR16][R112.64] ;  /* 0x0000001070777981 */ /* 0x020f64000c1e1900 */
[-C--:B------:R-:W-:Y:S02]  /*4810*/  HMMA.16816.F32.BF16 R12, R128, R126.reuse, R12 ;  /* 0x0000007e800c723c */ /* 0x080fe4000004180c */
[----:B------:R-:W5:Y:S04]  /*4820*/  LDG.E R118, desc[UR16][R112.64+0x20] ;  /* 0x0000201070767981 */ /* 0x000f68000c1e1900 */
[----:B------:R-:W5:Y:S01]  /*4830*/  LDG.E R117, desc[UR16][R112.64+0x80] ;  /* 0x0000801070757981 */ /* 0x000f62000c1e1900 */
[C---:B------:R-:W-:Y:S03]  /*4840*/  HMMA.16816.F32.BF16 R16, R120.reuse, R126, R16 ;  /* 0x0000007e7810723c */ /* 0x040fe60000041810 */
[----:B------:R1:W5:Y:S01]  /*4850*/  LDG.E R116, desc[UR16][R112.64+0xa0] ;  /* 0x0000a01070747981 */ /* 0x000362000c1e1900 */
[----:B--2---:R-:W-:Y:S02]  /*4860*/  IADD3 R0, R239, -UR14, -R180 ;  /* 0x8000000eef007c10 */ /* 0x004fe4000fffe8b4 */
[-C--:B---3--:R-:W-:Y:S05]  /*4870*/  HMMA.16816.F32.BF16 R20, R120, R132.reuse, R20 ;  /* 0x000000847814723c */ /* 0x088fea0000041814 */
[----:B------:R-:W-:Y:S01]  /*4880*/  IADD3 R0, R0, UR7, RZ ;  /* 0x0000000700007c10 */ /* 0x000fe2000fffe0ff */
[C---:B------:R-:W-:Y:S05]  /*4890*/  HMMA.16816.F32.BF16 R24, R128.reuse, R132, R24 ;  /* 0x000000848018723c */ /* 0x040fea0000041818 */
[----:B------:R-:W-:Y:S01]  /*48a0*/  IADD3 R0, R0, UR10, RZ ;  /* 0x0000000a00007c10 */ /* 0x000fe2000fffe0ff */
[-C--:B------:R-:W-:Y:S05]  /*48b0*/  HMMA.16816.F32.BF16 R28, R128, R134.reuse, R28 ;  /* 0x00000086801c723c */ /* 0x080fea000004181c */
[----:B------:R-:W-:Y:S01]  /*48c0*/  IADD3 R2, R0, 0x27, RZ ;  /* 0x0000002700027810 */ /* 0x000fe20007ffe0ff */
[----:B------:R-:W-:Y:S01]  /*48d0*/  HMMA.16816.F32.BF16 R32, R120, R134, R32 ;  /* 0x000000867820723c */ /* 0x000fe20000041820 */
[----:B-1----:R-:W1:Y:S03]  /*48e0*/  LDSM.16.M88.4 R112, [R174+-0x3800] ;  /* 0xffc80000ae70783b */ /* 0x002e660000000200 */
[----:B------:R-:W-:Y:S02]  /*48f0*/  ISETP.GE.AND P0, PT, R2, RZ, PT ;  /* 0x000000ff0200720c */ /* 0x000fe40003f06270 */
[-C--:B----4-:R-:W-:Y:S06]  /*4900*/  HMMA.16816.F32.BF16 R4, R100, R108.reuse, R4 ;  /* 0x0000006c6404723c */ /* 0x090fec0000041804 */
[C---:B------:R-:W-:Y:S06]  /*4910*/  HMMA.16816.F32.BF16 R8, R104.reuse, R108, R8 ;  /* 0x0000006c6808723c */ /* 0x040fec0000041808 */
[-C--:B------:R-:W-:Y:S05]  /*4920*/  HMMA.16816.F32.BF16 R12, R104, R110.reuse, R12 ;  /* 0x0000006e680c723c */ /* 0x080fea000004180c */
[----:B------:R-:W-:Y:S01]  /*4930*/  @!P0 IADD3 R2, -R0, -0x27, RZ ;  /* 0xffffffd900028810 */ /* 0x000fe20007ffe1ff */
[C---:B------:R-:W-:Y:S06]  /*4940*/  HMMA.16816.F32.BF16 R16, R100.reuse, R110, R16 ;  /* 0x0000006e6410723c */ /* 0x040fec0000041810 */
[----:B------:R-:W-:Y:S01]  /*4950*/  FMUL.FTZ R4, R4, UR8 ;  /* 0x0000000804047c20 */ /* 0x000fe20008410000 */
[----:B------:R-:W-:Y:S01]  /*4960*/  FMUL.FTZ R5, R5, UR8 ;  /* 0x0000000805057c20 */ /* 0x000fe20008410000 */
[----:B------:R-:W-:Y:S02]  /*4970*/  FMUL.FTZ R7, R7, UR8 ;  /* 0x0000000807077c20 */ /* 0x000fe40008410000 */
[----:B------:R2:W-:Y:S01]  /*4980*/  MUFU.TANH R127, R4 ;  /* 0x00000004007f7308 */ /* 0x0005e20000002400 */
[----:B------:R-:W-:Y:S01]  /*4990*/  FMUL.FTZ R6, R6, UR8 ;  /* 0x0000000806067c20 */ /* 0x000fe20008410000 */
[----:B------:R-:W-:Y:S01]  /*49a0*/  FMUL.FTZ R10, R10, UR8 ;  /* 0x000000080a0a7c20 */ /* 0x000fe20008410000 */
[----:B------:R-:W-:Y:S01]  /*49b0*/  FMUL.FTZ R8, R8, UR8 ;  /* 0x0000000808087c20 */ /* 0x000fe20008410000 */
[----:B------:R-:W-:Y:S01]  /*49c0*/  FMUL.FTZ R9, R9, UR8 ;  /* 0x0000000809097c20 */ /* 0x000fe20008410000 */
[----:B------:R-:W-:Y:S05]  /*49d0*/  FMUL.FTZ R11, R11, UR8 ;  /* 0x000000080b0b7c20 */ /* 0x000fea0008410000 */
[----:B------:R-:W-:Y:S01]  /*49e0*/  MUFU.TANH R126, R5 ;  /* 0x00000005007e7308 */ /* 0x000fe20000002400 */
[----:B------:R-:W-:Y:S01]  /*49f0*/  FMUL.FTZ R14, R14, UR8 ;  /* 0x000000080e0e7c20 */ /* 0x000fe20008410000 */
[-C--:B-1----:R-:W-:Y:S03]  /*4a00*/  HMMA.16816.F32.BF16 R20, R100, R112.reuse, R20 ;  /* 0x000000706414723c */ /* 0x082fe60000041814 */
[----:B------:R-:W-:Y:S01]  /*4a10*/  FMUL.FTZ R111, R13, UR8 ;  /* 0x000000080d6f7c20 */ /* 0x000fe20008410000 */
[C---:B------:R-:W-:Y:S01]  /*4a20*/  IADD3 R13, R0.reuse, 0x7, RZ ;  /* 0x00000007000d7810 */ /* 0x040fe20007ffe0ff */
[----:B------:R-:W-:Y:S03]  /*4a30*/  FMUL.FTZ R15, R15, UR8 ;  /* 0x000000080f0f7c20 */ /* 0x000fe60008410000 */
[----:B------:R1:W3:Y:S01]  /*4a40*/  MUFU.TANH R108, R14 ;  /* 0x0000000e006c7308 */ /* 0x0002e20000002400 */
[C---:B------:R-:W-:Y:S04]  /*4a50*/  HMMA.16816.F32.BF16 R24, R104.reuse, R112, R24 ;  /* 0x000000706818723c */ /* 0x040fe80000041818 */
[----:B--2---:R-:W-:Y:S02]  /*4a60*/  IADD3 R4, R0, 0x28, RZ ;  /* 0x0000002800047810 */ /* 0x004fe40007ffe0ff */
[-C--:B------:R-:W-:Y:S03]  /*4a70*/  HMMA.16816.F32.BF16 R28, R104, R114.reuse, R28 ;  /* 0x00000072681c723c */ /* 0x080fe6000004181c */
[----:B------:R2:W-:Y:S01]  /*4a80*/  MUFU.TANH R128, R7 ;  /* 0x0000000700807308 */ /* 0x0005e20000002400 */
[----:B------:R-:W-:Y:S02]  /*4a90*/  ISETP.GE.AND P3, PT, R13, RZ, PT ;  /* 0x000000ff0d00720c */ /* 0x000fe40003f66270 */
[----:B------:R-:W-:Y:S01]  /*4aa0*/  ISETP.GE.AND P2, PT, R4, RZ, PT ;  /* 0x000000ff0400720c */ /* 0x000fe20003f46270 */
[----:B------:R-:W-:Y:S06]  /*4ab0*/  HMMA.16816.F32.BF16 R32, R100, R114, R32 ;  /* 0x000000726420723c */ /* 0x000fec0000041820 */
[----:B------:R4:W-:Y:S01]  /*4ac0*/  MUFU.TANH R125, R10 ;  /* 0x0000000a007d7308 */ /* 0x0009e20000002400 */
[----:B-1----:R-:W-:Y:S01]  /*4ad0*/  IADD3 R14, R0, 0x8, RZ ;  /* 0x00000008000e7810 */ /* 0x002fe20007ffe0ff */
[----:B------:R-:W-:Y:S03]  /*4ae0*/  FMUL.FTZ R5, R12, UR8 ;  /* 0x000000080c057c20 */ /* 0x000fe60008410000 */
[----:B------:R-:W-:Y:S01]  /*4af0*/  IADD3 R101, R0, -0x1, RZ ;  /* 0xffffffff00657810 */ /* 0x000fe20007ffe0ff */
[----:B------:R-:W-:Y:S01]  /*4b00*/  FMUL.FTZ R12, R19, UR8 ;  /* 0x00000008130c7c20 */ /* 0x000fe20008410000 */
[----:B------:R-:W-:Y:S03]  /*4b10*/  ISETP.GE.AND P4, PT, R14, RZ, PT ;  /* 0x000000ff0e00720c */ /* 0x000fe60003f86270 */
[----:B------:R1:W-:Y:S01]  /*4b20*/  MUFU.TANH R121, R8 ;  /* 0x0000000800797308 */ /* 0x0003e20000002400 */
[----:B------:R-:W-:Y:S01]  /*4b30*/  ISETP.GE.AND P5, PT, R101, RZ, PT ;  /* 0x000000ff6500720c */ /* 0x000fe20003fa6270 */
[----:B------:R-:W-:Y:S01]  /*4b40*/  FMUL.FTZ R20, R20, UR8 ;  /* 0x0000000814147c20 */ /* 0x000fe20008410000 */
[----:B--2---:R-:W-:Y:S01]  /*4b50*/  IADD3 R7, R0, 0x17, RZ ;  /* 0x0000001700077810 */ /* 0x004fe20007ffe0ff */
[----:B------:R-:W-:Y:S01]  /*4b60*/  FMUL.FTZ R22, R22, UR8 ;  /* 0x0000000816167c20 */ /* 0x000fe20008410000 */
[----:B------:R-:W-:Y:S01]  /*4b70*/  IADD3 R100, R0, -0x8, RZ ;  /* 0xfffffff800647810 */ /* 0x000fe20007ffe0ff */
[----:B------:R-:W-:Y:S01]  /*4b80*/  FMUL.FTZ R107, R18, UR8 ;  /* 0x00000008126b7c20 */ /* 0x000fe20008410000 */
[C---:B------:R-:W-:Y:S03]  /*4b90*/  IADD3 R19, R0.reuse, -0x9, RZ ;  /* 0xfffffff700137810 */ /* 0x040fe60007ffe0ff */
[----:B------:R2:W-:Y:S01]  /*4ba0*/  MUFU.TANH R109, R9 ;  /* 0x00000009006d7308 */ /* 0x0005e20000002400 */
[----:B----4-:R-:W-:Y:S01]  /*4bb0*/  IADD3 R10, R0, 0x20, RZ ;  /* 0x00000020000a7810 */ /* 0x010fe20007ffe0ff */
[----:B------:R-:W-:Y:S01]  /*4bc0*/  FMUL.FTZ R105, R16, UR8 ;  /* 0x0000000810697c20 */ /* 0x000fe20008410000 */
[----:B------:R-:W-:Y:S01]  /*4bd0*/  @!P4 IADD3 R14, -R0, -0x8, RZ ;  /* 0xfffffff8000ec810 */ /* 0x000fe20007ffe1ff */
[----:B------:R-:W-:Y:S01]  /*4be0*/  FMUL.FTZ R26, R26, UR8 ;  /* 0x000000081a1a7c20 */ /* 0x000fe20008410000 */
[C---:B------:R-:W-:Y:S01]  /*4bf0*/  @!P3 IADD3 R13, -R0.reuse, -0x7, RZ ;  /* 0xfffffff9000db810 */ /* 0x040fe20007ffe1ff */
[----:B------:R-:W-:Y:S01]  /*4c00*/  FMUL.FTZ R27, R27, UR8 ;  /* 0x000000081b1b7c20 */ /* 0x000fe20008410000 */
[C---:B------:R-:W-:Y:S03]  /*4c10*/  @!P5 IADD3 R101, -R0.reuse, 0x1, RZ ;  /* 0x000000010065d810 */ /* 0x040fe60007ffe1ff */
[----:B------:R4:W3:Y:S01]  /*4c20*/  MUFU.TANH R123, R11 ;  /* 0x0000000b007b7308 */ /* 0x0008e20000002400 */
[C---:B-1----:R-:W-:Y:S01]  /*4c30*/  IADD3 R8, R0.reuse, 0x18, RZ ;  /* 0x0000001800087810 */ /* 0x042fe20007ffe0ff */
[----:B------:R-:W-:Y:S01]  /*4c40*/  FMUL.FTZ R21, R21, UR8 ;  /* 0x0000000815157c20 */ /* 0x000fe20008410000 */
[----:B------:R-:W-:Y:S01]  /*4c50*/  @!P2 IADD3 R4, -R0, -0x28, RZ ;  /* 0xffffffd80004a810 */ /* 0x000fe20007ffe1ff */
[----:B------:R-:W-:Y:S01]  /*4c60*/  FMUL.FTZ R133, R34, UR8 ;  /* 0x0000000822857c20 */ /* 0x000fe20008410000 */
[----:B------:R-:W-:Y:S01]  /*4c70*/  ISETP.GE.AND P6, PT, R10, RZ, PT ;  /* 0x000000ff0a00720c */ /* 0x000fe20003fc6270 */
[----:B------:R-:W-:Y:S01]  /*4c80*/  FMUL.FTZ R23, R23, UR8 ;  /* 0x0000000817177c20 */ /* 0x000fe20008410000 */
[----:B------:R-:W-:Y:S03]  /*4c90*/  ISETP.GE.AND P4, PT, R8, RZ, PT ;  /* 0x000000ff0800720c */ /* 0x000fe60003f86270 */
[----:B------:R1:W3:Y:S01]  /*4ca0*/  MUFU.TANH R129, R6 ;  /* 0x0000000600817308 */ /* 0x0002e20000002400 */
[----:B--2---:R-:W-:Y:S01]  /*4cb0*/  IADD3 R9, R0, 0x1f, RZ ;  /* 0x0000001f00097810 */ /* 0x004fe20007ffe0ff */
[----:B------:R-:W-:Y:S01]  /*4cc0*/  FMUL.FTZ R120, R25, UR8 ;  /* 0x0000000819787c20 */ /* 0x000fe20008410000 */
[----:B------:R-:W-:Y:S01]  /*4cd0*/  ISETP.GE.AND P3, PT, R7, RZ, PT ;  /* 0x000000ff0700720c */ /* 0x000fe20003f66270 */
[----:B------:R-:W-:Y:S01]  /*4ce0*/  FMUL.FTZ R122, R28, UR8 ;  /* 0x000000081c7a7c20 */ /* 0x000fe20008410000 */
[----:B------:R-:W-:Y:S01]  /*4cf0*/  ISETP.GE.AND P5, PT, R9, RZ, PT ;  /* 0x000000ff0900720c */ /* 0x000fe20003fa6270 */
[----:B------:R-:W-:Y:S01]  /*4d00*/  FMUL.FTZ R132, R32, UR8 ;  /* 0x0000000820847c20 */ /* 0x000fe20008410000 */
[----:B------:R-:W-:Y:S03]  /*4d10*/  ISETP.GE.AND P2, PT, R100, RZ, PT ;  /* 0x000000ff6400720c */ /* 0x000fe60003f46270 */
[----:B------:R2:W2:Y:S01]  /*4d20*/  MUFU.TANH R104, R15 ;  /* 0x0000000f00687308 */ /* 0x0004a20000002400 */
[----:B------:R-:W-:Y:S01]  /*4d30*/  ISETP.GE.AND P0, PT, R19, RZ, PT ;  /* 0x000000ff1300720c */ /* 0x000fe20003f06270 */
[----:B----4-:R-:W-:Y:S01]  /*4d40*/  FMUL.FTZ R11, R17, UR8 ;  /* 0x00000008110b7c20 */ /* 0x010fe20008410000 */
[----:B------:R-:W-:Y:S01]  /*4d50*/  IADD3 R18, R0, -0x10, RZ ;  /* 0xfffffff000127810 */ /* 0x000fe20007ffe0ff */
[----:B------:R-:W-:Y:S01]  /*4d60*/  FMUL.FTZ R124, R30, UR8 ;  /* 0x000000081e7c7c20 */ /* 0x000fe20008410000 */
[C---:B------:R-:W-:Y:S01]  /*4d70*/  IADD3 R17, R0.reuse, -0x11, RZ ;  /* 0xffffffef00117810 */ /* 0x040fe20007ffe0ff */
[----:B------:R-:W-:Y:S01]  /*4d80*/  FMUL.FTZ R130, R29, UR8 ;  /* 0x000000081d827c20 */ /* 0x000fe20008410000 */
[C---:B------:R-:W-:Y:S03]  /*4d90*/  IADD3 R16, R0.reuse, -0x18, RZ ;  /* 0xffffffe800107810 */ /* 0x040fe60007ffe0ff */
[----:B------:R4:W4:Y:S01]  /*4da0*/  MUFU.TANH R106, R5 ;  /* 0x00000005006a7308 */ /* 0x0009220000002400 */
[C---:B-1----:R-:W-:Y:S01]  /*4db0*/  IADD3 R6, R0.reuse, 0x10, RZ ;  /* 0x0000001000067810 */ /* 0x042fe20007ffe0ff */
[----:B------:R-:W-:Y:S01]  /*4dc0*/  FMUL.FTZ R131, R31, UR8 ;  /* 0x000000081f837c20 */ /* 0x000fe20008410000 */
[C---:B------:R-:W-:Y:S01]  /*4dd0*/  @!P6 IADD3 R10, -R0.reuse, -0x20, RZ ;  /* 0xffffffe0000ae810 */ /* 0x040fe20007ffe1ff */
[----:B------:R-:W-:Y:S01]  /*4de0*/  FMUL.FTZ R135, R35, UR8 ;  /* 0x0000000823877c20 */ /* 0x000fe20008410000 */
[----:B------:R-:W-:Y:S01]  /*4df0*/  @!P5 IADD3 R9, -R0, -0x1f, RZ ;  /* 0xffffffe10009d810 */ /* 0x000fe20007ffe1ff */
[----:B---3--:R-:W-:Y:S01]  /*4e00*/  FFMA.FTZ R35, -R108, R108, 1 ;  /* 0x3f8000006c237423 */ /* 0x008fe2000001016c */
[C---:B------:R-:W-:Y:S03]  /*4e10*/  @!P4 IADD3 R8, -R0.reuse, -0x18, RZ ;  /* 0xffffffe80008c810 */ /* 0x040fe60007ffe1ff */
[----:B------:R1:W-:Y:S01]  /*4e20*/  MUFU.TANH R110, R20 ;  /* 0x00000014006e7308 */ /* 0x0003e20000002400 */
[----:B--2---:R-:W-:Y:S01]  /*4e30*/  IADD3 R15, R0, -0x19, RZ ;  /* 0xffffffe7000f7810 */ /* 0x004fe20007ffe0ff */
[----:B------:R-:W-:Y:S01]  /*4e40*/  FMUL.FTZ R24, R24, UR8 ;  /* 0x0000000818187c20 */ /* 0x000fe20008410000 */
[C---:B------:R-:W-:Y:S01]  /*4e50*/  @!P3 IADD3 R7, -R0.reuse, -0x17, RZ ;  /* 0xffffffe90007b810 */ /* 0x040fe20007ffe1ff */
[----:B------:R-:W-:Y:S01]  /*4e60*/  FMUL.FTZ R134, R33, UR8 ;  /* 0x0000000821867c20 */ /* 0x000fe20008410000 */
[C---:B------:R-:W-:Y:S01]  /*4e70*/  @!P2 IADD3 R100, -R0.reuse, 0x8, RZ ;  /* 0x000000080064a810 */ /* 0x040fe20007ffe1ff */
[----:B------:R-:W-:Y:S01]  /*4e80*/  FFMA.FTZ R25, -R123, R123, 1 ;  /* 0x3f8000007b197423 */ /* 0x000fe2000001017b */
[C---:B------:R-:W-:Y:S03]  /*4e90*/  @!P0 IADD3 R19, -R0.reuse, 0x9, RZ ;  /* 0x0000000900138810 */ /* 0x040fe60007ffe1ff */
[----:B------:R2:W-:Y:S01]  /*4ea0*/  MUFU.TANH R112, R22 ;  /* 0x0000001600707308 */ /* 0x0005e20000002400 */
[----:B----4-:R-:W-:Y:S01]  /*4eb0*/  IADD3 R5, R0, 0xf, RZ ;  /* 0x0000000f00057810 */ /* 0x010fe20007ffe0ff */
[----:B------:R-:W-:Y:S01]  /*4ec0*/  FMUL.FTZ R194, R35, UR8 ;  /* 0x0000000823c27c20 */ /* 0x000fe20008410000 */
[----:B------:R-:W-:Y:S02]  /*4ed0*/  ISETP.GE.AND P6, PT, R18, RZ, PT ;  /* 0x000000ff1200720c */ /* 0x000fe40003fc6270 */
[----:B------:R-:W-:Y:S02]  /*4ee0*/  ISETP.GE.AND P5, PT, R17, RZ, PT ;  /* 0x000000ff1100720c */ /* 0x000fe40003fa6270 */
[----:B------:R-:W-:Y:S03]  /*4ef0*/  ISETP.GE.AND P4, PT, R6, RZ, PT ;  /* 0x000000ff0600720c */ /* 0x000fe60003f86270 */
[----:B------:R-:W3:Y:S01]  /*4f00*/  MUFU.TANH R113, R107 ;  /* 0x0000006b00717308 */ /* 0x000ee20000002400 */
[----:B------:R-:W-:Y:S02]  /*4f10*/  ISETP.GE.AND P3, PT, R5, RZ, PT ;  /* 0x000000ff0500720c */ /* 0x000fe40003f66270 */
[----:B------:R-:W-:Y:S02]  /*4f20*/  ISETP.GE.AND P2, PT, R16, RZ, PT ;  /* 0x000000ff1000720c */ /* 0x000fe40003f46270 */
[----:B------:R-:W-:Y:S02]  /*4f30*/  ISETP.GE.AND P0, PT, R15, RZ, PT ;  /* 0x000000ff0f00720c */ /* 0x000fe40003f06270 */
[----:B-1----:R-:W-:Y:S03]  /*4f40*/  I2FP.F32.S32 R20, R4 ;  /* 0x0000000400147245 */ /* 0x002fe60000201400 */
[----:B------:R-:W1:Y:S01]  /*4f50*/  MUFU.TANH R114, R12 ;  /* 0x0000000c00727308 */ /* 0x000e620000002400 */
[C---:B------:R-:W-:Y:S02]  /*4f60*/  @!P6 IADD3 R18, -R0.reuse, 0x10, RZ ;  /* 0x000000100012e810 */ /* 0x040fe40007ffe1ff */
[----:B------:R-:W-:Y:S01]  /*4f70*/  @!P5 IADD3 R17, -R0, 0x11, RZ ;  /* 0x000000110011d810 */ /* 0x000fe20007ffe1ff */
[----:B------:R-:W-:Y:S01]  /*4f80*/  FFMA.FTZ R20, R20, -UR6, R125 ;  /* 0x8000000614147c23 */ /* 0x000fe2000801007d */
[C---:B------:R-:W-:Y:S02]  /*4f90*/  @!P4 IADD3 R6, -R0.reuse, -0x10, RZ ;  /* 0xfffffff00006c810 */ /* 0x040fe40007ffe1ff */
[C---:B------:R-:W-:Y:S03]  /*4fa0*/  @!P3 IADD3 R5, -R0.reuse, -0xf, RZ ;  /* 0xfffffff10005b810 */ /* 0x040fe60007ffe1ff */
[----:B------:R4:W-:Y:S01]  /*4fb0*/  MUFU.TANH R107, R26 ;  /* 0x0000001a006b7308 */ /* 0x0009e20000002400 */
[C---:B------:R-:W-:Y:S02]  /*4fc0*/  @!P2 IADD3 R16, -R0.reuse, 0x18, RZ ;  /* 0x000000180010a810 */ /* 0x040fe40007ffe1ff */
[----:B------:R-:W-:Y:S02]  /*4fd0*/  @!P0 IADD3 R15, -R0, 0x19, RZ ;  /* 0x00000019000f8810 */ /* 0x000fe40007ffe1ff */
[----:B--2---:R-:W-:Y:S02]  /*4fe0*/  IABS R22, R0 ;  /* 0x0000000000167213 */ /* 0x004fe40000000000 */
[----:B------:R-:W-:Y:S03]  /*4ff0*/  I2FP.F32.S32 R4, R7 ;  /* 0x0000000700047245 */ /* 0x000fe60000201400 */
[----:B------:R-:W-:Y:S01]  /*5000*/  MUFU.TANH R12, R105 ;  /* 0x00000069000c7308 */ /* 0x000fe20000002400 */
[----:B------:R-:W-:Y:S01]  /*5010*/  I2FP.F32.S32 R0, R9 ;  /* 0x0000000900007245 */ /* 0x000fe20000201400 */
[----:B------:R-:W-:Y:S01]  /*5020*/  FFMA.FTZ R7, -R127, R127, 1 ;  /* 0x3f8000007f077423 */ /* 0x000fe2000001017f */
[----:B------:R-:W-:Y:S02]  /*5030*/  I2FP.F32.S32 R32, R14 ;  /* 0x0000000e00207245 */ /* 0x000fe40000201400 */
[----:B------:R-:W-:Y:S02]  /*5040*/  I2FP.F32.S32 R14, R2 ;  /* 0x00000002000e7245 */ /* 0x000fe40000201400 */
[----:B------:R-:W-:Y:S03]  /*5050*/  I2FP.F32.S32 R2, R10 ;  /* 0x0000000a00027245 */ /* 0x000fe60000201400 */
[----:B------:R2:W-:Y:S01]  /*5060*/  MUFU.TANH R105, R27 ;  /* 0x0000001b00697308 */ /* 0x0005e20000002400 */
[----:B----4-:R-:W-:Y:S01]  /*5070*/  FFMA.FTZ R26, -R125, R125, 1 ;  /* 0x3f8000007d1a7423 */ /* 0x010fe2000001017d */
[----:B------:R-:W-:Y:S01]  /*5080*/  FMUL.FTZ R125, R7, UR8 ;  /* 0x00000008077d7c20 */ /* 0x000fe20008410000 */
[----:B------:R-:W-:Y:S01]  /*5090*/  FFMA.FTZ R7, -R109, R109, 1 ;  /* 0x3f8000006d077423 */ /* 0x000fe2000001016d */
[----:B------:R-:W-:Y:S01]  /*50a0*/  I2FP.F32.S32 R28, R17 ;  /* 0x00000011001c7245 */ /* 0x000fe20000201400 */
[----:B------:R-:W-:Y:S01]  /*50b0*/  FFMA.FTZ R17, -R129, R129, 1 ;  /* 0x3f80000081117423 */ /* 0x000fe20000010181 */
[----:B------:R-:W-:Y:S01]  /*50c0*/  I2FP.F32.S32 R30, R19 ;  /* 0x00000013001e7245 */ /* 0x000fe20000201400 */
[----:B------:R-:W-:Y:S03]  /*50d0*/  FFMA.FTZ R19, R14, -UR6, R123 ;  /* 0x800000060e137c23 */ /* 0x000fe6000801007b */
[----:B------:R4:W-:Y:S01]  /*50e0*/  MUFU.TANH R34, R21 ;  /* 0x0000001500227308 */ /* 0x0009e20000002400 */
[----:B------:R-:W-:Y:S01]  /*50f0*/  I2FP.F32.S32 R102, R16 ;  /* 0x0000001000667245 */ /* 0x000fe20000201400 */
[----:B------:R-:W-:Y:S01]  /*5100*/  FFMA.FTZ R16, -R128, R128, 1 ;  /* 0x3f80000080107423 */ /* 0x000fe20000010180 */
[----:B------:R-:W-:Y:S01]  /*5110*/  I2FP.F32.S32 R103, R15 ;  /* 0x0000000f00677245 */ /* 0x000fe20000201400 */
[----:B------:R-:W-:Y:S01]  /*5120*/  FFMA.FTZ R15, -R121, R121, 1 ;  /* 0x3f800000790f7423 */ /* 0x000fe20000010179 */
[----:B------:R-:W-:Y:S01]  /*5130*/  I2FP.F32.S32 R101, R101 ;  /* 0x0000006500657245 */ /* 0x000fe20000201400 */
[----:B------:R-:W-:Y:S01]  /*5140*/  FFMA.FTZ R14, R2, -UR6, R121 ;  /* 0x80000006020e7c23 */ /* 0x000fe20008010079 */
[----:B------:R-:W-:Y:S03]  /*5150*/  FFMA.FTZ R10, R32, -UR6, R129 ;  /* 0x80000006200a7c23 */ /* 0x000fe60008010081 */
[----:B------:R-:W1:Y:S01]  /*5160*/  MUFU.TANH R115, R23 ;  /* 0x0000001700737308 */ /* 0x000e620000002400 */
[C---:B--2---:R-:W-:Y:S01]  /*5170*/  FFMA.FTZ R27, R0.reuse, -UR6, R109 ;  /* 0x80000006001b7c23 */ /* 0x044fe2000801006d */
[----:B------:R-:W-:Y:S01]  /*5180*/  FMUL.FTZ R121, R17, UR8 ;  /* 0x0000000811797c20 */ /* 0x000fe20008410000 */
[----:B------:R-:W-:Y:S01]  /*5190*/  FFMA.FTZ R17, R0, -UR6, R104 ;  /* 0x8000000600117c23 */ /* 0x000fe20008010068 */
[----:B------:R-:W-:Y:S01]  /*51a0*/  FMUL.FTZ R129, R26, UR8 ;  /* 0x000000081a817c20 */ /* 0x000fe20008410000 */
[----:B------:R-:W-:Y:S01]  /*51b0*/  FFMA.FTZ R0, -R106, R106, 1 ;  /* 0x3f8000006a007423 */ /* 0x000fe2000001016a */
[----:B------:R-:W-:Y:S01]  /*51c0*/  I2FP.F32.S32 R29, R18 ;  /* 0x00000012001d7245 */ /* 0x000fe20000201400 */
[----:B------:R-:W-:Y:S03]  /*51d0*/  FFMA.FTZ R18, R2, -UR6, R108 ;  /* 0x8000000602127c23 */ /* 0x000fe6000801006c */
[----:B------:R2:W-:Y:S01]  /*51e0*/  MUFU.TANH R23, R120 ;  /* 0x0000007800177308 */ /* 0x0005e20000002400 */
[----:B----4-:R-:W-:Y:S01]  /*51f0*/  I2FP.F32.S32 R21, R8 ;  /* 0x0000000800157245 */ /* 0x010fe20000201400 */
[----:B------:R-:W-:Y:S01]  /*5200*/  FFMA.FTZ R8, -R126, R126, 1 ;  /* 0x3f8000007e087423 */ /* 0x000fe2000001017e */
[----:B------:R-:W-:Y:S01]  /*5210*/  I2FP.F32.S32 R22, R22 ;  /* 0x0000001600167245 */ /* 0x000fe20000201400 */
[----:B------:R-:W-:Y:S01]  /*5220*/  FFMA.FTZ R2, -R104, R104, 1 ;  /* 0x3f80000068027423 */ /* 0x000fe20000010168 */
[----:B------:R-:W-:Y:S01]  /*5230*/  I2FP.F32.S32 R31, R100 ;  /* 0x00000064001f7245 */ /* 0x000fe20000201400 */
[----:B------:R-:W-:Y:S01]  /*5240*/  FFMA.FTZ R26, R21, -UR6, R106 ;  /* 0x80000006151a7c23 */ /* 0x000fe2000801006a */
[----:B------:R-:W-:Y:S03]  /*5250*/  I2FP.F32.S32 R100, R6 ;  /* 0x0000000600647245 */ /* 0x000fe60000201400 */
[----:B------:R4:W-:Y:S01]  /*5260*/  MUFU.TANH R109, R122 ;  /* 0x0000007a006d7308 */ /* 0x0009e20000002400 */
[----:B------:R-:W-:Y:S01]  /*5270*/  I2FP.F32.S32 R33, R13 ;  /* 0x0000000d00217245 */ /* 0x000fe20000201400 */
[----:B------:R-:W-:Y:S01]  /*5280*/  FFMA.FTZ R6, R22, -UR6, R127 ;  /* 0x8000000616067c23 */ /* 0x000fe2000801007f */
[----:B------:R-:W-:Y:S01]  /*5290*/  FMUL.FTZ R127, R0, UR8 ;  /* 0x00000008007f7c20 */ /* 0x000fe20008410000 */
[----:B------:R-:W-:Y:S01]  /*52a0*/  FMUL.FTZ R123, R8, UR8 ;  /* 0x00000008087b7c20 */ /* 0x000fe20008410000 */
[----:B---3--:R-:W-:Y:S01]  /*52b0*/  FFMA.FTZ R8, R22, -UR6, R113 ;  /* 0x8000000616087c23 */ /* 0x008fe20008010071 */
[----:B------:R-:W-:Y:S01]  /*52c0*/  FFMA.FTZ R9, R33, -UR6, R128 ;  /* 0x8000000621097c23 */ /* 0x000fe20008010080 */
[----:B------:R-:W-:Y:S03]  /*52d0*/  FFMA.FTZ R104, -R113, R113, 1 ;  /* 0x3f80000071687423 */ /* 0x000fe60000010171 */
[----:B------:R-:W3:Y:S01]  /*52e0*/  MUFU.TANH R11, R11 ;  /* 0x0000000b000b7308 */ /* 0x000ee20000002400 */
[----:B--2---:R-:W-:Y:S01]  /*52f0*/  FMUL.FTZ R120, R16, UR8 ;  /* 0x0000000810787c20 */ /* 0x004fe20008410000 */
[----:B-1----:R-:W-:Y:S01]  /*5300*/  FFMA.FTZ R16, -R114, R114, 1 ;  /* 0x3f80000072107423 */ /* 0x002fe20000010172 */
[----:B------:R-:W-:Y:S01]  /*5310*/  FFMA.FTZ R13, R101, -UR6, R126 ;  /* 0x80000006650d7c23 */ /* 0x000fe2000801007e */
[----:B------:R-:W-:Y:S01]  /*5320*/  FMUL.FTZ R128, R25, UR8 ;  /* 0x0000000819807c20 */ /* 0x000fe20008410000 */
[----:B------:R-:W-:Y:S01]  /*5330*/  FFMA.FTZ R35, R29, -UR6, R110 ;  /* 0x800000061d237c23 */ /* 0x000fe2000801006e */
[----:B------:R-:W-:Y:S01]  /*5340*/  PLOP3.LUT P0, PT, PT, PT, UP0, 0x80, 0x0 ;  /* 0x000000000000781c */ /* 0x000fe20003f0f008 */
[----:B------:R-:W-:Y:S03]  /*5350*/  FFMA.FTZ R22, -R115, R115, 1 ;  /* 0x3f80000073167423 */ /* 0x000fe60000010173 */
[----:B------:R1:W-:Y:S01]  /*5360*/  MUFU.TANH R106, R130 ;  /* 0x00000082006a7308 */ /* 0x0003e20000002400 */
[----:B----4-:R-:W-:Y:S01]  /*5370*/  FMUL.FTZ R122, R7, UR8 ;  /* 0x00000008077a7c20 */ /* 0x010fe20008410000 */
[----:B------:R-:W-:Y:S01]  /*5380*/  FFMA.FTZ R7, R101, -UR6, R114 ;  /* 0x8000000665077c23 */ /* 0x000fe20008010072 */
[----:B------:R-:W-:Y:S01]  /*5390*/  FFMA.FTZ R101, -R112, R112, 1 ;  /* 0x3f80000070657423 */ /* 0x000fe20000010170 */
[----:B------:R-:W-:Y:S01]  /*53a0*/  I2FP.F32.S32 R5, R5 ;  /* 0x0000000500057245 */ /* 0x000fe20000201400 */
[----:B------:R-:W-:Y:S01]  /*53b0*/  FMUL.FTZ R203, R22, UR8 ;  /* 0x0000000816cb7c20 */ /* 0x000fe20008410000 */
[----:B------:R-:W-:Y:S01]  /*53c0*/  FMUL.FTZ R195, R104, UR8 ;  /* 0x0000000868c37c20 */ /* 0x000fe20008410000 */
[----:B------:R-:W-:Y:S03]  /*53d0*/  FMUL.FTZ R204, R101, UR8 ;  /* 0x0000000865cc7c20 */ /* 0x000fe60008410000 */
[----:B------:R2:W-:Y:S01]  /*53e0*/  MUFU.TANH R108, R124 ;  /* 0x0000007c006c7308 */ /* 0x0005e20000002400 */
[----:B---3--:R-:W-:Y:S01]  /*53f0*/  FFMA.FTZ R0, -R11, R11, 1 ;  /* 0x3f8000000b007423 */ /* 0x008fe2000001010b */
[C---:B------:R-:W-:Y:S01]  /*5400*/  FFMA.FTZ R11, R30.reuse, -UR6, R11 ;  /* 0x800000061e0b7c23 */ /* 0x040fe2000801000b */
[----:B------:R-:W-:Y:S01]  /*5410*/  FFMA.FTZ R30, R30, -UR6, R115 ;  /* 0x800000061e1e7c23 */ /* 0x000fe20008010073 */
[----:B------:R-:W-:Y:S01]  /*5420*/  FFMA.FTZ R22, R32, -UR6, R109 ;  /* 0x8000000620167c23 */ /* 0x000fe2000801006d */
[----:B------:R-:W-:Y:S05]  /*5430*/  FFMA.FTZ R109, -R109, R109, 1 ;  /* 0x3f8000006d6d7423 */ /* 0x000fea000001016d */
[----:B------:R3:W4:Y:S01]  /*5440*/  MUFU.TANH R114, R131 ;  /* 0x0000008300727308 */ /* 0x0007220000002400 */
[----:B-1----:R-:W-:Y:S01]  /*5450*/  FMUL.FTZ R130, R2, UR8 ;  /* 0x0000000802827c20 */ /* 0x002fe20008410000 */
[----:B------:R-:W-:Y:S01]  /*5460*/  FFMA.FTZ R2, -R12, R12, 1 ;  /* 0x3f8000000c027423 */ /* 0x000fe2000001010c */
[C---:B------:R-:W-:Y:S01]  /*5470*/  FFMA.FTZ R12, R31.reuse, -UR6, R12 ;  /* 0x800000061f0c7c23 */ /* 0x040fe2000801000c */
[----:B------:R-:W-:Y:S02]  /*5480*/  FFMA.FTZ R31, R31, -UR6, R112 ;  /* 0x800000061f1f7c23 */ /* 0x000fe40008010070 */
[----:B------:R-:W-:Y:S01]  /*5490*/  FMUL.FTZ R115, R2, UR8 ;  /* 0x0000000802737c20 */ /* 0x000fe20008410000 */
[----:B------:R-:W-:Y:S03]  /*54a0*/  FFMA.FTZ R2, -R34, R34, 1 ;  /* 0x3f80000022027423 */ /* 0x000fe60000010122 */
[----:B------:R-:W1:Y:S01]  /*54b0*/  MUFU.TANH R111, R111 ;  /* 0x0000006f006f7308 */ /* 0x000e620000002400 */
[----:B--2---:R-:W-:Y:S01]  /*54c0*/  FMUL.FTZ R124, R15, UR8 ;  /* 0x000000080f7c7c20 */ /* 0x004fe20008410000 */
[----:B------:R-:W-:Y:S08]  /*54d0*/  FFMA.FTZ R34, R28, -UR6, R34 ;  /* 0x800000061c227c23 */ /* 0x000ff00008010022 */
[----:B------:R-:W2:Y:S01]  /*54e0*/  MUFU.TANH R24, R24 ;  /* 0x0000001800187308 */ /* 0x000ea20000002400 */
[----:B---3--:R-:W-:Y:S01]  /*54f0*/  FMUL.FTZ R131, R0, UR8 ;  /* 0x0000000800837c20 */ /* 0x008fe20008410000 */
[----:B------:R-:W-:Y:S01]  /*5500*/  FFMA.FTZ R0, -R110, R110, 1 ;  /* 0x3f8000006e007423 */ /* 0x000fe2000001016e */
[----:B----4-:R-:W-:Y:S01]  /*5510*/  FFMA.FTZ R101, R5, -UR6, R114 ;  /* 0x8000000605657c23 */ /* 0x010fe20008010072 */
[----:B------:R-:W-:Y:S01]  /*5520*/  FFMA.FTZ R104, -R114, R114, 1 ;  /* 0x3f80000072687423 */ /* 0x000fe20000010172 */
[----:B------:R-:W-:Y:S01]  /*5530*/  FMUL.FTZ R114, R109, UR8 ;  /* 0x000000086d727c20 */ /* 0x000fe20008410000 */
[----:B------:R-:W-:Y:S01]  /*5540*/  FMUL.FTZ R199, R0, UR8 ;  /* 0x0000000800c77c20 */ /* 0x000fe20008410000 */
[----:B------:R-:W-:Y:S03]  /*5550*/  FFMA.FTZ R0, -R23, R23, 1 ;  /* 0x3f80000017007423 */ /* 0x000fe60000010117 */
[----:B------:R3:W4:Y:S01]  /*5560*/  MUFU.TANH R113, R132 ;  /* 0x0000008400717308 */ /* 0x0007220000002400 */
[----:B-1----:R-:W-:Y:S01]  /*5570*/  FFMA.FTZ R15, -R111, R111, 1 ;  /* 0x3f8000006f0f7423 */ /* 0x002fe2000001016f */
[C---:B------:R-:W-:Y:S01]  /*5580*/  FFMA.FTZ R25, R4.reuse, -UR6, R111 ;  /* 0x8000000604197c23 */ /* 0x040fe2000801006f */
[----:B------:R-:W-:Y:S02]  /*5590*/  FFMA.FTZ R23, R5, -UR6, R23 ;  /* 0x8000000605177c23 */ /* 0x000fe40008010017 */
[----:B------:R-:W-:Y:S01]  /*55a0*/  FMUL.FTZ R126, R15, UR8 ;  /* 0x000000080f7e7c20 */ /* 0x000fe20008410000 */
[----:B------:R-:W-:Y:S01]  /*55b0*/  FFMA.FTZ R15, R4, -UR6, R105 ;  /* 0x80000006040f7c23 */ /* 0x000fe20008010069 */
[----:B------:R-:W-:Y:S03]  /*55c0*/  FFMA.FTZ R105, -R105, R105, 1 ;  /* 0x3f80000069697423 */ /* 0x000fe60000010169 */
[----:B------:R1:W1:Y:S01]  /*55d0*/  MUFU.TANH R112, R133 ;  /* 0x0000008500707308 */ /* 0x0002620000002400 */
[----:B--2---:R-:W-:Y:S01]  /*55e0*/  FFMA.FTZ R4, -R24, R24, 1 ;  /* 0x3f80000018047423 */ /* 0x004fe20000010118 */
[C---:B------:R-:W-:Y:S01]  /*55f0*/  FFMA.FTZ R24, R100.reuse, -UR6, R24 ;  /* 0x8000000664187c23 */ /* 0x040fe20008010018 */
[----:B------:R-:W-:Y:S01]  /*5600*/  FFMA.FTZ R100, R100, -UR6, R108 ;  /* 0x8000000664647c23 */ /* 0x000fe2000801006c */
[----:B------:R-:W-:Y:S01]  /*5610*/  FFMA.FTZ R108, -R108, R108, 1 ;  /* 0x3f8000006c6c7423 */ /* 0x000fe2000001016c */
[----:B------:R-:W-:Y:S05]  /*5620*/  FMUL.FTZ R201, R105, UR8 ;  /* 0x0000000869c97c20 */ /* 0x000fea0008410000 */
[----:B------:R2:W2:Y:S01]  /*5630*/  MUFU.TANH R111, R134 ;  /* 0x00000086006f7308 */ /* 0x0004a20000002400 */
[----:B---3--:R-:W-:Y:S01]  /*5640*/  FMUL.FTZ R132, R16, UR8 ;  /* 0x0000000810847c20 */ /* 0x008fe20008410000 */
[----:B------:R-:W-:Y:S01]  /*5650*/  FFMA.FTZ R16, R21, -UR6, R107 ;  /* 0x8000000615107c23 */ /* 0x000fe2000801006b */
[----:B------:R-:W-:Y:S01]  /*5660*/  FFMA.FTZ R21, R33, -UR6, R106 ;  /* 0x8000000621157c23 */ /* 0x000fe2000801006a */
[----:B------:R-:W-:Y:S01]  /*5670*/  FFMA.FTZ R107, -R107, R107, 1 ;  /* 0x3f8000006b6b7423 */ /* 0x000fe2000001016b */
[----:B------:R-:W-:Y:S01]  /*5680*/  FFMA.FTZ R106, -R106, R106, 1 ;  /* 0x3f8000006a6a7423 */ /* 0x000fe2000001016a */
[----:B----4-:R-:W-:Y:S01]  /*5690*/  FFMA.FTZ R5, -R113, R113, 1 ;  /* 0x3f80000071057423 */ /* 0x010fe20000010171 */
[----:B------:R-:W-:Y:S03]  /*56a0*/  FFMA.FTZ R33, R102, -UR6, R113 ;  /* 0x8000000666217c23 */ /* 0x000fe60008010071 */
[----:B------:R3:W4:Y:S01]  /*56b0*/  MUFU.TANH R110, R135 ;  /* 0x00000087006e7308 */ /* 0x0007220000002400 */
[----:B-1----:R-:W-:Y:S01]  /*56c0*/  FMUL.FTZ R133, R0, UR8 ;  /* 0x0000000800857c20 */ /* 0x002fe20008410000 */
[----:B------:R-:W-:Y:S01]  /*56d0*/  FFMA.FTZ R29, R29, -UR6, R112 ;  /* 0x800000061d1d7c23 */ /* 0x000fe20008010070 */
[----:B------:R-:W-:Y:S01]  /*56e0*/  FMUL.FTZ R202, R107, UR8 ;  /* 0x000000086bca7c20 */ /* 0x000fe20008410000 */
[----:B------:R-:W-:Y:S01]  /*56f0*/  FMUL.FTZ R197, R108, UR8 ;  /* 0x000000086cc57c20 */ /* 0x000fe20008410000 */
[----:B------:R-:W-:Y:S01]  /*5700*/  FMUL.FTZ R198, R5, UR8 ;  /* 0x0000000805c67c20 */ /* 0x000fe20008410000 */
[----:B--2---:R-:W-:Y:S01]  /*5710*/  FMUL.FTZ R134, R2, UR8 ;  /* 0x0000000802867c20 */ /* 0x004fe20008410000 */
[----:B------:R-:W-:Y:S01]  /*5720*/  FFMA.FTZ R2, -R111, R111, 1 ;  /* 0x3f8000006f027423 */ /* 0x000fe2000001016f */
[----:B------:R-:W-:Y:S01]  /*5730*/  FFMA.FTZ R32, R103, -UR6, R111 ;  /* 0x8000000667207c23 */ /* 0x000fe2000801006f */
[----:B------:R-:W-:Y:S02]  /*5740*/  FMUL.FTZ R111, R106, UR8 ;  /* 0x000000086a6f7c20 */ /* 0x000fe40008410000 */
[----:B------:R-:W-:Y:S01]  /*5750*/  FMUL.FTZ R113, R2, UR8 ;  /* 0x0000000802717c20 */ /* 0x000fe20008410000 */
[----:B---3--:R-:W-:Y:S01]  /*5760*/  FMUL.FTZ R135, R4, UR8 ;  /* 0x0000000804877c20 */ /* 0x008fe20008410000 */
[----:B------:R-:W-:Y:S01]  /*5770*/  FFMA.FTZ R4, -R112, R112, 1 ;  /* 0x3f80000070047423 */ /* 0x000fe20000010170 */
[----:B----4-:R-:W-:Y:S01]  /*5780*/  FFMA.FTZ R0, -R110, R110, 1 ;  /* 0x3f8000006e007423 */ /* 0x010fe2000001016e */
[----:B------:R-:W-:Y:S01]  /*5790*/  FFMA.FTZ R28, R28, -UR6, R110 ;  /* 0x800000061c1c7c23 */ /* 0x000fe2000801006e */
[----:B------:R-:W-:Y:S01]  /*57a0*/  FMUL.FTZ R112, R104, UR8 ;  /* 0x0000000868707c20 */ /* 0x000fe20008410000 */
[----:B------:R-:W-:Y:S01]  /*57b0*/  FMUL.FTZ R200, R4, UR8 ;  /* 0x0000000804c87c20 */ /* 0x000fe20008410000 */
[----:B------:R-:W-:Y:S01]  /*57c0*/  FMUL.FTZ R196, R0, UR8 ;  /* 0x0000000800c47c20 */ /* 0x000fe20008410000 */
[----:B------:R-:W-:Y:S06]  /*57d0*/  @!P0 BRA `(.L_x_1567) ;  /* 0x0000000000248947 */ /* 0x000fec0003800000 */
[----:B------:R-:W-:Y:S01]  /*57e0*/  UIADD3 UR21, UR11, UR36, -UR7 ;  /* 0x000000240b157290 */ /* 0x000fe2000fffe807 */
[----:B------:R-:W-:Y:S01]  /*57f0*/  IMAD.U32 R0, RZ, RZ, UR39 ;  /* 0x00000027ff007e24 */ /* 0x000fe2000f8e00ff */
[----:B------:R-:W-:Y:S04]  /*5800*/  UIADD3 UR13, UR10, 0x40, URZ ;  /* 0x000000400a0d7890 */ /* 0x000fe8000fffe03f */
[----:B------:R-:W-:Y:S01]  /*5810*/  ISETP.LT.AND P0, PT, R0, UR7, PT ;  /* 0x0000000700007c0c */ /* 0x000fe2000bf01270 */
[----:B------:R-:W-:Y:S03]  /*5820*/  UISETP.GE.AND UP0, UPT, UR13, UR21, UPT ;  /* 0x000000150d00728c */ /* 0x000fe6000bf06270 */
[----:B------:R-:W-:Y:S03]  /*5830*/  UMOV UR13, UR11 ;  /* 0x0000000b000d7c82 */ /* 0x000fe60008000000 */
[----:B------:R-:W-:Y:S11]  /*5840*/  PLOP3.LUT P2, PT, PT, PT, UP0, 0x80, 0x0 ;  /* 0x000000000000781c */ /* 0x000ff60003f4f008 */
[----:B------:R-:W-:Y:S02]  /*5850*/  @!UPT UIADD3 URZ, URZ, URZ, URZ ;  /* 0x0000003f3f3ff290 */ /* 0x000fe4000fffe03f */
[----:B------:R-:W-:Y:S05]  /*5860*/  @!P2 BRA P0, `(.L_x_1568) ;  /* 0x0000000400f8a947 */ /* 0x000fea0000000000 */
.L_x_1567:
[----:B------:R-:W-:Y:S01]  /*5870*/  UIADD3 UR21, UR7, 0x1, -UR14 ;  /* 0x0000000107157890 */ /* 0x000fe2000fffe80e */
[----:B------:R-:W-:Y:S01]  /*5880*/  VIADD R4, R239, UR10 ;  /* 0x0000000aef047c36 */ /* 0x000fe20008000000 */
[----:B------:R-:W-:Y:S01]  /*5890*/  UIADD3 UR11, -UR13, UR7, -UR14 ;  /* 0x000000070d0b7290 */ /* 0x000fe2000fffe90e */
[C---:B------:R-:W-:Y:S01]  /*58a0*/  VIADD R108, R180.reuse, 0x1 ;  /* 0x00000001b46c7836 */ /* 0x040fe20000000000 */
[----:B------:R-:W-:Y:S01]  /*58b0*/  UIADD3 UR10, UR21, UR42, URZ ;  /* 0x0000002a150a7290 */ /* 0x000fe2000fffe03f */
[C---:B------:R-:W-:Y:S02]  /*58c0*/  VIADD R107, R180.reuse, 0x8 ;  /* 0x00000008b46b7836 */ /* 0x040fe40000000000 */
[----:B------:R-:W-:Y:S01]  /*58d0*/  VIADD R106, R180, 0x9 ;  /* 0x00000009b46a7836 */ /* 0x000fe20000000000 */
[----:B------:R-:W-:Y:S01]  /*58e0*/  VIADDMNMX R2, R4, UR11, RZ, !PT ;  /* 0x0000000b04027c46 */ /* 0x000fe2000f8001ff */
[C---:B------:R-:W-:Y:S02]  /*58f0*/  VIADD R105, R180.reuse, 0x10 ;  /* 0x00000010b4697836 */ /* 0x040fe40000000000 */
[----:B------:R-:W-:Y:S01]  /*5900*/  IMAD.U32 R0, RZ, RZ, UR10 ;  /* 0x0000000aff007e24 */ /* 0x000fe2000f8e00ff */
[CC--:B------:R-:W-:Y:S01]  /*5910*/  ISETP.GE.AND P0, PT, R180.reuse, R2.reuse, PT ;  /* 0x00000002b400720c */ /* 0x0c0fe20003f06270 */
[----:B------:R-:W-:Y:S01]  /*5920*/  VIADD R104, R180, 0x11 ;  /* 0x00000011b4687836 */ /* 0x000fe20000000000 */
[----:B------:R-:W-:Y:S01]  /*5930*/  ISETP.GE.AND P6, PT, R108, R2, PT ;  /* 0x000000026c00720c */ /* 0x000fe20003fc6270 */
[----:B------:R-:W-:Y:S01]  /*5940*/  VIADD R103, R180, 0x18 ;  /* 0x00000018b4677836 */ /* 0x000fe20000000000 */
[----:B------:R-:W-:Y:S01]  /*5950*/  VIADDMNMX R0, R4, R0, UR7, PT ;  /* 0x0000000704007e46 */ /* 0x000fe2000b800100 */
[C---:B------:R-:W-:Y:S01]  /*5960*/  VIADD R102, R180.reuse, 0x19 ;  /* 0x00000019b4667836 */ /* 0x040fe20000000000 */
[----:B------:R-:W-:Y:S01]  /*5970*/  ISETP.GE.AND P5, PT, R107, R2, PT ;  /* 0x000000026b00720c */ /* 0x000fe20003fa6270 */
[----:B------:R-:W-:Y:S01]  /*5980*/  IMAD.U32 R110, RZ, RZ, UR10 ;  /* 0x0000000aff6e7e24 */ /* 0x000fe2000f8e00ff */
[-C--:B------:R-:W-:Y:S01]  /*5990*/  ISETP.GE.OR P0, PT, R180, R0.reuse, !P0 ;  /* 0x00000000b400720c */ /* 0x080fe20004706670 */
[----:B------:R-:W-:Y:S01]  /*59a0*/  VIADD R5, R4, 0x20 ;  /* 0x0000002004057836 */ /* 0x000fe20000000000 */
[----:B------:R-:W-:Y:S01]  /*59b0*/  ISETP.GE.OR P6, PT, R108, R0, !P6 ;  /* 0x000000006c00720c */ /* 0x000fe200077c6670 */
[----:B------:R-:W-:Y:S01]  /*59c0*/  IMAD.U32 R109, RZ, RZ, UR10 ;  /* 0x0000000aff6d7e24 */ /* 0x000fe2000f8e00ff */
[----:B------:R-:W-:Y:S02]  /*59d0*/  FSEL R6, R6, -INF , !P0 ;  /* 0xff80000006067808 */ /* 0x000fe40004000000 */
[----:B------:R-:W-:Y:S02]  /*59e0*/  FSEL R13, R13, -INF , !P6 ;  /* 0xff8000000d0d7808 */ /* 0x000fe40007000000 */
        /* <DEDUP_REMOVED lines=50> */
[-C--:B------:R-:W-:Y:S02]  /*5d10*/  ISETP.GE.AND P6, PT, R106, R5.reuse, PT ;  /* 0x000000056a00720c */ /* 0x080fe40003fc6270 */
[-C--:B------:R-:W-:Y:S02]  /*5d20*/  ISETP.GE.OR P5, PT, R103, R0.reuse, !P5 ;  /* 0x000000006700720c */ /* 0x080fe40006fa6670 */
[----:B------:R-:W-:Y:S02]  /*5d30*/  ISETP.GE.OR P4, PT, R102, R0, !P4 ;  /* 0x000000006600720c */ /* 0x000fe40006786670 */
[-C--:B------:R-:W-:Y:S02]  /*5d40*/  ISETP.GE.OR P3, PT, R180, R4.reuse, !P3 ;  /* 0x00000004b400720c */ /* 0x080fe40005f66670 */
[-C--:B------:R-:W-:Y:S02]  /*5d50*/  ISETP.GE.OR P2, PT, R108, R4.reuse, !P2 ;  /* 0x000000046c00720c */ /* 0x080fe40005746670 */
[-C--:B------:R-:W-:Y:S02]  /*5d60*/  ISETP.GE.OR P0, PT, R107, R4.reuse, !P0 ;  /* 0x000000046b00720c */ /* 0x080fe40004706670 */
[----:B------:R-:W-:Y:S02]  /*5d70*/  ISETP.GE.OR P6, PT, R106, R4, !P6 ;  /* 0x000000046a00720c */ /* 0x000fe400077c6670 */
[----:B------:R-:W-:Y:S01]  /*5d80*/  VIADDMNMX R2, R2, UR11, RZ, !PT ;  /* 0x0000000b02027c46 */ /* 0x000fe2000f8001ff */
[----:B------:R-:W-:Y:S01]  /*5d90*/  UMOV UR11, UR13 ;  /* 0x0000000d000b7c82 */ /* 0x000fe20008000000 */
        /* <DEDUP_REMOVED lines=43> */
.L_x_1568:
        /* <DEDUP_REMOVED lines=10> */
[----:B------:R-:W-:Y:S01]  /*60f0*/  FSEL R4, R4, RZ, P0 ;  /* 0x000000ff04047208 */ /* 0x000fe20000000000 */
[--C-:B------:R-:W-:Y:S01]  /*6100*/  FFMA.FTZ R34, R34, UR12, -R5.reuse ;  /* 0x0000000c22227c23 */ /* 0x100fe20008010805 */
[----:B------:R-:W-:Y:S01]  /*6110*/  FSETP.NEU.FTZ.AND P0, PT, R234, -INF , PT ;  /* 0xff800000ea00780b */ /* 0x000fe20003f1d000 */
[----:B------:R-:W-:Y:S01]  /*6120*/  MUFU.EX2 R216, R35 ;  /* 0x0000002300d87308 */ /* 0x000fe20000000800 */
[--C-:B------:R-:W-:Y:S01]  /*6130*/  FFMA.FTZ R33, R33, UR12, -R5.reuse ;  /* 0x0000000c21217c23 */ /* 0x100fe20008010805 */
[--C-:B------:R-:W-:Y:S01]  /*6140*/  FFMA.FTZ R31, R31, UR12, -R4.reuse ;  /* 0x0000000c1f1f7c23 */ /* 0x100fe20008010804 */
[----:B------:R-:W-:Y:S01]  /*6150*/  FSEL R2, R2, RZ, P0 ;  /* 0x000000ff02027208 */ /* 0x000fe20000000000 */
        /* <DEDUP_REMOVED lines=13> */
[----:B------:R-:W-:Y:S01]  /*6230*/  FFMA.FTZ R4, R28, UR12, -R4 ;  /* 0x0000000c1c047c23 */ /* 0x000fe20008010804 */
        /* <DEDUP_REMOVED lines=8> */
[----:B------:R-:W-:Y:S01]  /*62c0*/  FFMA.FTZ R2, R21, UR12, -R2 ;  /* 0x0000000c15027c23 */ /* 0x000fe20008010802 */
[----:B------:R-:W-:Y:S02]  /*62d0*/  SEL R168, R168, 0xffffffc0, !P1 ;  /* 0xffffffc0a8a87807 */ /* 0x000fe40004800000 */
[----:B------:R-:W-:Y:S02]  /*62e0*/  FSETP.NEU.FTZ.AND P0, PT, R235, -INF , PT ;  /* 0xff800000eb00780b */ /* 0x000fe40003f1d000 */
[----:B------:R-:W-:Y:S03]  /*62f0*/  PLOP3.LUT P2, PT, PT, PT, UP0, 0x80, 0x0 ;  /* 0x000000000000781c */ /* 0x000fe60003f4f008 */
[----:B------:R-:W-:Y:S01]  /*6300*/  MUFU.EX2 R209, R10 ;  /* 0x0000000a00d17308 */ /* 0x000fe20000000800 */
[----:B------:R-:W-:Y:S05]  /*6310*/  FSEL R0, R0, RZ, P0 ;  /* 0x000000ff00007208 */ /* 0x000fea0000000000 */
[--C-:B------:R-:W-:Y:S01]  /*6320*/  FFMA.FTZ R100, R100, UR12, -R0.reuse ;  /* 0x0000000c64647c23 */ /* 0x100fe20008010800 */
[--C-:B------:R-:W-:Y:S03]  /*6330*/  FFMA.FTZ R20, R20, UR12, -R0.reuse ;  /* 0x0000000c14147c23 */ /* 0x100fe60008010800 */
[----:B------:R-:W2:Y:S01]  /*6340*/  MUFU.EX2 R108, R9 ;  /* 0x00000009006c7308 */ /* 0x000ea20000000800 */
[--C-:B------:R-:W-:Y:S01]  /*6350*/  FFMA.FTZ R19, R19, UR12, -R0.reuse ;  /* 0x0000000c13137c23 */ /* 0x100fe20008010800 */
[--C-:B------:R-:W-:Y:S01]  /*6360*/  FFMA.FTZ R18, R18, UR12, -R0.reuse ;  /* 0x0000000c12127c23 */ /* 0x100fe20008010800 */
[--C-:B------:R-:W-:Y:S01]  /*6370*/  FFMA.FTZ R17, R17, UR12, -R0.reuse ;  /* 0x0000000c11117c23 */ /* 0x100fe20008010800 */
[--C-:B------:R-:W-:Y:S01]  /*6380*/  FFMA.FTZ R16, R16, UR12, -R0.reuse ;  /* 0x0000000c10107c23 */ /* 0x100fe20008010800 */
[--C-:B------:R-:W-:Y:S01]  /*6390*/  FFMA.FTZ R15, R15, UR12, -R0.reuse ;  /* 0x0000000c0f0f7c23 */ /* 0x100fe20008010800 */
[----:B------:R-:W-:Y:S04]  /*63a0*/  FFMA.FTZ R0, R101, UR12, -R0 ;  /* 0x0000000c65007c23 */ /* 0x000fe80008010800 */
[----:B------:R1:W-:Y:S10]  /*63b0*/  MUFU.EX2 R232, R5 ;  /* 0x0000000500e87308 */ /* 0x0003f40000000800 */
[----:B------:R2:W-:Y:S10]  /*63c0*/  MUFU.EX2 R230, R4 ;  /* 0x0000000400e67308 */ /* 0x0005f40000000800 */
[----:B------:R-:W-:Y:S10]  /*63d0*/  MUFU.EX2 R224, R12 ;  /* 0x0000000c00e07308 */ /* 0x000ff40000000800 */
[----:B------:R-:W3:Y:S10]  /*63e0*/  MUFU.EX2 R226, R11 ;  /* 0x0000000b00e27308 */ /* 0x000ef40000000800 */
[----:B------:R3:W-:Y:S10]  /*63f0*/  MUFU.EX2 R227, R2 ;  /* 0x0000000200e37308 */ /* 0x0007f40000000800 */
        /* <DEDUP_REMOVED lines=19> */
[----:B------:R-:W-:Y:S10]  /*6530*/  MUFU.EX2 R221, R100 ;  /* 0x0000006400dd7308 */ /* 0x000ff40000000800 */
[----:B------:R-:W4:Y:S01]  /*6540*/  MUFU.EX2 R228, R22 ;  /* 0x0000001600e47308 */ /* 0x000f220000000800 */
[----:B-1----:R-:W-:Y:S02]  /*6550*/  F2FP.BF16.F32.PACK_AB R5, R211, R212 ;  /* 0x000000d4d305723e */ /* 0x002fe400000010ff */
[----:B--2---:R-:W-:Y:S02]  /*6560*/  F2FP.BF16.F32.PACK_AB R4, R108, R209 ;  /* 0x000000d16c04723e */ /* 0x004fe400000010ff */
        /* <DEDUP_REMOVED lines=74> */
[C---:B------:R-:W-:Y:S01]  /*6a10*/  FADD.FTZ R6, -R118.reuse, R6 ;  /* 0x0000000676067221 */ /* 0x040fe20000010100 */
[-C--:B------:R-:W-:Y:S05]  /*6a20*/  HMMA.16816.F32.BF16 R28, R104, R166.reuse, R28 ;  /* 0x000000a6681c723c */ /* 0x080fea000004181c */
[----:B------:R-:W-:Y:S01]  /*6a30*/  FADD.FTZ R7, -R118, R7 ;  /* 0x0000000776077221 */ /* 0x000fe20000010100 */
        /* <DEDUP_REMOVED lines=8> */
[----:B------:R-:W-:Y:S01]  /*6ac0*/  FADD.FTZ R10, -R116, R10 ;  /* 0x0000000a740a7221 */ /* 0x000fe20000010100 */
[----:B------:R-:W-:Y:S01]  /*6ad0*/  FMUL.FTZ R7, R205, R8 ;  /* 0x00000008cd077220 */ /* 0x000fe20000410000 */
[----:B------:R-:W-:Y:S01]  /*6ae0*/  FMUL.FTZ R6, R183, R9 ;  /* 0x00000009b7067220 */ /* 0x000fe20000410000 */
[C---:B------:R-:W-:Y:S01]  /*6af0*/  FADD.FTZ R12, -R117.reuse, R12 ;  /* 0x0000000c750c7221 */ /* 0x040fe20000010100 */
[----:B------:R-:W-:Y:S01]  /*6b00*/  FADD.FTZ R13, -R117, R13 ;  /* 0x0000000d750d7221 */ /* 0x000fe20000010100 */
[----:B------:R-:W-:Y:S01]  /*6b10*/  FMUL.FTZ R8, R109, R11 ;  /* 0x0000000b6d087220 */ /* 0x000fe20000410000 */
[----:B------:R-:W-:Y:S01]  /*6b20*/  FMUL.FTZ R0, R125, R0 ;  /* 0x000000007d007220 */ /* 0x000fe20000410000 */
[----:B------:R-:W-:Y:S01]  /*6b30*/  FMUL.FTZ R109, R123, R5 ;  /* 0x000000057b6d7220 */ /* 0x000fe20000410000 */
[----:B------:R-:W-:Y:S01]  /*6b40*/  FMUL.FTZ R2, R121, R2 ;  /* 0x0000000279027220 */ /* 0x000fe20000410000 */
[----:B------:R-:W-:Y:S01]  /*6b50*/  FMUL.FTZ R108, R120, R108 ;  /* 0x0000006c786c7220 */ /* 0x000fe20000410000 */
[----:B------:R-:W-:Y:S01]  /*6b60*/  FADD.FTZ R14, -R116, R14 ;  /* 0x0000000e740e7221 */ /* 0x000fe20000010100 */
[----:B------:R-:W-:Y:S01]  /*6b70*/  FMUL.FTZ R9, R110, R10 ;  /* 0x0000000a6e097220 */ /* 0x000fe20000410000 */
[----:B------:R-:W-:Y:S01]  /*6b80*/  F2FP.BF16.F32.PACK_AB R109, R109, R0 ;  /* 0x000000006d6d723e */ /* 0x000fe200000010ff */
        /* <DEDUP_REMOVED lines=8> */
[----:B------:R-:W-:Y:S01]  /*6c10*/  FADD.FTZ R17, -R119, R17 ;  /* 0x0000001177117221 */ /* 0x000fe20000010100 */
[----:B------:R-:W-:Y:S01]  /*6c20*/  FMUL.FTZ R11, R206, R14 ;  /* 0x0000000ece0b7220 */ /* 0x000fe20000410000 */
[C---:B------:R-:W-:Y:S01]  /*6c30*/  FADD.FTZ R22, -R118.reuse, R22 ;  /* 0x0000001676167221 */ /* 0x040fe20000010100 */
[----:B------:R-:W-:Y:S01]  /*6c40*/  FADD.FTZ R23, -R118, R23 ;  /* 0x0000001776177221 */ /* 0x000fe20000010100 */
        /* <DEDUP_REMOVED lines=10> */
[----:B------:R-:W-:Y:S01]  /*6cf0*/  F2FP.BF16.F32.PACK_AB R16, R6, R7 ;  /* 0x000000070610723e */ /* 0x000fe200000010ff */
[C---:B------:R-:W-:Y:S01]  /*6d00*/  FADD.FTZ R20, -R119.reuse, R20 ;  /* 0x0000001477147221 */ /* 0x040fe20000010100 */
[----:B------:R-:W-:Y:S01]  /*6d10*/  FADD.FTZ R21, -R119, R21 ;  /* 0x0000001577157221 */ /* 0x000fe20000010100 */
[----:B------:R-:W-:Y:S01]  /*6d20*/  FMUL.FTZ R22, R214, R22 ;  /* 0x00000016d6167220 */ /* 0x000fe20000410000 */
[----:B------:R-:W-:Y:S01]  /*6d30*/  FMUL.FTZ R6, R213, R23 ;  /* 0x00000017d5067220 */ /* 0x000fe20000410000 */
[C---:B------:R-:W-:Y:S01]  /*6d40*/  FADD.FTZ R24, -R117.reuse, R24 ;  /* 0x0000001875187221 */ /* 0x040fe20000010100 */
[----:B------:R-:W-:Y:S01]  /*6d50*/  FADD.FTZ R25, -R117, R25 ;  /* 0x0000001975197221 */ /* 0x000fe20000010100 */
[----:B------:R-:W-:Y:S01]  /*6d60*/  FMUL.FTZ R4, R194, R11 ;  /* 0x0000000bc2047220 */ /* 0x000fe20000410000 */
[----:B------:R-:W-:Y:S01]  /*6d70*/  FMUL.FTZ R14, R130, R14 ;  /* 0x0000000e820e7220 */ /* 0x000fe20000410000 */
[----:B------:R-:W-:Y:S01]  /*6d80*/  F2FP.BF16.F32.PACK_AB R17, R8, R9 ;  /* 0x000000090811723e */ /* 0x000fe200000010ff */
        /* <DEDUP_REMOVED lines=53> */
[----:B------:R-:W-:Y:S02]  /*70e0*/  FMUL.FTZ R18, R196, R18 ;  /* 0x00000012c4127220 */ /* 0x000fe40000410000 */
[----:B------:R-:W-:Y:S03]  /*70f0*/  F2FP.BF16.F32.PACK_AB R2, R2, R5 ;  /* 0x000000050202723e */ /* 0x000fe600000010ff */
        /* <DEDUP_REMOVED lines=35> */
.L_x_1569:
        /* <DEDUP_REMOVED lines=97> */
.L_x_1570:
        /* <DEDUP_REMOVED lines=324> */
.L_x_1572:
[----:B------:R-:W-:Y:S01]  /*8d80*/  @UP0 UIADD3 UR6, UR37, UR43, URZ ;  /* 0x0000002b25060290 */ /* 0x000fe2000fffe03f */
[----:B--2---:R-:W-:Y:S01]  /*8d90*/  SHF.R.S32.HI R0, RZ, 0x1f, R182 ;  /* 0x0000001fff007819 */ /* 0x004fe200000114b6 */
[----:B------:R-:W-:Y:S01]  /*8da0*/  @UP0 ULDC.64 UR10, c[0x0][0x458] ;  /* 0x00011600000a0ab9 */ /* 0x000fe20000000a00 */
        /* <DEDUP_REMOVED lines=19> */
.L_x_1573:
        /* <DEDUP_REMOVED lines=17> */
[----:B------:R-:W-:Y:S01]  /*8ff0*/  BSSY B0, `(.L_x_1574) ;  /* 0x000001f000007945 */ /* 0x000fe20003800000 */
[----:B------:R-:W-:Y:S01]  /*9000*/  VIADD R6, R0, 0x60 ;  /* 0x0000006000067836 */ /* 0x000fe20000000000 */
[----:B------:R-:W-:Y:S01]  /*9010*/  IADD3 R4, P0, R4, UR19, RZ ;  /* 0x0000001304047c10 */ /* 0x000fe2000ff1e0ff */
[----:B------:R-:W-:Y:S01]  /*9020*/  IMAD.U32 R2, RZ, RZ, UR12 ;  /* 0x0000000cff027e24 */ /* 0x000fe2000f8e00ff */
[----:B------:R-:W-:Y:S01]  /*9030*/  ISETP.GE.OR P2, PT, R7, UR7, P4 ;  /* 0x0000000707007c0c */ /* 0x000fe2000a746670 */
[----:B------:R-:W-:Y:S01]  /*9040*/  ULDC.64 UR12, c[0x0][0x468] ;  /* 0x00011a00000c7ab9 */ /* 0x000fe20000000a00 */
[----:B------:R-:W-:Y:S01]  /*9050*/  ISETP.GE.OR P1, PT, R6, UR7, P4 ;  /* 0x0000000706007c0c */ /* 0x000fe2000a726670 */
[----:B------:R1:W2:Y:S01]  /*9060*/  LDS.128 R20, [R114+0x7000] ;  /* 0x0070000072147984 */ /* 0x0002a20000000c00 */
[----:B------:R-:W-:Y:S01]  /*9070*/  ISETP.GE.OR P4, PT, R0, UR7, P4 ;  /* 0x0000000700007c0c */ /* 0x000fe2000a786670 */
[----:B------:R-:W-:Y:S01]  /*9080*/  UIMAD UR14, UR14, UR12, URZ ;  /* 0x0000000c0e0e72a4 */ /* 0x000fe2000f8e023f */
[----:B------:R-:W-:Y:S01]  /*9090*/  IADD3.X R5, R5, UR20, R2, P0, !PT ;  /* 0x0000001405057c10 */ /* 0x000fe200087fe402 */
[----:B------:R1:W3:Y:S01]  /*90a0*/  LDS.128 R24, [R114+0xb000] ;  /* 0x00b0000072187984 */ /* 0x0002e20000000c00 */
[----:B------:R-:W-:Y:S01]  /*90b0*/  MOV R2, UR12 ;  /* 0x0000000c00027c02 */ /* 0x000fe20008000f00 */
[----:B------:R-:W-:Y:S01]  /*90c0*/  UIMAD UR13, UR55, UR13, UR14 ;  /* 0x0000000d370d72a4 */ /* 0x000fe2000f8e020e */
        /* <DEDUP_REMOVED lines=17> */
.L_x_1575:
[----:B------:R-:W-:Y:S05]  /*91e0*/  BSYNC B0 ;  /* 0x0000000000007941 */ /* 0x000fea0003800000 */
.L_x_1574:
        /* <DEDUP_REMOVED lines=14> */
.L_x_1577:
[----:B------:R-:W-:Y:S05]  /*92d0*/  BSYNC B0 ;  /* 0x0000000000007941 */ /* 0x000fea0003800000 */
.L_x_1576:
        /* <DEDUP_REMOVED lines=15> */
.L_x_1579:
[----:B------:R-:W-:Y:S05]  /*93d0*/  BSYNC B0 ;  /* 0x0000000000007941 */ /* 0x000fea0003800000 */
.L_x_1578:
        /* <DEDUP_REMOVED lines=15> */
.L_x_1581:
[----:B------:R-:W-:Y:S05]  /*94d0*/  BSYNC B0 ;  /* 0x0000000000007941 */ /* 0x000fea0003800000 */
.L_x_1580:
[----:B-12---:R-:W1:Y:S01]  /*94e0*/  LDS.128 R112, [R114+0xa000] ;  /* 0x00a0000072707984 */ /* 0x006e620000000c00 */
        /* <DEDUP_REMOVED lines=26> */
.L_x_1583:
[----:B------:R-:W-:Y:S05]  /*9690*/  BSYNC B0 ;  /* 0x0000000000007941 */ /* 0x000fea0003800000 */
.L_x_1582:
        /* <DEDUP_REMOVED lines=14> */
.L_x_1585:
[----:B------:R-:W-:Y:S05]  /*9780*/  BSYNC B0 ;  /* 0x0000000000007941 */ /* 0x000fea0003800000 */
.L_x_1584:
        /* <DEDUP_REMOVED lines=14> */
.L_x_1587:
[----:B------:R-:W-:Y:S05]  /*9870*/  BSYNC B0 ;  /* 0x0000000000007941 */ /* 0x000fea0003800000 */
.L_x_1586:
        /* <DEDUP_REMOVED lines=13> */
.L_x_1542:
[----:B------:R-:W-:Y:S05]  /*9950*/  BSYNC B1 ;  /* 0x0000000000017941 */ /* 0x000fea0003800000 */
.L_x_1520:
[----:B------:R-:W-:Y:S01]  /*9960*/  R2UR UR7, R252 ;  /* 0x00000000fc0772ca */ /* 0x000fe200000e0000 */
[----:B------:R-:W-:Y:S02]  /*9970*/  ULDC UR6, c[0x0][0xc] ;  /* 0x0000030000067ab9 */ /* 0x000fe40000000800 */
[----:B------:R-:W-:-:S10]  /*9980*/  UIADD3 UR53, UR6, UR53, URZ ;  /* 0x0000003506357290 */ /* 0x000fd4000fffe03f */
[----:B------:R-:W-:-:S06]  /*9990*/  UISETP.GE.AND UP0, UPT, UR53, UR7, UPT ;  /* 0x000000073500728c */ /* 0x000fcc000bf06270 */
[----:B------:R-:W-:-:S13]  /*99a0*/  PLOP3.LUT P0, PT, PT, PT, UP0, 0x80, 0x0 ;  /* 0x000000000000781c */ /* 0x000fda0003f0f008 */
[----:B------:R-:W-:Y:S05]  /*99b0*/  @P0 BRA `(.L_x_1588) ;  /* 0x0000000000040947 */ /* 0x000fea0003800000 */
[----:B------:R-:W-:Y:S05]  /*99c0*/  BRA `(.L_x_1589) ;  /* 0xffffff6c00f07947 */ /* 0x000fea000383ffff */
.L_x_1588:
[----:B------:R-:W-:Y:S05]  /*99d0*/  EXIT ;  /* 0x000000000000794d */ /* 0x000fea0003800000 */
.L_x_1590:
        /* <DEDUP_REMOVED lines=10> */
.L_x_2483:


//--------------------- .text._ZN5flash25flash_bwd_dot_do_o_kernelILb0E23Flash_bwd_kernel_traitsILi64ELi64ELi128ELi8ELi2ELi4ELi4ELb1ELb0EN7cutlass10bfloat16_tE19Flash_kernel_traitsILi64ELi64ELi128ELi8ES3_EEEEvNS_16Flash_bwd_paramsE --------------------------
	.section	.text._ZN5flash25flash_bwd_dot_do_o_kernelILb0E23Flash_bwd_kernel_traitsILi64ELi64ELi128ELi8ELi2ELi4ELi4ELb1ELb0EN7cutlass10bfloat16_tE19Flash_kernel_traitsILi64ELi64ELi128ELi8ES3_EEEEvNS_16Flash_bwd_paramsE,"ax",@progbits
	.align	128
        .global         _ZN5flash25flash_bwd_dot_do_o_kernelILb0E23Flash_bwd_kernel_traitsILi64ELi64ELi128ELi8ELi2ELi4ELi4ELb1ELb0EN7cutlass10bfloat16_tE19Flash_kernel_traitsILi64ELi64ELi128ELi8ES3_EEEEvNS_16Flash_bwd_paramsE
        .type           _ZN5flash25flash_bwd_dot_do_o_kernelILb0E23Flash_bwd_kernel_traitsILi64ELi64ELi128ELi8ELi2ELi4ELi4ELb1ELb0EN7cutlass10bfloat16_tE19Flash_kernel_traitsILi64ELi64ELi128ELi8ES3_EEEEvNS_16Flash_bwd_paramsE,@function
        .size           _ZN5flash25flash_bwd_dot_do_o_kernelILb0E23Flash_bwd_kernel_traitsILi64ELi64ELi128ELi8ELi2ELi4ELi4ELb1ELb0EN7cutlass10bfloat16_tE19Flash_kernel_traitsILi64ELi64ELi128ELi8ES3_EEEEvNS_16Flash_bwd_paramsE,(.L_x_2484 - _ZN5flash25flash_bwd_dot_do_o_kernelILb0E23Flash_bwd_kernel_traitsILi64ELi64ELi128ELi8ELi2ELi4ELi4ELb1ELb0EN7cutlass10bfloat16_tE19Flash_kernel_traitsILi64ELi64ELi128ELi8ES3_EEEEvNS_16Flash_bwd_paramsE)
        .other          _ZN5flash25flash_bwd_dot_do_o_kernelILb0E23Flash_bwd_kernel_traitsILi64ELi64ELi128ELi8ELi2ELi4ELi4ELb1ELb0EN7cutlass10bfloat16_tE19Flash_kernel_traitsILi64ELi64ELi128ELi8ES3_EEEEvNS_16Flash_bwd_paramsE,@"STO_CUDA_ENTRY STV_DEFAULT"
_ZN5flash25flash_bwd_dot_do_o_kernelILb0E23Flash_bwd_kernel_traitsILi64ELi64ELi128ELi8ELi2ELi4ELi4ELb1ELb0EN7cutlass10bfloat16_tE19Flash_kernel_traitsILi64ELi64ELi128ELi8ES3_EEEEvNS_16Flash_bwd_paramsE:
.text._ZN5flash25flash_bwd_dot_do_o_kernelILb0E23Flash_bwd_kernel_traitsILi64ELi64ELi128ELi8ELi2ELi4ELi4ELb1ELb0EN7cutlass10bfloat16_tE19Flash_kernel_traitsILi64ELi64ELi128ELi8ES3_EEEEvNS_16Flash_bwd_paramsE:
[----:B------:R-:W-:Y:S08]  /*0000*/  LDC R1, c[0x0][0x28] ;  /* 0x00000a00ff017b82 */ /* 0x000ff00000000800 */
[----:B------:R-:W0:Y:S01]  /*0010*/  LDC.64 R2, c[0x0][0x2f0] ;  /* 0x0000bc00ff027b82 */ /* 0x000e220000000a00 */
[----:B------:R-:W1:Y:S01]  /*0020*/  S2R R5, SR_CTAID.Y ;  /* 0x0000000000057919 */ /* 0x000e620000002600 */
[----:B------:R-:W-:Y:S01]  /*0030*/  ULDC.64 UR6, c[0x0][0x208] ;  /* 0x0000820000067ab9 */ /* 0x000fe20000000a00 */
[----:B0-----:R-:W-:Y:S01]  /*0040*/  ISETP.NE.U32.AND P0, PT, R2, RZ, PT ;  /* 0x000000ff0200720c */ /* 0x001fe20003f05070 */
[----:B------:R-:W-:-:S03]  /*0050*/  IMAD.MOV.U32 R2, RZ, RZ, -0x1 ;  /* 0xffffffffff027424 */ /* 0x000fc600078e00ff */
[----:B------:R-:W-:-:S13]  /*0060*/  ISETP.NE.AND.EX P0, PT, R3, RZ, PT, P0 ;  /* 0x000000ff0300720c */ /* 0x000fda0003f05300 */
[----:B------:R-:W0:Y:S01]  /*0070*/  @P0 LDC.64 R8, c[0x0][0x2f0] ;  /* 0x0000bc00ff080b82 */ /* 0x000e220000000a00 */
[----:B-1----:R-:W-:-:S07]  /*0080*/  @P0 IADD3 R3, R5, 0x1, RZ ;  /* 0x0000000105030810 */ /* 0x002fce0007ffe0ff */
[----:B------:R-:W1:Y:S01]  /*0090*/  @P0 LDC.64 R6, c[0x0][0x2f0] ;  /* 0x0000bc00ff060b82 */ /* 0x000e620000000a00 */
[----:B0-----:R-:W-:-:S06]  /*00a0*/  @P0 IMAD.WIDE R8, R3, 0x4, R8 ;  /* 0x0000000403080825 */ /* 0x001fcc00078e0208 */
[----:B------:R-:W2:Y:S01]  /*00b0*/  @P0 LDG.E R9, desc[UR6][R8.64] ;  /* 0x0000000608090981 */ /* 0x000ea2000c1e1900 */
[----:B-1----:R-:W-:-:S05]  /*00c0*/  @P0 IMAD.WIDE R6, R5, 0x4, R6 ;  /* 0x0000000405060825 */ /* 0x002fca00078e0206 */
[----:B------:R-:W2:Y:S01]  /*00d0*/  @P0 LDG.E R2, desc[UR6][R6.64] ;  /* 0x0000000606020981 */ /* 0x000ea2000c1e1900 */
[----:B------:R-:W0:Y:S02]  /*00e0*/  S2UR UR4, SR_CTAID.X ;  /* 0x00000000000479c3 */ /* 0x000e240000002500 */
[----:B0-----:R-:W-:Y:S01]  /*00f0*/  USHF.L.U32 UR4, UR4, 0x6, URZ ;  /* 0x0000000604047899 */ /* 0x001fe2000800063f */
[----:B--2---:R-:W-:-:S06]  /*0100*/  @P0 IADD3 R4, R9, -R2, RZ ;  /* 0x8000000209040210 */ /* 0x004fcc0007ffe0ff */
[----:B------:R-:W0:Y:S02]  /*0110*/  @!P0 LDC R4, c[0x0][0x2c4] ;  /* 0x0000b100ff048b82 */ /* 0x000e240000000800 */
[----:B0-----:R-:W-:-:S13]  /*0120*/  ISETP.GT.AND P0, PT, R4, UR4, PT ;  /* 0x0000000404007c0c */ /* 0x001fda000bf04270 */
[----:B------:R-:W-:Y:S05]  /*0130*/  @!P0 EXIT ;  /* 0x000000000000894d */ /* 0x000fea0003800000 */
[----:B------:R-:W-:Y:S01]  /*0140*/  ISETP.NE.AND P1, PT, R2, -0x1, PT ;  /* 0xffffffff0200780c */ /* 0x000fe20003f25270 */
[----:B------:R-:W0:Y:S01]  /*0150*/  S2R R0, SR_TID.X ;  /* 0x0000000000007919 */ /* 0x000e220000002100 */
[----:B------:R-:W-:Y:S01]  /*0160*/  ULDC.U8 UR8, c[0x0][0x3d8] ;  /* 0x0000f60000087ab9 */ /* 0x000fe20000000000 */
[----:B------:R-:W1:Y:S01]  /*0170*/  S2UR UR5, SR_CTAID.Z ;  /* 0x00000000000579c3 */ /* 0x000e620000002700 */
[----:B------:R-:W-:-:S09]  /*0180*/  ISETP.NE.AND P0, PT, RZ, UR8, PT ;  /* 0x00000008ff007c0c */ /* 0x000fd2000bf05270 */
[----:B------:R-:W2:Y:S01]  /*0190*/  @P1 LDC.64 R16, c[0x0][0x420] ;  /* 0x00010800ff101b82 */ /* 0x000ea20000000a00 */
[--C-:B------:R-:W-:Y:S02]  /*01a0*/  @!P1 SHF.R.S32.HI R3, RZ, 0x1f, R5.reuse ;  /* 0x0000001fff039819 */ /* 0x100fe40000011405 */
[----:B------:R-:W-:-:S05]  /*01b0*/  @!P1 SHF.R.S32.HI R13, RZ, 0x1f, R5 ;  /* 0x0000001fff0d9819 */ /* 0x000fca0000011405 */
[----:B------:R-:W3:Y:S08]  /*01c0*/  @!P1 LDC.64 R8, c[0x0][0x418] ;  /* 0x00010600ff089b82 */ /* 0x000ef00000000a00 */
[----:B------:R-:W4:Y:S08]  /*01d0*/  @!P1 LDC.64 R6, c[0x0][0x290] ;  /* 0x0000a400ff069b82 */ /* 0x000f300000000a00 */
[----:B------:R-:W5:Y:S01]  /*01e0*/  @P1 LDC.64 R22, c[0x0][0x298] ;  /* 0x0000a600ff161b82 */ /* 0x000f620000000a00 */
[----:B--2---:R-:W-:-:S04]  /*01f0*/  @P1 IMAD.WIDE.U32 R10, R2, R16, RZ ;  /* 0x00000010020a1225 */ /* 0x004fc800078e00ff */
[-C--:B---3--:R-:W-:Y:S02]  /*0200*/  @!P1 IMAD R12, R3, R8.reuse, RZ ;  /* 0x00000008030c9224 */ /* 0x088fe400078e02ff */
[----:B------:R-:W-:Y:S02]  /*0210*/  @P1 IMAD R3, R2, R17, R11 ;  /* 0x0000001102031224 */ /* 0x000fe400078e020b */
[C---:B------:R-:W-:Y:S02]  /*0220*/  @!P1 IMAD R15, R5.reuse, R9, R12 ;  /* 0x00000009050f9224 */ /* 0x040fe400078e020c */
[----:B------:R-:W-:-:S04]  /*0230*/  @!P1 IMAD.WIDE.U32 R8, R5, R8, RZ ;  /* 0x0000000805089225 */ /* 0x000fc800078e00ff */
[----:B----4-:R-:W-:Y:S01]  /*0240*/  @!P1 IMAD R14, R13, R6, RZ ;  /* 0x000000060d0e9224 */ /* 0x010fe200078e02ff */
[----:B------:R-:W-:Y:S01]  /*0250*/  @!P1 IADD3 R3, R9, R15, RZ ;  /* 0x0000000f09039210 */ /* 0x000fe20007ffe0ff */
[----:B------:R-:W-:Y:S02]  /*0260*/  @!P1 IMAD.MOV.U32 R10, RZ, RZ, R8 ;  /* 0x000000ffff0a9224 */ /* 0x000fe400078e0008 */
[----:B------:R-:W-:Y:S02]  /*0270*/  @!P1 IMAD R11, R5, R7, R14 ;  /* 0x00000007050b9224 */ /* 0x000fe400078e020e */
[----:B-----5:R-:W-:-:S04]  /*0280*/  @P1 IMAD.WIDE.U32 R12, R2, R22, RZ ;  /* 0x00000016020c1225 */ /* 0x020fc800078e00ff */
[----:B------:R-:W-:-:S04]  /*0290*/  @!P1 IMAD.WIDE.U32 R6, R5, R6, RZ ;  /* 0x0000000605069225 */ /* 0x000fc800078e00ff */
[----:B------:R-:W-:Y:S01]  /*02a0*/  @P1 IMAD R23, R2, R23, R13 ;  /* 0x0000001702171224 */ /* 0x000fe200078e020d */
[----:B------:R-:W-:Y:S01]  /*02b0*/  @!P1 IADD3 R23, R7, R11, RZ ;  /* 0x0000000b07179210 */ /* 0x000fe20007ffe0ff */
[----:B------:R-:W-:Y:S02]  /*02c0*/  @P1 IMAD.MOV.U32 R22, RZ, RZ, R12 ;  /* 0x000000ffff161224 */ /* 0x000fe400078e000c */
[----:B------:R-:W-:Y:S01]  /*02d0*/  @!P1 IMAD.MOV.U32 R22, RZ, RZ, R6 ;  /* 0x000000ffff169224 */ /* 0x000fe200078e0006 */
[----:B01----:R-:W-:Y:S06]  /*02e0*/  @!P0 BRA `(.L_x_1591) ;  /* 0x0000000000208947 */ /* 0x003fec0003800000 */
[----:B------:R-:W0:Y:S08]  /*02f0*/  LDC R8, c[0x0][0x2d4] ;  /* 0x0000b500ff087b82 */ /* 0x000e300000000800 */
[----:B------:R-:W1:Y:S08]  /*0300*/  LDC R6, c[0x0][0x2c0] ;  /* 0x0000b000ff067b82 */ /* 0x000e700000000800 */
[----:B------:R-:W1:Y:S01]  /*0310*/  LDC R7, c[0x0][0x2e4] ;  /* 0x0000b900ff077b82 */ /* 0x000e620000000800 */
[----:B0-----:R-:W-:-:S04]  /*0320*/  @!P1 IMAD R2, R5, R8, RZ ;  /* 0x0000000805029224 */ /* 0x001fc800078e02ff */
[----:B------:R-:W-:Y:S01]  /*0330*/  IMAD R5, R5, 0x80, R2 ;  /* 0x0000008005057824 */ /* 0x000fe200078e0202 */
[----:B-1----:R-:W-:-:S05]  /*0340*/  LEA R6, R6, R7, 0x7 ;  /* 0x0000000706067211 */ /* 0x002fca00078e38ff */
[----:B------:R-:W-:Y:S01]  /*0350*/  IMAD R2, R6, UR5, R5 ;  /* 0x0000000506027c24 */ /* 0x000fe2000f8e0205 */
[----:B------:R-:W-:Y:S06]  /*0360*/  BRA `(.L_x_1592) ;  /* 0x0000000000107947 */ /* 0x000fec0003800000 */
.L_x_1591:
[----:B------:R-:W0:Y:S08]  /*0370*/  LDC R2, c[0x0][0x270] ;  /* 0x00009c00ff027b82 */ /* 0x000e300000000800 */
[----:B------:R-:W1:Y:S01]  /*0380*/  LDC R7, c[0x0][0x2d4] ;  /* 0x0000b500ff077b82 */ /* 0x000e620000000800 */
[----:B0-----:R-:W-:-:S04]  /*0390*/  IMAD R2, R5, R2, UR5 ;  /* 0x0000000505027e24 */ /* 0x001fc8000f8e0202 */
[----:B-1----:R-:W-:-:S07]  /*03a0*/  IMAD R2, R2, R7, RZ ;  /* 0x0000000702027224 */ /* 0x002fce00078e02ff */
.L_x_1592:
[--C-:B------:R-:W-:Y:S01]  /*03b0*/  SHF.R.S32.HI R5, RZ, 0x1f, R0.reuse ;  /* 0x0000001fff057819 */ /* 0x100fe20000011400 */
[----:B------:R-:W0:Y:S01]  /*03c0*/  LDC.64 R8, c[0x0][0x420] ;  /* 0x00010800ff087b82 */ /* 0x000e220000000a00 */
[----:B------:R-:W-:Y:S01]  /*03d0*/  USHF.R.S32.HI UR8, URZ, 0x1f, UR4 ;  /* 0x0000001f3f087899 */ /* 0x000fe20008011404 */
[----:B------:R-:W-:Y:S01]  /*03e0*/  SHF.R.S32.HI R11, RZ, 0x1f, R0 ;  /* 0x0000001fff0b7819 */ /* 0x000fe20000011400 */
[----:B------:R-:W-:Y:S01]  /*03f0*/  ULDC UR10, c[0x0][0x2d0] ;  /* 0x0000b400000a7ab9 */ /* 0x000fe20000000800 */
[-C--:B------:R-:W-:Y:S01]  /*0400*/  LEA.HI R5, R5, R0.reuse, RZ, 0x3 ;  /* 0x0000000005057211 */ /* 0x080fe200078f18ff */
[----:B------:R-:W-:Y:S01]  /*0410*/  USHF.R.S32.HI UR9, URZ, 0x1f, UR5 ;  /* 0x0000001f3f097899 */ /* 0x000fe20008011405 */
[----:B------:R-:W-:Y:S02]  /*0420*/  LEA.HI R11, R11, R0, RZ, 0x3 ;  /* 0x000000000b0b7211 */ /* 0x000fe400078f18ff */
[----:B------:R-:W-:Y:S02]  /*0430*/  LOP3.LUT R7, R5, 0x1ffffff8, RZ, 0xc0, !PT ;  /* 0x1ffffff805077812 */ /* 0x000fe400078ec0ff */
[----:B------:R-:W-:-:S02]  /*0440*/  IADD3 R14, R4, -UR4, RZ ;  /* 0x80000004040e7c10 */ /* 0x000fc4000fffe0ff */
[----:B------:R-:W-:Y:S02]  /*0450*/  IADD3 R20, -R7, R0, RZ ;  /* 0x0000000007147210 */ /* 0x000fe40007ffe1ff */
[----:B------:R-:W1:Y:S01]  /*0460*/  LDC.64 R6, c[0x0][0x428] ;  /* 0x00010a00ff067b82 */ /* 0x000e620000000a00 */
[----:B------:R-:W-:Y:S02]  /*0470*/  SHF.R.S32.HI R15, RZ, 0x3, R5 ;  /* 0x00000003ff0f7819 */ /* 0x000fe40000011405 */
[----:B------:R-:W-:Y:S01]  /*0480*/  IMAD.SHL.U32 R20, R20, 0x8, RZ ;  /* 0x0000000814147824 */ /* 0x000fe200078e00ff */
[----:B------:R-:W-:Y:S02]  /*0490*/  SHF.R.S32.HI R13, RZ, 0x3, R11 ;  /* 0x00000003ff0d7819 */ /* 0x000fe4000001140b */
[----:B------:R-:W-:Y:S02]  /*04a0*/  SHF.R.S32.HI R19, RZ, 0x1f, R15 ;  /* 0x0000001fff137819 */ /* 0x000fe4000001140f */
[--C-:B------:R-:W-:Y:S01]  /*04b0*/  SHF.R.S32.HI R21, RZ, 0x1f, R20.reuse ;  /* 0x0000001fff157819 */ /* 0x100fe20000011414 */
[----:B------:R-:W2:Y:S01]  /*04c0*/  LDC.64 R4, c[0x0][0x298] ;  /* 0x0000a600ff047b82 */ /* 0x000ea20000000a00 */
[----:B0-----:R-:W-:Y:S01]  /*04d0*/  IMAD R12, R8, UR8, RZ ;  /* 0x00000008080c7c24 */ /* 0x001fe2000f8e02ff */
[----:B------:R-:W-:Y:S01]  /*04e0*/  ISETP.GE.AND P0, PT, R20, UR10, PT ;  /* 0x0000000a14007c0c */ /* 0x000fe2000bf06270 */
[----:B------:R-:W-:-:S03]  /*04f0*/  IMAD.WIDE.U32 R16, R8, UR4, R20 ;  /* 0x0000000408107c25 */ /* 0x000fc6000f8e0014 */
[----:B------:R-:W-:Y:S01]  /*0500*/  ISETP.LT.AND P1, PT, R15, R14, !P0 ;  /* 0x0000000e0f00720c */ /* 0x000fe20004721270 */
[----:B------:R-:W-:Y:S01]  /*0510*/  IMAD R12, R9, UR4, R12 ;  /* 0x00000004090c7c24 */ /* 0x000fe2000f8e020c */
[----:B------:R-:W-:-:S04]  /*0520*/  IADD3 R10, P2, R10, R16, RZ ;  /* 0x000000100a0a7210 */ /* 0x000fc80007f5e0ff */
[----:B------:R-:W-:Y:S01]  /*0530*/  IADD3.X R11, R3, R17, R12, P2, !PT ;  /* 0x00000011030b7210 */ /* 0x000fe200017fe40c */
[----:B------:R-:W-:Y:S02]  /*0540*/  VIADD R3, R13, 0x20 ;  /* 0x000000200d037836 */ /* 0x000fe40000000000 */
[----:B-1----:R-:W-:-:S03]  /*0550*/  IMAD R12, R6, UR9, RZ ;  /* 0x00000009060c7c24 */ /* 0x002fc6000f8e02ff */
[----:B------:R-:W-:Y:S01]  /*0560*/  ISETP.LT.AND P0, PT, R3, R14, !P0 ;  /* 0x0000000e0300720c */ /* 0x000fe20004701270 */
[----:B------:R-:W-:Y:S01]  /*0570*/  IMAD R3, R7, UR5, R12 ;  /* 0x0000000507037c24 */ /* 0x000fe2000f8e020c */
[----:B------:R-:W0:Y:S01]  /*0580*/  @P1 LDC.64 R16, c[0x0][0x3e0] ;  /* 0x0000f800ff101b82 */ /* 0x000e220000000a00 */
[----:B------:R-:W-:-:S04]  /*0590*/  IMAD.WIDE.U32 R6, R6, UR5, R10 ;  /* 0x0000000506067c25 */ /* 0x000fc8000f8e000a */
[C---:B--2---:R-:W-:Y:S01]  /*05a0*/  IMAD R18, R4.reuse, UR8, RZ ;  /* 0x0000000804127c24 */ /* 0x044fe2000f8e02ff */
[----:B------:R-:W-:Y:S01]  /*05b0*/  IADD3 R7, R7, R3, RZ ;  /* 0x0000000307077210 */ /* 0x000fe20007ffe0ff */
[----:B------:R-:W-:Y:S01]  /*05c0*/  IMAD.WIDE.U32 R20, R4, UR4, R20 ;  /* 0x0000000404147c25 */ /* 0x000fe2000f8e0014 */
[----:B------:R-:W1:Y:S03]  /*05d0*/  LDC.64 R10, c[0x0][0x2a0] ;  /* 0x0000a800ff0a7b82 */ /* 0x000e660000000a00 */
[----:B------:R-:W-:Y:S01]  /*05e0*/  @P0 IADD3 R3, P2, R13, 0x20, RZ ;  /* 0x000000200d030810 */ /* 0x000fe20007f5e0ff */
[----:B------:R-:W-:Y:S01]  /*05f0*/  @P1 IMAD R12, R19, R8, RZ ;  /* 0x00000008130c1224 */ /* 0x000fe200078e02ff */
[----:B------:R-:W-:Y:S01]  /*0600*/  IADD3 R22, P3, R22, R20, RZ ;  /* 0x0000001416167210 */ /* 0x000fe20007f7e0ff */
[----:B------:R-:W-:Y:S02]  /*0610*/  IMAD R18, R5, UR4, R18 ;  /* 0x0000000405127c24 */ /* 0x000fe4000f8e0212 */
[----:B------:R-:W-:-:S02]  /*0620*/  @P0 IMAD.X R27, RZ, RZ, R19, P2 ;  /* 0x000000ffff1b0224 */ /* 0x000fc400010e0613 */
[----:B------:R-:W-:Y:S01]  /*0630*/  @P1 IMAD R25, R15, R9, R12 ;  /* 0x000000090f191224 */ /* 0x000fe200078e020c */
[----:B------:R-:W-:Y:S01]  /*0640*/  IADD3.X R23, R23, R21, R18, P3, !PT ;  /* 0x0000001517177210 */ /* 0x000fe20001ffe412 */
[-C--:B------:R-:W-:Y:S01]  /*0650*/  @P1 IMAD.WIDE.U32 R14, R15, R8.reuse, R6 ;  /* 0x000000080f0e1225 */ /* 0x080fe200078e0006 */
[----:B------:R-:W2:Y:S03]  /*0660*/  @P0 LDC.64 R20, c[0x0][0x3e0] ;  /* 0x0000f800ff140b82 */ /* 0x000ea60000000a00 */
[----:B------:R-:W-:Y:S01]  /*0670*/  @P0 IMAD R12, R27, R8, RZ ;  /* 0x000000081b0c0224 */ /* 0x000fe200078e02ff */
[----:B------:R-:W-:Y:S02]  /*0680*/  @P1 IADD3 R25, R15, R25, RZ ;  /* 0x000000190f191210 */ /* 0x000fe40007ffe0ff */
[----:B0-----:R-:W-:Y:S01]  /*0690*/  @P1 LEA R16, P2, R14, R16, 0x1 ;  /* 0x000000100e101211 */ /* 0x001fe200078408ff */
[----:B------:R-:W-:-:S03]  /*06a0*/  @P0 IMAD R15, R3, R9, R12 ;  /* 0x00000009030f0224 */ /* 0x000fc600078e020c */
[----:B------:R-:W-:Y:S01]  /*06b0*/  @P1 LEA.HI.X R17, R14, R17, R25, 0x1, P2 ;  /* 0x000000110e111211 */ /* 0x000fe200010f0c19 */
[C---:B-1----:R-:W-:Y:S01]  /*06c0*/  IMAD R18, R10.reuse, UR9, RZ ;  /* 0x000000090a127c24 */ /* 0x042fe2000f8e02ff */
[----:B------:R-:W0:Y:S01]  /*06d0*/  @P0 LDC.64 R24, c[0x0][0x280] ;  /* 0x0000a000ff180b82 */ /* 0x000e220000000a00 */
[----:B------:R-:W-:Y:S01]  /*06e0*/  @P0 IADD3 R12, P2, R13, 0x20, RZ ;  /* 0x000000200d0c0810 */ /* 0x000fe20007f5e0ff */
[----:B------:R-:W-:Y:S02]  /*06f0*/  @P1 IMAD R14, R19, R4, RZ ;  /* 0x00000004130e1224 */ /* 0x000fe400078e02ff */
[----:B------:R-:W-:Y:S02]  /*0700*/  IMAD R9, R11, UR5, R18 ;  /* 0x000000050b097c24 */ /* 0x000fe4000f8e0212 */
[----:B------:R-:W-:Y:S02]  /*0710*/  IMAD.WIDE.U32 R10, R10, UR5, R22 ;  /* 0x000000050a0a7c25 */ /* 0x000fe4000f8e0016 */
[----:B------:R-:W1:Y:S02]  /*0720*/  @P1 LDC.64 R22, c[0x0][0x280] ;  /* 0x0000a000ff161b82 */ /* 0x000e640000000a00 */
[----:B------:R-:W-:Y:S01]  /*0730*/  @P0 IMAD.X R27, RZ, RZ, R19, P2 ;  /* 0x000000ffff1b0224 */ /* 0x000fe200010e0613 */
[----:B------:R-:W-:Y:S01]  /*0740*/  IADD3 R11, R11, R9, RZ ;  /* 0x000000090b0b7210 */ /* 0x000fe20007ffe0ff */
[----:B------:R-:W-:-:S03]  /*0750*/  @P0 IMAD.WIDE.U32 R8, R3, R8, R6 ;  /* 0x0000000803080225 */ /* 0x000fc600078e0006 */
[----:B------:R-:W-:Y:S01]  /*0760*/  @P0 MOV R7, R11 ;  /* 0x0000000b00070202 */ /* 0x000fe20000000f00 */
[----:B------:R-:W-:Y:S01]  /*0770*/  @P0 IMAD R18, R27, R4, RZ ;  /* 0x000000041b120224 */ /* 0x000fe200078e02ff */
[----:B--2---:R-:W-:Y:S01]  /*0780*/  @P0 LEA R20, P2, R8, R20, 0x1 ;  /* 0x0000001408140211 */ /* 0x004fe200078408ff */
[----:B------:R-:W-:Y:S02]  /*0790*/  @P0 IMAD.MOV.U32 R6, RZ, RZ, R10 ;  /* 0x000000ffff060224 */ /* 0x000fe400078e000a */
[C---:B------:R-:W-:Y:S02]  /*07a0*/  @P1 IMAD R3, R13.reuse, R5, R14 ;  /* 0x000000050d031224 */ /* 0x040fe400078e020e */
[----:B------:R-:W-:-:S04]  /*07b0*/  @P1 IMAD.WIDE.U32 R10, R13, R4, R10 ;  /* 0x000000040d0a1225 */ /* 0x000fc800078e000a */
[C---:B------:R-:W-:Y:S02]  /*07c0*/  @P0 IMAD R5, R12.reuse, R5, R18 ;  /* 0x000000050c050224 */ /* 0x040fe400078e0212 */
[----:B------:R-:W-:Y:S01]  /*07d0*/  @P0 IMAD.WIDE.U32 R12, R12, R4, R6 ;  /* 0x000000040c0c0225 */ /* 0x000fe200078e0006 */
[----:B------:R-:W-:-:S03]  /*07e0*/  CS2R R6, SRZ ;  /* 0x0000000000067805 */ /* 0x000fc6000001ff00 */
[----:B------:R-:W-:Y:S01]  /*07f0*/  @P0 IMAD.IADD R15, R9, 0x1, R15 ;  /* 0x00000001090f0824 */ /* 0x000fe200078e020f */
[----:B------:R-:W-:Y:S01]  /*0800*/  @P1 IADD3 R9, R11, R3, RZ ;  /* 0x000000030b091210 */ /* 0x000fe20007ffe0ff */
[----:B------:R-:W-:Y:S01]  /*0810*/  @P0 IMAD.IADD R3, R13, 0x1, R5 ;  /* 0x000000010d030824 */ /* 0x000fe200078e0205 */
[----:B-1----:R-:W-:Y:S02]  /*0820*/  @P1 LEA R22, P3, R10, R22, 0x1 ;  /* 0x000000160a161211 */ /* 0x002fe400078608ff */
[----:B------:R-:W-:Y:S02]  /*0830*/  CS2R R4, SRZ ;  /* 0x0000000000047805 */ /* 0x000fe4000001ff00 */
[----:B0-----:R-:W-:Y:S02]  /*0840*/  @P0 LEA R24, P4, R12, R24, 0x1 ;  /* 0x000000180c180211 */ /* 0x001fe400078808ff */
[----:B------:R-:W-:Y:S02]  /*0850*/  @P0 LEA.HI.X R21, R8, R21, R15, 0x1, P2 ;  /* 0x0000001508150211 */ /* 0x000fe400010f0c0f */
[----:B------:R-:W-:-:S02]  /*0860*/  @P1 LEA.HI.X R23, R10, R23, R9, 0x1, P3 ;  /* 0x000000170a171211 */ /* 0x000fc400018f0c09 */
[----:B------:R-:W-:Y:S02]  /*0870*/  CS2R R10, SRZ ;  /* 0x00000000000a7805 */ /* 0x000fe4000001ff00 */
[----:B------:R-:W-:Y:S02]  /*0880*/  CS2R R8, SRZ ;  /* 0x0000000000087805 */ /* 0x000fe4000001ff00 */
[----:B------:R-:W-:Y:S01]  /*0890*/  @P0 LEA.HI.X R25, R12, R25, R3, 0x1, P4 ;  /* 0x000000190c190211 */ /* 0x000fe200020f0c03 */
[----:B------:R0:W2:Y:S01]  /*08a0*/  @P1 LDG.E.128 R4, desc[UR6][R16.64] ;  /* 0x0000000610041981 */ /* 0x0000a2000c1e1d00 */
[----:B------:R-:W-:Y:S02]  /*08b0*/  CS2R R14, SRZ ;  /* 0x00000000000e7805 */ /* 0x000fe4000001ff00 */
[----:B------:R-:W-:Y:S02]  /*08c0*/  CS2R R12, SRZ ;  /* 0x00000000000c7805 */ /* 0x000fe4000001ff00 */
[----:B------:R-:W-:Y:S01]  /*08d0*/  CS2R R18, SRZ ;  /* 0x0000000000127805 */ /* 0x000fe2000001ff00 */
[----:B------:R-:W3:Y:S04]  /*08e0*/  @P1 LDG.E.128 R8, desc[UR6][R22.64] ;  /* 0x0000000616081981 */ /* 0x000ee8000c1e1d00 */
[----:B------:R-:W4:Y:S01]  /*08f0*/  @P0 LDG.E.128 R12, desc[UR6][R20.64] ;  /* 0x00000006140c0981 */ /* 0x000f22000c1e1d00 */
[----:B0-----:R-:W-:-:S06]  /*0900*/  CS2R R16, SRZ ;  /* 0x0000000000107805 */ /* 0x001fcc000001ff00 */
[----:B------:R-:W5:Y:S01]  /*0910*/  @P0 LDG.E.128 R16, desc[UR6][R24.64] ;  /* 0x0000000618100981 */ /* 0x000f62000c1e1d00 */
[----:B------:R-:W-:Y:S02]  /*0920*/  LOP3.LUT P0, RZ, R0, 0x7, RZ, 0xc0, !PT ;  /* 0x0000000700ff7812 */ /* 0x000fe4000780c0ff */
[----:B--2---:R-:W-:Y:S02]  /*0930*/  LOP3.LUT R26, R4, 0xffff0000, RZ, 0xc0, !PT ;  /* 0xffff0000041a7812 */ /* 0x004fe400078ec0ff */
[----:B---3--:R-:W-:Y:S02]  /*0940*/  LOP3.LUT R3, R8, 0xffff0000, RZ, 0xc0, !PT ;  /* 0xffff000008037812 */ /* 0x008fe400078ec0ff */
[----:B------:R-:W-:Y:S02]  /*0950*/  SHF.L.U32 R27, R4, 0x10, RZ ;  /* 0x00000010041b7819 */ /* 0x000fe400000006ff */
[----:B----4-:R-:W-:Y:S01]  /*0960*/  LOP3.LUT R29, R12, 0xffff0000, RZ, 0xc0, !PT ;  /* 0xffff00000c1d7812 */ /* 0x010fe200078ec0ff */
[----:B------:R-:W-:Y:S01]  /*0970*/  FMUL.FTZ R26, R26, R3 ;  /* 0x000000031a1a7220 */ /* 0x000fe20000410000 */
[----:B------:R-:W-:Y:S01]  /*0980*/  SHF.L.U32 R20, R8, 0x10, RZ ;  /* 0x0000001008147819 */ /* 0x000fe200000006ff */
[----:B------:R-:W-:Y:S01]  /*0990*/  IMAD.U32 R12, R12, 0x10000, RZ ;  /* 0x000100000c0c7824 */ /* 0x000fe200078e00ff */
[----:B-----5:R-:W-:-:S02]  /*09a0*/  LOP3.LUT R28, R16, 0xffff0000, RZ, 0xc0, !PT ;  /* 0xffff0000101c7812 */ /* 0x020fc400078ec0ff */
[----:B------:R-:W-:Y:S01]  /*09b0*/  SHF.L.U32 R21, R16, 0x10, RZ ;  /* 0x0000001010157819 */ /* 0x000fe200000006ff */
[----:B------:R-:W-:Y:S02]  /*09c0*/  IMAD.U32 R3, R5, 0x10000, RZ ;  /* 0x0001000005037824 */ /* 0x000fe400078e00ff */
[----:B------:R-:W-:Y:S01]  /*09d0*/  FMUL.FTZ R28, R28, R29 ;  /* 0x0000001d1c1c7220 */ /* 0x000fe20000410000 */
[----:B------:R-:W-:Y:S01]  /*09e0*/  FFMA.FTZ R26, R27, R20, R26 ;  /* 0x000000141b1a7223 */ /* 0x000fe2000001001a */
[----:B------:R-:W-:Y:S01]  /*09f0*/  IMAD.U32 R16, R9, 0x10000, RZ ;  /* 0x0001000009107824 */ /* 0x000fe200078e00ff */
[----:B------:R-:W-:Y:S01]  /*0a00*/  SHF.L.U32 R20, R13, 0x10, RZ ;  /* 0x000000100d147819 */ /* 0x000fe200000006ff */
[----:B------:R-:W-:Y:S01]  /*0a10*/  FFMA.FTZ R28, R21, R12, R28 ;  /* 0x0000000c151c7223 */ /* 0x000fe2000001001c */
[----:B------:R-:W-:Y:S01]  /*0a20*/  LOP3.LUT R5, R5, 0xffff0000, RZ, 0xc0, !PT ;  /* 0xffff000005057812 */ /* 0x000fe200078ec0ff */
[----:B------:R-:W-:Y:S01]  /*0a30*/  IMAD.U32 R25, R17, 0x10000, RZ ;  /* 0x0001000011197824 */ /* 0x000fe200078e00ff */
[----:B------:R-:W-:Y:S01]  /*0a40*/  LOP3.LUT R12, R9, 0xffff0000, RZ, 0xc0, !PT ;  /* 0xffff0000090c7812 */ /* 0x000fe200078ec0ff */
[----:B------:R-:W-:Y:S01]  /*0a50*/  FFMA.FTZ R16, R3, R16, R26 ;  /* 0x0000001003107223 */ /* 0x000fe2000001001a */
[----:B------:R-:W-:Y:S01]  /*0a60*/  LOP3.LUT R13, R13, 0xffff0000, RZ, 0xc0, !PT ;  /* 0xffff00000d0d7812 */ /* 0x000fe200078ec0ff */
[----:B------:R-:W-:Y:S01]  /*0a70*/  FFMA.FTZ R20, R25, R20, R28 ;  /* 0x0000001419147223 */ /* 0x000fe2000001001c */
[----:B------:R-:W-:Y:S01]  /*0a80*/  LOP3.LUT R17, R17, 0xffff0000, RZ, 0xc0, !PT ;  /* 0xffff000011117812 */ /* 0x000fe200078ec0ff */
[----:B------:R-:W-:Y:S01]  /*0a90*/  IMAD.U32 R4, R6, 0x10000, RZ ;  /* 0x0001000006047824 */ /* 0x000fe200078e00ff */
[----:B------:R-:W-:Y:S01]  /*0aa0*/  SHF.L.U32 R23, R10, 0x10, RZ ;  /* 0x000000100a177819 */ /* 0x000fe200000006ff */
[----:B------:R-:W-:Y:S01]  /*0ab0*/  FFMA.FTZ R5, R5, R12, R16 ;  /* 0x0000000c05057223 */ /* 0x000fe20000010010 */
[----:B------:R-:W-:Y:S01]  /*0ac0*/  SHF.L.U32 R3, R14, 0x10, RZ ;  /* 0x000000100e037819 */ /* 0x000fe200000006ff */
[----:B------:R-:W-:Y:S01]  /*0ad0*/  IMAD.U32 R12, R18, 0x10000, RZ ;  /* 0x00010000120c7824 */ /* 0x000fe200078e00ff */
[----:B------:R-:W-:Y:S01]  /*0ae0*/  LOP3.LUT R8, R6, 0xffff0000, RZ, 0xc0, !PT ;  /* 0xffff000006087812 */ /* 0x000fe200078ec0ff */
[----:B------:R-:W-:Y:S01]  /*0af0*/  FFMA.FTZ R13, R17, R13, R20 ;  /* 0x0000000d110d7223 */ /* 0x000fe20000010014 */
        /* <DEDUP_REMOVED lines=17> */
[----:B------:R-:W-:-:S04]  /*0c10*/  FFMA.FTZ R6, R7, R10, R6 ;  /* 0x0000000a07067223 */ /* 0x000fc80000010006 */
[----:B------:R-:W-:Y:S02]  /*0c20*/  FFMA.FTZ R12, R12, R15, R3 ;  /* 0x0000000f0c0c7223 */ /* 0x000fe40000010003 */
[----:B------:R-:W0:Y:S04]  /*0c30*/  SHFL.BFLY PT, R3, R6, 0x4, 0x1f ;  /* 0x0c801f0006037f89 */ /* 0x000e2800000e0000 */
[----:B------:R-:W1:Y:S01]  /*0c40*/  SHFL.BFLY PT, R5, R12, 0x4, 0x1f ;  /* 0x0c801f000c057f89 */ /* 0x000e6200000e0000 */
[----:B0-----:R-:W-:Y:S01]  /*0c50*/  FADD.FTZ R3, R6, R3 ;  /* 0x0000000306037221 */ /* 0x001fe20000010000 */
[----:B-1----:R-:W-:-:S04]  /*0c60*/  FADD.FTZ R5, R12, R5 ;  /* 0x000000050c057221 */ /* 0x002fc80000010000 */
[----:B------:R-:W0:Y:S04]  /*0c70*/  SHFL.BFLY PT, R4, R3, 0x2, 0x1f ;  /* 0x0c401f0003047f89 */ /* 0x000e2800000e0000 */
[----:B------:R-:W1:Y:S01]  /*0c80*/  SHFL.BFLY PT, R8, R5, 0x2, 0x1f ;  /* 0x0c401f0005087f89 */ /* 0x000e6200000e0000 */
[----:B------:R-:W-:Y:S01]  /*0c90*/  IADD3 R9, R2, UR4, RZ ;  /* 0x0000000402097c10 */ /* 0x000fe2000fffe0ff */
[----:B------:R-:W-:Y:S01]  /*0ca0*/  ULDC.64 UR4, c[0x0][0x478] ;  /* 0x00011e0000047ab9 */ /* 0x000fe20000000a00 */
[----:B0-----:R-:W-:Y:S01]  /*0cb0*/  FADD.FTZ R10, R3, R4 ;  /* 0x00000004030a7221 */ /* 0x001fe20000010000 */
[----:B-1----:R-:W-:-:S04]  /*0cc0*/  FADD.FTZ R8, R5, R8 ;  /* 0x0000000805087221 */ /* 0x002fc80000010000 */
[----:B------:R-:W0:Y:S04]  /*0cd0*/  SHFL.BFLY PT, R11, R10, 0x1, 0x1f ;  /* 0x0c201f000a0b7f89 */ /* 0x000e2800000e0000 */
[----:B------:R-:W1:Y:S01]  /*0ce0*/  SHFL.BFLY PT, R7, R8, 0x1, 0x1f ;  /* 0x0c201f0008077f89 */ /* 0x000e6200000e0000 */
[----:B------:R-:W-:Y:S02]  /*0cf0*/  LEA.HI R4, P1, R0, R9, RZ, 0x1d ;  /* 0x0000000900047211 */ /* 0x000fe4000783e8ff */
[----:B------:R-:W-:-:S04]  /*0d00*/  SHF.R.S32.HI R9, RZ, 0x1f, R9 ;  /* 0x0000001fff097819 */ /* 0x000fc80000011409 */
[----:B------:R-:W-:Y:S02]  /*0d10*/  IADD3.X R3, RZ, R9, RZ, P1, !PT ;  /* 0x00000009ff037210 */ /* 0x000fe40000ffe4ff */
[----:B------:R-:W-:Y:S01]  /*0d20*/  LEA R2, P1, R4, UR4, 0x2 ;  /* 0x0000000404027c11 */ /* 0x000fe2000f8210ff */
[----:B------:R-:W-:-:S03]  /*0d30*/  ULDC UR4, c[0x0][0x384] ;  /* 0x0000e10000047ab9 */ /* 0x000fc60000000800 */
[----:B------:R-:W-:Y:S01]  /*0d40*/  LEA.HI.X R3, R4, UR5, R3, 0x2, P1 ;  /* 0x0000000504037c11 */ /* 0x000fe200088f1403 */
[----:B0-----:R-:W-:-:S04]  /*0d50*/  @!P0 FADD.FTZ R0, R10, R11 ;  /* 0x0000000b0a008221 */ /* 0x001fc80000010000 */
[----:B------:R-:W-:Y:S01]  /*0d60*/  @!P0 FMUL.FTZ R5, R0, UR4 ;  /* 0x0000000400058c20 */ /* 0x000fe20008410000 */
[----:B-1----:R-:W-:-:S04]  /*0d70*/  FADD.FTZ R7, R8, R7 ;  /* 0x0000000708077221 */ /* 0x002fc80000010000 */
[----:B------:R-:W-:Y:S01]  /*0d80*/  FMUL.FTZ R7, R7, UR4 ;  /* 0x0000000407077c20 */ /* 0x000fe20008410000 */
[----:B------:R0:W-:Y:S01]  /*0d90*/  @!P0 STG.E desc[UR6][R2.64], R5 ;  /* 0x0000000502008986 */ /* 0x0001e2000c101906 */
[----:B------:R-:W-:Y:S05]  /*0da0*/  @P0 EXIT ;  /* 0x000000000000094d */ /* 0x000fea0003800000 */
[----:B------:R-:W-:Y:S01]  /*0db0*/  STG.E desc[UR6][R2.64+0x80], R7 ;  /* 0x0000800702007986 */ /* 0x000fe2000c101906 */
[----:B------:R-:W-:Y:S05]  /*0dc0*/  EXIT ;  /* 0x000000000000794d */ /* 0x000fea0003800000 */
.L_x_1593:
        /* <DEDUP_REMOVED lines=11> */
.L_x_2484:


//--------------------- .text._ZN5flash25flash_bwd_dot_do_o_kernelILb1E23Flash_bwd_kernel_traitsILi64ELi64ELi128ELi8ELi2ELi4ELi4ELb1ELb0EN7cutlass10bfloat16_tE19Flash_kernel_traitsILi64ELi64ELi128ELi8ES3_EEEEvNS_16Flash_bwd_paramsE --------------------------
	.section	.text._ZN5flash25flash_bwd_dot_do_o_kernelILb1E23Flash_bwd_kernel_traitsILi64ELi64ELi128ELi8ELi2ELi4ELi4ELb1ELb0EN7cutlass10bfloat16_tE19Flash_kernel_traitsILi64ELi64ELi128ELi8ES3_EEEEvNS_16Flash_bwd_paramsE,"ax",@progbits
	.align	128
        .global         _ZN5flash25flash_bwd_dot_do_o_kernelILb1E23Flash_bwd_kernel_traitsILi64ELi64ELi128ELi8ELi2ELi4ELi4ELb1ELb0EN7cutlass10bfloat16_tE19Flash_kernel_traitsILi64ELi64ELi128ELi8ES3_EEEEvNS_16Flash_bwd_paramsE
        .type           _ZN5flash25flash_bwd_dot_do_o_kernelILb1E23Flash_bwd_kernel_traitsILi64ELi64ELi128ELi8ELi2ELi4ELi4ELb1ELb0EN7cutlass10bfloat16_tE19Flash_kernel_traitsILi64ELi64ELi128ELi8ES3_EEEEvNS_16Flash_bwd_paramsE,@function
        .size           _ZN5flash25flash_bwd_dot_do_o_kernelILb1E23Flash_bwd_kernel_traitsILi64ELi64ELi128ELi8ELi2ELi4ELi4ELb1ELb0EN7cutlass10bfloat16_tE19Flash_kernel_traitsILi64ELi64ELi128ELi8ES3_EEEEvNS_16Flash_bwd_paramsE,(.L_x_2485 - _ZN5flash25flash_bwd_dot_do_o_kernelILb1E23Flash_bwd_kernel_traitsILi64ELi64ELi128ELi8ELi2ELi4ELi4ELb1ELb0EN7cutlass10bfloat16_tE19Flash_kernel_traitsILi64ELi64ELi128ELi8ES3_EEEEvNS_16Flash_bwd_paramsE)
        .other          _ZN5flash25flash_bwd_dot_do_o_kernelILb1E23Flash_bwd_kernel_traitsILi64ELi64ELi128ELi8ELi2ELi4ELi4ELb1ELb0EN7cutlass10bfloat16_tE19Flash_kernel_traitsILi64ELi64ELi128ELi8ES3_EEEEvNS_16Flash_bwd_paramsE,@"STO_CUDA_ENTRY STV_DEFAULT"
_ZN5flash25flash_bwd_dot_do_o_kernelILb1E23Flash_bwd_kernel_traitsILi64ELi64ELi128ELi8ELi2ELi4ELi4ELb1ELb0EN7cutlass10bfloat16_tE19Flash_kernel_traitsILi64ELi64ELi128ELi8ES3_EEEEvNS_16Flash_bwd_paramsE:
.text._ZN5flash25flash_bwd_dot_do_o_kernelILb1E23Flash_bwd_kernel_traitsILi64ELi64ELi128ELi8ELi2ELi4ELi4ELb1ELb0EN7cutlass10bfloat16_tE19Flash_kernel_traitsILi64ELi64ELi128ELi8ES3_EEEEvNS_16Flash_bwd_paramsE:
[----:B------:R-:W-:Y:S08]  /*0000*/  LDC R1, c[0x0][0x28] ;  /* 0x00000a00ff017b82 */ /* 0x000ff00000000800 */
[----:B------:R-:W0:Y:S01]  /*0010*/  LDC.64 R2, c[0x0][0x2f0] ;  /* 0x0000bc00ff027b82 */ /* 0x000e220000000a00 */
[----:B------:R-:W1:Y:S01]  /*0020*/  S2R R0, SR_CTAID.Y ;  /* 0x0000000000007919 */ /* 0x000e620000002600 */
[----:B------:R-:W-:Y:S01]  /*0030*/  IMAD.MOV.U32 R11, RZ, RZ, -0x1 ;  /* 0xffffffffff0b7424 */ /* 0x000fe200078e00ff */
[----:B------:R-:W-:Y:S01]  /*0040*/  ULDC.64 UR4, c[0x0][0x208] ;  /* 0x0000820000047ab9 */ /* 0x000fe20000000a00 */
[----:B0-----:R-:W-:-:S04]  /*0050*/  ISETP.NE.U32.AND P0, PT, R2, RZ, PT ;  /* 0x000000ff0200720c */ /* 0x001fc80003f05070 */
        /* <DEDUP_REMOVED lines=8> */
[----:B------:R-:W0:Y:S02]  /*00e0*/  S2R R27, SR_CTAID.X ;  /* 0x00000000001b7919 */ /* 0x000e240000002500 */
[----:B0-----:R-:W-:Y:S01]  /*00f0*/  IMAD.SHL.U32 R27, R27, 0x40, RZ ;  /* 0x000000401b1b7824 */ /* 0x001fe200078e00ff */
[----:B--2---:R-:W-:-:S06]  /*0100*/  @P0 IADD3 R12, R4, -R11, RZ ;  /* 0x8000000b040c0210 */ /* 0x004fcc0007ffe0ff */
[----:B------:R-:W0:Y:S02]  /*0110*/  @!P0 LDC R12, c[0x0][0x2c4] ;  /* 0x0000b100ff0c8b82 */ /* 0x000e240000000800 */
[----:B0-----:R-:W-:-:S13]  /*0120*/  ISETP.GT.AND P1, PT, R12, R27, PT ;  /* 0x0000001b0c00720c */ /* 0x001fda0003f24270 */
[----:B------:R-:W-:Y:S05]  /*0130*/  @!P1 EXIT ;  /* 0x000000000000994d */ /* 0x000fea0003800000 */
[----:B------:R-:W-:Y:S01]  /*0140*/  ISETP.NE.AND P1, PT, R11, -0x1, PT ;  /* 0xffffffff0b00780c */ /* 0x000fe20003f25270 */
[----:B------:R-:W0:Y:S01]  /*0150*/  LDC R19, c[0x0][0x2d4] ;  /* 0x0000b500ff137b82 */ /* 0x000e220000000800 */
[----:B------:R-:W1:Y:S01]  /*0160*/  S2R R20, SR_TID.X ;  /* 0x0000000000147919 */ /* 0x000e620000002100 */
[----:B------:R-:W-:Y:S01]  /*0170*/  SHF.R.S32.HI R16, RZ, 0x1f, R27 ;  /* 0x0000001fff107819 */ /* 0x000fe2000001141b */
[----:B------:R-:W-:-:S05]  /*0180*/  IMAD.MOV.U32 R23, RZ, RZ, RZ ;  /* 0x000000ffff177224 */ /* 0x000fca00078e00ff */
[----:B------:R-:W2:Y:S04]  /*0190*/  LDC R21, c[0x0][0x270] ;  /* 0x00009c00ff157b82 */ /* 0x000ea80000000800 */
[----:B------:R-:W-:-:S04]  /*01a0*/  @!P1 SHF.R.S32.HI R5, RZ, 0x1f, R0 ;  /* 0x0000001fff059819 */ /* 0x000fc80000011400 */
[----:B------:R-:W3:Y:S08]  /*01b0*/  @!P1 LDC.64 R6, c[0x0][0x418] ;  /* 0x00010600ff069b82 */ /* 0x000ef00000000a00 */
[----:B------:R-:W4:Y:S08]  /*01c0*/  @P1 LDC.64 R14, c[0x0][0x420] ;  /* 0x00010800ff0e1b82 */ /* 0x000f300000000a00 */
[----:B------:R-:W5:Y:S01]  /*01d0*/  @P1 LDC.64 R2, c[0x0][0x298] ;  /* 0x0000a600ff021b82 */ /* 0x000f620000000a00 */
[----:B---3--:R-:W-:-:S07]  /*01e0*/  @!P1 IMAD R10, R5, R6, RZ ;  /* 0x00000006050a9224 */ /* 0x008fce00078e02ff */
[----:B------:R-:W3:Y:S01]  /*01f0*/  LDC R24, c[0x0][0x2dc] ;  /* 0x0000b700ff187b82 */ /* 0x000ee20000000800 */
[----:B------:R-:W-:-:S04]  /*0200*/  IMAD.WIDE R4, R0, 0x80, RZ ;  /* 0x0000008000047825 */ /* 0x000fc800078e02ff */
[----:B------:R-:W-:Y:S01]  /*0210*/  @!P1 IMAD R13, R0, R7, R10 ;  /* 0x00000007000d9224 */ /* 0x000fe200078e020a */
[----:B------:R-:W-:Y:S01]  /*0220*/  SEL R10, R4, RZ, P0 ;  /* 0x000000ff040a7207 */ /* 0x000fe20000000000 */
[----:B----4-:R-:W-:Y:S01]  /*0230*/  @P1 IMAD.WIDE.U32 R8, R11, R14, RZ ;  /* 0x0000000e0b081225 */ /* 0x010fe200078e00ff */
[----:B------:R-:W-:Y:S02]  /*0240*/  SEL R17, R5, RZ, P0 ;  /* 0x000000ff05117207 */ /* 0x000fe40000000000 */
[----:B------:R-:W-:Y:S01]  /*0250*/  IADD3 R25, P0, R27, R10, RZ ;  /* 0x0000000a1b197210 */ /* 0x000fe20007f1e0ff */
[----:B------:R-:W-:-:S03]  /*0260*/  @!P1 IMAD.WIDE.U32 R6, R0, R6, RZ ;  /* 0x0000000600069225 */ /* 0x000fc600078e00ff */
[----:B------:R-:W-:Y:S01]  /*0270*/  IADD3.X R29, R16, R17, RZ, P0, !PT ;  /* 0x00000011101d7210 */ /* 0x000fe200007fe4ff */
[----:B------:R-:W-:Y:S01]  /*0280*/  @P1 IMAD R9, R11, R15, R9 ;  /* 0x0000000f0b091224 */ /* 0x000fe200078e0209 */
[----:B------:R-:W-:Y:S01]  /*0290*/  @!P1 IADD3 R9, R7, R13, RZ ;  /* 0x0000000d07099210 */ /* 0x000fe20007ffe0ff */
[----:B0-----:R-:W-:Y:S01]  /*02a0*/  IMAD.WIDE R4, R0, R19, RZ ;  /* 0x0000001300047225 */ /* 0x001fe200078e02ff */
[----:B------:R-:W0:Y:S01]  /*02b0*/  S2R R13, SR_CTAID.Z ;  /* 0x00000000000d7919 */ /* 0x000e220000002700 */
[----:B--2---:R-:W-:Y:S02]  /*02c0*/  SHF.R.S32.HI R7, RZ, 0x1f, R21 ;  /* 0x0000001fff077819 */ /* 0x004fe40000011415 */
[----:B------:R-:W-:Y:S02]  /*02d0*/  IMAD R5, R5, R21, RZ ;  /* 0x0000001505057224 */ /* 0x000fe400078e02ff */
[----:B-----5:R-:W-:Y:S01]  /*02e0*/  @P1 IMAD.WIDE.U32 R14, R11, R2, RZ ;  /* 0x000000020b0e1225 */ /* 0x020fe200078e00ff */
[----:B---3--:R-:W-:-:S03]  /*02f0*/  SHF.R.S32.HI R18, RZ, 0x1f, R24 ;  /* 0x0000001fff127819 */ /* 0x008fc60000011418 */
[C---:B------:R-:W-:Y:S02]  /*0300*/  IMAD R7, R4.reuse, R7, R5 ;  /* 0x0000000704077224 */ /* 0x040fe400078e0205 */
[----:B------:R-:W-:-:S04]  /*0310*/  IMAD.WIDE.U32 R4, R4, R21, RZ ;  /* 0x0000001504047225 */ /* 0x000fc800078e00ff */
[----:B------:R-:W-:Y:S01]  /*0320*/  @P1 IMAD R15, R11, R3, R15 ;  /* 0x000000030b0f1224 */ /* 0x000fe200078e020f */
[----:B------:R-:W-:Y:S01]  /*0330*/  IADD3 R3, R5, R7, RZ ;  /* 0x0000000705037210 */ /* 0x000fe20007ffe0ff */
[----:B------:R-:W-:Y:S02]  /*0340*/  @!P1 IMAD.MOV.U32 R8, RZ, RZ, R6 ;  /* 0x000000ffff089224 */ /* 0x000fe400078e0006 */
[----:B------:R-:W-:-:S04]  /*0350*/  IMAD.WIDE R6, R21, R24, RZ ;  /* 0x0000001815067225 */ /* 0x000fc800078e02ff */
[----:B------:R-:W-:Y:S02]  /*0360*/  IMAD R17, R3, R24, RZ ;  /* 0x0000001803117224 */ /* 0x000fe400078e02ff */
[----:B------:R-:W-:Y:S01]  /*0370*/  @P1 IMAD.MOV.U32 R10, RZ, RZ, R11 ;  /* 0x000000ffff0a1224 */ /* 0x000fe200078e000b */
[----:B01----:R-:W-:Y:S06]  /*0380*/  @P1 BRA `(.L_x_1594) ;  /* 0x00000000001c1947 */ /* 0x003fec0003800000 */
[----:B------:R-:W0:Y:S01]  /*0390*/  LDC.64 R2, c[0x0][0x290] ;  /* 0x0000a400ff027b82 */ /* 0x000e220000000a00 */
[----:B------:R-:W-:-:S05]  /*03a0*/  SHF.R.S32.HI R15, RZ, 0x1f, R0 ;  /* 0x0000001fff0f7819 */ /* 0x000fca0000011400 */
[-C--:B0-----:R-:W-:Y:S02]  /*03b0*/  IMAD R10, R15, R2.reuse, RZ ;  /* 0x000000020f0a7224 */ /* 0x081fe400078e02ff */
[----:B------:R-:W-:-:S04]  /*03c0*/  IMAD.WIDE.U32 R14, R0, R2, RZ ;  /* 0x00000002000e7225 */ /* 0x000fc800078e00ff */
[----:B------:R-:W-:Y:S02]  /*03d0*/  IMAD R3, R0, R3, R10 ;  /* 0x0000000300037224 */ /* 0x000fe400078e020a */
[----:B------:R-:W-:-:S03]  /*03e0*/  IMAD.MOV.U32 R10, RZ, RZ, -0x1 ;  /* 0xffffffffff0a7424 */ /* 0x000fc600078e00ff */
[----:B------:R-:W-:-:S07]  /*03f0*/  IADD3 R15, R15, R3, RZ ;  /* 0x000000030f0f7210 */ /* 0x000fce0007ffe0ff */
.L_x_1594:
[----:B------:R-:W-:Y:S01]  /*0400*/  ULDC.U8 UR6, c[0x0][0x3d8] ;  /* 0x0000f60000067ab9 */ /* 0x000fe20000000000 */
[----:B------:R-:W-:Y:S01]  /*0410*/  IMAD R2, R7, R10, RZ ;  /* 0x0000000a07027224 */ /* 0x000fe200078e02ff */
[----:B------:R-:W-:Y:S01]  /*0420*/  ISETP.NE.AND P0, PT, RZ, UR6, PT ;  /* 0x00000006ff007c0c */ /* 0x000fe2000bf05270 */
[----:B------:R-:W-:Y:S02]  /*0430*/  IMAD R17, R18, R4, R17 ;  /* 0x0000000412117224 */ /* 0x000fe400078e0211 */
[----:B------:R-:W-:Y:S02]  /*0440*/  IMAD R23, R6, R23, R2 ;  /* 0x0000001706177224 */ /* 0x000fe400078e0202 */
[----:B------:R-:W-:Y:S02]  /*0450*/  IMAD R29, R29, R6, RZ ;  /* 0x000000061d1d7224 */ /* 0x000fe400078e02ff */
[----:B------:R-:W-:-:S04]  /*0460*/  IMAD.WIDE.U32 R2, R4, R24, RZ ;  /* 0x0000001804027225 */ /* 0x000fc800078e00ff */
[----:B------:R-:W-:Y:S02]  /*0470*/  IMAD R29, R7, R25, R29 ;  /* 0x00000019071d7224 */ /* 0x000fe400078e021d */
[----:B------:R-:W-:Y:S01]  /*0480*/  IMAD.WIDE.U32 R4, R25, R6, RZ ;  /* 0x0000000619047225 */ /* 0x000fe200078e00ff */
[----:B------:R-:W-:-:S03]  /*0490*/  IADD3 R25, R3, R17, RZ ;  /* 0x0000001103197210 */ /* 0x000fc60007ffe0ff */
[----:B------:R-:W-:Y:S01]  /*04a0*/  IMAD.WIDE.U32 R6, R6, R10, RZ ;  /* 0x0000000a06067225 */ /* 0x000fe200078e00ff */
[----:B------:R-:W-:-:S03]  /*04b0*/  IADD3 R22, R5, R29, RZ ;  /* 0x0000001d05167210 */ /* 0x000fc60007ffe0ff */
[----:B------:R-:W-:Y:S01]  /*04c0*/  IMAD R3, R13, R24, RZ ;  /* 0x000000180d037224 */ /* 0x000fe200078e02ff */
[----:B------:R-:W-:Y:S01]  /*04d0*/  SEL R17, R2, R6, !P1 ;  /* 0x0000000602117207 */ /* 0x000fe20004800000 */
[----:B------:R-:W-:Y:S01]  /*04e0*/  @P1 IMAD.IADD R25, R7, 0x1, R23 ;  /* 0x0000000107191824 */ /* 0x000fe200078e0217 */
[----:B------:R-:W-:Y:S02]  /*04f0*/  SHF.R.S32.HI R6, RZ, 0x1f, R13 ;  /* 0x0000001fff067819 */ /* 0x000fe4000001140d */
[----:B------:R-:W-:Y:S01]  /*0500*/  SHF.R.S32.HI R2, RZ, 0x1f, R3 ;  /* 0x0000001fff027819 */ /* 0x000fe20000011403 */
[----:B------:R-:W-:Y:S06]  /*0510*/  @!P0 BRA `(.L_x_1595) ;  /* 0x00000000001c8947 */ /* 0x000fec0003800000 */
[----:B------:R-:W0:Y:S01]  /*0520*/  LDC R7, c[0x0][0x2c0] ;  /* 0x0000b000ff077b82 */ /* 0x000e220000000800 */
[----:B------:R-:W-:-:S04]  /*0530*/  @!P1 IMAD R11, R0, R19, RZ ;  /* 0x00000013000b9224 */ /* 0x000fc800078e02ff */
[----:B------:R-:W-:-:S03]  /*0540*/  IMAD R11, R0, 0x80, R11 ;  /* 0x00000080000b7824 */ /* 0x000fc600078e020b */
[----:B------:R-:W0:Y:S02]  /*0550*/  LDC R10, c[0x0][0x2e4] ;  /* 0x0000b900ff0a7b82 */ /* 0x000e240000000800 */
[----:B0-----:R-:W-:-:S05]  /*0560*/  LEA R0, R7, R10, 0x7 ;  /* 0x0000000a07007211 */ /* 0x001fca00078e38ff */
[----:B------:R-:W-:Y:S01]  /*0570*/  IMAD R0, R0, R13, R11 ;  /* 0x0000000d00007224 */ /* 0x000fe200078e020b */
[----:B------:R-:W-:Y:S06]  /*0580*/  BRA `(.L_x_1596) ;  /* 0x0000000000087947 */ /* 0x000fec0003800000 */
.L_x_1595:
[----:B------:R-:W-:-:S04]  /*0590*/  IMAD R0, R0, R21, R13 ;  /* 0x0000001500007224 */ /* 0x000fc800078e020d */
[----:B------:R-:W-:-:S07]  /*05a0*/  IMAD R0, R0, R19, RZ ;  /* 0x0000001300007224 */ /* 0x000fce00078e02ff */
.L_x_1596:
[----:B------:R-:W-:Y:S01]  /*05b0*/  SHF.R.S32.HI R23, RZ, 0x1f, R20 ;  /* 0x0000001fff177819 */ /* 0x000fe20000011414 */
[----:B------:R-:W-:Y:S01]  /*05c0*/  ULDC UR6, c[0x0][0x2d0] ;  /* 0x0000b40000067ab9 */ /* 0x000fe20000000800 */
[----:B------:R-:W-:Y:S01]  /*05d0*/  ULDC.64 UR8, c[0x0][0x420] ;  /* 0x0001080000087ab9 */ /* 0x000fe20000000a00 */
[----:B------:R-:W-:Y:S01]  /*05e0*/  IADD3 R3, P1, P2, R4, R17, R3 ;  /* 0x0000001104037210 */ /* 0x000fe20007a3e003 */
[----:B------:R-:W-:Y:S01]  /*05f0*/  IMAD R16, R16, UR8, RZ ;  /* 0x0000000810107c24 */ /* 0x000fe2000f8e02ff */
[----:B------:R-:W-:Y:S01]  /*0600*/  LEA.HI R5, R23, R20, RZ, 0x3 ;  /* 0x0000001417057211 */ /* 0x000fe200078f18ff */
[----:B------:R-:W-:Y:S02]  /*0610*/  ULDC.64 UR10, c[0x0][0x298] ;  /* 0x0000a600000a7ab9 */ /* 0x000fe40000000a00 */
[----:B------:R-:W-:Y:S01]  /*0620*/  IMAD R17, R27, UR9, R16 ;  /* 0x000000091b117c24 */ /* 0x000fe2000f8e0210 */
[----:B------:R-:W-:-:S05]  /*0630*/  LOP3.LUT R7, R5, 0x1ffffff8, RZ, 0xc0, !PT ;  /* 0x1ffffff805077812 */ /* 0x000fca00078ec0ff */
[----:B------:R-:W-:-:S05]  /*0640*/  IMAD.IADD R7, R20, 0x1, -R7 ;  /* 0x0000000114077824 */ /* 0x000fca00078e0a07 */
[----:B------:R-:W-:Y:S01]  /*0650*/  SHF.L.U32 R10, R7, 0x3, RZ ;  /* 0x00000003070a7819 */ /* 0x000fe200000006ff */
[----:B------:R-:W-:Y:S01]  /*0660*/  IMAD.IADD R7, R12, 0x1, -R27 ;  /* 0x000000010c077824 */ /* 0x000fe200078e0a1b */
[----:B------:R-:W-:Y:S02]  /*0670*/  SHF.R.S32.HI R12, RZ, 0x3, R5 ;  /* 0x00000003ff0c7819 */ /* 0x000fe40000011405 */
[----:B------:R-:W-:Y:S01]  /*0680*/  ISETP.GE.AND P0, PT, R10, UR6, PT ;  /* 0x000000060a007c0c */ /* 0x000fe2000bf06270 */
[----:B------:R-:W-:Y:S01]  /*0690*/  ULDC.64 UR6, c[0x0][0x428] ;  /* 0x00010a0000067ab9 */ /* 0x000fe20000000a00 */
[--C-:B------:R-:W-:Y:S01]  /*06a0*/  SHF.R.S32.HI R11, RZ, 0x1f, R10.reuse ;  /* 0x0000001fff0b7819 */ /* 0x100fe2000001140a */
[----:B------:R-:W-:Y:S01]  /*06b0*/  IMAD R6, R6, UR6, RZ ;  /* 0x0000000606067c24 */ /* 0x000fe2000f8e02ff */
[C---:B------:R-:W-:Y:S02]  /*06c0*/  ISETP.LT.AND P3, PT, R12.reuse, R7, !P0 ;  /* 0x000000070c00720c */ /* 0x040fe40004761270 */
[----:B------:R-:W-:Y:S01]  /*06d0*/  IADD3 R16, R12, 0x20, RZ ;  /* 0x000000200c107810 */ /* 0x000fe20007ffe0ff */
[----:B------:R-:W-:-:S03]  /*06e0*/  IMAD.WIDE.U32 R4, R27, UR8, R10 ;  /* 0x000000081b047c25 */ /* 0x000fc6000f8e000a */
[----:B------:R-:W-:Y:S01]  /*06f0*/  ISETP.LT.AND P0, PT, R16, R7, !P0 ;  /* 0x000000071000720c */ /* 0x000fe20004701270 */
[----:B------:R-:W-:Y:S01]  /*0700*/  IMAD.WIDE.U32 R10, R27, UR10, R10 ;  /* 0x0000000a1b0a7c25 */ /* 0x000fe2000f8e000a */
[----:B------:R-:W-:Y:S02]  /*0710*/  IADD3 R4, P4, R8, R4, RZ ;  /* 0x0000000408047210 */ /* 0x000fe40007f9e0ff */
[----:B------:R-:W-:Y:S01]  /*0720*/  SHF.R.S32.HI R16, RZ, 0x1f, R27 ;  /* 0x0000001fff107819 */ /* 0x000fe2000001141b */
[----:B------:R-:W-:Y:S01]  /*0730*/  IMAD R7, R13, UR7, R6 ;  /* 0x000000070d077c24 */ /* 0x000fe2000f8e0206 */
[----:B------:R-:W-:Y:S02]  /*0740*/  IADD3.X R5, R9, R5, R17, P4, !PT ;  /* 0x0000000509057210 */ /* 0x000fe400027fe411 */
[----:B------:R-:W0:Y:S01]  /*0750*/  @P3 LDC.64 R8, c[0x0][0x3e0] ;  /* 0x0000f800ff083b82 */ /* 0x000e220000000a00 */
[----:B------:R-:W-:Y:S01]  /*0760*/  IMAD R16, R16, UR10, RZ ;  /* 0x0000000a10107c24 */ /* 0x000fe2000f8e02ff */
[----:B------:R-:W-:Y:S01]  /*0770*/  SHF.R.S32.HI R6, RZ, 0x1f, R12 ;  /* 0x0000001fff067819 */ /* 0x000fe2000001140c */
[----:B------:R-:W-:Y:S01]  /*0780*/  IMAD.WIDE.U32 R4, R13, UR6, R4 ;  /* 0x000000060d047c25 */ /* 0x000fe2000f8e0004 */
[----:B------:R-:W-:Y:S01]  /*0790*/  IADD3 R14, P4, R14, R10, RZ ;  /* 0x0000000a0e0e7210 */ /* 0x000fe20007f9e0ff */
[----:B------:R-:W-:Y:S01]  /*07a0*/  ULDC.64 UR6, c[0x0][0x2a0] ;  /* 0x0000a80000067ab9 */ /* 0x000fe20000000a00 */
[----:B------:R-:W-:Y:S01]  /*07b0*/  SHF.R.S32.HI R10, RZ, 0x1f, R13 ;  /* 0x0000001fff0a7819 */ /* 0x000fe2000001140d */
[----:B------:R-:W-:Y:S01]  /*07c0*/  IMAD R16, R27, UR11, R16 ;  /* 0x0000000b1b107c24 */ /* 0x000fe2000f8e0210 */
[----:B------:R-:W1:Y:S01]  /*07d0*/  @P0 LDC.64 R28, c[0x0][0x3e0] ;  /* 0x0000f800ff1c0b82 */ /* 0x000e620000000a00 */
[----:B------:R-:W-:Y:S01]  /*07e0*/  @P3 IMAD R17, R6, UR8, RZ ;  /* 0x0000000806113c24 */ /* 0x000fe2000f8e02ff */
[----:B------:R-:W-:Y:S01]  /*07f0*/  @P0 MOV R18, R4 ;  /* 0x0000000400120202 */ /* 0x000fe20000000f00 */
[----:B------:R-:W-:Y:S01]  /*0800*/  IMAD.IADD R5, R5, 0x1, R7 ;  /* 0x0000000105057824 */ /* 0x000fe200078e0207 */
[----:B------:R-:W-:Y:S01]  /*0810*/  IADD3.X R15, R15, R11, R16, P4, !PT ;  /* 0x0000000b0f0f7210 */ /* 0x000fe200027fe410 */
[C---:B------:R-:W-:Y:S01]  /*0820*/  @P3 IMAD R17, R12.reuse, UR9, R17 ;  /* 0x000000090c113c24 */ /* 0x040fe2000f8e0211 */
[----:B------:R-:W-:Y:S01]  /*0830*/  SHF.R.S32.HI R11, RZ, 0x1f, R20 ;  /* 0x0000001fff0b7819 */ /* 0x000fe20000011414 */
[----:B------:R-:W-:-:S03]  /*0840*/  @P3 IMAD.WIDE.U32 R6, R12, UR8, R4 ;  /* 0x000000080c063c25 */ /* 0x000fc6000f8e0004 */
[----:B------:R-:W-:Y:S01]  /*0850*/  LEA.HI R11, R11, R20, RZ, 0x3 ;  /* 0x000000140b0b7211 */ /* 0x000fe200078f18ff */
[----:B------:R-:W-:Y:S01]  /*0860*/  @P0 IMAD.MOV.U32 R19, RZ, RZ, R5 ;  /* 0x000000ffff130224 */ /* 0x000fe200078e0005 */
[----:B------:R-:W-:Y:S01]  /*0870*/  @P3 IADD3 R7, R7, R17, RZ ;  /* 0x0000001107073210 */ /* 0x000fe20007ffe0ff */
[----:B------:R-:W2:Y:S01]  /*0880*/  @P3 LDC.64 R4, c[0x0][0x280] ;  /* 0x0000a000ff043b82 */ /* 0x000ea20000000a00 */
[----:B------:R-:W-:Y:S01]  /*0890*/  SHF.R.S32.HI R11, RZ, 0x3, R11 ;  /* 0x00000003ff0b7819 */ /* 0x000fe2000001140b */
[----:B------:R-:W-:Y:S01]  /*08a0*/  IMAD R10, R10, UR6, RZ ;  /* 0x000000060a0a7c24 */ /* 0x000fe2000f8e02ff */
[C---:B0-----:R-:W-:Y:S01]  /*08b0*/  @P3 LEA R8, P4, R6.reuse, R8, 0x1 ;  /* 0x0000000806083211 */ /* 0x041fe200078808ff */
[C---:B------:R-:W-:Y:S01]  /*08c0*/  IMAD.WIDE.U32 R14, R13.reuse, UR6, R14 ;  /* 0x000000060d0e7c25 */ /* 0x040fe2000f8e000e */
[----:B------:R-:W-:Y:S02]  /*08d0*/  SHF.R.S32.HI R16, RZ, 0x1f, R11 ;  /* 0x0000001fff107819 */ /* 0x000fe4000001140b */
[----:B------:R-:W-:Y:S01]  /*08e0*/  @P3 LEA.HI.X R9, R6, R9, R7, 0x1, P4 ;  /* 0x0000000906093211 */ /* 0x000fe200020f0c07 */
[----:B------:R-:W-:Y:S01]  /*08f0*/  IMAD R11, R13, UR7, R10 ;  /* 0x000000070d0b7c24 */ /* 0x000fe2000f8e020a */
[----:B------:R-:W-:Y:S01]  /*0900*/  @P0 IADD3 R6, P4, R12, 0x20, RZ ;  /* 0x000000200c060810 */ /* 0x000fe20007f9e0ff */
[----:B------:R-:W-:Y:S01]  /*0910*/  IMAD R21, R21, R24, RZ ;  /* 0x0000001815157224 */ /* 0x000fe200078e02ff */
[----:B------:R-:W-:Y:S01]  /*0920*/  LEA.HI R23, R23, R20, RZ, 0x4 ;  /* 0x0000001417177211 */ /* 0x000fe200078f20ff */
[----:B------:R-:W-:Y:S01]  /*0930*/  ULDC.64 UR6, c[0x0][0x400] ;  /* 0x0001000000067ab9 */ /* 0x000fe20000000a00 */
[----:B------:R-:W-:Y:S01]  /*0940*/  IADD3 R15, R15, R11, RZ ;  /* 0x0000000b0f0f7210 */ /* 0x000fe20007ffe0ff */
[----:B------:R-:W-:-:S02]  /*0950*/  @P0 IMAD.X R7, RZ, RZ, R16, P4 ;  /* 0x000000ffff070224 */ /* 0x000fc400020e0610 */
[----:B------:R-:W-:Y:S02]  /*0960*/  @P3 IMAD R11, R16, UR10, RZ ;  /* 0x0000000a100b3c24 */ /* 0x000fe4000f8e02ff */
[----:B------:R-:W-:Y:S02]  /*0970*/  @P0 IMAD R7, R7, UR8, RZ ;  /* 0x0000000807070c24 */ /* 0x000fe4000f8e02ff */
[----:B------:R-:W-:Y:S02]  /*0980*/  @P3 IMAD R11, R12, UR11, R11 ;  /* 0x0000000b0c0b3c24 */ /* 0x000fe4000f8e020b */
[C---:B------:R-:W-:Y:S02]  /*0990*/  @P0 IMAD R13, R6.reuse, UR9, R7 ;  /* 0x00000009060d0c24 */ /* 0x040fe4000f8e0207 */
[----:B------:R-:W-:-:S04]  /*09a0*/  @P0 IMAD.WIDE.U32 R6, R6, UR8, R18 ;  /* 0x0000000806060c25 */ /* 0x000fc8000f8e0012 */
[----:B------:R-:W-:Y:S01]  /*09b0*/  @P0 IMAD.IADD R7, R7, 0x1, R13 ;  /* 0x0000000107070824 */ /* 0x000fe200078e020d */
[----:B-1----:R-:W-:-:S04]  /*09c0*/  @P0 LEA R28, P4, R6, R28, 0x1 ;  /* 0x0000001c061c0211 */ /* 0x002fc800078808ff */
[----:B------:R-:W-:Y:S01]  /*09d0*/  @P0 LEA.HI.X R29, R6, R29, R7, 0x1, P4 ;  /* 0x0000001d061d0211 */ /* 0x000fe200020f0c07 */
[----:B------:R-:W-:-:S05]  /*09e0*/  @P3 IMAD.WIDE.U32 R6, R12, UR10, R14 ;  /* 0x0000000a0c063c25 */ /* 0x000fca000f8e000e */
[----:B------:R-:W-:Y:S02]  /*09f0*/  @P3 IADD3 R7, R7, R11, RZ ;  /* 0x0000000b07073210 */ /* 0x000fe40007ffe0ff */
[----:B--2---:R-:W-:-:S04]  /*0a00*/  @P3 LEA R18, P4, R6, R4, 0x1 ;  /* 0x0000000406123211 */ /* 0x004fc800078808ff */
[----:B------:R-:W-:Y:S02]  /*0a10*/  @P3 LEA.HI.X R19, R6, R5, R7, 0x1, P4 ;  /* 0x0000000506133211 */ /* 0x000fe400020f0c07 */
[----:B------:R-:W-:Y:S02]  /*0a20*/  CS2R R4, SRZ ;  /* 0x0000000000047805 */ /* 0x000fe4000001ff00 */
[----:B------:R-:W-:Y:S02]  /*0a30*/  CS2R R6, SRZ ;  /* 0x0000000000067805 */ /* 0x000fe4000001ff00 */
[----:B------:R-:W-:-:S04]  /*0a40*/  CS2R R10, SRZ ;  /* 0x00000000000a7805 */ /* 0x000fc8000001ff00 */
[----:B------:R0:W2:Y:S02]  /*0a50*/  @P3 LDG.E.128 R4, desc[UR4][R8.64] ;  /* 0x0000000408043981 */ /* 0x0000a4000c1e1d00 */
[----:B0-----:R-:W-:-:S06]  /*0a60*/  CS2R R8, SRZ ;  /* 0x0000000000087805 */ /* 0x001fcc000001ff00 */
[----:B------:R0:W3:Y:S01]  /*0a70*/  @P3 LDG.E.128 R8, desc[UR4][R18.64] ;  /* 0x0000000412083981 */ /* 0x0000e2000c1e1d00 */
[C---:B--2---:R-:W-:Y:S01]  /*0a80*/  LOP3.LUT R13, R4.reuse, 0xffff0000, RZ, 0xc0, !PT ;  /* 0xffff0000040d7812 */ /* 0x044fe200078ec0ff */
[----:B------:R-:W-:Y:S01]  /*0a90*/  IMAD.U32 R4, R4, 0x10000, RZ ;  /* 0x0001000004047824 */ /* 0x000fe200078e00ff */
[C---:B0-----:R-:W-:Y:S02]  /*0aa0*/  SHF.L.U32 R19, R5.reuse, 0x10, RZ ;  /* 0x0000001005137819 */ /* 0x041fe400000006ff */
[----:B------:R-:W-:Y:S02]  /*0ab0*/  LOP3.LUT R5, R5, 0xffff0000, RZ, 0xc0, !PT ;  /* 0xffff000005057812 */ /* 0x000fe400078ec0ff */
[----:B---3--:R-:W-:-:S05]  /*0ac0*/  LOP3.LUT R26, R8, 0xffff0000, RZ, 0xc0, !PT ;  /* 0xffff0000081a7812 */ /* 0x008fca00078ec0ff */
[----:B------:R-:W-:Y:S01]  /*0ad0*/  FMUL.FTZ R17, R13, R26 ;  /* 0x0000001a0d117220 */ /* 0x000fe20000410000 */
[----:B------:R-:W-:Y:S02]  /*0ae0*/  SHF.L.U32 R13, R8, 0x10, RZ ;  /* 0x00000010080d7819 */ /* 0x000fe400000006ff */
[----:B------:R-:W-:-:S03]  /*0af0*/  @P0 IADD3 R8, P3, R12, 0x20, RZ ;  /* 0x000000200c080810 */ /* 0x000fc60007f7e0ff */
[----:B------:R-:W-:Y:S02]  /*0b00*/  FFMA.FTZ R4, R4, R13, R17 ;  /* 0x0000000d04047223 */ /* 0x000fe40000010011 */
[----:B------:R-:W0:Y:S01]  /*0b10*/  @P0 LDC.64 R12, c[0x0][0x280] ;  /* 0x0000a000ff0c0b82 */ /* 0x000e220000000a00 */
[----:B------:R-:W-:Y:S02]  /*0b20*/  @P0 IMAD.X R17, RZ, RZ, R16, P3 ;  /* 0x000000ffff110224 */ /* 0x000fe400018e0610 */
[----:B------:R-:W-:-:S04]  /*0b30*/  @P0 IMAD.WIDE.U32 R14, R8, UR10, R14 ;  /* 0x0000000a080e0c25 */ /* 0x000fc8000f8e000e */
[----:B------:R-:W-:-:S04]  /*0b40*/  @P0 IMAD R17, R17, UR10, RZ ;  /* 0x0000000a11110c24 */ /* 0x000fc8000f8e02ff */
[----:B------:R-:W-:Y:S02]  /*0b50*/  @P0 IMAD R17, R8, UR11, R17 ;  /* 0x0000000b08110c24 */ /* 0x000fe4000f8e0211 */
[----:B------:R-:W-:-:S04]  /*0b60*/  IMAD.U32 R8, R9, 0x10000, RZ ;  /* 0x0001000009087824 */ /* 0x000fc800078e00ff */
[----:B------:R-:W-:Y:S01]  /*0b70*/  FFMA.FTZ R16, R19, R8, R4 ;  /* 0x0000000813107223 */ /* 0x000fe20000010004 */
[----:B------:R-:W-:Y:S02]  /*0b80*/  LOP3.LUT R8, R9, 0xffff0000, RZ, 0xc0, !PT ;  /* 0xffff000009087812 */ /* 0x000fe400078ec0ff */
[----:B------:R-:W-:-:S03]  /*0b90*/  @P0 IADD3 R9, R15, R17, RZ ;  /* 0x000000110f090210 */ /* 0x000fc60007ffe0ff */
[----:B------:R-:W-:Y:S01]  /*0ba0*/  FFMA.FTZ R17, R5, R8, R16 ;  /* 0x0000000805117223 */ /* 0x000fe20000010010 */
[----:B0-----:R-:W-:Y:S01]  /*0bb0*/  @P0 LEA R4, P3, R14, R12, 0x1 ;  /* 0x0000000c0e040211 */ /* 0x001fe200078608ff */
[----:B------:R-:W-:-:S03]  /*0bc0*/  IMAD.U32 R8, R6, 0x10000, RZ ;  /* 0x0001000006087824 */ /* 0x000fc600078e00ff */
[----:B------:R-:W-:Y:S02]  /*0bd0*/  @P0 LEA.HI.X R5, R14, R13, R9, 0x1, P3 ;  /* 0x0000000d0e050211 */ /* 0x000fe400018f0c09 */
[----:B------:R-:W-:Y:S02]  /*0be0*/  CS2R R12, SRZ ;  /* 0x00000000000c7805 */ /* 0x000fe4000001ff00 */
[----:B------:R-:W-:Y:S02]  /*0bf0*/  SHF.L.U32 R9, R10, 0x10, RZ ;  /* 0x000000100a097819 */ /* 0x000fe400000006ff */
[----:B------:R-:W-:Y:S02]  /*0c00*/  CS2R R14, SRZ ;  /* 0x00000000000e7805 */ /* 0x000fe4000001ff00 */
[----:B------:R-:W-:Y:S01]  /*0c10*/  CS2R R18, SRZ ;  /* 0x0000000000127805 */ /* 0x000fe2000001ff00 */
[----:B------:R-:W-:Y:S01]  /*0c20*/  FFMA.FTZ R8, R8, R9, R17 ;  /* 0x0000000908087223 */ /* 0x000fe20000010011 */
[----:B------:R-:W-:-:S02]  /*0c30*/  CS2R R16, SRZ ;  /* 0x0000000000107805 */ /* 0x000fc4000001ff00 */
[----:B------:R-:W2:Y:S04]  /*0c40*/  @P0 LDG.E.128 R12, desc[UR4][R28.64] ;  /* 0x000000041c0c0981 */ /* 0x000ea8000c1e1d00 */
[----:B------:R0:W3:Y:S01]  /*0c50*/  @P0 LDG.E.128 R16, desc[UR4][R4.64] ;  /* 0x0000000404100981 */ /* 0x0000e2000c1e1d00 */
[----:B------:R-:W-:Y:S01]  /*0c60*/  LOP3.LUT R10, R10, 0xffff0000, RZ, 0xc0, !PT ;  /* 0xffff00000a0a7812 */ /* 0x000fe200078ec0ff */
[----:B------:R-:W-:Y:S01]  /*0c70*/  IMAD.IADD R27, R27, 0x1, R0 ;  /* 0x000000011b1b7824 */ /* 0x000fe200078e0200 */
[----:B------:R-:W-:Y:S02]  /*0c80*/  IADD3.X R25, R22, R25, R2, P1, P2 ;  /* 0x0000001916197210 */ /* 0x000fe40000fe4402 */
[----:B0-----:R-:W-:Y:S02]  /*0c90*/  LOP3.LUT R5, R6, 0xffff0000, RZ, 0xc0, !PT ;  /* 0xffff000006057812 */ /* 0x001fe400078ec0ff */
[C---:B--2---:R-:W-:Y:S01]  /*0ca0*/  LOP3.LUT R26, R12.reuse, 0xffff0000, RZ, 0xc0, !PT ;  /* 0xffff00000c1a7812 */ /* 0x044fe200078ec0ff */
[----:B------:R-:W-:Y:S01]  /*0cb0*/  IMAD.U32 R12, R12, 0x10000, RZ ;  /* 0x000100000c0c7824 */ /* 0x000fe200078e00ff */
[----:B---3--:R-:W-:-:S02]  /*0cc0*/  LOP3.LUT R9, R16, 0xffff0000, RZ, 0xc0, !PT ;  /* 0xffff000010097812 */ /* 0x008fc400078ec0ff */
[----:B------:R-:W-:Y:S02]  /*0cd0*/  SHF.L.U32 R16, R16, 0x10, RZ ;  /* 0x0000001010107819 */ /* 0x000fe400000006ff */
[----:B------:R-:W-:Y:S01]  /*0ce0*/  LOP3.LUT R4, R17, 0xffff0000, RZ, 0xc0, !PT ;  /* 0xffff000011047812 */ /* 0x000fe200078ec0ff */
[----:B------:R-:W-:Y:S01]  /*0cf0*/  FMUL.FTZ R9, R9, R26 ;  /* 0x0000001a09097220 */ /* 0x000fe20000410000 */
[----:B------:R-:W-:-:S03]  /*0d00*/  SHF.L.U32 R6, R18, 0x10, RZ ;  /* 0x0000001012067819 */ /* 0x000fc600000006ff */
[----:B------:R-:W-:Y:S01]  /*0d10*/  FFMA.FTZ R9, R16, R12, R9 ;  /* 0x0000000c10097223 */ /* 0x000fe20000010009 */
[----:B------:R-:W-:Y:S01]  /*0d20*/  SHF.L.U32 R12, R17, 0x10, RZ ;  /* 0x00000010110c7819 */ /* 0x000fe200000006ff */
[C---:B------:R-:W-:Y:S01]  /*0d30*/  IMAD.U32 R16, R13.reuse, 0x10000, RZ ;  /* 0x000100000d107824 */ /* 0x040fe200078e00ff */
[----:B------:R-:W-:-:S03]  /*0d40*/  LOP3.LUT R13, R13, 0xffff0000, RZ, 0xc0, !PT ;  /* 0xffff00000d0d7812 */ /* 0x000fc600078ec0ff */
[----:B------:R-:W-:Y:S01]  /*0d50*/  FFMA.FTZ R9, R12, R16, R9 ;  /* 0x000000100c097223 */ /* 0x000fe20000010009 */
[C---:B------:R-:W-:Y:S01]  /*0d60*/  IMAD.U32 R12, R14.reuse, 0x10000, RZ ;  /* 0x000100000e0c7824 */ /* 0x040fe200078e00ff */
[----:B------:R-:W-:Y:S02]  /*0d70*/  LOP3.LUT R14, R14, 0xffff0000, RZ, 0xc0, !PT ;  /* 0xffff00000e0e7812 */ /* 0x000fe400078ec0ff */
[----:B------:R-:W-:Y:S01]  /*0d80*/  FFMA.FTZ R13, R4, R13, R9 ;  /* 0x0000000d040d7223 */ /* 0x000fe20000010009 */
[----:B------:R-:W-:Y:S01]  /*0d90*/  FFMA.FTZ R9, R5, R10, R8 ;  /* 0x0000000a05097223 */ /* 0x000fe20000010008 */
[----:B------:R-:W-:Y:S01]  /*0da0*/  SHF.L.U32 R5, R11, 0x10, RZ ;  /* 0x000000100b057819 */ /* 0x000fe200000006ff */
[----:B------:R-:W-:Y:S02]  /*0db0*/  IMAD.U32 R4, R7, 0x10000, RZ ;  /* 0x0001000007047824 */ /* 0x000fe400078e00ff */
[----:B------:R-:W-:Y:S01]  /*0dc0*/  FFMA.FTZ R12, R6, R12, R13 ;  /* 0x0000000c060c7223 */ /* 0x000fe2000001000d */
[----:B------:R-:W-:Y:S01]  /*0dd0*/  LOP3.LUT R13, R18, 0xffff0000, RZ, 0xc0, !PT ;  /* 0xffff0000120d7812 */ /* 0x000fe200078ec0ff */
[----:B------:R-:W-:Y:S01]  /*0de0*/  IMAD.U32 R8, R15, 0x10000, RZ ;  /* 0x000100000f087824 */ /* 0x000fe200078e00ff */
[----:B------:R-:W-:Y:S01]  /*0df0*/  LOP3.LUT R6, R11, 0xffff0000, RZ, 0xc0, !PT ;  /* 0xffff00000b067812 */ /* 0x000fe200078ec0ff */
[----:B------:R-:W-:Y:S01]  /*0e00*/  FFMA.FTZ R4, R4, R5, R9 ;  /* 0x0000000504047223 */ /* 0x000fe20000010009 */
[----:B------:R-:W-:Y:S01]  /*0e10*/  SHF.L.U32 R11, R19, 0x10, RZ ;  /* 0x00000010130b7819 */ /* 0x000fe200000006ff */
[----:B------:R-:W-:Y:S01]  /*0e20*/  FFMA.FTZ R12, R13, R14, R12 ;  /* 0x0000000e0d0c7223 */ /* 0x000fe2000001000c */
[----:B------:R-:W-:-:S02]  /*0e30*/  LOP3.LUT R7, R7, 0xffff0000, RZ, 0xc0, !PT ;  /* 0xffff000007077812 */ /* 0x000fc400078ec0ff */
[----:B------:R-:W-:Y:S01]  /*0e40*/  LOP3.LUT R15, R15, 0xffff0000, RZ, 0xc0, !PT ;  /* 0xffff00000f0f7812 */ /* 0x000fe200078ec0ff */
[----:B------:R-:W-:Y:S01]  /*0e50*/  FFMA.FTZ R8, R11, R8, R12 ;  /* 0x000000080b087223 */ /* 0x000fe2000001000c */
[----:B------:R-:W-:Y:S01]  /*0e60*/  LOP3.LUT R19, R19, 0xffff0000, RZ, 0xc0, !PT ;  /* 0xffff000013137812 */ /* 0x000fe200078ec0ff */
[----:B------:R-:W-:-:S04]  /*0e70*/  FFMA.FTZ R4, R7, R6, R4 ;  /* 0x0000000607047223 */ /* 0x000fc80000010004 */
[----:B------:R-:W-:Y:S01]  /*0e80*/  FFMA.FTZ R15, R19, R15, R8 ;  /* 0x0000000f130f7223 */ /* 0x000fe20000010008 */
[----:B------:R-:W0:Y:S04]  /*0e90*/  SHFL.BFLY PT, R5, R4, 0x4, 0x1f ;  /* 0x0c801f0004057f89 */ /* 0x000e2800000e0000 */
[----:B------:R-:W1:Y:S01]  /*0ea0*/  SHFL.BFLY PT, R6, R15, 0x4, 0x1f ;  /* 0x0c801f000f067f89 */ /* 0x000e6200000e0000 */
[----:B0-----:R-:W-:Y:S01]  /*0eb0*/  FADD.FTZ R8, R4, R5 ;  /* 0x0000000504087221 */ /* 0x001fe20000010000 */
[----:B------:R-:W-:Y:S02]  /*0ec0*/  LOP3.LUT R5, R23, 0x3ffffff0, RZ, 0xc0, !PT ;  /* 0x3ffffff017057812 */ /* 0x000fe400078ec0ff */
[----:B------:R-:W-:Y:S01]  /*0ed0*/  SHF.R.S32.HI R23, RZ, 0x4, R23 ;  /* 0x00000004ff177819 */ /* 0x000fe20000011417 */
[----:B-1----:R-:W-:Y:S01]  /*0ee0*/  FADD.FTZ R9, R15, R6 ;  /* 0x000000060f097221 */ /* 0x002fe20000010000 */
[----:B------:R-:W0:Y:S01]  /*0ef0*/  SHFL.BFLY PT, R7, R8, 0x2, 0x1f ;  /* 0x0c401f0008077f89 */ /* 0x000e2200000e0000 */
[----:B------:R-:W-:-:S03]  /*0f00*/  IMAD.IADD R5, R20, 0x1, -R5 ;  /* 0x0000000114057824 */ /* 0x000fc600078e0a05 */
[----:B------:R-:W1:Y:S02]  /*0f10*/  SHFL.BFLY PT, R10, R9, 0x2, 0x1f ;  /* 0x0c401f00090a7f89 */ /* 0x000e6400000e0000 */
[----:B------:R-:W-:Y:S02]  /*0f20*/  SHF.L.U32 R4, R5, 0x2, RZ ;  /* 0x0000000205047819 */ /* 0x000fe400000006ff */
[----:B------:R-:W-:-:S03]  /*0f30*/  SHF.R.S32.HI R5, RZ, 0x1f, R27 ;  /* 0x0000001fff057819 */ /* 0x000fc6000001141b */
[----:B------:R-:W-:-:S05]  /*0f40*/  IMAD R4, R23, R21, R4 ;  /* 0x0000001517047224 */ /* 0x000fca00078e0204 */
[----:B------:R-:W-:-:S04]  /*0f50*/  IADD3 R3, P0, R4, R3, RZ ;  /* 0x0000000304037210 */ /* 0x000fc80007f1e0ff */
[----:B------:R-:W-:Y:S02]  /*0f60*/  LEA.HI.X.SX32 R4, R4, R25, 0x1, P0 ;  /* 0x0000001904047211 */ /* 0x000fe400000f0eff */
[----:B------:R-:W-:Y:S01]  /*0f70*/  LOP3.LUT P0, RZ, R20, 0x7, RZ, 0xc0, !PT ;  /* 0x0000000714ff7812 */ /* 0x000fe2000780c0ff */
[----:B0-----:R-:W-:Y:S01]  /*0f80*/  FADD.FTZ R6, R8, R7 ;  /* 0x0000000708067221 */ /* 0x001fe20000010000 */
[----:B------:R-:W-:Y:S02]  /*0f90*/  LEA R2, P1, R3, UR6, 0x2 ;  /* 0x0000000603027c11 */ /* 0x000fe4000f8210ff */
[----:B------:R-:W-:Y:S01]  /*0fa0*/  LEA.HI R20, P2, R20, R27, RZ, 0x1d ;  /* 0x0000001b14147211 */ /* 0x000fe2000785e8ff */
[----:B-1----:R-:W-:Y:S01]  /*0fb0*/  FADD.FTZ R7, R9, R10 ;  /* 0x0000000a09077221 */ /* 0x002fe20000010000 */
[----:B------:R-:W0:Y:S01]  /*0fc0*/  SHFL.BFLY PT, R11, R6, 0x1, 0x1f ;  /* 0x0c201f00060b7f89 */ /* 0x000e2200000e0000 */
[----:B------:R-:W-:Y:S01]  /*0fd0*/  LEA.HI.X R3, R3, UR7, R4, 0x2, P1 ;  /* 0x0000000703037c11 */ /* 0x000fe200088f1404 */
[----:B------:R-:W-:Y:S01]  /*0fe0*/  ULDC.64 UR6, c[0x0][0x478] ;  /* 0x00011e0000067ab9 */ /* 0x000fe20000000a00 */
[----:B------:R-:W-:Y:S01]  /*0ff0*/  SHF.L.U32 R9, R21, 0x2, RZ ;  /* 0x0000000215097819 */ /* 0x000fe200000006ff */
[----:B------:R-:W1:Y:S01]  /*1000*/  SHFL.BFLY PT, R10, R7, 0x1, 0x1f ;  /* 0x0c201f00070a7f89 */ /* 0x000e6200000e0000 */
[----:B------:R-:W-:-:S02]  /*1010*/  IADD3.X R5, RZ, R5, RZ, P2, !PT ;  /* 0x00000005ff057210 */ /* 0x000fc400017fe4ff */
[C---:B------:R-:W-:Y:S01]  /*1020*/  LEA R4, P1, R20.reuse, UR6, 0x2 ;  /* 0x0000000614047c11 */ /* 0x040fe2000f8210ff */
[----:B------:R-:W-:Y:S01]  /*1030*/  IMAD.WIDE R8, R9, 0x10, R2 ;  /* 0x0000001009087825 */ /* 0x000fe200078e0202 */
[----:B------:R-:W-:Y:S02]  /*1040*/  ULDC UR6, c[0x0][0x384] ;  /* 0x0000e10000067ab9 */ /* 0x000fe40000000800 */
[----:B------:R-:W-:Y:S01]  /*1050*/  LEA.HI.X R5, R20, UR7, R5, 0x2, P1 ;  /* 0x0000000714057c11 */ /* 0x000fe200088f1405 */
[----:B0-----:R-:W-:Y:S01]  /*1060*/  @!P0 FADD.FTZ R0, R6, R11 ;  /* 0x0000000b06008221 */ /* 0x001fe20000010000 */
[----:B-1----:R-:W-:Y:S01]  /*1070*/  FADD.FTZ R10, R7, R10 ;  /* 0x0000000a070a7221 */ /* 0x002fe20000010000 */
[----:B------:R-:W-:-:S04]  /*1080*/  IMAD.WIDE R6, R21, 0x40, R8 ;  /* 0x0000004015067825 */ /* 0x000fc800078e0208 */
[----:B------:R-:W-:Y:S01]  /*1090*/  @!P0 FMUL.FTZ R13, R0, UR6 ;  /* 0x00000006000d8c20 */ /* 0x000fe20008410000 */
[----:B------:R-:W-:Y:S01]  /*10a0*/  FMUL.FTZ R15, R10, UR6 ;  /* 0x000000060a0f7c20 */ /* 0x000fe20008410000 */
[----:B------:R-:W-:-:S03]  /*10b0*/  IMAD.WIDE R10, R21, 0x40, R6 ;  /* 0x00000040150a7825 */ /* 0x000fc600078e0206 */
[----:B------:R-:W-:Y:S04]  /*10c0*/  @!P0 STG.E desc[UR4][R4.64], R13 ;  /* 0x0000000d04008986 */ /* 0x000fe8000c101904 */
[----:B------:R-:W-:Y:S04]  /*10d0*/  @!P0 STG.E desc[UR4][R4.64+0x80], R15 ;  /* 0x0000800f04008986 */ /* 0x000fe8000c101904 */
[----:B------:R-:W-:Y:S04]  /*10e0*/  STG.E.128 desc[UR4][R2.64], RZ ;  /* 0x000000ff02007986 */ /* 0x000fe8000c101d04 */
[----:B------:R-:W-:Y:S04]  /*10f0*/  STG.E.128 desc[UR4][R8.64], RZ ;  /* 0x000000ff08007986 */ /* 0x000fe8000c101d04 */
[----:B------:R-:W-:Y:S04]  /*1100*/  STG.E.128 desc[UR4][R6.64], RZ ;  /* 0x000000ff06007986 */ /* 0x000fe8000c101d04 */
[----:B------:R-:W-:Y:S01]  /*1110*/  STG.E.128 desc[UR4][R10.64], RZ ;  /* 0x000000ff0a007986 */ /* 0x000fe2000c101d04 */
[----:B------:R-:W-:Y:S05]  /*1120*/  EXIT ;  /* 0x000000000000794d */ /* 0x000fea0003800000 */
.L_x_1597:
        /* <DEDUP_REMOVED lines=13> */
.L_x_2485:


//--------------------- .text._ZN5flash27flash_bwd_convert_dq_kernelI23Flash_bwd_kernel_traitsILi64ELi128ELi128ELi8ELi4ELi4ELi4ELb0ELb0EN7cutlass10bfloat16_tE19Flash_kernel_traitsILi64ELi128ELi128ELi8ES3_EEEEvNS_16Flash_bwd_paramsEi --------------------------
	.section	.text._ZN5flash27flash_bwd_convert_dq_kernelI23Flash_bwd_kernel_traitsILi64ELi128ELi128ELi8ELi4ELi4ELi4ELb0ELb0EN7cutlass10bfloat16_tE19Flash_kernel_traitsILi64ELi128ELi128ELi8ES3_EEEEvNS_16Flash_bwd_paramsEi,"ax",@progbits
	.align	128
        .global         _ZN5flash27flash_bwd_convert_dq_kernelI23Flash_bwd_kernel_traitsILi64ELi128ELi128ELi8ELi4ELi4ELi4ELb0ELb0EN7cutlass10bfloat16_tE19Flash_kernel_traitsILi64ELi128ELi128ELi8ES3_EEEEvNS_16Flash_bwd_paramsEi
        .type           _ZN5flash27flash_bwd_convert_dq_kernelI23Flash_bwd_kernel_traitsILi64ELi128ELi128ELi8ELi4ELi4ELi4ELb0ELb0EN7cutlass10bfloat16_tE19Flash_kernel_traitsILi64ELi128ELi128ELi8ES3_EEEEvNS_16Flash_bwd_paramsEi,@function
        .size           _ZN5flash27flash_bwd_convert_dq_kernelI23Flash_bwd_kernel_traitsILi64ELi128ELi128ELi8ELi4ELi4ELi4ELb0ELb0EN7cutlass10bfloat16_tE19Flash_kernel_traitsILi64ELi128ELi128ELi8ES3_EEEEvNS_16Flash_bwd_paramsEi,(.L_x_2486 - _ZN5flash27flash_bwd_convert_dq_kernelI23Flash_bwd_kernel_traitsILi64ELi128ELi128ELi8ELi4ELi4ELi4ELb0ELb0EN7cutlass10bfloat16_tE19Flash_kernel_traitsILi64ELi128ELi128ELi8ES3_EEEEvNS_16Flash_bwd_paramsEi)
        .other          _ZN5flash27flash_bwd_convert_dq_kernelI23Flash_bwd_kernel_traitsILi64ELi128ELi128ELi8ELi4ELi4ELi4ELb0ELb0EN7cutlass10bfloat16_tE19Flash_kernel_traitsILi64ELi128ELi128ELi8ES3_EEEEvNS_16Flash_bwd_paramsEi,@"STO_CUDA_ENTRY STV_DEFAULT"
_ZN5flash27flash_bwd_convert_dq_kernelI23Flash_bwd_kernel_traitsILi64ELi128ELi128ELi8ELi4ELi4ELi4ELb0ELb0EN7cutlass10bfloat16_tE19Flash_kernel_traitsILi64ELi128ELi128ELi8ES3_EEEEvNS_16Flash_bwd_paramsEi:
.text._ZN5flash27flash_bwd_convert_dq_kernelI23Flash_bwd_kernel_traitsILi64ELi128ELi128ELi8ELi4ELi4ELi4ELb0ELb0EN7cutlass10bfloat16_tE19Flash_kernel_traitsILi64ELi128ELi128ELi8ES3_EEEEvNS_16Flash_bwd_paramsEi:
[----:B------:R-:W-:Y:S01]  /*0000*/  LDC R1, c[0x0][0x28] ;  /* 0x00000a00ff017b82 */ /* 0x000fe20000000800 */
[----:B------:R-:W0:Y:S07]  /*0010*/  S2R R32, SR_CTAID.Y ;  /* 0x0000000000207919 */ /* 0x000e2e0000002600 */
[----:B------:R-:W0:Y:S01]  /*0020*/  LDC.64 R2, c[0x0][0x2f0] ;  /* 0x0000bc00ff027b82 */ /* 0x000e220000000a00 */
[----:B------:R-:W-:Y:S01]  /*0030*/  ULDC.64 UR4, c[0x0][0x2f0] ;  /* 0x0000bc0000047ab9 */ /* 0x000fe20000000a00 */
[----:B------:R-:W-:Y:S01]  /*0040*/  MOV R35, 0xffffffff ;  /* 0xffffffff00237802 */ /* 0x000fe20000000f00 */
[----:B------:R-:W-:Y:S01]  /*0050*/  ULDC.64 UR6, c[0x0][0x208] ;  /* 0x0000820000067ab9 */ /* 0x000fe20000000a00 */
[----:B------:R-:W-:-:S04]  /*0060*/  ISETP.NE.U32.AND P0, PT, RZ, UR4, PT ;  /* 0x00000004ff007c0c */ /* 0x000fc8000bf05070 */
[----:B------:R-:W-:Y:S01]  /*0070*/  ISETP.NE.AND.EX P0, PT, RZ, UR5, PT, P0 ;  /* 0x00000005ff007c0c */ /* 0x000fe2000bf05300 */
[----:B0-----:R-:W-:-:S12]  /*0080*/  IMAD.WIDE R2, R32, 0x4, R2 ;  /* 0x0000000420027825 */ /* 0x001fd800078e0202 */
[----:B------:R-:W2:Y:S04]  /*0090*/  @P0 LDG.E R35, desc[UR6][R2.64] ;  /* 0x0000000602230981 */ /* 0x000ea8000c1e1900 */
        /* <DEDUP_REMOVED lines=8> */
[----:B------:R-:W0:Y:S01]  /*0120*/  S2R R38, SR_TID.X ;  /* 0x0000000000267919 */ /* 0x000e220000002100 */
[----:B------:R-:W1:Y:S01]  /*0130*/  LDC R9, c[0x0][0x490] ;  /* 0x00012400ff097b82 */ /* 0x000e620000000800 */
[----:B------:R-:W-:Y:S01]  /*0140*/  HFMA2.MMA R33, -RZ, RZ, 0, 0 ;  /* 0x00000000ff217435 */ /* 0x000fe200000001ff */
[----:B------:R-:W-:Y:S01]  /*0150*/  SHF.R.S32.HI R53, RZ, 0x1f, R8 ;  /* 0x0000001fff357819 */ /* 0x000fe20000011408 */
[----:B------:R-:W2:Y:S01]  /*0160*/  S2R R10, SR_CTAID.Z ;  /* 0x00000000000a7919 */ /* 0x000ea20000002700 */
[----:B------:R-:W-:Y:S01]  /*0170*/  HFMA2.MMA R6, -RZ, RZ, 0, 0 ;  /* 0x00000000ff067435 */ /* 0x000fe200000001ff */
[----:B------:R-:W-:Y:S02]  /*0180*/  CS2R R12, SRZ ;  /* 0x00000000000c7805 */ /* 0x000fe4000001ff00 */
[----:B------:R-:W-:Y:S02]  /*0190*/  CS2R R14, SRZ ;  /* 0x00000000000e7805 */ /* 0x000fe4000001ff00 */
[----:B------:R-:W-:-:S02]  /*01a0*/  CS2R R46, SRZ ;  /* 0x00000000002e7805 */ /* 0x000fc4000001ff00 */
[----:B------:R-:W-:Y:S01]  /*01b0*/  CS2R R16, SRZ ;  /* 0x0000000000107805 */ /* 0x000fe2000001ff00 */
[----:B------:R-:W-:Y:S01]  /*01c0*/  IMAD.MOV.U32 R0, RZ, RZ, RZ ;  /* 0x000000ffff007224 */ /* 0x000fe200078e00ff */
[----:B------:R-:W-:Y:S01]  /*01d0*/  CS2R R2, SRZ ;  /* 0x0000000000027805 */ /* 0x000fe2000001ff00 */
[----:B------:R-:W3:Y:S01]  /*01e0*/  @P2 LDC.64 R48, c[0x0][0x448] ;  /* 0x00011200ff302b82 */ /* 0x000ee20000000a00 */
        /* <DEDUP_REMOVED lines=9> */
[----:B-1----:R-:W-:-:S02]  /*0280*/  ISETP.GE.AND P1, PT, R9, 0x1, PT ;  /* 0x000000010900780c */ /* 0x002fc40003f26270 */
[----:B0-----:R-:W-:Y:S01]  /*0290*/  SHF.R.S32.HI R11, RZ, 0x1f, R38 ;  /* 0x0000001fff0b7819 */ /* 0x001fe20000011426 */
[----:B---3--:R-:W-:-:S03]  /*02a0*/  @P2 IMAD.WIDE.U32 R50, R35, R48, RZ ;  /* 0x0000003023322225 */ /* 0x008fc600078e00ff */
[----:B------:R-:W-:Y:S02]  /*02b0*/  LEA.HI R36, R11, R38, RZ, 0x5 ;  /* 0x000000260b247211 */ /* 0x000fe400078f28ff */
[----:B------:R-:W-:Y:S01]  /*02c0*/  MOV R48, RZ ;  /* 0x000000ff00307202 */ /* 0x000fe20000000f00 */
[----:B------:R-:W-:Y:S01]  /*02d0*/  @P2 IMAD R49, R35, R49, R51 ;  /* 0x0000003123312224 */ /* 0x000fe200078e0233 */
[----:B------:R-:W-:Y:S02]  /*02e0*/  MOV R11, RZ ;  /* 0x000000ff000b7202 */ /* 0x000fe40000000f00 */
[----:B------:R-:W-:Y:S01]  /*02f0*/  SHF.R.S32.HI R34, RZ, 0x5, R36 ;  /* 0x00000005ff227819 */ /* 0x000fe20000011424 */
[----:B--2---:R-:W-:Y:S06]  /*0300*/  @P2 BRA `(.L_x_1598) ;  /* 0x00000000001c2947 */ /* 0x004fec0003800000 */
[----:B------:R-:W0:Y:S01]  /*0310*/  LDC.64 R28, c[0x0][0x430] ;  /* 0x00010c00ff1c7b82 */ /* 0x000e220000000a00 */
[----:B------:R-:W-:Y:S01]  /*0320*/  SHF.R.S32.HI R31, RZ, 0x1f, R32 ;  /* 0x0000001fff1f7819 */ /* 0x000fe20000011420 */
[----:B------:R-:W-:-:S04]  /*0330*/  IMAD.MOV.U32 R35, RZ, RZ, -0x1 ;  /* 0xffffffffff237424 */ /* 0x000fc800078e00ff */
[-C--:B0-----:R-:W-:Y:S02]  /*0340*/  IMAD R31, R31, R28.reuse, RZ ;  /* 0x0000001c1f1f7224 */ /* 0x081fe400078e02ff */
[----:B------:R-:W-:-:S04]  /*0350*/  IMAD.WIDE.U32 R50, R32, R28, RZ ;  /* 0x0000001c20327225 */ /* 0x000fc800078e00ff */
[----:B------:R-:W-:-:S05]  /*0360*/  IMAD R29, R32, R29, R31 ;  /* 0x0000001d201d7224 */ /* 0x000fca00078e021f */
[----:B------:R-:W-:-:S07]  /*0370*/  IADD3 R49, R51, R29, RZ ;  /* 0x0000001d33317210 */ /* 0x000fce0007ffe0ff */
.L_x_1598:
[----:B------:R-:W-:Y:S05]  /*0380*/  @!P1 BRA `(.L_x_1599) ;  /* 0x0000000800b89947 */ /* 0x000fea0003800000 */
[----:B------:R-:W0:Y:S01]  /*0390*/  LDC R29, c[0x0][0x2d4] ;  /* 0x0000b500ff1d7b82 */ /* 0x000e220000000800 */
[----:B------:R-:W-:Y:S01]  /*03a0*/  IMAD.WIDE R30, R32, 0x80, RZ ;  /* 0x00000080201e7825 */ /* 0x000fe200078e02ff */
[----:B------:R-:W-:Y:S01]  /*03b0*/  LOP3.LUT R37, R36, 0xffffffe0, RZ, 0xc0, !PT ;  /* 0xffffffe024257812 */ /* 0x000fe200078ec0ff */
[----:B------:R-:W-:Y:S01]  /*03c0*/  ULDC.64 UR10, c[0x0][0x488] ;  /* 0x00012200000a7ab9 */ /* 0x000fe20000000a00 */
[----:B------:R-:W-:Y:S01]  /*03d0*/  UMOV UR4, URZ ;  /* 0x0000003f00047c82 */ /* 0x000fe20008000000 */
[----:B------:R-:W-:Y:S01]  /*03e0*/  USHF.L.U64.HI UR5, UR10, 0x2, UR11 ;  /* 0x000000020a057899 */ /* 0x000fe2000801020b */
[----:B------:R-:W-:Y:S01]  /*03f0*/  SEL R55, R30, RZ, P0 ;  /* 0x000000ff1e377207 */ /* 0x000fe20000000000 */
[----:B------:R-:W-:Y:S01]  /*0400*/  ULDC.64 UR8, c[0x0][0x400] ;  /* 0x0001000000087ab9 */ /* 0x000fe20000000a00 */
[----:B------:R-:W1:Y:S01]  /*0410*/  LDC R51, c[0x0][0x270] ;  /* 0x00009c00ff337b82 */ /* 0x000e620000000800 */
[----:B------:R-:W-:Y:S02]  /*0420*/  SEL R30, R31, RZ, P0 ;  /* 0x000000ff1f1e7207 */ /* 0x000fe40000000000 */
[----:B------:R-:W-:-:S02]  /*0430*/  IADD3 R55, P0, R8, R55, RZ ;  /* 0x0000003708377210 */ /* 0x000fc40007f1e0ff */
[----:B------:R-:W-:Y:S02]  /*0440*/  IADD3 R38, -R37, R38, RZ ;  /* 0x0000002625267210 */ /* 0x000fe40007ffe1ff */
[----:B------:R-:W-:Y:S01]  /*0450*/  IADD3.X R53, R53, R30, RZ, P0, !PT ;  /* 0x0000001e35357210 */ /* 0x000fe200007fe4ff */
[----:B------:R-:W2:Y:S01]  /*0460*/  LDC R57, c[0x0][0x2dc] ;  /* 0x0000b700ff397b82 */ /* 0x000ea20000000800 */
[----:B0-----:R-:W-:Y:S01]  /*0470*/  IMAD.WIDE R28, R32, R29, RZ ;  /* 0x0000001d201c7225 */ /* 0x001fe200078e02ff */
[----:B-1----:R-:W-:-:S03]  /*0480*/  SHF.R.S32.HI R12, RZ, 0x1f, R51 ;  /* 0x0000001fff0c7819 */ /* 0x002fc60000011433 */
[-C--:B------:R-:W-:Y:S02]  /*0490*/  IMAD R29, R29, R51.reuse, RZ ;  /* 0x000000331d1d7224 */ /* 0x080fe400078e02ff */
[-C--:B------:R-:W-:Y:S02]  /*04a0*/  IMAD R36, R53, R51.reuse, RZ ;  /* 0x0000003335247224 */ /* 0x080fe400078e02ff */
[C---:B------:R-:W-:Y:S02]  /*04b0*/  IMAD R39, R28.reuse, R12, R29 ;  /* 0x0000000c1c277224 */ /* 0x040fe400078e021d */
[----:B------:R-:W-:Y:S01]  /*04c0*/  IMAD.WIDE.U32 R28, R28, R51, RZ ;  /* 0x000000331c1c7225 */ /* 0x000fe200078e00ff */
[----:B--2---:R-:W-:-:S03]  /*04d0*/  SHF.R.S32.HI R59, RZ, 0x1f, R57 ;  /* 0x0000001fff3b7819 */ /* 0x004fc60000011439 */
[----:B------:R-:W-:Y:S02]  /*04e0*/  IMAD R52, R12, R55, R36 ;  /* 0x000000370c347224 */ /* 0x000fe400078e0224 */
[----:B------:R-:W-:-:S04]  /*04f0*/  IMAD.WIDE R30, R51, R57, RZ ;  /* 0x00000039331e7225 */ /* 0x000fc800078e02ff */
[----:B------:R-:W-:Y:S02]  /*0500*/  IMAD.IADD R32, R29, 0x1, R39 ;  /* 0x000000011d207824 */ /* 0x000fe400078e0227 */
[----:B------:R-:W-:-:S04]  /*0510*/  IMAD.WIDE.U32 R36, R55, R51, RZ ;  /* 0x0000003337247225 */ /* 0x000fc800078e00ff */
[----:B------:R-:W-:Y:S01]  /*0520*/  IMAD R29, R31, R35, RZ ;  /* 0x000000231f1d7224 */ /* 0x000fe200078e02ff */
[----:B------:R-:W-:Y:S01]  /*0530*/  IADD3 R52, R37, R52, RZ ;  /* 0x0000003425347210 */ /* 0x000fe20007ffe0ff */
[----:B------:R-:W-:Y:S02]  /*0540*/  IMAD R32, R32, R57, RZ ;  /* 0x0000003920207224 */ /* 0x000fe400078e02ff */
[C---:B------:R-:W-:Y:S02]  /*0550*/  IMAD R39, R30.reuse, R33, R29 ;  /* 0x000000211e277224 */ /* 0x040fe400078e021d */
[----:B------:R-:W-:Y:S02]  /*0560*/  IMAD R61, R59, R28, R32 ;  /* 0x0000001c3b3d7224 */ /* 0x000fe400078e0220 */
[----:B------:R-:W-:-:S04]  /*0570*/  IMAD.WIDE.U32 R32, R30, R35, RZ ;  /* 0x000000231e207225 */ /* 0x000fc800078e00ff */
[-C--:B------:R-:W-:Y:S02]  /*0580*/  IMAD R52, R52, R57.reuse, RZ ;  /* 0x0000003934347224 */ /* 0x080fe400078e02ff */
[----:B------:R-:W-:-:S04]  /*0590*/  IMAD.WIDE.U32 R28, R28, R57, RZ ;  /* 0x000000391c1c7225 */ /* 0x000fc800078e00ff */
[----:B------:R-:W-:Y:S01]  /*05a0*/  IMAD.IADD R35, R33, 0x1, R39 ;  /* 0x0000000121237824 */ /* 0x000fe200078e0227 */
[----:B------:R-:W-:Y:S01]  /*05b0*/  SEL R12, R28, R32, !P2 ;  /* 0x000000201c0c7207 */ /* 0x000fe20005000000 */
[----:B------:R-:W-:Y:S01]  /*05c0*/  IMAD R33, R59, R36, R52 ;  /* 0x000000243b217224 */ /* 0x000fe200078e0234 */
[----:B------:R-:W-:Y:S01]  /*05d0*/  @!P2 IADD3 R35, R29, R61, RZ ;  /* 0x0000003d1d23a210 */ /* 0x000fe20007ffe0ff */
[-C--:B------:R-:W-:Y:S02]  /*05e0*/  IMAD R39, R10, R57.reuse, RZ ;  /* 0x000000390a277224 */ /* 0x080fe400078e02ff */
[----:B------:R-:W-:-:S03]  /*05f0*/  IMAD.WIDE.U32 R36, R36, R57, RZ ;  /* 0x0000003924247225 */ /* 0x000fc600078e00ff */
[----:B------:R-:W-:Y:S01]  /*0600*/  IADD3 R28, P0, R39, R12, RZ ;  /* 0x0000000c271c7210 */ /* 0x000fe20007f1e0ff */
[----:B------:R-:W-:Y:S01]  /*0610*/  IMAD R51, R51, R57, RZ ;  /* 0x0000003933337224 */ /* 0x000fe200078e02ff */
[----:B------:R-:W-:Y:S01]  /*0620*/  IADD3 R33, R37, R33, RZ ;  /* 0x0000002125217210 */ /* 0x000fe20007ffe0ff */
[----:B------:R-:W-:Y:S01]  /*0630*/  IMAD.SHL.U32 R32, R36, 0x4, RZ ;  /* 0x0000000424207824 */ /* 0x000fe200078e00ff */
[----:B------:R-:W-:Y:S01]  /*0640*/  LEA.HI.X.SX32 R29, R39, R35, 0x1, P0 ;  /* 0x00000023271d7211 */ /* 0x000fe200000f0eff */
[----:B------:R-:W-:Y:S01]  /*0650*/  IMAD R37, R34, R51, R38 ;  /* 0x0000003322257224 */ /* 0x000fe200078e0226 */
[----:B------:R-:W-:Y:S01]  /*0660*/  SHF.L.U64.HI R33, R36, 0x2, R33 ;  /* 0x0000000224217819 */ /* 0x000fe20000010221 */
[----:B------:R-:W-:Y:S01]  /*0670*/  IMAD R34, R53, R30, RZ ;  /* 0x0000001e35227224 */ /* 0x000fe200078e02ff */
[----:B------:R-:W-:Y:S01]  /*0680*/  SHF.L.U32 R53, R51, 0x3, RZ ;  /* 0x0000000333357819 */ /* 0x000fe200000006ff */
[----:B------:R-:W-:-:S04]  /*0690*/  IMAD.WIDE.U32 R28, R30, R55, R28 ;  /* 0x000000371e1c7225 */ /* 0x000fc800078e001c */
[----:B------:R-:W-:Y:S01]  /*06a0*/  IMAD.WIDE R56, R53, 0x4, R32 ;  /* 0x0000000435387825 */ /* 0x000fe200078e0220 */
[----:B------:R-:W-:-:S03]  /*06b0*/  IADD3 R28, P0, R37, R28, RZ ;  /* 0x0000001c251c7210 */ /* 0x000fc60007f1e0ff */
[----:B------:R-:W-:Y:S01]  /*06c0*/  IMAD R34, R31, R55, R34 ;  /* 0x000000371f227224 */ /* 0x000fe200078e0222 */
[----:B------:R-:W-:Y:S01]  /*06d0*/  SHF.R.S32.HI R31, RZ, 0x1f, R37 ;  /* 0x0000001fff1f7819 */ /* 0x000fe20000011425 */
[----:B------:R-:W-:Y:S01]  /*06e0*/  IMAD.WIDE R32, R39, 0x4, R32 ;  /* 0x0000000427207825 */ /* 0x000fe200078e0220 */
[----:B------:R-:W-:Y:S02]  /*06f0*/  SHF.L.U32 R30, R28, 0x2, RZ ;  /* 0x000000021c1e7819 */ /* 0x000fe400000006ff */
[----:B------:R-:W-:Y:S01]  /*0700*/  IADD3.X R31, R31, R29, R34, P0, !PT ;  /* 0x0000001d1f1f7210 */ /* 0x000fe200007fe422 */
[----:B------:R-:W-:Y:S01]  /*0710*/  IMAD.WIDE R56, R39, 0x4, R56 ;  /* 0x0000000427387825 */ /* 0x000fe200078e0238 */
[----:B------:R-:W-:Y:S02]  /*0720*/  SHF.L.U32 R29, R12, 0x2, RZ ;  /* 0x000000020c1d7819 */ /* 0x000fe400000006ff */
[----:B------:R-:W-:Y:S01]  /*0730*/  SHF.L.U64.HI R31, R28, 0x2, R31 ;  /* 0x000000021c1f7819 */ /* 0x000fe2000001021f */
[----:B------:R-:W-:-:S04]  /*0740*/  IMAD.WIDE R32, R37, 0x4, R32 ;  /* 0x0000000425207825 */ /* 0x000fc800078e0220 */
[----:B------:R-:W-:Y:S01]  /*0750*/  IMAD.WIDE R56, R37, 0x4, R56 ;  /* 0x0000000425387825 */ /* 0x000fe200078e0238 */
[-C--:B------:R-:W-:Y:S02]  /*0760*/  IADD3 R52, P0, R32, R29.reuse, RZ ;  /* 0x0000001d20347210 */ /* 0x080fe40007f1e0ff */
[----:B------:R-:W-:Y:S01]  /*0770*/  SHF.L.U64.HI R37, R12, 0x2, R35 ;  /* 0x000000020c257819 */ /* 0x000fe20000010223 */
[----:B------:R-:W-:Y:S01]  /*0780*/  HFMA2.MMA R12, -RZ, RZ, 0, 0 ;  /* 0x00000000ff0c7435 */ /* 0x000fe200000001ff */
[----:B------:R-:W-:Y:S01]  /*0790*/  IADD3 R54, P1, R56, R29, RZ ;  /* 0x0000001d38367210 */ /* 0x000fe20007f3e0ff */
[----:B------:R-:W-:Y:S01]  /*07a0*/  IMAD.WIDE R28, R51, 0x20, R30 ;  /* 0x00000020331c7825 */ /* 0x000fe200078e021e */
[----:B------:R-:W-:Y:S02]  /*07b0*/  IADD3 R35, R53, 0x20, R53 ;  /* 0x0000002035237810 */ /* 0x000fe40007ffe035 */
[----:B------:R-:W-:Y:S01]  /*07c0*/  IADD3.X R56, R57, R37, RZ, P1, !PT ;  /* 0x0000002539387210 */ /* 0x000fe20000ffe4ff */
[----:B------:R-:W-:-:S02]  /*07d0*/  IMAD.X R55, R33, 0x1, R37, P0 ;  /* 0x0000000121377824 */ /* 0x000fc400000e0625 */
[----:B------:R-:W-:-:S04]  /*07e0*/  IMAD.WIDE R30, R35, 0x4, R30 ;  /* 0x00000004231e7825 */ /* 0x000fc800078e021e */
[----:B------:R-:W-:-:S07]  /*07f0*/  IMAD.WIDE R28, R53, 0x4, R28 ;  /* 0x00000004351c7825 */ /* 0x000fce00078e021c */
.L_x_1600:
[----:B------:R-:W-:-:S04]  /*0800*/  IADD3 R58, P0, R28, UR8, RZ ;  /* 0x000000081c3a7c10 */ /* 0x000fc8000ff1e0ff */
[----:B------:R-:W-:-:S05]  /*0810*/  IADD3.X R59, R29, UR9, RZ, P0, !PT ;  /* 0x000000091d3b7c10 */ /* 0x000fca00087fe4ff */
[----:B------:R0:W2:Y:S02]  /*0820*/  LDG.E R35, desc[UR6][R58.64] ;  /* 0x000000063a237981 */ /* 0x0000a4000c1e1900 */
[----:B0-----:R-:W-:-:S05]  /*0830*/  IMAD.WIDE R58, R51, 0x20, R58 ;  /* 0x00000020333a7825 */ /* 0x001fca00078e023a */
[----:B------:R-:W3:Y:S01]  /*0840*/  LDG.E R36, desc[UR6][R58.64] ;  /* 0x000000063a247981 */ /* 0x000ee2000c1e1900 */
[----:B------:R-:W-:-:S05]  /*0850*/  IMAD.WIDE R32, R51, 0x20, R58 ;  /* 0x0000002033207825 */ /* 0x000fca00078e023a */
[----:B------:R-:W4:Y:S01]  /*0860*/  LDG.E R37, desc[UR6][R32.64] ;  /* 0x0000000620257981 */ /* 0x000f22000c1e1900 */
[----:B------:R-:W-:-:S05]  /*0870*/  IMAD.WIDE R60, R51, 0x20, R32 ;  /* 0x00000020333c7825 */ /* 0x000fca00078e0220 */
[----:B------:R0:W5:Y:S02]  /*0880*/  LDG.E R38, desc[UR6][R60.64] ;  /* 0x000000063c267981 */ /* 0x000164000c1e1900 */
[----:B0-----:R-:W-:-:S05]  /*0890*/  IMAD.WIDE R60, R51, 0x20, R60 ;  /* 0x00000020333c7825 */ /* 0x001fca00078e023c */
[----:B------:R0:W5:Y:S02]  /*08a0*/  LDG.E R39, desc[UR6][R60.64] ;  /* 0x000000063c277981 */ /* 0x000164000c1e1900 */
[----:B0-----:R-:W-:-:S05]  /*08b0*/  IMAD.WIDE R60, R51, 0x20, R60 ;  /* 0x00000020333c7825 */ /* 0x001fca00078e023c */
[----:B------:R-:W5:Y:S01]  /*08c0*/  LDG.E R34, desc[UR6][R60.64] ;  /* 0x000000063c227981 */ /* 0x000f62000c1e1900 */
[----:B------:R-:W-:-:S05]  /*08d0*/  IMAD.WIDE R58, R51, 0x20, R60 ;  /* 0x00000020333a7825 */ /* 0x000fca00078e023c */
[----:B------:R0:W5:Y:S02]  /*08e0*/  LDG.E R33, desc[UR6][R58.64] ;  /* 0x000000063a217981 */ /* 0x000164000c1e1900 */
[----:B0-----:R-:W-:-:S05]  /*08f0*/  IMAD.WIDE R58, R51, 0x20, R58 ;  /* 0x00000020333a7825 */ /* 0x001fca00078e023a */
[----:B------:R0:W5:Y:S02]  /*0900*/  LDG.E R32, desc[UR6][R58.64] ;  /* 0x000000063a207981 */ /* 0x000164000c1e1900 */
[----:B0-----:R-:W-:-:S04]  /*0910*/  IMAD.WIDE R58, R51, 0x20, R58 ;  /* 0x00000020333a7825 */ /* 0x001fc800078e023a */
[----:B------:R-:W-:-:S04]  /*0920*/  IMAD.WIDE R60, R51, 0x20, R58 ;  /* 0x00000020333c7825 */ /* 0x000fc800078e023a */
[----:B--2---:R-:W-:Y:S02]  /*0930*/  FADD.FTZ R44, R35, R44 ;  /* 0x0000002c232c7221 */ /* 0x004fe40000010000 */
[----:B------:R-:W2:Y:S01]  /*0940*/  LDG.E R35, desc[UR6][R58.64] ;  /* 0x000000063a237981 */ /* 0x000ea2000c1e1900 */
[----:B---3--:R-:W-:-:S03]  /*0950*/  FADD.FTZ R43, R36, R43 ;  /* 0x0000002b242b7221 */ /* 0x008fc60000010000 */
[----:B------:R0:W3:Y:S01]  /*0960*/  LDG.E R36, desc[UR6][R60.64] ;  /* 0x000000063c247981 */ /* 0x0000e2000c1e1900 */
[----:B----4-:R-:W-:Y:S01]  /*0970*/  FADD.FTZ R42, R37, R42 ;  /* 0x0000002a252a7221 */ /* 0x010fe20000010000 */
[----:B0-----:R-:W-:-:S05]  /*0980*/  IMAD.WIDE R60, R51, 0x20, R60 ;  /* 0x00000020333c7825 */ /* 0x001fca00078e023c */
[----:B------:R0:W4:Y:S02]  /*0990*/  LDG.E R37, desc[UR6][R60.64] ;  /* 0x000000063c257981 */ /* 0x000124000c1e1900 */
[----:B0-----:R-:W-:-:S04]  /*09a0*/  IMAD.WIDE R60, R51, 0x20, R60 ;  /* 0x00000020333c7825 */ /* 0x001fc800078e023c */
[----:B-----5:R-:W-:Y:S01]  /*09b0*/  FADD.FTZ R41, R38, R41 ;  /* 0x0000002926297221 */ /* 0x020fe20000010000 */
[----:B------:R-:W-:Y:S01]  /*09c0*/  FADD.FTZ R40, R39, R40 ;  /* 0x0000002827287221 */ /* 0x000fe20000010000 */
[----:B------:R-:W5:Y:S01]  /*09d0*/  LDG.E R38, desc[UR6][R60.64] ;  /* 0x000000063c267981 */ /* 0x000f62000c1e1900 */
[----:B------:R-:W-:-:S05]  /*09e0*/  IMAD.WIDE R58, R51, 0x20, R60 ;  /* 0x00000020333a7825 */ /* 0x000fca00078e023c */
[----:B------:R0:W5:Y:S02]  /*09f0*/  LDG.E R39, desc[UR6][R58.64] ;  /* 0x000000063a277981 */ /* 0x000164000c1e1900 */
[----:B0-----:R-:W-:-:S06]  /*0a00*/  IMAD.WIDE R58, R51, 0x20, R58 ;  /* 0x00000020333a7825 */ /* 0x001fcc00078e023a */
[----:B------:R-:W5:Y:S01]  /*0a10*/  LDG.E R59, desc[UR6][R58.64] ;  /* 0x000000063a3b7981 */ /* 0x000f62000c1e1900 */
[----:B------:R-:W-:-:S04]  /*0a20*/  IADD3 R60, P0, R30, UR8, RZ ;  /* 0x000000081e3c7c10 */ /* 0x000fc8000ff1e0ff */
[----:B------:R-:W-:Y:S01]  /*0a30*/  IADD3.X R61, R31, UR9, RZ, P0, !PT ;  /* 0x000000091f3d7c10 */ /* 0x000fe200087fe4ff */
[----:B------:R-:W-:Y:S01]  /*0a40*/  FADD.FTZ R26, R33, R26 ;  /* 0x0000001a211a7221 */ /* 0x000fe20000010000 */
[----:B------:R-:W-:Y:S01]  /*0a50*/  FADD.FTZ R25, R32, R25 ;  /* 0x0000001920197221 */ /* 0x000fe20000010000 */
[----:B------:R-:W-:-:S04]  /*0a60*/  IMAD.WIDE R32, R53, 0x4, R60 ;  /* 0x0000000435207825 */ /* 0x000fc800078e023c */
[----:B------:R-:W-:Y:S02]  /*0a70*/  FADD.FTZ R27, R34, R27 ;  /* 0x0000001b221b7221 */ /* 0x000fe40000010000 */
[----:B------:R-:W5:Y:S01]  /*0a80*/  LDG.E R34, desc[UR6][R60.64] ;  /* 0x000000063c227981 */ /* 0x000f62000c1e1900 */
[----:B--2---:R-:W-:-:S03]  /*0a90*/  FADD.FTZ R24, R35, R24 ;  /* 0x0000001823187221 */ /* 0x004fc60000010000 */
[----:B------:R0:W2:Y:S02]  /*0aa0*/  LDG.E R35, desc[UR6][R32.64] ;  /* 0x0000000620237981 */ /* 0x0000a4000c1e1900 */
[----:B0-----:R-:W-:-:S04]  /*0ab0*/  IMAD.WIDE R32, R53, 0x4, R32 ;  /* 0x0000000435207825 */ /* 0x001fc800078e0220 */
[----:B------:R-:W-:-:S04]  /*0ac0*/  IMAD.WIDE R60, R53, 0x4, R32 ;  /* 0x00000004353c7825 */ /* 0x000fc800078e0220 */
[----:B---3--:R-:W-:Y:S02]  /*0ad0*/  FADD.FTZ R23, R36, R23 ;  /* 0x0000001724177221 */ /* 0x008fe40000010000 */
[----:B------:R-:W3:Y:S01]  /*0ae0*/  LDG.E R36, desc[UR6][R32.64] ;  /* 0x0000000620247981 */ /* 0x000ee2000c1e1900 */
[----:B----4-:R-:W-:-:S03]  /*0af0*/  FADD.FTZ R22, R37, R22 ;  /* 0x0000001625167221 */ /* 0x010fc60000010000 */
[----:B------:R0:W4:Y:S02]  /*0b00*/  LDG.E R37, desc[UR6][R60.64] ;  /* 0x000000063c257981 */ /* 0x000124000c1e1900 */
[----:B0-----:R-:W-:-:S04]  /*0b10*/  IMAD.WIDE R60, R53, 0x4, R60 ;  /* 0x00000004353c7825 */ /* 0x001fc800078e023c */
[----:B-----5:R-:W-:Y:S01]  /*0b20*/  FADD.FTZ R21, R38, R21 ;  /* 0x0000001526157221 */ /* 0x020fe20000010000 */
[----:B------:R-:W5:Y:S01]  /*0b30*/  LDG.E R58, desc[UR6][R60.64] ;  /* 0x000000063c3a7981 */ /* 0x000f62000c1e1900 */
[----:B------:R-:W-:-:S04]  /*0b40*/  IMAD.WIDE R32, R53, 0x4, R60 ;  /* 0x0000000435207825 */ /* 0x000fc800078e023c */
[----:B------:R-:W-:Y:S01]  /*0b50*/  FADD.FTZ R20, R39, R20 ;  /* 0x0000001427147221 */ /* 0x000fe20000010000 */
[----:B------:R0:W5:Y:S01]  /*0b60*/  LDG.E R57, desc[UR6][R32.64] ;  /* 0x0000000620397981 */ /* 0x000162000c1e1900 */
[----:B------:R-:W-:-:S04]  /*0b70*/  IMAD.WIDE R38, R53, 0x4, R32 ;  /* 0x0000000435267825 */ /* 0x000fc800078e0220 */
[----:B0-----:R-:W-:-:S04]  /*0b80*/  IMAD.WIDE R32, R53, 0x4, R38 ;  /* 0x0000000435207825 */ /* 0x001fc800078e0226 */
[----:B------:R-:W-:Y:S01]  /*0b90*/  FADD.FTZ R19, R59, R19 ;  /* 0x000000133b137221 */ /* 0x000fe20000010000 */
[----:B------:R-:W5:Y:S04]  /*0ba0*/  LDG.E R61, desc[UR6][R32.64] ;  /* 0x00000006203d7981 */ /* 0x000f68000c1e1900 */
[----:B------:R0:W5:Y:S02]  /*0bb0*/  LDG.E R59, desc[UR6][R38.64] ;  /* 0x00000006263b7981 */ /* 0x000164000c1e1900 */
[----:B0-----:R-:W-:-:S05]  /*0bc0*/  IMAD.WIDE R38, R53, 0x4, R32 ;  /* 0x0000000435267825 */ /* 0x001fca00078e0220 */
[----:B------:R-:W5:Y:S01]  /*0bd0*/  LDG.E R60, desc[UR6][R38.64] ;  /* 0x00000006263c7981 */ /* 0x000f62000c1e1900 */
[----:B------:R-:W-:Y:S01]  /*0be0*/  FADD.FTZ R17, R34, R17 ;  /* 0x0000001122117221 */ /* 0x000fe20000010000 */
[----:B--2---:R-:W-:Y:S01]  /*0bf0*/  FADD.FTZ R6, R35, R6 ;  /* 0x0000000623067221 */ /* 0x004fe20000010000 */
[----:B------:R-:W-:-:S04]  /*0c00*/  IMAD.WIDE R34, R53, 0x4, R38 ;  /* 0x0000000435227825 */ /* 0x000fc800078e0226 */
[----:B------:R-:W-:Y:S02]  /*0c10*/  IMAD.WIDE R32, R53, 0x4, R34 ;  /* 0x0000000435207825 */ /* 0x000fe400078e0222 */
[----:B------:R-:W2:Y:S02]  /*0c20*/  LDG.E R34, desc[UR6][R34.64] ;  /* 0x0000000622227981 */ /* 0x000ea4000c1e1900 */
[----:B---3--:R-:W-:Y:S02]  /*0c30*/  FADD.FTZ R5, R36, R5 ;  /* 0x0000000524057221 */ /* 0x008fe40000010000 */
[----:B------:R0:W3:Y:S01]  /*0c40*/  LDG.E R35, desc[UR6][R32.64] ;  /* 0x0000000620237981 */ /* 0x0000e2000c1e1900 */
[----:B----4-:R-:W-:Y:S01]  /*0c50*/  FADD.FTZ R4, R37, R4 ;  /* 0x0000000425047221 */ /* 0x010fe20000010000 */
[----:B------:R-:W-:-:S04]  /*0c60*/  IMAD.WIDE R36, R53, 0x4, R32 ;  /* 0x0000000435247825 */ /* 0x000fc800078e0220 */
[C---:B0-----:R-:W-:Y:S02]  /*0c70*/  IMAD.WIDE R32, R53.reuse, 0x4, R36 ;  /* 0x0000000435207825 */ /* 0x041fe400078e0224 */
[----:B------:R-:W4:Y:S02]  /*0c80*/  LDG.E R37, desc[UR6][R36.64] ;  /* 0x0000000624257981 */ /* 0x000f24000c1e1900 */
[----:B-----5:R-:W-:Y:S01]  /*0c90*/  FADD.FTZ R3, R58, R3 ;  /* 0x000000033a037221 */ /* 0x020fe20000010000 */
[----:B------:R-:W-:Y:S01]  /*0ca0*/  IADD3 R58, P0, R52, UR8, RZ ;  /* 0x00000008343a7c10 */ /* 0x000fe2000ff1e0ff */
[----:B------:R-:W-:-:S04]  /*0cb0*/  IMAD.WIDE R38, R53, 0x4, R32 ;  /* 0x0000000435267825 */ /* 0x000fc800078e0220 */
[----:B------:R-:W-:Y:S02]  /*0cc0*/  FADD.FTZ R2, R57, R2 ;  /* 0x0000000239027221 */ /* 0x000fe40000010000 */
[----:B------:R-:W5:Y:S04]  /*0cd0*/  LDG.E R57, desc[UR6][R32.64] ;  /* 0x0000000620397981 */ /* 0x000f68000c1e1900 */
[----:B------:R-:W5:Y:S01]  /*0ce0*/  LDG.E R39, desc[UR6][R38.64] ;  /* 0x0000000626277981 */ /* 0x000f62000c1e1900 */
[----:B------:R-:W-:Y:S01]  /*0cf0*/  FADD.FTZ R0, R59, R0 ;  /* 0x000000003b007221 */ /* 0x000fe20000010000 */
[----:B------:R-:W-:Y:S01]  /*0d00*/  IADD3.X R59, R55, UR9, RZ, P0, !PT ;  /* 0x00000009373b7c10 */ /* 0x000fe200087fe4ff */
[----:B------:R-:W-:-:S04]  /*0d10*/  FADD.FTZ R48, R61, R48 ;  /* 0x000000303d307221 */ /* 0x000fc80000010000 */
[----:B------:R-:W5:Y:S01]  /*0d20*/  LDG.E R32, desc[UR6][R58.64] ;  /* 0x000000063a207981 */ /* 0x000f62000c1e1900 */
[----:B------:R-:W-:Y:S01]  /*0d30*/  FADD.FTZ R16, R60, R16 ;  /* 0x000000103c107221 */ /* 0x000fe20000010000 */
[----:B------:R-:W-:Y:S02]  /*0d40*/  IADD3 R60, P0, R54, UR8, RZ ;  /* 0x00000008363c7c10 */ /* 0x000fe4000ff1e0ff */
[----:B------:R-:W5:Y:S02]  /*0d50*/  LDG.E R59, desc[UR6][R58.64+0x80] ;  /* 0x000080063a3b7981 */ /* 0x000f64000c1e1900 */
[----:B------:R-:W-:-:S05]  /*0d60*/  IADD3.X R61, R56, UR9, RZ, P0, !PT ;  /* 0x00000009383d7c10 */ /* 0x000fca00087fe4ff */
[----:B------:R-:W5:Y:S04]  /*0d70*/  LDG.E R33, desc[UR6][R60.64] ;  /* 0x000000063c217981 */ /* 0x000f68000c1e1900 */
[----:B------:R-:W5:Y:S01]  /*0d80*/  LDG.E R36, desc[UR6][R60.64+0x80] ;  /* 0x000080063c247981 */ /* 0x000f62000c1e1900 */
[----:B------:R-:W-:-:S06]  /*0d90*/  UIADD3 UR4, UR4, 0x1, URZ ;  /* 0x0000000104047890 */ /* 0x000fcc000fffe03f */
[----:B------:R-:W-:Y:S01]  /*0da0*/  ISETP.LE.AND P0, PT, R9, UR4, PT ;  /* 0x0000000409007c0c */ /* 0x000fe2000bf03270 */
[----:B------:R-:W-:-:S04]  /*0db0*/  ULEA UR8, UP0, UR10, UR8, 0x2 ;  /* 0x000000080a087291 */ /* 0x000fc8000f80103f */
[----:B------:R-:W-:Y:S01]  /*0dc0*/  UIADD3.X UR9, UR9, UR5, URZ, UP0, !UPT ;  /* 0x0000000509097290 */ /* 0x000fe200087fe43f */
[----:B--2---:R-:W-:Y:S01]  /*0dd0*/  FADD.FTZ R47, R34, R47 ;  /* 0x0000002f222f7221 */ /* 0x004fe20000010000 */
[----:B---3--:R-:W-:Y:S01]  /*0de0*/  FADD.FTZ R15, R35, R15 ;  /* 0x0000000f230f7221 */ /* 0x008fe20000010000 */
[----:B----4-:R-:W-:Y:S01]  /*0df0*/  FADD.FTZ R14, R37, R14 ;  /* 0x0000000e250e7221 */ /* 0x010fe20000010000 */
[----:B-----5:R-:W-:Y:S01]  /*0e00*/  FADD.FTZ R13, R57, R13 ;  /* 0x0000000d390d7221 */ /* 0x020fe20000010000 */
[----:B------:R-:W-:Y:S01]  /*0e10*/  FADD.FTZ R12, R39, R12 ;  /* 0x0000000c270c7221 */ /* 0x000fe20000010000 */
[----:B------:R-:W-:Y:S01]  /*0e20*/  FADD.FTZ R11, R32, R11 ;  /* 0x0000000b200b7221 */ /* 0x000fe20000010000 */
[----:B------:R-:W-:Y:S01]  /*0e30*/  FADD.FTZ R46, R59, R46 ;  /* 0x0000002e3b2e7221 */ /* 0x000fe20000010000 */
[----:B------:R-:W-:Y:S01]  /*0e40*/  FADD.FTZ R18, R33, R18 ;  /* 0x0000001221127221 */ /* 0x000fe20000010000 */
[----:B------:R-:W-:Y:S01]  /*0e50*/  FADD.FTZ R45, R36, R45 ;  /* 0x0000002d242d7221 */ /* 0x000fe20000010000 */
[----:B------:R-:W-:Y:S06]  /*0e60*/  @!P0 BRA `(.L_x_1600) ;  /* 0xfffffff800648947 */ /* 0x000fec000383ffff */
.L_x_1599:
[----:B------:R-:W0:Y:S01]  /*0e70*/  S2R R36, SR_TID.X ;  /* 0x0000000000247919 */ /* 0x000e220000002100 */
[----:B------:R-:W1:Y:S01]  /*0e80*/  S2UR UR5, SR_CgaCtaId ;  /* 0x00000000000579c3 */ /* 0x000e620000008800 */
[----:B------:R-:W-:Y:S01]  /*0e90*/  ULDC UR8, c[0x0][0x390] ;  /* 0x0000e40000087ab9 */ /* 0x000fe20000000800 */
[----:B------:R-:W-:Y:S01]  /*0ea0*/  UMOV UR4, 0x400 ;  /* 0x0000040000047882 */ /* 0x000fe20000000000 */
[----:B------:R-:W-:Y:S01]  /*0eb0*/  FMUL.FTZ R20, R20, UR8 ;  /* 0x0000000814147c20 */ /* 0x000fe20008410000 */
[----:B------:R-:W-:Y:S01]  /*0ec0*/  FMUL.FTZ R19, R19, UR8 ;  /* 0x0000000813137c20 */ /* 0x000fe20008410000 */
[----:B------:R-:W-:Y:S01]  /*0ed0*/  FMUL.FTZ R17, R17, UR8 ;  /* 0x0000000811117c20 */ /* 0x000fe20008410000 */
[----:B------:R-:W-:Y:S01]  /*0ee0*/  FMUL.FTZ R6, R6, UR8 ;  /* 0x0000000806067c20 */ /* 0x000fe20008410000 */
[----:B------:R-:W-:Y:S01]  /*0ef0*/  FMUL.FTZ R3, R3, UR8 ;  /* 0x0000000803037c20 */ /* 0x000fe20008410000 */
[----:B------:R-:W-:Y:S01]  /*0f00*/  FMUL.FTZ R2, R2, UR8 ;  /* 0x0000000802027c20 */ /* 0x000fe20008410000 */
[----:B------:R-:W-:Y:S01]  /*0f10*/  F2FP.BF16.F32.PACK_AB R19, R19, R20 ;  /* 0x000000141313723e */ /* 0x000fe200000010ff */
[----:B------:R-:W-:Y:S01]  /*0f20*/  HFMA2.MMA R20, -RZ, RZ, 0, 1.9073486328125e-06 ;  /* 0x00000020ff147435 */ /* 0x000fe200000001ff */
        /* <DEDUP_REMOVED lines=13> */
[----:B-1----:R-:W-:Y:S01]  /*1000*/  ULEA UR4, UR5, UR4, 0x18 ;  /* 0x0000000405047291 */ /* 0x002fe2000f8ec03f */
[----:B------:R-:W-:Y:S01]  /*1010*/  FMUL.FTZ R40, R40, UR8 ;  /* 0x0000000828287c20 */ /* 0x000fe20008410000 */
[----:B------:R-:W-:Y:S01]  /*1020*/  FMUL.FTZ R27, R27, UR8 ;  /* 0x000000081b1b7c20 */ /* 0x000fe20008410000 */
[----:B------:R-:W-:Y:S01]  /*1030*/  FMUL.FTZ R46, R46, UR8 ;  /* 0x000000082e2e7c20 */ /* 0x000fe20008410000 */
[----:B------:R-:W-:Y:S01]  /*1040*/  FMUL.FTZ R45, R45, UR8 ;  /* 0x000000082d2d7c20 */ /* 0x000fe20008410000 */
[----:B------:R-:W-:Y:S01]  /*1050*/  FMUL.FTZ R16, R16, UR8 ;  /* 0x0000000810107c20 */ /* 0x000fe20008410000 */
[----:B------:R-:W-:Y:S01]  /*1060*/  FMUL.FTZ R47, R47, UR8 ;  /* 0x000000082f2f7c20 */ /* 0x000fe20008410000 */
[----:B0-----:R-:W-:Y:S01]  /*1070*/  SHF.R.S32.HI R29, RZ, 0x1f, R36 ;  /* 0x0000001fff1d7819 */ /* 0x001fe20000011424 */
[----:B------:R-:W-:Y:S01]  /*1080*/  FMUL.FTZ R5, R5, UR8 ;  /* 0x0000000805057c20 */ /* 0x000fe20008410000 */
[----:B------:R-:W-:Y:S01]  /*1090*/  F2FP.BF16.F32.PACK_AB R0, R3, R0 ;  /* 0x000000000300723e */ /* 0x000fe200000010ff */
[----:B------:R-:W-:Y:S01]  /*10a0*/  FMUL.FTZ R4, R4, UR8 ;  /* 0x0000000804047c20 */ /* 0x000fe20008410000 */
[-C--:B------:R-:W-:Y:S01]  /*10b0*/  LEA.HI R9, R29, R36.reuse, RZ, 0x2 ;  /* 0x000000241d097211 */ /* 0x080fe200078f10ff */
[----:B------:R-:W-:Y:S01]  /*10c0*/  FMUL.FTZ R15, R15, UR8 ;  /* 0x000000080f0f7c20 */ /* 0x000fe20008410000 */
[----:B------:R-:W-:Y:S01]  /*10d0*/  LEA.HI R34, R29, R36, RZ, 0x3 ;  /* 0x000000241d227211 */ /* 0x000fe200078f18ff */
[----:B------:R-:W-:Y:S01]  /*10e0*/  FMUL.FTZ R14, R14, UR8 ;  /* 0x000000080e0e7c20 */ /* 0x000fe20008410000 */
[--C-:B------:R-:W-:Y:S01]  /*10f0*/  SHF.R.S32.HI R30, RZ, 0x2, R9.reuse ;  /* 0x00000002ff1e7819 */ /* 0x100fe20000011409 */
[----:B------:R-:W-:Y:S01]  /*1100*/  FMUL.FTZ R13, R13, UR8 ;  /* 0x000000080d0d7c20 */ /* 0x000fe20008410000 */
[----:B------:R-:W-:Y:S01]  /*1110*/  SHF.R.S32.HI R31, RZ, 0x1f, R9 ;  /* 0x0000001fff1f7819 */ /* 0x000fe20000011409 */
[----:B------:R-:W-:Y:S01]  /*1120*/  FMUL.FTZ R12, R12, UR8 ;  /* 0x000000080c0c7c20 */ /* 0x000fe20008410000 */
[----:B------:R-:W-:Y:S01]  /*1130*/  LOP3.LUT R35, R9, 0x3ffffffc, RZ, 0xc0, !PT ;  /* 0x3ffffffc09237812 */ /* 0x000fe200078ec0ff */
[----:B------:R-:W-:Y:S01]  /*1140*/  BSSY B0, `(.L_x_1601) ;  /* 0x000006e000007945 */ /* 0x000fe20003800000 */
[----:B------:R-:W-:-:S02]  /*1150*/  LEA.HI R28, R31, R30, RZ, 0x3 ;  /* 0x0000001e1f1c7211 */ /* 0x000fc400078f18ff */
[----:B------:R-:W-:Y:S02]  /*1160*/  SHF.R.S32.HI R9, RZ, 0x3, R34 ;  /* 0x00000003ff097819 */ /* 0x000fe40000011422 */
[-C--:B------:R-:W-:Y:S02]  /*1170*/  LEA.HI R32, R29, R36.reuse, RZ, 0x5 ;  /* 0x000000241d207211 */ /* 0x080fe400078f28ff */
[----:B------:R-:W-:Y:S02]  /*1180*/  IADD3 R31, -R35, R36, RZ ;  /* 0x00000024231f7210 */ /* 0x000fe40007ffe1ff */
[----:B------:R-:W-:Y:S02]  /*1190*/  LOP3.LUT R34, R34, 0x1ffffff8, RZ, 0xc0, !PT ;  /* 0x1ffffff822227812 */ /* 0x000fe400078ec0ff */
[----:B------:R-:W-:Y:S01]  /*11a0*/  LOP3.LUT R35, R28, 0xfffffff8, RZ, 0xc0, !PT ;  /* 0xfffffff81c237812 */ /* 0x000fe200078ec0ff */
[----:B------:R-:W-:Y:S01]  /*11b0*/  IMAD.SHL.U32 R28, R9, 0x40, RZ ;  /* 0x00000040091c7824 */ /* 0x000fe200078e00ff */
[----:B------:R-:W-:-:S02]  /*11c0*/  SHF.R.S32.HI R32, RZ, 0x5, R32 ;  /* 0x00000005ff207819 */ /* 0x000fc40000011420 */
[-C--:B------:R-:W-:Y:S02]  /*11d0*/  IADD3 R34, -R34, R36.reuse, RZ ;  /* 0x0000002422227210 */ /* 0x080fe40007ffe1ff */
[----:B------:R-:W-:Y:S02]  /*11e0*/  IADD3 R30, R30, -R35, RZ ;  /* 0x800000231e1e7210 */ /* 0x000fe40007ffe0ff */
[----:B------:R-:W-:Y:S02]  /*11f0*/  SHF.R.S32.HI R37, RZ, 0x1f, R32 ;  /* 0x0000001fff257819 */ /* 0x000fe40000011420 */
[----:B------:R-:W-:Y:S02]  /*1200*/  LOP3.LUT R35, R28, 0x1c0, RZ, 0xc0, !PT ;  /* 0x000001c01c237812 */ /* 0x000fe400078ec0ff */
[----:B------:R-:W-:Y:S01]  /*1210*/  SHF.L.U32 R28, R34, 0x3, RZ ;  /* 0x00000003221c7819 */ /* 0x000fe200000006ff */
[----:B------:R-:W-:Y:S01]  /*1220*/  IMAD.SHL.U32 R34, R30, 0x40, RZ ;  /* 0x000000401e227824 */ /* 0x000fe200078e00ff */
[----:B------:R-:W-:-:S02]  /*1230*/  LEA.HI R33, R29, R36, RZ, 0x7 ;  /* 0x000000241d217211 */ /* 0x000fc400078f38ff */
[----:B------:R-:W-:Y:S02]  /*1240*/  LEA.HI R37, R37, R32, RZ, 0x2 ;  /* 0x0000002025257211 */ /* 0x000fe400078f10ff */
[----:B------:R-:W-:Y:S02]  /*1250*/  SHF.R.U32.HI R33, RZ, 0x4, R33 ;  /* 0x00000004ff217819 */ /* 0x000fe40000011621 */
[----:B------:R-:W-:Y:S02]  /*1260*/  LOP3.LUT R34, R34, 0x1c0, RZ, 0xc0, !PT ;  /* 0x000001c022227812 */ /* 0x000fe400078ec0ff */
[----:B------:R-:W-:Y:S02]  /*1270*/  LOP3.LUT R37, R37, 0x1ffffc, RZ, 0xc0, !PT ;  /* 0x001ffffc25257812 */ /* 0x000fe400078ec0ff */
[----:B------:R-:W-:Y:S02]  /*1280*/  LOP3.LUT R33, R34, 0x8, R33, 0xf8, !PT ;  /* 0x0000000822217812 */ /* 0x000fe400078ef821 */
[----:B------:R-:W-:-:S02]  /*1290*/  IADD3 R32, R32, -R37, RZ ;  /* 0x8000002520207210 */ /* 0x000fc40007ffe0ff */
[----:B------:R-:W-:Y:S02]  /*12a0*/  SHF.R.U32.HI R34, RZ, 0x3, R34 ;  /* 0x00000003ff227819 */ /* 0x000fe40000011622 */
[----:B------:R-:W-:Y:S01]  /*12b0*/  LEA R32, R32, R31, 0x9 ;  /* 0x0000001f20207211 */ /* 0x000fe200078e48ff */
[----:B------:R-:W-:Y:S01]  /*12c0*/  FMUL.FTZ R31, R11, UR8 ;  /* 0x000000080b1f7c20 */ /* 0x000fe20008410000 */
[----:B------:R-:W-:Y:S02]  /*12d0*/  LOP3.LUT R33, R33, R34, RZ, 0x3c, !PT ;  /* 0x0000002221217212 */ /* 0x000fe400078e3cff */
[----:B------:R-:W-:Y:S02]  /*12e0*/  R2P PR, R30, 0x6 ;  /* 0x000000061e007804 */ /* 0x000fe40000000000 */
[----:B------:R-:W-:Y:S01]  /*12f0*/  F2FP.BF16.F32.PACK_AB R18, R18, R31 ;  /* 0x0000001f1212723e */ /* 0x000fe200000010ff */
[----:B------:R-:W-:Y:S02]  /*1300*/  IMAD.U32 R11, R32, 0x2, R33 ;  /* 0x00000002200b7824 */ /* 0x000fe400078e0021 */
[----:B------:R-:W-:Y:S01]  /*1310*/  FMUL.FTZ R32, R22, UR8 ;  /* 0x0000000816207c20 */ /* 0x000fe20008410000 */
[----:B------:R-:W-:Y:S01]  /*1320*/  SEL R20, R20, 0xffffffe0, !P1 ;  /* 0xffffffe014147807 */ /* 0x000fe20004800000 */
[----:B------:R-:W-:Y:S01]  /*1330*/  FMUL.FTZ R33, R21, UR8 ;  /* 0x0000000815217c20 */ /* 0x000fe20008410000 */
[----:B------:R-:W-:Y:S01]  /*1340*/  F2FP.BF16.F32.PACK_AB R22, R25, R26 ;  /* 0x0000001a1916723e */ /* 0x000fe200000010ff */
[----:B------:R-:W-:Y:S01]  /*1350*/  ULDC.64 UR8, c[0x0][0x448] ;  /* 0x0001120000087ab9 */ /* 0x000fe20000000a00 */
[----:B------:R-:W-:-:S02]  /*1360*/  LEA R17, R11, UR4, 0x1 ;  /* 0x000000040b117c11 */ /* 0x000fc4000f8e08ff */
[----:B------:R-:W-:Y:S02]  /*1370*/  F2FP.BF16.F32.PACK_AB R30, R43, R44 ;  /* 0x0000002c2b1e723e */ /* 0x000fe400000010ff */
[C---:B------:R-:W-:Y:S01]  /*1380*/  IADD3 R25, R17.reuse, 0x40, RZ ;  /* 0x0000004011197810 */ /* 0x040fe20007ffe0ff */
[----:B------:R-:W-:Y:S01]  /*1390*/  @P2 VIADD R25, R17, 0xffffffc0 ;  /* 0xffffffc011192836 */ /* 0x000fe20000000000 */
[----:B------:R-:W-:Y:S01]  /*13a0*/  F2FP.BF16.F32.PACK_AB R23, R23, R24 ;  /* 0x000000181717723e */ /* 0x000fe200000010ff */
[----:B------:R-:W-:Y:S01]  /*13b0*/  STS [R17], R18 ;  /* 0x0000001211007388 */ /* 0x000fe20000000800 */
[----:B------:R-:W-:Y:S02]  /*13c0*/  IADD3 R3, R17, R20, RZ ;  /* 0x0000001411037210 */ /* 0x000fe40007ffe0ff */
        /* <DEDUP_REMOVED lines=8> */
[----:B------:R-:W-:Y:S02]  /*1450*/  IADD3 R20, R20, R25, RZ ;  /* 0x0000001914147210 */ /* 0x000fe40007ffe0ff */
[----:B------:R-:W-:Y:S01]  /*1460*/  F2FP.BF16.F32.PACK_AB R4, R4, R5 ;  /* 0x000000050404723e */ /* 0x000fe200000010ff */
[----:B------:R-:W-:Y:S01]  /*1470*/  STS [R17+0x2000], R31 ;  /* 0x0020001f11007388 */ /* 0x000fe20000000800 */
[----:B------:R-:W-:-:S02]  /*1480*/  F2FP.BF16.F32.PACK_AB R5, R14, R15 ;  /* 0x0000000f0e05723e */ /* 0x000fc400000010ff */
[----:B------:R-:W-:Y:S01]  /*1490*/  F2FP.BF16.F32.PACK_AB R11, R12, R13 ;  /* 0x0000000d0c0b723e */ /* 0x000fe200000010ff */
[----:B------:R0:W-:Y:S01]  /*14a0*/  STS [R17+0x2400], R21 ;  /* 0x0024001511007388 */ /* 0x0001e20000000800 */
[----:B------:R-:W-:Y:S02]  /*14b0*/  LEA.HI R29, R29, R36, RZ, 0x6 ;  /* 0x000000241d1d7211 */ /* 0x000fe400078f30ff */
[----:B------:R-:W-:Y:S01]  /*14c0*/  SHF.R.U32.HI R36, RZ, 0x3, R35 ;  /* 0x00000003ff247819 */ /* 0x000fe20000011623 */
[----:B------:R-:W-:Y:S01]  /*14d0*/  STS [R3+0x2000], R24 ;  /* 0x0020001803007388 */ /* 0x000fe20000000800 */
[----:B------:R-:W-:Y:S02]  /*14e0*/  LOP3.LUT R35, R35, 0x38, R28, 0xf8, !PT ;  /* 0x0000003823237812 */ /* 0x000fe400078ef81c */
[----:B------:R-:W-:Y:S01]  /*14f0*/  IADD3 R7, -R8, R7, RZ ;  /* 0x0000000708077210 */ /* 0x000fe20007ffe1ff */
[----:B------:R-:W-:Y:S01]  /*1500*/  STS [R3+0x2400], R19 ;  /* 0x0024001303007388 */ /* 0x000fe20000000800 */
[----:B------:R-:W-:-:S02]  /*1510*/  LOP3.LUT R35, R35, R36, RZ, 0x3c, !PT ;  /* 0x0000002423237212 */ /* 0x000fc400078e3cff */
[----:B------:R-:W-:Y:S01]  /*1520*/  SHF.L.U32 R36, R29, 0x3, RZ ;  /* 0x000000031d247819 */ /* 0x000fe200000006ff */
[----:B------:R-:W-:Y:S01]  /*1530*/  STS [R25], R45 ;  /* 0x0000002d19007388 */ /* 0x000fe20000000800 */
[----:B0-----:R-:W-:Y:S02]  /*1540*/  SHF.R.S32.HI R21, RZ, 0x1f, R8 ;  /* 0x0000001fff157819 */ /* 0x001fe40000011408 */
[----:B------:R-:W-:Y:S01]  /*1550*/  LOP3.LUT R29, R35, 0x7ffffe00, R36, 0xf8, !PT ;  /* 0x7ffffe00231d7812 */ /* 0x000fe200078ef824 */
[----:B------:R-:W-:Y:S02]  /*1560*/  STS [R25+0x400], R6 ;  /* 0x0004000619007388 */ /* 0x000fe40000000800 */
[----:B------:R-:W-:Y:S01]  /*1570*/  IMAD R21, R21, UR8, RZ ;  /* 0x0000000815157c24 */ /* 0x000fe2000f8e02ff */
[----:B------:R-:W-:Y:S01]  /*1580*/  LEA R26, R29, UR4, 0x1 ;  /* 0x000000041d1a7c11 */ /* 0x000fe2000f8e08ff */
[----:B------:R0:W-:Y:S01]  /*1590*/  STS [R20], R0 ;  /* 0x0000000014007388 */ /* 0x0001e20000000800 */
[----:B------:R-:W-:Y:S01]  /*15a0*/  SHF.R.S32.HI R29, RZ, 0x1f, R28 ;  /* 0x0000001fff1d7819 */ /* 0x000fe2000001141c */
[----:B------:R-:W-:Y:S01]  /*15b0*/  IMAD R21, R8, UR9, R21 ;  /* 0x0000000908157c24 */ /* 0x000fe2000f8e0215 */
[----:B------:R-:W-:Y:S01]  /*15c0*/  ULDC UR4, c[0x0][0x2d0] ;  /* 0x0000b40000047ab9 */ /* 0x000fe20000000800 */
[----:B------:R-:W-:Y:S01]  /*15d0*/  STS [R20+0x400], R47 ;  /* 0x0004002f14007388 */ /* 0x000fe20000000800 */
[----:B------:R-:W-:Y:S01]  /*15e0*/  ISETP.GE.AND P0, PT, R28, UR4, PT ;  /* 0x000000041c007c0c */ /* 0x000fe2000bf06270 */
[----:B------:R-:W-:-:S02]  /*15f0*/  ULDC.64 UR4, c[0x0][0x460] ;  /* 0x0001180000047ab9 */ /* 0x000fc40000000a00 */
[----:B------:R1:W-:Y:S01]  /*1600*/  STS [R25+0x2000], R4 ;  /* 0x0020000419007388 */ /* 0x0003e20000000800 */
[----:B0-----:R-:W-:-:S03]  /*1610*/  IADD3 R0, R9, 0x20, RZ ;  /* 0x0000002009007810 */ /* 0x001fc60007ffe0ff */
[----:B------:R0:W-:Y:S04]  /*1620*/  STS [R25+0x2400], R2 ;  /* 0x0024000219007388 */ /* 0x0001e80000000800 */
[----:B------:R2:W-:Y:S01]  /*1630*/  STS [R20+0x2000], R5 ;  /* 0x0020000514007388 */ /* 0x0005e20000000800 */
[----:B-1----:R-:W-:-:S03]  /*1640*/  SHF.R.S32.HI R4, RZ, 0x1f, R10 ;  /* 0x0000001fff047819 */ /* 0x002fc6000001140a */
[----:B------:R1:W-:Y:S01]  /*1650*/  STS [R20+0x2400], R11 ;  /* 0x0024000b14007388 */ /* 0x0003e20000000800 */
[----:B0-----:R-:W-:Y:S01]  /*1660*/  IMAD.WIDE.U32 R2, R8, UR8, R28 ;  /* 0x0000000808027c25 */ /* 0x001fe2000f8e001c */
[----:B------:R-:W-:Y:S01]  /*1670*/  SHF.R.S32.HI R8, RZ, 0x1f, R9 ;  /* 0x0000001fff087819 */ /* 0x000fe20000011409 */
[----:B------:R-:W-:Y:S02]  /*1680*/  BAR.SYNC.DEFER_BLOCKING 0x0 ;  /* 0x0000000000007b1d */ /* 0x000fe40000010000 */
[----:B--2---:R-:W-:Y:S01]  /*1690*/  IMAD R5, R4, UR4, RZ ;  /* 0x0000000404057c24 */ /* 0x004fe2000f8e02ff */
[----:B------:R-:W-:Y:S01]  /*16a0*/  IADD3 R50, P1, R50, R2, RZ ;  /* 0x0000000232327210 */ /* 0x000fe20007f3e0ff */
[----:B------:R-:W-:Y:S02]  /*16b0*/  VIADD R2, R9, 0x40 ;  /* 0x0000004009027836 */ /* 0x000fe40000000000 */
[----:B------:R-:W-:Y:S01]  /*16c0*/  IMAD R5, R10, UR5, R5 ;  /* 0x000000050a057c24 */ /* 0x000fe2000f8e0205 */
[----:B------:R-:W-:-:S02]  /*16d0*/  IADD3.X R51, R49, R3, R21, P1, !PT ;  /* 0x0000000331337210 */ /* 0x000fc40000ffe415 */
[----:B------:R-:W-:Y:S02]  /*16e0*/  IADD3 R3, R9, 0x60, RZ ;  /* 0x0000006009037810 */ /* 0x000fe40007ffe0ff */
[-C--:B------:R-:W-:Y:S01]  /*16f0*/  ISETP.GE.OR P1, PT, R0, R7.reuse, P0 ;  /* 0x000000070000720c */ /* 0x080fe20000726670 */
[----:B-1----:R-:W-:Y:S01]  /*1700*/  IMAD.WIDE.U32 R10, R10, UR4, R50 ;  /* 0x000000040a0a7c25 */ /* 0x002fe2000f8e0032 */
[-C--:B------:R-:W-:Y:S02]  /*1710*/  ISETP.GE.OR P2, PT, R2, R7.reuse, P0 ;  /* 0x000000070200720c */ /* 0x080fe40000746670 */
[-C--:B------:R-:W-:Y:S02]  /*1720*/  ISETP.GE.OR P3, PT, R3, R7.reuse, P0 ;  /* 0x000000070300720c */ /* 0x080fe40000766670 */
[----:B------:R-:W-:Y:S02]  /*1730*/  ISETP.GE.OR P0, PT, R9, R7, P0 ;  /* 0x000000070900720c */ /* 0x000fe40000706670 */
[----:B------:R-:W-:Y:S01]  /*1740*/  IADD3 R3, R11, R5, RZ ;  /* 0x000000050b037210 */ /* 0x000fe20007ffe0ff */
[----:B------:R0:W1:Y:S04]  /*1750*/  LDS.128 R16, [R26+0x1000] ;  /* 0x001000001a107984 */ /* 0x0000680000000c00 */
[----:B------:R0:W2:Y:S06]  /*1760*/  LDS.128 R12, [R26+0x3000] ;  /* 0x003000001a0c7984 */ /* 0x0000ac0000000c00 */
[----:B------:R-:W-:Y:S05]  /*1770*/  @P0 BRA `(.L_x_1602) ;  /* 0x0000000000280947 */ /* 0x000fea0003800000 */
[----:B------:R-:W3:Y:S01]  /*1780*/  LDS.128 R4, [R26] ;  /* 0x000000001a047984 */ /* 0x000ee20000000c00 */
[----:B------:R-:W-:Y:S01]  /*1790*/  MOV R2, R10 ;  /* 0x0000000a00027202 */ /* 0x000fe20000000f00 */
[----:B------:R-:W-:Y:S01]  /*17a0*/  IMAD R0, R8, UR8, RZ ;  /* 0x0000000808007c24 */ /* 0x000fe2000f8e02ff */
[----:B------:R-:W-:-:S03]  /*17b0*/  ULDC.64 UR4, c[0x0][0x3e8] ;  /* 0x0000fa0000047ab9 */ /* 0x000fc60000000a00 */
[----:B------:R-:W-:-:S04]  /*17c0*/  IMAD.WIDE.U32 R20, R9, UR8, R2 ;  /* 0x0000000809147c25 */ /* 0x000fc8000f8e0002 */
[----:B------:R-:W-:Y:S01]  /*17d0*/  IMAD R23, R9, UR9, R0 ;  /* 0x0000000909177c24 */ /* 0x000fe2000f8e0200 */
[----:B------:R-:W-:-:S03]  /*17e0*/  LEA R22, P0, R20, UR4, 0x1 ;  /* 0x0000000414167c11 */ /* 0x000fc6000f8008ff */
[----:B------:R-:W-:-:S05]  /*17f0*/  IMAD.IADD R21, R21, 0x1, R23 ;  /* 0x0000000115157824 */ /* 0x000fca00078e0217 */
[----:B------:R-:W-:-:S05]  /*1800*/  LEA.HI.X R23, R20, UR5, R21, 0x1, P0 ;  /* 0x0000000514177c11 */ /* 0x000fca00080f0c15 */
[----:B---3--:R3:W-:Y:S02]  /*1810*/  STG.E.128 desc[UR6][R22.64], R4 ;  /* 0x0000000416007986 */ /* 0x0087e4000c101d06 */
.L_x_1602:
[----:B------:R-:W-:Y:S05]  /*1820*/  BSYNC B0 ;  /* 0x0000000000007941 */ /* 0x000fea0003800000 */
.L_x_1601:
[----:B------:R-:W-:Y:S04]  /*1830*/  BSSY B0, `(.L_x_1603) ;  /* 0x000000e000007945 */ /* 0x000fe80003800000 */
[----:B------:R-:W-:Y:S05]  /*1840*/  @P1 BRA `(.L_x_1604) ;  /* 0x0000000000301947 */ /* 0x000fea0003800000 */
[----:B---3--:R-:W-:Y:S01]  /*1850*/  IADD3 R7, P0, R9, 0x20, RZ ;  /* 0x0000002009077810 */ /* 0x008fe20007f1e0ff */
[----:B------:R-:W-:Y:S01]  /*1860*/  ULDC.64 UR4, c[0x0][0x3e8] ;  /* 0x0000fa0000047ab9 */ /* 0x000fe20000000a00 */
[----:B------:R-:W-:Y:S02]  /*1870*/  MOV R4, R10 ;  /* 0x0000000a00047202 */ /* 0x000fe40000000f00 */
[----:B------:R-:W-:Y:S02]  /*1880*/  IADD3.X R0, RZ, R8, RZ, P0, !PT ;  /* 0x00000008ff007210 */ /* 0x000fe400007fe4ff */
[----:B------:R-:W-:-:S03]  /*1890*/  MOV R5, R3 ;  /* 0x0000000300057202 */ /* 0x000fc60000000f00 */
[----:B------:R-:W-:Y:S02]  /*18a0*/  IMAD R0, R0, UR8, RZ ;  /* 0x0000000800007c24 */ /* 0x000fe4000f8e02ff */
[----:B------:R-:W-:-:S04]  /*18b0*/  IMAD.WIDE.U32 R4, R7, UR8, R4 ;  /* 0x0000000807047c25 */ /* 0x000fc8000f8e0004 */
[----:B------:R-:W-:Y:S01]  /*18c0*/  IMAD R7, R7, UR9, R0 ;  /* 0x0000000907077c24 */ /* 0x000fe2000f8e0200 */
[----:B------:R-:W-:-:S03]  /*18d0*/  LEA R6, P0, R4, UR4, 0x1 ;  /* 0x0000000404067c11 */ /* 0x000fc6000f8008ff */
[----:B------:R-:W-:-:S05]  /*18e0*/  IMAD.IADD R5, R5, 0x1, R7 ;  /* 0x0000000105057824 */ /* 0x000fca00078e0207 */
[----:B------:R-:W-:-:S05]  /*18f0*/  LEA.HI.X R7, R4, UR5, R5, 0x1, P0 ;  /* 0x0000000504077c11 */ /* 0x000fca00080f0c05 */
[----:B-1----:R4:W-:Y:S02]  /*1900*/  STG.E.128 desc[UR6][R6.64], R16 ;  /* 0x0000001006007986 */ /* 0x0029e4000c101d06 */
.L_x_1604:
[----:B------:R-:W-:Y:S05]  /*1910*/  BSYNC B0 ;  /* 0x0000000000007941 */ /* 0x000fea0003800000 */
.L_x_1603:
[----:B---34-:R3:W4:Y:S01]  /*1920*/  LDS.128 R4, [R26+0x2000] ;  /* 0x002000001a047984 */ /* 0x0187220000000c00 */
[----:B------:R-:W-:Y:S04]  /*1930*/  BSSY B0, `(.L_x_1605) ;  /* 0x000000e000007945 */ /* 0x000fe80003800000 */
[----:B------:R-:W-:Y:S05]  /*1940*/  @P2 BRA `(.L_x_1606) ;  /* 0x0000000000302947 */ /* 0x000fea0003800000 */
[----:B-1----:R-:W-:Y:S01]  /*1950*/  IADD3 R19, P0, R9, 0x40, RZ ;  /* 0x0000004009137810 */ /* 0x002fe20007f1e0ff */
        /* <DEDUP_REMOVED lines=10> */
[----:B----4-:R1:W-:Y:S02]  /*1a00*/  STG.E.128 desc[UR6][R18.64], R4 ;  /* 0x0000000412007986 */ /* 0x0103e4000c101d06 */
.L_x_1606:
[----:B------:R-:W-:Y:S05]  /*1a10*/  BSYNC B0 ;  /* 0x0000000000007941 */ /* 0x000fea0003800000 */
.L_x_1605:
[----:B------:R-:W-:Y:S05]  /*1a20*/  @P3 EXIT ;  /* 0x000000000000394d */ /* 0x000fea0003800000 */
[----:B------:R-:W-:Y:S01]  /*1a30*/  IADD3 R9, P0, R9, 0x60, RZ ;  /* 0x0000006009097810 */ /* 0x000fe20007f1e0ff */
[----:B------:R-:W-:Y:S01]  /*1a40*/  ULDC.64 UR4, c[0x0][0x3e8] ;  /* 0x0000fa0000047ab9 */ /* 0x000fe20000000a00 */
[----:B------:R-:W-:Y:S02]  /*1a50*/  MOV R2, R10 ;  /* 0x0000000a00027202 */ /* 0x000fe40000000f00 */
[----:B------:R-:W-:-:S03]  /*1a60*/  IADD3.X R0, RZ, R8, RZ, P0, !PT ;  /* 0x00000008ff007210 */ /* 0x000fc600007fe4ff */
[----:B------:R-:W-:-:S04]  /*1a70*/  IMAD.WIDE.U32 R2, R9, UR8, R2 ;  /* 0x0000000809027c25 */ /* 0x000fc8000f8e0002 */
[----:B------:R-:W-:Y:S01]  /*1a80*/  IMAD R0, R0, UR8, RZ ;  /* 0x0000000800007c24 */ /* 0x000fe2000f8e02ff */
[----:B-1--4-:R-:W-:-:S03]  /*1a90*/  LEA R4, P0, R2, UR4, 0x1 ;  /* 0x0000000402047c11 */ /* 0x012fc6000f8008ff */
[----:B------:R-:W-:-:S05]  /*1aa0*/  IMAD R9, R9, UR9, R0 ;  /* 0x0000000909097c24 */ /* 0x000fca000f8e0200 */
[----:B------:R-:W-:-:S04]  /*1ab0*/  IADD3 R3, R3, R9, RZ ;  /* 0x0000000903037210 */ /* 0x000fc80007ffe0ff */
[----:B------:R-:W-:-:S05]  /*1ac0*/  LEA.HI.X R5, R2, UR5, R3, 0x1, P0 ;  /* 0x0000000502057c11 */ /* 0x000fca00080f0c03 */
[----:B--2---:R-:W-:Y:S01]  /*1ad0*/  STG.E.128 desc[UR6][R4.64], R12 ;  /* 0x0000000c04007986 */ /* 0x004fe2000c101d06 */
[----:B------:R-:W-:Y:S05]  /*1ae0*/  EXIT ;  /* 0x000000000000794d */ /* 0x000fea0003800000 */
.L_x_1607:
        /* <DEDUP_REMOVED lines=9> */
.L_x_2486:


//--------------------- .text._ZN5flash44flash_bwd_dq_dk_dv_loop_seqk_parallel_kernelI23Flash_bwd_kernel_traitsILi64ELi128ELi128ELi8ELi4ELi4ELi4ELb0ELb0EN7cutlass10bfloat16_tE19Flash_kernel_traitsILi64ELi128ELi128ELi8ES3_EELb1ELb0ELb0ELb0ELb0ELb1ELb0EEEvNS_16Flash_bwd_paramsE --------------------------
	.section	.text._ZN5flash44flash_bwd_dq_dk_dv_loop_seqk_parallel_kernelI23Flash_bwd_kernel_traitsILi64ELi128ELi128ELi8ELi4ELi4ELi4ELb0ELb0EN7cutlass10bfloat16_tE19Flash_kernel_traitsILi64ELi128ELi128ELi8ES3_EELb1ELb0ELb0ELb0ELb0ELb1ELb0EEEvNS_16Flash_bwd_paramsE,"ax",@progbits
	.align	128
        .global         _ZN5flash44flash_bwd_dq_dk_dv_loop_seqk_parallel_kernelI23Flash_bwd_kernel_traitsILi64ELi128ELi128ELi8ELi4ELi4ELi4ELb0ELb0EN7cutlass10bfloat16_tE19Flash_kernel_traitsILi64ELi128ELi128ELi8ES3_EELb1ELb0ELb0ELb0ELb0ELb1ELb0EEEvNS_16Flash_bwd_paramsE
        .type           _ZN5flash44flash_bwd_dq_dk_dv_loop_seqk_parallel_kernelI23Flash_bwd_kernel_traitsILi64ELi128ELi128ELi8ELi4ELi4ELi4ELb0ELb0EN7cutlass10bfloat16_tE19Flash_kernel_traitsILi64ELi128ELi128ELi8ES3_EELb1ELb0ELb0ELb0ELb0ELb1ELb0EEEvNS_16Flash_bwd_paramsE,@function
        .size           _ZN5flash44flash_bwd_dq_dk_dv_loop_seqk_parallel_kernelI23Flash_bwd_kernel_traitsILi64ELi128ELi128ELi8ELi4ELi4ELi4ELb0ELb0EN7cutlass10bfloat16_tE19Flash_kernel_traitsILi64ELi128ELi128ELi8ES3_EELb1ELb0ELb0ELb0ELb0ELb1ELb0EEEvNS_16Flash_bwd_paramsE,(.L_x_2487 - _ZN5flash44flash_bwd_dq_dk_dv_loop_seqk_parallel_kernelI23Flash_bwd_kernel_traitsILi64ELi128ELi128ELi8ELi4ELi4ELi4ELb0ELb0EN7cutlass10bfloat16_tE19Flash_kernel_traitsILi64ELi128ELi128ELi8ES3_EELb1ELb0ELb0ELb0ELb0ELb1ELb0EEEvNS_16Flash_bwd_paramsE)
        .other          _ZN5flash44flash_bwd_dq_dk_dv_loop_seqk_parallel_kernelI23Flash_bwd_kernel_traitsILi64ELi128ELi128ELi8ELi4ELi4ELi4ELb0ELb0EN7cutlass10bfloat16_tE19Flash_kernel_traitsILi64ELi128ELi128ELi8ES3_EELb1ELb0ELb0ELb0ELb0ELb1ELb0EEEvNS_16Flash_bwd_paramsE,@"STO_CUDA_ENTRY STV_DEFAULT"
_ZN5flash44flash_bwd_dq_dk_dv_loop_seqk_parallel_kernelI23Flash_bwd_kernel_traitsILi64ELi128ELi128ELi8ELi4ELi4ELi4ELb0ELb0EN7cutlass10bfloat16_tE19Flash_kernel_traitsILi64ELi128ELi128ELi8ES3_EELb1ELb0ELb0ELb0ELb0ELb1ELb0EEEvNS_16Flash_bwd_paramsE:
.text._ZN5flash44flash_bwd_dq_dk_dv_loop_seqk_parallel_kernelI23Flash_bwd_kernel_traitsILi64ELi128ELi128ELi8ELi4ELi4ELi4ELb0ELb0EN7cutlass10bfloat16_tE19Flash_kernel_traitsILi64ELi128ELi128ELi8ES3_EELb1ELb0ELb0ELb0ELb0ELb1ELb0EEEvNS_16Flash_bwd_paramsE:
        /* <DEDUP_REMOVED lines=10> */
[----:B------:R1:W-:Y:S02]  /*00a0*/  STL [R1+0x34], R0 ;  /* 0x0000340001007387 */ /* 0x0003e40000100800 */
[----:B------:R-:W-:-:S13]  /*00b0*/  PLOP3.LUT P0, PT, PT, PT, UP0, 0x80, 0x0 ;  /* 0x000000000000781c */ /* 0x000fda0003f0f008 */
[----:B------:R-:W-:Y:S05]  /*00c0*/  @P0 EXIT ;  /* 0x000000000000094d */ /* 0x000fea0003800000 */
[----:B------:R-:W2:Y:S01]  /*00d0*/  S2R R11, SR_TID.X ;  /* 0x00000000000b7919 */ /* 0x000ea20000002100 */
[----:B------:R-:W3:Y:S01]  /*00e0*/  S2UR UR4, SR_CgaCtaId ;  /* 0x00000000000479c3 */ /* 0x000ee20000008800 */
[----:B------:R-:W-:Y:S01]  /*00f0*/  UMOV UR5, 0x400 ;  /* 0x0000040000057882 */ /* 0x000fe20000000000 */
[----:B------:R-:W-:Y:S01]  /*0100*/  IMAD.MOV.U32 R230, RZ, RZ, 0x20 ;  /* 0x00000020ffe67424 */ /* 0x000fe200078e00ff */
[----:B------:R-:W-:Y:S01]  /*0110*/  ULDC.64 UR10, c[0x0][0x208] ;  /* 0x00008200000a7ab9 */ /* 0x000fe20000000a00 */
[----:B------:R-:W-:-:S04]  /*0120*/  IMAD.MOV.U32 R228, RZ, RZ, -0x10 ;  /* 0xfffffff0ffe47424 */ /* 0x000fc800078e00ff */
[----:B------:R-:W4:Y:S08]  /*0130*/  S2UR UR48, SR_CTAID.Y ;  /* 0x00000000003079c3 */ /* 0x000f300000002600 */
[----:B------:R-:W5:Y:S01]  /*0140*/  S2UR UR59, SR_CTAID.Z ;  /* 0x00000000003b79c3 */ /* 0x000f620000002700 */
[----:B---3--:R-:W-:Y:S01]  /*0150*/  ULEA UR4, UR4, UR5, 0x18 ;  /* 0x0000000504047291 */ /* 0x008fe2000f8ec03f */
[----:B--2---:R-:W-:Y:S01]  /*0160*/  SHF.R.S32.HI R4, RZ, 0x1f, R11 ;  /* 0x0000001fff047819 */ /* 0x004fe2000001140b */
[----:B----4-:R-:W-:-:S03]  /*0170*/  USHF.L.U32 UR5, UR48, 0x7, URZ ;  /* 0x0000000730057899 */ /* 0x010fc6000800063f */
[CC--:B------:R-:W-:Y:S02]  /*0180*/  LEA.HI R2, R4.reuse, R11.reuse, RZ, 0x5 ;  /* 0x0000000b04027211 */ /* 0x0c0fe400078f28ff */
[----:B------:R-:W-:Y:S02]  /*0190*/  LEA.HI R10, R4, R11, RZ, 0x3 ;  /* 0x0000000b040a7211 */ /* 0x000fe400078f18ff */
[--C-:B------:R-:W-:Y:S01]  /*01a0*/  SHF.R.S32.HI R3, RZ, 0x5, R2.reuse ;  /* 0x00000005ff037819 */ /* 0x100fe20000011402 */
[----:B-----5:R-:W-:Y:S01]  /*01b0*/  USHF.R.S32.HI UR6, URZ, 0x1f, UR59 ;  /* 0x0000001f3f067899 */ /* 0x020fe2000801143b */
[----:B-1----:R-:W-:Y:S02]  /*01c0*/  SHF.R.S32.HI R0, RZ, 0x1f, R2 ;  /* 0x0000001fff007819 */ /* 0x002fe40000011402 */
[----:B------:R-:W-:Y:S02]  /*01d0*/  LOP3.LUT R5, R10, 0xfffffff8, RZ, 0xc0, !PT ;  /* 0xfffffff80a057812 */ /* 0x000fe400078ec0ff */
[----:B------:R-:W-:-:S02]  /*01e0*/  LOP3.LUT R7, R2, 0xffffffe0, RZ, 0xc0, !PT ;  /* 0xffffffe002077812 */ /* 0x000fc400078ec0ff */
[CC--:B------:R-:W-:Y:S02]  /*01f0*/  LEA.HI R8, R4.reuse, R11.reuse, RZ, 0x4 ;  /* 0x0000000b04087211 */ /* 0x0c0fe400078f20ff */
[CC--:B------:R-:W-:Y:S02]  /*0200*/  LEA.HI R247, R4.reuse, R11.reuse, RZ, 0x7 ;  /* 0x0000000b04f77211 */ /* 0x0c0fe400078f38ff */
[----:B------:R-:W-:Y:S02]  /*0210*/  LEA.HI R13, R4, R11, RZ, 0x6 ;  /* 0x0000000b040d7211 */ /* 0x000fe400078f30ff */
[----:B------:R-:W-:Y:S01]  /*0220*/  LEA.HI R2, R0, R3, RZ, 0x2 ;  /* 0x0000000300027211 */ /* 0x000fe200078f10ff */
[C---:B------:R-:W-:Y:S01]  /*0230*/  IMAD.IADD R0, R11.reuse, 0x1, -R5 ;  /* 0x000000010b007824 */ /* 0x040fe200078e0a05 */
[----:B------:R-:W-:Y:S02]  /*0240*/  LEA.HI R4, R4, R11, RZ, 0x2 ;  /* 0x0000000b04047211 */ /* 0x000fe400078f10ff */
[----:B------:R-:W-:Y:S01]  /*0250*/  LOP3.LUT R5, R2, 0xfffffffc, RZ, 0xc0, !PT ;  /* 0xfffffffc02057812 */ /* 0x000fe200078ec0ff */
[----:B------:R-:W-:Y:S01]  /*0260*/  IMAD.IADD R2, R11, 0x1, -R7 ;  /* 0x000000010b027824 */ /* 0x000fe200078e0a07 */
[----:B------:R-:W-:-:S02]  /*0270*/  LOP3.LUT R9, R8, 0xfffffff0, RZ, 0xc0, !PT ;  /* 0xfffffff008097812 */ /* 0x000fc400078ec0ff */
[----:B------:R-:W-:Y:S01]  /*0280*/  LOP3.LUT R12, R4, 0x7ffffffc, RZ, 0xc0, !PT ;  /* 0x7ffffffc040c7812 */ /* 0x000fe200078ec0ff */
[----:B------:R-:W-:Y:S01]  /*0290*/  IMAD.IADD R251, R3, 0x1, -R5 ;  /* 0x0000000103fb7824 */ /* 0x000fe200078e0a05 */
[----:B------:R-:W-:Y:S01]  /*02a0*/  SHF.R.S32.HI R6, RZ, 0x4, R8 ;  /* 0x00000004ff067819 */ /* 0x000fe20000011408 */
[C---:B------:R-:W-:Y:S01]  /*02b0*/  IMAD.IADD R9, R11.reuse, 0x1, -R9 ;  /* 0x000000010b097824 */ /* 0x040fe200078e0a09 */
[----:B------:R-:W-:Y:S01]  /*02c0*/  SHF.R.S32.HI R7, RZ, 0x2, R4 ;  /* 0x00000002ff077819 */ /* 0x000fe20000011404 */
[----:B------:R-:W-:Y:S01]  /*02d0*/  IMAD.IADD R14, R11, 0x1, -R12 ;  /* 0x000000010b0e7824 */ /* 0x000fe200078e0a0c */
[----:B------:R-:W-:Y:S02]  /*02e0*/  LEA.HI R3, R8, R6, RZ, 0x1 ;  /* 0x0000000608037211 */ /* 0x000fe400078f08ff */
[----:B------:R-:W-:Y:S02]  /*02f0*/  SHF.R.S32.HI R11, RZ, 0x3, R10 ;  /* 0x00000003ff0b7819 */ /* 0x000fe4000001140a */
[----:B------:R-:W-:-:S02]  /*0300*/  SHF.R.S32.HI R8, RZ, 0x1f, R2 ;  /* 0x0000001fff087819 */ /* 0x000fc40000011402 */
[----:B------:R-:W-:Y:S02]  /*0310*/  LOP3.LUT R5, R3, 0xfffffffe, RZ, 0xc0, !PT ;  /* 0xfffffffe03057812 */ /* 0x000fe400078ec0ff */
[----:B------:R-:W-:Y:S01]  /*0320*/  LEA.HI R8, R8, R2, RZ, 0x2 ;  /* 0x0000000208087211 */ /* 0x000fe200078f10ff */
[----:B------:R-:W-:Y:S01]  /*0330*/  IMAD.SHL.U32 R2, R11, 0x40, RZ ;  /* 0x000000400b027824 */ /* 0x000fe200078e00ff */
[----:B------:R-:W-:Y:S01]  /*0340*/  SHF.R.S32.HI R3, RZ, 0x1f, R4 ;  /* 0x0000001fff037819 */ /* 0x000fe20000011404 */
[----:B------:R-:W-:Y:S01]  /*0350*/  IMAD.IADD R11, R6, 0x1, -R5 ;  /* 0x00000001060b7824 */ /* 0x000fe200078e0a05 */
[----:B------:R-:W-:Y:S01]  /*0360*/  SHF.R.S32.HI R4, RZ, 0x1f, R9 ;  /* 0x0000001fff047819 */ /* 0x000fe20000011409 */
[----:B------:R-:W-:Y:S01]  /*0370*/  IMAD.SHL.U32 R5, R0, 0x8, RZ ;  /* 0x0000000800057824 */ /* 0x000fe200078e00ff */
[----:B------:R-:W-:Y:S01]  /*0380*/  LEA.HI R3, R3, R7, RZ, 0x3 ;  /* 0x0000000703037211 */ /* 0x000fe200078f18ff */
[----:B------:R-:W-:Y:S01]  /*0390*/  IMAD.SHL.U32 R176, R11, 0x200, RZ ;  /* 0x000002000bb07824 */ /* 0x000fe200078e00ff */
[----:B------:R-:W-:Y:S01]  /*03a0*/  LOP3.LUT R2, R2, 0x1c0, RZ, 0xc0, !PT ;  /* 0x000001c002027812 */ /* 0x000fe200078ec0ff */
[----:B------:R-:W-:Y:S01]  /*03b0*/  IMAD.SHL.U32 R6, R13, 0x8, RZ ;  /* 0x000000080d067824 */ /* 0x000fe200078e00ff */
[----:B------:R-:W-:-:S02]  /*03c0*/  LOP3.LUT R3, R3, 0xfffffff8, RZ, 0xc0, !PT ;  /* 0xfffffff803037812 */ /* 0x000fc400078ec0ff */
[----:B------:R-:W-:Y:S02]  /*03d0*/  LOP3.LUT R5, R2, 0x38, R5, 0xf8, !PT ;  /* 0x0000003802057812 */ /* 0x000fe400078ef805 */
[C---:B------:R-:W-:Y:S02]  /*03e0*/  LOP3.LUT P4, RZ, R0.reuse, 0x2, RZ, 0xc0, !PT ;  /* 0x0000000200ff7812 */ /* 0x040fe4000788c0ff */
[C---:B------:R-:W-:Y:S01]  /*03f0*/  LOP3.LUT P3, RZ, R0.reuse, 0x4, RZ, 0xc0, !PT ;  /* 0x0000000400ff7812 */ /* 0x040fe2000786c0ff */
[----:B------:R-:W-:Y:S01]  /*0400*/  IMAD.SHL.U32 R0, R0, 0x40, RZ ;  /* 0x0000004000007824 */ /* 0x000fe200078e00ff */
[----:B------:R-:W-:Y:S01]  /*0410*/  LEA.HI R12, R4, R9, RZ, 0x3 ;  /* 0x00000009040c7211 */ /* 0x000fe200078f18ff */
[----:B------:R-:W-:Y:S01]  /*0420*/  IMAD.IADD R4, R7, 0x1, -R3 ;  /* 0x0000000107047824 */ /* 0x000fe200078e0a03 */
[----:B------:R-:W-:Y:S02]  /*0430*/  SHF.R.U32.HI R2, RZ, 0x3, R2 ;  /* 0x00000003ff027819 */ /* 0x000fe40000011602 */
[----:B------:R-:W-:-:S02]  /*0440*/  LOP3.LUT R3, R12, 0xfffffff8, RZ, 0xc0, !PT ;  /* 0xfffffff80c037812 */ /* 0x000fc400078ec0ff */
[----:B------:R-:W-:Y:S01]  /*0450*/  LOP3.LUT R7, R5, R2, RZ, 0x3c, !PT ;  /* 0x0000000205077212 */ /* 0x000fe200078e3cff */
[----:B------:R-:W-:Y:S01]  /*0460*/  IMAD.SHL.U32 R2, R251, 0x10, RZ ;  /* 0x00000010fb027824 */ /* 0x000fe200078e00ff */
[----:B------:R-:W-:Y:S01]  /*0470*/  LOP3.LUT R0, R0, 0x1c0, RZ, 0xc0, !PT ;  /* 0x000001c000007812 */ /* 0x000fe200078ec0ff */
[----:B------:R-:W-:Y:S01]  /*0480*/  IMAD.IADD R15, R9, 0x1, -R3 ;  /* 0x00000001090f7824 */ /* 0x000fe200078e0a03 */
[----:B------:R-:W-:Y:S02]  /*0490*/  SHF.R.S32.HI R247, RZ, 0x7, R247 ;  /* 0x00000007fff77819 */ /* 0x000fe400000114f7 */
[C---:B------:R-:W-:Y:S02]  /*04a0*/  LOP3.LUT R3, R0.reuse, 0x30, R2, 0xf8, !PT ;  /* 0x0000003000037812 */ /* 0x040fe400078ef802 */
[----:B------:R-:W-:Y:S01]  /*04b0*/  LOP3.LUT R180, R0, 0x8, R10, 0xf8, !PT ;  /* 0x0000000800b47812 */ /* 0x000fe200078ef80a */
[----:B------:R-:W-:Y:S01]  /*04c0*/  STL [R1], R15 ;  /* 0x0000000f01007387 */ /* 0x000fe20000100800 */
[----:B------:R-:W-:-:S02]  /*04d0*/  SHF.R.U32.HI R0, RZ, 0x3, R0 ;  /* 0x00000003ff007819 */ /* 0x000fc40000011600 */
[----:B------:R-:W-:Y:S02]  /*04e0*/  LOP3.LUT R3, R3, 0x8, R10, 0xf8, !PT ;  /* 0x0000000803037812 */ /* 0x000fe400078ef80a */
[----:B------:R-:W-:Y:S01]  /*04f0*/  LEA.HI.SX32 R246, R8, R2, 0x1e ;  /* 0x0000000208f67211 */ /* 0x000fe200078ff2ff */
[----:B------:R-:W-:Y:S01]  /*0500*/  IMAD R2, R247, 0x1000, R176 ;  /* 0x00001000f7027824 */ /* 0x000fe200078e02b0 */
[----:B------:R-:W-:Y:S02]  /*0510*/  LOP3.LUT R180, R180, R0, RZ, 0x3c, !PT ;  /* 0x00000000b4b47212 */ /* 0x000fe400078e3cff */
[----:B------:R-:W-:Y:S01]  /*0520*/  LOP3.LUT R176, R176, R3, R0, 0xf6, !PT ;  /* 0x00000003b0b07212 */ /* 0x000fe200078ef600 */
[C---:B------:R-:W-:Y:S01]  /*0530*/  IMAD.SHL.U32 R0, R4.reuse, 0x40, RZ ;  /* 0x0000004004007824 */ /* 0x040fe200078e00ff */
[----:B------:R-:W-:Y:S01]  /*0540*/  LOP3.LUT R5, R4, 0x1, RZ, 0xc0, !PT ;  /* 0x0000000104057812 */ /* 0x000fe200078ec0ff */
[----:B------:R-:W-:Y:S01]  /*0550*/  IMAD.IADD R180, R2, 0x1, R180 ;  /* 0x0000000102b47824 */ /* 0x000fe200078e02b4 */
[----:B------:R-:W-:Y:S01]  /*0560*/  LOP3.LUT R250, R7, 0xfffffe00, R6, 0xf8, !PT ;  /* 0xfffffe0007fa7812 */ /* 0x000fe200078ef806 */
[----:B------:R-:W-:Y:S01]  /*0570*/  IMAD.SHL.U32 R2, R247, 0x8, RZ ;  /* 0x00000008f7027824 */ /* 0x000fe200078e00ff */
        /* <DEDUP_REMOVED lines=8> */
[----:B------:R-:W-:Y:S01]  /*0600*/  SHF.R.U32.HI R3, RZ, 0x3, R0 ;  /* 0x00000003ff037819 */ /* 0x000fe20000011600 */
[----:B------:R-:W-:Y:S01]  /*0610*/  IMAD R6, R247, 0x2000, R4 ;  /* 0x00002000f7067824 */ /* 0x000fe200078e0204 */
[----:B------:R-:W-:-:S02]  /*0620*/  LOP3.LUT R9, R2, 0x10, R5, 0xf8, !PT ;  /* 0x0000001002097812 */ /* 0x000fc400078ef805 */
[-C--:B------:R-:W-:Y:S01]  /*0630*/  LOP3.LUT R8, R3, R0.reuse, R2, 0x1e, !PT ;  /* 0x0000000003087212 */ /* 0x080fe200078e1e02 */
[----:B------:R-:W-:Y:S01]  /*0640*/  IMAD.SHL.U32 R2, R15, 0x40, RZ ;  /* 0x000000400f027824 */ /* 0x000fe200078e00ff */
[----:B------:R-:W-:Y:S01]  /*0650*/  LOP3.LUT R5, R3, R0, RZ, 0xfc, !PT ;  /* 0x0000000003057212 */ /* 0x000fe200078efcff */
[C---:B------:R-:W-:Y:S01]  /*0660*/  IMAD R3, R251.reuse, 0x400, R6 ;  /* 0x00000400fb037824 */ /* 0x040fe200078e0206 */
[----:B------:R-:W-:Y:S01]  /*0670*/  SEL R181, R230, 0xffffffe0, !P4 ;  /* 0xffffffe0e6b57807 */ /* 0x000fe20006000000 */
[----:B------:R-:W-:Y:S01]  /*0680*/  IMAD R0, R251, 0x400, R4 ;  /* 0x00000400fb007824 */ /* 0x000fe200078e0204 */
[----:B------:R-:W-:Y:S01]  /*0690*/  LOP3.LUT R2, R2, 0x1c0, RZ, 0xc0, !PT ;  /* 0x000001c002027812 */ /* 0x000fe200078ec0ff */
[----:B------:R-:W-:Y:S01]  /*06a0*/  IMAD.SHL.U32 R4, R11, 0x8, RZ ;  /* 0x000000080b047824 */ /* 0x000fe200078e00ff */
[----:B------:R-:W-:Y:S01]  /*06b0*/  SEL R230, R230, 0xffffffe0, !P1 ;  /* 0xffffffe0e6e67807 */ /* 0x000fe20004800000 */
[----:B------:R-:W-:Y:S01]  /*06c0*/  IMAD.IADD R5, R5, 0x1, R3 ;  /* 0x0000000105057824 */ /* 0x000fe200078e0203 */
[----:B------:R-:W-:Y:S01]  /*06d0*/  SHF.R.U32.HI R3, RZ, 0x3, R2 ;  /* 0x00000003ff037819 */ /* 0x000fe20000011602 */
[----:B------:R-:W-:Y:S01]  /*06e0*/  IMAD.IADD R8, R0, 0x1, R8 ;  /* 0x0000000100087824 */ /* 0x000fe200078e0208 */
[----:B------:R-:W-:-:S02]  /*06f0*/  LOP3.LUT R0, R7, 0xfffffe00, RZ, 0xc0, !PT ;  /* 0xfffffe0007007812 */ /* 0x000fc400078ec0ff */
[----:B------:R-:W-:Y:S02]  /*0700*/  LOP3.LUT R4, R2, 0x8, R4, 0xf8, !PT ;  /* 0x0000000802047812 */ /* 0x000fe400078ef804 */
[----:B------:R-:W-:Y:S01]  /*0710*/  LOP3.LUT R2, R3, R9, R2, 0x1e, !PT ;  /* 0x0000000903027212 */ /* 0x000fe200078e1e02 */
[----:B------:R-:W-:Y:S01]  /*0720*/  IMAD R188, R251, 0x400, R0 ;  /* 0x00000400fbbc7824 */ /* 0x000fe200078e0200 */
[----:B------:R-:W-:Y:S01]  /*0730*/  LOP3.LUT R4, R4, R3, RZ, 0x3c, !PT ;  /* 0x0000000304047212 */ /* 0x000fe200078e3cff */
[----:B------:R-:W-:Y:S01]  /*0740*/  IMAD.U32 R3, RZ, RZ, UR6 ;  /* 0x00000006ff037e24 */ /* 0x000fe2000f8e00ff */
[----:B------:R-:W-:Y:S01]  /*0750*/  LOP3.LUT R187, R2, R0, RZ, 0xfc, !PT ;  /* 0x0000000002bb7212 */ /* 0x000fe200078efcff */
[----:B------:R-:W-:Y:S01]  /*0760*/  IMAD.U32 R0, RZ, RZ, UR5 ;  /* 0x00000005ff007e24 */ /* 0x000fe2000f8e00ff */
[----:B------:R-:W-:Y:S01]  /*0770*/  USHF.R.S32.HI UR5, URZ, 0x1f, UR59 ;  /* 0x0000001f3f057899 */ /* 0x000fe2000801143b */
[----:B------:R-:W-:Y:S01]  /*0780*/  LEA R227, R5, UR4, 0x1 ;  /* 0x0000000405e37c11 */ /* 0x000fe2000f8e08ff */
[----:B------:R-:W-:Y:S01]  /*0790*/  USHF.R.S32.HI UR6, URZ, 0x1f, UR48 ;  /* 0x0000001f3f067899 */ /* 0x000fe20008011430 */
[----:B------:R-:W-:Y:S01]  /*07a0*/  IMAD.IADD R188, R188, 0x1, R4 ;  /* 0x00000001bcbc7824 */ /* 0x000fe200078e0204 */
[----:B------:R-:W-:-:S02]  /*07b0*/  SEL R228, R228, 0x10, !P0 ;  /* 0x00000010e4e47807 */ /* 0x000fc40004000000 */
[----:B------:R-:W-:Y:S01]  /*07c0*/  IMAD.U32 R2, RZ, RZ, UR5 ;  /* 0x00000005ff027e24 */ /* 0x000fe2000f8e00ff */
[----:B------:R-:W-:Y:S01]  /*07d0*/  LEA R176, R176, UR4, 0x1 ;  /* 0x00000004b0b07c11 */ /* 0x000fe2000f8e08ff */
        /* <DEDUP_REMOVED lines=14> */
[----:B------:R-:W-:Y:S01]  /*08c0*/  UIADD3 UR5, UR4, 0xc000, URZ ;  /* 0x0000c00004057890 */ /* 0x000fe2000fffe03f */
[----:B------:R-:W-:-:S02]  /*08d0*/  IMAD.IADD R6, R0, 0x1, R252 ;  /* 0x0000000100067824 */ /* 0x000fc400078e02fc */
[----:B------:R-:W-:Y:S02]  /*08e0*/  IMAD.IADD R5, R230, 0x1, R252 ;  /* 0x00000001e6057824 */ /* 0x000fe400078e02fc */
        /* <DEDUP_REMOVED lines=24> */
[----:B------:R-:W-:-:S03]  /*0a70*/  IMAD.IADD R181, R181, 0x1, R179 ;  /* 0x00000001b5b57824 */ /* 0x000fc600078e02b3 */
        /* <DEDUP_REMOVED lines=9> */
.L_x_1652:
        /* <DEDUP_REMOVED lines=16> */
[----:B------:R-:W-:Y:S01]  /*0c10*/  IMAD.U32 R2, RZ, RZ, UR8 ;  /* 0x00000008ff027e24 */ /* 0x000fe2000f8e00ff */
[----:B------:R-:W-:Y:S01]  /*0c20*/  UISETP.NE.U32.AND UP0, UPT, UR14, URZ, UPT ;  /* 0x0000003f0e00728c */ /* 0x000fe2000bf05070 */
[----:B--2---:R-:W-:Y:S01]  /*0c30*/  IMAD.U32 R4, RZ, RZ, UR12 ;  /* 0x0000000cff047e24 */ /* 0x004fe2000f8e00ff */
        /* <DEDUP_REMOVED lines=13> */
[----:B---3--:R-:W2:Y:S05]  /*0d10*/  @P1 LDG.E R7, desc[UR10][R4.64] ;  /* 0x0000000a04071981 */ /* 0x008eaa000c1e1900 */
        /* <DEDUP_REMOVED lines=34> */
.L_x_1608:
        /* <DEDUP_REMOVED lines=18> */
[----:B------:R-:W-:Y:S01]  /*1060*/  UIMAD.WIDE.U32 UR18, UR7, UR30, URZ ;  /* 0x0000001e071272a5 */ /* 0x000fe2000f8e003f */
[----:B------:R-:W-:Y:S01]  /*1070*/  PLOP3.LUT P1, PT, PT, PT, UP0, 0x80, 0x0 ;  /* 0x000000000000781c */ /* 0x000fe20003f2f008 */
[----:B------:R-:W-:Y:S02]  /*1080*/  @!UP1 UIMAD.WIDE.U32 UR38, UR48, UR8, URZ ;  /* 0x00000008302692a5 */ /* 0x000fe4000f8e003f */
[----:B------:R-:W-:Y:S01]  /*1090*/  UIMAD UR23, UR7, UR31, URZ ;  /* 0x0000001f071772a4 */ /* 0x000fe2000f8e023f */
[----:B------:R-:W-:Y:S01]  /*10a0*/  ULDC UR61, c[0x0][0x2d4] ;  /* 0x0000b500003d7ab9 */ /* 0x000fe20000000800 */
[----:B------:R-:W-:Y:S01]  /*10b0*/  @UP0 UIADD3 UR20, UR22, UR26, URZ ;  /* 0x0000001a16140290 */ /* 0x000fe2000fffe03f */
[----:B-1----:R-:W-:Y:S01]  /*10c0*/  IABS R5, R6 ;  /* 0x0000000600057213 */ /* 0x002fe20000000000 */
[----:B------:R-:W-:Y:S02]  /*10d0*/  USHF.R.S32.HI UR42, URZ, 0x1f, UR61 ;  /* 0x0000001f3f2a7899 */ /* 0x000fe4000801143d */
[----:B------:R-:W-:Y:S01]  /*10e0*/  UIADD3 UR47, UR25, UR28, URZ ;  /* 0x0000001c192f7290 */ /* 0x000fe2000fffe03f */
[----:B------:R-:W1:Y:S01]  /*10f0*/  I2F.RP R2, R5 ;  /* 0x0000000500027306 */ /* 0x000e620000209400 */
[----:B------:R-:W-:-:S02]  /*1100*/  USEL UR58, UR24, UR18, !UP1 ;  /* 0x00000012183a7287 */ /* 0x000fc4000c800000 */
[----:B------:R-:W-:Y:S02]  /*1110*/  @UP1 UIADD3 UR47, UR19, UR23, URZ ;  /* 0x00000017132f1290 */ /* 0x000fe4000fffe03f */
[----:B--2---:R-:W-:Y:S01]  /*1120*/  UIMAD.WIDE.U32 UR36, UR14, UR12, URZ ;  /* 0x0000000c0e2472a5 */ /* 0x004fe2000f8e003f */
[----:B------:R-:W-:Y:S01]  /*1130*/  ULDC UR44, c[0x0][0x2c4] ;  /* 0x0000b100002c7ab9 */ /* 0x000fe20000000800 */
[----:B------:R-:W-:Y:S02]  /*1140*/  UIMAD UR24, UR42, UR48, URZ ;  /* 0x000000302a1872a4 */ /* 0x000fe4000f8e023f */
[----:B------:R-:W-:Y:S01]  /*1150*/  UIMAD UR53, UR14, UR13, UR37 ;  /* 0x0000000d0e3572a4 */ /* 0x000fe2000f8e0225 */
[----:B------:R-:W-:Y:S02]  /*1160*/  ULDC UR16, c[0x0][0x2dc] ;  /* 0x0000b70000107ab9 */ /* 0x000fe40000000800 */
[----:B------:R-:W-:Y:S01]  /*1170*/  @UP1 ULDC.64 UR12, c[0x0][0x420] ;  /* 0x00010800000c1ab9 */ /* 0x000fe20000000a00 */
[----:B------:R-:W-:Y:S01]  /*1180*/  ULDC UR45, c[0x0][0x270] ;  /* 0x00009c00002d7ab9 */ /* 0x000fe20000000800 */
[----:B-1----:R-:W1:Y:S01]  /*1190*/  MUFU.RCP R2, R2 ;  /* 0x0000000200027308 */ /* 0x002e620000001000 */
[----:B------:R-:W-:-:S02]  /*11a0*/  @UP1 UIMAD.WIDE.U32 UR40, UR7, UR12, URZ ;  /* 0x0000000c072812a5 */ /* 0x000fc4000f8e003f */
[----:B------:R-:W-:Y:S02]  /*11b0*/  @!UP1 UIMAD UR12, UR60, UR8, URZ ;  /* 0x000000083c0c92a4 */ /* 0x000fe4000f8e023f */
[----:B------:R-:W-:Y:S01]  /*11c0*/  @UP1 UIMAD UR55, UR7, UR13, UR41 ;  /* 0x0000000d073712a4 */ /* 0x000fe2000f8e0229 */
[----:B------:R-:W-:Y:S01]  /*11d0*/  ULDC.U8 UR8, c[0x0][0x3d8] ;  /* 0x0000f60000087ab9 */ /* 0x000fe20000000000 */
[----:B------:R-:W-:Y:S02]  /*11e0*/  @!UP1 UIMAD UR34, UR48, UR9, UR12 ;  /* 0x00000009302292a4 */ /* 0x000fe4000f8e020c */
[----:B------:R-:W-:Y:S02]  /*11f0*/  UISETP.NE.AND UP3, UPT, UR8, URZ, UPT ;  /* 0x0000003f0800728c */ /* 0x000fe4000bf65270 */
[----:B------:R-:W-:Y:S01]  /*1200*/  USHF.L.U32 UR15, UR48, 0x7, URZ ;  /* 0x00000007300f7899 */ /* 0x000fe2000800063f */
[----:B------:R-:W-:Y:S01]  /*1210*/  @UP0 ULDC.64 UR8, c[0x0][0x248] ;  /* 0x0000920000080ab9 */ /* 0x000fe20000000a00 */
[----:B------:R-:W-:Y:S01]  /*1220*/  UIADD3 UR14, UR35, 0x7f, URZ ;  /* 0x0000007f230e7890 */ /* 0x000fe2000fffe03f */
[----:B-1----:R-:W-:Y:S01]  /*1230*/  VIADD R2, R2, 0xffffffe ;  /* 0x0ffffffe02027836 */ /* 0x002fe20000000000 */
[----:B------:R-:W-:-:S02]  /*1240*/  @UP0 UIMAD.WIDE.U32 UR18, UR20, UR8, URZ ;  /* 0x00000008141202a5 */ /* 0x000fc4000f8e003f */
[----:B------:R-:W-:Y:S01]  /*1250*/  @UP0 UIMAD UR20, UR20, UR9, URZ ;  /* 0x00000009141402a4 */ /* 0x000fe2000f8e023f */
[----:B------:R-:W1:Y:S02]  /*1260*/  F2I.FTZ.U32.TRUNC.NTZ R3, R2 ;  /* 0x0000000200037305 */ /* 0x000e64000021f000 */
[----:B------:R-:W-:Y:S02]  /*1270*/  @UP3 UIMAD UR23, UR48, UR44, URZ ;  /* 0x0000002c301732a4 */ /* 0x000fe4000f8e023f */
[----:B------:R-:W-:Y:S02]  /*1280*/  UIMAD.WIDE UR12, UR16, UR45, URZ ;  /* 0x0000002d100c72a5 */ /* 0x000fe4000f8e023f */
[----:B------:R-:W-:Y:S02]  /*1290*/  @UP0 UIADD3 UR56, UR19, UR20, URZ ;  /* 0x0000001413380290 */ /* 0x000fe4000fffe03f */
[----:B------:R-:W-:Y:S02]  /*12a0*/  UIMAD.WIDE.U32 UR16, UR48, UR61, URZ ;  /* 0x0000003d301072a5 */ /* 0x000fe4000f8e003f */
[----:B------:R-:W-:-:S02]  /*12b0*/  @UP3 USEL UR20, UR23, UR7, !UP1 ;  /* 0x0000000717143287 */ /* 0x000fc4000c800000 */
[----:B------:R-:W-:Y:S01]  /*12c0*/  UIMAD UR19, UR60, UR61, UR24 ;  /* 0x0000003d3c1372a4 */ /* 0x000fe2000f8e0218 */
[----:B------:R-:W-:Y:S01]  /*12d0*/  @UP0 UMOV UR54, UR18 ;  /* 0x0000001200360c82 */ /* 0x000fe20008000000 */
[----:B------:R-:W-:Y:S01]  /*12e0*/  USEL UR32, UR15, URZ, UP2 ;  /* 0x0000003f0f207287 */ /* 0x000fe20009000000 */
[--C-:B-1----:R-:W-:Y:S01]  /*12f0*/  IMAD.MOV R0, RZ, RZ, -R3.reuse ;  /* 0x000000ffff007224 */ /* 0x102fe200078e0a03 */
[----:B------:R-:W-:Y:S01]  /*1300*/  MOV R2, RZ ;  /* 0x000000ff00027202 */ /* 0x000fe20000000f00 */
[----:B------:R-:W-:Y:S01]  /*1310*/  @UP3 ULDC UR18, c[0x0][0x2e4] ;  /* 0x0000b90000123ab9 */ /* 0x000fe20000000800 */
[----:B------:R-:W-:Y:S01]  /*1320*/  USHF.R.S32.HI UR15, URZ, 0x1f, UR14 ;  /* 0x0000001f3f0f7899 */ /* 0x000fe2000801140e */
[----:B------:R-:W-:Y:S01]  /*1330*/  IMAD R0, R0, R5, RZ ;  /* 0x0000000500007224 */ /* 0x000fe200078e02ff */
[----:B------:R-:W-:Y:S02]  /*1340*/  @UP3 UIMAD UR43, UR59, UR18, UR20 ;  /* 0x000000123b2b32a4 */ /* 0x000fe4000f8e0214 */
[----:B------:R-:W-:Y:S01]  /*1350*/  UIADD3 UR23, UR17, UR19, URZ ;  /* 0x0000001311177290 */ /* 0x000fe2000fffe03f */
[----:B------:R-:W-:Y:S01]  /*1360*/  IMAD.HI.U32 R0, R3, R0, R2 ;  /* 0x0000000003007227 */ /* 0x000fe200078e0002 */
[----:B------:R-:W-:-:S02]  /*1370*/  UIMAD UR25, UR13, UR16, URZ ;  /* 0x000000100d1972a4 */ /* 0x000fc4000f8e023f */
[----:B------:R-:W-:Y:S01]  /*1380*/  UIMAD.WIDE.U32 UR18, UR12, UR16, URZ ;  /* 0x000000100c1272a5 */ /* 0x000fe2000f8e003f */
[----:B------:R-:W-:Y:S01]  /*1390*/  IMAD.MOV.U32 R2, RZ, RZ, R4 ;  /* 0x000000ffff027224 */ /* 0x000fe200078e0004 */
[----:B------:R-:W-:Y:S02]  /*13a0*/  UIMAD.WIDE.U32 UR16, UR12, UR7, URZ ;  /* 0x000000070c1072a5 */ /* 0x000fe4000f8e003f */
[----:B------:R-:W-:Y:S01]  /*13b0*/  ULEA.HI UR46, UR15, UR14, URZ, 0x7 ;  /* 0x0000000e0f2e7291 */ /* 0x000fe2000f8f383f */
[----:B------:R-:W-:Y:S01]  /*13c0*/  IMAD.HI.U32 R0, R0, R2, RZ ;  /* 0x0000000200007227 */ /* 0x000fe200078e00ff */
[----:B------:R-:W-:Y:S02]  /*13d0*/  @!UP3 UIMAD UR20, UR48, UR45, UR59 ;  /* 0x0000002d3014b2a4 */ /* 0x000fe4000f8e023b */
[----:B------:R-:W-:Y:S02]  /*13e0*/  USEL UR57, UR18, UR16, !UP1 ;  /* 0x0000001012397287 */ /* 0x000fe4000c800000 */
[----:B------:R-:W-:Y:S01]  /*13f0*/  IADD3 R3, -R0, RZ, RZ ;  /* 0x000000ff00037210 */ /* 0x000fe20007ffe1ff */
[----:B------:R-:W-:-:S02]  /*1400*/  UIMAD UR23, UR12, UR23, UR25 ;  /* 0x000000170c1772a4 */ /* 0x000fc4000f8e0219 */
[----:B------:R-:W-:Y:S02]  /*1410*/  ULOP3.LUT UR16, UR46, 0xffffff80, URZ, 0xc0, !UPT ;  /* 0xffffff802e107892 */ /* 0x000fe4000f8ec03f */
[C---:B------:R-:W-:Y:S01]  /*1420*/  IMAD R2, R5.reuse, R3, R2 ;  /* 0x0000000305027224 */ /* 0x040fe200078e0202 */
[----:B------:R-:W-:Y:S02]  /*1430*/  @UP0 UIADD3 UR27, UR22, UR26, URZ ;  /* 0x0000001a161b0290 */ /* 0x000fe4000fffe03f */
[----:B------:R-:W-:Y:S02]  /*1440*/  @!UP3 UIMAD UR43, UR20, UR44, URZ ;  /* 0x0000002c142bb2a4 */ /* 0x000fe4000f8e023f */
[----:B------:R-:W-:Y:S01]  /*1450*/  ISETP.GT.U32.AND P3, PT, R5, R2, PT ;  /* 0x000000020500720c */ /* 0x000fe20003f64070 */
[----:B------:R-:W-:Y:S02]  /*1460*/  UIMAD UR20, UR13, UR7, URZ ;  /* 0x000000070d1472a4 */ /* 0x000fe4000f8e023f */
[----:B------:R-:W-:Y:S01]  /*1470*/  USHF.L.U64.HI UR29, UR48, 0x7, UR60 ;  /* 0x00000007301d7899 */ /* 0x000fe2000801023c */
[----:B------:R-:W-:Y:S01]  /*1480*/  @UP0 ULDC.64 UR14, c[0x0][0x250] ;  /* 0x00009400000e0ab9 */ /* 0x000fe20000000a00 */
[----:B------:R-:W-:-:S02]  /*1490*/  UIADD3 UR50, UR19, UR23, URZ ;  /* 0x0000001713327290 */ /* 0x000fc4000fffe03f */
[----:B------:R-:W-:Y:S02]  /*14a0*/  UIADD3 UR16, UR16, -0x80, URZ ;  /* 0xffffff8010107890 */ /* 0x000fe4000fffe03f */
[----:B------:R-:W-:Y:S02]  /*14b0*/  @UP0 UIMAD.WIDE.U32 UR18, UR27, UR14, URZ ;  /* 0x0000000e1b1202a5 */ /* 0x000fe4000f8e003f */
[----:B------:R-:W-:Y:S02]  /*14c0*/  @UP1 UIADD3 UR50, UR17, UR20, URZ ;  /* 0x0000001411321290 */ /* 0x000fe4000fffe03f */
[-C--:B------:R-:W-:Y:S01]  /*14d0*/  @!P3 IADD3 R2, R2, -R5.reuse, RZ ;  /* 0x800000050202b210 */ /* 0x080fe20007ffe0ff */
[----:B------:R-:W-:Y:S02]  /*14e0*/  @UP0 UIMAD UR17, UR27, UR15, URZ ;  /* 0x0000000f1b1102a4 */ /* 0x000fe4000f8e023f */
[----:B------:R-:W-:Y:S01]  /*14f0*/  USEL UR20, UR29, URZ, UP2 ;  /* 0x0000003f1d147287 */ /* 0x000fe20009000000 */
        /* <DEDUP_REMOVED lines=20> */
.L_x_1610:
[----:B------:R-:W-:Y:S01]  /*1640*/  LOP3.LUT R2, R6, UR59, RZ, 0x3c, !PT ;  /* 0x0000003b06027c12 */ /* 0x000fe2000f8e3cff */
        /* <DEDUP_REMOVED lines=33> */
.L_x_1611:
        /* <DEDUP_REMOVED lines=11> */
.L_x_1612:
[----:B------:R-:W-:Y:S02]  /*1910*/  ULDC UR7, c[0x0][0x270] ;  /* 0x00009c0000077ab9 */ /* 0x000fe40000000800 */
[----:B------:R-:W-:-:S04]  /*1920*/  UIMAD UR7, UR48, UR7, UR59 ;  /* 0x00000007300772a4 */ /* 0x000fc8000f8e023b */
[----:B------:R-:W-:-:S12]  /*1930*/  UIMAD UR7, UR7, UR61, URZ ;  /* 0x0000003d070772a4 */ /* 0x000fd8000f8e023f */
.L_x_1613:
[----:B------:R-:W1:Y:S01]  /*1940*/  S2R R44, SR_TID.X ;  /* 0x00000000002c7919 */ /* 0x000e620000002100 */
[----:B------:R-:W2:Y:S01]  /*1950*/  LDC.64 R6, c[0x0][0x420] ;  /* 0x00010800ff067b82 */ /* 0x000ea20000000a00 */
[----:B------:R-:W-:Y:S01]  /*1960*/  USHF.R.S32.HI UR25, URZ, 0x1f, UR59 ;  /* 0x0000001f3f197899 */ /* 0x000fe2000801143b */
[----:B------:R-:W-:Y:S01]  /*1970*/  BSSY B1, `(.L_x_1609) ;  /* 0x0000acc000017945 */ /* 0x000fe20003800000 */
[----:B------:R-:W-:Y:S01]  /*1980*/  ULDC.64 UR12, c[0x0][0x428] ;  /* 0x00010a00000c7ab9 */ /* 0x000fe20000000a00 */
[----:B------:R-:W-:Y:S01]  /*1990*/  UIADD3 UR34, UR16, UR7, URZ ;  /* 0x0000000710227290 */ /* 0x000fe2000fffe03f */
[----:B------:R-:W-:Y:S01]  /*19a0*/  IMAD.U32 R12, RZ, RZ, UR12 ;  /* 0x0000000cff0c7e24 */ /* 0x000fe2000f8e00ff */
[----:B------:R-:W-:Y:S01]  /*19b0*/  UIMAD UR18, UR25, UR12, URZ ;  /* 0x0000000c191272a4 */ /* 0x000fe2000f8e023f */
[----:B------:R-:W-:Y:S01]  /*19c0*/  ULDC UR20, c[0x0][0x2dc] ;  /* 0x0000b70000147ab9 */ /* 0x000fe20000000800 */
[----:B------:R-:W-:Y:S02]  /*19d0*/  ULDC UR24, c[0x0][0x270] ;  /* 0x00009c0000187ab9 */ /* 0x000fe40000000800 */
[----:B------:R-:W-:-:S02]  /*19e0*/  UIMAD UR29, UR59, UR13, UR18 ;  /* 0x0000000d3b1d72a4 */ /* 0x000fc4000f8e0212 */
[----:B------:R-:W-:Y:S01]  /*19f0*/  UIMAD UR12, UR20, UR24, URZ ;  /* 0x00000018140c72a4 */ /* 0x000fe2000f8e023f */
[----:B------:R-:W-:Y:S01]  /*1a00*/  ULDC.64 UR18, c[0x0][0x258] ;  /* 0x0000960000127ab9 */ /* 0x000fe20000000a00 */
[----:B------:R-:W-:Y:S01]  /*1a10*/  UISETP.GE.AND UP3, UPT, UR35, 0x1, UPT ;  /* 0x000000012300788c */ /* 0x000fe2000bf66270 */
[----:B------:R-:W-:Y:S01]  /*1a20*/  IMAD.U32 R13, RZ, RZ, UR18 ;  /* 0x00000012ff0d7e24 */ /* 0x000fe2000f8e00ff */
[----:B------:R-:W-:Y:S02]  /*1a30*/  UIMAD UR7, UR25, UR18, URZ ;  /* 0x00000012190772a4 */ /* 0x000fe4000f8e023f */
[----:B------:R-:W-:Y:S01]  /*1a40*/  UIADD3 UR23, UR16, UR43, URZ ;  /* 0x0000002b10177290 */ /* 0x000fe2000fffe03f */
[----:B------:R-:W-:Y:S01]  /*1a50*/  ULDC.64 UR24, c[0x0][0x210] ;  /* 0x0000840000187ab9 */ /* 0x000fe20000000a00 */
[----:B------:R-:W-:Y:S01]  /*1a60*/  ULDC.64 UR36, c[0x0][0x2b0] ;  /* 0x0000ac0000247ab9 */ /* 0x000fe20000000a00 */
[----:B------:R-:W-:Y:S01]  /*1a70*/  ULDC.64 UR38, c[0x0][0x478] ;  /* 0x00011e0000267ab9 */ /* 0x000fe20000000a00 */
[----:B------:R-:W-:-:S02]  /*1a80*/  ULEA.HI.SX32 UR20, UR46, 0xffffffff, 0x19 ;  /* 0xffffffff2e147891 */ /* 0x000fc4000f8fca3f */
[----:B------:R-:W-:Y:S01]  /*1a90*/  UIMAD.WIDE UR36, UR23, 0x4, UR36 ;  /* 0x00000004172478a5 */ /* 0x000fe2000f8e0224 */
[----:B-1----:R-:W-:-:S04]  /*1aa0*/  SHF.R.S32.HI R15, RZ, 0x1f, R44 ;  /* 0x0000001fff0f7819 */ /* 0x002fc8000001142c */
[----:B------:R-:W-:-:S04]  /*1ab0*/  LEA.HI R2, R15, R44, RZ, 0x3 ;  /* 0x0000002c0f027211 */ /* 0x000fc800078f18ff */
        /* <DEDUP_REMOVED lines=15> */
[----:B------:R-:W-:Y:S01]  /*1bb0*/  IADD3 R8, P0, R4, UR17, RZ ;  /* 0x0000001104087c10 */ /* 0x000fe2000ff1e0ff */
[----:B------:R-:W-:Y:S01]  /*1bc0*/  UIMAD UR27, UR59, UR19, UR7 ;  /* 0x000000133b1b72a4 */ /* 0x000fe2000f8e0207 */
[----:B------:R-:W-:Y:S01]  /*1bd0*/  LOP3.LUT R15, R3, 0xffffffe0, RZ, 0xc0, !PT ;  /* 0xffffffe0030f7812 */ /* 0x000fe200078ec0ff */
[----:B------:R-:W-:Y:S01]  /*1be0*/  USHF.L.U32 UR7, UR12, 0x7, URZ ;  /* 0x000000070c077899 */ /* 0x000fe2000800063f */
[----:B------:R-:W-:Y:S01]  /*1bf0*/  IADD3.X R9, R5, UR55, RZ, P0, !PT ;  /* 0x0000003705097c10 */ /* 0x000fe200087fe4ff */
[----:B------:R-:W-:Y:S01]  /*1c00*/  IMAD R0, R7, UR16, R0 ;  /* 0x0000001007007c24 */ /* 0x000fe2000f8e0200 */
[----:B------:R-:W-:Y:S01]  /*1c10*/  SHF.R.S32.HI R3, RZ, 0x5, R3 ;  /* 0x00000005ff037819 */ /* 0x000fe20000011403 */
[----:B------:R-:W-:Y:S01]  /*1c20*/  UIADD3 UR13, UP2, UP1, UR28, UR7, UR32 ;  /* 0x000000071c0d7290 */ /* 0x000fe2000f95e020 */
[----:B------:R-:W-:Y:S01]  /*1c30*/  IMAD.IADD R44, R44, 0x1, -R15 ;  /* 0x000000012c2c7824 */ /* 0x000fe200078e0a0f */
[----:B------:R-:W-:Y:S01]  /*1c40*/  USHF.R.S32.HI UR7, URZ, 0x1f, UR7 ;  /* 0x0000001f3f077899 */ /* 0x000fe20008011407 */
[----:B------:R-:W-:Y:S01]  /*1c50*/  IMAD.WIDE.U32 R8, R6, UR16, R8 ;  /* 0x0000001006087c25 */ /* 0x000fe2000f8e0008 */
[----:B------:R-:W-:Y:S01]  /*1c60*/  PLOP3.LUT P0, PT, PT, PT, UP3, 0x80, 0x0 ;  /* 0x000000000000781c */ /* 0x000fe20003f0f038 */
[----:B------:R-:W-:Y:S01]  /*1c70*/  ULDC.64 UR18, c[0x0][0x3e0] ;  /* 0x0000f80000127ab9 */ /* 0x000fe20000000a00 */
[----:B------:R-:W-:Y:S01]  /*1c80*/  UIADD3.X UR7, UR49, UR7, UR52, UP2, UP1 ;  /* 0x0000000731077290 */ /* 0x000fe200097e2434 */
[----:B------:R-:W-:Y:S01]  /*1c90*/  IMAD.IADD R9, R9, 0x1, R0 ;  /* 0x0000000109097824 */ /* 0x000fe200078e0200 */
[----:B------:R-:W-:Y:S01]  /*1ca0*/  UIADD3 UR13, UP2, UP1, UR51, UR13, UR57 ;  /* 0x0000000d330d7290 */ /* 0x000fe2000f95e039 */
[----:B------:R-:W-:Y:S01]  /*1cb0*/  IMAD R3, R3, UR12, R44 ;  /* 0x0000000c03037c24 */ /* 0x000fe2000f8e022c */
[----:B------:R-:W-:Y:S01]  /*1cc0*/  ULDC.64 UR16, c[0x0][0x400] ;  /* 0x0001000000107ab9 */ /* 0x000fe20000000a00 */
[----:B------:R-:W-:Y:S01]  /*1cd0*/  IMAD.WIDE.U32 R8, R12, UR59, R8 ;  /* 0x0000003b0c087c25 */ /* 0x000fe2000f8e0008 */
[----:B------:R-:W-:-:S02]  /*1ce0*/  UIADD3.X UR7, UR53, UR7, UR50, UP2, UP1 ;  /* 0x0000000735077290 */ /* 0x000fc400097e2432 */
[----:B------:R-:W-:Y:S01]  /*1cf0*/  IADD3 R0, P1, R3, UR13, RZ ;  /* 0x0000000d03007c10 */ /* 0x000fe2000ff3e0ff */
[----:B------:R-:W-:Y:S01]  /*1d00*/  VIADD R9, R9, UR29 ;  /* 0x0000001d09097c36 */ /* 0x000fe20008000000 */
[----:B------:R-:W-:Y:S01]  /*1d10*/  UIMAD.WIDE UR28, UR34, 0x4, UR38 ;  /* 0x00000004221c78a5 */ /* 0x000fe2000f8e0226 */
[-C--:B------:R-:W-:Y:S02]  /*1d20*/  IMAD R12, R34, R6.reuse, RZ ;  /* 0x00000006220c7224 */ /* 0x080fe400078e02ff */
[----:B------:R-:W-:Y:S01]  /*1d30*/  IMAD.WIDE.U32 R10, R13, UR59, R10 ;  /* 0x0000003b0d0a7c25 */ /* 0x000fe2000f8e000a */
[----:B------:R-:W-:Y:S02]  /*1d40*/  LEA.HI.X.SX32 R13, R3, UR7, 0x1, P1 ;  /* 0x00000007030d7c11 */ /* 0x000fe400088f0eff */
[----:B------:R-:W-:Y:S01]  /*1d50*/  LEA R235, P1, R0, UR16, 0x2 ;  /* 0x0000001000eb7c11 */ /* 0x000fe2000f8210ff */
[----:B------:R-:W-:Y:S01]  /*1d60*/  IMAD.WIDE.U32 R8, R2, R6, R8 ;  /* 0x0000000602087225 */ /* 0x000fe200078e0008 */
[----:B------:R-:W-:-:S02]  /*1d70*/  LEA R19, P3, R10, UR24, 0x1 ;  /* 0x000000180a137c11 */ /* 0x000fc4000f8608ff */
[----:B------:R-:W-:Y:S01]  /*1d80*/  LEA.HI.X R234, R0, UR17, R13, 0x2, P1 ;  /* 0x0000001100ea7c11 */ /* 0x000fe200088f140d */
[----:B------:R-:W-:Y:S01]  /*1d90*/  IMAD R12, R2, R7, R12 ;  /* 0x00000007020c7224 */ /* 0x000fe200078e020c */
[----:B------:R-:W-:Y:S01]  /*1da0*/  LEA R15, P2, R8, UR18, 0x1 ;  /* 0x00000012080f7c11 */ /* 0x000fe2000f8408ff */
[----:B------:R-:W-:Y:S02]  /*1db0*/  VIADD R11, R11, UR27 ;  /* 0x0000001b0b0b7c36 */ /* 0x000fe40008000000 */
[----:B------:R-:W-:-:S03]  /*1dc0*/  IMAD.IADD R3, R9, 0x1, R12 ;  /* 0x0000000109037824 */ /* 0x000fc600078e020c */
[----:B------:R-:W-:Y:S02]  /*1dd0*/  LEA.HI.X R18, R10, UR25, R11, 0x1, P3 ;  /* 0x000000190a127c11 */ /* 0x000fe400098f0c0b */
[----:B------:R-:W-:Y:S01]  /*1de0*/  LEA.HI.X R8, R8, UR19, R3, 0x1, P2 ;  /* 0x0000001308087c11 */ /* 0x000fe200090f0c03 */
[----:B------:R-:W-:Y:S06]  /*1df0*/  @!P0 BRA `(.L_x_1614) ;  /* 0x0000009800f08947 */ /* 0x000fec0003800000 */
[----:B------:R-:W-:Y:S01]  /*1e00*/  PLOP3.LUT P1, PT, PT, PT, UP0, 0x80, 0x0 ;  /* 0x000000000000781c */ /* 0x000fe20003f2f008 */
[----:B------:R-:W-:Y:S01]  /*1e10*/  UMOV UR13, UR20 ;  /* 0x00000014000d7c82 */ /* 0x000fe20008000000 */
[C---:B------:R-:W-:Y:S01]  /*1e20*/  VIADD R22, R2.reuse, 0x60 ;  /* 0x0000006002167836 */ /* 0x040fe20000000000 */
[----:B------:R-:W-:Y:S01]  /*1e30*/  UIMAD UR7, UR13, -0x80, UR35 ;  /* 0xffffff800d0778a4 */ /* 0x000fe2000f8e0223 */
[C---:B------:R-:W-:Y:S01]  /*1e40*/  VIADD R0, R2.reuse, 0x20 ;  /* 0x0000002002007836 */ /* 0x040fe20000000000 */
[----:B------:R-:W2:Y:S01]  /*1e50*/  LDL R45, [R1] ;  /* 0x00000000012d7983 */ /* 0x000ea20000100800 */
[----:B------:R-:W-:Y:S01]  /*1e60*/  VIADD R21, R2, 0x40 ;  /* 0x0000004002157836 */ /* 0x000fe20000000000 */
[----:B------:R-:W-:Y:S01]  /*1e70*/  ULEA.HI UR16, UR13, UR13, URZ, 0x1 ;  /* 0x0000000d0d107291 */ /* 0x000fe2000f8f083f */
[----:B------:R-:W-:Y:S01]  /*1e80*/  IMAD.MOV.U32 R243, RZ, RZ, R15 ;  /* 0x000000fffff37224 */ /* 0x000fe200078e000f */
[----:B------:R-:W-:Y:S01]  /*1e90*/  ISETP.GE.AND P6, PT, R22, UR7, PT ;  /* 0x0000000716007c0c */ /* 0x000fe2000bfc6270 */
[----:B------:R-:W-:Y:S01]  /*1ea0*/  IMAD.MOV.U32 R240, RZ, RZ, R8 ;  /* 0x000000fffff07224 */ /* 0x000fe200078e0008 */
[----:B------:R-:W-:Y:S01]  /*1eb0*/  ISETP.GE.AND P5, PT, R0, UR7, PT ;  /* 0x0000000700007c0c */ /* 0x000fe2000bfa6270 */
[----:B------:R-:W-:Y:S01]  /*1ec0*/  ULOP3.LUT UR16, UR16, 0xfffffffe, URZ, 0xc0, !UPT ;  /* 0xfffffffe10107892 */ /* 0x000fe2000f8ec03f */
[----:B------:R-:W-:Y:S01]  /*1ed0*/  ISETP.GE.AND P0, PT, R21, UR7, PT ;  /* 0x0000000715007c0c */ /* 0x000fe2000bf06270 */
[----:B------:R-:W-:Y:S01]  /*1ee0*/  @P1 BAR.SYNC.DEFER_BLOCKING 0x0 ;  /* 0x0000000000001b1d */ /* 0x000fe20000010000 */
[----:B------:R-:W-:Y:S01]  /*1ef0*/  ISETP.GE.AND P2, PT, R2, UR7, PT ;  /* 0x0000000702007c0c */ /* 0x000fe2000bf46270 */
[C---:B------:R-:W-:Y:S01]  /*1f00*/  IMAD.SHL.U32 R11, R6.reuse, 0x20, RZ ;  /* 0x00000020060b7824 */ /* 0x040fe200078e00ff */
[----:B------:R-:W-:Y:S01]  /*1f10*/  UIMAD UR12, UR21, -0x80, UR6 ;  /* 0xffffff80150c78a4 */ /* 0x000fe2000f8e0206 */
[C---:B------:R-:W-:Y:S01]  /*1f20*/  SHF.L.U64.HI R13, R6.reuse, 0x5, R7 ;  /* 0x00000005060d7819 */ /* 0x040fe20000010207 */
[----:B------:R-:W-:Y:S01]  /*1f30*/  UIADD3 UR16, UR13, -UR16, URZ ;  /* 0x800000100d107290 */ /* 0x000fe2000fffe03f */
[----:B------:R-:W-:Y:S01]  /*1f40*/  IMAD.MOV.U32 R237, RZ, RZ, R19 ;  /* 0x000000ffffed7224 */ /* 0x000fe200078e0013 */
[----:B------:R-:W-:Y:S01]  /*1f50*/  USHF.L.U32 UR17, UR30, 0x5, URZ ;  /* 0x000000051e117899 */ /* 0x000fe2000800063f */
[----:B------:R-:W-:Y:S01]  /*1f60*/  @!P6 IMAD.MOV.U32 R8, RZ, RZ, R243 ;  /* 0x000000ffff08e224 */ /* 0x000fe200078e00f3 */
[----:B------:R-:W-:Y:S01]  /*1f70*/  UISETP.NE.AND UP0, UPT, UR16, 0x1, UPT ;  /* 0x000000011000788c */ /* 0x000fe2000bf05270 */
[----:B------:R-:W-:Y:S01]  /*1f80*/  @!P6 IMAD.MOV.U32 R9, RZ, RZ, R240 ;  /* 0x000000ffff09e224 */ /* 0x000fe200078e00f0 */
[-C--:B------:R-:W-:Y:S01]  /*1f90*/  @!P5 LEA R12, P3, R11, R243.reuse, 0x1 ;  /* 0x000000f30b0cd211 */ /* 0x080fe200078608ff */
[----:B------:R-:W-:Y:S01]  /*1fa0*/  @!P6 IMAD R3, R7, 0xc0, RZ ;  /* 0x000000c00703e824 */ /* 0x000fe200078e02ff */
[C---:B------:R-:W-:Y:S01]  /*1fb0*/  @!P0 LEA R10, P1, R6.reuse, R243, 0x7 ;  /* 0x000000f3060a8211 */ /* 0x040fe200078238ff */
[----:B------:R-:W-:Y:S01]  /*1fc0*/  @!P6 IMAD.WIDE.U32 R8, R6, 0xc0, R8 ;  /* 0x000000c00608e825 */ /* 0x000fe200078e0008 */
[----:B------:R-:W-:Y:S01]  /*1fd0*/  ISETP.GE.AND P4, PT, R0, UR12, PT ;  /* 0x0000000c00007c0c */ /* 0x000fe2000bf86270 */
[----:B------:R-:W-:Y:S01]  /*1fe0*/  USHF.L.U64.HI UR16, UR30, 0x5, UR31 ;  /* 0x000000051e107899 */ /* 0x000fe2000801021f */
[----:B------:R-:W-:Y:S01]  /*1ff0*/  LEA R0, R250, UR4, 0x1 ;  /* 0x00000004fa007c11 */ /* 0x000fe2000f8e08ff */
[----:B------:R-:W-:Y:S01]  /*2000*/  @!P2 IMAD.MOV.U32 R16, RZ, RZ, R243 ;  /* 0x000000ffff10a224 */ /* 0x000fe200078e00f3 */
[-C--:B------:R-:W-:Y:S01]  /*2010*/  @!P5 LEA.HI.X R13, R11, R240.reuse, R13, 0x1, P3 ;  /* 0x000000f00b0dd211 */ /* 0x080fe200018f0c0d */
[----:B------:R-:W-:Y:S01]  /*2020*/  @!P2 IMAD.MOV.U32 R17, RZ, RZ, R240 ;  /* 0x000000ffff11a224 */ /* 0x000fe200078e00f0 */
[----:B------:R-:W-:Y:S01]  /*2030*/  @!P0 LEA.HI.X R11, R6, R240, R7, 0x7, P1 ;  /* 0x000000f0060b8211 */ /* 0x000fe200008f3c07 */
[----:B------:R-:W-:Y:S01]  /*2040*/  @!P6 IMAD.MOV.U32 R6, RZ, RZ, R8 ;  /* 0x000000ffff06e224 */ /* 0x000fe200078e0008 */
[----:B------:R-:W-:Y:S01]  /*2050*/  @!P6 IADD3 R7, R9, R3, RZ ;  /* 0x000000030907e210 */ /* 0x000fe20007ffe0ff */
[----:B------:R-:W-:Y:S01]  /*2060*/  VIADD R3, R250, 0x2000 ;  /* 0x00002000fa037836 */ /* 0x000fe20000000000 */
[----:B------:R-:W-:Y:S01]  /*2070*/  PLOP3.LUT P1, PT, PT, PT, UP0, 0x80, 0x0 ;  /* 0x000000000000781c */ /* 0x000fe20003f2f008 */
[----:B------:R-:W-:Y:S01]  /*2080*/  @P2 STS.128 [R0+0x8000], RZ ;  /* 0x008000ff00002388 */ /* 0x000fe20000000c00 */
[----:B------:R-:W-:Y:S01]  /*2090*/  IMAD.MOV.U32 R236, RZ, RZ, R18 ;  /* 0x000000ffffec7224 */ /* 0x000fe200078e0012 */
[----:B------:R-:W-:Y:S01]  /*20a0*/  ISETP.GE.AND P3, PT, R21, UR12, PT ;  /* 0x0000000c15007c0c */ /* 0x000fe2000bf66270 */
[----:B------:R-:W-:Y:S01]  /*20b0*/  ULDC.64 UR18, c[0x0][0x260] ;  /* 0x0000980000127ab9 */ /* 0x000fe20000000a00 */
[----:B------:R-:W-:Y:S01]  /*20c0*/  @!PT LDS RZ, [RZ] ;  /* 0x00000000fffff984 */ /* 0x000fe20000000800 */
[----:B------:R-:W-:Y:S01]  /*20d0*/  @!PT LDS RZ, [RZ] ;  /* 0x00000000fffff984 */ /* 0x000fe20000000800 */
[----:B------:R-:W-:Y:S01]  /*20e0*/  @!PT LDS RZ, [RZ] ;  /* 0x00000000fffff984 */ /* 0x000fe20000000800 */
[----:B------:R-:W-:Y:S01]  /*20f0*/  @!P2 LDGSTS.E.BYPASS.LTC128B.128 [R0+0x8000], desc[UR10][R16.64] ;  /* 0x080000001000afae */ /* 0x000fe2000b901d4a */
[----:B------:R-:W-:Y:S01]  /*2100*/  SEL R3, R3, R250, !P1 ;  /* 0x000000fa03037207 */ /* 0x000fe20004800000 */
[----:B------:R-:W-:Y:S01]  /*2110*/  VOTEU.ALL UP0, P6 ;  /* 0x00000000003f7886 */ /* 0x000fe20003000000 */
[----:B------:R-:W-:Y:S01]  /*2120*/  ULDC UR23, c[0x0][0x270] ;  /* 0x00009c0000177ab9 */ /* 0x000fe20000000800 */
[----:B------:R-:W-:Y:S01]  /*2130*/  @P5 STS.128 [R0+0x9000], RZ ;  /* 0x009000ff00005388 */ /* 0x000fe20000000c00 */
[----:B------:R-:W-:Y:S01]  /*2140*/  LEA R225, R3, UR4, 0x1 ;  /* 0x0000000403e17c11 */ /* 0x000fe2000f8e08ff */
[----:B------:R-:W-:Y:S01]  /*2150*/  IMAD.U32 R3, RZ, RZ, UR17 ;  /* 0x00000011ff037e24 */ /* 0x000fe2000f8e00ff */
[----:B------:R-:W-:Y:S01]  /*2160*/  @!UP0 UIMAD UR20, UR31, 0xc0, URZ ;  /* 0x000000c01f1488a4 */ /* 0x000fe2000f8e023f */
[----:B------:R-:W-:Y:S01]  /*2170*/  @!PT LDS RZ, [RZ] ;  /* 0x00000000fffff984 */ /* 0x000fe20000000800 */
[----:B------:R-:W-:Y:S01]  /*2180*/  @!PT LDS RZ, [RZ] ;  /* 0x00000000fffff984 */ /* 0x000fe20000000800 */
[----:B------:R-:W-:Y:S01]  /*2190*/  @!PT LDS RZ, [RZ] ;  /* 0x00000000fffff984 */ /* 0x000fe20000000800 */
[----:B------:R-:W-:Y:S03]  /*21a0*/  @!P5 LDGSTS.E.BYPASS.LTC128B.128 [R0+0x9000], desc[UR10][R12.64] ;  /* 0x090000000c00dfae */ /* 0x000fe6000b901d4a */
[----:B------:R-:W1:Y:S01]  /*21b0*/  @!P3 LDC.64 R36, c[0x0][0x218] ;  /* 0x00008600ff24bb82 */ /* 0x000e620000000a00 */
[----:B------:R-:W-:Y:S04]  /*21c0*/  @P0 STS.128 [R0+0xa000], RZ ;  /* 0x00a000ff00000388 */ /* 0x000fe80000000c00 */
        /* <DEDUP_REMOVED lines=8> */
[----:B------:R4:W-:Y:S04]  /*2250*/  @!P6 LDGSTS.E.BYPASS.LTC128B.128 [R0+0xb000], desc[UR10][R6.64] ;  /* 0x0b0000000600efae */ /* 0x0009e8000b901d4a */
[----:B------:R-:W-:Y:S04]  /*2260*/  @P2 STS [R225], RZ ;  /* 0x000000ffe1002388 */ /* 0x000fe80000000800 */
[----:B------:R-:W-:Y:S04]  /*2270*/  @P2 STS [R225+0x4], RZ ;  /* 0x000004ffe1002388 */ /* 0x000fe80000000800 */
[----:B------:R-:W-:Y:S04]  /*2280*/  @P2 STS [R225+0x8], RZ ;  /* 0x000008ffe1002388 */ /* 0x000fe80000000800 */
[----:B------:R-:W-:Y:S01]  /*2290*/  @P2 STS [R225+0xc], RZ ;  /* 0x00000cffe1002388 */ /* 0x000fe20000000800 */
[----:B---3--:R-:W-:Y:S01]  /*22a0*/  MOV R11, UR30 ;  /* 0x0000001e000b7c02 */ /* 0x008fe20008000f00 */
[----:B------:R-:W-:-:S02]  /*22b0*/  IMAD.U32 R10, RZ, RZ, UR31 ;  /* 0x0000001fff0a7e24 */ /* 0x000fc4000f8e00ff */
[----:B----4-:R-:W-:Y:S02]  /*22c0*/  @!P2 IMAD.MOV.U32 R6, RZ, RZ, R237 ;  /* 0x000000ffff06a224 */ /* 0x010fe400078e00ed */
[----:B------:R-:W-:-:S05]  /*22d0*/  @!P2 IMAD.MOV.U32 R7, RZ, RZ, R236 ;  /* 0x000000ffff07a224 */ /* 0x000fca00078e00ec */
[----:B------:R-:W-:Y:S01]  /*22e0*/  @!PT LDS RZ, [RZ] ;  /* 0x00000000fffff984 */ /* 0x000fe20000000800 */
[----:B------:R-:W-:Y:S01]  /*22f0*/  @!PT LDS RZ, [RZ] ;  /* 0x00000000fffff984 */ /* 0x000fe20000000800 */
[----:B------:R-:W-:Y:S01]  /*2300*/  @!PT LDS RZ, [RZ] ;  /* 0x00000000fffff984 */ /* 0x000fe20000000800 */
[----:B------:R3:W-:Y:S01]  /*2310*/  @!P2 LDGSTS.E.BYPASS.LTC128B.128 [R225], desc[UR10][R6.64] ;  /* 0x0000000006e1afae */ /* 0x0007e2000b901d4a */
[----:B------:R-:W-:-:S03]  /*2320*/  @!P5 LEA R8, P2, R3, R237, 0x1 ;  /* 0x000000ed0308d211 */ /* 0x000fc600078408ff */
[----:B------:R-:W-:Y:S04]  /*2330*/  @P5 STS [R225+0x1000], RZ ;  /* 0x001000ffe1005388 */ /* 0x000fe80000000800 */
[----:B------:R-:W-:Y:S04]  /*2340*/  @P5 STS [R225+0x1004], RZ ;  /* 0x001004ffe1005388 */ /* 0x000fe80000000800 */
[----:B------:R-:W-:Y:S04]  /*2350*/  @P5 STS [R225+0x1008], RZ ;  /* 0x001008ffe1005388 */ /* 0x000fe80000000800 */
[----:B------:R-:W-:Y:S01]  /*2360*/  @P5 STS [R225+0x100c], RZ ;  /* 0x00100cffe1005388 */ /* 0x000fe20000000800 */
[----:B---3--:R-:W-:Y:S01]  /*2370*/  IMAD.U32 R7, RZ, RZ, UR16 ;  /* 0x00000010ff077e24 */ /* 0x008fe2000f8e00ff */
[----:B------:R-:W-:Y:S01]  /*2380*/  UIMAD UR16, UR42, UR8, URZ ;  /* 0x000000082a1072a4 */ /* 0x000fe2000f8e023f */
[----:B------:R-:W-:-:S03]  /*2390*/  IMAD.U32 R6, RZ, RZ, UR8 ;  /* 0x00000008ff067e24 */ /* 0x000fc6000f8e00ff */
[----:B------:R-:W-:Y:S01]  /*23a0*/  UIMAD UR16, UR33, UR9, UR16 ;  /* 0x00000009211072a4 */ /* 0x000fe2000f8e0210 */
[----:B------:R-:W-:Y:S01]  /*23b0*/  @!P5 LEA.HI.X R9, R3, R236, R7, 0x1, P2 ;  /* 0x000000ec0309d211 */ /* 0x000fe200010f0c07 */
[----:B------:R-:W-:Y:S01]  /*23c0*/  IMAD.WIDE.U32 R6, R6, UR33, R4 ;  /* 0x0000002106067c25 */ /* 0x000fe2000f8e0004 */
[----:B------:R-:W-:-:S03]  /*23d0*/  @!P0 LEA R16, P2, R11, R237, 0x7 ;  /* 0x000000ed0b108211 */ /* 0x000fc600078438ff */
[----:B------:R-:W-:Y:S01]  /*23e0*/  @!PT LDS RZ, [RZ] ;  /* 0x00000000fffff984 */ /* 0x000fe20000000800 */
[----:B------:R-:W-:Y:S01]  /*23f0*/  @!PT LDS RZ, [RZ] ;  /* 0x00000000fffff984 */ /* 0x000fe20000000800 */
[----:B------:R-:W-:Y:S01]  /*2400*/  @!PT LDS RZ, [RZ] ;  /* 0x00000000fffff984 */ /* 0x000fe20000000800 */
[----:B------:R3:W-:Y:S01]  /*2410*/  @!P5 LDGSTS.E.BYPASS.LTC128B.128 [R225+0x1000], desc[UR10][R8.64] ;  /* 0x0100000008e1dfae */ /* 0x0007e2000b901d4a */
[----:B------:R-:W-:Y:S01]  /*2420*/  IMAD.U32 R3, RZ, RZ, UR16 ;  /* 0x00000010ff037e24 */ /* 0x000fe2000f8e00ff */
[----:B------:R-:W-:Y:S01]  /*2430*/  @!P0 LEA.HI.X R17, R11, R236, R10, 0x7, P2 ;  /* 0x000000ec0b118211 */ /* 0x000fe200010f3c0a */
[----:B------:R-:W-:Y:S01]  /*2440*/  UIMAD UR16, UR42, UR14, URZ ;  /* 0x0000000e2a1072a4 */ /* 0x000fe2000f8e023f */
[----:B------:R-:W-:Y:S01]  /*2450*/  ISETP.GE.AND P2, PT, R22, UR12, PT ;  /* 0x0000000c16007c0c */ /* 0x000fe2000bf46270 */
[----:B------:R-:W-:Y:S02]  /*2460*/  @P0 STS [R225+0x2000], RZ ;  /* 0x002000ffe1000388 */ /* 0x000fe40000000800 */
[----:B------:R-:W-:Y:S02]  /*2470*/  UIMAD UR16, UR33, UR15, UR16 ;  /* 0x0000000f211072a4 */ /* 0x000fe4000f8e0210 */
[----:B------:R-:W-:Y:S04]  /*2480*/  @P0 STS [R225+0x2004], RZ ;  /* 0x002004ffe1000388 */ /* 0x000fe80000000800 */
[----:B------:R-:W-:Y:S04]  /*2490*/  @P0 STS [R225+0x2008], RZ ;  /* 0x002008ffe1000388 */ /* 0x000fe80000000800 */
[----:B------:R-:W-:Y:S04]  /*24a0*/  @P0 STS [R225+0x200c], RZ ;  /* 0x00200cffe1000388 */ /* 0x000fe80000000800 */
[----:B------:R-:W-:Y:S01]  /*24b0*/  @!PT LDS RZ, [RZ] ;  /* 0x00000000fffff984 */ /* 0x000fe20000000800 */
[----:B------:R-:W-:Y:S01]  /*24c0*/  @!PT LDS RZ, [RZ] ;  /* 0x00000000fffff984 */ /* 0x000fe20000000800 */
[----:B------:R-:W-:Y:S01]  /*24d0*/  @!PT LDS RZ, [RZ] ;  /* 0x00000000fffff984 */ /* 0x000fe20000000800 */
[----:B------:R4:W-:Y:S04]  /*24e0*/  @!P0 LDGSTS.E.BYPASS.LTC128B.128 [R225+0x2000], desc[UR10][R16.64] ;  /* 0x0200000010e18fae */ /* 0x0009e8000b901d4a */
[----:B------:R-:W-:Y:S01]  /*24f0*/  @P6 STS [R225+0x3000], RZ ;  /* 0x003000ffe1006388 */ /* 0x000fe20000000800 */
[----:B---3--:R-:W-:-:S03]  /*2500*/  IADD3 R8, P5, R6, UR54, RZ ;  /* 0x0000003606087c10 */ /* 0x008fc6000ffbe0ff */
[----:B------:R-:W-:Y:S01]  /*2510*/  @P6 STS [R225+0x3004], RZ ;  /* 0x003004ffe1006388 */ /* 0x000fe20000000800 */
[----:B------:R-:W-:Y:S01]  /*2520*/  IADD3.X R9, R7, UR56, R3, P5, !PT ;  /* 0x0000003807097c10 */ /* 0x000fe2000affe403 */
[----:B------:R-:W-:Y:S01]  /*2530*/  IMAD.U32 R3, RZ, RZ, UR14 ;  /* 0x0000000eff037e24 */ /* 0x000fe2000f8e00ff */
[C---:B------:R-:W-:Y:S01]  /*2540*/  @!P4 IADD3 R23, P5, R2.reuse, 0x20, RZ ;  /* 0x000000200217c810 */ /* 0x040fe20007fbe0ff */
[----:B------:R-:W-:Y:S02]  /*2550*/  @P6 STS [R225+0x3008], RZ ;  /* 0x003008ffe1006388 */ /* 0x000fe40000000800 */
[----:B------:R-:W-:Y:S02]  /*2560*/  IMAD.WIDE.U32 R4, R3, UR33, R4 ;  /* 0x0000002103047c25 */ /* 0x000fe4000f8e0004 */
[----:B------:R-:W-:Y:S02]  /*2570*/  @P6 STS [R225+0x300c], RZ ;  /* 0x00300cffe1006388 */ /* 0x000fe40000000800 */
[----:B------:R-:W-:Y:S01]  /*2580*/  @!P4 IMAD.X R18, RZ, RZ, R34, P5 ;  /* 0x000000ffff12c224 */ /* 0x000fe200028e0622 */
[----:B------:R-:W-:Y:S01]  /*2590*/  @!P3 IADD3 R28, P5, R2, 0x40, RZ ;  /* 0x00000040021cb810 */ /* 0x000fe20007fbe0ff */
[----:B------:R-:W-:Y:S01]  /*25a0*/  IMAD.U32 R3, RZ, RZ, UR16 ;  /* 0x00000010ff037e24 */ /* 0x000fe2000f8e00ff */
[----:B------:R-:W-:-:S02]  /*25b0*/  ULDC.64 UR16, c[0x0][0x268] ;  /* 0x00009a0000107ab9 */ /* 0x000fc40000000a00 */
[----:B------:R-:W-:Y:S02]  /*25c0*/  IMAD R12, R20, UR16, RZ ;  /* 0x00000010140c7c24 */ /* 0x000fe4000f8e02ff */
[----:B------:R-:W-:Y:S01]  /*25d0*/  @!P3 IMAD.X R22, RZ, RZ, R34, P5 ;  /* 0x000000ffff16b224 */ /* 0x000fe200028e0622 */
[----:B------:R-:W-:Y:S01]  /*25e0*/  @!P2 IADD3 R27, P5, R2, 0x60, RZ ;  /* 0x00000060021ba810 */ /* 0x000fe20007fbe0ff */
[----:B------:R-:W-:Y:S01]  /*25f0*/  IMAD R12, R14, UR17, R12 ;  /* 0x000000110e0c7c24 */ /* 0x000fe2000f8e020c */
[----:B----4-:R-:W-:Y:S01]  /*2600*/  @!P3 IADD3 R16, P0, R2, 0x40, RZ ;  /* 0x000000400210b810 */ /* 0x010fe20007f1e0ff */
[----:B------:R-:W-:Y:S02]  /*2610*/  @!P3 IMAD R22, R22, UR8, RZ ;  /* 0x000000081616bc24 */ /* 0x000fe4000f8e02ff */
[----:B------:R-:W-:Y:S01]  /*2620*/  @!P2 IMAD.X R32, RZ, RZ, R34, P5 ;  /* 0x000000ffff20a224 */ /* 0x000fe200028e0622 */
[----:B------:R-:W-:Y:S01]  /*2630*/  IADD3 R6, P5, R4, UR44, RZ ;  /* 0x0000002c04067c10 */ /* 0x000fe2000ffbe0ff */
[----:B------:R-:W-:Y:S01]  /*2640*/  @!P6 IMAD.MOV.U32 R4, RZ, RZ, R237 ;  /* 0x000000ffff04e224 */ /* 0x000fe200078e00ed */
[----:B------:R-:W-:Y:S01]  /*2650*/  @!P3 IADD3.X R17, RZ, R34, RZ, P0, !PT ;  /* 0x00000022ff11b210 */ /* 0x000fe200007fe4ff */
[----:B------:R-:W-:Y:S01]  /*2660*/  @!P3 IMAD R41, R28, UR9, R22 ;  /* 0x000000091c29bc24 */ /* 0x000fe2000f8e0216 */
[----:B------:R-:W-:Y:S01]  /*2670*/  IADD3.X R7, R5, UR45, R3, P5, !PT ;  /* 0x0000002d05077c10 */ /* 0x000fe2000affe403 */
[----:B------:R-:W-:Y:S01]  /*2680*/  IMAD R3, R20, UR18, RZ ;  /* 0x0000001214037c24 */ /* 0x000fe2000f8e02ff */
[----:B------:R-:W-:Y:S01]  /*2690*/  @!P6 MOV R5, R236 ;  /* 0x000000ec0005e202 */ /* 0x000fe20000000f00 */
[----:B------:R-:W-:Y:S01]  /*26a0*/  @!P3 IMAD R17, R17, UR14, RZ ;  /* 0x0000000e1111bc24 */ /* 0x000fe2000f8e02ff */
[----:B------:R-:W-:Y:S01]  /*26b0*/  @!P4 IADD3 R26, P5, R2, 0x20, RZ ;  /* 0x00000020021ac810 */ /* 0x000fe20007fbe0ff */
[----:B------:R-:W-:-:S02]  /*26c0*/  IMAD R3, R14, UR19, R3 ;  /* 0x000000130e037c24 */ /* 0x000fc4000f8e0203 */
[----:B------:R-:W-:-:S04]  /*26d0*/  @!P6 IMAD.WIDE.U32 R10, R11, 0xc0, R4 ;  /* 0x000000c00b0ae825 */ /* 0x000fc800078e0004 */
[----:B------:R-:W-:Y:S01]  /*26e0*/  @!P4 IMAD.X R29, RZ, RZ, R34, P5 ;  /* 0x000000ffff1dc224 */ /* 0x000fe200028e0622 */
[----:B------:R-:W-:Y:S01]  /*26f0*/  ISETP.GE.AND P5, PT, R2, UR12, PT ;  /* 0x0000000c02007c0c */ /* 0x000fe2000bfa6270 */
[----:B------:R-:W-:-:S04]  /*2700*/  IMAD.WIDE.U32 R4, R14, UR18, R8 ;  /* 0x000000120e047c25 */ /* 0x000fc8000f8e0008 */
[----:B------:R-:W-:-:S04]  /*2710*/  IMAD.WIDE.U32 R6, R14, UR16, R6 ;  /* 0x000000100e067c25 */ /* 0x000fc8000f8e0006 */
[----:B------:R-:W-:Y:S02]  /*2720*/  IMAD.IADD R5, R5, 0x1, R3 ;  /* 0x0000000105057824 */ /* 0x000fe400078e0203 */
[----:B------:R-:W-:Y:S02]  /*2730*/  @!P4 IMAD R3, R18, UR8, RZ ;  /* 0x000000081203cc24 */ /* 0x000fe4000f8e02ff */
[----:B------:R-:W-:Y:S02]  /*2740*/  IMAD.IADD R7, R7, 0x1, R12 ;  /* 0x0000000107077824 */ /* 0x000fe400078e020c */
[----:B------:R-:W-:Y:S01]  /*2750*/  @!P6 VIADD R15, R11, UR20 ;  /* 0x000000140b0fec36 */ /* 0x000fe20008000000 */
[----:B------:R-:W-:Y:S01]  /*2760*/  @!P3 MOV R11, R5 ;  /* 0x00000005000bb202 */ /* 0x000fe20000000f00 */
[C---:B------:R-:W-:Y:S02]  /*2770*/  @!P4 IMAD R40, R23.reuse, UR9, R3 ;  /* 0x000000091728cc24 */ /* 0x040fe4000f8e0203 */
[----:B------:R-:W-:-:S04]  /*2780*/  @!P4 IMAD.WIDE.U32 R8, R23, UR8, R4 ;  /* 0x000000081708cc25 */ /* 0x000fc8000f8e0004 */
[----:B------:R-:W-:Y:S02]  /*2790*/  @!P6 IMAD.MOV.U32 R14, RZ, RZ, R10 ;  /* 0x000000ffff0ee224 */ /* 0x000fe400078e000a */
[----:B------:R-:W-:Y:S02]  /*27a0*/  @!P2 IMAD.MOV.U32 R12, RZ, RZ, R4 ;  /* 0x000000ffff0ca224 */ /* 0x000fe400078e0004 */
[----:B------:R-:W-:Y:S01]  /*27b0*/  @!P2 IMAD.MOV.U32 R13, RZ, RZ, R5 ;  /* 0x000000ffff0da224 */ /* 0x000fe200078e0005 */
[----:B------:R-:W-:Y:S01]  /*27c0*/  @!PT LDS RZ, [RZ] ;  /* 0x00000000fffff984 */ /* 0x000fe20000000800 */
[----:B------:R-:W-:Y:S01]  /*27d0*/  @!PT LDS RZ, [RZ] ;  /* 0x00000000fffff984 */ /* 0x000fe20000000800 */
[----:B------:R-:W-:Y:S01]  /*27e0*/  @!PT LDS RZ, [RZ] ;  /* 0x00000000fffff984 */ /* 0x000fe20000000800 */
[----:B------:R3:W-:Y:S01]  /*27f0*/  @!P6 LDGSTS.E.BYPASS.LTC128B.128 [R225+0x3000], desc[UR10][R14.64] ;  /* 0x030000000ee1efae */ /* 0x0007e2000b901d4a */
[----:B------:R-:W-:Y:S02]  /*2800*/  @!P4 IMAD.MOV.U32 R18, RZ, RZ, R6 ;  /* 0x000000ffff12c224 */ /* 0x000fe400078e0006 */
[----:B------:R-:W-:Y:S01]  /*2810*/  @!P4 IMAD.MOV.U32 R19, RZ, RZ, R7 ;  /* 0x000000ffff13c224 */ /* 0x000fe200078e0007 */
[----:B------:R-:W-:Y:S01]  /*2820*/  @P5 STS.128 [R0+0xc000], RZ ;  /* 0x00c000ff00005388 */ /* 0x000fe20000000c00 */
[----:B------:R-:W-:-:S02]  /*2830*/  @!P2 IMAD R3, R32, UR8, RZ ;  /* 0x000000082003ac24 */ /* 0x000fc4000f8e02ff */
[----:B------:R-:W-:Y:S01]  /*2840*/  @!P4 IMAD R23, R29, UR14, RZ ;  /* 0x0000000e1d17cc24 */ /* 0x000fe2000f8e02ff */
[----:B------:R-:W4:Y:S01]  /*2850*/  @!P2 LDC.64 R32, c[0x0][0x218] ;  /* 0x00008600ff20ab82 */ /* 0x000f220000000a00 */
[--C-:B------:R-:W-:Y:S02]  /*2860*/  @!P3 IMAD.MOV.U32 R10, RZ, RZ, R4.reuse ;  /* 0x000000ffff0ab224 */ /* 0x100fe400078e0004 */
[----:B------:R-:W-:Y:S02]  /*2870*/  @!P5 IMAD.MOV.U32 R20, RZ, RZ, R4 ;  /* 0x000000ffff14d224 */ /* 0x000fe400078e0004 */
[----:B------:R-:W-:Y:S02]  /*2880*/  @!P5 IMAD.MOV.U32 R21, RZ, RZ, R5 ;  /* 0x000000ffff15d224 */ /* 0x000fe400078e0005 */
[C---:B------:R-:W-:Y:S02]  /*2890*/  @!P2 IMAD R42, R27.reuse, UR9, R3 ;  /* 0x000000091b2aac24 */ /* 0x040fe4000f8e0203 */
[----:B------:R-:W-:-:S04]  /*28a0*/  @!P2 IMAD.WIDE.U32 R12, R27, UR8, R12 ;  /* 0x000000081b0cac25 */ /* 0x000fc8000f8e000c */
[C---:B------:R-:W-:Y:S02]  /*28b0*/  @!P4 IMAD R43, R26.reuse, UR15, R23 ;  /* 0x0000000f1a2bcc24 */ /* 0x040fe4000f8e0217 */
[----:B------:R-:W-:Y:S02]  /*28c0*/  @!P4 IMAD.WIDE.U32 R18, R26, UR14, R18 ;  /* 0x0000000e1a12cc25 */ /* 0x000fe4000f8e0012 */
[----:B------:R-:W1:Y:S02]  /*28d0*/  @!P5 LDC.64 R26, c[0x0][0x218] ;  /* 0x00008600ff1adb82 */ /* 0x000e640000000a00 */
[----:B------:R-:W-:-:S04]  /*28e0*/  @!P3 IMAD.WIDE.U32 R4, R28, UR8, R10 ;  /* 0x000000081c04bc25 */ /* 0x000fc8000f8e000a */
[C---:B------:R-:W-:Y:S02]  /*28f0*/  @!P5 IMAD R3, R34.reuse, UR8, RZ ;  /* 0x000000082203dc24 */ /* 0x040fe4000f8e02ff */
[----:B------:R-:W3:Y:S01]  /*2900*/  @!P4 LDC.64 R28, c[0x0][0x218] ;  /* 0x00008600ff1ccb82 */ /* 0x000ee20000000a00 */
[----:B------:R-:W-:Y:S02]  /*2910*/  @!P5 IMAD R22, R34, UR14, RZ ;  /* 0x0000000e2216dc24 */ /* 0x000fe4000f8e02ff */
[C---:B------:R-:W-:Y:S01]  /*2920*/  @!P5 IMAD R23, R2.reuse, UR9, R3 ;  /* 0x000000090217dc24 */ /* 0x040fe2000f8e0203 */
[----:B------:R-:W-:Y:S01]  /*2930*/  @!P2 IADD3 R3, P0, R2, 0x60, RZ ;  /* 0x000000600203a810 */ /* 0x000fe20007f1e0ff */
[--C-:B------:R-:W-:Y:S02]  /*2940*/  @!P3 IMAD.MOV.U32 R24, RZ, RZ, R6.reuse ;  /* 0x000000ffff18b224 */ /* 0x100fe400078e0006 */
[----:B------:R-:W-:Y:S02]  /*2950*/  @!P3 IMAD.MOV.U32 R25, RZ, RZ, R7 ;  /* 0x000000ffff19b224 */ /* 0x000fe400078e0007 */
[----:B------:R-:W-:-:S02]  /*2960*/  @!P2 IMAD.MOV.U32 R30, RZ, RZ, R6 ;  /* 0x000000ffff1ea224 */ /* 0x000fc400078e0006 */
[----:B------:R-:W-:Y:S02]  /*2970*/  @!P2 IMAD.MOV.U32 R31, RZ, RZ, R7 ;  /* 0x000000ffff1fa224 */ /* 0x000fe400078e0007 */
[----:B------:R-:W-:Y:S01]  /*2980*/  @!P3 IMAD R39, R16, UR15, R17 ;  /* 0x0000000f1027bc24 */ /* 0x000fe2000f8e0211 */
[----:B------:R-:W-:Y:S01]  /*2990*/  UMOV UR18, UR36 ;  /* 0x0000002400127c82 */ /* 0x000fe20008000000 */
[----:B------:R-:W-:Y:S01]  /*29a0*/  @!P5 IMAD.WIDE.U32 R10, R2, UR8, R20 ;  /* 0x00000008020adc25 */ /* 0x000fe2000f8e0014 */
[----:B------:R-:W-:Y:S01]  /*29b0*/  UMOV UR19, UR37 ;  /* 0x0000002500137c82 */ /* 0x000fe20008000000 */
[----:B------:R-:W-:Y:S02]  /*29c0*/  MOV R239, 0x7f800000 ;  /* 0x7f80000000ef7802 */ /* 0x000fe40000000f00 */
[----:B------:R-:W-:Y:S02]  /*29d0*/  IMAD.MOV.U32 R241, RZ, RZ, 0x7f800000 ;  /* 0x7f800000fff17424 */ /* 0x000fe400078e00ff */
[----:B------:R-:W-:-:S02]  /*29e0*/  IMAD.MOV.U32 R242, RZ, RZ, 0x7f800000 ;  /* 0x7f800000fff27424 */ /* 0x000fc400078e00ff */
[----:B------:R-:W-:Y:S02]  /*29f0*/  IMAD.MOV.U32 R238, RZ, RZ, 0x7f800000 ;  /* 0x7f800000ffee7424 */ /* 0x000fe400078e00ff */
[----:B------:R-:W-:Y:S02]  /*2a00*/  VIADD R183, R188, 0x2000 ;  /* 0x00002000bcb77836 */ /* 0x000fe40000000000 */
[----:B------:R-:W-:Y:S02]  /*2a10*/  VIADD R177, R187, 0x2000 ;  /* 0x00002000bbb17836 */ /* 0x000fe40000000000 */
[----:B------:R-:W-:Y:S02]  /*2a20*/  IMAD.MOV.U32 R185, RZ, RZ, 0x20 ;  /* 0x00000020ffb97424 */ /* 0x000fe400078e00ff */
[----:B------:R-:W-:Y:S02]  /*2a30*/  IMAD.MOV.U32 R178, RZ, RZ, 0x40 ;  /* 0x00000040ffb27424 */ /* 0x000fe400078e00ff */
[----:B------:R-:W-:Y:S01]  /*2a40*/  IMAD.MOV.U32 R248, RZ, RZ, 0x40 ;  /* 0x00000040fff87424 */ /* 0x000fe200078e00ff */
[----:B------:R-:W-:Y:S01]  /*2a50*/  CS2R R126, SRZ ;  /* 0x00000000007e7805 */ /* 0x000fe2000001ff00 */
[C---:B------:R-:W-:Y:S01]  /*2a60*/  @!P5 IMAD R38, R2.reuse, UR15, R22 ;  /* 0x0000000f0226dc24 */ /* 0x040fe2000f8e0216 */
[----:B------:R-:W-:Y:S01]  /*2a70*/  CS2R R124, SRZ ;  /* 0x00000000007c7805 */ /* 0x000fe2000001ff00 */
[----:B------:R-:W-:Y:S01]  /*2a80*/  @!P5 IMAD.WIDE.U32 R6, R2, UR14, R6 ;  /* 0x0000000e0206dc25 */ /* 0x000fe2000f8e0006 */
[----:B------:R-:W-:-:S02]  /*2a90*/  CS2R R130, SRZ ;  /* 0x0000000000827805 */ /* 0x000fc4000001ff00 */
[----:B------:R-:W-:Y:S02]  /*2aa0*/  CS2R R128, SRZ ;  /* 0x0000000000807805 */ /* 0x000fe4000001ff00 */
[----:B------:R-:W-:Y:S01]  /*2ab0*/  CS2R R122, SRZ ;  /* 0x00000000007a7805 */ /* 0x000fe2000001ff00 */
[----:B------:R-:W-:Y:S01]  /*2ac0*/  @!P2 IMAD.X R2, RZ, RZ, R34, P0 ;  /* 0x000000ffff02a224 */ /* 0x000fe200000e0622 */
[----:B---3--:R-:W-:Y:S01]  /*2ad0*/  @!P4 LEA R20, P0, R8, R28, 0x1 ;  /* 0x0000001c0814c211 */ /* 0x008fe200078008ff */
[----:B------:R-:W3:Y:S01]  /*2ae0*/  @!P5 LDC.64 R34, c[0x0][0x220] ;  /* 0x00008800ff22db82 */ /* 0x000ee20000000a00 */
[----:B------:R-:W-:Y:S01]  /*2af0*/  @!P4 IMAD.IADD R21, R9, 0x1, R40 ;  /* 0x000000010915c824 */ /* 0x000fe200078e0228 */
[----:B------:R-:W-:Y:S01]  /*2b00*/  CS2R R120, SRZ ;  /* 0x0000000000787805 */ /* 0x000fe2000001ff00 */
[----:B------:R-:W-:Y:S01]  /*2b10*/  @!P2 IMAD R14, R2, UR14, RZ ;  /* 0x0000000e020eac24 */ /* 0x000fe2000f8e02ff */
[----:B-1----:R-:W-:Y:S01]  /*2b20*/  @!P5 LEA R2, P6, R10, R26, 0x1 ;  /* 0x0000001a0a02d211 */ /* 0x002fe200078c08ff */
[----:B------:R-:W-:Y:S01]  /*2b30*/  @!P5 IMAD.IADD R9, R11, 0x1, R23 ;  /* 0x000000010b09d824 */ /* 0x000fe200078e0217 */
[----:B------:R-:W-:Y:S01]  /*2b40*/  @!P4 LEA.HI.X R21, R8, R29, R21, 0x1, P0 ;  /* 0x0000001d0815c211 */ /* 0x000fe200000f0c15 */
[C---:B------:R-:W-:Y:S01]  /*2b50*/  @!P2 IMAD R26, R3.reuse, UR15, R14 ;  /* 0x0000000f031aac24 */ /* 0x040fe2000f8e020e */
[----:B------:R-:W1:Y:S01]  /*2b60*/  @!P4 LDC.64 R22, c[0x0][0x220] ;  /* 0x00008800ff16cb82 */ /* 0x000e620000000a00 */
[----:B------:R-:W-:Y:S01]  /*2b70*/  @!P2 IMAD.WIDE.U32 R14, R3, UR14, R30 ;  /* 0x0000000e030eac25 */ /* 0x000fe2000f8e001e */
[----:B------:R-:W-:-:S02]  /*2b80*/  @!P5 LEA.HI.X R3, R10, R27, R9, 0x1, P6 ;  /* 0x0000001b0a03d211 */ /* 0x000fc400030f0c09 */
[----:B------:R-:W-:Y:S02]  /*2b90*/  CS2R R118, SRZ ;  /* 0x0000000000767805 */ /* 0x000fe4000001ff00 */
[----:B------:R-:W-:Y:S01]  /*2ba0*/  @!P3 LEA R8, P0, R4, R36, 0x1 ;  /* 0x000000240408b211 */ /* 0x000fe200078008ff */
[----:B------:R-:W-:Y:S01]  /*2bb0*/  @!P3 IMAD.IADD R5, R5, 0x1, R41 ;  /* 0x000000010505b824 */ /* 0x000fe200078e0229 */
[----:B------:R-:W-:Y:S01]  /*2bc0*/  CS2R R116, SRZ ;  /* 0x0000000000747805 */ /* 0x000fe2000001ff00 */
[----:B------:R-:W-:Y:S01]  /*2bd0*/  @!PT LDS RZ, [RZ] ;  /* 0x00000000fffff984 */ /* 0x000fe20000000800 */
[----:B------:R-:W-:Y:S01]  /*2be0*/  @!PT LDS RZ, [RZ] ;  /* 0x00000000fffff984 */ /* 0x000fe20000000800 */
[----:B------:R-:W-:Y:S01]  /*2bf0*/  @!PT LDS RZ, [RZ] ;  /* 0x00000000fffff984 */ /* 0x000fe20000000800 */
[----:B------:R4:W-:Y:S01]  /*2c00*/  @!P5 LDGSTS.E.BYPASS.LTC128B.128 [R0+0xc000], desc[UR10][R2.64] ;  /* 0x0c0000000200dfae */ /* 0x0009e2000b901d4a */
[----:B------:R-:W2:Y:S01]  /*2c10*/  @!P3 LDC.64 R10, c[0x0][0x220] ;  /* 0x00008800ff0abb82 */ /* 0x000ea20000000a00 */
[----:B------:R-:W-:Y:S01]  /*2c20*/  @!P3 IMAD.WIDE.U32 R16, R16, UR14, R24 ;  /* 0x0000000e1010bc25 */ /* 0x000fe2000f8e0018 */
[----:B------:R-:W-:Y:S01]  /*2c30*/  @!P3 LEA.HI.X R9, R4, R37, R5, 0x1, P0 ;  /* 0x000000250409b211 */ /* 0x000fe200000f0c05 */
[----:B------:R-:W-:Y:S01]  /*2c40*/  @P4 STS.128 [R0+0xd000], RZ ;  /* 0x00d000ff00004388 */ /* 0x000fe20000000c00 */
[----:B------:R-:W-:Y:S01]  /*2c50*/  CS2R R110, SRZ ;  /* 0x00000000006e7805 */ /* 0x000fe2000001ff00 */
[----:B------:R-:W-:Y:S01]  /*2c60*/  @!P5 IMAD.IADD R5, R7, 0x1, R38 ;  /* 0x000000010705d824 */ /* 0x000fe200078e0226 */
[----:B------:R-:W-:Y:S01]  /*2c70*/  CS2R R108, SRZ ;  /* 0x00000000006c7805 */ /* 0x000fe2000001ff00 */
[----:B------:R-:W-:Y:S01]  /*2c80*/  @!PT LDS RZ, [RZ] ;  /* 0x00000000fffff984 */ /* 0x000fe20000000800 */
[----:B------:R-:W-:Y:S01]  /*2c90*/  @!PT LDS RZ, [RZ] ;  /* 0x00000000fffff984 */ /* 0x000fe20000000800 */
[----:B------:R-:W-:Y:S01]  /*2ca0*/  @!PT LDS RZ, [RZ] ;  /* 0x00000000fffff984 */ /* 0x000fe20000000800 */
[----:B------:R-:W-:Y:S01]  /*2cb0*/  @!P4 LDGSTS.E.BYPASS.LTC128B.128 [R0+0xd000], desc[UR10][R20.64] ;  /* 0x0d0000001400cfae */ /* 0x000fe2000b901d4a */
[----:B------:R-:W2:Y:S01]  /*2cc0*/  @!P2 LDC.64 R24, c[0x0][0x220] ;  /* 0x00008800ff18ab82 */ /* 0x000ea20000000a00 */
[C---:B------:R-:W-:Y:S01]  /*2cd0*/  IMAD.SHL.U32 R186, R188.reuse, 0x2, RZ ;  /* 0x00000002bcba7824 */ /* 0x040fe200078e00ff */
[----:B------:R-:W-:Y:S01]  /*2ce0*/  CS2R R114, SRZ ;  /* 0x0000000000727805 */ /* 0x000fe2000001ff00 */
[----:B------:R-:W-:Y:S01]  /*2cf0*/  @P3 STS.128 [R0+0xe000], RZ ;  /* 0x00e000ff00003388 */ /* 0x000fe20000000c00 */
[----:B------:R-:W-:Y:S01]  /*2d00*/  IMAD.SHL.U32 R184, R188, 0x2, RZ ;  /* 0x00000002bcb87824 */ /* 0x000fe200078e00ff */
[----:B------:R-:W-:-:S02]  /*2d10*/  CS2R R112, SRZ ;  /* 0x0000000000707805 */ /* 0x000fc4000001ff00 */
        /* <DEDUP_REMOVED lines=9> */
[----:B------:R-:W-:Y:S02]  /*2db0*/  CS2R R94, SRZ ;  /* 0x00000000005e7805 */ /* 0x000fe4000001ff00 */
[----:B------:R-:W-:-:S02]  /*2dc0*/  CS2R R92, SRZ ;  /* 0x00000000005c7805 */ /* 0x000fc4000001ff00 */
[----:B------:R-:W-:Y:S02]  /*2dd0*/  CS2R R98, SRZ ;  /* 0x0000000000627805 */ /* 0x000fe4000001ff00 */
[----:B------:R-:W-:Y:S02]  /*2de0*/  CS2R R96, SRZ ;  /* 0x0000000000607805 */ /* 0x000fe4000001ff00 */
[----:B------:R-:W-:Y:S02]  /*2df0*/  CS2R R90, SRZ ;  /* 0x00000000005a7805 */ /* 0x000fe4000001ff00 */
[----:B------:R-:W-:Y:S01]  /*2e00*/  CS2R R88, SRZ ;  /* 0x0000000000587805 */ /* 0x000fe2000001ff00 */
[----:B----4-:R-:W-:Y:S01]  /*2e10*/  @!P2 IMAD.IADD R3, R13, 0x1, R42 ;  /* 0x000000010d03a824 */ /* 0x010fe200078e022a */
[----:B------:R-:W-:Y:S02]  /*2e20*/  @!P2 LEA R2, P0, R12, R32, 0x1 ;  /* 0x000000200c02a211 */ /* 0x000fe400078008ff */
[----:B------:R-:W-:-:S02]  /*2e30*/  CS2R R86, SRZ ;  /* 0x0000000000567805 */ /* 0x000fc4000001ff00 */
[----:B------:R-:W-:Y:S02]  /*2e40*/  CS2R R84, SRZ ;  /* 0x0000000000547805 */ /* 0x000fe4000001ff00 */
[----:B------:R-:W-:Y:S02]  /*2e50*/  CS2R R78, SRZ ;  /* 0x00000000004e7805 */ /* 0x000fe4000001ff00 */
[----:B------:R-:W-:Y:S02]  /*2e60*/  @!P2 LEA.HI.X R3, R12, R33, R3, 0x1, P0 ;  /* 0x000000210c03a211 */ /* 0x000fe400000f0c03 */
[----:B------:R-:W-:Y:S01]  /*2e70*/  CS2R R76, SRZ ;  /* 0x00000000004c7805 */ /* 0x000fe2000001ff00 */
[----:B------:R-:W4:Y:S01]  /*2e80*/  LDC.64 R12, c[0x0][0x3b8] ;  /* 0x0000ee00ff0c7b82 */ /* 0x000f220000000a00 */
[----:B---3--:R-:W-:Y:S02]  /*2e90*/  @!P5 LEA R4, P0, R6, R34, 0x1 ;  /* 0x000000220604d211 */ /* 0x008fe400078008ff */
[----:B------:R-:W-:Y:S01]  /*2ea0*/  CS2R R82, SRZ ;  /* 0x0000000000527805 */ /* 0x000fe2000001ff00 */
[----:B------:R-:W-:Y:S01]  /*2eb0*/  @!PT LDS RZ, [RZ] ;  /* 0x00000000fffff984 */ /* 0x000fe20000000800 */
[----:B------:R-:W-:Y:S01]  /*2ec0*/  @!PT LDS RZ, [RZ] ;  /* 0x00000000fffff984 */ /* 0x000fe20000000800 */
[----:B------:R-:W-:Y:S01]  /*2ed0*/  @!PT LDS RZ, [RZ] ;  /* 0x00000000fffff984 */ /* 0x000fe20000000800 */
[----:B------:R3:W-:Y:S01]  /*2ee0*/  @!P2 LDGSTS.E.BYPASS.LTC128B.128 [R0+0xf000], desc[UR10][R2.64] ;  /* 0x0f0000000200afae */ /* 0x0007e2000b901d4a */
[----:B------:R-:W-:-:S02]  /*2ef0*/  CS2R R80, SRZ ;  /* 0x0000000000507805 */ /* 0x000fc4000001ff00 */
[----:B------:R-:W-:Y:S02]  /*2f00*/  @!P5 LEA.HI.X R5, R6, R35, R5, 0x1, P0 ;  /* 0x000000230605d211 */ /* 0x000fe400000f0c05 */
[----:B------:R-:W-:Y:S02]  /*2f10*/  CS2R R74, SRZ ;  /* 0x00000000004a7805 */ /* 0x000fe4000001ff00 */
[----:B-1----:R-:W-:Y:S01]  /*2f20*/  @!P4 LEA R6, P0, R18, R22, 0x1 ;  /* 0x000000161206c211 */ /* 0x002fe200078008ff */
[----:B------:R-:W-:Y:S01]  /*2f30*/  @P5 STS.128 [R0+0x10000], RZ ;  /* 0x010000ff00005388 */ /* 0x000fe20000000c00 */
[----:B------:R-:W-:Y:S02]  /*2f40*/  @!P2 IADD3 R8, R15, R26, RZ ;  /* 0x0000001a0f08a210 */ /* 0x000fe40007ffe0ff */
[----:B------:R-:W-:Y:S02]  /*2f50*/  CS2R R72, SRZ ;  /* 0x0000000000487805 */ /* 0x000fe4000001ff00 */
[----:B------:R-:W-:Y:S01]  /*2f60*/  CS2R R70, SRZ ;  /* 0x0000000000467805 */ /* 0x000fe2000001ff00 */
[----:B------:R-:W-:Y:S01]  /*2f70*/  @!PT LDS RZ, [RZ] ;  /* 0x00000000fffff984 */ /* 0x000fe20000000800 */
[----:B------:R-:W-:Y:S01]  /*2f80*/  @!PT LDS RZ, [RZ] ;  /* 0x00000000fffff984 */ /* 0x000fe20000000800 */
[----:B------:R-:W-:Y:S01]  /*2f90*/  @!PT LDS RZ, [RZ] ;  /* 0x00000000fffff984 */ /* 0x000fe20000000800 */
[----:B------:R1:W-:Y:S01]  /*2fa0*/  @!P5 LDGSTS.E.BYPASS.LTC128B.128 [R0+0x10000], desc[UR10][R4.64] ;  /* 0x100000000400dfae */ /* 0x0003e2000b901d4a */
[----:B------:R-:W-:Y:S01]  /*2fb0*/  CS2R R68, SRZ ;  /* 0x0000000000447805 */ /* 0x000fe2000001ff00 */
[----:B------:R-:W-:Y:S01]  /*2fc0*/  UMOV UR20, UR28 ;  /* 0x0000001c00147c82 */ /* 0x000fe20008000000 */
[----:B------:R-:W-:Y:S01]  /*2fd0*/  UMOV UR17, UR29 ;  /* 0x0000001d00117c82 */ /* 0x000fe20008000000 */
[----:B------:R-:W-:Y:S01]  /*2fe0*/  @P4 STS.128 [R0+0x11000], RZ ;  /* 0x011000ff00004388 */ /* 0x000fe20000000c00 */
[----:B------:R-:W-:Y:S01]  /*2ff0*/  ULDC.U8 UR9, c[0x0][0x388] ;  /* 0x0000e20000097ab9 */ /* 0x000fe20000000000 */
[----:B---3--:R-:W-:-:S02]  /*3000*/  @!P4 IMAD.IADD R2, R19, 0x1, R43 ;  /* 0x000000011302c824 */ /* 0x008fc400078e022b */
[----:B------:R-:W-:-:S03]  /*3010*/  @!P3 IMAD.IADD R3, R17, 0x1, R39 ;  /* 0x000000011103b824 */ /* 0x000fc600078e0227 */
[----:B------:R-:W-:Y:S02]  /*3020*/  @!P4 LEA.HI.X R7, R18, R23, R2, 0x1, P0 ;  /* 0x000000171207c211 */ /* 0x000fe400000f0c02 */
[----:B--2---:R-:W-:Y:S02]  /*3030*/  @!P2 LEA R2, P0, R14, R24, 0x1 ;  /* 0x000000180e02a211 */ /* 0x004fe400078008ff */
[C---:B-1----:R-:W-:Y:S01]  /*3040*/  @!P3 LEA R4, P5, R16.reuse, R10, 0x1 ;  /* 0x0000000a1004b211 */ /* 0x042fe200078a08ff */
[----:B------:R-:W-:Y:S01]  /*3050*/  @!PT LDS RZ, [RZ] ;  /* 0x00000000fffff984 */ /* 0x000fe20000000800 */
[----:B------:R-:W-:Y:S01]  /*3060*/  @!PT LDS RZ, [RZ] ;  /* 0x00000000fffff984 */ /* 0x000fe20000000800 */
[----:B------:R-:W-:Y:S01]  /*3070*/  @!PT LDS RZ, [RZ] ;  /* 0x00000000fffff984 */ /* 0x000fe20000000800 */
[----:B------:R-:W-:Y:S03]  /*3080*/  @!P4 LDGSTS.E.BYPASS.LTC128B.128 [R0+0x11000], desc[UR10][R6.64] ;  /* 0x110000000600cfae */ /* 0x000fe6000b901d4a */
[----:B------:R-:W-:Y:S01]  /*3090*/  @!P3 LEA.HI.X R5, R16, R11, R3, 0x1, P5 ;  /* 0x0000000b1005b211 */ /* 0x000fe200028f0c03 */
[----:B------:R-:W-:Y:S01]  /*30a0*/  @P3 STS.128 [R0+0x12000], RZ ;  /* 0x012000ff00003388 */ /* 0x000fe20000000c00 */
[----:B------:R-:W-:-:S03]  /*30b0*/  @!P2 LEA.HI.X R3, R14, R25, R8, 0x1, P0 ;  /* 0x000000190e03a211 */ /* 0x000fc600000f0c08 */
[----:B------:R-:W-:Y:S01]  /*30c0*/  @!PT LDS RZ, [RZ] ;  /* 0x00000000fffff984 */ /* 0x000fe20000000800 */
[----:B------:R-:W-:Y:S01]  /*30d0*/  @!PT LDS RZ, [RZ] ;  /* 0x00000000fffff984 */ /* 0x000fe20000000800 */
[----:B------:R-:W-:Y:S01]  /*30e0*/  @!PT LDS RZ, [RZ] ;  /* 0x00000000fffff984 */ /* 0x000fe20000000800 */
[----:B------:R-:W-:Y:S04]  /*30f0*/  @!P3 LDGSTS.E.BYPASS.LTC128B.128 [R0+0x12000], desc[UR10][R4.64] ;  /* 0x120000000400bfae */ /* 0x000fe8000b901d4a */
[----:B------:R1:W-:Y:S04]  /*3100*/  @P2 STS.128 [R0+0x13000], RZ ;  /* 0x013000ff00002388 */ /* 0x0003e80000000c00 */
[----:B------:R-:W-:Y:S01]  /*3110*/  @!PT LDS RZ, [RZ] ;  /* 0x00000000fffff984 */ /* 0x000fe20000000800 */
[----:B------:R-:W-:Y:S01]  /*3120*/  @!PT LDS RZ, [RZ] ;  /* 0x00000000fffff984 */ /* 0x000fe20000000800 */
[----:B------:R-:W-:Y:S01]  /*3130*/  @!PT LDS RZ, [RZ] ;  /* 0x00000000fffff984 */ /* 0x000fe20000000800 */
[----:B------:R1:W-:Y:S04]  /*3140*/  @!P2 LDGSTS.E.BYPASS.LTC128B.128 [R0+0x13000], desc[UR10][R2.64] ;  /* 0x130000000200afae */ /* 0x0003e8000b901d4a */
[----:B------:R-:W0:Y:S04]  /*3150*/  LDGDEPBAR ;  /* 0x00000000000079af */ /* 0x000e280000000000 */
[----:B----4-:R-:W2:Y:S04]  /*3160*/  LDG.E.64 R8, desc[UR10][R12.64] ;  /* 0x0000000a0c087981 */ /* 0x010ea8000c1e1b00 */
[----:B------:R-:W3:Y:S01]  /*3170*/  LDG.E.64 R4, desc[UR10][R12.64+0x8] ;  /* 0x0000080a0c047981 */ /* 0x000ee2000c1e1b00 */
[----:B-1----:R-:W-:-:S02]  /*3180*/  VIADD R0, R246, 0x48 ;  /* 0x00000048f6007836 */ /* 0x002fc40000000000 */
[C---:B------:R-:W-:Y:S02]  /*3190*/  VIADD R3, R246.reuse, 0x8 ;  /* 0x00000008f6037836 */ /* 0x040fe40000000000 */
[----:B------:R-:W-:Y:S01]  /*31a0*/  VIADD R2, R246, 0x40 ;  /* 0x00000040f6027836 */ /* 0x000fe20000000000 */
[----:B------:R-:W-:Y:S02]  /*31b0*/  ISETP.GE.AND P0, PT, R0, UR7, PT ;  /* 0x0000000700007c0c */ /* 0x000fe4000bf06270 */
[----:B------:R-:W-:Y:S02]  /*31c0*/  ISETP.GE.AND P4, PT, R246, UR7, PT ;  /* 0x00000007f6007c0c */ /* 0x000fe4000bf86270 */
[----:B------:R-:W-:Y:S02]  /*31d0*/  ISETP.GE.AND P3, PT, R3, UR7, PT ;  /* 0x0000000703007c0c */ /* 0x000fe4000bf66270 */
[----:B------:R-:W-:Y:S01]  /*31e0*/  ISETP.GE.AND P2, PT, R2, UR7, PT ;  /* 0x0000000702007c0c */ /* 0x000fe2000bf46270 */
[----:B------:R-:W-:Y:S01]  /*31f0*/  IMAD.MOV.U32 R2, RZ, RZ, 0x4 ;  /* 0x00000004ff027424 */ /* 0x000fe200078e00ff */
[----:B------:R-:W-:Y:S01]  /*3200*/  UIMAD UR7, UR48, UR23, UR59 ;  /* 0x00000017300772a4 */ /* 0x000fe2000f8e023b */
[----:B------:R-:W-:-:S02]  /*3210*/  IMAD.MOV.U32 R6, RZ, RZ, 0x4 ;  /* 0x00000004ff067424 */ /* 0x000fc400078e00ff */
[----:B------:R-:W-:Y:S01]  /*3220*/  IMAD.WIDE R2, R246, R2, UR18 ;  /* 0x00000012f6027e25 */ /* 0x000fe2000f8e0202 */
[----:B------:R-:W-:Y:S01]  /*3230*/  USHF.L.U32 UR7, UR7, 0x5, URZ ;  /* 0x0000000507077899 */ /* 0x000fe2000800063f */
[----:B------:R-:W-:Y:S01]  /*3240*/  SEL R183, R183, R188, !P1 ;  /* 0x000000bcb7b77207 */ /* 0x000fe20004800000 */
[----:B------:R-:W-:Y:S01]  /*3250*/  ULDC UR23, c[0x0][0x2dc] ;  /* 0x0000b70000177ab9 */ /* 0x000fe20000000800 */
[----:B------:R-:W-:Y:S01]  /*3260*/  @!P0 IMAD.WIDE R6, R0, R6, UR18 ;  /* 0x0000001200068e25 */ /* 0x000fe2000f8e0206 */
[----:B------:R-:W-:Y:S01]  /*3270*/  USHF.R.S32.HI UR8, URZ, 0x1f, UR7 ;  /* 0x0000001f3f087899 */ /* 0x000fe20008011407 */
[----:B------:R-:W5:Y:S01]  /*3280*/  @!P4 LDG.E R241, desc[UR10][R2.64] ;  /* 0x0000000a02f1c981 */ /* 0x000f62000c1e1900 */
[----:B------:R-:W-:-:S03]  /*3290*/  SHF.R.S32.HI R0, RZ, 0x1f, R44 ;  /* 0x0000001fff007819 */ /* 0x000fc6000001142c */
[----:B------:R-:W5:Y:S04]  /*32a0*/  @!P3 LDG.E R242, desc[UR10][R2.64+0x20] ;  /* 0x0000200a02f2b981 */ /* 0x000f68000c1e1900 */
[----:B------:R3:W5:Y:S04]  /*32b0*/  @!P2 LDG.E R238, desc[UR10][R2.64+0x100] ;  /* 0x0001000a02eea981 */ /* 0x000768000c1e1900 */
[----:B------:R1:W5:Y:S01]  /*32c0*/  @!P0 LDG.E R239, desc[UR10][R6.64] ;  /* 0x0000000a06ef8981 */ /* 0x000362000c1e1900 */
[----:B------:R-:W-:Y:S02]  /*32d0*/  LOP3.LUT P3, RZ, R45, 0x4, RZ, 0xc0, !PT ;  /* 0x000000042dff7812 */ /* 0x000fe4000786c0ff */
[----:B------:R-:W-:-:S02]  /*32e0*/  SEL R177, R177, R187, !P1 ;  /* 0x000000bbb1b17207 */ /* 0x000fc40004800000 */
[----:B------:R-:W-:Y:S02]  /*32f0*/  SEL R178, R178, 0xffffffc0, !P3 ;  /* 0xffffffc0b2b27807 */ /* 0x000fe40005800000 */
[----:B------:R-:W-:Y:S02]  /*3300*/  LEA R183, R183, UR4, 0x1 ;  /* 0x00000004b7b77c11 */ /* 0x000fe4000f8e08ff */
[----:B------:R-:W-:Y:S02]  /*3310*/  LEA R177, R177, UR4, 0x1 ;  /* 0x00000004b1b17c11 */ /* 0x000fe4000f8e08ff */
[----:B--2---:R-:W-:Y:S02]  /*3320*/  R2UR UR14, R9 ;  /* 0x00000000090e72ca */ /* 0x004fe400000e0000 */
[----:B------:R-:W-:Y:S02]  /*3330*/  R2UR UR16, R8 ;  /* 0x00000000081072ca */ /* 0x000fe400000e0000 */
[----:B---3--:R-:W-:-:S04]  /*3340*/  IADD3 R2, P2, P0, R4, UR7, R44 ;  /* 0x0000000704027c10 */ /* 0x008fc8000f85e02c */
[----:B------:R-:W-:Y:S01]  /*3350*/  IADD3.X R249, R5, UR8, R0, P2, P0 ;  /* 0x0000000805f97c10 */ /* 0x000fe200097e0400 */
[----:B------:R-:W-:Y:S01]  /*3360*/  UIADD3 UR7, UR33, 0x80, URZ ;  /* 0x0000008021077890 */ /* 0x000fe2000fffe03f */
[C---:B------:R-:W-:Y:S01]  /*3370*/  LOP3.LUT P0, RZ, R45.reuse, 0x2, RZ, 0xc0, !PT ;  /* 0x000000022dff7812 */ /* 0x040fe2000780c0ff */
[----:B------:R-:W-:Y:S01]  /*3380*/  IMAD.WIDE.U32 R244, R2, -0x2daee0ad, RZ ;  /* 0xd2511f5302f47825 */ /* 0x000fe200078e00ff */
[----:B------:R-:W-:Y:S01]  /*3390*/  LOP3.LUT P2, RZ, R45, 0x4, RZ, 0xc0, !PT ;  /* 0x000000042dff7812 */ /* 0x000fe2000784c0ff */
[----:B------:R-:W-:Y:S01]  /*33a0*/  ULDC UR8, c[0x0][0x2ec] ;  /* 0x0000bb0000087ab9 */ /* 0x000fe20000000800 */
[----:B------:R-:W-:Y:S02]  /*33b0*/  SEL R185, R185, 0xffffffe0, !P0 ;  /* 0xffffffe0b9b97807 */ /* 0x000fe40004000000 */
[----:B------:R-:W-:Y:S01]  /*33c0*/  SEL R248, R248, 0xffffffc0, !P2 ;  /* 0xffffffc0f8f87807 */ /* 0x000fe20005000000 */
[----:B-1----:R-:W-:-:S11]  /*33d0*/  UISETP.GE.AND UP0, UPT, UR7, UR6, UPT ;  /* 0x000000060700728c */ /* 0x002fd6000bf06270 */
.L_x_1617:
[----:B------:R-:W-:Y:S01]  /*33e0*/  PLOP3.LUT P0, PT, PT, PT, UP0, 0x80, 0x0 ;  /* 0x000000000000781c */ /* 0x000fe20003f0f008 */
[----:B------:R-:W0:Y:S01]  /*33f0*/  LDGDEPBAR ;  /* 0x00000000000079af */ /* 0x000e220000000000 */
[----:B------:R-:W-:Y:S01]  /*3400*/  PLOP3.LUT P3, PT, PT, PT, UP0, 0x80, 0x0 ;  /* 0x000000000000781c */ /* 0x000fe20003f6f008 */
[C---:B------:R-:W-:Y:S01]  /*3410*/  IMAD.IADD R0, R183.reuse, 0x1, R185 ;  /* 0x00000001b7007824 */ /* 0x040fe200078e02b9 */
[----:B------:R-:W-:Y:S01]  /*3420*/  PLOP3.LUT P2, PT, PT, PT, UP0, 0x80, 0x0 ;  /* 0x000000000000781c */ /* 0x000fe20003f4f008 */
[----:B------:R-:W-:Y:S01]  /*3430*/  UIADD3 UR15, UR14, -0x56f99767, URZ ;  /* 0xa90668990e0f7890 */ /* 0x000fe2000fffe03f */
[----:B------:R-:W-:Y:S01]  /*3440*/  PLOP3.LUT P1, PT, PT, PT, UP0, 0x80, 0x0 ;  /* 0x000000000000781c */ /* 0x000fe20003f2f008 */
[----:B------:R-:W-:Y:S01]  /*3450*/  UIADD3 UR7, UR16, -0x61c88647, URZ ;  /* 0x9e3779b910077890 */ /* 0x000fe2000fffe03f */
[----:B------:R-:W-:Y:S01]  /*3460*/  PLOP3.LUT P5, PT, PT, PT, UP0, 0x80, 0x0 ;  /* 0x000000000000781c */ /* 0x000fe20003faf008 */
[----:B------:R-:W-:Y:S01]  /*3470*/  UIADD3 UR12, UR14, -0x4498517b, URZ ;  /* 0xbb67ae850e0c7890 */ /* 0x000fe2000fffe03f */
[----:B------:R-:W-:Y:S01]  /*3480*/  PLOP3.LUT P4, PT, PT, PT, UP0, 0x80, 0x0 ;  /* 0x000000000000781c */ /* 0x000fe20003f8f008 */
[----:B------:R-:W-:Y:S01]  /*3490*/  IMAD.U32 R2, RZ, RZ, UR21 ;  /* 0x00000015ff027e24 */ /* 0x000fe2000f8e00ff */
[----:B------:R-:W-:Y:S01]  /*34a0*/  PLOP3.LUT P6, PT, PT, PT, UP0, 0x80, 0x0 ;  /* 0x000000000000781c */ /* 0x000fe20003fcf008 */
[----:B------:R-:W-:Y:S01]  /*34b0*/  UISETP.GE.AND UP3, UPT, UR13, 0x1, UPT ;  /* 0x000000010d00788c */ /* 0x000fe2000bf66270 */
        /* <DEDUP_REMOVED lines=20> */
[--C-:B--2---:R-:W-:Y:S02]  /*3600*/  IMAD.IADD R0, R0, 0x1, R178.reuse ;  /* 0x0000000100007824 */ /* 0x104fe400078e02b2 */
[----:B------:R-:W2:Y:S03]  /*3610*/  LDSM.16.M88.4 R156, [R182+0x1800] ;  /* 0x00180000b69c783b */ /* 0x000ea60000000200 */
        /* <DEDUP_REMOVED lines=12> */
[----:B------:R-:W-:Y:S06]  /*36e0*/  HMMA.16816.F32.BF16 R64, R64, R134, RZ ;  /* 0x000000864040723c */ /* 0x000fec00000418ff */
[-C--:B-1----:R-:W-:Y:S06]  /*36f0*/  HMMA.16816.F32.BF16 R4, R136, R140.reuse, R4 ;  /* 0x0000008c8804723c */ /* 0x082fec0000041804 */
[C---:B------:R-:W-:Y:S06]  /*3700*/  HMMA.16816.F32.BF16 R8, R144.reuse, R140, R8 ;  /* 0x0000008c9008723c */ /* 0x040fec0000041808 */
        /* <DEDUP_REMOVED lines=9> */
[-C--:B---3--:R-:W-:Y:S06]  /*37a0*/  HMMA.16816.F32.BF16 R36, R136, R152.reuse, R36 ;  /* 0x000000988824723c */ /* 0x088fec0000041824 */
[C---:B------:R-:W-:Y:S01]  /*37b0*/  HMMA.16816.F32.BF16 R40, R144.reuse, R152, R40 ;  /* 0x000000989028723c */ /* 0x040fe20000041828 */
[----:B------:R-:W3:Y:S05]  /*37c0*/  LDSM.16.M88.4 R148, [R148+0x2000] ;  /* 0x002000009494783b */ /* 0x000eea0000000200 */
[-C--:B------:R-:W-:Y:S06]  /*37d0*/  HMMA.16816.F32.BF16 R44, R144, R154.reuse, R44 ;  /* 0x0000009a902c723c */ /* 0x080fec000004182c */
[C---:B------:R-:W-:Y:S01]  /*37e0*/  HMMA.16816.F32.BF16 R48, R136.reuse, R154, R48 ;  /* 0x0000009a8830723c */ /* 0x040fe20000041830 */
[----:B------:R-:W4:Y:S05]  /*37f0*/  LDSM.16.M88.4 R152, [R179+0x1800] ;  /* 0x00180000b398783b */ /* 0x000f2a0000000200 */
[-C--:B--2---:R-:W-:Y:S06]  /*3800*/  HMMA.16816.F32.BF16 R52, R136, R156.reuse, R52 ;  /* 0x0000009c8834723c */ /* 0x084fec0000041834 */
[C---:B------:R-:W-:Y:S06]  /*3810*/  HMMA.16816.F32.BF16 R56, R144.reuse, R156, R56 ;  /* 0x0000009c9038723c */ /* 0x040fec0000041838 */
[-C--:B------:R-:W-:Y:S01]  /*3820*/  HMMA.16816.F32.BF16 R60, R144, R158.reuse, R60 ;  /* 0x0000009e903c723c */ /* 0x080fe2000004183c */
[----:B------:R2:W4:Y:S05]  /*3830*/  LDSM.16.M88.4 R144, [R0+0x2000] ;  /* 0x002000000090783b */ /* 0x00052a0000000200 */
[----:B------:R-:W-:Y:S03]  /*3840*/  HMMA.16816.F32.BF16 R64, R136, R158, R64 ;  /* 0x0000009e8840723c */ /* 0x000fe60000041840 */
[----:B------:R-:W-:Y:S03]  /*3850*/  LDSM.16.M88.4 R136, [R181+0x1000] ;  /* 0x00100000b588783b */ /* 0x000fe60000000200 */
[-C--:B-1----:R-:W-:Y:S06]  /*3860*/  HMMA.16816.F32.BF16 R4, R132, R140.reuse, R4 ;  /* 0x0000008c8404723c */ /* 0x082fec0000041804 */
[C---:B---3--:R-:W-:Y:S06]  /*3870*/  HMMA.16816.F32.BF16 R8, R148.reuse, R140, R8 ;  /* 0x0000008c9408723c */ /* 0x048fec0000041808 */
[-C--:B------:R-:W-:Y:S01]  /*3880*/  HMMA.16816.F32.BF16 R12, R148, R142.reuse, R12 ;  /* 0x0000008e940c723c */ /* 0x080fe2000004180c */
[----:B--2---:R-:W1:Y:S01]  /*3890*/  @P0 S2R R0, SR_TID.X ;  /* 0x0000000000000919 */ /* 0x004e620000002100 */
[----:B------:R-:W-:Y:S04]  /*38a0*/  PLOP3.LUT P0, PT, PT, PT, UP0, 0x80, 0x0 ;  /* 0x000000000000781c */ /* 0x000fe80003f0f008 */
[C---:B------:R-:W-:Y:S06]  /*38b0*/  HMMA.16816.F32.BF16 R16, R132.reuse, R142, R16 ;  /* 0x0000008e8410723c */ /* 0x040fec0000041810 */
[-C--:B------:R-:W-:Y:S06]  /*38c0*/  HMMA.16816.F32.BF16 R20, R132, R160.reuse, R20 ;  /* 0x000000a08414723c */ /* 0x080fec0000041814 */
[C---:B------:R-:W-:Y:S06]  /*38d0*/  HMMA.16816.F32.BF16 R24, R148.reuse, R160, R24 ;  /* 0x000000a09418723c */ /* 0x040fec0000041818 */
[-C--:B------:R-:W-:Y:S06]  /*38e0*/  HMMA.16816.F32.BF16 R28, R148, R162.reuse, R28 ;  /* 0x000000a2941c723c */ /* 0x080fec000004181c */
[C---:B------:R-:W-:Y:S05]  /*38f0*/  HMMA.16816.F32.BF16 R32, R132.reuse, R162, R32 ;  /* 0x000000a28420723c */ /* 0x040fea0000041820 */
[----:B-1----:R-:W-:Y:S01]  /*3900*/  @P3 IMAD.SHL.U32 R0, R0, 0x2, RZ ;  /* 0x0000000200003824 */ /* 0x002fe200078e00ff */
[----:B------:R-:W-:Y:S01]  /*3910*/  PLOP3.LUT P3, PT, PT, PT, UP0, 0x80, 0x0 ;  /* 0x000000000000781c */ /* 0x000fe20003f6f008 */
[-C--:B------:R-:W-:Y:S04]  /*3920*/  HMMA.16816.F32.BF16 R36, R132, R164.reuse, R36 ;  /* 0x000000a48424723c */ /* 0x080fe80000041824 */
[----:B------:R-:W-:Y:S02]  /*3930*/  @P2 LOP3.LUT R0, R0, 0x6, RZ, 0xc0, !PT ;  /* 0x0000000600002812 */ /* 0x000fe400078ec0ff */
[----:B------:R-:W-:Y:S01]  /*3940*/  PLOP3.LUT P2, PT, PT, PT, UP0, 0x80, 0x0 ;  /* 0x000000000000781c */ /* 0x000fe20003f4f008 */
[C---:B------:R-:W-:Y:S04]  /*3950*/  HMMA.16816.F32.BF16 R40, R148.reuse, R164, R40 ;  /* 0x000000a49428723c */ /* 0x040fe80000041828 */
[----:B------:R-:W-:Y:S01]  /*3960*/  @P0 IMAD R0, R247, 0x40, R0 ;  /* 0x00000040f7000824 */ /* 0x000fe200078e0200 */
[----:B------:R-:W-:Y:S01]  /*3970*/  PLOP3.LUT P0, PT, PT, PT, UP0, 0x80, 0x0 ;  /* 0x000000000000781c */ /* 0x000fe20003f0f008 */
[-C--:B------:R-:W-:Y:S05]  /*3980*/  HMMA.16816.F32.BF16 R44, R148, R166.reuse, R44 ;  /* 0x000000a6942c723c */ /* 0x080fea000004182c */
[----:B------:R-:W-:Y:S01]  /*3990*/  @P1 IMAD R0, R2, 0x80, R0 ;  /* 0x0000008002001824 */ /* 0x000fe200078e0200 */
[----:B------:R-:W-:Y:S01]  /*39a0*/  PLOP3.LUT P1, PT, PT, PT, UP0, 0x80, 0x0 ;  /* 0x000000000000781c */ /* 0x000fe20003f2f008 */
[C---:B------:R-:W-:Y:S04]  /*39b0*/  HMMA.16816.F32.BF16 R48, R132.reuse, R166, R48 ;  /* 0x000000a68430723c */ /* 0x040fe80000041830 */
[C---:B------:R-:W-:Y:S01]  /*39c0*/  @P5 ISETP.GE.AND P5, PT, R0.reuse, UR6, PT ;  /* 0x0000000600005c0c */ /* 0x040fe2000bfa6270 */
[----:B------:R-:W-:Y:S01]  /*39d0*/  @P4 VIADD R2, R0, 0x1 ;  /* 0x0000000100024836 */ /* 0x000fe20000000000 */
[----:B------:R-:W-:Y:S01]  /*39e0*/  PLOP3.LUT P4, PT, PT, PT, UP0, 0x80, 0x0 ;  /* 0x000000000000781c */ /* 0x000fe20003f8f008 */
[-C--:B----4-:R-:W-:Y:S03]  /*39f0*/  HMMA.16816.F32.BF16 R52, R132, R152.reuse, R52 ;  /* 0x000000988434723c */ /* 0x090fe60000041834 */
[----:B------:R-:W-:Y:S03]  /*3a00*/  @P6 ISETP.GE.AND P6, PT, R2, UR6, PT ;  /* 0x0000000602006c0c */ /* 0x000fe6000bfc6270 */
[C---:B------:R-:W-:Y:S06]  /*3a10*/  HMMA.16816.F32.BF16 R56, R148.reuse, R152, R56 ;  /* 0x000000989438723c */ /* 0x040fec0000041838 */
[-C--:B------:R-:W-:Y:S05]  /*3a20*/  HMMA.16816.F32.BF16 R60, R148, R154.reuse, R60 ;  /* 0x0000009a943c723c */ /* 0x080fea000004183c */
[----:B------:R-:W-:Y:S01]  /*3a30*/  @P4 VIADD R2, R0, 0x8 ;  /* 0x0000000800024836 */ /* 0x000fe20000000000 */
[----:B------:R-:W-:Y:S01]  /*3a40*/  PLOP3.LUT P4, PT, PT, PT, UP0, 0x80, 0x0 ;  /* 0x000000000000781c */ /* 0x000fe20003f8f008 */
[----:B------:R-:W-:Y:S01]  /*3a50*/  HMMA.16816.F32.BF16 R64, R132, R154, R64 ;  /* 0x0000009a8440723c */ /* 0x000fe20000041840 */
[----:B------:R-:W1:Y:S05]  /*3a60*/  LDSM.16.M88.4 R132, [R181+0x800] ;  /* 0x00080000b584783b */ /* 0x000e6a0000000200 */
[-C--:B------:R-:W-:Y:S06]  /*3a70*/  HMMA.16816.F32.BF16 R4, R168, R172.reuse, R4 ;  /* 0x000000aca804723c */ /* 0x080fec0000041804 */
[C---:B------:R-:W-:Y:S06]  /*3a80*/  HMMA.16816.F32.BF16 R8, R144.reuse, R172, R8 ;  /* 0x000000ac9008723c */ /* 0x040fec0000041808 */
[-C--:B------:R-:W-:Y:S06]  /*3a90*/  HMMA.16816.F32.BF16 R12, R144, R174.reuse, R12 ;  /* 0x000000ae900c723c */ /* 0x080fec000004180c */
[C---:B------:R-:W-:Y:S06]  /*3aa0*/  HMMA.16816.F32.BF16 R16, R168.reuse, R174, R16 ;  /* 0x000000aea810723c */ /* 0x040fec0000041810 */
[----:B------:R-:W-:Y:S02]  /*3ab0*/  @P0 FSEL R4, R4, -INF , !P5 ;  /* 0xff80000004040808 */ /* 0x000fe40006800000 */
[----:B------:R-:W-:Y:S03]  /*3ac0*/  PLOP3.LUT P0, PT, PT, PT, UP0, 0x80, 0x0 ;  /* 0x000000000000781c */ /* 0x000fe60003f0f008 */
[----:B------:R-:W-:Y:S02]  /*3ad0*/  @P3 FSEL R6, R6, -INF , !P5 ;  /* 0xff80000006063808 */ /* 0x000fe40006800000 */
[----:B------:R-:W-:Y:S02]  /*3ae0*/  @P2 FSEL R8, R8, -INF , !P5 ;  /* 0xff80000008082808 */ /* 0x000fe40006800000 */
[----:B------:R-:W-:Y:S02]  /*3af0*/  @P1 FSEL R10, R10, -INF , !P5 ;  /* 0xff8000000a0a1808 */ /* 0x000fe40006800000 */
[----:B------:R-:W-:Y:S01]  /*3b00*/  PLOP3.LUT P3, PT, PT, PT, UP0, 0x80, 0x0 ;  /* 0x000000000000781c */ /* 0x000fe20003f6f008 */
[-C--:B-1----:R-:W-:Y:S01]  /*3b10*/  HMMA.16816.F32.BF16 R20, R168, R132.reuse, R20 ;  /* 0x00000084a814723c */ /* 0x082fe20000041814 */
[----:B------:R-:W-:Y:S02]  /*3b20*/  PLOP3.LUT P2, PT, PT, PT, UP0, 0x80, 0x0 ;  /* 0x000000000000781c */ /* 0x000fe40003f4f008 */
[----:B------:R-:W-:Y:S02]  /*3b30*/  PLOP3.LUT P1, PT, PT, PT, UP0, 0x80, 0x0 ;  /* 0x000000000000781c */ /* 0x000fe40003f2f008 */
[----:B------:R-:W-:Y:S01]  /*3b40*/  PLOP3.LUT P5, PT, PT, PT, UP0, 0x80, 0x0 ;  /* 0x000000000000781c */ /* 0x000fe20003faf008 */
[C---:B------:R-:W-:Y:S05]  /*3b50*/  HMMA.16816.F32.BF16 R24, R144.reuse, R132, R24 ;  /* 0x000000849018723c */ /* 0x040fea0000041818 */
[----:B------:R-:W-:Y:S01]  /*3b60*/  @P0 FSEL R5, R5, -INF , !P6 ;  /* 0xff80000005050808 */ /* 0x000fe20007000000 */
[-C--:B------:R-:W-:Y:S01]  /*3b70*/  HMMA.16816.F32.BF16 R28, R144, R134.reuse, R28 ;  /* 0x00000086901c723c */ /* 0x080fe2000004181c */
[----:B------:R-:W-:Y:S04]  /*3b80*/  PLOP3.LUT P0, PT, PT, PT, UP0, 0x80, 0x0 ;  /* 0x000000000000781c */ /* 0x000fe80003f0f008 */
[----:B------:R-:W-:Y:S01]  /*3b90*/  @P3 FSEL R7, R7, -INF , !P6 ;  /* 0xff80000007073808 */ /* 0x000fe20007000000 */
[C---:B------:R-:W-:Y:S01]  /*3ba0*/  HMMA.16816.F32.BF16 R32, R168.reuse, R134, R32 ;  /* 0x00000086a820723c */ /* 0x040fe20000041820 */
[----:B------:R-:W-:Y:S03]  /*3bb0*/  PLOP3.LUT P3, PT, PT, PT, UP0, 0x80, 0x0 ;  /* 0x000000000000781c */ /* 0x000fe60003f6f008 */
[----:B------:R-:W-:Y:S02]  /*3bc0*/  @P5 ISETP.GE.AND P5, PT, R2, UR6, PT ;  /* 0x0000000602005c0c */ /* 0x000fe4000bfa6270 */
[----:B------:R-:W-:Y:S01]  /*3bd0*/  @P2 FSEL R9, R9, -INF , !P6 ;  /* 0xff80000009092808 */ /* 0x000fe20007000000 */
[-C--:B------:R-:W-:Y:S01]  /*3be0*/  HMMA.16816.F32.BF16 R36, R168, R136.reuse, R36 ;  /* 0x00000088a824723c */ /* 0x080fe20000041824 */
[----:B------:R-:W-:Y:S03]  /*3bf0*/  PLOP3.LUT P2, PT, PT, PT, UP0, 0x80, 0x0 ;  /* 0x000000000000781c */ /* 0x000fe60003f4f008 */
[----:B------:R-:W-:Y:S02]  /*3c00*/  @P1 FSEL R11, R11, -INF , !P6 ;  /* 0xff8000000b0b1808 */ /* 0x000fe40007000000 */
[----:B------:R-:W-:Y:S01]  /*3c10*/  PLOP3.LUT P1, PT, PT, PT, UP0, 0x80, 0x0 ;  /* 0x000000000000781c */ /* 0x000fe20003f2f008 */
[C---:B------:R-:W-:Y:S01]  /*3c20*/  HMMA.16816.F32.BF16 R40, R144.reuse, R136, R40 ;  /* 0x000000889028723c */ /* 0x040fe20000041828 */
[----:B------:R-:W-:Y:S03]  /*3c30*/  PLOP3.LUT P6, PT, PT, PT, UP0, 0x80, 0x0 ;  /* 0x000000000000781c */ /* 0x000fe60003fcf008 */
[----:B------:R-:W-:Y:S02]  /*3c40*/  @P4 FSEL R12, R12, -INF , !P5 ;  /* 0xff8000000c0c4808 */ /* 0x000fe40006800000 */
[----:B------:R-:W-:Y:S01]  /*3c50*/  PLOP3.LUT P4, PT, PT, PT, UP0, 0x80, 0x0 ;  /* 0x000000000000781c */ /* 0x000fe20003f8f008 */
[-C--:B------:R-:W-:Y:S01]  /*3c60*/  HMMA.16816.F32.BF16 R44, R144, R138.reuse, R44 ;  /* 0x0000008a902c723c */ /* 0x080fe2000004182c */
[----:B------:R-:W-:Y:S03]  /*3c70*/  IMAD.U32 R136, RZ, RZ, UR13 ;  /* 0x0000000dff887e24 */ /* 0x000fe6000f8e00ff */
[----:B------:R-:W-:Y:S01]  /*3c80*/  @P0 FSEL R14, R14, -INF , !P5 ;  /* 0xff8000000e0e0808 */ /* 0x000fe20006800000 */
[----:B------:R-:W-:Y:S01]  /*3c90*/  @P1 VIADD R2, R0, 0x9 ;  /* 0x0000000900021836 */ /* 0x000fe20000000000 */
[----:B------:R-:W-:Y:S01]  /*3ca0*/  PLOP3.LUT P0, PT, PT, PT, UP0, 0x80, 0x0 ;  /* 0x000000000000781c */ /* 0x000fe20003f0f008 */
[C---:B------:R-:W-:Y:S01]  /*3cb0*/  HMMA.16816.F32.BF16 R48, R168.reuse, R138, R48 ;  /* 0x0000008aa830723c */ /* 0x040fe20000041830 */
[----:B------:R-:W-:Y:S03]  /*3cc0*/  PLOP3.LUT P1, PT, PT, PT, UP0, 0x80, 0x0 ;  /* 0x000000000000781c */ /* 0x000fe60003f2f008 */
[----:B------:R-:W-:Y:S01]  /*3cd0*/  @P3 FSEL R16, R16, -INF , !P5 ;  /* 0xff80000010103808 */ /* 0x000fe20006800000 */
[----:B------:R-:W-:Y:S01]  /*3ce0*/  IMAD R136, R136, 0x8, R251 ;  /* 0x0000000888887824 */ /* 0x000fe200078e02fb */
[----:B------:R-:W-:Y:S02]  /*3cf0*/  @P2 FSEL R18, R18, -INF , !P5 ;  /* 0xff80000012122808 */ /* 0x000fe40006800000 */
[----:B------:R-:W-:Y:S02]  /*3d00*/  PLOP3.LUT P5, PT, PT, PT, UP0, 0x80, 0x0 ;  /* 0x000000000000781c */ /* 0x000fe40003faf008 */
[----:B------:R-:W-:Y:S01]  /*3d10*/  PLOP3.LUT P2, PT, PT, PT, UP0, 0x80, 0x0 ;  /* 0x000000000000781c */ /* 0x000fe20003f4f008 */
[----:B------:R-:W-:Y:S01]  /*3d20*/  IMAD.WIDE.U32 R134, R136, -0x326172a9, RZ ;  /* 0xcd9e8d5788867825 */ /* 0x000fe200078e00ff */
[----:B------:R-:W-:Y:S02]  /*3d30*/  @P6 ISETP.GE.AND P6, PT, R2, UR6, PT ;  /* 0x0000000602006c0c */ /* 0x000fe4000bfc6270 */
[----:B------:R-:W-:Y:S01]  /*3d40*/  PLOP3.LUT P3, PT, PT, PT, UP0, 0x80, 0x0 ;  /* 0x000000000000781c */ /* 0x000fe20003f6f008 */
[----:B------:R-:W-:Y:S01]  /*3d50*/  @P4 VIADD R2, R0, 0x10 ;  /* 0x0000001000024836 */ /* 0x000fe20000000000 */
[----:B------:R-:W-:Y:S02]  /*3d60*/  PLOP3.LUT P4, PT, PT, PT, UP0, 0x80, 0x0 ;  /* 0x000000000000781c */ /* 0x000fe40003f8f008 */
[----:B------:R-:W-:Y:S02]  /*3d70*/  @P0 FSEL R13, R13, -INF , !P6 ;  /* 0xff8000000d0d0808 */ /* 0x000fe40007000000 */
[----:B------:R-:W-:Y:S02]  /*3d80*/  PLOP3.LUT P0, PT, PT, PT, UP0, 0x80, 0x0 ;  /* 0x000000000000781c */ /* 0x000fe40003f0f008 */
[----:B------:R-:W-:Y:S02]  /*3d90*/  @P5 FSEL R15, R15, -INF , !P6 ;  /* 0xff8000000f0f5808 */ /* 0x000fe40007000000 */
[----:B------:R-:W-:Y:S02]  /*3da0*/  @P1 FSEL R19, R19, -INF , !P6 ;  /* 0xff80000013131808 */ /* 0x000fe40007000000 */
[----:B------:R-:W-:Y:S02]  /*3db0*/  PLOP3.LUT P5, PT, PT, PT, UP0, 0x80, 0x0 ;  /* 0x000000000000781c */ /* 0x000fe40003faf008 */
[----:B------:R-:W-:Y:S02]  /*3dc0*/  @P2 FSEL R17, R17, -INF , !P6 ;  /* 0xff80000011112808 */ /* 0x000fe40007000000 */
[----:B------:R-:W-:Y:S02]  /*3dd0*/  PLOP3.LUT P1, PT, PT, PT, UP0, 0x80, 0x0 ;  /* 0x000000000000781c */ /* 0x000fe40003f2f008 */
[----:B------:R-:W-:Y:S02]  /*3de0*/  PLOP3.LUT P2, PT, PT, PT, UP0, 0x80, 0x0 ;  /* 0x000000000000781c */ /* 0x000fe40003f4f008 */
[----:B------:R-:W-:Y:S01]  /*3df0*/  @P3 ISETP.GE.AND P3, PT, R2, UR6, PT ;  /* 0x0000000602003c0c */ /* 0x000fe2000bf66270 */
[----:B------:R-:W-:Y:S01]  /*3e00*/  @P4 VIADD R2, R0, 0x11 ;  /* 0x0000001100024836 */ /* 0x000fe20000000000 */
[----:B------:R-:W-:Y:S02]  /*3e10*/  PLOP3.LUT P6, PT, PT, PT, UP0, 0x80, 0x0 ;  /* 0x000000000000781c */ /* 0x000fe40003fcf008 */
        /* <DEDUP_REMOVED lines=9> */
[----:B------:R-:W-:Y:S02]  /*3eb0*/  PLOP3.LUT P3, PT, PT, PT, UP0, 0x80, 0x0 ;  /* 0x000000000000781c */ /* 0x000fe40003f6f008 */
[----:B------:R-:W-:Y:S01]  /*3ec0*/  @P6 ISETP.GE.AND P6, PT, R2, UR6, PT ;  /* 0x0000000602006c0c */ /* 0x000fe2000bfc6270 */
        /* <DEDUP_REMOVED lines=10> */
[----:B------:R-:W-:Y:S02]  /*3f70*/  @P3 ISETP.GE.AND P3, PT, R2, UR6, PT ;  /* 0x0000000602003c0c */ /* 0x000fe4000bf66270 */
[----:B------:R-:W-:Y:S02]  /*3f80*/  PLOP3.LUT P6, PT, PT, PT, UP0, 0x80, 0x0 ;  /* 0x000000000000781c */ /* 0x000fe40003fcf008 */
[----:B------:R-:W-:Y:S02]  /*3f90*/  @P4 FSEL R28, R28, -INF , !P3 ;  /* 0xff8000001c1c4808 */ /* 0x000fe40005800000 */
[----:B------:R-:W-:Y:S02]  /*3fa0*/  PLOP3.LUT P4, PT, PT, PT, UP0, 0x80, 0x0 ;  /* 0x000000000000781c */ /* 0x000fe40003f8f008 */
[----:B------:R-:W-:Y:S01]  /*3fb0*/  @P0 FSEL R30, R30, -INF , !P3 ;  /* 0xff8000001e1e0808 */ /* 0x000fe20005800000 */
[----:B------:R-:W-:Y:S01]  /*3fc0*/  @P1 VIADD R2, R0, 0x20 ;  /* 0x0000002000021836 */ /* 0x000fe20000000000 */
[----:B------:R-:W-:Y:S02]  /*3fd0*/  PLOP3.LUT P0, PT, PT, PT, UP0, 0x80, 0x0 ;  /* 0x000000000000781c */ /* 0x000fe40003f0f008 */
[----:B------:R-:W-:Y:S02]  /*3fe0*/  @P5 FSEL R32, R32, -INF , !P3 ;  /* 0xff80000020205808 */ /* 0x000fe40005800000 */
[----:B------:R-:W-:Y:S01]  /*3ff0*/  PLOP3.LUT P5, PT, PT, PT, UP0, 0x80, 0x0 ;  /* 0x000000000000781c */ /* 0x000fe20003faf008 */
[----:B------:R-:W-:Y:S01]  /*4000*/  @P6 VIADD R3, R0, 0x19 ;  /* 0x0000001900036836 */ /* 0x000fe20000000000 */
[----:B------:R-:W-:Y:S02]  /*4010*/  @P2 FSEL R34, R34, -INF , !P3 ;  /* 0xff80000022222808 */ /* 0x000fe40005800000 */
[----:B------:R-:W-:Y:S02]  /*4020*/  PLOP3.LUT P1, PT, PT, PT, UP0, 0x80, 0x0 ;  /* 0x000000000000781c */ /* 0x000fe40003f2f008 */
[----:B------:R-:W-:Y:S02]  /*4030*/  PLOP3.LUT P3, PT, PT, PT, UP0, 0x80, 0x0 ;  /* 0x000000000000781c */ /* 0x000fe40003f6f008 */
[----:B------:R-:W-:Y:S02]  /*4040*/  PLOP3.LUT P6, PT, PT, PT, UP0, 0x80, 0x0 ;  /* 0x000000000000781c */ /* 0x000fe40003fcf008 */
[----:B------:R-:W-:Y:S01]  /*4050*/  @P4 ISETP.GE.AND P4, PT, R3, UR6, PT ;  /* 0x0000000603004c0c */ /* 0x000fe2000bf86270 */
[----:B------:R-:W-:Y:S01]  /*4060*/  @P0 VIADD R3, R0, 0x21 ;  /* 0x0000002100030836 */ /* 0x000fe20000000000 */
[----:B------:R-:W-:Y:S02]  /*4070*/  PLOP3.LUT P0, PT, PT, PT, UP0, 0x80, 0x0 ;  /* 0x000000000000781c */ /* 0x000fe40003f0f008 */
[----:B------:R-:W-:Y:S02]  /*4080*/  PLOP3.LUT P2, PT, PT, PT, UP0, 0x80, 0x0 ;  /* 0x000000000000781c */ /* 0x000fe40003f4f008 */
[----:B------:R-:W-:Y:S01]  /*4090*/  @P5 ISETP.GE.AND P5, PT, R2, UR6, PT ;  /* 0x0000000602005c0c */ /* 0x000fe2000bfa6270 */
[----:B------:R-:W-:Y:S01]  /*40a0*/  IMAD.U32 R2, RZ, RZ, UR21 ;  /* 0x00000015ff027e24 */ /* 0x000fe2000f8e00ff */
[----:B------:R-:W-:Y:S02]  /*40b0*/  @P1 FSEL R33, R33, -INF , !P4 ;  /* 0xff80000021211808 */ /* 0x000fe40006000000 */
[----:B------:R-:W-:Y:S01]  /*40c0*/  @P3 FSEL R29, R29, -INF , !P4 ;  /* 0xff8000001d1d3808 */ /* 0x000fe20006000000 */
[----:B------:R-:W-:Y:S01]  /*40d0*/  IMAD R2, R2, 0x2, R247 ;  /* 0x0000000202027824 */ /* 0x000fe200078e02f7 */
[----:B------:R-:W-:Y:S02]  /*40e0*/  PLOP3.LUT P1, PT, PT, PT, UP0, 0x80, 0x0 ;  /* 0x000000000000781c */ /* 0x000fe40003f2f008 */
[----:B------:R-:W-:Y:S01]  /*40f0*/  PLOP3.LUT P3, PT, PT, PT, UP0, 0x80, 0x0 ;  /* 0x000000000000781c */ /* 0x000fe20003f6f008 */
[----:B------:R-:W-:Y:S01]  /*4100*/  IMAD.SHL.U32 R2, R2, 0x2, RZ ;  /* 0x0000000202027824 */ /* 0x000fe200078e00ff */
[----:B------:R-:W-:Y:S02]  /*4110*/  @P6 FSEL R31, R31, -INF , !P4 ;  /* 0xff8000001f1f6808 */ /* 0x000fe40006000000 */
[----:B------:R-:W-:Y:S02]  /*4120*/  PLOP3.LUT P6, PT, PT, PT, UP0, 0x80, 0x0 ;  /* 0x000000000000781c */ /* 0x000fe40003fcf008 */
[----:B------:R-:W-:Y:S02]  /*4130*/  @P0 FSEL R35, R35, -INF , !P4 ;  /* 0xff80000023230808 */ /* 0x000fe40006000000 */
[----:B------:R-:W-:Y:S02]  /*4140*/  PLOP3.LUT P4, PT, PT, PT, UP0, 0x80, 0x0 ;  /* 0x000000000000781c */ /* 0x000fe40003f8f008 */
[----:B------:R-:W-:Y:S01]  /*4150*/  @P2 ISETP.GE.AND P2, PT, R3, UR6, PT ;  /* 0x0000000603002c0c */ /* 0x000fe2000bf46270 */
[----:B------:R-:W-:Y:S01]  /*4160*/  VIADD R3, R2, 0x1 ;  /* 0x0000000102037836 */ /* 0x000fe20000000000 */
[----:B------:R-:W-:Y:S02]  /*4170*/  @P1 FSEL R40, R40, -INF , !P5 ;  /* 0xff80000028281808 */ /* 0x000fe40006800000 */
[----:B------:R-:W-:Y:S02]  /*4180*/  @P3 FSEL R36, R36, -INF , !P5 ;  /* 0xff80000024243808 */ /* 0x000fe40006800000 */
[----:B------:R-:W-:Y:S02]  /*4190*/  PLOP3.LUT P1, PT, PT, PT, UP0, 0x80, 0x0 ;  /* 0x000000000000781c */ /* 0x000fe40003f2f008 */
[----:B------:R-:W-:Y:S02]  /*41a0*/  PLOP3.LUT P3, PT, PT, PT, UP0, 0x80, 0x0 ;  /* 0x000000000000781c */ /* 0x000fe40003f6f008 */
[C---:B------:R-:W-:Y:S02]  /*41b0*/  LOP3.LUT R132, R245.reuse, UR14, R2, 0x96, !PT ;  /* 0x0000000ef5847c12 */ /* 0x040fe4000f8e9602 */
[----:B------:R-:W-:Y:S02]  /*41c0*/  LOP3.LUT R3, R245, UR14, R3, 0x96, !PT ;  /* 0x0000000ef5037c12 */ /* 0x000fe4000f8e9603 */
[----:B------:R-:W-:Y:S01]  /*41d0*/  PLOP3.LUT P0, PT, PT, PT, UP0, 0x80, 0x0 ;  /* 0x000000000000781c */ /* 0x000fe20003f0f008 */
[----:B------:R-:W-:Y:S01]  /*41e0*/  IMAD.WIDE.U32 R132, R132, -0x326172a9, RZ ;  /* 0xcd9e8d5784847825 */ /* 0x000fe200078e00ff */
[----:B------:R-:W-:Y:S02]  /*41f0*/  @P6 FSEL R38, R38, -INF , !P5 ;  /* 0xff80000026266808 */ /* 0x000fe40006800000 */
[----:B------:R-:W-:Y:S01]  /*4200*/  PLOP3.LUT P6, PT, PT, PT, UP0, 0x80, 0x0 ;  /* 0x000000000000781c */ /* 0x000fe20003fcf008 */
[----:B------:R-:W-:Y:S01]  /*4210*/  IMAD.WIDE.U32 R2, R3, -0x326172a9, RZ ;  /* 0xcd9e8d5703027825 */ /* 0x000fe200078e00ff */
[----:B------:R-:W-:Y:S02]  /*4220*/  @P4 FSEL R42, R42, -INF , !P5 ;  /* 0xff8000002a2a4808 */ /* 0x000fe40006800000 */
[----:B------:R-:W-:Y:S02]  /*4230*/  PLOP3.LUT P4, PT, PT, PT, UP0, 0x80, 0x0 ;  /* 0x000000000000781c */ /* 0x000fe40003f8f008 */
[----:B------:R-:W-:Y:S02]  /*4240*/  LOP3.LUT R137, R249, UR16, RZ, 0x3c, !PT ;  /* 0x00000010f9897c12 */ /* 0x000fe4000f8e3cff */
[--C-:B------:R-:W-:Y:S02]  /*4250*/  LOP3.LUT R151, R133, UR7, R134.reuse, 0x96, !PT ;  /* 0x0000000785977c12 */ /* 0x100fe4000f8e9686 */
[----:B------:R-:W-:Y:S01]  /*4260*/  LOP3.LUT R152, R3, UR7, R134, 0x96, !PT ;  /* 0x0000000703987c12 */ /* 0x000fe2000f8e9686 */
[----:B------:R-:W-:Y:S01]  /*4270*/  VIADD R134, R136, 0x4 ;  /* 0x0000000488867836 */ /* 0x000fe20000000000 */
[----:B------:R-:W-:Y:S02]  /*4280*/  @P1 FSEL R43, R43, -INF , !P2 ;  /* 0xff8000002b2b1808 */ /* 0x000fe40005000000 */
[----:B------:R-:W-:Y:S02]  /*4290*/  PLOP3.LUT P5, PT, PT, PT, UP0, 0x80, 0x0 ;  /* 0x000000000000781c */ /* 0x000fe40003faf008 */
[----:B------:R-:W-:Y:S01]  /*42a0*/  @P3 FSEL R39, R39, -INF , !P2 ;  /* 0xff80000027273808 */ /* 0x000fe20005000000 */
[----:B------:R-:W-:Y:S01]  /*42b0*/  @P4 VIADD R141, R0, 0x28 ;  /* 0x00000028008d4836 */ /* 0x000fe20000000000 */
[----:B------:R-:W-:Y:S02]  /*42c0*/  PLOP3.LUT P1, PT, PT, PT, UP0, 0x80, 0x0 ;  /* 0x000000000000781c */ /* 0x000fe40003f2f008 */
[----:B------:R-:W-:Y:S02]  /*42d0*/  PLOP3.LUT P3, PT, PT, PT, UP0, 0x80, 0x0 ;  /* 0x000000000000781c */ /* 0x000fe40003f6f008 */
[-C--:B------:R-:W-:Y:S01]  /*42e0*/  LOP3.LUT R142, R135, R137.reuse, RZ, 0x3c, !PT ;  /* 0x00000089878e7212 */ /* 0x080fe200078e3cff */
[----:B------:R-:W-:Y:S01]  /*42f0*/  IMAD.WIDE.U32 R134, R134, -0x326172a9, RZ ;  /* 0xcd9e8d5786867825 */ /* 0x000fe200078e00ff */
[----:B------:R-:W-:Y:S02]  /*4300*/  @P0 FSEL R37, R37, -INF , !P2 ;  /* 0xff80000025250808 */ /* 0x000fe40005000000 */
[----:B------:R-:W-:Y:S01]  /*4310*/  PLOP3.LUT P0, PT, PT, PT, UP0, 0x80, 0x0 ;  /* 0x000000000000781c */ /* 0x000fe20003f0f008 */
[----:B------:R-:W-:Y:S01]  /*4320*/  @P5 VIADD R136, R0, 0x29 ;  /* 0x0000002900885836 */ /* 0x000fe20000000000 */
[----:B------:R-:W-:Y:S01]  /*4330*/  @P6 FSEL R41, R41, -INF , !P2 ;  /* 0xff80000029296808 */ /* 0x000fe20005000000 */
[----:B------:R-:W-:Y:S01]  /*4340*/  IMAD.WIDE.U32 R142, R142, -0x2daee0ad, RZ ;  /* 0xd2511f538e8e7825 */ /* 0x000fe200078e00ff */
[----:B------:R-:W-:Y:S02]  /*4350*/  PLOP3.LUT P2, PT, PT, PT, UP0, 0x80, 0x0 ;  /* 0x000000000000781c */ /* 0x000fe40003f4f008 */
[----:B------:R-:W-:Y:S01]  /*4360*/  LOP3.LUT R140, R135, R137, RZ, 0x3c, !PT ;  /* 0x00000089878c7212 */ /* 0x000fe200078e3cff */
[----:B------:R-:W-:Y:S01]  /*4370*/  @P3 VIADD R148, R0, 0x31 ;  /* 0x0000003100943836 */ /* 0x000fe20000000000 */
[----:B------:R-:W-:Y:S02]  /*4380*/  PLOP3.LUT P6, PT, PT, PT, UP0, 0x80, 0x0 ;  /* 0x000000000000781c */ /* 0x000fe40003fcf008 */
[--C-:B------:R-:W-:Y:S02]  /*4390*/  LOP3.LUT R153, R133, UR7, R134.reuse, 0x96, !PT ;  /* 0x0000000785997c12 */ /* 0x100fe4000f8e9686 */
[----:B------:R-:W-:Y:S01]  /*43a0*/  @P1 ISETP.GE.AND P1, PT, R141, UR6, PT ;  /* 0x000000068d001c0c */ /* 0x000fe2000bf26270 */
[----:B------:R-:W-:Y:S01]  /*43b0*/  IMAD.WIDE.U32 R140, R140, -0x2daee0ad, RZ ;  /* 0xd2511f538c8c7825 */ /* 0x000fe200078e00ff */
[----:B------:R-:W-:Y:S01]  /*43c0*/  LOP3.LUT R133, R3, UR7, R134, 0x96, !PT ;  /* 0x0000000703857c12 */ /* 0x000fe2000f8e9686 */
[----:B------:R-:W-:Y:S01]  /*43d0*/  UIADD3 UR7, UR16, 0x3c6ef372, URZ ;  /* 0x3c6ef37210077890 */ /* 0x000fe2000fffe03f */
[----:B------:R-:W-:Y:S01]  /*43e0*/  PLOP3.LUT P4, PT, PT, PT, UP0, 0x80, 0x0 ;  /* 0x000000000000781c */ /* 0x000fe20003f8f008 */
[C---:B------:R-:W-:Y:S01]  /*43f0*/  @P0 VIADD R149, R0.reuse, 0x30 ;  /* 0x0000003000950836 */ /* 0x040fe20000000000 */
[----:B------:R-:W-:Y:S02]  /*4400*/  PLOP3.LUT P5, PT, PT, PT, UP0, 0x80, 0x0 ;  /* 0x000000000000781c */ /* 0x000fe40003faf008 */
[----:B------:R-:W-:Y:S01]  /*4410*/  PLOP3.LUT P3, PT, PT, PT, UP0, 0x80, 0x0 ;  /* 0x000000000000781c */ /* 0x000fe20003f6f008 */
[----:B------:R-:W-:Y:S01]  /*4420*/  @P6 VIADD R150, R0, 0x38 ;  /* 0x0000003800966836 */ /* 0x000fe20000000000 */
[----:B------:R-:W-:Y:S01]  /*4430*/  LOP3.LUT R3, R244, UR12, RZ, 0x3c, !PT ;  /* 0x0000000cf4037c12 */ /* 0x000fe2000f8e3cff */
[----:B------:R-:W-:Y:S01]  /*4440*/  UIADD3 UR12, UR14, 0x76cf5d0a, URZ ;  /* 0x76cf5d0a0e0c7890 */ /* 0x000fe2000fffe03f */
[----:B------:R-:W-:Y:S02]  /*4450*/  PLOP3.LUT P0, PT, PT, PT, UP0, 0x80, 0x0 ;  /* 0x000000000000781c */ /* 0x000fe40003f0f008 */
[----:B------:R-:W-:Y:S02]  /*4460*/  @P2 ISETP.GE.AND P2, PT, R136, UR6, PT ;  /* 0x0000000688002c0c */ /* 0x000fe4000bf46270 */
[C---:B------:R-:W-:Y:S02]  /*4470*/  LOP3.LUT R136, R3.reuse, R143, RZ, 0x3c, !PT ;  /* 0x0000008f03887212 */ /* 0x040fe400078e3cff */
[----:B------:R-:W-:Y:S02]  /*4480*/  LOP3.LUT R134, R3, R141, RZ, 0x3c, !PT ;  /* 0x0000008d03867212 */ /* 0x000fe400078e3cff */
[----:B------:R-:W-:Y:S01]  /*4490*/  @P4 ISETP.GE.AND P4, PT, R149, UR6, PT ;  /* 0x0000000695004c0c */ /* 0x000fe2000bf86270 */
[----:B------:R-:W-:Y:S01]  /*44a0*/  IMAD.WIDE.U32 R136, R136, -0x326172a9, RZ ;  /* 0xcd9e8d5788887825 */ /* 0x000fe200078e00ff */
[----:B------:R-:W-:Y:S02]  /*44b0*/  @P5 ISETP.GE.AND P5, PT, R148, UR6, PT ;  /* 0x0000000694005c0c */ /* 0x000fe4000bfa6270 */
[----:B------:R-:W-:Y:S01]  /*44c0*/  @P3 ISETP.GE.AND P3, PT, R150, UR6, PT ;  /* 0x0000000696003c0c */ /* 0x000fe2000bf66270 */
[----:B------:R-:W-:Y:S01]  /*44d0*/  IMAD.WIDE.U32 R134, R134, -0x326172a9, RZ ;  /* 0xcd9e8d5786867825 */ /* 0x000fe200078e00ff */
[C---:B------:R-:W-:Y:S02]  /*44e0*/  LOP3.LUT R160, R137.reuse, UR7, R2, 0x96, !PT ;  /* 0x0000000789a07c12 */ /* 0x040fe4000f8e9602 */
[----:B------:R-:W-:Y:S01]  /*44f0*/  LOP3.LUT R156, R137, UR7, R132, 0x96, !PT ;  /* 0x00000007899c7c12 */ /* 0x000fe2000f8e9684 */
[----:B------:R-:W-:Y:S01]  /*4500*/  IMAD.WIDE.U32 R150, R151, -0x2daee0ad, RZ ;  /* 0xd2511f5397967825 */ /* 0x000fe200078e00ff */
[C---:B------:R-:W-:Y:S02]  /*4510*/  LOP3.LUT R158, R135.reuse, UR7, R2, 0x96, !PT ;  /* 0x00000007879e7c12 */ /* 0x040fe4000f8e9602 */
[----:B------:R-:W-:Y:S01]  /*4520*/  PLOP3.LUT P6, PT, PT, PT, UP0, 0x80, 0x0 ;  /* 0x000000000000781c */ /* 0x000fe20003fcf008 */
[----:B------:R-:W-:Y:S01]  /*4530*/  IMAD.WIDE.U32 R148, R152, -0x2daee0ad, RZ ;  /* 0xd2511f5398947825 */ /* 0x000fe200078e00ff */
[----:B------:R-:W-:Y:S01]  /*4540*/  LOP3.LUT R152, R135, UR7, R132, 0x96, !PT ;  /* 0x0000000787987c12 */ /* 0x000fe2000f8e9684 */
[----:B------:R-:W-:Y:S01]  /*4550*/  UIADD3 UR7, UR14, 0x32370b8f, URZ ;  /* 0x32370b8f0e077890 */ /* 0x000fe2000fffe03f */
[--C-:B------:R-:W-:Y:S01]  /*4560*/  LOP3.LUT R137, R151, UR12, R142.reuse, 0x96, !PT ;  /* 0x0000000c97897c12 */ /* 0x100fe2000f8e968e */
[----:B------:R-:W-:Y:S01]  /*4570*/  IMAD.WIDE.U32 R2, R133, -0x2daee0ad, RZ ;  /* 0xd2511f5385027825 */ /* 0x000fe200078e00ff */
[----:B------:R-:W-:Y:S03]  /*4580*/  LOP3.LUT R149, R149, UR12, R142, 0x96, !PT ;  /* 0x0000000c95957c12 */ /* 0x000fe6000f8e968e */
[C---:B-----5:R-:W-:Y:S01]  /*4590*/  FMUL.FTZ R132, R241.reuse, 1.4426950216293334961 ;  /* 0x3fb8aa3bf1847820 */ /* 0x060fe20000410000 */
[----:B------:R-:W-:Y:S01]  /*45a0*/  @P0 VIADD R0, R0, 0x39 ;  /* 0x0000003900000836 */ /* 0x000fe20000000000 */
[----:B------:R-:W-:Y:S01]  /*45b0*/  FSETP.NEU.FTZ.AND P0, PT, R241, -INF , PT ;  /* 0xff800000f100780b */ /* 0x000fe20003f1d000 */
[----:B------:R-:W-:Y:S01]  /*45c0*/  IMAD.WIDE.U32 R156, R156, -0x2daee0ad, RZ ;  /* 0xd2511f539c9c7825 */ /* 0x000fe200078e00ff */
[----:B------:R-:W-:Y:S02]  /*45d0*/  LOP3.LUT R151, R3, UR12, R140, 0x96, !PT ;  /* 0x0000000c03977c12 */ /* 0x000fe4000f8e968c */
[----:B------:R-:W-:Y:S01]  /*45e0*/  FSEL R132, R132, RZ, P0 ;  /* 0x000000ff84847208 */ /* 0x000fe20000000000 */
[C---:B------:R-:W-:Y:S01]  /*45f0*/  FMUL.FTZ R3, R242.reuse, 1.4426950216293334961 ;  /* 0x3fb8aa3bf2037820 */ /* 0x040fe20000410000 */
[----:B------:R-:W-:Y:S01]  /*4600*/  FSETP.NEU.FTZ.AND P0, PT, R242, -INF , PT ;  /* 0xff800000f200780b */ /* 0x000fe20003f1d000 */
[----:B------:R-:W-:Y:S01]  /*4610*/  IMAD.WIDE.U32 R160, R160, -0x2daee0ad, RZ ;  /* 0xd2511f53a0a07825 */ /* 0x000fe200078e00ff */
[----:B------:R-:W-:Y:S02]  /*4620*/  @P6 ISETP.GE.AND P6, PT, R0, UR6, PT ;  /* 0x0000000600006c0c */ /* 0x000fe4000bfc6270 */
[----:B------:R-:W-:Y:S01]  /*4630*/  FSEL R3, R3, RZ, P0 ;  /* 0x000000ff03037208 */ /* 0x000fe20000000000 */
[----:B------:R-:W-:Y:S01]  /*4640*/  IMAD.WIDE.U32 R158, R158, -0x2daee0ad, RZ ;  /* 0xd2511f539e9e7825 */ /* 0x000fe200078e00ff */
[C---:B------:R-:W-:Y:S02]  /*4650*/  FSETP.NEU.FTZ.AND P0, PT, R238.reuse, -INF , PT ;  /* 0xff800000ee00780b */ /* 0x040fe40003f1d000 */
[----:B------:R-:W-:Y:S01]  /*4660*/  LOP3.LUT R154, R157, UR7, R150, 0x96, !PT ;  /* 0x000000079d9a7c12 */ /* 0x000fe2000f8e9696 */
[----:B------:R-:W-:Y:S01]  /*4670*/  FMUL.FTZ R0, R238, 1.4426950216293334961 ;  /* 0x3fb8aa3bee007820 */ /* 0x000fe20000410000 */
[----:B------:R-:W-:Y:S01]  /*4680*/  LOP3.LUT R159, R159, UR7, R2, 0x96, !PT ;  /* 0x000000079f9f7c12 */ /* 0x000fe2000f8e9602 */
[--C-:B------:R-:W-:Y:S01]  /*4690*/  FFMA.FTZ R6, R6, UR8, -R3.reuse ;  /* 0x0000000806067c23 */ /* 0x100fe20008010803 */
[--C-:B------:R-:W-:Y:S01]  /*46a0*/  FFMA.FTZ R4, R4, UR8, -R132.reuse ;  /* 0x0000000804047c23 */ /* 0x100fe20008010884 */
[--C-:B------:R-:W-:Y:S01]  /*46b0*/  FFMA.FTZ R5, R5, UR8, -R132.reuse ;  /* 0x0000000805057c23 */ /* 0x100fe20008010884 */
[----:B------:R-:W-:Y:S01]  /*46c0*/  FSEL R2, R0, RZ, P0 ;  /* 0x000000ff00027208 */ /* 0x000fe20000000000 */
[----:B------:R1:W-:Y:S01]  /*46d0*/  MUFU.EX2 R217, R6 ;  /* 0x0000000600d97308 */ /* 0x0003e20000000800 */
[C---:B------:R-:W-:Y:S01]  /*46e0*/  FSETP.NEU.FTZ.AND P0, PT, R239.reuse, -INF , PT ;  /* 0xff800000ef00780b */ /* 0x040fe20003f1d000 */
[----:B------:R-:W-:Y:S01]  /*46f0*/  FMUL.FTZ R0, R239, 1.4426950216293334961 ;  /* 0x3fb8aa3bef007820 */ /* 0x000fe20000410000 */
[--C-:B------:R-:W-:Y:S01]  /*4700*/  FFMA.FTZ R32, R32, UR8, -R132.reuse ;  /* 0x0000000820207c23 */ /* 0x100fe20008010884 */
[--C-:B------:R-:W-:Y:S01]  /*4710*/  FFMA.FTZ R34, R34, UR8, -R3.reuse ;  /* 0x0000000822227c23 */ /* 0x100fe20008010803 */
[--C-:B------:R-:W-:Y:S01]  /*4720*/  FFMA.FTZ R35, R35, UR8, -R3.reuse ;  /* 0x0000000823237c23 */ /* 0x100fe20008010803 */
[----:B------:R-:W-:Y:S01]  /*4730*/  FFMA.FTZ R33, R33, UR8, -R132 ;  /* 0x0000000821217c23 */ /* 0x000fe20008010884 */
[----:B------:R-:W-:Y:S03]  /*4740*/  FSEL R0, R0, RZ, P0 ;  /* 0x000000ff00007208 */ /* 0x000fe60000000000 */
[----:B------:R-:W2:Y:S01]  /*4750*/  MUFU.EX2 R209, R5 ;  /* 0x0000000500d17308 */ /* 0x000ea20000000800 */
[----:B------:R-:W-:Y:S01]  /*4760*/  PLOP3.LUT P0, PT, PT, PT, UP0, 0x80, 0x0 ;  /* 0x000000000000781c */ /* 0x000fe20003f0f008 */
[----:B------:R-:W-:Y:S04]  /*4770*/  IMAD.WIDE.U32 R142, R153, -0x2daee0ad, RZ ;  /* 0xd2511f53998e7825 */ /* 0x000fe800078e00ff */
[--C-:B------:R-:W-:Y:S01]  /*4780*/  FFMA.FTZ R8, R8, UR8, -R2.reuse ;  /* 0x0000000808087c23 */ /* 0x100fe20008010802 */
[----:B------:R-:W-:Y:S01]  /*4790*/  FFMA.FTZ R9, R9, UR8, -R2 ;  /* 0x0000000809097c23 */ /* 0x000fe20008010802 */
[----:B------:R-:W-:Y:S01]  /*47a0*/  IMAD.WIDE.U32 R152, R152, -0x2daee0ad, RZ ;  /* 0xd2511f5398987825 */ /* 0x000fe200078e00ff */
[----:B------:R-:W-:Y:S01]  /*47b0*/  LOP3.LUT R135, R143, UR12, R140, 0x96, !PT ;  /* 0x0000000c8f877c12 */ /* 0x000fe2000f8e968c */
[----:B------:R3:W4:Y:S01]  /*47c0*/  MUFU.EX2 R197, R4 ;  /* 0x0000000400c57308 */ /* 0x0007220000000800 */
[----:B------:R-:W-:Y:S01]  /*47d0*/  LOP3.LUT R143, R161, UR7, R148, 0x96, !PT ;  /* 0x00000007a18f7c12 */ /* 0x000fe2000f8e9694 */
[--C-:B------:R-:W-:Y:S01]  /*47e0*/  FFMA.FTZ R133, R7, UR8, -R3.reuse ;  /* 0x0000000807857c23 */ /* 0x100fe20008010803 */
[----:B------:R-:W-:Y:S01]  /*47f0*/  LOP3.LUT R157, R153, UR7, R142, 0x96, !PT ;  /* 0x00000007999d7c12 */ /* 0x000fe2000f8e968e */
[----:B------:R-:W-:Y:S01]  /*4800*/  UIADD3 UR7, UR16, -0x255992d5, URZ ;  /* 0xdaa66d2b10077890 */ /* 0x000fe2000fffe03f */
[----:B-1----:R-:W-:Y:S01]  /*4810*/  IMAD.WIDE.U32 R6, R135, -0x326172a9, RZ ;  /* 0xcd9e8d5787067825 */ /* 0x002fe200078e00ff */
[----:B------:R-:W-:Y:S01]  /*4820*/  @P0 FSEL R44, R44, -INF , !P1 ;  /* 0xff8000002c2c0808 */ /* 0x000fe20004800000 */
[----:B------:R-:W-:Y:S01]  /*4830*/  UIADD3 UR12, UR16, 0x78dde6e4, URZ ;  /* 0x78dde6e4100c7890 */ /* 0x000fe2000fffe03f */
[----:B------:R-:W-:Y:S02]  /*4840*/  PLOP3.LUT P0, PT, PT, PT, UP0, 0x80, 0x0 ;  /* 0x000000000000781c */ /* 0x000fe40003f0f008 */
[----:B------:R-:W1:Y:S01]  /*4850*/  MUFU.EX2 R221, R8 ;  /* 0x0000000800dd7308 */ /* 0x000e620000000800 */
[----:B------:R-:W-:Y:S01]  /*4860*/  LOP3.LUT R140, R7, UR7, R134, 0x96, !PT ;  /* 0x00000007078c7c12 */ /* 0x000fe2000f8e9686 */
[----:B------:R-:W-:Y:S04]  /*4870*/  IMAD.WIDE.U32 R148, R149, -0x326172a9, RZ ;  /* 0xcd9e8d5795947825 */ /* 0x000fe800078e00ff */
[--C-:B------:R-:W-:Y:S01]  /*4880*/  FFMA.FTZ R10, R10, UR8, -R0.reuse ;  /* 0x000000080a0a7c23 */ /* 0x100fe20008010800 */
[----:B------:R-:W-:Y:S01]  /*4890*/  FFMA.FTZ R11, R11, UR8, -R0 ;  /* 0x000000080b0b7c23 */ /* 0x000fe20008010800 */
[----:B------:R-:W-:Y:S04]  /*48a0*/  IMAD.WIDE.U32 R150, R151, -0x326172a9, RZ ;  /* 0xcd9e8d5797967825 */ /* 0x000fe800078e00ff */
[----:B------:R-:W-:Y:S01]  /*48b0*/  FFMA.FTZ R12, R12, UR8, -R2 ;  /* 0x000000080c0c7c23 */ /* 0x000fe20008010802 */
[----:B------:R2:W1:Y:S01]  /*48c0*/  MUFU.EX2 R219, R9 ;  /* 0x0000000900db7308 */ /* 0x0004620000000800 */
[----:B------:R-:W-:Y:S01]  /*48d0*/  FFMA.FTZ R14, R14, UR8, -R0 ;  /* 0x000000080e0e7c23 */ /* 0x000fe20008010800 */
[----:B---3--:R-:W-:Y:S01]  /*48e0*/  IMAD.WIDE.U32 R4, R137, -0x326172a9, RZ ;  /* 0xcd9e8d5789047825 */ /* 0x008fe200078e00ff */
[--C-:B------:R-:W-:Y:S02]  /*48f0*/  LOP3.LUT R137, R149, UR7, R136.reuse, 0x96, !PT ;  /* 0x0000000795897c12 */ /* 0x100fe4000f8e9688 */
[----:B------:R-:W-:Y:S01]  /*4900*/  @P0 FSEL R46, R46, -INF , !P1 ;  /* 0xff8000002e2e0808 */ /* 0x000fe20004800000 */
[----:B------:R-:W-:Y:S01]  /*4910*/  IMAD.WIDE.U32 R154, R154, -0x326172a9, RZ ;  /* 0xcd9e8d579a9a7825 */ /* 0x000fe200078e00ff */
[----:B------:R-:W-:Y:S03]  /*4920*/  LOP3.LUT R5, R5, UR7, R136, 0x96, !PT ;  /* 0x0000000705057c12 */ /* 0x000fe6000f8e9688 */
[----:B------:R-:W-:Y:S01]  /*4930*/  MUFU.EX2 R166, R32 ;  /* 0x0000002000a67308 */ /* 0x000fe20000000800 */
[----:B------:R-:W-:Y:S01]  /*4940*/  LOP3.LUT R136, R151, UR7, R134, 0x96, !PT ;  /* 0x0000000797887c12 */ /* 0x000fe2000f8e9686 */
[----:B------:R-:W-:Y:S01]  /*4950*/  UIADD3 UR7, UR14, -0x126145ec, URZ ;  /* 0xed9eba140e077890 */ /* 0x000fe2000fffe03f */
[----:B------:R-:W-:Y:S01]  /*4960*/  LOP3.LUT R153, R155, UR12, R4, 0x96, !PT ;  /* 0x0000000c9b997c12 */ /* 0x000fe2000f8e9604 */
[----:B------:R-:W-:Y:S01]  /*4970*/  IMAD.WIDE.U32 R140, R140, -0x2daee0ad, RZ ;  /* 0xd2511f538c8c7825 */ /* 0x000fe200078e00ff */
[----:B------:R-:W-:Y:S03]  /*4980*/  PLOP3.LUT P0, PT, PT, PT, UP0, 0x80, 0x0 ;  /* 0x000000000000781c */ /* 0x000fe60003f0f008 */
[----:B------:R-:W-:Y:S01]  /*4990*/  FFMA.FTZ R13, R13, UR8, -R2 ;  /* 0x000000080d0d7c23 */ /* 0x000fe20008010802 */
[----:B------:R-:W-:Y:S01]  /*49a0*/  IMAD.WIDE.U32 R4, R5, -0x2daee0ad, RZ ;  /* 0xd2511f5305047825 */ /* 0x000fe200078e00ff */
[----:B------:R-:W-:Y:S01]  /*49b0*/  LOP3.LUT R151, R141, UR7, R152, 0x96, !PT ;  /* 0x000000078d977c12 */ /* 0x000fe2000f8e9698 */
[----:B------:R-:W-:Y:S02]  /*49c0*/  MUFU.EX2 R174, R34 ;  /* 0x0000002200ae7308 */ /* 0x000fe40000000800 */
[----:B------:R-:W-:Y:S01]  /*49d0*/  FFMA.FTZ R15, R15, UR8, -R0 ;  /* 0x000000080f0f7c23 */ /* 0x000fe20008010800 */
[----:B------:R-:W-:Y:S04]  /*49e0*/  IMAD.WIDE.U32 R142, R143, -0x326172a9, RZ ;  /* 0xcd9e8d578f8e7825 */ /* 0x000fe800078e00ff */
[--C-:B------:R-:W-:Y:S01]  /*49f0*/  FFMA.FTZ R16, R16, UR8, -R132.reuse ;  /* 0x0000000810107c23 */ /* 0x100fe20008010884 */
[----:B------:R-:W-:Y:S01]  /*4a00*/  FFMA.FTZ R17, R17, UR8, -R132 ;  /* 0x0000000811117c23 */ /* 0x000fe20008010884 */
[----:B------:R-:W-:Y:S01]  /*4a10*/  IMAD.WIDE.U32 R138, R157, -0x326172a9, RZ ;  /* 0xcd9e8d579d8a7825 */ /* 0x000fe200078e00ff */
[----:B------:R-:W-:Y:S01]  /*4a20*/  LOP3.LUT R157, R5, UR7, R156, 0x96, !PT ;  /* 0x00000007059d7c12 */ /* 0x000fe2000f8e969c */
[----:B------:R-:W-:Y:S01]  /*4a30*/  MUFU.EX2 R173, R35 ;  /* 0x0000002300ad7308 */ /* 0x000fe20000000800 */
[----:B------:R-:W-:Y:S01]  /*4a40*/  LOP3.LUT R156, R143, UR12, R148, 0x96, !PT ;  /* 0x0000000c8f9c7c12 */ /* 0x000fe2000f8e9694 */
[----:B--2---:R-:W-:Y:S01]  /*4a50*/  IMAD.WIDE.U32 R8, R137, -0x2daee0ad, RZ ;  /* 0xd2511f5389087825 */ /* 0x004fe200078e00ff */
[----:B------:R-:W-:Y:S02]  /*4a60*/  LOP3.LUT R148, R139, UR12, R6, 0x96, !PT ;  /* 0x0000000c8b947c12 */ /* 0x000fe4000f8e9606 */
[----:B------:R-:W-:Y:S01]  /*4a70*/  @P0 FSEL R48, R48, -INF , !P1 ;  /* 0xff80000030300808 */ /* 0x000fe20004800000 */
[----:B------:R-:W-:Y:S01]  /*4a80*/  IMAD.WIDE.U32 R152, R153, -0x2daee0ad, RZ ;  /* 0xd2511f5399987825 */ /* 0x000fe200078e00ff */
[----:B------:R-:W-:Y:S03]  /*4a90*/  LOP3.LUT R139, R9, UR7, R160, 0x96, !PT ;  /* 0x00000007098b7c12 */ /* 0x000fe6000f8e96a0 */
[----:B------:R-:W-:Y:S01]  /*4aa0*/  MUFU.EX2 R165, R33 ;  /* 0x0000002100a57308 */ /* 0x000fe20000000800 */
[----:B------:R-:W-:Y:S01]  /*4ab0*/  PLOP3.LUT P0, PT, PT, PT, UP0, 0x80, 0x0 ;  /* 0x000000000000781c */ /* 0x000fe20003f0f008 */
[----:B------:R-:W-:Y:S01]  /*4ac0*/  FFMA.FTZ R48, R48, UR8, -R132 ;  /* 0x0000000830307c23 */ /* 0x000fe20008010884 */
[----:B------:R-:W-:Y:S01]  /*4ad0*/  LOP3.LUT R9, R153, UR15, R4, 0x96, !PT ;  /* 0x0000000f99097c12 */ /* 0x000fe2000f8e9604 */
[----:B------:R-:W-:Y:S01]  /*4ae0*/  IMAD.WIDE.U32 R136, R136, -0x2daee0ad, RZ ;  /* 0xd2511f5388887825 */ /* 0x000fe200078e00ff */
[----:B------:R-:W2:Y:S03]  /*4af0*/  LDSM.16.M88.4 R4, [R181+0x1800] ;  /* 0x00180000b504783b */ /* 0x000ea60000000200 */
[--C-:B------:R-:W-:Y:S01]  /*4b00*/  FFMA.FTZ R18, R18, UR8, -R3.reuse ;  /* 0x0000000812127c23 */ /* 0x100fe20008010803 */
[----:B------:R-:W-:Y:S01]  /*4b10*/  IMAD.WIDE.U32 R134, R159, -0x326172a9, RZ ;  /* 0xcd9e8d579f867825 */ /* 0x000fe200078e00ff */
[----:B------:R-:W-:Y:S01]  /*4b20*/  LOP3.LUT R141, R137, UR7, R158, 0x96, !PT ;  /* 0x00000007898d7c12 */ /* 0x000fe2000f8e969e */
[----:B------:R-:W3:Y:S02]  /*4b30*/  MUFU.EX2 R224, R10 ;  /* 0x0000000a00e07308 */ /* 0x000ee40000000800 */
[--C-:B------:R-:W-:Y:S01]  /*4b40*/  FFMA.FTZ R19, R19, UR8, -R3.reuse ;  /* 0x0000000813137c23 */ /* 0x100fe20008010803 */
[----:B------:R-:W-:Y:S01]  /*4b50*/  FFMA.FTZ R20, R20, UR8, -R132 ;  /* 0x0000000814147c23 */ /* 0x000fe20008010884 */
[----:B------:R-:W-:Y:S01]  /*4b60*/  LOP3.LUT R155, R135, UR12, R150, 0x96, !PT ;  /* 0x0000000c879b7c12 */ /* 0x000fe2000f8e9696 */
[----:B------:R-:W-:Y:S01]  /*4b70*/  UIADD3 UR12, UR16, -0x4ab325aa, URZ ;  /* 0xb54cda56100c7890 */ /* 0x000fe2000fffe03f */
[----:B------:R-:W-:Y:S01]  /*4b80*/  @P0 FSEL R50, R50, -INF , !P1 ;  /* 0xff80000032320808 */ /* 0x000fe20004800000 */
[----:B------:R-:W-:Y:S01]  /*4b90*/  FFMA.FTZ R21, R21, UR8, -R132 ;  /* 0x0000000815157c23 */ /* 0x000fe20008010884 */
[----:B------:R-:W-:Y:S01]  /*4ba0*/  PLOP3.LUT P0, PT, PT, PT, UP0, 0x80, 0x0 ;  /* 0x000000000000781c */ /* 0x000fe20003f0f008 */
[--C-:B------:R-:W-:Y:S01]  /*4bb0*/  FFMA.FTZ R22, R22, UR8, -R3.reuse ;  /* 0x0000000816167c23 */ /* 0x100fe20008010803 */
[----:B------:R-:W-:Y:S01]  /*4bc0*/  PLOP3.LUT P1, PT, PT, PT, UP0, 0x80, 0x0 ;  /* 0x000000000000781c */ /* 0x000fe20003f2f008 */
[--C-:B------:R-:W-:Y:S01]  /*4bd0*/  FFMA.FTZ R50, R50, UR8, -R3.reuse ;  /* 0x0000000832327c23 */ /* 0x100fe20008010803 */
[----:B------:R-:W-:Y:S01]  /*4be0*/  FFMA.FTZ R24, R24, UR8, -R2 ;  /* 0x0000000818187c23 */ /* 0x000fe20008010802 */
[----:B------:R-:W-:Y:S01]  /*4bf0*/  FFMA.FTZ R27, R27, UR8, -R0 ;  /* 0x000000081b1b7c23 */ /* 0x000fe20008010800 */
[--C-:B------:R-:W-:Y:S01]  /*4c00*/  FFMA.FTZ R28, R28, UR8, -R2.reuse ;  /* 0x000000081c1c7c23 */ /* 0x100fe20008010802 */
[----:B------:R-:W-:Y:S01]  /*4c10*/  MUFU.EX2 R163, R50 ;  /* 0x0000003200a37308 */ /* 0x000fe20000000800 */
[--C-:B------:R-:W-:Y:S01]  /*4c20*/  FFMA.FTZ R23, R23, UR8, -R3.reuse ;  /* 0x0000000817177c23 */ /* 0x100fe20008010803 */
[--C-:B------:R-:W-:Y:S01]  /*4c30*/  FFMA.FTZ R25, R25, UR8, -R2.reuse ;  /* 0x0000000819197c23 */ /* 0x100fe20008010802 */
[----:B------:R-:W-:Y:S01]  /*4c40*/  FFMA.FTZ R29, R29, UR8, -R2 ;  /* 0x000000081d1d7c23 */ /* 0x000fe20008010802 */
[--C-:B------:R-:W-:Y:S01]  /*4c50*/  FFMA.FTZ R30, R30, UR8, -R0.reuse ;  /* 0x000000081e1e7c23 */ /* 0x100fe20008010800 */
[----:B------:R-:W-:Y:S01]  /*4c60*/  FFMA.FTZ R31, R31, UR8, -R0 ;  /* 0x000000081f1f7c23 */ /* 0x000fe20008010800 */
[----:B------:R-:W-:Y:S01]  /*4c70*/  @P0 FSEL R45, R45, -INF , !P2 ;  /* 0xff8000002d2d0808 */ /* 0x000fe20005000000 */
[--C-:B------:R-:W-:Y:S01]  /*4c80*/  FFMA.FTZ R36, R36, UR8, -R132.reuse ;  /* 0x0000000824247c23 */ /* 0x100fe20008010884 */
[----:B------:R-:W-:Y:S01]  /*4c90*/  PLOP3.LUT P0, PT, PT, PT, UP0, 0x80, 0x0 ;  /* 0x000000000000781c */ /* 0x000fe20003f0f008 */
[----:B------:R-:W-:Y:S01]  /*4ca0*/  FFMA.FTZ R37, R37, UR8, -R132 ;  /* 0x0000000825257c23 */ /* 0x000fe20008010884 */
[----:B------:R-:W-:Y:S01]  /*4cb0*/  @P1 FSEL R47, R47, -INF , !P2 ;  /* 0xff8000002f2f1808 */ /* 0x000fe20005000000 */
[--C-:B------:R-:W-:Y:S01]  /*4cc0*/  FFMA.FTZ R38, R38, UR8, -R3.reuse ;  /* 0x0000000826267c23 */ /* 0x100fe20008010803 */
[----:B------:R-:W-:Y:S01]  /*4cd0*/  PLOP3.LUT P1, PT, PT, PT, UP0, 0x80, 0x0 ;  /* 0x000000000000781c */ /* 0x000fe20003f2f008 */
[--C-:B------:R-:W-:Y:S01]  /*4ce0*/  FFMA.FTZ R39, R39, UR8, -R3.reuse ;  /* 0x0000000827277c23 */ /* 0x100fe20008010803 */
[----:B------:R-:W-:Y:S01]  /*4cf0*/  FFMA.FTZ R41, R41, UR8, -R2 ;  /* 0x0000000829297c23 */ /* 0x000fe20008010802 */
[----:B------:R-:W-:Y:S01]  /*4d00*/  FFMA.FTZ R42, R42, UR8, -R0 ;  /* 0x000000082a2a7c23 */ /* 0x000fe20008010800 */
[----:B------:R-:W-:Y:S01]  /*4d10*/  FFMA.FTZ R40, R40, UR8, -R2 ;  /* 0x0000000828287c23 */ /* 0x000fe20008010802 */
[--C-:B------:R-:W-:Y:S01]  /*4d20*/  FFMA.FTZ R43, R43, UR8, -R0.reuse ;  /* 0x000000082b2b7c23 */ /* 0x100fe20008010800 */
[--C-:B------:R-:W-:Y:S01]  /*4d30*/  FFMA.FTZ R46, R46, UR8, -R0.reuse ;  /* 0x000000082e2e7c23 */ /* 0x100fe20008010800 */
[--C-:B------:R-:W-:Y:S01]  /*4d40*/  FFMA.FTZ R47, R47, UR8, -R0.reuse ;  /* 0x000000082f2f7c23 */ /* 0x100fe20008010800 */
[----:B------:R-:W-:Y:S01]  /*4d50*/  FFMA.FTZ R26, R26, UR8, -R0 ;  /* 0x000000081a1a7c23 */ /* 0x000fe20008010800 */
[----:B------:R-:W-:Y:S01]  /*4d60*/  @P0 FSEL R49, R49, -INF , !P2 ;  /* 0xff80000031310808 */ /* 0x000fe20005000000 */
[-C--:B--2---:R-:W-:Y:S01]  /*4d70*/  HMMA.16816.F32.BF16 R52, R168, R4.reuse, R52 ;  /* 0x00000004a834723c */ /* 0x084fe20000041834 */
[----:B------:R-:W-:Y:S01]  /*4d80*/  PLOP3.LUT P0, PT, PT, PT, UP0, 0x80, 0x0 ;  /* 0x000000000000781c */ /* 0x000fe20003f0f008 */
[----:B------:R-:W-:Y:S01]  /*4d90*/  MUFU.EX2 R223, R11 ;  /* 0x0000000b00df7308 */ /* 0x000fe20000000800 */
[----:B------:R-:W-:Y:S01]  /*4da0*/  @P1 FSEL R51, R51, -INF , !P2 ;  /* 0xff80000033331808 */ /* 0x000fe20005000000 */
[----:B------:R-:W-:Y:S01]  /*4db0*/  FFMA.FTZ R49, R49, UR8, -R132 ;  /* 0x0000000831317c23 */ /* 0x000fe20008010884 */
[----:B------:R-:W-:Y:S01]  /*4dc0*/  PLOP3.LUT P1, PT, PT, PT, UP0, 0x80, 0x0 ;  /* 0x000000000000781c */ /* 0x000fe20003f2f008 */
[C---:B------:R-:W-:Y:S01]  /*4dd0*/  HMMA.16816.F32.BF16 R56, R144.reuse, R4, R56 ;  /* 0x000000049038723c */ /* 0x040fe20000041838 */
[----:B------:R-:W-:Y:S01]  /*4de0*/  PLOP3.LUT P2, PT, PT, PT, UP0, 0x80, 0x0 ;  /* 0x000000000000781c */ /* 0x000fe20003f4f008 */
[----:B------:R-:W-:Y:S04]  /*4df0*/  UIADD3 UR7, UR16, 0x1715609d, URZ ;  /* 0x1715609d10077890 */ /* 0x000fe8000fffe03f */
[----:B------:R2:W-:Y:S01]  /*4e00*/  MUFU.EX2 R218, R12 ;  /* 0x0000000c00da7308 */ /* 0x0005e20000000800 */
[--C-:B------:R-:W-:Y:S01]  /*4e10*/  FFMA.FTZ R51, R51, UR8, -R3.reuse ;  /* 0x0000000833337c23 */ /* 0x100fe20008010803 */
[-C--:B------:R-:W-:Y:S03]  /*4e20*/  HMMA.16816.F32.BF16 R60, R144, R6.reuse, R60 ;  /* 0x00000006903c723c */ /* 0x080fe6000004183c */
[--C-:B------:R-:W-:Y:S05]  /*4e30*/  FFMA.FTZ R44, R44, UR8, -R2.reuse ;  /* 0x000000082c2c7c23 */ /* 0x100fea0008010802 */
[----:B------:R-:W-:Y:S03]  /*4e40*/  MUFU.EX2 R161, R51 ;  /* 0x0000003300a17308 */ /* 0x000fe60000000800 */
[----:B------:R-:W-:Y:S01]  /*4e50*/  IMAD.U32 R144, RZ, RZ, UR20 ;  /* 0x00000014ff907e24 */ /* 0x000fe2000f8e00ff */
[----:B------:R-:W-:Y:S01]  /*4e60*/  HMMA.16816.F32.BF16 R64, R168, R6, R64 ;  /* 0x00000006a840723c */ /* 0x000fe20000041840 */
[----:B------:R-:W-:Y:S03]  /*4e70*/  IMAD.U32 R145, RZ, RZ, UR17 ;  /* 0x00000011ff917e24 */ /* 0x000fe6000f8e00ff */
[----:B------:R-:W-:Y:S01]  /*4e80*/  @P0 FSEL R52, R52, -INF , !P4 ;  /* 0xff80000034340808 */ /* 0x000fe20006000000 */
[----:B------:R-:W-:Y:S01]  /*4e90*/  FFMA.FTZ R45, R45, UR8, -R2 ;  /* 0x000000082d2d7c23 */ /* 0x000fe20008010802 */
[----:B------:R-:W-:Y:S01]  /*4ea0*/  PLOP3.LUT P0, PT, PT, PT, UP0, 0x80, 0x0 ;  /* 0x000000000000781c */ /* 0x000fe20003f0f008 */
[----:B------:R4:W-:Y:S01]  /*4eb0*/  MUFU.EX2 R215, R133 ;  /* 0x0000008500d77308 */ /* 0x0009e20000000800 */
[----:B------:R-:W-:Y:S02]  /*4ec0*/  @P1 FSEL R54, R54, -INF , !P4 ;  /* 0xff80000036361808 */ /* 0x000fe40006000000 */
[----:B------:R-:W-:Y:S01]  /*4ed0*/  PLOP3.LUT P1, PT, PT, PT, UP0, 0x80, 0x0 ;  /* 0x000000000000781c */ /* 0x000fe20003f2f008 */
[----:B------:R-:W-:Y:S01]  /*4ee0*/  FFMA.FTZ R52, R52, UR8, -R132 ;  /* 0x0000000834347c23 */ /* 0x000fe20008010884 */
[----:B------:R-:W-:Y:S01]  /*4ef0*/  @P2 FSEL R56, R56, -INF , !P4 ;  /* 0xff80000038382808 */ /* 0x000fe20006000000 */
[--C-:B------:R-:W-:Y:S01]  /*4f00*/  FFMA.FTZ R54, R54, UR8, -R3.reuse ;  /* 0x0000000836367c23 */ /* 0x100fe20008010803 */
[----:B------:R-:W-:Y:S03]  /*4f10*/  PLOP3.LUT P2, PT, PT, PT, UP0, 0x80, 0x0 ;  /* 0x000000000000781c */ /* 0x000fe60003f4f008 */
[----:B------:R1:W-:Y:S01]  /*4f20*/  MUFU.EX2 R222, R14 ;  /* 0x0000000e00de7308 */ /* 0x0003e20000000800 */
[----:B------:R-:W-:Y:S04]  /*4f30*/  IMAD.WIDE.U32 R150, R151, -0x326172a9, RZ ;  /* 0xcd9e8d5797967825 */ /* 0x000fe800078e00ff */
[----:B------:R-:W-:Y:S01]  /*4f40*/  FFMA.FTZ R56, R56, UR8, -R2 ;  /* 0x0000000838387c23 */ /* 0x000fe20008010802 */
[----:B------:R-:W-:Y:S01]  /*4f50*/  @P0 FSEL R58, R58, -INF , !P4 ;  /* 0xff8000003a3a0808 */ /* 0x000fe20006000000 */
[----:B------:R-:W-:Y:S01]  /*4f60*/  IMAD.WIDE.U32 R148, R148, -0x2daee0ad, RZ ;  /* 0xd2511f5394947825 */ /* 0x000fe200078e00ff */
[----:B------:R-:W-:Y:S02]  /*4f70*/  PLOP3.LUT P0, PT, PT, PT, UP0, 0x80, 0x0 ;  /* 0x000000000000781c */ /* 0x000fe40003f0f008 */
[----:B--2---:R-:W-:Y:S01]  /*4f80*/  LOP3.LUT R12, R151, UR7, R138, 0x96, !PT ;  /* 0x00000007970c7c12 */ /* 0x004fe2000f8e968a */
[----:B------:R-:W-:Y:S01]  /*4f90*/  IMAD.WIDE.U32 R10, R157, -0x326172a9, RZ ;  /* 0xcd9e8d579d0a7825 */ /* 0x000fe200078e00ff */
[----:B------:R-:W-:Y:S01]  /*4fa0*/  LOP3.LUT R137, R149, UR15, R140, 0x96, !PT ;  /* 0x0000000f95897c12 */ /* 0x000fe2000f8e968c */
[----:B------:R2:W3:Y:S01]  /*4fb0*/  MUFU.EX2 R216, R13 ;  /* 0x0000000d00d87308 */ /* 0x0004e20000000800 */
[----:B------:R-:W-:Y:S01]  /*4fc0*/  @P1 FSEL R53, R53, -INF , !P5 ;  /* 0xff80000035351808 */ /* 0x000fe20006800000 */
[----:B------:R-:W-:Y:S01]  /*4fd0*/  IMAD.WIDE.U32 R156, R156, -0x2daee0ad, RZ ;  /* 0xd2511f539c9c7825 */ /* 0x000fe200078e00ff */
[----:B------:R-:W-:Y:S02]  /*4fe0*/  LOP3.LUT R11, R11, UR7, R154, 0x96, !PT ;  /* 0x000000070b0b7c12 */ /* 0x000fe4000f8e969a */
[----:B------:R-:W-:Y:S01]  /*4ff0*/  PLOP3.LUT P1, PT, PT, PT, UP0, 0x80, 0x0 ;  /* 0x000000000000781c */ /* 0x000fe20003f2f008 */
[----:B------:R-:W-:Y:S01]  /*5000*/  IMAD.WIDE.U32 R140, R141, -0x326172a9, RZ ;  /* 0xcd9e8d578d8c7825 */ /* 0x000fe200078e00ff */
[----:B----4-:R-:W-:Y:S03]  /*5010*/  LOP3.LUT R133, R157, UR15, R8, 0x96, !PT ;  /* 0x0000000f9d857c12 */ /* 0x010fe6000f8e9608 */
[----:B------:R4:W-:Y:S01]  /*5020*/  MUFU.EX2 R220, R15 ;  /* 0x0000000f00dc7308 */ /* 0x0009e20000000800 */
[----:B------:R-:W-:Y:S01]  /*5030*/  @P2 FSEL R55, R55, -INF , !P5 ;  /* 0xff80000037372808 */ /* 0x000fe20006800000 */
[----:B------:R-:W-:Y:S01]  /*5040*/  IMAD.WIDE.U32 R154, R155, -0x2daee0ad, RZ ;  /* 0xd2511f539b9a7825 */ /* 0x000fe200078e00ff */
[----:B------:R-:W-:Y:S02]  /*5050*/  @P0 FSEL R59, R59, -INF , !P5 ;  /* 0xff8000003b3b0808 */ /* 0x000fe40006800000 */
[----:B------:R-:W-:Y:S01]  /*5060*/  LOP3.LUT R153, R141, UR7, R134, 0x96, !PT ;  /* 0x000000078d997c12 */ /* 0x000fe2000f8e9686 */
[----:B------:R-:W-:Y:S01]  /*5070*/  IMAD.WIDE.U32 R138, R139, -0x326172a9, RZ ;  /* 0xcd9e8d578b8a7825 */ /* 0x000fe200078e00ff */
[----:B------:R-:W-:Y:S03]  /*5080*/  LOP3.LUT R143, R155, UR15, R136, 0x96, !PT ;  /* 0x0000000f9b8f7c12 */ /* 0x000fe6000f8e9688 */
[----:B------:R3:W-:Y:S01]  /*5090*/  MUFU.EX2 R196, R16 ;  /* 0x0000001000c47308 */ /* 0x0007e20000000800 */
[----:B------:R-:W-:Y:S01]  /*50a0*/  PLOP3.LUT P2, PT, PT, PT, UP0, 0x80, 0x0 ;  /* 0x000000000000781c */ /* 0x000fe20003f4f008 */
[----:B------:R-:W-:Y:S01]  /*50b0*/  IMAD.WIDE.U32 R8, R9, -0x326172a9, RZ ;  /* 0xcd9e8d5709087825 */ /* 0x000fe200078e00ff */
[----:B------:R-:W-:Y:S01]  /*50c0*/  LOP3.LUT R151, R139, UR7, R142, 0x96, !PT ;  /* 0x000000078b977c12 */ /* 0x000fe2000f8e968e */
[----:B------:R-:W-:Y:S01]  /*50d0*/  UIADD3 UR7, UR14, 0x646e171e, URZ ;  /* 0x646e171e0e077890 */ /* 0x000fe2000fffe03f */
[----:B------:R-:W-:Y:S01]  /*50e0*/  PLOP3.LUT P0, PT, PT, PT, UP0, 0x80, 0x0 ;  /* 0x000000000000781c */ /* 0x000fe20003f0f008 */
[----:B------:R-:W-:Y:S01]  /*50f0*/  IMAD.WIDE.U32 R4, R137, -0x326172a9, RZ ;  /* 0xcd9e8d5789047825 */ /* 0x000fe200078e00ff */
[----:B-1----:R-:W-:Y:S03]  /*5100*/  LOP3.LUT R14, R9, UR12, R10, 0x96, !PT ;  /* 0x0000000c090e7c12 */ /* 0x002fe6000f8e960a */
[----:B------:R1:W-:Y:S01]  /*5110*/  MUFU.EX2 R194, R17 ;  /* 0x0000001100c27308 */ /* 0x0003e20000000800 */
[C---:B------:R-:W-:Y:S01]  /*5120*/  LOP3.LUT R135, R8.reuse, 0xff, RZ, 0xc0, !PT ;  /* 0x000000ff08877812 */ /* 0x040fe200078ec0ff */
[----:B------:R-:W-:Y:S01]  /*5130*/  FFMA.FTZ R53, R53, UR8, -R132 ;  /* 0x0000000835357c23 */ /* 0x000fe20008010884 */
[----:B------:R-:W-:Y:S01]  /*5140*/  SHF.R.U32.HI R134, RZ, 0x18, R8 ;  /* 0x00000018ff867819 */ /* 0x000fe20000011608 */
[--C-:B------:R-:W-:Y:S01]  /*5150*/  FFMA.FTZ R55, R55, UR8, -R3.reuse ;  /* 0x0000000837377c23 */ /* 0x100fe20008010803 */
[----:B------:R-:W-:Y:S01]  /*5160*/  LOP3.LUT R136, R8, 0xffff, RZ, 0xc0, !PT ;  /* 0x0000ffff08887812 */ /* 0x000fe200078ec0ff */
[----:B------:R-:W-:Y:S01]  /*5170*/  FFMA.FTZ R58, R58, UR8, -R0 ;  /* 0x000000083a3a7c23 */ /* 0x000fe20008010800 */
[----:B------:R-:W-:Y:S03]  /*5180*/  SHF.R.U32.HI R139, RZ, 0x10, R8 ;  /* 0x00000010ff8b7819 */ /* 0x000fe60000011608 */
[----:B------:R1:W1:Y:S01]  /*5190*/  MUFU.EX2 R205, R18 ;  /* 0x0000001200cd7308 */ /* 0x0002620000000800 */
[----:B------:R-:W-:Y:S01]  /*51a0*/  @P1 FSEL R60, R60, -INF , !P3 ;  /* 0xff8000003c3c1808 */ /* 0x000fe20005800000 */
[----:B------:R-:W-:Y:S01]  /*51b0*/  IMAD.WIDE.U32 R8, R12, -0x2daee0ad, RZ ;  /* 0xd2511f530c087825 */ /* 0x000fe200078e00ff */
[----:B------:R-:W-:Y:S02]  /*51c0*/  PLOP3.LUT P1, PT, PT, PT, UP0, 0x80, 0x0 ;  /* 0x000000000000781c */ /* 0x000fe40003f2f008 */
[----:B------:R-:W-:Y:S01]  /*51d0*/  @P2 FSEL R62, R62, -INF , !P3 ;  /* 0xff8000003e3e2808 */ /* 0x000fe20005800000 */
[----:B------:R-:W-:Y:S01]  /*51e0*/  FFMA.FTZ R60, R60, UR8, -R2 ;  /* 0x000000083c3c7c23 */ /* 0x000fe20008010802 */
[----:B--2---:R-:W-:Y:S03]  /*51f0*/  LOP3.LUT R13, R9, UR7, R148, 0x96, !PT ;  /* 0x00000007090d7c12 */ /* 0x004fe6000f8e9694 */
[----:B------:R2:W2:Y:S01]  /*5200*/  MUFU.EX2 R204, R19 ;  /* 0x0000001300cc7308 */ /* 0x0004a20000000800 */
[----:B----4-:R-:W-:Y:S01]  /*5210*/  LOP3.LUT R15, R8, 0xff, RZ, 0xc0, !PT ;  /* 0x000000ff080f7812 */ /* 0x010fe200078ec0ff */
[----:B------:R-:W-:Y:S01]  /*5220*/  FFMA.FTZ R62, R62, UR8, -R0 ;  /* 0x000000083e3e7c23 */ /* 0x000fe20008010800 */
[----:B---3--:R-:W-:Y:S01]  /*5230*/  SHF.R.U32.HI R16, RZ, 0x18, R8 ;  /* 0x00000018ff107819 */ /* 0x008fe20000011608 */
[----:B------:R-:W-:Y:S01]  /*5240*/  FFMA.FTZ R59, R59, UR8, -R0 ;  /* 0x000000083b3b7c23 */ /* 0x000fe20008010800 */
[----:B------:R-:W-:Y:S01]  /*5250*/  LOP3.LUT R141, R8, 0xffff, RZ, 0xc0, !PT ;  /* 0x0000ffff088d7812 */ /* 0x000fe200078ec0ff */
[----:B------:R-:W-:Y:S01]  /*5260*/  IMAD.WIDE.U32 R10, R11, -0x2daee0ad, RZ ;  /* 0xd2511f530b0a7825 */ /* 0x000fe200078e00ff */
[----:B------:R-:W-:Y:S03]  /*5270*/  SHF.R.U32.HI R142, RZ, 0x10, R8 ;  /* 0x00000010ff8e7819 */ /* 0x000fe60000011608 */
[----:B------:R-:W-:Y:S01]  /*5280*/  MUFU.EX2 R155, R48 ;  /* 0x00000030009b7308 */ /* 0x000fe20000000800 */
[----:B------:R-:W-:Y:S01]  /*5290*/  @P0 FSEL R66, R66, -INF , !P3 ;  /* 0xff80000042420808 */ /* 0x000fe20005800000 */
[----:B------:R-:W-:Y:S01]  /*52a0*/  IMAD.WIDE.U32 R8, R133, -0x326172a9, RZ ;  /* 0xcd9e8d5785087825 */ /* 0x000fe200078e00ff */
[----:B------:R-:W-:Y:S02]  /*52b0*/  LOP3.LUT R12, R11, UR7, R152, 0x96, !PT ;  /* 0x000000070b0c7c12 */ /* 0x000fe4000f8e9698 */
[----:B------:R-:W-:Y:S01]  /*52c0*/  LOP3.LUT R148, R10, 0xffff, RZ, 0xc0, !PT ;  /* 0x0000ffff0a947812 */ /* 0x000fe200078ec0ff */
[--C-:B------:R-:W-:Y:S01]  /*52d0*/  FFMA.FTZ R66, R66, UR8, -R3.reuse ;  /* 0x0000000842427c23 */ /* 0x100fe20008010803 */
[----:B------:R-:W-:Y:S03]  /*52e0*/  LOP3.LUT R11, R9, UR12, R138, 0x96, !PT ;  /* 0x0000000c090b7c12 */ /* 0x000fe6000f8e968a */
[----:B------:R-:W-:Y:S01]  /*52f0*/  MUFU.EX2 R159, R60 ;  /* 0x0000003c009f7308 */ /* 0x000fe20000000800 */
[----:B-1----:R-:W-:Y:S02]  /*5300*/  LOP3.LUT R17, R10, 0xff, RZ, 0xc0, !PT ;  /* 0x000000ff0a117812 */ /* 0x002fe400078ec0ff */
[--C-:B------:R-:W-:Y:S02]  /*5310*/  SHF.R.U32.HI R18, RZ, 0x18, R10.reuse ;  /* 0x00000018ff127819 */ /* 0x100fe4000001160a */
[----:B------:R-:W-:Y:S02]  /*5320*/  SHF.R.U32.HI R149, RZ, 0x10, R10 ;  /* 0x00000010ff957819 */ /* 0x000fe4000001160a */
[----:B------:R-:W-:Y:S03]  /*5330*/  LOP3.LUT R138, R8, 0xffff, RZ, 0xc0, !PT ;  /* 0x0000ffff088a7812 */ /* 0x000fe600078ec0ff */
[----:B------:R-:W-:Y:S01]  /*5340*/  MUFU.EX2 R168, R62 ;  /* 0x0000003e00a87308 */ /* 0x000fe20000000800 */
[----:B------:R-:W-:Y:S02]  /*5350*/  PLOP3.LUT P2, PT, PT, PT, UP0, 0x80, 0x0 ;  /* 0x000000000000781c */ /* 0x000fe40003f4f008 */
[----:B------:R-:W-:Y:S02]  /*5360*/  PLOP3.LUT P0, PT, PT, PT, UP0, 0x80, 0x0 ;  /* 0x000000000000781c */ /* 0x000fe40003f0f008 */
[C---:B------:R-:W-:Y:S02]  /*5370*/  LOP3.LUT R6, R4.reuse, 0xffff, RZ, 0xc0, !PT ;  /* 0x0000ffff04067812 */ /* 0x040fe400078ec0ff */
[----:B------:R-:W-:Y:S03]  /*5380*/  LOP3.LUT R7, R4, 0xff, RZ, 0xc0, !PT ;  /* 0x000000ff04077812 */ /* 0x000fe600078ec0ff */
[----:B------:R-:W-:Y:S01]  /*5390*/  MUFU.EX2 R152, R53 ;  /* 0x0000003500987308 */ /* 0x000fe20000000800 */
[--C-:B------:R-:W-:Y:S02]  /*53a0*/  SHF.R.U32.HI R10, RZ, 0x10, R4.reuse ;  /* 0x00000010ff0a7819 */ /* 0x100fe40000011604 */
[----:B------:R-:W-:Y:S02]  /*53b0*/  SHF.R.U32.HI R9, RZ, 0x18, R4 ;  /* 0x00000018ff097819 */ /* 0x000fe40000011604 */
[----:B------:R-:W-:Y:S02]  /*53c0*/  LOP3.LUT R4, R14, 0xffff, RZ, 0xc0, !PT ;  /* 0x0000ffff0e047812 */ /* 0x000fe400078ec0ff */
[----:B--2---:R-:W-:Y:S03]  /*53d0*/  LOP3.LUT R19, R8, 0xff, RZ, 0xc0, !PT ;  /* 0x000000ff08137812 */ /* 0x004fe600078ec0ff */
[----:B------:R-:W-:Y:S01]  /*53e0*/  MUFU.EX2 R157, R55 ;  /* 0x00000037009d7308 */ /* 0x000fe20000000800 */
[----:B------:R-:W-:Y:S02]  /*53f0*/  SHF.R.U32.HI R4, RZ, 0x8, R4 ;  /* 0x00000008ff047819 */ /* 0x000fe40000011604 */
[--C-:B------:R-:W-:Y:S02]  /*5400*/  SHF.R.U32.HI R133, RZ, 0x18, R8.reuse ;  /* 0x00000018ff857819 */ /* 0x100fe40000011608 */
[----:B------:R-:W-:Y:S02]  /*5410*/  LOP3.LUT R4, R4, 0xffff, RZ, 0xc0, !PT ;  /* 0x0000ffff04047812 */ /* 0x000fe400078ec0ff */
[----:B------:R-:W-:Y:S03]  /*5420*/  SHF.R.U32.HI R137, RZ, 0x10, R8 ;  /* 0x00000010ff897819 */ /* 0x000fe60000011608 */
[----:B------:R-:W-:Y:S01]  /*5430*/  MUFU.EX2 R189, R58 ;  /* 0x0000003a00bd7308 */ /* 0x000fe20000000800 */
[----:B------:R-:W-:Y:S02]  /*5440*/  LOP3.LUT R8, R5, UR12, R150, 0x96, !PT ;  /* 0x0000000c05087c12 */ /* 0x000fe4000f8e9696 */
[----:B------:R-:W-:Y:S02]  /*5450*/  @P1 FSEL R61, R61, -INF , !P6 ;  /* 0xff8000003d3d1808 */ /* 0x000fe40007000000 */
[----:B------:R-:W-:Y:S02]  /*5460*/  PLOP3.LUT P1, PT, PT, PT, UP0, 0x80, 0x0 ;  /* 0x000000000000781c */ /* 0x000fe40003f2f008 */
[----:B------:R-:W-:Y:S03]  /*5470*/  LOP3.LUT R5, R14, 0xff, RZ, 0xc0, !PT ;  /* 0x000000ff0e057812 */ /* 0x000fe600078ec0ff */
[----:B------:R-:W-:Y:S01]  /*5480*/  MUFU.EX2 R158, R54 ;  /* 0x00000036009e7308 */ /* 0x000fe20000000800 */
[----:B------:R-:W-:Y:S02]  /*5490*/  @P2 FSEL R63, R63, -INF , !P6 ;  /* 0xff8000003f3f2808 */ /* 0x000fe40007000000 */
[----:B------:R-:W-:Y:S02]  /*54a0*/  @P0 FSEL R65, R65, -INF , !P6 ;  /* 0xff80000041410808 */ /* 0x000fe40007000000 */
[----:B------:R-:W-:Y:S01]  /*54b0*/  ISETP.LE.U32.AND P0, PT, R4, UR9, PT ;  /* 0x0000000904007c0c */ /* 0x000fe2000bf03070 */
[----:B------:R-:W-:Y:S01]  /*54c0*/  FFMA.FTZ R0, R63, UR8, -R0 ;  /* 0x000000083f007c23 */ /* 0x000fe20008010800 */
[----:B------:R-:W-:Y:S03]  /*54d0*/  ISETP.LE.U32.AND P2, PT, R5, UR9, PT ;  /* 0x0000000905007c0c */ /* 0x000fe6000bf43070 */
[----:B------:R-:W-:Y:S01]  /*54e0*/  MUFU.EX2 R169, R56 ;  /* 0x0000003800a97308 */ /* 0x000fe20000000800 */
[----:B------:R-:W-:Y:S02]  /*54f0*/  SHF.R.U32.HI R5, RZ, 0x10, R14 ;  /* 0x00000010ff057819 */ /* 0x000fe4000001160e */
[C---:B------:R-:W-:Y:S02]  /*5500*/  LOP3.LUT R4, R8.reuse, 0xffff, RZ, 0xc0, !PT ;  /* 0x0000ffff08047812 */ /* 0x040fe400078ec0ff */
[----:B------:R-:W-:Y:S02]  /*5510*/  LOP3.LUT R5, R5, 0xff, RZ, 0xc0, !PT ;  /* 0x000000ff05057812 */ /* 0x000fe400078ec0ff */
[----:B------:R-:W-:Y:S03]  /*5520*/  SHF.R.U32.HI R4, RZ, 0x8, R4 ;  /* 0x00000008ff047819 */ /* 0x000fe60000011604 */
[----:B------:R-:W-:Y:S01]  /*5530*/  MUFU.EX2 R164, R0 ;  /* 0x0000000000a47308 */ /* 0x000fe20000000800 */
[----:B------:R-:W-:Y:S01]  /*5540*/  @P1 FSEL R67, R67, -INF , !P6 ;  /* 0xff80000043431808 */ /* 0x000fe20007000000 */
[----:B------:R-:W-:Y:S01]  /*5550*/  @!P0 FADD.FTZ R209, -R209, -RZ ;  /* 0x800000ffd1d18221 */ /* 0x000fe20000010100 */
[----:B------:R-:W-:Y:S01]  /*5560*/  ISETP.LE.U32.AND P6, PT, R5, UR9, PT ;  /* 0x0000000905007c0c */ /* 0x000fe2000bfc3070 */
[----:B------:R-:W-:Y:S01]  /*5570*/  @!P2 FADD.FTZ R197, -R197, -RZ ;  /* 0x800000ffc5c5a221 */ /* 0x000fe20000010100 */
[----:B------:R-:W-:Y:S01]  /*5580*/  LOP3.LUT R5, R8, 0xff, RZ, 0xc0, !PT ;  /* 0x000000ff08057812 */ /* 0x000fe200078ec0ff */
[----:B------:R-:W-:Y:S01]  /*5590*/  FFMA.FTZ R3, R67, UR8, -R3 ;  /* 0x0000000843037c23 */ /* 0x000fe20008010803 */
[----:B------:R-:W-:Y:S03]  /*55a0*/  LOP3.LUT R4, R4, 0xffff, RZ, 0xc0, !PT ;  /* 0x0000ffff04047812 */ /* 0x000fe600078ec0ff */
[----:B------:R-:W-:Y:S01]  /*55b0*/  MUFU.EX2 R170, R59 ;  /* 0x0000003b00aa7308 */ /* 0x000fe20000000800 */
[----:B------:R-:W-:Y:S02]  /*55c0*/  ISETP.LE.U32.AND P2, PT, R5, UR9, PT ;  /* 0x0000000905007c0c */ /* 0x000fe4000bf43070 */
[----:B------:R-:W-:Y:S02]  /*55d0*/  ISETP.LE.U32.AND P0, PT, R4, UR9, PT ;  /* 0x0000000904007c0c */ /* 0x000fe4000bf03070 */
[----:B------:R-:W-:Y:S02]  /*55e0*/  SHF.R.U32.HI R5, RZ, 0x10, R8 ;  /* 0x00000010ff057819 */ /* 0x000fe40000011608 */
[----:B------:R-:W-:Y:S01]  /*55f0*/  SHF.R.U32.HI R4, RZ, 0x8, R6 ;  /* 0x00000008ff047819 */ /* 0x000fe20000011606 */
[----:B------:R-:W-:Y:S01]  /*5600*/  @!P6 FADD.FTZ R217, -R217, -RZ ;  /* 0x800000ffd9d9e221 */ /* 0x000fe20000010100 */
[----:B------:R-:W-:Y:S01]  /*5610*/  LOP3.LUT R5, R5, 0xff, RZ, 0xc0, !PT ;  /* 0x000000ff05057812 */ /* 0x000fe200078ec0ff */
[----:B------:R-:W-:Y:S01]  /*5620*/  MUFU.EX2 R150, R3 ;  /* 0x0000000300967308 */ /* 0x000fe20000000800 */
[----:B------:R-:W-:Y:S02]  /*5630*/  PLOP3.LUT P4, PT, PT, PT, UP0, 0x80, 0x0 ;  /* 0x000000000000781c */ /* 0x000fe40003f8f008 */
[----:B------:R-:W-:Y:S01]  /*5640*/  ISETP.LE.U32.AND P6, PT, R5, UR9, PT ;  /* 0x0000000905007c0c */ /* 0x000fe2000bfc3070 */
[----:B------:R-:W-:Y:S01]  /*5650*/  @!P2 FADD.FTZ R221, -R221, -RZ ;  /* 0x800000ffdddda221 */ /* 0x000fe20000010100 */
[----:B------:R-:W-:Y:S01]  /*5660*/  LOP3.LUT R4, R4, 0xffff, RZ, 0xc0, !PT ;  /* 0x0000ffff04047812 */ /* 0x000fe200078ec0ff */
[----:B------:R-:W-:Y:S01]  /*5670*/  @!P0 FADD.FTZ R219, -R219, -RZ ;  /* 0x800000ffdbdb8221 */ /* 0x000fe20000010100 */
[----:B------:R-:W-:Y:S03]  /*5680*/  LOP3.LUT R5, R10, 0xff, RZ, 0xc0, !PT ;  /* 0x000000ff0a057812 */ /* 0x000fe600078ec0ff */
[----:B------:R1:W-:Y:S01]  /*5690*/  MUFU.EX2 R190, R20 ;  /* 0x0000001400be7308 */ /* 0x0003e20000000800 */
[----:B------:R-:W-:Y:S02]  /*56a0*/  ISETP.LE.U32.AND P0, PT, R4, UR9, PT ;  /* 0x0000000904007c0c */ /* 0x000fe4000bf03070 */
[----:B------:R-:W-:Y:S02]  /*56b0*/  LOP3.LUT R6, R12, 0xffff, RZ, 0xc0, !PT ;  /* 0x0000ffff0c067812 */ /* 0x000fe400078ec0ff */
[----:B------:R-:W-:Y:S02]  /*56c0*/  SHF.R.U32.HI R4, RZ, 0x8, R136 ;  /* 0x00000008ff047819 */ /* 0x000fe40000011688 */
[----:B------:R-:W-:Y:S01]  /*56d0*/  @P4 FSEL R57, R57, -INF , !P5 ;  /* 0xff80000039394808 */ /* 0x000fe20006800000 */
[----:B------:R-:W-:Y:S01]  /*56e0*/  @!P6 FADD.FTZ R224, -R224, -RZ ;  /* 0x800000ffe0e0e221 */ /* 0x000fe20000010100 */
[----:B------:R-:W-:Y:S01]  /*56f0*/  PLOP3.LUT P4, PT, PT, PT, UP0, 0x80, 0x0 ;  /* 0x000000000000781c */ /* 0x000fe20003f8f008 */
[----:B------:R-:W2:Y:S01]  /*5700*/  MUFU.EX2 R175, R21 ;  /* 0x0000001500af7308 */ /* 0x000ea20000000800 */
[----:B------:R-:W-:Y:S01]  /*5710*/  ISETP.LE.U32.AND P6, PT, R5, UR9, PT ;  /* 0x0000000905007c0c */ /* 0x000fe2000bfc3070 */
[----:B------:R-:W-:Y:S01]  /*5720*/  FFMA.FTZ R57, R57, UR8, -R2 ;  /* 0x0000000839397c23 */ /* 0x000fe20008010802 */
[----:B------:R-:W-:Y:S01]  /*5730*/  LOP3.LUT R5, R139, 0xff, RZ, 0xc0, !PT ;  /* 0x000000ff8b057812 */ /* 0x000fe200078ec0ff */
[----:B------:R-:W-:Y:S01]  /*5740*/  @!P0 FADD.FTZ R216, -R216, -RZ ;  /* 0x800000ffd8d88221 */ /* 0x000fe20000010100 */
[----:B------:R-:W-:Y:S01]  /*5750*/  SHF.R.U32.HI R6, RZ, 0x8, R6 ;  /* 0x00000008ff067819 */ /* 0x000fe20000011606 */
[----:B------:R-:W-:Y:S01]  /*5760*/  FFMA.FTZ R2, R61, UR8, -R2 ;  /* 0x000000083d027c23 */ /* 0x000fe20008010802 */
[----:B------:R-:W-:Y:S03]  /*5770*/  ISETP.LE.U32.AND P0, PT, R5, UR9, PT ;  /* 0x0000000905007c0c */ /* 0x000fe6000bf03070 */
[----:B------:R-:W-:Y:S01]  /*5780*/  MUFU.EX2 R167, R57 ;  /* 0x0000003900a77308 */ /* 0x000fe20000000800 */
[----:B------:R-:W-:Y:S02]  /*5790*/  LOP3.LUT R4, R4, 0xffff, RZ, 0xc0, !PT ;  /* 0x0000ffff04047812 */ /* 0x000fe400078ec0ff */
[----:B------:R-:W-:Y:S02]  /*57a0*/  LOP3.LUT R6, R6, 0xffff, RZ, 0xc0, !PT ;  /* 0x0000ffff06067812 */ /* 0x000fe400078ec0ff */
[----:B------:R-:W-:Y:S01]  /*57b0*/  @P4 FSEL R64, R64, -INF , !P3 ;  /* 0xff80000040404808 */ /* 0x000fe20005800000 */
[----:B------:R-:W-:Y:S01]  /*57c0*/  @!P6 FADD.FTZ R222, -R222, -RZ ;  /* 0x800000ffdedee221 */ /* 0x000fe20000010100 */
[----:B------:R-:W-:Y:S03]  /*57d0*/  ISETP.LE.U32.AND P4, PT, R134, UR9, PT ;  /* 0x0000000986007c0c */ /* 0x000fe6000bf83070 */
[----:B------:R3:W4:Y:S01]  /*57e0*/  MUFU.EX2 R201, R22 ;  /* 0x0000001600c97308 */ /* 0x0007220000000800 */
[----:B------:R-:W-:Y:S01]  /*57f0*/  ISETP.LE.U32.AND P6, PT, R4, UR9, PT ;  /* 0x0000000904007c0c */ /* 0x000fe2000bfc3070 */
[----:B------:R-:W-:Y:S01]  /*5800*/  IMAD.WIDE.U32 R4, R143, -0x326172a9, RZ ;  /* 0xcd9e8d578f047825 */ /* 0x000fe200078e00ff */
[----:B------:R-:W-:Y:S02]  /*5810*/  SHF.R.U32.HI R14, RZ, 0x18, R14 ;  /* 0x00000018ff0e7819 */ /* 0x000fe4000001160e */
[----:B------:R-:W-:Y:S01]  /*5820*/  ISETP.LE.U32.AND P2, PT, R7, UR9, PT ;  /* 0x0000000907007c0c */ /* 0x000fe2000bf43070 */
[----:B------:R-:W-:Y:S01]  /*5830*/  @!P0 FADD.FTZ R205, -R205, -RZ ;  /* 0x800000ffcdcd8221 */ /* 0x000fe20000010100 */
[----:B------:R-:W-:Y:S01]  /*5840*/  ISETP.LE.U32.AND P0, PT, R6, UR9, PT ;  /* 0x0000000906007c0c */ /* 0x000fe2000bf03070 */
[----:B------:R-:W-:Y:S01]  /*5850*/  FFMA.FTZ R64, R64, UR8, -R132 ;  /* 0x0000000840407c23 */ /* 0x000fe20008010884 */
[----:B------:R-:W-:Y:S01]  /*5860*/  SHF.R.U32.HI R6, RZ, 0x10, R12 ;  /* 0x00000010ff067819 */ /* 0x000fe2000001160c */
[----:B------:R-:W-:Y:S01]  /*5870*/  FFMA.FTZ R132, R65, UR8, -R132 ;  /* 0x0000000841847c23 */ /* 0x000fe20008010884 */
[----:B------:R-:W-:Y:S01]  /*5880*/  LOP3.LUT R10, R5, UR12, R140, 0x96, !PT ;  /* 0x0000000c050a7c12 */ /* 0x000fe2000f8e968c */
[----:B------:R-:W-:Y:S01]  /*5890*/  @!P4 FADD.FTZ R204, -R204, -RZ ;  /* 0x800000ffccccc221 */ /* 0x000fe20000010100 */
[----:B-1----:R-:W-:Y:S01]  /*58a0*/  LOP3.LUT R20, R4, 0xffff, RZ, 0xc0, !PT ;  /* 0x0000ffff04147812 */ /* 0x002fe200078ec0ff */
[----:B------:R-:W-:Y:S01]  /*58b0*/  @!P6 FADD.FTZ R194, -R194, -RZ ;  /* 0x800000ffc2c2e221 */ /* 0x000fe20000010100 */
[----:B------:R-:W-:Y:S01]  /*58c0*/  LOP3.LUT R5, R6, 0xff, RZ, 0xc0, !PT ;  /* 0x000000ff06057812 */ /* 0x000fe200078ec0ff */
[----:B------:R-:W1:Y:S01]  /*58d0*/  MUFU.EX2 R208, R24 ;  /* 0x0000001800d07308 */ /* 0x000e620000000800 */
[----:B------:R-:W-:Y:S01]  /*58e0*/  ISETP.LE.U32.AND P1, PT, R14, UR9, PT ;  /* 0x000000090e007c0c */ /* 0x000fe2000bf23070 */
[----:B------:R-:W-:Y:S01]  /*58f0*/  @!P2 FADD.FTZ R218, -R218, -RZ ;  /* 0x800000ffdadaa221 */ /* 0x000fe20000010100 */
[----:B------:R-:W-:Y:S01]  /*5900*/  ISETP.LE.U32.AND P4, PT, R5, UR9, PT ;  /* 0x0000000905007c0c */ /* 0x000fe2000bf83070 */
[----:B--2---:R-:W-:Y:S01]  /*5910*/  @!P0 FADD.FTZ R175, -R175, -RZ ;  /* 0x800000ffafaf8221 */ /* 0x004fe20000010100 */
[----:B------:R-:W-:Y:S02]  /*5920*/  LOP3.LUT R5, R13, 0xff, RZ, 0xc0, !PT ;  /* 0x000000ff0d057812 */ /* 0x000fe400078ec0ff */
[----:B------:R-:W-:Y:S03]  /*5930*/  LOP3.LUT R7, R12, 0xff, RZ, 0xc0, !PT ;  /* 0x000000ff0c077812 */ /* 0x000fe600078ec0ff */
[----:B------:R-:W-:Y:S01]  /*5940*/  MUFU.EX2 R213, R27 ;  /* 0x0000001b00d57308 */ /* 0x000fe20000000800 */
[----:B------:R-:W-:Y:S02]  /*5950*/  ISETP.LE.U32.AND P0, PT, R5, UR9, PT ;  /* 0x0000000905007c0c */ /* 0x000fe4000bf03070 */
[----:B------:R-:W-:Y:S01]  /*5960*/  ISETP.LE.U32.AND P6, PT, R7, UR9, PT ;  /* 0x0000000907007c0c */ /* 0x000fe2000bfc3070 */
[----:B------:R-:W-:Y:S01]  /*5970*/  IMAD.WIDE.U32 R6, R151, -0x2daee0ad, RZ ;  /* 0xd2511f5397067825 */ /* 0x000fe200078e00ff */
[----:B------:R-:W-:Y:S02]  /*5980*/  ISETP.LE.U32.AND P3, PT, R15, UR9, PT ;  /* 0x000000090f007c0c */ /* 0x000fe4000bf63070 */
[----:B------:R-:W-:Y:S01]  /*5990*/  SHF.R.U32.HI R8, RZ, 0x18, R8 ;  /* 0x00000018ff087819 */ /* 0x000fe20000011608 */
[----:B------:R-:W-:Y:S01]  /*59a0*/  @!P1 FADD.FTZ R215, -R215, -RZ ;  /* 0x800000ffd7d79221 */ /* 0x000fe20000010100 */
[----:B------:R-:W-:Y:S01]  /*59b0*/  LOP3.LUT R15, R4, 0xff, RZ, 0xc0, !PT ;  /* 0x000000ff040f7812 */ /* 0x000fe200078ec0ff */
[----:B------:R-:W2:Y:S01]  /*59c0*/  MUFU.EX2 R207, R28 ;  /* 0x0000001c00cf7308 */ /* 0x000ea20000000800 */
[--C-:B---3--:R-:W-:Y:S01]  /*59d0*/  SHF.R.U32.HI R22, RZ, 0x18, R4.reuse ;  /* 0x00000018ff167819 */ /* 0x108fe20000011604 */
[----:B----4-:R-:W-:Y:S01]  /*59e0*/  @!P4 FADD.FTZ R201, -R201, -RZ ;  /* 0x800000ffc9c9c221 */ /* 0x010fe20000010100 */
[----:B------:R-:W-:Y:S01]  /*59f0*/  SHF.R.U32.HI R21, RZ, 0x10, R4 ;  /* 0x00000010ff157819 */ /* 0x000fe20000011604 */
[----:B-1----:R-:W-:Y:S01]  /*5a00*/  @!P0 FADD.FTZ R208, -R208, -RZ ;  /* 0x800000ffd0d08221 */ /* 0x002fe20000010100 */
[--C-:B------:R-:W-:Y:S01]  /*5a10*/  SHF.R.U32.HI R5, RZ, 0x10, R13.reuse ;  /* 0x00000010ff057819 */ /* 0x100fe2000001160d */
[----:B------:R-:W-:Y:S01]  /*5a20*/  @!P6 FADD.FTZ R190, -R190, -RZ ;  /* 0x800000ffbebee221 */ /* 0x000fe20000010100 */
[----:B------:R-:W-:Y:S03]  /*5a30*/  LOP3.LUT R4, R13, 0xffff, RZ, 0xc0, !PT ;  /* 0x0000ffff0d047812 */ /* 0x000fe600078ec0ff */
[----:B------:R-:W1:Y:S01]  /*5a40*/  MUFU.EX2 R198, R23 ;  /* 0x0000001700c67308 */ /* 0x000e620000000800 */
[----:B------:R-:W-:Y:S02]  /*5a50*/  SHF.R.U32.HI R13, RZ, 0x18, R13 ;  /* 0x00000018ff0d7819 */ /* 0x000fe4000001160d */
[----:B------:R-:W-:Y:S02]  /*5a60*/  ISETP.LE.U32.AND P1, PT, R8, UR9, PT ;  /* 0x0000000908007c0c */ /* 0x000fe4000bf23070 */
[----:B------:R-:W-:Y:S02]  /*5a70*/  ISETP.LE.U32.AND P0, PT, R13, UR9, PT ;  /* 0x000000090d007c0c */ /* 0x000fe4000bf03070 */
[----:B------:R-:W-:Y:S03]  /*5a80*/  SHF.R.U32.HI R4, RZ, 0x8, R4 ;  /* 0x00000008ff047819 */ /* 0x000fe60000011604 */
[----:B------:R-:W3:Y:S01]  /*5a90*/  MUFU.EX2 R210, R25 ;  /* 0x0000001900d27308 */ /* 0x000ee20000000800 */
[----:B------:R-:W-:Y:S01]  /*5aa0*/  SHF.R.U32.HI R12, RZ, 0x18, R12 ;  /* 0x00000018ff0c7819 */ /* 0x000fe2000001160c */
[----:B--2---:R-:W-:Y:S01]  /*5ab0*/  @!P3 FADD.FTZ R207, -R207, -RZ ;  /* 0x800000ffcfcfb221 */ /* 0x004fe20000010100 */
[----:B------:R-:W-:Y:S02]  /*5ac0*/  LOP3.LUT R4, R4, 0xffff, RZ, 0xc0, !PT ;  /* 0x0000ffff04047812 */ /* 0x000fe400078ec0ff */
[----:B------:R-:W-:Y:S02]  /*5ad0*/  ISETP.LE.U32.AND P6, PT, R12, UR9, PT ;  /* 0x000000090c007c0c */ /* 0x000fe4000bfc3070 */
[----:B------:R-:W-:Y:S01]  /*5ae0*/  SHF.R.U32.HI R12, RZ, 0x8, R141 ;  /* 0x00000008ff0c7819 */ /* 0x000fe2000001168d */
[----:B------:R-:W-:Y:S01]  /*5af0*/  @!P1 FADD.FTZ R223, -R223, -RZ ;  /* 0x800000ffdfdf9221 */ /* 0x000fe20000010100 */
[----:B------:R-:W-:Y:S01]  /*5b00*/  ISETP.LE.U32.AND P5, PT, R135, UR9, PT ;  /* 0x0000000987007c0c */ /* 0x000fe2000bfa3070 */
[----:B------:R-:W-:Y:S01]  /*5b10*/  @!P0 FADD.FTZ R213, -R213, -RZ ;  /* 0x800000ffd5d58221 */ /* 0x000fe20000010100 */
[----:B------:R-:W-:Y:S01]  /*5b20*/  ISETP.LE.U32.AND P4, PT, R4, UR9, PT ;  /* 0x0000000904007c0c */ /* 0x000fe2000bf83070 */
[----:B------:R-:W2:Y:S01]  /*5b30*/  MUFU.EX2 R206, R29 ;  /* 0x0000001d00ce7308 */ /* 0x000ea20000000800 */
[----:B------:R-:W-:Y:S02]  /*5b40*/  LOP3.LUT R12, R12, 0xffff, RZ, 0xc0, !PT ;  /* 0x0000ffff0c0c7812 */ /* 0x000fe400078ec0ff */
[----:B------:R-:W-:Y:S02]  /*5b50*/  ISETP.LE.U32.AND P1, PT, R9, UR9, PT ;  /* 0x0000000909007c0c */ /* 0x000fe4000bf23070 */
[----:B------:R-:W-:Y:S01]  /*5b60*/  ISETP.LE.U32.AND P0, PT, R12, UR9, PT ;  /* 0x000000090c007c0c */ /* 0x000fe2000bf03070 */
[----:B-1----:R-:W-:Y:S01]  /*5b70*/  @!P6 FADD.FTZ R198, -R198, -RZ ;  /* 0x800000ffc6c6e221 */ /* 0x002fe20000010100 */
[----:B------:R-:W-:Y:S03]  /*5b80*/  LOP3.LUT R12, R142, 0xff, RZ, 0xc0, !PT ;  /* 0x000000ff8e0c7812 */ /* 0x000fe600078ec0ff */
[----:B------:R-:W1:Y:S01]  /*5b90*/  MUFU.EX2 R212, R30 ;  /* 0x0000001e00d47308 */ /* 0x000e620000000800 */
[----:B------:R-:W-:Y:S01]  /*5ba0*/  LOP3.LUT R4, R5, 0xff, RZ, 0xc0, !PT ;  /* 0x000000ff05047812 */ /* 0x000fe200078ec0ff */
[----:B------:R-:W-:Y:S01]  /*5bb0*/  @!P5 FADD.FTZ R196, -R196, -RZ ;  /* 0x800000ffc4c4d221 */ /* 0x000fe20000010100 */
[----:B------:R-:W-:Y:S01]  /*5bc0*/  ISETP.LE.U32.AND P3, PT, R12, UR9, PT ;  /* 0x000000090c007c0c */ /* 0x000fe2000bf63070 */
[----:B---3--:R-:W-:Y:S01]  /*5bd0*/  @!P4 FADD.FTZ R210, -R210, -RZ ;  /* 0x800000ffd2d2c221 */ /* 0x008fe20000010100 */
[----:B------:R-:W-:Y:S01]  /*5be0*/  ISETP.LE.U32.AND P6, PT, R4, UR9, PT ;  /* 0x0000000904007c0c */ /* 0x000fe2000bfc3070 */
[----:B------:R-:W-:Y:S01]  /*5bf0*/  IMAD.WIDE.U32 R4, R153, -0x2daee0ad, RZ ;  /* 0xd2511f5399047825 */ /* 0x000fe200078e00ff */
[----:B------:R-:W-:Y:S03]  /*5c00*/  ISETP.LE.U32.AND P5, PT, R18, UR9, PT ;  /* 0x0000000912007c0c */ /* 0x000fe6000bfa3070 */
[----:B------:R-:W3:Y:S01]  /*5c10*/  MUFU.EX2 R211, R31 ;  /* 0x0000001f00d37308 */ /* 0x000ee20000000800 */
[----:B------:R-:W-:Y:S01]  /*5c20*/  ISETP.LE.U32.AND P4, PT, R19, UR9, PT ;  /* 0x0000000913007c0c */ /* 0x000fe2000bf83070 */
[----:B------:R-:W-:Y:S01]  /*5c30*/  @!P1 FADD.FTZ R220, -R220, -RZ ;  /* 0x800000ffdcdc9221 */ /* 0x000fe20000010100 */
[----:B------:R-:W-:Y:S01]  /*5c40*/  LOP3.LUT R18, R6, 0xffff, RZ, 0xc0, !PT ;  /* 0x0000ffff06127812 */ /* 0x000fe200078ec0ff */
[----:B--2---:R-:W-:Y:S01]  /*5c50*/  @!P0 FADD.FTZ R206, -R206, -RZ ;  /* 0x800000ffcece8221 */ /* 0x004fe20000010100 */
[--C-:B------:R-:W-:Y:S02]  /*5c60*/  SHF.R.U32.HI R19, RZ, 0x10, R6.reuse ;  /* 0x00000010ff137819 */ /* 0x100fe40000011606 */
[----:B------:R-:W-:Y:S03]  /*5c70*/  ISETP.LE.U32.AND P2, PT, R16, UR9, PT ;  /* 0x0000000910007c0c */ /* 0x000fe6000bf43070 */
[----:B------:R-:W2:Y:S01]  /*5c80*/  MUFU.EX2 R162, R36 ;  /* 0x0000002400a27308 */ /* 0x000ea20000000800 */
[----:B------:R-:W-:Y:S01]  /*5c90*/  LOP3.LUT R14, R6, 0xff, RZ, 0xc0, !PT ;  /* 0x000000ff060e7812 */ /* 0x000fe200078ec0ff */
[----:B-1----:R-:W-:Y:S01]  /*5ca0*/  @!P3 FADD.FTZ R212, -R212, -RZ ;  /* 0x800000ffd4d4b221 */ /* 0x002fe20000010100 */
[----:B------:R-:W-:Y:S01]  /*5cb0*/  SHF.R.U32.HI R13, RZ, 0x18, R6 ;  /* 0x00000018ff0d7819 */ /* 0x000fe20000011606 */
[----:B------:R-:W-:Y:S01]  /*5cc0*/  @!P5 FADD.FTZ R173, -R173, -RZ ;  /* 0x800000ffadadd221 */ /* 0x000fe20000010100 */
[----:B------:R-:W-:Y:S01]  /*5cd0*/  SHF.R.U32.HI R6, RZ, 0x8, R148 ;  /* 0x00000008ff067819 */ /* 0x000fe20000011694 */
[----:B------:R-:W-:Y:S01]  /*5ce0*/  @!P4 FADD.FTZ R155, -R155, -RZ ;  /* 0x800000ff9b9bc221 */ /* 0x000fe20000010100 */
[----:B------:R-:W-:Y:S03]  /*5cf0*/  ISETP.LE.U32.AND P1, PT, R17, UR9, PT ;  /* 0x0000000911007c0c */ /* 0x000fe6000bf23070 */
[----:B------:R-:W-:Y:S01]  /*5d00*/  MUFU.EX2 R160, R37 ;  /* 0x0000002500a07308 */ /* 0x000fe20000000800 */
[C---:B------:R-:W-:Y:S02]  /*5d10*/  LOP3.LUT R17, R4.reuse, 0xffff, RZ, 0xc0, !PT ;  /* 0x0000ffff04117812 */ /* 0x040fe400078ec0ff */
[----:B------:R-:W-:Y:S01]  /*5d20*/  LOP3.LUT R8, R5, UR7, R154, 0x96, !PT ;  /* 0x0000000705087c12 */ /* 0x000fe2000f8e969a */
[----:B---3--:R-:W-:Y:S01]  /*5d30*/  @!P2 FADD.FTZ R211, -R211, -RZ ;  /* 0x800000ffd3d3a221 */ /* 0x008fe20000010100 */
[----:B------:R-:W-:Y:S02]  /*5d40*/  LOP3.LUT R9, R7, UR7, R156, 0x96, !PT ;  /* 0x0000000707097c12 */ /* 0x000fe4000f8e969c */
[--C-:B------:R-:W-:Y:S03]  /*5d50*/  SHF.R.U32.HI R16, RZ, 0x18, R4.reuse ;  /* 0x00000018ff107819 */ /* 0x100fe60000011604 */
[----:B------:R-:W-:Y:S01]  /*5d60*/  MUFU.EX2 R172, R38 ;  /* 0x0000002600ac7308 */ /* 0x000fe20000000800 */
[----:B------:R-:W-:Y:S02]  /*5d70*/  SHF.R.U32.HI R7, RZ, 0x10, R4 ;  /* 0x00000010ff077819 */ /* 0x000fe40000011604 */
[----:B------:R-:W-:Y:S01]  /*5d80*/  LOP3.LUT R12, R4, 0xff, RZ, 0xc0, !PT ;  /* 0x000000ff040c7812 */ /* 0x000fe200078ec0ff */
[----:B------:R-:W-:Y:S01]  /*5d90*/  @!P1 FADD.FTZ R166, -R166, -RZ ;  /* 0x800000ffa6a69221 */ /* 0x000fe20000010100 */
[----:B------:R-:W-:Y:S02]  /*5da0*/  LOP3.LUT R5, R6, 0xffff, RZ, 0xc0, !PT ;  /* 0x0000ffff06057812 */ /* 0x000fe400078ec0ff */
[----:B------:R-:W-:Y:S03]  /*5db0*/  LOP3.LUT R4, R149, 0xff, RZ, 0xc0, !PT ;  /* 0x000000ff95047812 */ /* 0x000fe600078ec0ff */
[----:B------:R-:W1:Y:S01]  /*5dc0*/  MUFU.EX2 R171, R39 ;  /* 0x0000002700ab7308 */ /* 0x000e620000000800 */
[----:B------:R-:W-:Y:S02]  /*5dd0*/  ISETP.LE.U32.AND P0, PT, R5, UR9, PT ;  /* 0x0000000905007c0c */ /* 0x000fe4000bf03070 */
[C---:B------:R-:W-:Y:S02]  /*5de0*/  LOP3.LUT R5, R11.reuse, 0xff, RZ, 0xc0, !PT ;  /* 0x000000ff0b057812 */ /* 0x040fe400078ec0ff */
[----:B------:R-:W-:Y:S02]  /*5df0*/  ISETP.LE.U32.AND P3, PT, R4, UR9, PT ;  /* 0x0000000904007c0c */ /* 0x000fe4000bf63070 */
[----:B------:R-:W-:Y:S03]  /*5e00*/  LOP3.LUT R4, R11, 0xffff, RZ, 0xc0, !PT ;  /* 0x0000ffff0b047812 */ /* 0x000fe600078ec0ff */
[----:B------:R-:W-:Y:S01]  /*5e10*/  MUFU.EX2 R193, R41 ;  /* 0x0000002900c17308 */ /* 0x000fe20000000800 */
[----:B------:R-:W-:Y:S02]  /*5e20*/  ISETP.LE.U32.AND P2, PT, R5, UR9, PT ;  /* 0x0000000905007c0c */ /* 0x000fe4000bf43070 */
[--C-:B------:R-:W-:Y:S02]  /*5e30*/  SHF.R.U32.HI R5, RZ, 0x18, R11.reuse ;  /* 0x00000018ff057819 */ /* 0x100fe4000001160b */
[----:B------:R-:W-:Y:S01]  /*5e40*/  SHF.R.U32.HI R4, RZ, 0x8, R4 ;  /* 0x00000008ff047819 */ /* 0x000fe20000011604 */
[----:B------:R-:W-:Y:S01]  /*5e50*/  @!P0 FADD.FTZ R165, -R165, -RZ ;  /* 0x800000ffa5a58221 */ /* 0x000fe20000010100 */
[----:B------:R-:W-:Y:S03]  /*5e60*/  ISETP.LE.U32.AND P1, PT, R5, UR9, PT ;  /* 0x0000000905007c0c */ /* 0x000fe6000bf23070 */
[----:B------:R-:W-:Y:S01]  /*5e70*/  MUFU.EX2 R203, R42 ;  /* 0x0000002a00cb7308 */ /* 0x000fe20000000800 */
[----:B------:R-:W-:Y:S01]  /*5e80*/  SHF.R.U32.HI R5, RZ, 0x10, R11 ;  /* 0x00000010ff057819 */ /* 0x000fe2000001160b */
[----:B------:R-:W-:Y:S01]  /*5e90*/  @!P3 FADD.FTZ R174, -R174, -RZ ;  /* 0x800000ffaeaeb221 */ /* 0x000fe20000010100 */
[----:B------:R-:W-:Y:S02]  /*5ea0*/  LOP3.LUT R4, R4, 0xffff, RZ, 0xc0, !PT ;  /* 0x0000ffff04047812 */ /* 0x000fe400078ec0ff */
[----:B------:R-:W-:Y:S01]  /*5eb0*/  LOP3.LUT R5, R5, 0xff, RZ, 0xc0, !PT ;  /* 0x000000ff05057812 */ /* 0x000fe200078ec0ff */
[----:B--2---:R-:W-:Y:S01]  /*5ec0*/  @!P2 FADD.FTZ R162, -R162, -RZ ;  /* 0x800000ffa2a2a221 */ /* 0x004fe20000010100 */
[----:B------:R-:W-:Y:S03]  /*5ed0*/  ISETP.LE.U32.AND P3, PT, R4, UR9, PT ;  /* 0x0000000904007c0c */ /* 0x000fe6000bf63070 */
[----:B------:R-:W2:Y:S01]  /*5ee0*/  MUFU.EX2 R195, R40 ;  /* 0x0000002800c37308 */ /* 0x000ea20000000800 */
[C---:B------:R-:W-:Y:S02]  /*5ef0*/  LOP3.LUT R4, R10.reuse, 0xffff, RZ, 0xc0, !PT ;  /* 0x0000ffff0a047812 */ /* 0x040fe400078ec0ff */
[----:B------:R-:W-:Y:S01]  /*5f00*/  ISETP.LE.U32.AND P5, PT, R5, UR9, PT ;  /* 0x0000000905007c0c */ /* 0x000fe2000bfa3070 */
[----:B-1----:R-:W-:Y:S01]  /*5f10*/  @!P1 FADD.FTZ R171, -R171, -RZ ;  /* 0x800000ffabab9221 */ /* 0x002fe20000010100 */
[----:B------:R-:W-:Y:S02]  /*5f20*/  LOP3.LUT R5, R10, 0xff, RZ, 0xc0, !PT ;  /* 0x000000ff0a057812 */ /* 0x000fe400078ec0ff */
[----:B------:R-:W-:Y:S03]  /*5f30*/  SHF.R.U32.HI R4, RZ, 0x8, R4 ;  /* 0x00000008ff047819 */ /* 0x000fe60000011604 */
[----:B------:R-:W1:Y:S01]  /*5f40*/  MUFU.EX2 R202, R43 ;  /* 0x0000002b00ca7308 */ /* 0x000e620000000800 */
[----:B------:R-:W-:Y:S02]  /*5f50*/  ISETP.LE.U32.AND P2, PT, R5, UR9, PT ;  /* 0x0000000905007c0c */ /* 0x000fe4000bf43070 */
[----:B------:R-:W-:Y:S01]  /*5f60*/  LOP3.LUT R5, R4, 0xffff, RZ, 0xc0, !PT ;  /* 0x0000ffff04057812 */ /* 0x000fe200078ec0ff */
[----:B------:R-:W-:Y:S01]  /*5f70*/  @!P3 FADD.FTZ R160, -R160, -RZ ;  /* 0x800000ffa0a0b221 */ /* 0x000fe20000010100 */
[--C-:B------:R-:W-:Y:S02]  /*5f80*/  SHF.R.U32.HI R6, RZ, 0x10, R10.reuse ;  /* 0x00000010ff067819 */ /* 0x100fe4000001160a */
[----:B------:R-:W-:Y:S01]  /*5f90*/  ISETP.LE.U32.AND P3, PT, R5, UR9, PT ;  /* 0x0000000905007c0c */ /* 0x000fe2000bf63070 */
[----:B------:R-:W-:Y:S01]  /*5fa0*/  @!P5 FADD.FTZ R172, -R172, -RZ ;  /* 0x800000ffacacd221 */ /* 0x000fe20000010100 */
[----:B------:R-:W-:Y:S01]  /*5fb0*/  LOP3.LUT R4, R6, 0xff, RZ, 0xc0, !PT ;  /* 0x000000ff06047812 */ /* 0x000fe200078ec0ff */
[----:B------:R-:W-:Y:S01]  /*5fc0*/  MUFU.EX2 R200, R46 ;  /* 0x0000002e00c87308 */ /* 0x000fe20000000800 */
[----:B------:R-:W-:Y:S02]  /*5fd0*/  SHF.R.U32.HI R10, RZ, 0x18, R10 ;  /* 0x00000018ff0a7819 */ /* 0x000fe4000001160a */
[----:B------:R-:W-:Y:S01]  /*5fe0*/  ISETP.LE.U32.AND P5, PT, R4, UR9, PT ;  /* 0x0000000904007c0c */ /* 0x000fe2000bfa3070 */
[----:B--2---:R-:W-:Y:S01]  /*5ff0*/  @!P2 FADD.FTZ R195, -R195, -RZ ;  /* 0x800000ffc3c3a221 */ /* 0x004fe20000010100 */
[----:B------:R-:W-:Y:S02]  /*6000*/  SHF.R.U32.HI R4, RZ, 0x8, R20 ;  /* 0x00000008ff047819 */ /* 0x000fe40000011614 */
[----:B------:R-:W-:Y:S03]  /*6010*/  ISETP.LE.U32.AND P1, PT, R10, UR9, PT ;  /* 0x000000090a007c0c */ /* 0x000fe6000bf23070 */
[----:B------:R-:W2:Y:S01]  /*6020*/  MUFU.EX2 R199, R47 ;  /* 0x0000002f00c77308 */ /* 0x000ea20000000800 */
[----:B------:R-:W-:Y:S01]  /*6030*/  LOP3.LUT R4, R4, 0xffff, RZ, 0xc0, !PT ;  /* 0x0000ffff04047812 */ /* 0x000fe200078ec0ff */
[----:B------:R-:W-:Y:S01]  /*6040*/  @!P3 FADD.FTZ R193, -R193, -RZ ;  /* 0x800000ffc1c1b221 */ /* 0x000fe20000010100 */
[----:B------:R-:W-:Y:S02]  /*6050*/  ISETP.LE.U32.AND P2, PT, R22, UR9, PT ;  /* 0x0000000916007c0c */ /* 0x000fe4000bf43070 */
[----:B------:R-:W-:Y:S02]  /*6060*/  ISETP.LE.U32.AND P3, PT, R4, UR9, PT ;  /* 0x0000000904007c0c */ /* 0x000fe4000bf63070 */
[----:B------:R-:W-:Y:S01]  /*6070*/  LOP3.LUT R4, R21, 0xff, RZ, 0xc0, !PT ;  /* 0x000000ff15047812 */ /* 0x000fe200078ec0ff */
[----:B------:R-:W-:Y:S01]  /*6080*/  @!P5 FADD.FTZ R203, -R203, -RZ ;  /* 0x800000ffcbcbd221 */ /* 0x000fe20000010100 */
[----:B------:R-:W-:Y:S01]  /*6090*/  LOP3.LUT R5, R137, 0xff, RZ, 0xc0, !PT ;  /* 0x000000ff89057812 */ /* 0x000fe200078ec0ff */
[----:B------:R-:W3:Y:S01]  /*60a0*/  MUFU.EX2 R214, R26 ;  /* 0x0000001a00d67308 */ /* 0x000ee20000000800 */
[----:B------:R-:W-:Y:S01]  /*60b0*/  ISETP.LE.U32.AND P5, PT, R4, UR9, PT ;  /* 0x0000000904007c0c */ /* 0x000fe2000bfa3070 */
[----:B-1----:R-:W-:Y:S01]  /*60c0*/  @!P1 FADD.FTZ R202, -R202, -RZ ;  /* 0x800000ffcaca9221 */ /* 0x002fe20000010100 */
[----:B------:R-:W-:Y:S02]  /*60d0*/  SHF.R.U32.HI R4, RZ, 0x8, R138 ;  /* 0x00000008ff047819 */ /* 0x000fe4000001168a */
[----:B------:R-:W-:Y:S02]  /*60e0*/  ISETP.LE.U32.AND P1, PT, R5, UR9, PT ;  /* 0x0000000905007c0c */ /* 0x000fe4000bf23070 */
[----:B------:R-:W-:Y:S03]  /*60f0*/  LOP3.LUT R5, R4, 0xffff, RZ, 0xc0, !PT ;  /* 0x0000ffff04057812 */ /* 0x000fe600078ec0ff */
[----:B------:R-:W1:Y:S01]  /*6100*/  MUFU.EX2 R154, R49 ;  /* 0x00000031009a7308 */ /* 0x000e620000000800 */
[----:B------:R-:W-:Y:S01]  /*6110*/  LOP3.LUT R4, R9, 0xff, RZ, 0xc0, !PT ;  /* 0x000000ff09047812 */ /* 0x000fe200078ec0ff */
[----:B--2---:R-:W-:Y:S01]  /*6120*/  @!P2 FADD.FTZ R199, -R199, -RZ ;  /* 0x800000ffc7c7a221 */ /* 0x004fe20000010100 */
[----:B------:R-:W-:Y:S02]  /*6130*/  ISETP.LE.U32.AND P0, PT, R15, UR9, PT ;  /* 0x000000090f007c0c */ /* 0x000fe4000bf03070 */
[----:B------:R-:W-:Y:S01]  /*6140*/  ISETP.LE.U32.AND P2, PT, R4, UR9, PT ;  /* 0x0000000904007c0c */ /* 0x000fe2000bf43070 */
[----:B------:R-:W-:Y:S01]  /*6150*/  @!P5 FADD.FTZ R200, -R200, -RZ ;  /* 0x800000ffc8c8d221 */ /* 0x000fe20000010100 */
[----:B------:R-:W-:Y:S03]  /*6160*/  ISETP.LE.U32.AND P5, PT, R5, UR9, PT ;  /* 0x0000000905007c0c */ /* 0x000fe6000bfa3070 */
[----:B------:R-:W2:Y:S01]  /*6170*/  MUFU.EX2 R153, R52 ;  /* 0x0000003400997308 */ /* 0x000ea20000000800 */
[----:B------:R-:W-:Y:S01]  /*6180*/  SHF.R.U32.HI R4, RZ, 0x18, R9 ;  /* 0x00000018ff047819 */ /* 0x000fe20000011609 */
[----:B---3--:R-:W-:Y:S01]  /*6190*/  @!P6 FADD.FTZ R214, -R214, -RZ ;  /* 0x800000ffd6d6e221 */ /* 0x008fe20000010100 */
[----:B------:R-:W-:Y:S01]  /*61a0*/  LOP3.LUT R5, R9, 0xffff, RZ, 0xc0, !PT ;  /* 0x0000ffff09057812 */ /* 0x000fe200078ec0ff */
[----:B------:R-:W-:Y:S01]  /*61b0*/  @!P1 FADD.FTZ R163, -R163, -RZ ;  /* 0x800000ffa3a39221 */ /* 0x000fe20000010100 */
[----:B------:R-:W-:Y:S02]  /*61c0*/  ISETP.LE.U32.AND P4, PT, R4, UR9, PT ;  /* 0x0000000904007c0c */ /* 0x000fe4000bf83070 */
[----:B------:R-:W-:Y:S03]  /*61d0*/  ISETP.LE.U32.AND P6, PT, R133, UR9, PT ;  /* 0x0000000985007c0c */ /* 0x000fe6000bfc3070 */
[----:B------:R-:W3:Y:S01]  /*61e0*/  MUFU.EX2 R191, R44 ;  /* 0x0000002c00bf7308 */ /* 0x000ee20000000800 */
[----:B------:R-:W-:Y:S02]  /*61f0*/  LOP3.LUT R4, R8, 0xff, RZ, 0xc0, !PT ;  /* 0x000000ff08047812 */ /* 0x000fe400078ec0ff */
[----:B------:R-:W-:Y:S01]  /*6200*/  SHF.R.U32.HI R6, RZ, 0x8, R5 ;  /* 0x00000008ff067819 */ /* 0x000fe20000011605 */
[----:B-1----:R-:W-:Y:S01]  /*6210*/  @!P5 FADD.FTZ R154, -R154, -RZ ;  /* 0x800000ff9a9ad221 */ /* 0x002fe20000010100 */
[----:B------:R-:W-:Y:S02]  /*6220*/  ISETP.LE.U32.AND P5, PT, R4, UR9, PT ;  /* 0x0000000904007c0c */ /* 0x000fe4000bfa3070 */
[----:B------:R-:W-:Y:S03]  /*6230*/  LOP3.LUT R4, R6, 0xffff, RZ, 0xc0, !PT ;  /* 0x0000ffff06047812 */ /* 0x000fe600078ec0ff */
[----:B------:R-:W1:Y:S01]  /*6240*/  MUFU.EX2 R149, R64 ;  /* 0x0000004000957308 */ /* 0x000e620000000800 */
[----:B------:R-:W-:Y:S01]  /*6250*/  SHF.R.U32.HI R5, RZ, 0x10, R9 ;  /* 0x00000010ff057819 */ /* 0x000fe20000011609 */
[----:B--2---:R-:W-:Y:S01]  /*6260*/  @!P2 FADD.FTZ R153, -R153, -RZ ;  /* 0x800000ff9999a221 */ /* 0x004fe20000010100 */
[----:B------:R-:W-:Y:S01]  /*6270*/  LOP3.LUT R6, R8, 0xffff, RZ, 0xc0, !PT ;  /* 0x0000ffff08067812 */ /* 0x000fe200078ec0ff */
[----:B------:R-:W-:Y:S01]  /*6280*/  @!P6 FADD.FTZ R161, -R161, -RZ ;  /* 0x800000ffa1a1e221 */ /* 0x000fe20000010100 */
[----:B------:R-:W-:Y:S01]  /*6290*/  ISETP.LE.U32.AND P1, PT, R4, UR9, PT ;  /* 0x0000000904007c0c */ /* 0x000fe2000bf23070 */
[----:B------:R-:W-:Y:S01]  /*62a0*/  @!P4 FADD.FTZ R157, -R157, -RZ ;  /* 0x800000ff9d9dc221 */ /* 0x000fe20000010100 */
[----:B------:R-:W-:Y:S03]  /*62b0*/  LOP3.LUT R5, R5, 0xff, RZ, 0xc0, !PT ;  /* 0x000000ff05057812 */ /* 0x000fe600078ec0ff */
[----:B------:R-:W2:Y:S01]  /*62c0*/  MUFU.EX2 R148, R132 ;  /* 0x0000008400947308 */ /* 0x000ea20000000800 */
[----:B------:R-:W-:Y:S01]  /*62d0*/  SHF.R.U32.HI R4, RZ, 0x8, R6 ;  /* 0x00000008ff047819 */ /* 0x000fe20000011606 */
[----:B---3--:R-:W-:Y:S01]  /*62e0*/  @!P0 FADD.FTZ R191, -R191, -RZ ;  /* 0x800000ffbfbf8221 */ /* 0x008fe20000010100 */
[----:B------:R-:W-:Y:S01]  /*62f0*/  ISETP.LE.U32.AND P6, PT, R5, UR9, PT ;  /* 0x0000000905007c0c */ /* 0x000fe2000bfc3070 */
[----:B------:R-:W-:Y:S01]  /*6300*/  @!P5 FADD.FTZ R169, -R169, -RZ ;  /* 0x800000ffa9a9d221 */ /* 0x000fe20000010100 */
[----:B------:R-:W-:Y:S02]  /*6310*/  LOP3.LUT R4, R4, 0xffff, RZ, 0xc0, !PT ;  /* 0x0000ffff04047812 */ /* 0x000fe400078ec0ff */
[----:B------:R-:W-:Y:S03]  /*6320*/  SHF.R.U32.HI R5, RZ, 0x10, R8 ;  /* 0x00000010ff057819 */ /* 0x000fe60000011608 */
[----:B------:R-:W-:Y:S01]  /*6330*/  MUFU.EX2 R156, R2 ;  /* 0x00000002009c7308 */ /* 0x000fe20000000800 */
[----:B------:R-:W-:Y:S01]  /*6340*/  ISETP.LE.U32.AND P2, PT, R4, UR9, PT ;  /* 0x0000000904007c0c */ /* 0x000fe2000bf43070 */
[----:B------:R-:W-:Y:S01]  /*6350*/  @!P1 FADD.FTZ R152, -R152, -RZ ;  /* 0x800000ff98989221 */ /* 0x000fe20000010100 */
[----:B------:R-:W-:Y:S02]  /*6360*/  LOP3.LUT R4, R5, 0xff, RZ, 0xc0, !PT ;  /* 0x000000ff05047812 */ /* 0x000fe400078ec0ff */
[----:B------:R-:W-:Y:S02]  /*6370*/  SHF.R.U32.HI R5, RZ, 0x8, R18 ;  /* 0x00000008ff057819 */ /* 0x000fe40000011612 */
[----:B------:R-:W-:Y:S03]  /*6380*/  ISETP.LE.U32.AND P1, PT, R4, UR9, PT ;  /* 0x0000000904007c0c */ /* 0x000fe6000bf23070 */
[----:B------:R-:W3:Y:S01]  /*6390*/  MUFU.EX2 R192, R45 ;  /* 0x0000002d00c07308 */ /* 0x000ee20000000800 */
[----:B------:R-:W-:Y:S01]  /*63a0*/  LOP3.LUT R4, R5, 0xffff, RZ, 0xc0, !PT ;  /* 0x0000ffff05047812 */ /* 0x000fe200078ec0ff */
[----:B------:R-:W-:Y:S01]  /*63b0*/  @!P6 FADD.FTZ R158, -R158, -RZ ;  /* 0x800000ff9e9ee221 */ /* 0x000fe20000010100 */
[----:B------:R-:W-:Y:S02]  /*63c0*/  ISETP.LE.U32.AND P0, PT, R14, UR9, PT ;  /* 0x000000090e007c0c */ /* 0x000fe4000bf03070 */
[----:B------:R-:W-:Y:S01]  /*63d0*/  ISETP.LE.U32.AND P4, PT, R4, UR9, PT ;  /* 0x0000000904007c0c */ /* 0x000fe2000bf83070 */
[----:B------:R-:W-:Y:S01]  /*63e0*/  @!P2 FADD.FTZ R167, -R167, -RZ ;  /* 0x800000ffa7a7a221 */ /* 0x000fe20000010100 */
[----:B------:R-:W-:Y:S03]  /*63f0*/  LOP3.LUT R5, R19, 0xff, RZ, 0xc0, !PT ;  /* 0x000000ff13057812 */ /* 0x000fe600078ec0ff */
[----:B------:R-:W4:Y:S01]  /*6400*/  MUFU.EX2 R151, R66 ;  /* 0x0000004200977308 */ /* 0x000f220000000800 */
[----:B------:R-:W-:Y:S02]  /*6410*/  SHF.R.U32.HI R4, RZ, 0x8, R17 ;  /* 0x00000008ff047819 */ /* 0x000fe40000011611 */
[----:B------:R-:W-:Y:S01]  /*6420*/  LOP3.LUT R6, R7, 0xff, RZ, 0xc0, !PT ;  /* 0x000000ff07067812 */ /* 0x000fe200078ec0ff */
[----:B------:R-:W-:Y:S01]  /*6430*/  @!P1 FADD.FTZ R189, -R189, -RZ ;  /* 0x800000ffbdbd9221 */ /* 0x000fe20000010100 */
[----:B------:R-:W-:Y:S02]  /*6440*/  ISETP.LE.U32.AND P1, PT, R5, UR9, PT ;  /* 0x0000000905007c0c */ /* 0x000fe4000bf23070 */
[----:B------:R-:W-:Y:S01]  /*6450*/  LOP3.LUT R5, R4, 0xffff, RZ, 0xc0, !PT ;  /* 0x0000ffff04057812 */ /* 0x000fe200078ec0ff */
[----:B-1----:R-:W-:Y:S01]  /*6460*/  @!P0 FADD.FTZ R149, -R149, -RZ ;  /* 0x800000ff95958221 */ /* 0x002fe20000010100 */
[----:B------:R-:W-:Y:S01]  /*6470*/  F2FP.RELU.BF16.F32.PACK_AB R4, R209, R197 ;  /* 0x000000c5d104723e */ /* 0x000fe200000018ff */
[----:B--2---:R-:W-:Y:S01]  /*6480*/  @!P4 FADD.FTZ R148, -R148, -RZ ;  /* 0x800000ff9494c221 */ /* 0x004fe20000010100 */
[----:B------:R-:W-:Y:S01]  /*6490*/  ISETP.LE.U32.AND P0, PT, R6, UR9, PT ;  /* 0x0000000906007c0c */ /* 0x000fe2000bf03070 */
[----:B---3--:R-:W-:Y:S01]  /*64a0*/  @!P3 FADD.FTZ R192, -R192, -RZ ;  /* 0x800000ffc0c0b221 */ /* 0x008fe20000010100 */
[----:B------:R-:W-:Y:S01]  /*64b0*/  F2FP.RELU.BF16.F32.PACK_AB R6, R215, R217 ;  /* 0x000000d9d706723e */ /* 0x000fe200000018ff */
[----:B------:R1:W-:Y:S01]  /*64c0*/  STS [R227+0x1c000], R4 ;  /* 0x01c00004e3007388 */ /* 0x0003e20000000800 */
[----:B------:R-:W-:Y:S02]  /*64d0*/  ISETP.LE.U32.AND P4, PT, R5, UR9, PT ;  /* 0x0000000905007c0c */ /* 0x000fe4000bf83070 */
[----:B------:R-:W-:Y:S01]  /*64e0*/  F2FP.RELU.BF16.F32.PACK_AB R5, R194, R196 ;  /* 0x000000c4c205723e */ /* 0x000fe200000018ff */
[----:B------:R2:W-:Y:S01]  /*64f0*/  STS [R227+0x1c400], R6 ;  /* 0x01c40006e3007388 */ /* 0x0005e20000000800 */
[----:B------:R-:W-:Y:S01]  /*6500*/  F2FP.RELU.BF16.F32.PACK_AB R7, R219, R221 ;  /* 0x000000dddb07723e */ /* 0x000fe200000018ff */
[----:B----4-:R-:W-:Y:S01]  /*6510*/  @!P1 FADD.FTZ R151, -R151, -RZ ;  /* 0x800000ff97979221 */ /* 0x010fe20000010100 */
[----:B------:R-:W-:Y:S01]  /*6520*/  F2FP.RELU.BF16.F32.PACK_AB R2, R173, R174 ;  /* 0x000000aead02723e */ /* 0x000fe200000018ff */
[----:B------:R3:W-:Y:S01]  /*6530*/  STS [R229+0x1c000], R5 ;  /* 0x01c00005e5007388 */ /* 0x0007e20000000800 */
[----:B------:R-:W-:Y:S01]  /*6540*/  F2FP.RELU.BF16.F32.PACK_AB R3, R202, R203 ;  /* 0x000000cbca03723e */ /* 0x000fe200000018ff */
[----:B------:R-:W-:Y:S01]  /*6550*/  @!P0 FADD.FTZ R168, -R168, -RZ ;  /* 0x800000ffa8a88221 */ /* 0x000fe20000010100 */
[----:B------:R-:W-:Y:S02]  /*6560*/  F2FP.RELU.BF16.F32.PACK_AB R0, R148, R149 ;  /* 0x000000959400723e */ /* 0x000fe400000018ff */
[----:B------:R-:W-:Y:S01]  /*6570*/  ISETP.LE.U32.AND P3, PT, R13, UR9, PT ;  /* 0x000000090d007c0c */ /* 0x000fe2000bf63070 */
[----:B------:R-:W-:Y:S01]  /*6580*/  @!P4 FADD.FTZ R156, -R156, -RZ ;  /* 0x800000ff9c9cc221 */ /* 0x000fe20000010100 */
[----:B------:R-:W-:Y:S02]  /*6590*/  SHF.R.U32.HI R8, RZ, 0x18, R8 ;  /* 0x00000018ff087819 */ /* 0x000fe40000011608 */
[----:B------:R-:W-:Y:S02]  /*65a0*/  ISETP.LE.U32.AND P5, PT, R16, UR9, PT ;  /* 0x0000000910007c0c */ /* 0x000fe4000bfa3070 */
[----:B------:R-:W-:Y:S02]  /*65b0*/  ISETP.LE.U32.AND P2, PT, R8, UR9, PT ;  /* 0x0000000908007c0c */ /* 0x000fe4000bf43070 */
[----:B------:R-:W-:Y:S02]  /*65c0*/  ISETP.LE.U32.AND P6, PT, R12, UR9, PT ;  /* 0x000000090c007c0c */ /* 0x000fe4000bfc3070 */
[----:B------:R-:W-:Y:S02]  /*65d0*/  LEA R146, P0, R246, R144, 0x2 ;  /* 0x00000090f6927211 */ /* 0x000fe400078010ff */
[----:B-1----:R-:W-:Y:S01]  /*65e0*/  F2FP.RELU.BF16.F32.PACK_AB R4, R204, R205 ;  /* 0x000000cdcc04723e */ /* 0x002fe200000018ff */
[----:B------:R-:W-:Y:S01]  /*65f0*/  @!P3 FADD.FTZ R150, -R150, -RZ ;  /* 0x800000ff9696b221 */ /* 0x000fe20000010100 */
[----:B------:R-:W-:Y:S02]  /*6600*/  LEA.HI.X.SX32 R147, R246, R145, 0x2, P0 ;  /* 0x00000091f6937211 */ /* 0x000fe400000f16ff */
[----:B--2---:R-:W-:Y:S01]  /*6610*/  F2FP.RELU.BF16.F32.PACK_AB R6, R223, R224 ;  /* 0x000000e0df06723e */ /* 0x004fe200000018ff */
[----:B------:R1:W-:Y:S01]  /*6620*/  STS [R229+0x1c400], R4 ;  /* 0x01c40004e5007388 */ /* 0x0003e20000000800 */
[----:B------:R-:W-:Y:S01]  /*6630*/  @!P5 FADD.FTZ R164, -R164, -RZ ;  /* 0x800000ffa4a4d221 */ /* 0x000fe20000010100 */
[----:B------:R-:W-:Y:S01]  /*6640*/  @!P2 FADD.FTZ R170, -R170, -RZ ;  /* 0x800000ffaaaaa221 */ /* 0x000fe20000010100 */
[----:B---3--:R-:W-:Y:S01]  /*6650*/  F2FP.RELU.BF16.F32.PACK_AB R5, R216, R218 ;  /* 0x000000dad805723e */ /* 0x008fe200000018ff */
[----:B------:R-:W-:Y:S01]  /*6660*/  STS [R227+0x1e000], R7 ;  /* 0x01e00007e3007388 */ /* 0x000fe20000000800 */
[----:B------:R-:W-:Y:S01]  /*6670*/  @!P6 FADD.FTZ R159, -R159, -RZ ;  /* 0x800000ff9f9fe221 */ /* 0x000fe20000010100 */
[----:B------:R-:W-:Y:S02]  /*6680*/  FSETP.GE.FTZ.AND P0, PT, R197, RZ, PT ;  /* 0x000000ffc500720b */ /* 0x000fe40003f16000 */
[----:B------:R2:W-:Y:S01]  /*6690*/  STS [R227+0x1e400], R6 ;  /* 0x01e40006e3007388 */ /* 0x0005e20000000800 */
[----:B------:R-:W-:Y:S02]  /*66a0*/  FSETP.GE.FTZ.AND P3, PT, R196, RZ, PT ;  /* 0x000000ffc400720b */ /* 0x000fe40003f76000 */
[----:B------:R-:W-:Y:S01]  /*66b0*/  FSETP.GE.FTZ.AND P2, PT, R194, RZ, PT ;  /* 0x000000ffc200720b */ /* 0x000fe20003f56000 */
[----:B------:R3:W-:Y:S01]  /*66c0*/  STS [R229+0x1e000], R5 ;  /* 0x01e00005e5007388 */ /* 0x0007e20000000800 */
[----:B------:R-:W-:Y:S02]  /*66d0*/  FSETP.GE.FTZ.AND P1, PT, R190, RZ, PT ;  /* 0x000000ffbe00720b */ /* 0x000fe40003f36000 */
[----:B------:R-:W-:Y:S01]  /*66e0*/  FSETP.GE.FTZ.AND P4, PT, R155, RZ, PT ;  /* 0x000000ff9b00720b */ /* 0x000fe20003f96000 */
[----:B------:R-:W4:Y:S01]  /*66f0*/  LDG.E R144, desc[UR10][R146.64] ;  /* 0x0000000a92907981 */ /* 0x000f22000c1e1900 */
[----:B-1----:R-:W-:Y:S05]  /*6700*/  F2FP.RELU.BF16.F32.PACK_AB R4, R220, R222 ;  /* 0x000000dedc04723e */ /* 0x002fea00000018ff */
[----:B------:R1:W-:Y:S01]  /*6710*/  STS [R229+0x1e400], R4 ;  /* 0x01e40004e5007388 */ /* 0x0003e20000000800 */
[----:B--2---:R-:W-:Y:S02]  /*6720*/  F2FP.RELU.BF16.F32.PACK_AB R6, R175, R190 ;  /* 0x000000beaf06723e */ /* 0x004fe400000018ff */
[----:B---3--:R-:W-:Y:S03]  /*6730*/  F2FP.RELU.BF16.F32.PACK_AB R5, R198, R201 ;  /* 0x000000c9c605723e */ /* 0x008fe600000018ff */
[----:B------:R2:W-:Y:S04]  /*6740*/  STS [R233+0x1c000], R6 ;  /* 0x01c00006e9007388 */ /* 0x0005e80000000800 */
[----:B------:R3:W-:Y:S04]  /*6750*/  STS [R233+0x1c400], R5 ;  /* 0x01c40005e9007388 */ /* 0x0007e80000000800 */
[----:B------:R3:W-:Y:S01]  /*6760*/  STS [R232+0x1c400], R2 ;  /* 0x01c40002e8007388 */ /* 0x0007e20000000800 */
[----:B-1----:R-:W-:Y:S05]  /*6770*/  F2FP.RELU.BF16.F32.PACK_AB R4, R165, R166 ;  /* 0x000000a6a504723e */ /* 0x002fea00000018ff */
[----:B------:R1:W-:Y:S01]  /*6780*/  STS [R232+0x1c000], R4 ;  /* 0x01c00004e8007388 */ /* 0x0003e20000000800 */
[----:B--2---:R-:W-:Y:S02]  /*6790*/  F2FP.RELU.BF16.F32.PACK_AB R6, R171, R172 ;  /* 0x000000acab06723e */ /* 0x004fe400000018ff */
[----:B---3--:R-:W-:Y:S02]  /*67a0*/  F2FP.RELU.BF16.F32.PACK_AB R5, R210, R208 ;  /* 0x000000d0d205723e */ /* 0x008fe400000018ff */
[----:B------:R-:W-:Y:S03]  /*67b0*/  F2FP.RELU.BF16.F32.PACK_AB R2, R213, R214 ;  /* 0x000000d6d502723e */ /* 0x000fe600000018ff */
[----:B------:R2:W-:Y:S04]  /*67c0*/  STS [R233+0x1e000], R5 ;  /* 0x01e00005e9007388 */ /* 0x0005e80000000800 */
[----:B------:R3:W-:Y:S01]  /*67d0*/  STS [R233+0x1e400], R2 ;  /* 0x01e40002e9007388 */ /* 0x0007e20000000800 */
[----:B-1----:R-:W-:Y:S05]  /*67e0*/  F2FP.RELU.BF16.F32.PACK_AB R4, R211, R212 ;  /* 0x000000d4d304723e */ /* 0x002fea00000018ff */
[----:B------:R1:W-:Y:S01]  /*67f0*/  STS [R232+0x1e400], R4 ;  /* 0x01e40004e8007388 */ /* 0x0003e20000000800 */
[----:B--2---:R-:W-:Y:S02]  /*6800*/  F2FP.RELU.BF16.F32.PACK_AB R5, R206, R207 ;  /* 0x000000cfce05723e */ /* 0x004fe400000018ff */
[----:B---3--:R-:W-:Y:S03]  /*6810*/  F2FP.RELU.BF16.F32.PACK_AB R2, R160, R162 ;  /* 0x000000a2a002723e */ /* 0x008fe600000018ff */
[----:B------:R2:W-:Y:S04]  /*6820*/  STS [R232+0x1e000], R5 ;  /* 0x01e00005e8007388 */ /* 0x0005e80000000800 */
[----:B------:R3:W-:Y:S04]  /*6830*/  STS [R226+0x1c000], R2 ;  /* 0x01c00002e2007388 */ /* 0x0007e80000000800 */
[----:B------:R-:W-:Y:S01]  /*6840*/  STS [R226+0x1c400], R6 ;  /* 0x01c40006e2007388 */ /* 0x000fe20000000800 */
[----:B-1----:R-:W-:Y:S05]  /*6850*/  F2FP.RELU.BF16.F32.PACK_AB R4, R154, R155 ;  /* 0x0000009b9a04723e */ /* 0x002fea00000018ff */
[----:B------:R1:W-:Y:S01]  /*6860*/  STS [R228+0x1c000], R4 ;  /* 0x01c00004e4007388 */ /* 0x0003e20000000800 */
[----:B--2---:R-:W-:Y:S02]  /*6870*/  F2FP.RELU.BF16.F32.PACK_AB R5, R193, R195 ;  /* 0x000000c3c105723e */ /* 0x004fe400000018ff */
[----:B---3--:R-:W-:Y:S05]  /*6880*/  F2FP.RELU.BF16.F32.PACK_AB R2, R161, R163 ;  /* 0x000000a3a102723e */ /* 0x008fea00000018ff */
        /* <DEDUP_REMOVED lines=10> */
[----:B-1----:R-:W-:Y:S03]  /*6930*/  F2FP.RELU.BF16.F32.PACK_AB R4, R170, R189 ;  /* 0x000000bdaa04723e */ /* 0x002fe600000018ff */
[----:B------:R1:W-:Y:S04]  /*6940*/  STS [R231+0x1c400], R2 ;  /* 0x01c40002e7007388 */ /* 0x0003e80000000800 */
[----:B------:R1:W-:Y:S01]  /*6950*/  STS [R230+0x1c000], R0 ;  /* 0x01c00000e6007388 */ /* 0x0003e20000000800 */
[----:B--2---:R-:W-:Y:S02]  /*6960*/  F2FP.RELU.BF16.F32.PACK_AB R5, R167, R169 ;  /* 0x000000a9a705723e */ /* 0x004fe400000018ff */
[----:B---3--:R-:W-:Y:S02]  /*6970*/  F2FP.RELU.BF16.F32.PACK_AB R3, R150, R151 ;  /* 0x000000979603723e */ /* 0x008fe400000018ff */
[----:B-1----:R-:W-:Y:S03]  /*6980*/  F2FP.RELU.BF16.F32.PACK_AB R2, R156, R159 ;  /* 0x0000009f9c02723e */ /* 0x002fe600000018ff */
[----:B------:R-:W-:Y:S01]  /*6990*/  STS [R230+0x1c400], R3 ;  /* 0x01c40003e6007388 */ /* 0x000fe20000000800 */
[----:B------:R-:W-:Y:S03]  /*69a0*/  F2FP.RELU.BF16.F32.PACK_AB R0, R164, R168 ;  /* 0x000000a8a400723e */ /* 0x000fe600000018ff */
[----:B------:R-:W-:Y:S04]  /*69b0*/  STS [R231+0x1e000], R5 ;  /* 0x01e00005e7007388 */ /* 0x000fe80000000800 */
[----:B------:R-:W-:Y:S04]  /*69c0*/  STS [R231+0x1e400], R4 ;  /* 0x01e40004e7007388 */ /* 0x000fe80000000800 */
[----:B------:R1:W-:Y:S04]  /*69d0*/  STS [R230+0x1e000], R2 ;  /* 0x01e00002e6007388 */ /* 0x0003e80000000800 */
[----:B------:R2:W-:Y:S04]  /*69e0*/  STS [R230+0x1e400], R0 ;  /* 0x01e40000e6007388 */ /* 0x0005e80000000800 */
[----:B------:R-:W-:Y:S08]  /*69f0*/  LDSM.16.M88.4 R64, [R186+UR4+0x8000] ;  /* 0x00800004ba40783b */ /* 0x000ff00008000200 */
[----:B------:R-:W3:Y:S08]  /*6a00*/  LDSM.16.M88.4 R16, [R180+UR4+0x10000] ;  /* 0x01000004b410783b */ /* 0x000ef00008000200 */
[----:B------:R-:W3:Y:S01]  /*6a10*/  LDSM.16.M88.4 R60, [R186+UR4+0xa000] ;  /* 0x00a00004ba3c783b */ /* 0x000ee20008000200 */
[----:B-1----:R-:W-:Y:S05]  /*6a20*/  IMAD.U32 R2, RZ, RZ, UR4 ;  /* 0x00000004ff027e24 */ /* 0x002fea000f8e00ff */
[----:B--2---:R-:W-:Y:S02]  /*6a30*/  IADD3 R0, R186, 0x8000, R2 ;  /* 0x00008000ba007810 */ /* 0x004fe40007ffe002 */
[----:B------:R-:W1:Y:S08]  /*6a40*/  LDSM.16.M88.4 R32, [R180+UR4+0x10800] ;  /* 0x01080004b420783b */ /* 0x000e700008000200 */
[----:B------:R-:W2:Y:S08]  /*6a50*/  LDSM.16.M88.4 R48, [R180+UR4+0x11000] ;  /* 0x01100004b430783b */ /* 0x000eb00008000200 */
[----:B------:R-:W4:Y:S01]  /*6a60*/  LDSM.16.M88.4 R132, [R180+UR4+0x11800] ;  /* 0x01180004b484783b */ /* 0x000f220008000200 */
[-C--:B---3--:R-:W-:Y:S07]  /*6a70*/  HMMA.16816.F32.BF16 R4, R64, R16.reuse, RZ ;  /* 0x000000104004723c */ /* 0x088fee00000418ff */
[----:B------:R-:W-:Y:S01]  /*6a80*/  LDSM.16.M88.4 R140, [R182+0x4000] ;  /* 0x00400000b68c783b */ /* 0x000fe20000000200 */
[C---:B------:R-:W-:Y:S07]  /*6a90*/  HMMA.16816.F32.BF16 R8, R60.reuse, R16, RZ ;  /* 0x000000103c08723c */ /* 0x040fee00000418ff */
[----:B------:R3:W5:Y:S01]  /*6aa0*/  LDG.E R3, desc[UR10][R146.64+0x100] ;  /* 0x0001000a92037981 */ /* 0x000762000c1e1900 */
[-C--:B------:R-:W-:Y:S06]  /*6ab0*/  HMMA.16816.F32.BF16 R12, R60, R18.reuse, RZ ;  /* 0x000000123c0c723c */ /* 0x080fec00000418ff */
[C---:B------:R-:W-:Y:S06]  /*6ac0*/  HMMA.16816.F32.BF16 R16, R64.reuse, R18, RZ ;  /* 0x000000124010723c */ /* 0x040fec00000418ff */
[-C--:B-1----:R-:W-:Y:S06]  /*6ad0*/  HMMA.16816.F32.BF16 R20, R64, R32.reuse, RZ ;  /* 0x000000204014723c */ /* 0x082fec00000418ff */
[C---:B------:R-:W-:Y:S06]  /*6ae0*/  HMMA.16816.F32.BF16 R24, R60.reuse, R32, RZ ;  /* 0x000000203c18723c */ /* 0x040fec00000418ff */
[-C--:B------:R-:W-:Y:S06]  /*6af0*/  HMMA.16816.F32.BF16 R28, R60, R34.reuse, RZ ;  /* 0x000000223c1c723c */ /* 0x080fec00000418ff */
[C---:B------:R-:W-:Y:S06]  /*6b00*/  HMMA.16816.F32.BF16 R32, R64.reuse, R34, RZ ;  /* 0x000000224020723c */ /* 0x040fec00000418ff */
[-C--:B--2---:R-:W-:Y:S06]  /*6b10*/  HMMA.16816.F32.BF16 R36, R64, R48.reuse, RZ ;  /* 0x000000304024723c */ /* 0x084fec00000418ff */
[C---:B------:R-:W-:Y:S06]  /*6b20*/  HMMA.16816.F32.BF16 R40, R60.reuse, R48, RZ ;  /* 0x000000303c28723c */ /* 0x040fec00000418ff */
[-C--:B------:R-:W-:Y:S06]  /*6b30*/  HMMA.16816.F32.BF16 R44, R60, R50.reuse, RZ ;  /* 0x000000323c2c723c */ /* 0x080fec00000418ff */
[C---:B------:R-:W-:Y:S06]  /*6b40*/  HMMA.16816.F32.BF16 R48, R64.reuse, R50, RZ ;  /* 0x000000324030723c */ /* 0x040fec00000418ff */
[-C--:B----4-:R-:W-:Y:S06]  /*6b50*/  HMMA.16816.F32.BF16 R52, R64, R132.reuse, RZ ;  /* 0x000000844034723c */ /* 0x090fec00000418ff */
[C---:B------:R-:W-:Y:S06]  /*6b60*/  HMMA.16816.F32.BF16 R56, R60.reuse, R132, RZ ;  /* 0x000000843c38723c */ /* 0x040fec00000418ff */
[-C--:B------:R-:W-:Y:S01]  /*6b70*/  HMMA.16816.F32.BF16 R60, R60, R134.reuse, RZ ;  /* 0x000000863c3c723c */ /* 0x080fe200000418ff */
[C---:B------:R-:W-:Y:S04]  /*6b80*/  IMAD.IADD R132, R0.reuse, 0x1, R185 ;  /* 0x0000000100847824 */ /* 0x040fe800078e02b9 */
[----:B------:R-:W-:Y:S01]  /*6b90*/  IMAD.IADD R0, R0, 0x1, R178 ;  /* 0x0000000100007824 */ /* 0x000fe200078e02b2 */
[----:B------:R-:W-:Y:S01]  /*6ba0*/  HMMA.16816.F32.BF16 R64, R64, R134, RZ ;  /* 0x000000864040723c */ /* 0x000fe200000418ff */
[----:B------:R-:W1:Y:S08]  /*6bb0*/  LDSM.16.M88.4 R136, [R132] ;  /* 0x000000008488783b */ /* 0x000e700000000200 */
[----:B------:R-:W2:Y:S01]  /*6bc0*/  LDSM.16.M88.4 R132, [R132+0x2000] ;  /* 0x002000008484783b */ /* 0x000ea20000000200 */
[-C--:B-1----:R-:W-:Y:S06]  /*6bd0*/  HMMA.16816.F32.BF16 R4, R136, R140.reuse, R4 ;  /* 0x0000008c8804723c */ /* 0x082fec0000041804 */
[C---:B--2---:R-:W-:Y:S06]  /*6be0*/  HMMA.16816.F32.BF16 R8, R132.reuse, R140, R8 ;  /* 0x0000008c8408723c */ /* 0x044fec0000041808 */
        /* <DEDUP_REMOVED lines=16> */
[----:B------:R-:W-:Y:S05]  /*6cf0*/  LDSM.16.M88.4 R132, [R0] ;  /* 0x000000000084783b */ /* 0x000fea0000000200 */
[----:B------:R-:W-:Y:S03]  /*6d00*/  HMMA.16816.F32.BF16 R64, R136, R142, R64 ;  /* 0x0000008e8840723c */ /* 0x000fe60000041840 */
[----:B------:R-:W1:Y:S08]  /*6d10*/  LDSM.16.M88.4 R136, [R179+0x4000] ;  /* 0x00400000b388783b */ /* 0x000e700000000200 */
        /* <DEDUP_REMOVED lines=19> */
[----:B------:R-:W-:Y:S01]  /*6e50*/  IMAD.IADD R136, R185, 0x1, R0 ;  /* 0x00000001b9887824 */ /* 0x000fe200078e0200 */
[----:B------:R-:W-:Y:S01]  /*6e60*/  HMMA.16816.F32.BF16 R64, R132, R138, R64 ;  /* 0x0000008a8440723c */ /* 0x000fe20000041840 */
[----:B------:R-:W-:Y:S08]  /*6e70*/  LDSM.16.M88.4 R132, [R181+0x4000] ;  /* 0x00400000b584783b */ /* 0x000ff00000000200 */
[----:B------:R-:W1:Y:S08]  /*6e80*/  LDSM.16.M88.4 R140, [R136] ;  /* 0x00000000888c783b */ /* 0x000e700000000200 */
[----:B------:R-:W2:Y:S01]  /*6e90*/  LDSM.16.M88.4 R136, [R136+0x2000] ;  /* 0x002000008888783b */ /* 0x000ea20000000200 */
[-C--:B-1----:R-:W-:Y:S06]  /*6ea0*/  HMMA.16816.F32.BF16 R4, R140, R132.reuse, R4 ;  /* 0x000000848c04723c */ /* 0x082fec0000041804 */
[C---:B--2---:R-:W-:Y:S06]  /*6eb0*/  HMMA.16816.F32.BF16 R8, R136.reuse, R132, R8 ;  /* 0x000000848808723c */ /* 0x044fec0000041808 */
[-C--:B------:R-:W-:Y:S06]  /*6ec0*/  HMMA.16816.F32.BF16 R12, R136, R134.reuse, R12 ;  /* 0x00000086880c723c */ /* 0x080fec000004180c */
[C---:B------:R-:W-:Y:S01]  /*6ed0*/  HMMA.16816.F32.BF16 R16, R140.reuse, R134, R16 ;  /* 0x000000868c10723c */ /* 0x040fe20000041810 */
[----:B------:R-:W1:Y:S05]  /*6ee0*/  LDSM.16.M88.4 R132, [R181+0x4800] ;  /* 0x00480000b584783b */ /* 0x000e6a0000000200 */
[----:B------:R-:W-:Y:S03]  /*6ef0*/  FADD.FTZ R0, -R144, R4 ;  /* 0x0000000490007221 */ /* 0x000fe60000010100 */
[----:B------:R-:W2:Y:S02]  /*6f00*/  LDG.E R4, desc[UR10][R146.64+0x20] ;  /* 0x0000200a92047981 */ /* 0x000ea4000c1e1900 */
[----:B------:R-:W-:Y:S02]  /*6f10*/  FSEL R0, R0, R144, P0 ;  /* 0x0000009000007208 */ /* 0x000fe40000000000 */
[----:B------:R-:W-:Y:S03]  /*6f20*/  FSETP.GE.FTZ.AND P0, PT, R209, RZ, PT ;  /* 0x000000ffd100720b */ /* 0x000fe60003f16000 */
[----:B------:R-:W-:Y:S01]  /*6f30*/  FMUL.FTZ R197, R197, R0 ;  /* 0x00000000c5c57220 */ /* 0x000fe20000410000 */
[----:B------:R-:W-:Y:S05]  /*6f40*/  FADD.FTZ R0, -R144, R5 ;  /* 0x0000000590007221 */ /* 0x000fea0000010100 */
[----:B------:R-:W-:Y:S02]  /*6f50*/  FSEL R0, R0, R144, P0 ;  /* 0x0000009000007208 */ /* 0x000fe40000000000 */
[C---:B------:R-:W-:Y:S01]  /*6f60*/  FADD.FTZ R16, -R144.reuse, R16 ;  /* 0x0000001090107221 */ /* 0x040fe20000010100 */
[----:B------:R-:W-:Y:S01]  /*6f70*/  FADD.FTZ R5, -R144, R17 ;  /* 0x0000001190057221 */ /* 0x000fe20000010100 */
[----:B------:R-:W-:Y:S01]  /*6f80*/  FSETP.GE.FTZ.AND P0, PT, R175, RZ, PT ;  /* 0x000000ffaf00720b */ /* 0x000fe20003f16000 */
[----:B------:R-:W-:Y:S02]  /*6f90*/  FMUL.FTZ R145, R209, R0 ;  /* 0x00000000d1917220 */ /* 0x000fe40000410000 */
[----:B------:R3:W5:Y:S01]  /*6fa0*/  LDG.E R0, desc[UR10][R146.64+0x120] ;  /* 0x0001200a92007981 */ /* 0x000762000c1e1900 */
[-C--:B------:R-:W-:Y:S02]  /*6fb0*/  FSEL R16, R16, R144.reuse, P3 ;  /* 0x0000009010107208 */ /* 0x080fe40001800000 */
[----:B------:R-:W-:Y:S02]  /*6fc0*/  FSEL R5, R5, R144, P2 ;  /* 0x0000009005057208 */ /* 0x000fe40001000000 */
[----:B------:R-:W-:Y:S01]  /*6fd0*/  FSETP.GE.FTZ.AND P3, PT, R166, RZ, PT ;  /* 0x000000ffa600720b */ /* 0x000fe20003f76000 */
[----:B------:R-:W-:Y:S01]  /*6fe0*/  FMUL.FTZ R17, R196, R16 ;  /* 0x00000010c4117220 */ /* 0x000fe20000410000 */
[----:B------:R-:W-:Y:S01]  /*6ff0*/  FSETP.GE.FTZ.AND P2, PT, R165, RZ, PT ;  /* 0x000000ffa500720b */ /* 0x000fe20003f56000 */
[----:B------:R-:W-:Y:S01]  /*7000*/  FMUL.FTZ R16, R194, R5 ;  /* 0x00000005c2107220 */ /* 0x000fe20000410000 */
[----:B------:R-:W-:Y:S01]  /*7010*/  F2FP.BF16.F32.PACK_AB R5, R145, R197 ;  /* 0x000000c59105723e */ /* 0x000fe200000010ff */
[-C--:B-1----:R-:W-:Y:S06]  /*7020*/  HMMA.16816.F32.BF16 R20, R140, R132.reuse, R20 ;  /* 0x000000848c14723c */ /* 0x082fec0000041814 */
[C---:B------:R-:W-:Y:S06]  /*7030*/  HMMA.16816.F32.BF16 R24, R136.reuse, R132, R24 ;  /* 0x000000848818723c */ /* 0x040fec0000041818 */
[-C--:B------:R-:W-:Y:S06]  /*7040*/  HMMA.16816.F32.BF16 R28, R136, R134.reuse, R28 ;  /* 0x00000086881c723c */ /* 0x080fec000004181c */
[C---:B------:R-:W-:Y:S01]  /*7050*/  HMMA.16816.F32.BF16 R32, R140.reuse, R134, R32 ;  /* 0x000000868c20723c */ /* 0x040fe20000041820 */
[----:B------:R-:W1:Y:S05]  /*7060*/  LDSM.16.M88.4 R132, [R181+0x5000] ;  /* 0x00500000b584783b */ /* 0x000e6a0000000200 */
[C---:B------:R-:W-:Y:S01]  /*7070*/  FADD.FTZ R20, -R144.reuse, R20 ;  /* 0x0000001490147221 */ /* 0x040fe20000010100 */
[----:B------:R-:W-:Y:S04]  /*7080*/  FADD.FTZ R21, -R144, R21 ;  /* 0x0000001590157221 */ /* 0x000fe80000010100 */
[-C--:B------:R-:W-:Y:S02]  /*7090*/  FSEL R20, R20, R144.reuse, P1 ;  /* 0x0000009014147208 */ /* 0x080fe40000800000 */
[----:B------:R-:W-:Y:S02]  /*70a0*/  FSEL R21, R21, R144, P0 ;  /* 0x0000009015157208 */ /* 0x000fe40000000000 */
[----:B------:R-:W-:Y:S02]  /*70b0*/  FSETP.GE.FTZ.AND P0, PT, R160, RZ, PT ;  /* 0x000000ffa000720b */ /* 0x000fe40003f16000 */
[----:B------:R-:W-:Y:S01]  /*70c0*/  FSETP.GE.FTZ.AND P1, PT, R162, RZ, PT ;  /* 0x000000ffa200720b */ /* 0x000fe20003f36000 */
        /* <DEDUP_REMOVED lines=8> */
[----:B------:R-:W-:Y:S01]  /*7150*/  FMUL.FTZ R133, R190, R20 ;  /* 0x00000014be857220 */ /* 0x000fe20000410000 */
[----:B------:R-:W-:Y:S05]  /*7160*/  HMMA.16816.F32.BF16 R64, R140, R134, R64 ;  /* 0x000000868c40723c */ /* 0x000fea0000041840 */
[----:B------:R-:W-:Y:S01]  /*7170*/  FMUL.FTZ R132, R175, R21 ;  /* 0x00000015af847220 */ /* 0x000fe20000410000 */
[----:B------:R-:W-:Y:S01]  /*7180*/  FADD.FTZ R21, -R144, R32 ;  /* 0x0000002090157221 */ /* 0x000fe20000010100 */
[----:B------:R-:W-:Y:S01]  /*7190*/  F2FP.BF16.F32.PACK_AB R134, R16, R17 ;  /* 0x000000111086723e */ /* 0x000fe200000010ff */
[C---:B------:R-:W-:Y:S03]  /*71a0*/  FADD.FTZ R16, -R144.reuse, R37 ;  /* 0x0000002590107221 */ /* 0x040fe60000010100 */
[-C--:B------:R-:W-:Y:S01]  /*71b0*/  FSEL R21, R21, R144.reuse, P3 ;  /* 0x0000009015157208 */ /* 0x080fe20001800000 */
[----:B------:R-:W-:Y:S01]  /*71c0*/  FADD.FTZ R20, -R144, R33 ;  /* 0x0000002190147221 */ /* 0x000fe20000010100 */
[-C--:B------:R-:W-:Y:S01]  /*71d0*/  FSEL R16, R16, R144.reuse, P0 ;  /* 0x0000009010107208 */ /* 0x080fe20000000000 */
        /* <DEDUP_REMOVED lines=11> */
[-C--:B------:R-:W-:Y:S01]  /*7290*/  FSEL R16, R16, R144.reuse, P1 ;  /* 0x0000009010107208 */ /* 0x080fe20000800000 */
[C---:B------:R-:W-:Y:S01]  /*72a0*/  FADD.FTZ R21, -R144.reuse, R48 ;  /* 0x0000003090157221 */ /* 0x040fe20000010100 */
[----:B------:R-:W-:Y:S01]  /*72b0*/  FSETP.GE.FTZ.AND P2, PT, R153, RZ, PT ;  /* 0x000000ff9900720b */ /* 0x000fe20003f56000 */
[C---:B------:R-:W-:Y:S01]  /*72c0*/  FADD.FTZ R20, -R144.reuse, R49 ;  /* 0x0000003190147221 */ /* 0x040fe20000010100 */
[----:B------:R-:W-:Y:S01]  /*72d0*/  FSETP.GE.FTZ.AND P1, PT, R149, RZ, PT ;  /* 0x000000ff9500720b */ /* 0x000fe20003f36000 */
[C---:B------:R-:W-:Y:S01]  /*72e0*/  FADD.FTZ R17, -R144.reuse, R52 ;  /* 0x0000003490117221 */ /* 0x040fe20000010100 */
[-C--:B------:R-:W-:Y:S01]  /*72f0*/  FSEL R21, R21, R144.reuse, P4 ;  /* 0x0000009015157208 */ /* 0x080fe20002000000 */
[----:B------:R-:W-:Y:S01]  /*7300*/  FADD.FTZ R64, -R144, R64 ;  /* 0x0000004090407221 */ /* 0x000fe20000010100 */
[----:B------:R-:W-:Y:S01]  /*7310*/  FSEL R20, R20, R144, P3 ;  /* 0x0000009014147208 */ /* 0x000fe20001800000 */
[----:B------:R-:W-:Y:S01]  /*7320*/  FMUL.FTZ R16, R152, R16 ;  /* 0x0000001098107220 */ /* 0x000fe20000410000 */
[-C--:B------:R-:W-:Y:S01]  /*7330*/  FSEL R17, R17, R144.reuse, P2 ;  /* 0x0000009011117208 */ /* 0x080fe20001000000 */
[----:B------:R-:W-:Y:S01]  /*7340*/  FMUL.FTZ R21, R155, R21 ;  /* 0x000000159b157220 */ /* 0x000fe20000410000 */
[----:B------:R-:W-:Y:S01]  /*7350*/  FSEL R64, R64, R144, P1 ;  /* 0x0000009040407208 */ /* 0x000fe20000800000 */
[----:B------:R-:W-:Y:S01]  /*7360*/  @P0 FADD.FTZ R144, -R144, R65 ;  /* 0x0000004190900221 */ /* 0x000fe20000010100 */
[----:B------:R-:W-:Y:S01]  /*7370*/  PLOP3.LUT P0, PT, PT, PT, UP3, 0x80, 0x0 ;  /* 0x000000000000781c */ /* 0x000fe20003f0f038 */
        /* <DEDUP_REMOVED lines=8> */
[----:B------:R-:W-:Y:S02]  /*7400*/  F2FP.BF16.F32.PACK_AB R53, R32, R33 ;  /* 0x000000212035723e */ /* 0x000fe400000010ff */
[----:B------:R-:W-:Y:S02]  /*7410*/  F2FP.BF16.F32.PACK_AB R49, R20, R21 ;  /* 0x000000151431723e */ /* 0x000fe400000010ff */
[----:B------:R-:W-:Y:S01]  /*7420*/  F2FP.BF16.F32.PACK_AB R48, R16, R17 ;  /* 0x000000111030723e */ /* 0x000fe200000010ff */
[C---:B--2---:R-:W-:Y:S01]  /*7430*/  FADD.FTZ R6, -R4.reuse, R6 ;  /* 0x0000000604067221 */ /* 0x044fe20000010100 */
[----:B------:R-:W-:Y:S04]  /*7440*/  FADD.FTZ R7, -R4, R7 ;  /* 0x0000000704077221 */ /* 0x000fe80000010100 */
[-C--:B------:R-:W-:Y:S02]  /*7450*/  FSEL R37, R6, R4.reuse, P2 ;  /* 0x0000000406257208 */ /* 0x080fe40001000000 */
[----:B------:R-:W-:Y:S01]  /*7460*/  FSEL R36, R7, R4, P1 ;  /* 0x0000000407247208 */ /* 0x000fe20000800000 */
[----:B---3--:R-:W-:Y:S06]  /*7470*/  @!P0 BRA `(.L_x_1615) ;  /* 0x00000000007c8947 */ /* 0x008fec0003800000 */
[----:B------:R-:W1:Y:S01]  /*7480*/  LDC R33, c[0x0][0x240] ;  /* 0x00009000ff217b82 */ /* 0x000e620000000800 */
[----:B------:R-:W-:Y:S01]  /*7490*/  IMAD.MOV.U32 R6, RZ, RZ, R237 ;  /* 0x000000ffff067224 */ /* 0x000fe200078e00ed */
[----:B------:R-:W-:Y:S01]  /*74a0*/  ULOP3.LUT UR7, UR13, 0x1, URZ, 0xc0, !UPT ;  /* 0x000000010d077892 */ /* 0x000fe2000f8ec03f */
[----:B------:R-:W-:Y:S01]  /*74b0*/  MOV R7, R236 ;  /* 0x000000ec00077202 */ /* 0x000fe20000000f00 */
[----:B------:R-:W-:Y:S02]  /*74c0*/  UMOV UR12, 0xffffc000 ;  /* 0xffffc000000c7882 */ /* 0x000fe40000000000 */
        /* <DEDUP_REMOVED lines=26> */
.L_x_1615:
[----:B------:R2:W-:Y:S01]  /*7670*/  STS [R227+0x14000], R5 ;  /* 0x01400005e3007388 */ /* 0x0005e20000000800 */
[----:B-1----:R-:W-:Y:S01]  /*7680*/  FMUL.FTZ R6, R215, R36 ;  /* 0x00000024d7067220 */ /* 0x002fe20000410000 */
[C---:B------:R-:W-:Y:S01]  /*7690*/  FADD.FTZ R22, -R4.reuse, R22 ;  /* 0x0000001604167221 */ /* 0x040fe20000010100 */
[C---:B------:R-:W-:Y:S01]  /*76a0*/  FADD.FTZ R19, -R4.reuse, R19 ;  /* 0x0000001304137221 */ /* 0x040fe20000010100 */
        /* <DEDUP_REMOVED lines=8> */
[----:B------:R-:W-:Y:S01]  /*7730*/  FSEL R19, R19, R4, P2 ;  /* 0x0000000413137208 */ /* 0x000fe20001000000 */
[----:B------:R-:W-:Y:S01]  /*7740*/  FADD.FTZ R50, -R4, R50 ;  /* 0x0000003204327221 */ /* 0x000fe20000010100 */
[----:B------:R-:W-:Y:S01]  /*7750*/  FSETP.GE.FTZ.AND P1, PT, R174, RZ, PT ;  /* 0x000000ffae00720b */ /* 0x000fe20003f36000 */
[----:B------:R-:W-:Y:S01]  /*7760*/  FMUL.FTZ R22, R201, R22 ;  /* 0x00000016c9167220 */ /* 0x000fe20000410000 */
[----:B------:R-:W-:Y:S01]  /*7770*/  FSEL R18, R18, R4, P3 ;  /* 0x0000000412127208 */ /* 0x000fe20001800000 */
[----:B------:R-:W-:Y:S01]  /*7780*/  FMUL.FTZ R20, R204, R19 ;  /* 0x00000013cc147220 */ /* 0x000fe20000410000 */
[----:B------:R-:W-:Y:S01]  /*7790*/  FSETP.GE.FTZ.AND P2, PT, R198, RZ, PT ;  /* 0x000000ffc600720b */ /* 0x000fe20003f56000 */
[C---:B------:R-:W-:Y:S01]  /*77a0*/  FADD.FTZ R51, -R4.reuse, R51 ;  /* 0x0000003304337221 */ /* 0x040fe20000010100 */
[----:B------:R-:W-:Y:S01]  /*77b0*/  FSETP.GE.FTZ.AND P3, PT, R173, RZ, PT ;  /* 0x000000ffad00720b */ /* 0x000fe20003f76000 */
[----:B------:R-:W-:Y:S01]  /*77c0*/  FMUL.FTZ R21, R205, R18 ;  /* 0x00000012cd157220 */ /* 0x000fe20000410000 */
[-C--:B------:R-:W-:Y:S01]  /*77d0*/  FSEL R7, R7, R4.reuse, P2 ;  /* 0x0000000407077208 */ /* 0x080fe20001000000 */
[----:B------:R-:W-:Y:S01]  /*77e0*/  FADD.FTZ R18, -R4, R38 ;  /* 0x0000002604127221 */ /* 0x000fe20000010100 */
[-C--:B------:R-:W-:Y:S01]  /*77f0*/  FSEL R35, R35, R4.reuse, P3 ;  /* 0x0000000423237208 */ /* 0x080fe20001800000 */
[----:B--2---:R-:W-:Y:S01]  /*7800*/  FMUL.FTZ R5, R217, R37 ;  /* 0x00000025d9057220 */ /* 0x004fe20000410000 */
[----:B------:R-:W-:Y:S01]  /*7810*/  FSETP.GE.FTZ.AND P2, PT, R172, RZ, PT ;  /* 0x000000ffac00720b */ /* 0x000fe20003f56000 */
[----:B------:R-:W-:Y:S01]  /*7820*/  FMUL.FTZ R19, R198, R7 ;  /* 0x00000007c6137220 */ /* 0x000fe20000410000 */
[----:B------:R-:W-:Y:S01]  /*7830*/  FADD.FTZ R54, -R4, R54 ;  /* 0x0000003604367221 */ /* 0x000fe20000010100 */
[----:B------:R-:W-:Y:S01]  /*7840*/  FMUL.FTZ R7, R173, R35 ;  /* 0x00000023ad077220 */ /* 0x000fe20000410000 */
[----:B------:R-:W-:Y:S01]  /*7850*/  F2FP.BF16.F32.PACK_AB R6, R6, R5 ;  /* 0x000000050606723e */ /* 0x000fe200000010ff */
[----:B------:R-:W-:Y:S01]  /*7860*/  FADD.FTZ R5, -R4, R34 ;  /* 0x0000002204057221 */ /* 0x000fe20000010100 */
[-C--:B------:R-:W-:Y:S01]  /*7870*/  FSEL R18, R18, R4.reuse, P2 ;  /* 0x0000000412127208 */ /* 0x080fe20001000000 */
[----:B-----5:R-:W-:Y:S01]  /*7880*/  FADD.FTZ R8, -R3, R8 ;  /* 0x0000000803087221 */ /* 0x020fe20000010100 */
[----:B------:R-:W-:Y:S01]  /*7890*/  FSETP.GE.FTZ.AND P5, PT, R161, RZ, PT ;  /* 0x000000ffa100720b */ /* 0x000fe20003fb6000 */
[----:B------:R1:W-:Y:S01]  /*78a0*/  STS [R227+0x14400], R6 ;  /* 0x01440006e3007388 */ /* 0x0003e20000000800 */
[-C--:B------:R-:W-:Y:S01]  /*78b0*/  FSEL R5, R5, R4.reuse, P1 ;  /* 0x0000000405057208 */ /* 0x080fe20000800000 */
[----:B------:R-:W-:Y:S01]  /*78c0*/  FADD.FTZ R9, -R3, R9 ;  /* 0x0000000903097221 */ /* 0x000fe20000010100 */
[----:B------:R-:W-:Y:S01]  /*78d0*/  FSETP.GE.FTZ.AND P1, PT, R171, RZ, PT ;  /* 0x000000ffab00720b */ /* 0x000fe20003f36000 */
[----:B------:R-:W-:Y:S01]  /*78e0*/  FADD.FTZ R13, -R3, R13 ;  /* 0x0000000d030d7221 */ /* 0x000fe20000010100 */
[----:B------:R-:W-:Y:S01]  /*78f0*/  FSETP.GE.FTZ.AND P6, PT, R163, RZ, PT ;  /* 0x000000ffa300720b */ /* 0x000fe20003fd6000 */
[----:B------:R-:W-:Y:S01]  /*7900*/  FMUL.FTZ R16, R174, R5 ;  /* 0x00000005ae107220 */ /* 0x000fe20000410000 */
[----:B------:R-:W-:Y:S01]  /*7910*/  FSEL R17, R17, R4, P1 ;  /* 0x0000000411117208 */ /* 0x000fe20000800000 */
[C---:B------:R-:W-:Y:S01]  /*7920*/  FADD.FTZ R24, -R3.reuse, R24 ;  /* 0x0000001803187221 */ /* 0x040fe20000010100 */
[----:B------:R-:W-:Y:S01]  /*7930*/  FSETP.GE.FTZ.AND P1, PT, R150, RZ, PT ;  /* 0x000000ff9600720b */ /* 0x000fe20003f36000 */
[----:B------:R-:W-:Y:S01]  /*7940*/  FADD.FTZ R12, -R3, R12 ;  /* 0x0000000c030c7221 */ /* 0x000fe20000010100 */
[----:B------:R-:W-:Y:S01]  /*7950*/  F2FP.BF16.F32.PACK_AB R5, R20, R21 ;  /* 0x000000151405723e */ /* 0x000fe200000010ff */
[----:B------:R-:W-:Y:S01]  /*7960*/  FMUL.FTZ R20, R172, R18 ;  /* 0x00000012ac147220 */ /* 0x000fe20000410000 */
[----:B------:R-:W-:Y:S01]  /*7970*/  F2FP.BF16.F32.PACK_AB R23, R7, R16 ;  /* 0x000000100717723e */ /* 0x000fe200000010ff */
[C---:B------:R-:W-:Y:S01]  /*7980*/  FADD.FTZ R16, -R4.reuse, R55 ;  /* 0x0000003704107221 */ /* 0x040fe20000010100 */
[----:B------:R-:W-:Y:S01]  /*7990*/  FADD.FTZ R7, -R4, R66 ;  /* 0x0000004204077221 */ /* 0x000fe20000010100 */
[----:B------:R2:W-:Y:S01]  /*79a0*/  STS [R229+0x14400], R5 ;  /* 0x01440005e5007388 */ /* 0x0005e20000000800 */
[----:B------:R-:W-:Y:S01]  /*79b0*/  FSETP.GE.FTZ.AND P4, PT, R158, RZ, PT ;  /* 0x000000ff9e00720b */ /* 0x000fe20003f96000 */
[----:B------:R-:W-:Y:S01]  /*79c0*/  FADD.FTZ R25, -R3, R25 ;  /* 0x0000001903197221 */ /* 0x000fe20000010100 */
[----:B------:R-:W-:Y:S01]  /*79d0*/  FSETP.GE.FTZ.AND P3, PT, R157, RZ, PT ;  /* 0x000000ff9d00720b */ /* 0x000fe20003f76000 */
[----:B------:R-:W-:Y:S01]  /*79e0*/  FADD.FTZ R29, -R3, R29 ;  /* 0x0000001d031d7221 */ /* 0x000fe20000010100 */
[----:B------:R-:W-:Y:S01]  /*79f0*/  FSETP.GE.FTZ.AND P2, PT, R151, RZ, PT ;  /* 0x000000ff9700720b */ /* 0x000fe20003f56000 */
[----:B------:R-:W-:Y:S01]  /*7a00*/  FADD.FTZ R44, -R3, R44 ;  /* 0x0000002c032c7221 */ /* 0x000fe20000010100 */
[----:B------:R-:W-:Y:S01]  /*7a10*/  F2FP.BF16.F32.PACK_AB R32, R19, R22 ;  /* 0x000000161320723e */ /* 0x000fe200000010ff */
[----:B------:R-:W-:Y:S01]  /*7a20*/  FMUL.FTZ R19, R171, R17 ;  /* 0x00000011ab137220 */ /* 0x000fe20000410000 */
[-C--:B------:R-:W-:Y:S01]  /*7a30*/  FSEL R18, R50, R4.reuse, P6 ;  /* 0x0000000432127208 */ /* 0x080fe20003000000 */
[----:B-1----:R-:W-:Y:S01]  /*7a40*/  FADD.FTZ R6, -R3, R40 ;  /* 0x0000002803067221 */ /* 0x002fe20000010100 */
[-C--:B------:R-:W-:Y:S01]  /*7a50*/  FSEL R17, R51, R4.reuse, P5 ;  /* 0x0000000433117208 */ /* 0x080fe20002800000 */
[----:B------:R-:W-:Y:S01]  /*7a60*/  STS [R229+0x14000], R134 ;  /* 0x01400086e5007388 */ /* 0x000fe20000000800 */
[----:B------:R-:W-:Y:S01]  /*7a70*/  FSEL R54, R54, R4, P4 ;  /* 0x0000000436367208 */ /* 0x000fe20002000000 */
[----:B------:R-:W-:Y:S01]  /*7a80*/  FMUL.FTZ R18, R163, R18 ;  /* 0x00000012a3127220 */ /* 0x000fe20000410000 */
[-C--:B------:R-:W-:Y:S01]  /*7a90*/  FSEL R16, R16, R4.reuse, P3 ;  /* 0x0000000410107208 */ /* 0x080fe20001800000 */
[----:B------:R-:W-:Y:S01]  /*7aa0*/  FMUL.FTZ R17, R161, R17 ;  /* 0x00000011a1117220 */ /* 0x000fe20000410000 */
[----:B------:R-:W-:Y:S01]  /*7ab0*/  FSEL R7, R7, R4, P2 ;  /* 0x0000000407077208 */ /* 0x000fe20001000000 */
[----:B------:R-:W-:Y:S01]  /*7ac0*/  @P1 FADD.FTZ R4, -R4, R67 ;  /* 0x0000004304041221 */ /* 0x000fe20000010100 */
[----:B------:R-:W-:Y:S01]  /*7ad0*/  FSETP.GE.FTZ.AND P1, PT, R221, RZ, PT ;  /* 0x000000ffdd00720b */ /* 0x000fe20003f36000 */
[----:B------:R-:W-:Y:S01]  /*7ae0*/  FMUL.FTZ R54, R158, R54 ;  /* 0x000000369e367220 */ /* 0x000fe20000410000 */
[----:B------:R-:W-:Y:S01]  /*7af0*/  FSETP.GE.FTZ.AND P3, PT, R219, RZ, PT ;  /* 0x000000ffdb00720b */ /* 0x000fe20003f76000 */
[----:B------:R-:W-:Y:S01]  /*7b00*/  FMUL.FTZ R7, R151, R7 ;  /* 0x0000000797077220 */ /* 0x000fe20000410000 */
[----:B------:R-:W-:Y:S01]  /*7b10*/  FMUL.FTZ R4, R150, R4 ;  /* 0x0000000496047220 */ /* 0x000fe20000410000 */
[----:B------:R-:W-:Y:S01]  /*7b20*/  F2FP.BF16.F32.PACK_AB R22, R19, R20 ;  /* 0x000000141316723e */ /* 0x000fe200000010ff */
[----:B--2---:R-:W-:Y:S01]  /*7b30*/  FADD.FTZ R5, -R3, R41 ;  /* 0x0000002903057221 */ /* 0x004fe20000010100 */
[----:B------:R-:W-:Y:S01]  /*7b40*/  FSEL R8, R8, R3, P1 ;  /* 0x0000000308087208 */ /* 0x000fe20000800000 */
[----:B------:R-:W-:Y:S01]  /*7b50*/  FMUL.FTZ R16, R157, R16 ;  /* 0x000000109d107220 */ /* 0x000fe20000410000 */
[----:B------:R-:W-:Y:S01]  /*7b60*/  F2FP.BF16.F32.PACK_AB R20, R4, R7 ;  /* 0x000000070414723e */ /* 0x000fe200000010ff */
[----:B------:R-:W-:Y:S01]  /*7b70*/  FADD.FTZ R26, -R0, R26 ;  /* 0x0000001a001a7221 */ /* 0x000fe20000010100 */
[-C--:B------:R-:W-:Y:S01]  /*7b80*/  FSEL R4, R9, R3.reuse, P3 ;  /* 0x0000000309047208 */ /* 0x080fe20001800000 */
[----:B------:R-:W-:Y:S01]  /*7b90*/  FMUL.FTZ R8, R221, R8 ;  /* 0x00000008dd087220 */ /* 0x000fe20000410000 */
[----:B------:R-:W-:Y:S01]  /*7ba0*/  FSETP.GE.FTZ.AND P1, PT, R216, RZ, PT ;  /* 0x000000ffd800720b */ /* 0x000fe20003f36000 */
[----:B------:R-:W-:Y:S01]  /*7bb0*/  FADD.FTZ R30, -R0, R30 ;  /* 0x0000001e001e7221 */ /* 0x000fe20000010100 */
[----:B------:R-:W-:Y:S01]  /*7bc0*/  FSETP.GE.FTZ.AND P2, PT, R218, RZ, PT ;  /* 0x000000ffda00720b */ /* 0x000fe20003f56000 */
[----:B------:R-:W-:Y:S01]  /*7bd0*/  FMUL.FTZ R4, R219, R4 ;  /* 0x00000004db047220 */ /* 0x000fe20000410000 */
        /* <DEDUP_REMOVED lines=8> */
[----:B------:R-:W-:Y:S01]  /*7c60*/  F2FP.BF16.F32.PACK_AB R4, R4, R8 ;  /* 0x000000080404723e */ /* 0x000fe200000010ff */
[----:B------:R-:W-:Y:S01]  /*7c70*/  FADD.FTZ R8, -R3, R28 ;  /* 0x0000001c03087221 */ /* 0x000fe20000010100 */
[-C--:B------:R-:W-:Y:S01]  /*7c80*/  FSEL R12, R12, R3.reuse, P2 ;  /* 0x000000030c0c7208 */ /* 0x080fe20001000000 */
[----:B------:R-:W-:Y:S01]  /*7c90*/  FMUL.FTZ R24, R208, R24 ;  /* 0x00000018d0187220 */ /* 0x000fe20000410000 */
[----:B------:R-:W-:Y:S01]  /*7ca0*/  FSETP.GE.FTZ.AND P1, PT, R193, RZ, PT ;  /* 0x000000ffc100720b */ /* 0x000fe20003f36000 */
[----:B------:R1:W-:Y:S01]  /*7cb0*/  STS [R227+0x16000], R4 ;  /* 0x01600004e3007388 */ /* 0x0003e20000000800 */
[----:B------:R-:W-:Y:S01]  /*7cc0*/  FSEL R7, R25, R3, P5 ;  /* 0x0000000319077208 */ /* 0x000fe20002800000 */
[----:B------:R-:W-:Y:S01]  /*7cd0*/  FMUL.FTZ R12, R218, R12 ;  /* 0x0000000cda0c7220 */ /* 0x000fe20000410000 */
[----:B------:R-:W-:Y:S01]  /*7ce0*/  FSETP.GE.FTZ.AND P4, PT, R207, RZ, PT ;  /* 0x000000ffcf00720b */ /* 0x000fe20003f96000 */
[----:B------:R-:W-:Y:S01]  /*7cf0*/  FADD.FTZ R58, -R0, R58 ;  /* 0x0000003a003a7221 */ /* 0x000fe20000010100 */
[----:B------:R-:W-:Y:S01]  /*7d00*/  FSETP.GE.FTZ.AND P2, PT, R195, RZ, PT ;  /* 0x000000ffc300720b */ /* 0x000fe20003f56000 */
[----:B------:R-:W-:Y:S01]  /*7d10*/  FMUL.FTZ R7, R210, R7 ;  /* 0x00000007d2077220 */ /* 0x000fe20000410000 */
[-C--:B------:R-:W-:Y:S01]  /*7d20*/  FSEL R5, R5, R3.reuse, P1 ;  /* 0x0000000305057208 */ /* 0x080fe20000800000 */
[----:B------:R-:W-:Y:S01]  /*7d30*/  FADD.FTZ R43, -R0, R43 ;  /* 0x0000002b002b7221 */ /* 0x000fe20000010100 */
[----:B------:R-:W-:Y:S01]  /*7d40*/  FSETP.GE.FTZ.AND P1, PT, R156, RZ, PT ;  /* 0x000000ff9c00720b */ /* 0x000fe20003f36000 */
[----:B------:R-:W-:Y:S01]  /*7d50*/  IMAD.MOV.U32 R146, RZ, RZ, R235 ;  /* 0x000000ffff927224 */ /* 0x000fe200078e00eb */
[-C--:B------:R-:W-:Y:S01]  /*7d60*/  FSEL R8, R8, R3.reuse, P4 ;  /* 0x0000000308087208 */ /* 0x080fe20002000000 */
[----:B------:R-:W-:Y:S01]  /*7d70*/  IMAD.MOV.U32 R147, RZ, RZ, R234 ;  /* 0x000000ffff937224 */ /* 0x000fe200078e00ea */
[----:B------:R-:W-:Y:S02]  /*7d80*/  FSEL R6, R6, R3, P2 ;  /* 0x0000000306067208 */ /* 0x000fe40001000000 */
[----:B------:R-:W-:Y:S02]  /*7d90*/  FSETP.GE.FTZ.AND P3, PT, R206, RZ, PT ;  /* 0x000000ffce00720b */ /* 0x000fe40003f76000 */
[----:B------:R-:W-:Y:S01]  /*7da0*/  F2FP.BF16.F32.PACK_AB R21, R17, R18 ;  /* 0x000000121115723e */ /* 0x000fe200000010ff */
[----:B------:R-:W-:Y:S01]  /*7db0*/  FMUL.FTZ R17, R207, R8 ;  /* 0x00000008cf117220 */ /* 0x000fe20000410000 */
[----:B------:R-:W-:Y:S01]  /*7dc0*/  F2FP.BF16.F32.PACK_AB R19, R13, R12 ;  /* 0x0000000c0d13723e */ /* 0x000fe200000010ff */
[----:B------:R-:W-:Y:S01]  /*7dd0*/  FMUL.FTZ R9, R195, R6 ;  /* 0x00000006c3097220 */ /* 0x000fe20000410000 */
[----:B------:R-:W-:Y:S01]  /*7de0*/  F2FP.BF16.F32.PACK_AB R24, R7, R24 ;  /* 0x000000180718723e */ /* 0x000fe200000010ff */
[----:B------:R-:W-:Y:S01]  /*7df0*/  FMUL.FTZ R13, R193, R5 ;  /* 0x00000005c10d7220 */ /* 0x000fe20000410000 */
[-C--:B------:R-:W-:Y:S01]  /*7e00*/  FSEL R29, R29, R3.reuse, P3 ;  /* 0x000000031d1d7208 */ /* 0x080fe20001800000 */
[C---:B------:R-:W-:Y:S01]  /*7e10*/  FADD.FTZ R8, -R3.reuse, R45 ;  /* 0x0000002d03087221 */ /* 0x040fe20000010100 */
[C---:B------:R-:W-:Y:S01]  /*7e20*/  FADD.FTZ R7, -R3.reuse, R56 ;  /* 0x0000003803077221 */ /* 0x040fe20000010100 */
[C---:B------:R-:W-:Y:S01]  /*7e30*/  FADD.FTZ R6, -R3.reuse, R57 ;  /* 0x0000003903067221 */ /* 0x040fe20000010100 */
[----:B------:R-:W-:Y:S01]  /*7e40*/  FADD.FTZ R5, -R3, R60 ;  /* 0x0000003c03057221 */ /* 0x000fe20000010100 */
[----:B------:R-:W-:Y:S01]  /*7e50*/  FSETP.GE.FTZ.AND P6, PT, R191, RZ, PT ;  /* 0x000000ffbf00720b */ /* 0x000fe20003fd6000 */
[----:B-1----:R-:W-:Y:S01]  /*7e60*/  FADD.FTZ R4, -R0, R59 ;  /* 0x0000003b00047221 */ /* 0x002fe20000010100 */
[----:B------:R-:W-:Y:S02]  /*7e70*/  FSETP.GE.FTZ.AND P5, PT, R192, RZ, PT ;  /* 0x000000ffc000720b */ /* 0x000fe40003fb6000 */
[----:B------:R-:W-:Y:S02]  /*7e80*/  FSETP.GE.FTZ.AND P4, PT, R169, RZ, PT ;  /* 0x000000ffa900720b */ /* 0x000fe40003f96000 */
[----:B------:R-:W-:Y:S02]  /*7e90*/  FSETP.GE.FTZ.AND P3, PT, R167, RZ, PT ;  /* 0x000000ffa700720b */ /* 0x000fe40003f76000 */
[----:B------:R-:W-:Y:S02]  /*7ea0*/  FSETP.GE.FTZ.AND P2, PT, R159, RZ, PT ;  /* 0x000000ff9f00720b */ /* 0x000fe40003f56000 */
[-C--:B------:R-:W-:Y:S02]  /*7eb0*/  FSEL R44, R44, R3.reuse, P6 ;  /* 0x000000032c2c7208 */ /* 0x080fe40003000000 */
[-C--:B------:R-:W-:Y:S02]  /*7ec0*/  FSEL R8, R8, R3.reuse, P5 ;  /* 0x0000000308087208 */ /* 0x080fe40002800000 */
[-C--:B------:R-:W-:Y:S01]  /*7ed0*/  FSEL R7, R7, R3.reuse, P4 ;  /* 0x0000000307077208 */ /* 0x080fe20002000000 */
[----:B------:R-:W-:Y:S01]  /*7ee0*/  FMUL.FTZ R12, R191, R44 ;  /* 0x0000002cbf0c7220 */ /* 0x000fe20000410000 */
[-C--:B------:R-:W-:Y:S01]  /*7ef0*/  FSEL R6, R6, R3.reuse, P3 ;  /* 0x0000000306067208 */ /* 0x080fe20001800000 */
[----:B------:R-:W-:Y:S01]  /*7f00*/  FMUL.FTZ R8, R192, R8 ;  /* 0x00000008c0087220 */ /* 0x000fe20000410000 */
[----:B------:R-:W-:Y:S01]  /*7f10*/  FSEL R5, R5, R3, P2 ;  /* 0x0000000305057208 */ /* 0x000fe20001000000 */
[----:B------:R-:W-:Y:S01]  /*7f20*/  @P1 FADD.FTZ R3, -R3, R61 ;  /* 0x0000003d03031221 */ /* 0x000fe20000010100 */
[----:B------:R-:W-:Y:S01]  /*7f30*/  F2FP.BF16.F32.PACK_AB R54, R16, R54 ;  /* 0x000000361036723e */ /* 0x000fe200000010ff */
[----:B------:R-:W-:Y:S01]  /*7f40*/  FMUL.FTZ R16, R206, R29 ;  /* 0x0000001dce107220 */ /* 0x000fe20000410000 */
[----:B------:R-:W-:Y:S01]  /*7f50*/  FMUL.FTZ R7, R169, R7 ;  /* 0x00000007a9077220 */ /* 0x000fe20000410000 */
[----:B------:R-:W-:Y:S01]  /*7f60*/  FMUL.FTZ R5, R159, R5 ;  /* 0x000000059f057220 */ /* 0x000fe20000410000 */
[----:B------:R-:W-:Y:S01]  /*7f70*/  FMUL.FTZ R18, R156, R3 ;  /* 0x000000039c127220 */ /* 0x000fe20000410000 */
[----:B------:R-:W-:Y:S01]  /*7f80*/  FMUL.FTZ R6, R167, R6 ;  /* 0x00000006a7067220 */ /* 0x000fe20000410000 */
[----:B------:R-:W-:Y:S01]  /*7f90*/  F2FP.BF16.F32.PACK_AB R16, R16, R17 ;  /* 0x000000111010723e */ /* 0x000fe200000010ff */
[----:B------:R-:W-:Y:S01]  /*7fa0*/  FADD.FTZ R3, -R0, R15 ;  /* 0x0000000f00037221 */ /* 0x000fe20000010100 */
[----:B------:R-:W-:Y:S02]  /*7fb0*/  FSETP.GE.FTZ.AND P2, PT, R222, RZ, PT ;  /* 0x000000ffde00720b */ /* 0x000fe40003f56000 */
[----:B------:R-:W-:Y:S01]  /*7fc0*/  F2FP.BF16.F32.PACK_AB R18, R18, R5 ;  /* 0x000000051212723e */ /* 0x000fe200000010ff */
[----:B------:R-:W-:Y:S01]  /*7fd0*/  FADD.FTZ R5, -R0, R14 ;  /* 0x0000000e00057221 */ /* 0x000fe20000010100 */
[----:B------:R-:W-:Y:S01]  /*7fe0*/  F2FP.BF16.F32.PACK_AB R17, R6, R7 ;  /* 0x000000070611723e */ /* 0x000fe200000010ff */
[C---:B------:R-:W-:Y:S01]  /*7ff0*/  FADD.FTZ R7, -R0.reuse, R10 ;  /* 0x0000000a00077221 */ /* 0x040fe20000010100 */
[----:B------:R-:W-:Y:S01]  /*8000*/  FADD.FTZ R6, -R0, R11 ;  /* 0x0000000b00067221 */ /* 0x000fe20000010100 */
[----:B------:R-:W-:Y:S02]  /*8010*/  FSETP.GE.FTZ.AND P4, PT, R224, RZ, PT ;  /* 0x000000ffe000720b */ /* 0x000fe40003f96000 */
[----:B------:R-:W-:Y:S02]  /*8020*/  FSETP.GE.FTZ.AND P3, PT, R223, RZ, PT ;  /* 0x000000ffdf00720b */ /* 0x000fe40003f76000 */
[----:B------:R-:W-:Y:S02]  /*8030*/  FSETP.GE.FTZ.AND P1, PT, R220, RZ, PT ;  /* 0x000000ffdc00720b */ /* 0x000fe40003f36000 */
[-C--:B------:R-:W-:Y:S02]  /*8040*/  FSEL R5, R5, R0.reuse, P2 ;  /* 0x0000000005057208 */ /* 0x080fe40001000000 */
[----:B------:R-:W-:Y:S02]  /*8050*/  FSETP.GE.FTZ.AND P2, PT, R214, RZ, PT ;  /* 0x000000ffd600720b */ /* 0x000fe40003f56000 */
[-C--:B------:R-:W-:Y:S01]  /*8060*/  FSEL R7, R7, R0.reuse, P4 ;  /* 0x0000000007077208 */ /* 0x080fe20002000000 */
[----:B------:R-:W-:Y:S01]  /*8070*/  FMUL.FTZ R5, R222, R5 ;  /* 0x00000005de057220 */ /* 0x000fe20000410000 */
[-C--:B------:R-:W-:Y:S02]  /*8080*/  FSEL R6, R6, R0.reuse, P3 ;  /* 0x0000000006067208 */ /* 0x080fe40001800000 */
[-C--:B------:R-:W-:Y:S01]  /*8090*/  FSEL R3, R3, R0.reuse, P1 ;  /* 0x0000000003037208 */ /* 0x080fe20000800000 */
[----:B------:R-:W-:Y:S01]  /*80a0*/  FMUL.FTZ R7, R224, R7 ;  /* 0x00000007e0077220 */ /* 0x000fe20000410000 */
[----:B------:R-:W-:Y:S01]  /*80b0*/  FSEL R26, R26, R0, P2 ;  /* 0x000000001a1a7208 */ /* 0x000fe20001000000 */
[----:B------:R-:W-:Y:S01]  /*80c0*/  FMUL.FTZ R6, R223, R6 ;  /* 0x00000006df067220 */ /* 0x000fe20000410000 */
[----:B------:R-:W-:Y:S01]  /*80d0*/  FSETP.GE.FTZ.AND P2, PT, R212, RZ, PT ;  /* 0x000000ffd400720b */ /* 0x000fe20003f56000 */
[----:B------:R-:W-:Y:S01]  /*80e0*/  FMUL.FTZ R3, R220, R3 ;  /* 0x00000003dc037220 */ /* 0x000fe20000410000 */
[----:B------:R-:W-:Y:S01]  /*80f0*/  F2FP.BF16.F32.PACK_AB R13, R13, R9 ;  /* 0x000000090d0d723e */ /* 0x000fe200000010ff */
[----:B------:R-:W-:Y:S01]  /*8100*/  FMUL.FTZ R26, R214, R26 ;  /* 0x0000001ad61a7220 */ /* 0x000fe20000410000 */
[----:B------:R-:W-:Y:S02]  /*8110*/  FSEL R30, R30, R0, P2 ;  /* 0x000000001e1e7208 */ /* 0x000fe40001000000 */
[----:B------:R-:W-:Y:S02]  /*8120*/  FSETP.GE.FTZ.AND P2, PT, R203, RZ, PT ;  /* 0x000000ffcb00720b */ /* 0x000fe40003f56000 */
[----:B------:R-:W-:Y:S01]  /*8130*/  F2FP.BF16.F32.PACK_AB R12, R8, R12 ;  /* 0x0000000c080c723e */ /* 0x000fe200000010ff */
[----:B------:R-:W-:Y:S01]  /*8140*/  FMUL.FTZ R30, R212, R30 ;  /* 0x0000001ed41e7220 */ /* 0x000fe20000410000 */
[----:B------:R-:W-:Y:S01]  /*8150*/  F2FP.BF16.F32.PACK_AB R9, R6, R7 ;  /* 0x000000070609723e */ /* 0x000fe200000010ff */
[C---:B------:R-:W-:Y:S01]  /*8160*/  FADD.FTZ R6, -R0.reuse, R47 ;  /* 0x0000002f00067221 */ /* 0x040fe20000010100 */
[----:B------:R-:W-:Y:S01]  /*8170*/  F2FP.BF16.F32.PACK_AB R8, R3, R5 ;  /* 0x000000050308723e */ /* 0x000fe200000010ff */
[----:B------:R-:W-:Y:S01]  /*8180*/  FADD.FTZ R5, -R0, R46 ;  /* 0x0000002e00057221 */ /* 0x000fe20000010100 */
[----:B------:R-:W-:Y:S01]  /*8190*/  FSETP.GE.FTZ.AND P1, PT, R213, RZ, PT ;  /* 0x000000ffd500720b */ /* 0x000fe20003f36000 */
[----:B------:R-:W-:Y:S01]  /*81a0*/  STS [R227+0x16400], R9 ;  /* 0x01640009e3007388 */ /* 0x000fe20000000800 */
[-C--:B------:R-:W-:Y:S01]  /*81b0*/  FSEL R42, R42, R0.reuse, P2 ;  /* 0x000000002a2a7208 */ /* 0x080fe20001000000 */
[----:B------:R-:W-:Y:S01]  /*81c0*/  FADD.FTZ R3, -R0, R62 ;  /* 0x0000003e00037221 */ /* 0x000fe20000010100 */
[C---:B------:R-:W-:Y:S02]  /*81d0*/  FSETP.GE.FTZ.AND P2, PT, R200.reuse, RZ, PT ;  /* 0x000000ffc800720b */ /* 0x040fe40003f56000 */
[----:B------:R-:W-:Y:S01]  /*81e0*/  STS [R229+0x16000], R19 ;  /* 0x01600013e5007388 */ /* 0x000fe20000000800 */
[----:B------:R-:W-:Y:S01]  /*81f0*/  FSEL R27, R27, R0, P1 ;  /* 0x000000001b1b7208 */ /* 0x000fe20000800000 */
[----:B------:R-:W-:Y:S01]  /*8200*/  FMUL.FTZ R42, R203, R42 ;  /* 0x0000002acb2a7220 */ /* 0x000fe20000410000 */
[----:B------:R-:W-:Y:S02]  /*8210*/  FSETP.GE.FTZ.AND P1, PT, R211, RZ, PT ;  /* 0x000000ffd300720b */ /* 0x000fe40003f36000 */
[----:B------:R-:W-:Y:S01]  /*8220*/  STS [R229+0x16400], R8 ;  /* 0x01640008e5007388 */ /* 0x000fe20000000800 */
[-C--:B------:R-:W-:Y:S01]  /*8230*/  FSEL R5, R5, R0.reuse, P2 ;  /* 0x0000000005057208 */ /* 0x080fe20001000000 */
        /* <DEDUP_REMOVED lines=11> */
[----:B------:R-:W-:Y:S01]  /*82f0*/  FSEL R4, R4, R0, P3 ;  /* 0x0000000004047208 */ /* 0x000fe20001800000 */
[----:B------:R-:W-:Y:S01]  /*8300*/  FMUL.FTZ R11, R189, R5 ;  /* 0x00000005bd0b7220 */ /* 0x000fe20000410000 */
[----:B------:R-:W-:Y:S02]  /*8310*/  F2FP.BF16.F32.PACK_AB R7, R7, R26 ;  /* 0x0000001a0707723e */ /* 0x000fe400000010ff */
[----:B------:R-:W-:Y:S01]  /*8320*/  STS [R232+0x14400], R23 ;  /* 0x01440017e8007388 */ /* 0x000fe20000000800 */
[----:B------:R-:W-:Y:S01]  /*8330*/  FSEL R43, R43, R0, P1 ;  /* 0x000000002b2b7208 */ /* 0x000fe20000800000 */
[----:B------:R-:W-:Y:S01]  /*8340*/  FMUL.FTZ R5, R170, R4 ;  /* 0x00000004aa057220 */ /* 0x000fe20000410000 */
[----:B------:R-:W-:Y:S02]  /*8350*/  FSETP.GE.FTZ.AND P1, PT, R164, RZ, PT ;  /* 0x000000ffa400720b */ /* 0x000fe40003f36000 */
[----:B------:R-:W-:Y:S01]  /*8360*/  STS [R233+0x16000], R24 ;  /* 0x01600018e9007388 */ /* 0x000fe20000000800 */
[----:B------:R-:W-:Y:S01]  /*8370*/  F2FP.BF16.F32.PACK_AB R4, R31, R30 ;  /* 0x0000001e1f04723e */ /* 0x000fe200000010ff */
[----:B------:R-:W-:Y:S01]  /*8380*/  FMUL.FTZ R43, R202, R43 ;  /* 0x0000002bca2b7220 */ /* 0x000fe20000410000 */
[----:B------:R-:W-:Y:S02]  /*8390*/  FSETP.GE.FTZ.AND P5, PT, R199, RZ, PT ;  /* 0x000000ffc700720b */ /* 0x000fe40003fb6000 */
[----:B------:R-:W-:Y:S01]  /*83a0*/  STS [R233+0x16400], R7 ;  /* 0x01640007e9007388 */ /* 0x000fe20000000800 */
[----:B------:R-:W-:Y:S02]  /*83b0*/  FSETP.GE.FTZ.AND P2, PT, R168, RZ, PT ;  /* 0x000000ffa800720b */ /* 0x000fe40003f56000 */
[-C--:B------:R-:W-:Y:S02]  /*83c0*/  FSEL R6, R6, R0.reuse, P5 ;  /* 0x0000000006067208 */ /* 0x080fe40002800000 */
[----:B------:R-:W-:Y:S01]  /*83d0*/  STS [R232+0x16000], R16 ;  /* 0x01600010e8007388 */ /* 0x000fe20000000800 */
[----:B------:R-:W-:Y:S02]  /*83e0*/  FSEL R3, R3, R0, P2 ;  /* 0x0000000003037208 */ /* 0x000fe40001000000 */
[----:B------:R-:W-:Y:S02]  /*83f0*/  F2FP.BF16.F32.PACK_AB R64, R144, R64 ;  /* 0x000000409040723e */ /* 0x000fe400000010ff */
[----:B------:R-:W-:Y:S01]  /*8400*/  STS [R232+0x16400], R4 ;  /* 0x01640004e8007388 */ /* 0x000fe20000000800 */
[----:B------:R-:W-:Y:S01]  /*8410*/  FMUL.FTZ R14, R199, R6 ;  /* 0x00000006c70e7220 */ /* 0x000fe20000410000 */
[----:B------:R-:W-:Y:S01]  /*8420*/  FMUL.FTZ R10, R168, R3 ;  /* 0x00000003a80a7220 */ /* 0x000fe20000410000 */
[----:B------:R-:W-:Y:S02]  /*8430*/  @P1 FADD.FTZ R0, -R0, R63 ;  /* 0x0000003f00001221 */ /* 0x000fe40000010100 */
[----:B------:R-:W-:Y:S01]  /*8440*/  STS [R226+0x14000], R52 ;  /* 0x01400034e2007388 */ /* 0x000fe20000000800 */
[----:B------:R-:W-:Y:S01]  /*8450*/  F2FP.BF16.F32.PACK_AB R3, R43, R42 ;  /* 0x0000002a2b03723e */ /* 0x000fe200000010ff */
[----:B------:R-:W-:Y:S03]  /*8460*/  FMUL.FTZ R6, R164, R0 ;  /* 0x00000000a4067220 */ /* 0x000fe60000410000 */
[----:B------:R-:W-:Y:S01]  /*8470*/  STS [R226+0x14400], R22 ;  /* 0x01440016e2007388 */ /* 0x000fe20000000800 */
[----:B------:R-:W-:Y:S02]  /*8480*/  F2FP.BF16.F32.PACK_AB R0, R14, R15 ;  /* 0x0000000f0e00723e */ /* 0x000fe400000010ff */
[----:B------:R-:W-:Y:S02]  /*8490*/  F2FP.BF16.F32.PACK_AB R5, R5, R11 ;  /* 0x0000000b0505723e */ /* 0x000fe400000010ff */
[----:B------:R-:W-:Y:S01]  /*84a0*/  STS [R228+0x14000], R49 ;  /* 0x01400031e4007388 */ /* 0x000fe20000000800 */
[----:B------:R-:W-:Y:S02]  /*84b0*/  F2FP.BF16.F32.PACK_AB R6, R6, R10 ;  /* 0x0000000a0606723e */ /* 0x000fe400000010ff */
[----:B------:R-:W-:Y:S02]  /*84c0*/  LEA R148, R250, UR4, 0x1 ;  /* 0x00000004fa947c11 */ /* 0x000fe4000f8e08ff */
[----:B------:R-:W-:Y:S05]  /*84d0*/  STS [R228+0x14400], R21 ;  /* 0x01440015e4007388 */ /* 0x000fea0000000800 */
[----:B------:R-:W-:Y:S05]  /*84e0*/  STS [R226+0x16000], R13 ;  /* 0x0160000de2007388 */ /* 0x000fea0000000800 */
[----:B------:R1:W-:Y:S05]  /*84f0*/  STS [R226+0x16400], R3 ;  /* 0x01640003e2007388 */ /* 0x0003ea0000000800 */
[----:B------:R-:W-:Y:S05]  /*8500*/  STS [R228+0x16000], R12 ;  /* 0x0160000ce4007388 */ /* 0x000fea0000000800 */
[----:B------:R2:W-:Y:S05]  /*8510*/  STS [R228+0x16400], R0 ;  /* 0x01640000e4007388 */ /* 0x0005ea0000000800 */
[----:B------:R-:W-:Y:S05]  /*8520*/  STS [R231+0x14000], R48 ;  /* 0x01400030e7007388 */ /* 0x000fea0000000800 */
[----:B------:R-:W-:Y:S05]  /*8530*/  STS [R231+0x14400], R54 ;  /* 0x01440036e7007388 */ /* 0x000fea0000000800 */
[----:B------:R-:W-:Y:S05]  /*8540*/  STS [R230+0x14000], R64 ;  /* 0x01400040e6007388 */ /* 0x000fea0000000800 */
[----:B------:R-:W-:Y:S01]  /*8550*/  STS [R230+0x14400], R20 ;  /* 0x01440014e6007388 */ /* 0x000fe20000000800 */
[----:B-1----:R-:W-:Y:S04]  /*8560*/  IMAD.SHL.U32 R3, R187, 0x2, RZ ;  /* 0x00000002bb037824 */ /* 0x002fe800078e00ff */
[----:B------:R-:W-:Y:S01]  /*8570*/  STS [R231+0x16000], R17 ;  /* 0x01600011e7007388 */ /* 0x000fe20000000800 */
[----:B------:R-:W-:Y:S04]  /*8580*/  IADD3 R2, R3, 0x8000, R2 ;  /* 0x0000800003027810 */ /* 0x000fe80007ffe002 */
[----:B------:R-:W-:Y:S01]  /*8590*/  STS [R231+0x16400], R5 ;  /* 0x01640005e7007388 */ /* 0x000fe20000000800 */
[----:B--2---:R-:W-:Y:S04]  /*85a0*/  IMAD.IADD R0, R2, 0x1, R178 ;  /* 0x0000000102007824 */ /* 0x004fe800078e02b2 */
[----:B------:R-:W-:Y:S05]  /*85b0*/  STS [R230+0x16000], R18 ;  /* 0x01600012e6007388 */ /* 0x000fea0000000800 */
[----:B------:R-:W-:Y:S01]  /*85c0*/  STS [R230+0x16400], R6 ;  /* 0x01640006e6007388 */ /* 0x000fe20000000800 */
[----:B------:R-:W-:Y:S06]  /*85d0*/  BAR.SYNC.DEFER_BLOCKING 0x0 ;  /* 0x0000000000007b1d */ /* 0x000fec0000010000 */
[----:B------:R-:W-:Y:S05]  /*85e0*/  LDSM.16.MT88.4 R4, [R176+0x1c000] ;  /* 0x01c00000b004783b */ /* 0x000fea0000004200 */
[----:B------:R-:W1:Y:S05]  /*85f0*/  LDSM.16.MT88.4 R8, [R2] ;  /* 0x000000000208783b */ /* 0x000e6a0000004200 */
[----:B------:R-:W2:Y:S05]  /*8600*/  LDSM.16.MT88.4 R12, [R176+0x20000] ;  /* 0x02000000b00c783b */ /* 0x000eaa0000004200 */
[----:B------:R-:W3:Y:S05]  /*8610*/  LDSM.16.MT88.4 R16, [R0] ;  /* 0x000000000010783b */ /* 0x000eea0000004200 */
[----:B------:R-:W-:Y:S05]  /*8620*/  LDSM.16.MT88.4 R20, [R176+0x1c800] ;  /* 0x01c80000b014783b */ /* 0x000fea0000004200 */
[----:B------:R-:W4:Y:S05]  /*8630*/  LDSM.16.MT88.4 R24, [R2+0x800] ;  /* 0x000800000218783b */ /* 0x000f2a0000004200 */
[----:B------:R-:W4:Y:S05]  /*8640*/  LDSM.16.MT88.4 R28, [R176+0x20800] ;  /* 0x02080000b01c783b */ /* 0x000f2a0000004200 */
        /* <DEDUP_REMOVED lines=11> */
[----:B------:R-:W1:Y:S05]  /*8700*/  LDSM.16.MT88.4 R4, [R176+0x1d000] ;  /* 0x01d00000b004783b */ /* 0x000e6a0000004200 */
[-C--:B----4-:R-:W-:Y:S01]  /*8710*/  HMMA.16816.F32.BF16 R68, R20, R24.reuse, R68 ;  /* 0x000000181444723c */ /* 0x090fe20000041844 */
[----:B------:R-:W2:Y:S05]  /*8720*/  LDSM.16.MT88.4 R16, [R0+0x1000] ;  /* 0x001000000010783b */ /* 0x000eaa0000004200 */
        /* <DEDUP_REMOVED lines=9> */
[----:B------:R-:W3:Y:S05]  /*87c0*/  LDSM.16.MT88.4 R20, [R176+0x1d800] ;  /* 0x01d80000b014783b */ /* 0x000eea0000004200 */
[-C--:B-1----:R-:W-:Y:S01]  /*87d0*/  HMMA.16816.F32.BF16 R68, R4, R8.reuse, R68 ;  /* 0x000000080444723c */ /* 0x082fe20000041844 */
[----:B------:R-:W1:Y:S05]  /*87e0*/  LDSM.16.MT88.4 R32, [R0+0x1800] ;  /* 0x001800000020783b */ /* 0x000e6a0000004200 */
        /* <DEDUP_REMOVED lines=9> */
[----:B------:R-:W2:Y:S05]  /*8880*/  LDSM.16.MT88.4 R4, [R176+0x1e000] ;  /* 0x01e00000b004783b */ /* 0x000eaa0000004200 */
[-C--:B---3--:R-:W-:Y:S01]  /*8890*/  HMMA.16816.F32.BF16 R68, R20, R24.reuse, R68 ;  /* 0x000000181444723c */ /* 0x088fe20000041844 */
[----:B------:R-:W3:Y:S05]  /*88a0*/  LDSM.16.MT88.4 R16, [R0+0x2000] ;  /* 0x002000000010783b */ /* 0x000eea0000004200 */
[C---:B------:R-:W-:Y:S06]  /*88b0*/  HMMA.16816.F32.BF16 R72, R28.reuse, R24, R72 ;  /* 0x000000181c48723c */ /* 0x040fec0000041848 */
[-C--:B------:R-:W-:Y:S06]  /*88c0*/  HMMA.16816.F32.BF16 R76, R28, R26.reuse, R76 ;  /* 0x0000001a1c4c723c */ /* 0x080fec000004184c */
[C---:B------:R-:W-:Y:S01]  /*88d0*/  HMMA.16816.F32.BF16 R80, R20.reuse, R26, R80 ;  /* 0x0000001a1450723c */ /* 0x040fe20000041850 */
[----:B------:R-:W-:Y:S05]  /*88e0*/  LDSM.16.MT88.4 R24, [R2+0x2800] ;  /* 0x002800000218783b */ /* 0x000fea0000004200 */
[-C--:B-1----:R-:W-:Y:S06]  /*88f0*/  HMMA.16816.F32.BF16 R84, R20, R32.reuse, R84 ;  /* 0x000000201454723c */ /* 0x082fec0000041854 */
[C---:B------:R-:W-:Y:S06]  /*8900*/  HMMA.16816.F32.BF16 R88, R28.reuse, R32, R88 ;  /* 0x000000201c58723c */ /* 0x040fec0000041858 */
[-C--:B------:R-:W-:Y:S01]  /*8910*/  HMMA.16816.F32.BF16 R92, R28, R34.reuse, R92 ;  /* 0x000000221c5c723c */ /* 0x080fe2000004185c */
[----:B------:R-:W-:Y:S05]  /*8920*/  LDSM.16.MT88.4 R28, [R176+0x22800] ;  /* 0x02280000b01c783b */ /* 0x000fea0000004200 */
[----:B------:R-:W-:Y:S01]  /*8930*/  HMMA.16816.F32.BF16 R96, R20, R34, R96 ;  /* 0x000000221460723c */ /* 0x000fe20000041860 */
[----:B------:R-:W1:Y:S05]  /*8940*/  LDSM.16.MT88.4 R20, [R176+0x1e800] ;  /* 0x01e80000b014783b */ /* 0x000e6a0000004200 */
[-C--:B--2---:R-:W-:Y:S01]  /*8950*/  HMMA.16816.F32.BF16 R68, R4, R8.reuse, R68 ;  /* 0x000000080444723c */ /* 0x084fe20000041844 */
[----:B------:R-:W2:Y:S05]  /*8960*/  LDSM.16.MT88.4 R32, [R0+0x2800] ;  /* 0x002800000020783b */ /* 0x000eaa0000004200 */
[C---:B------:R-:W-:Y:S06]  /*8970*/  HMMA.16816.F32.BF16 R72, R12.reuse, R8, R72 ;  /* 0x000000080c48723c */ /* 0x040fec0000041848 */
        /* <DEDUP_REMOVED lines=23> */
[C---:B------:R-:W-:Y:S01]  /*8af0*/  HMMA.16816.F32.BF16 R72, R12.reuse, R8, R72 ;  /* 0x000000080c48723c */ /* 0x040fe20000041848 */
[----:B------:R-:W-:Y:S05]  /*8b00*/  BAR.SYNC.DEFER_BLOCKING 0x0 ;  /* 0x0000000000007b1d */ /* 0x000fea0000010000 */
[-C--:B------:R-:W-:Y:S06]  /*8b10*/  HMMA.16816.F32.BF16 R76, R12, R10.reuse, R76 ;  /* 0x0000000a0c4c723c */ /* 0x080fec000004184c */
[C---:B------:R-:W-:Y:S06]  /*8b20*/  HMMA.16816.F32.BF16 R80, R4.reuse, R10, R80 ;  /* 0x0000000a0450723c */ /* 0x040fec0000041850 */
[-C--:B-1----:R-:W-:Y:S06]  /*8b30*/  HMMA.16816.F32.BF16 R84, R4, R16.reuse, R84 ;  /* 0x000000100454723c */ /* 0x082fec0000041854 */
[C---:B------:R-:W-:Y:S06]  /*8b40*/  HMMA.16816.F32.BF16 R88, R12.reuse, R16, R88 ;  /* 0x000000100c58723c */ /* 0x040fec0000041858 */
[-C--:B------:R-:W-:Y:S06]  /*8b50*/  HMMA.16816.F32.BF16 R92, R12, R18.reuse, R92 ;  /* 0x000000120c5c723c */ /* 0x080fec000004185c */
[----:B------:R-:W-:Y:S06]  /*8b60*/  HMMA.16816.F32.BF16 R96, R4, R18, R96 ;  /* 0x000000120460723c */ /* 0x000fec0000041860 */
[-C--:B--2---:R-:W-:Y:S06]  /*8b70*/  HMMA.16816.F32.BF16 R68, R20, R24.reuse, R68 ;  /* 0x000000181444723c */ /* 0x084fec0000041844 */
[C---:B------:R-:W-:Y:S06]  /*8b80*/  HMMA.16816.F32.BF16 R72, R28.reuse, R24, R72 ;  /* 0x000000181c48723c */ /* 0x040fec0000041848 */
[-C--:B------:R-:W-:Y:S06]  /*8b90*/  HMMA.16816.F32.BF16 R76, R28, R26.reuse, R76 ;  /* 0x0000001a1c4c723c */ /* 0x080fec000004184c */
[C---:B------:R-:W-:Y:S06]  /*8ba0*/  HMMA.16816.F32.BF16 R80, R20.reuse, R26, R80 ;  /* 0x0000001a1450723c */ /* 0x040fec0000041850 */
[-C--:B---3--:R-:W-:Y:S06]  /*8bb0*/  HMMA.16816.F32.BF16 R84, R20, R32.reuse, R84 ;  /* 0x000000201454723c */ /* 0x088fec0000041854 */
        /* <DEDUP_REMOVED lines=31> */
.L_x_1616:
[----:B------:R-:W-:Y:S01]  /*8db0*/  LDSM.16.M88.4 R32, [R184+UR4+0x14000] ;  /* 0x01400004b820783b */ /* 0x000fe20008000200 */
[----:B------:R-:W-:Y:S01]  /*8dc0*/  VIADD R0, R3, UR5 ;  /* 0x0000000503007c36 */ /* 0x000fe20008000000 */
[----:B------:R-:W-:Y:S01]  /*8dd0*/  ULOP3.LUT UR7, UR13, 0x1, URZ, 0xc0, !UPT ;  /* 0x000000010d077892 */ /* 0x000fe2000f8ec03f */
[----:B------:R-:W-:Y:S01]  /*8de0*/  IMAD.MOV.U32 R149, RZ, RZ, 0x4 ;  /* 0x00000004ff957424 */ /* 0x000fe200078e00ff */
[----:B------:R-:W1:Y:S01]  /*8df0*/  LDSM.16.MT88.4 R16, [R2+0x4000] ;  /* 0x004000000210783b */ /* 0x000e620000004200 */
[----:B------:R-:W-:Y:S01]  /*8e00*/  IMAD.IADD R3, R0, 0x1, R178 ;  /* 0x0000000100037824 */ /* 0x000fe200078e02b2 */
[----:B------:R-:W-:Y:S01]  /*8e10*/  UISETP.NE.U32.AND UP1, UPT, UR7, 0x1, UPT ;  /* 0x000000010700788c */ /* 0x000fe2000bf25070 */
[----:B------:R-:W-:Y:S01]  /*8e20*/  VIADD R0, R184, UR4 ;  /* 0x00000004b8007c36 */ /* 0x000fe20008000000 */
[----:B------:R-:W2:Y:S01]  /*8e30*/  LDSM.16.M88.4 R28, [R184+UR4+0x16000] ;  /* 0x01600004b81c783b */ /* 0x000ea20008000200 */
[----:B------:R-:W-:Y:S02]  /*8e40*/  @UP3 UIADD3 UR12, UP2, UR18, -0x200, URZ ;  /* 0xfffffe00120c3890 */ /* 0x000fe4000ff5e03f */
[--C-:B------:R-:W-:Y:S01]  /*8e50*/  IMAD.IADD R144, R185, 0x1, R0.reuse ;  /* 0x00000001b9907824 */ /* 0x100fe200078e0200 */
[----:B------:R-:W3:Y:S01]  /*8e60*/  LDSM.16.MT88.4 R36, [R3] ;  /* 0x000000000324783b */ /* 0x000ee20000004200 */
[C---:B------:R-:W-:Y:S01]  /*8e70*/  IMAD.IADD R0, R178.reuse, 0x1, R0 ;  /* 0x00000001b2007824 */ /* 0x040fe200078e0200 */
[----:B------:R-:W-:Y:S01]  /*8e80*/  UIADD3 UR15, UR13, -0x1, URZ ;  /* 0xffffffff0d0f7890 */ /* 0x000fe2000fffe03f */
[----:B------:R-:W-:Y:S01]  /*8e90*/  IMAD.IADD R145, R178, 0x1, R144 ;  /* 0x00000001b2917824 */ /* 0x000fe200078e0290 */
[----:B------:R-:W-:Y:S01]  /*8ea0*/  LDSM.16.MT88.4 R44, [R2+0x4800] ;  /* 0x00480000022c783b */ /* 0x000fe20000004200 */
[----:B------:R-:W-:Y:S01]  /*8eb0*/  IMAD.MOV.U32 R178, RZ, RZ, R248 ;  /* 0x000000ffffb27224 */ /* 0x000fe200078e00f8 */
[----:B------:R-:W-:Y:S02]  /*8ec0*/  @UP3 UIADD3.X UR7, UR19, -0x1, URZ, UP2, !UPT ;  /* 0xffffffff13073890 */ /* 0x000fe400097fe43f */
[----:B------:R-:W4:Y:S04]  /*8ed0*/  LDSM.16.M88.4 R40, [R144+0x14000] ;  /* 0x014000009028783b */ /* 0x000f280000000200 */
[----:B------:R-:W4:Y:S04]  /*8ee0*/  LDSM.16.M88.4 R48, [R144+0x16000] ;  /* 0x016000009030783b */ /* 0x000f280000000200 */
[----:B------:R-:W4:Y:S04]  /*8ef0*/  LDSM.16.MT88.4 R52, [R3+0x800] ;  /* 0x000800000334783b */ /* 0x000f280000004200 */
[----:B------:R-:W-:Y:S04]  /*8f00*/  LDSM.16.MT88.4 R60, [R2+0x5000] ;  /* 0x00500000023c783b */ /* 0x000fe80000004200 */
[----:B------:R-:W4:Y:S04]  /*8f10*/  LDSM.16.M88.4 R56, [R0+0x14000] ;  /* 0x014000000038783b */ /* 0x000f280000000200 */
        /* <DEDUP_REMOVED lines=23> */
[----:B------:R-:W3:Y:S04]  /*9090*/  LDSM.16.M88.4 R40, [R184+UR4+0x18000] ;  /* 0x01800004b828783b */ /* 0x000ee80008000200 */
[----:B------:R-:W4:Y:S01]  /*90a0*/  LDSM.16.M88.4 R52, [R184+UR4+0x1a000] ;  /* 0x01a00004b834783b */ /* 0x000f220008000200 */
        /* <DEDUP_REMOVED lines=22> */
[----:B------:R2:W-:Y:S04]  /*9210*/  LDSM.16.M88.4 R36, [R0+0x18000] ;  /* 0x018000000024783b */ /* 0x0005e80000000200 */
[----:B------:R-:W-:Y:S01]  /*9220*/  LDSM.16.MT88.4 R140, [R3+0x3000] ;  /* 0x00300000038c783b */ /* 0x000fe20000004200 */
[-C--:B---3--:R-:W-:Y:S06]  /*9230*/  HMMA.16816.F32.BF16 R4, R40, R48.reuse, R4 ;  /* 0x000000302804723c */ /* 0x088fec0000041804 */
[C---:B----4-:R-:W-:Y:S06]  /*9240*/  HMMA.16816.F32.BF16 R8, R52.reuse, R48, R8 ;  /* 0x000000303408723c */ /* 0x050fec0000041808 */
[-C--:B------:R-:W-:Y:S06]  /*9250*/  HMMA.16816.F32.BF16 R12, R52, R50.reuse, R12 ;  /* 0x00000032340c723c */ /* 0x080fec000004180c */
[C---:B------:R-:W-:Y:S01]  /*9260*/  HMMA.16816.F32.BF16 R16, R40.reuse, R50, R16 ;  /* 0x000000322810723c */ /* 0x040fe20000041810 */
[----:B------:R-:W3:Y:S01]  /*9270*/  LDSM.16.MT88.4 R48, [R2+0x7000] ;  /* 0x007000000230783b */ /* 0x000ee20000004200 */
[----:B--2---:R-:W2:Y:S04]  /*9280*/  LDC R0, c[0x0][0x270] ;  /* 0x00009c00ff007b82 */ /* 0x004ea80000000800 */
[-C--:B------:R-:W-:Y:S06]  /*9290*/  HMMA.16816.F32.BF16 R20, R40, R60.reuse, R20 ;  /* 0x0000003c2814723c */ /* 0x080fec0000041814 */
[C---:B------:R-:W-:Y:S06]  /*92a0*/  HMMA.16816.F32.BF16 R24, R52.reuse, R60, R24 ;  /* 0x0000003c3418723c */ /* 0x040fec0000041818 */
[-C--:B------:R-:W-:Y:S01]  /*92b0*/  HMMA.16816.F32.BF16 R28, R52, R62.reuse, R28 ;  /* 0x0000003e341c723c */ /* 0x080fe2000004181c */
[----:B------:R-:W-:Y:S05]  /*92c0*/  LDSM.16.MT88.4 R52, [R2+0x7800] ;  /* 0x007800000234783b */ /* 0x000fea0000004200 */
[----:B------:R-:W-:Y:S01]  /*92d0*/  HMMA.16816.F32.BF16 R32, R40, R62, R32 ;  /* 0x0000003e2820723c */ /* 0x000fe20000041820 */
[----:B------:R-:W4:Y:S04]  /*92e0*/  LDSM.16.M88.4 R40, [R145+0x18000] ;  /* 0x018000009128783b */ /* 0x000f280000000200 */
        /* <DEDUP_REMOVED lines=19> */
[----:B--2---:R-:W-:Y:S01]  /*9420*/  IMAD R38, R0, UR23, RZ ;  /* 0x0000001700267c24 */ /* 0x004fe2000f8e02ff */
[C---:B-1----:R-:W-:Y:S05]  /*9430*/  HMMA.16816.F32.BF16 R8, R56.reuse, R52, R8 ;  /* 0x000000343808723c */ /* 0x042fea0000041808 */
[----:B------:R-:W-:Y:S01]  /*9440*/  IMAD.U32 R0, R38, -0x80, RZ ;  /* 0xffffff8026007824 */ /* 0x000fe200078e00ff */
[-C--:B------:R-:W-:Y:S05]  /*9450*/  HMMA.16816.F32.BF16 R12, R56, R54.reuse, R12 ;  /* 0x00000036380c723c */ /* 0x080fea000004180c */
[----:B------:R-:W-:Y:S01]  /*9460*/  LEA R235, P1, R0, R146, 0x2 ;  /* 0x0000009200eb7211 */ /* 0x000fe200078210ff */
[C---:B------:R-:W-:Y:S05]  /*9470*/  HMMA.16816.F32.BF16 R16, R40.reuse, R54, R16 ;  /* 0x000000362810723c */ /* 0x040fea0000041810 */
[----:B------:R-:W-:Y:S01]  /*9480*/  @P0 VIADD R36, R246, 0xffffff80 ;  /* 0xffffff80f6240836 */ /* 0x000fe20000000000 */
[-C--:B------:R-:W-:Y:S05]  /*9490*/  HMMA.16816.F32.BF16 R20, R40, R60.reuse, R20 ;  /* 0x0000003c2814723c */ /* 0x080fea0000041814 */
[----:B------:R-:W-:Y:S01]  /*94a0*/  LEA.HI.X.SX32 R234, R0, R147, 0x2, P1 ;  /* 0x0000009300ea7211 */ /* 0x000fe200008f16ff */
[C---:B------:R-:W-:Y:S05]  /*94b0*/  HMMA.16816.F32.BF16 R24, R56.reuse, R60, R24 ;  /* 0x0000003c3818723c */ /* 0x040fea0000041818 */
[----:B------:R-:W-:Y:S01]  /*94c0*/  IMAD.MOV.U32 R2, RZ, RZ, R235 ;  /* 0x000000ffff027224 */ /* 0x000fe200078e00eb */
[-C--:B------:R-:W-:Y:S05]  /*94d0*/  HMMA.16816.F32.BF16 R28, R56, R62.reuse, R28 ;  /* 0x0000003e381c723c */ /* 0x080fea000004181c */
[----:B------:R-:W-:Y:S01]  /*94e0*/  IMAD.SHL.U32 R0, R38, 0x8, RZ ;  /* 0x0000000826007824 */ /* 0x000fe200078e00ff */
[----:B------:R-:W-:Y:S05]  /*94f0*/  HMMA.16816.F32.BF16 R32, R40, R62, R32 ;  /* 0x0000003e2820723c */ /* 0x000fea0000041820 */
[----:B------:R-:W-:Y:S01]  /*9500*/  @P0 IMAD.WIDE R36, R36, R149, UR18 ;  /* 0x0000001224240e25 */ /* 0x000fe2000f8e0295 */
[-C--:B------:R-:W-:Y:S01]  /*9510*/  LEA R52, P1, R0, R2.reuse, 0x2 ;  /* 0x0000000200347211 */ /* 0x080fe200078210ff */
[----:B------:R-:W-:Y:S01]  /*9520*/  @UP3 UMOV UR18, UR12 ;  /* 0x0000000c00123c82 */ /* 0x000fe20008000000 */
[----:B------:R-:W-:Y:S02]  /*9530*/  @UP3 UMOV UR19, UR7 ;  /* 0x0000000700133c82 */ /* 0x000fe40008000000 */
[----:B------:R-:W5:Y:S01]  /*9540*/  @P0 LDG.E R241, desc[UR10][R36.64] ;  /* 0x0000000a24f10981 */ /* 0x000f62000c1e1900 */
[----:B------:R-:W-:Y:S02]  /*9550*/  IMAD.MOV.U32 R3, RZ, RZ, R234 ;  /* 0x000000ffff037224 */ /* 0x000fe400078e00ea */
[C---:B------:R-:W-:Y:S01]  /*9560*/  IMAD.SHL.U32 R44, R38.reuse, 0x10, RZ ;  /* 0x00000010262c7824 */ /* 0x040fe200078e00ff */
[----:B------:R-:W5:Y:S01]  /*9570*/  @P0 LDG.E R242, desc[UR10][R36.64+0x20] ;  /* 0x0000200a24f20981 */ /* 0x000f62000c1e1900 */
[----:B------:R-:W-:Y:S01]  /*9580*/  IMAD.SHL.U32 R43, R38, 0x20, RZ ;  /* 0x00000020262b7824 */ /* 0x000fe200078e00ff */
[-C--:B------:R-:W-:Y:S01]  /*9590*/  LEA.HI.X.SX32 R53, R0, R3.reuse, 0x2, P1 ;  /* 0x0000000300357211 */ /* 0x080fe200008f16ff */
[C---:B------:R-:W-:Y:S01]  /*95a0*/  IMAD R42, R38.reuse, 0x28, RZ ;  /* 0x00000028262a7824 */ /* 0x040fe200078e02ff */
[----:B------:R-:W5:Y:S01]  /*95b0*/  @P0 LDG.E R238, desc[UR10][R36.64+0x100] ;  /* 0x0001000a24ee0981 */ /* 0x000f62000c1e1900 */
[C---:B------:R-:W-:Y:S03]  /*95c0*/  IMAD R39, R38.reuse, 0x30, RZ ;  /* 0x0000003026277824 */ /* 0x040fe600078e02ff */
[----:B------:R1:W5:Y:S04]  /*95d0*/  @P0 LDG.E R239, desc[UR10][R36.64+0x120] ;  /* 0x0001200a24ef0981 */ /* 0x000368000c1e1900 */
[----:B------:R2:W-:Y:S04]  /*95e0*/  REDG.E.ADD.F32.FTZ.RN.STRONG.GPU desc[UR10][R2.64], R4 ;  /* 0x00000004020079a6 */ /* 0x0005e8000c10f38a */
[----:B------:R3:W-:Y:S01]  /*95f0*/  REDG.E.ADD.F32.FTZ.RN.STRONG.GPU desc[UR10][R52.64], R5 ;  /* 0x00000005340079a6 */ /* 0x0007e2000c10f38a */
[----:B-1----:R-:W-:Y:S01]  /*9600*/  IMAD R37, R38, 0x18, RZ ;  /* 0x0000001826257824 */ /* 0x002fe200078e02ff */
[-C--:B------:R-:W-:Y:S04]  /*9610*/  LEA R36, P2, R43, R2.reuse, 0x2 ;  /* 0x000000022b247211 */ /* 0x080fe800078410ff */
[CC--:B------:R-:W-:Y:S02]  /*9620*/  LEA R40, P0, R37.reuse, R2.reuse, 0x2 ;  /* 0x0000000225287211 */ /* 0x0c0fe400078010ff */
[CC--:B--2---:R-:W-:Y:S02]  /*9630*/  LEA R4, P1, R44.reuse, R2.reuse, 0x2 ;  /* 0x000000022c047211 */ /* 0x0c4fe400078210ff */
[-C--:B------:R-:W-:Y:S02]  /*9640*/  LEA.HI.X.SX32 R41, R37, R3.reuse, 0x2, P0 ;  /* 0x0000000325297211 */ /* 0x080fe400000f16ff */
[-C--:B---3--:R-:W-:Y:S02]  /*9650*/  LEA.HI.X.SX32 R5, R44, R3.reuse, 0x2, P1 ;  /* 0x000000032c057211 */ /* 0x088fe400008f16ff */
[-C--:B------:R-:W-:Y:S03]  /*9660*/  LEA.HI.X.SX32 R37, R43, R3.reuse, 0x2, P2 ;  /* 0x000000032b257211 */ /* 0x080fe600010f16ff */
        /* <DEDUP_REMOVED lines=212> */
[----:B------:R-:W-:Y:S01]  /*a3b0*/  ULDC UR7, c[0x0][0x390] ;  /* 0x0000e40000077ab9 */ /* 0x000fe20000000800 */
[----:B------:R-:W-:Y:S02]  /*a3c0*/  ULDC UR8, c[0x0][0x38c] ;  /* 0x0000e30000087ab9 */ /* 0x000fe40000000800 */
        /* <DEDUP_REMOVED lines=57> */
[----:B------:R-:W-:Y:S01]  /*a760*/  FMUL.FTZ R68, R68, UR8 ;  /* 0x0000000844447c20 */ /* 0x000fe20008410000 */
[----:B------:R-:W-:Y:S01]  /*a770*/  FMUL.FTZ R16, R69, UR8 ;  /* 0x0000000845107c20 */ /* 0x000fe20008410000 */
[----:B------:R-:W-:Y:S01]  /*a780*/  F2FP.BF16.F32.PACK_AB R17, R17, R130 ;  /* 0x000000821111723e */ /* 0x000fe200000010ff */
[----:B------:R-:W-:Y:S01]  /*a790*/  UISETP.NE.AND UP0, UPT, UR26, -0x1, UPT ;  /* 0xffffffff1a00788c */ /* 0x000fe2000bf05270 */
        /* <DEDUP_REMOVED lines=34> */
[----:B------:R-:W-:Y:S01]  /*a9c0*/  PLOP3.LUT P0, PT, PT, PT, UP0, 0x80, 0x0 ;  /* 0x000000000000781c */ /* 0x000fe20003f0f008 */
[----:B------:R-:W-:Y:S01]  /*a9d0*/  FMUL.FTZ R6, R89, UR8 ;  /* 0x0000000859067c20 */ /* 0x000fe20008410000 */
[----:B------:R-:W-:Y:S01]  /*a9e0*/  F2FP.BF16.F32.PACK_AB R9, R9, R78 ;  /* 0x0000004e0909723e */ /* 0x000fe200000010ff */
[----:B------:R-:W-:Y:S01]  /*a9f0*/  @UP0 UIADD3 UR7, UR22, UR26, URZ ;  /* 0x0000001a16070290 */ /* 0x000fe2000fffe03f */
[----:B------:R-:W-:Y:S01]  /*aa00*/  FMUL.FTZ R90, R90, UR8 ;  /* 0x000000085a5a7c20 */ /* 0x000fe20008410000 */
[----:B------:R-:W-:Y:S01]  /*aa10*/  FMUL.FTZ R5, R91, UR8 ;  /* 0x000000085b057c20 */ /* 0x000fe20008410000 */
[----:B------:R-:W-:Y:S01]  /*aa20*/  FMUL.FTZ R92, R92, UR8 ;  /* 0x000000085c5c7c20 */ /* 0x000fe20008410000 */
[----:B------:R-:W-:Y:S01]  /*aa30*/  FMUL.FTZ R2, R93, UR8 ;  /* 0x000000085d027c20 */ /* 0x000fe20008410000 */
[----:B------:R-:W-:Y:S01]  /*aa40*/  FMUL.FTZ R94, R94, UR8 ;  /* 0x000000085e5e7c20 */ /* 0x000fe20008410000 */
[----:B------:R-:W-:Y:S01]  /*aa50*/  FMUL.FTZ R0, R95, UR8 ;  /* 0x000000085f007c20 */ /* 0x000fe20008410000 */
[----:B------:R-:W-:Y:S01]  /*aa60*/  F2FP.BF16.F32.PACK_AB R8, R8, R84 ;  /* 0x000000540808723e */ /* 0x000fe200000010ff */
[----:B------:R-:W-:Y:S01]  /*aa70*/  @UP0 ULDC.64 UR8, c[0x0][0x450] ;  /* 0x0001140000080ab9 */ /* 0x000fe20000000a00 */
[----:B------:R-:W-:Y:S01]  /*aa80*/  F2FP.BF16.F32.PACK_AB R7, R7, R86 ;  /* 0x000000560707723e */ /* 0x000fe200000010ff */
[----:B------:R-:W-:Y:S01]  /*aa90*/  @UP0 UIMAD.WIDE.U32 UR12, UR7, UR8, URZ ;  /* 0x00000008070c02a5 */ /* 0x000fe2000f8e003f */
[----:B------:R-:W-:Y:S01]  /*aaa0*/  F2FP.BF16.F32.PACK_AB R4, R4, R96 ;  /* 0x000000600404723e */ /* 0x000fe200000010ff */
[----:B------:R-:W-:Y:S01]  /*aab0*/  @UP0 UIMAD UR7, UR7, UR9, URZ ;  /* 0x00000009070702a4 */ /* 0x000fe2000f8e023f */
[----:B------:R-:W-:Y:S01]  /*aac0*/  F2FP.BF16.F32.PACK_AB R3, R3, R98 ;  /* 0x000000620303723e */ /* 0x000fe200000010ff */
[----:B------:R-:W-:Y:S01]  /*aad0*/  USHF.L.U32 UR18, UR21, 0x7, URZ ;  /* 0x0000000715127899 */ /* 0x000fe2000800063f */
[----:B------:R-:W-:Y:S01]  /*aae0*/  F2FP.BF16.F32.PACK_AB R6, R6, R88 ;  /* 0x000000580606723e */ /* 0x000fe200000010ff */
[----:B------:R-:W-:Y:S01]  /*aaf0*/  @UP0 UIADD3 UR23, UR13, UR7, URZ ;  /* 0x000000070d170290 */ /* 0x000fe2000fffe03f */
[----:B------:R-:W-:Y:S01]  /*ab00*/  F2FP.BF16.F32.PACK_AB R5, R5, R90 ;  /* 0x0000005a0505723e */ /* 0x000fe200000010ff */
[----:B------:R-:W-:Y:S01]  /*ab10*/  @UP0 UMOV UR20, UR12 ;  /* 0x0000000c00140c82 */ /* 0x000fe20008000000 */
[----:B------:R-:W-:-:S02]  /*ab20*/  F2FP.BF16.F32.PACK_AB R2, R2, R92 ;  /* 0x0000005c0202723e */ /* 0x000fc400000010ff */
[----:B------:R-:W-:Y:S01]  /*ab30*/  F2FP.BF16.F32.PACK_AB R0, R0, R94 ;  /* 0x0000005e0000723e */ /* 0x000fe200000010ff */
        /* <DEDUP_REMOVED lines=14> */
[----:B------:R1:W-:Y:S04]  /*ac20*/  STS [R252+0x4000], R16 ;  /* 0x00400010fc007388 */ /* 0x0003e80000000800 */
[----:B------:R-:W-:Y:S04]  /*ac30*/  STS [R252+0x4400], R15 ;  /* 0x0044000ffc007388 */ /* 0x000fe80000000800 */
[----:B------:R-:W-:Y:S04]  /*ac40*/  STS [R135+0x4000], R12 ;  /* 0x0040000c87007388 */ /* 0x000fe80000000800 */
[----:B------:R-:W-:Y:S04]  /*ac50*/  STS [R134+0x4000], R11 ;  /* 0x0040000b86007388 */ /* 0x000fe80000000800 */
[----:B------:R-:W-:Y:S04]  /*ac60*/  STS [R252+0x6000], R14 ;  /* 0x0060000efc007388 */ /* 0x000fe80000000800 */
[----:B------:R-:W-:Y:S04]  /*ac70*/  STS [R252+0x6400], R13 ;  /* 0x0064000dfc007388 */ /* 0x000fe80000000800 */
[----:B------:R-:W-:Y:S01]  /*ac80*/  STS [R133+0x4000], R10 ;  /* 0x0040000a85007388 */ /* 0x000fe20000000800 */
[----:B-1----:R-:W1:Y:S03]  /*ac90*/  S2R R16, SR_TID.X ;  /* 0x0000000000107919 */ /* 0x002e660000002100 */
        /* <DEDUP_REMOVED lines=8> */
[----:B------:R1:W-:Y:S02]  /*ad20*/  STS [R54+0x4000], R0 ;  /* 0x0040000036007388 */ /* 0x0003e40000000800 */
[----:B-1----:R-:W-:Y:S01]  /*ad30*/  SHF.R.S32.HI R0, RZ, 0x1f, R16 ;  /* 0x0000001fff007819 */ /* 0x002fe20000011410 */
        /* <DEDUP_REMOVED lines=14> */
.L_x_1618:
        /* <DEDUP_REMOVED lines=23> */
.L_x_1619:
        /* <DEDUP_REMOVED lines=27> */
[----:B------:R1:W3:Y:S01]  /*b140*/  LDS.128 R20, [R148+0x11000] ;  /* 0x0110000094147984 */ /* 0x0002e20000000c00 */
[----:B------:R-:W-:Y:S01]  /*b150*/  IMAD.WIDE.U32 R2, R4, UR59, R2 ;  /* 0x0000003b04027c25 */ /* 0x000fe2000f8e0002 */
[----:B------:R-:W-:-:S02]  /*b160*/  SHF.R.S32.HI R11, RZ, 0x1f, R0 ;  /* 0x0000001fff0b7819 */ /* 0x000fc40000011400 */
[----:B------:R1:W4:Y:S02]  /*b170*/  LDS.128 R24, [R148+0x12000] ;  /* 0x0120000094187984 */ /* 0x0003240000000c00 */
[----:B------:R-:W-:Y:S02]  /*b180*/  IADD3 R10, R3, UR15, RZ ;  /* 0x0000000f030a7c10 */ /* 0x000fe4000fffe0ff */
        /* <DEDUP_REMOVED lines=13> */
.L_x_1621:
[----:B------:R-:W-:Y:S05]  /*b260*/  BSYNC B0 ;  /* 0x0000000000007941 */ /* 0x000fea0003800000 */
.L_x_1620:
        /* <DEDUP_REMOVED lines=14> */
.L_x_1623:
[----:B------:R-:W-:Y:S05]  /*b350*/  BSYNC B0 ;  /* 0x0000000000007941 */ /* 0x000fea0003800000 */
.L_x_1622:
        /* <DEDUP_REMOVED lines=15> */
.L_x_1625:
[----:B------:R-:W-:Y:S05]  /*b450*/  BSYNC B0 ;  /* 0x0000000000007941 */ /* 0x000fea0003800000 */
.L_x_1624:
        /* <DEDUP_REMOVED lines=14> */
.L_x_1627:
[----:B------:R-:W-:Y:S05]  /*b540*/  BSYNC B0 ;  /* 0x0000000000007941 */ /* 0x000fea0003800000 */
.L_x_1626:
        /* <DEDUP_REMOVED lines=27> */
.L_x_1629:
[----:B------:R-:W-:Y:S05]  /*b700*/  BSYNC B0 ;  /* 0x0000000000007941 */ /* 0x000fea0003800000 */
.L_x_1628:
        /* <DEDUP_REMOVED lines=14> */
.L_x_1631:
[----:B------:R-:W-:Y:S05]  /*b7f0*/  BSYNC B0 ;  /* 0x0000000000007941 */ /* 0x000fea0003800000 */
.L_x_1630:
        /* <DEDUP_REMOVED lines=14> */
.L_x_1633:
[----:B------:R-:W-:Y:S05]  /*b8e0*/  BSYNC B0 ;  /* 0x0000000000007941 */ /* 0x000fea0003800000 */
.L_x_1632:
        /* <DEDUP_REMOVED lines=13> */
.L_x_1614:
        /* <DEDUP_REMOVED lines=25> */
.L_x_1635:
        /* <DEDUP_REMOVED lines=23> */
.L_x_1636:
        /* <DEDUP_REMOVED lines=35> */
.L_x_1638:
[----:B------:R-:W-:Y:S05]  /*bef0*/  BSYNC B0 ;  /* 0x0000000000007941 */ /* 0x000fea0003800000 */
.L_x_1637:
        /* <DEDUP_REMOVED lines=14> */
.L_x_1640:
[----:B------:R-:W-:Y:S05]  /*bfe0*/  BSYNC B0 ;  /* 0x0000000000007941 */ /* 0x000fea0003800000 */
.L_x_1639:
        /* <DEDUP_REMOVED lines=14> */
.L_x_1642:
[----:B------:R-:W-:Y:S05]  /*c0d0*/  BSYNC B0 ;  /* 0x0000000000007941 */ /* 0x000fea0003800000 */
.L_x_1641:
        /* <DEDUP_REMOVED lines=14> */
.L_x_1644:
[----:B------:R-:W-:Y:S05]  /*c1c0*/  BSYNC B0 ;  /* 0x0000000000007941 */ /* 0x000fea0003800000 */
.L_x_1643:
        /* <DEDUP_REMOVED lines=26> */
.L_x_1646:
[----:B------:R-:W-:Y:S05]  /*c370*/  BSYNC B0 ;  /* 0x0000000000007941 */ /* 0x000fea0003800000 */
.L_x_1645:
        /* <DEDUP_REMOVED lines=14> */
.L_x_1648:
[----:B------:R-:W-:Y:S05]  /*c460*/  BSYNC B0 ;  /* 0x0000000000007941 */ /* 0x000fea0003800000 */
.L_x_1647:
        /* <DEDUP_REMOVED lines=14> */
.L_x_1650:
[----:B------:R-:W-:Y:S05]  /*c550*/  BSYNC B0 ;  /* 0x0000000000007941 */ /* 0x000fea0003800000 */
.L_x_1649:
        /* <DEDUP_REMOVED lines=13> */
.L_x_1634:
[----:B------:R-:W-:Y:S05]  /*c630*/  BSYNC B1 ;  /* 0x0000000000017941 */ /* 0x000fea0003800000 */
.L_x_1609:
[----:B-1--4-:R-:W4:Y:S01]  /*c640*/  LDL R2, [R1+0x34] ;  /* 0x0000340001027983 */ /* 0x012f220000100800 */
[----:B------:R-:W-:Y:S02]  /*c650*/  ULDC UR6, c[0x0][0xc] ;  /* 0x0000030000067ab9 */ /* 0x000fe40000000800 */
[----:B------:R-:W-:Y:S01]  /*c660*/  UIADD3 UR21, UR6, UR21, URZ ;  /* 0x0000001506157290 */ /* 0x000fe2000fffe03f */
[----:B----4-:R-:W-:-:S13]  /*c670*/  R2UR UR7, R2 ;  /* 0x00000000020772ca */ /* 0x010fda00000e0000 */
[----:B------:R-:W-:-:S06]  /*c680*/  UISETP.GE.AND UP0, UPT, UR21, UR7, UPT ;  /* 0x000000071500728c */ /* 0x000fcc000bf06270 */
[----:B------:R-:W-:-:S13]  /*c690*/  PLOP3.LUT P0, PT, PT, PT, UP0, 0x80, 0x0 ;  /* 0x000000000000781c */ /* 0x000fda0003f0f008 */
[----:B------:R-:W-:Y:S05]  /*c6a0*/  @P0 BRA `(.L_x_1651) ;  /* 0x0000000000040947 */ /* 0x000fea0003800000 */
[----:B------:R-:W-:Y:S05]  /*c6b0*/  BRA `(.L_x_1652) ;  /* 0xffffff4400147947 */ /* 0x000fea000383ffff */
.L_x_1651:
[----:B------:R-:W-:Y:S05]  /*c6c0*/  EXIT ;  /* 0x000000000000794d */ /* 0x000fea0003800000 */
.L_x_1653:
        /* <DEDUP_REMOVED lines=11> */
.L_x_2487:


//--------------------- .text._ZN5flash44flash_bwd_dq_dk_dv_loop_seqk_parallel_kernelI23Flash_bwd_kernel_traitsILi64ELi128ELi128ELi8ELi4ELi4ELi4ELb0ELb0EN7cutlass10bfloat16_tE19Flash_kernel_traitsILi64ELi128ELi128ELi8ES3_EELb0ELb0ELb0ELb0ELb0ELb1ELb1EEEvNS_16Flash_bwd_paramsE --------------------------
	.section	.text._ZN5flash44flash_bwd_dq_dk_dv_loop_seqk_parallel_kernelI23Flash_bwd_kernel_traitsILi64ELi128ELi128ELi8ELi4ELi4ELi4ELb0ELb0EN7cutlass10bfloat16_tE19Flash_kernel_traitsILi64ELi128ELi128ELi8ES3_EELb0ELb0ELb0ELb0ELb0ELb1ELb1EEEvNS_16Flash_bwd_paramsE,"ax",@progbits
	.align	128
        .global         _ZN5flash44flash_bwd_dq_dk_dv_loop_seqk_parallel_kernelI23Flash_bwd_kernel_traitsILi64ELi128ELi128ELi8ELi4ELi4ELi4ELb0ELb0EN7cutlass10bfloat16_tE19Flash_kernel_traitsILi64ELi128ELi128ELi8ES3_EELb0ELb0ELb0ELb0ELb0ELb1ELb1EEEvNS_16Flash_bwd_paramsE
        .type           _ZN5flash44flash_bwd_dq_dk_dv_loop_seqk_parallel_kernelI23Flash_bwd_kernel_traitsILi64ELi128ELi128ELi8ELi4ELi4ELi4ELb0ELb0EN7cutlass10bfloat16_tE19Flash_kernel_traitsILi64ELi128ELi128ELi8ES3_EELb0ELb0ELb0ELb0ELb0ELb1ELb1EEEvNS_16Flash_bwd_paramsE,@function
        .size           _ZN5flash44flash_bwd_dq_dk_dv_loop_seqk_parallel_kernelI23Flash_bwd_kernel_traitsILi64ELi128ELi128ELi8ELi4ELi4ELi4ELb0ELb0EN7cutlass10bfloat16_tE19Flash_kernel_traitsILi64ELi128ELi128ELi8ES3_EELb0ELb0ELb0ELb0ELb0ELb1ELb1EEEvNS_16Flash_bwd_paramsE,(.L_x_2488 - _ZN5flash44flash_bwd_dq_dk_dv_loop_seqk_parallel_kernelI23Flash_bwd_kernel_traitsILi64ELi128ELi128ELi8ELi4ELi4ELi4ELb0ELb0EN7cutlass10bfloat16_tE19Flash_kernel_traitsILi64ELi128ELi128ELi8ES3_EELb0ELb0ELb0ELb0ELb0ELb1ELb1EEEvNS_16Flash_bwd_paramsE)
        .other          _ZN5flash44flash_bwd_dq_dk_dv_loop_seqk_parallel_kernelI23Flash_bwd_kernel_traitsILi64ELi128ELi128ELi8ELi4ELi4ELi4ELb0ELb0EN7cutlass10bfloat16_tE19Flash_kernel_traitsILi64ELi128ELi128ELi8ES3_EELb0ELb0ELb0ELb0ELb0ELb1ELb1EEEvNS_16Flash_bwd_paramsE,@"STO_CUDA_ENTRY STV_DEFAULT"
_ZN5flash44flash_bwd_dq_dk_dv_loop_seqk_parallel_kernelI23Flash_bwd_kernel_traitsILi64ELi128ELi128ELi8ELi4ELi4ELi4ELb0ELb0EN7cutlass10bfloat16_tE19Flash_kernel_traitsILi64ELi128ELi128ELi8ES3_EELb0ELb0ELb0ELb0ELb0ELb1ELb1EEEvNS_16Flash_bwd_paramsE:
.text._ZN5flash44flash_bwd_dq_dk_dv_loop_seqk_parallel_kernelI23Flash_bwd_kernel_traitsILi64ELi128ELi128ELi8ELi4ELi4ELi4ELb0ELb0EN7cutlass10bfloat16_tE19Flash_kernel_traitsILi64ELi128ELi128ELi8ES3_EELb0ELb0ELb0ELb0ELb0ELb1ELb1EEEvNS_16Flash_bwd_paramsE:
        /* <DEDUP_REMOVED lines=16> */
[----:B------:R-:W-:Y:S01]  /*0100*/  ULDC.64 UR10, c[0x0][0x208] ;  /* 0x00008200000a7ab9 */ /* 0x000fe20000000a00 */
[----:B------:R-:W-:-:S05]  /*0110*/  UMOV UR60, 0xffffc000 ;  /* 0xffffc000003c7882 */ /* 0x000fca0000000000 */
        /* <DEDUP_REMOVED lines=19> */
[-C--:B------:R-:W-:Y:S01]  /*0250*/  LEA.HI R17, R14, R15.reuse, RZ, 0x2 ;  /* 0x0000000f0e117211 */ /* 0x080fe200078f10ff */
[----:B------:R-:W-:Y:S01]  /*0260*/  IMAD.IADD R12, R8, 0x1, -R2 ;  /* 0x00000001080c7824 */ /* 0x000fe200078e0a02 */
[----:B------:R-:W-:-:S02]  /*0270*/  LEA.HI R16, R14, R15, RZ, 0x3 ;  /* 0x0000000f0e107211 */ /* 0x000fc400078f18ff */
[----:B------:R-:W-:Y:S02]  /*0280*/  LOP3.LUT R2, R7, 0xfffffff0, RZ, 0xc0, !PT ;  /* 0xfffffff007027812 */ /* 0x000fe400078ec0ff */
        /* <DEDUP_REMOVED lines=19> */
[----:B------:R-:W-:Y:S01]  /*03c0*/  LOP3.LUT P3, RZ, R0, 0x4, RZ, 0xc0, !PT ;  /* 0x0000000400ff7812 */ /* 0x000fe2000786c0ff */
[----:B------:R-:W-:Y:S01]  /*03d0*/  IMAD.IADD R18, R2, 0x1, -R3 ;  /* 0x0000000102127824 */ /* 0x000fe200078e0a03 */
[----:B------:R-:W-:Y:S01]  /*03e0*/  LOP3.LUT R9, R5, R4, RZ, 0x3c, !PT ;  /* 0x0000000405097212 */ /* 0x000fe200078e3cff */
[----:B------:R-:W-:Y:S01]  /*03f0*/  IMAD.SHL.U32 R0, R0, 0x40, RZ ;  /* 0x0000004000007824 */ /* 0x000fe200078e00ff */
[CC--:B------:R-:W-:Y:S01]  /*0400*/  LEA.HI R6, R14.reuse, R15.reuse, RZ, 0x7 ;  /* 0x0000000f0e067211 */ /* 0x0c0fe200078f38ff */
[----:B------:R-:W-:Y:S01]  /*0410*/  IMAD.SHL.U32 R2, R11, 0x10, RZ ;  /* 0x000000100b027824 */ /* 0x000fe200078e00ff */
[----:B------:R-:W-:Y:S01]  /*0420*/  LEA.HI R3, R14, R15, RZ, 0x6 ;  /* 0x0000000f0e037211 */ /* 0x000fe200078f30ff */
[----:B------:R-:W-:Y:S01]  /*0430*/  STL [R1+0x74], R18 ;  /* 0x0000741201007387 */ /* 0x000fe20000100800 */
[----:B------:R-:W-:-:S02]  /*0440*/  LOP3.LUT R0, R0, 0x1c0, RZ, 0xc0, !PT ;  /* 0x000001c000007812 */ /* 0x000fc400078ec0ff */
[----:B------:R-:W-:Y:S01]  /*0450*/  LEA.HI.SX32 R5, R10, R2, 0x1e ;  /* 0x000000020a057211 */ /* 0x000fe200078ff2ff */
[----:B------:R-:W-:Y:S01]  /*0460*/  IMAD.SHL.U32 R3, R3, 0x8, RZ ;  /* 0x0000000803037824 */ /* 0x000fe200078e00ff */
[C---:B------:R-:W-:Y:S02]  /*0470*/  LOP3.LUT R187, R0.reuse, 0x8, R16, 0xf8, !PT ;  /* 0x0000000800bb7812 */ /* 0x040fe400078ef810 */
[----:B------:R-:W-:Y:S01]  /*0480*/  LOP3.LUT R4, R0, 0x30, R2, 0xf8, !PT ;  /* 0x0000003000047812 */ /* 0x000fe200078ef802 */
[----:B------:R1:W-:Y:S01]  /*0490*/  STL [R1+0x6c], R5 ;  /* 0x00006c0501007387 */ /* 0x0003e20000100800 */
[----:B------:R-:W-:Y:S02]  /*04a0*/  SHF.R.S32.HI R6, RZ, 0x7, R6 ;  /* 0x00000007ff067819 */ /* 0x000fe40000011406 */
[----:B------:R-:W-:Y:S02]  /*04b0*/  SHF.R.U32.HI R0, RZ, 0x3, R0 ;  /* 0x00000003ff007819 */ /* 0x000fe40000011600 */
[----:B------:R-:W-:-:S02]  /*04c0*/  LOP3.LUT R9, R9, 0xfffffe00, R3, 0xf8, !PT ;  /* 0xfffffe0009097812 */ /* 0x000fc400078ef803 */
[----:B------:R-:W-:Y:S02]  /*04d0*/  LOP3.LUT R187, R187, R0, RZ, 0x3c, !PT ;  /* 0x00000000bbbb7212 */ /* 0x000fe400078e3cff */
[----:B------:R-:W-:Y:S01]  /*04e0*/  LOP3.LUT R3, R4, 0x8, R16, 0xf8, !PT ;  /* 0x0000000804037812 */ /* 0x000fe200078ef810 */
[----:B------:R2:W-:Y:S01]  /*04f0*/  STL [R1+0x64], R9 ;  /* 0x0000640901007387 */ /* 0x0005e20000100800 */
[----:B------:R-:W-:-:S04]  /*0500*/  LOP3.LUT R7, R8, 0x1, RZ, 0xc0, !PT ;  /* 0x0000000108077812 */ /* 0x000fc800078ec0ff */
[----:B------:R-:W-:Y:S01]  /*0510*/  ISETP.NE.U32.AND P0, PT, R7, 0x1, PT ;  /* 0x000000010700780c */ /* 0x000fe20003f05070 */
[----:B------:R-:W-:-:S03]  /*0520*/  IMAD.SHL.U32 R7, R12, 0x10, RZ ;  /* 0x000000100c077824 */ /* 0x000fc600078e00ff */
[----:B------:R-:W-:Y:S01]  /*0530*/  R2P PR, R8, 0x6 ;  /* 0x0000000608007804 */ /* 0x000fe20000000000 */
[----:B-1----:R-:W-:-:S04]  /*0540*/  IMAD.SHL.U32 R5, R12, 0x200, RZ ;  /* 0x000002000c057824 */ /* 0x002fc800078e00ff */
[----:B------:R-:W-:Y:S01]  /*0550*/  IMAD R2, R6, 0x1000, R5 ;  /* 0x0000100006027824 */ /* 0x000fe200078e0205 */
[----:B------:R-:W-:Y:S01]  /*0560*/  LOP3.LUT R5, R5, R3, R0, 0xf6, !PT ;  /* 0x0000000305057212 */ /* 0x000fe200078ef600 */
[----:B------:R-:W-:Y:S02]  /*0570*/  IMAD.SHL.U32 R0, R8, 0x40, RZ ;  /* 0x0000004008007824 */ /* 0x000fe400078e00ff */
[----:B------:R-:W-:Y:S01]  /*0580*/  IMAD.IADD R187, R2, 0x1, R187 ;  /* 0x0000000102bb7824 */ /* 0x000fe200078e02bb */
[----:B------:R-:W-:Y:S02]  /*0590*/  LOP3.LUT R2, R17, 0x7ffffffc, RZ, 0xc0, !PT ;  /* 0x7ffffffc11027812 */ /* 0x000fe400078ec0ff */
[----:B------:R-:W-:Y:S01]  /*05a0*/  LOP3.LUT R0, R0, 0x1c0, RZ, 0xc0, !PT ;  /* 0x000001c000007812 */ /* 0x000fe200078ec0ff */
[----:B------:R-:W-:Y:S02]  /*05b0*/  IMAD.SHL.U32 R187, R187, 0x2, RZ ;  /* 0x00000002bbbb7824 */ /* 0x000fe400078e00ff */
[C---:B------:R-:W-:Y:S01]  /*05c0*/  IMAD.IADD R4, R15.reuse, 0x1, -R2 ;  /* 0x000000010f047824 */ /* 0x040fe200078e0a02 */
[----:B------:R-:W-:Y:S01]  /*05d0*/  SHF.R.U32.HI R3, RZ, 0x3, R0 ;  /* 0x00000003ff037819 */ /* 0x000fe20000011600 */
[----:B------:R-:W-:-:S02]  /*05e0*/  IMAD.SHL.U32 R15, R15, 0x2, RZ ;  /* 0x000000020f0f7824 */ /* 0x000fc400078e00ff */
[----:B------:R-:W-:Y:S02]  /*05f0*/  IMAD.SHL.U32 R2, R6, 0x8, RZ ;  /* 0x0000000806027824 */ /* 0x000fe400078e00ff */
[----:B------:R-:W-:Y:S01]  /*0600*/  IMAD.SHL.U32 R4, R4, 0x2, RZ ;  /* 0x0000000204047824 */ /* 0x000fe200078e00ff */
[----:B------:R-:W-:Y:S02]  /*0610*/  LOP3.LUT R8, R15, 0x6, RZ, 0xc0, !PT ;  /* 0x000000060f087812 */ /* 0x000fe400078ec0ff */
[----:B------:R-:W-:-:S03]  /*0620*/  LOP3.LUT R2, R2, 0x8, RZ, 0xc0, !PT ;  /* 0x0000000802027812 */ /* 0x000fc600078ec0ff */
[----:B------:R-:W-:Y:S01]  /*0630*/  IMAD R8, R6, 0x40, R8 ;  /* 0x0000004006087824 */ /* 0x000fe200078e0208 */
[----:B------:R-:W-:Y:S01]  /*0640*/  LOP3.LUT R10, R2, 0x10, R7, 0xf8, !PT ;  /* 0x00000010020a7812 */ /* 0x000fe200078ef807 */
[----:B------:R-:W-:Y:S01]  /*0650*/  IMAD R6, R6, 0x2000, R4 ;  /* 0x0000200006067824 */ /* 0x000fe200078e0204 */
[CC--:B--2---:R-:W-:Y:S01]  /*0660*/  LOP3.LUT R9, R3.reuse, R0.reuse, R2, 0x1e, !PT ;  /* 0x0000000003097212 */ /* 0x0c4fe200078e1e02 */
[----:B------:R-:W-:Y:S01]  /*0670*/  IMAD.SHL.U32 R2, R18, 0x40, RZ ;  /* 0x0000004012027824 */ /* 0x000fe200078e00ff */
[----:B------:R-:W-:Y:S01]  /*0680*/  LOP3.LUT R7, R3, R0, RZ, 0xfc, !PT ;  /* 0x0000000003077212 */ /* 0x000fe200078efcff */
[----:B------:R1:W-:Y:S01]  /*0690*/  STL [R1+0x68], R8 ;  /* 0x0000680801007387 */ /* 0x0003e20000100800 */
[C---:B------:R-:W-:Y:S02]  /*06a0*/  IMAD R0, R11.reuse, 0x400, R4 ;  /* 0x000004000b007824 */ /* 0x040fe400078e0204 */
[----:B------:R-:W-:Y:S01]  /*06b0*/  IMAD R3, R11, 0x400, R6 ;  /* 0x000004000b037824 */ /* 0x000fe200078e0206 */
[----:B------:R-:W-:Y:S01]  /*06c0*/  LOP3.LUT R2, R2, 0x1c0, RZ, 0xc0, !PT ;  /* 0x000001c002027812 */ /* 0x000fe200078ec0ff */
[----:B------:R-:W-:-:S02]  /*06d0*/  IMAD.SHL.U32 R4, R12, 0x8, RZ ;  /* 0x000000080c047824 */ /* 0x000fc400078e00ff */
[----:B------:R-:W-:Y:S01]  /*06e0*/  IMAD.IADD R7, R7, 0x1, R3 ;  /* 0x0000000107077824 */ /* 0x000fe200078e0203 */
[----:B------:R-:W-:Y:S01]  /*06f0*/  SHF.R.U32.HI R6, RZ, 0x3, R2 ;  /* 0x00000003ff067819 */ /* 0x000fe20000011602 */
[----:B------:R-:W-:Y:S01]  /*0700*/  IMAD.IADD R9, R0, 0x1, R9 ;  /* 0x0000000100097824 */ /* 0x000fe200078e0209 */
[----:B------:R-:W-:Y:S02]  /*0710*/  LOP3.LUT R3, R2, 0x8, R4, 0xf8, !PT ;  /* 0x0000000802037812 */ /* 0x000fe400078ef804 */
[----:B------:R-:W-:Y:S02]  /*0720*/  LOP3.LUT R2, R6, R10, R2, 0x1e, !PT ;  /* 0x0000000a06027212 */ /* 0x000fe400078e1e02 */
[----:B------:R-:W-:Y:S01]  /*0730*/  LOP3.LUT R3, R3, R6, RZ, 0x3c, !PT ;  /* 0x0000000603037212 */ /* 0x000fe200078e3cff */
[----:B------:R-:W-:Y:S01]  /*0740*/  IMAD.MOV.U32 R6, RZ, RZ, 0x440 ;  /* 0x00000440ff067424 */ /* 0x000fe200078e00ff */
[----:B------:R-:W-:-:S04]  /*0750*/  LEA R7, R7, UR4, 0x1 ;  /* 0x0000000407077c11 */ /* 0x000fc8000f8e08ff */
[----:B------:R-:W-:Y:S01]  /*0760*/  SEL R6, R6, 0x3c0, !P2 ;  /* 0x000003c006067807 */ /* 0x000fe20005000000 */
[----:B-1----:R-:W-:-:S05]  /*0770*/  IMAD.SHL.U32 R8, R13, 0x40, RZ ;  /* 0x000000400d087824 */ /* 0x002fca00078e00ff */
[----:B------:R-:W-:-:S04]  /*0780*/  LOP3.LUT R0, R8, 0xfffffe00, RZ, 0xc0, !PT ;  /* 0xfffffe0008007812 */ /* 0x000fc800078ec0ff */
[----:B------:R-:W-:Y:S01]  /*0790*/  LOP3.LUT R192, R2, R0, RZ, 0xfc, !PT ;  /* 0x0000000002c07212 */ /* 0x000fe200078efcff */
[----:B------:R-:W-:Y:S02]  /*07a0*/  IMAD R4, R11, 0x400, R0 ;  /* 0x000004000b047824 */ /* 0x000fe400078e0200 */
[----:B------:R-:W-:Y:S01]  /*07b0*/  IMAD.U32 R2, RZ, RZ, UR5 ;  /* 0x00000005ff027e24 */ /* 0x000fe2000f8e00ff */
[----:B------:R-:W-:Y:S01]  /*07c0*/  USHF.R.S32.HI UR5, URZ, 0x1f, UR56 ;  /* 0x0000001f3f057899 */ /* 0x000fe20008011438 */
[----:B------:R-:W-:Y:S02]  /*07d0*/  IMAD.IADD R193, R4, 0x1, R3 ;  /* 0x0000000104c17824 */ /* 0x000fe400078e0203 */
[----:B------:R-:W-:Y:S01]  /*07e0*/  IMAD.U32 R3, RZ, RZ, UR6 ;  /* 0x00000006ff037e24 */ /* 0x000fe2000f8e00ff */
[----:B------:R-:W-:Y:S01]  /*07f0*/  USHF.R.S32.HI UR6, URZ, 0x1f, UR44 ;  /* 0x0000001f3f067899 */ /* 0x000fe2000801142c */
[----:B------:R-:W-:Y:S02]  /*0800*/  IMAD.MOV.U32 R0, RZ, RZ, 0x20 ;  /* 0x00000020ff007424 */ /* 0x000fe400078e00ff */
[----:B------:R-:W-:-:S02]  /*0810*/  IMAD.U32 R2, RZ, RZ, UR5 ;  /* 0x00000005ff027e24 */ /* 0x000fc4000f8e00ff */
[----:B------:R-:W-:Y:S01]  /*0820*/  IMAD.MOV.U32 R2, RZ, RZ, -0x10 ;  /* 0xfffffff0ff027424 */ /* 0x000fe200078e00ff */
[----:B------:R-:W-:Y:S01]  /*0830*/  SEL R188, R0, 0xffffffe0, !P4 ;  /* 0xffffffe000bc7807 */ /* 0x000fe20006000000 */
[----:B------:R-:W-:Y:S01]  /*0840*/  IMAD.U32 R3, RZ, RZ, UR6 ;  /* 0x00000006ff037e24 */ /* 0x000fe2000f8e00ff */
[----:B------:R-:W-:Y:S01]  /*0850*/  UIADD3 UR6, UR4, 0xc000, URZ ;  /* 0x0000c00004067890 */ /* 0x000fe2000fffe03f */
[----:B------:R-:W-:Y:S01]  /*0860*/  IMAD.MOV.U32 R4, RZ, RZ, 0x40 ;  /* 0x00000040ff047424 */ /* 0x000fe200078e00ff */
[----:B------:R-:W-:Y:S01]  /*0870*/  SEL R2, R2, 0x10, !P0 ;  /* 0x0000001002027807 */ /* 0x000fe20004000000 */
[----:B------:R-:W-:Y:S01]  /*0880*/  IMAD.U32 R3, RZ, RZ, UR5 ;  /* 0x00000005ff037e24 */ /* 0x000fe2000f8e00ff */
[----:B------:R-:W-:Y:S01]  /*0890*/  SEL R0, R0, 0xffffffe0, !P1 ;  /* 0xffffffe000007807 */ /* 0x000fe20004800000 */
[----:B------:R-:W-:Y:S01]  /*08a0*/  UIADD3 UR5, UR4, 0xc000, URZ ;  /* 0x0000c00004057890 */ /* 0x000fe2000fffe03f */
[C---:B------:R-:W-:Y:S01]  /*08b0*/  SEL R186, R4.reuse, 0xffffffc0, !P3 ;  /* 0xffffffc004ba7807 */ /* 0x040fe20005800000 */
[----:B------:R-:W-:Y:S01]  /*08c0*/  IMAD.IADD R12, R7, 0x1, R2 ;  /* 0x00000001070c7824 */ /* 0x000fe200078e0202 */
[----:B------:R-:W-:Y:S01]  /*08d0*/  LEA R9, R9, UR6, 0x1 ;  /* 0x0000000609097c11 */ /* 0x000fe2000f8e08ff */
[----:B------:R-:W-:Y:S01]  /*08e0*/  VIADD R189, R187, UR6 ;  /* 0x00000006bbbd7c36 */ /* 0x000fe20008000000 */
[----:B------:R-:W-:-:S02]  /*08f0*/  SEL R4, R4, 0xffffffc0, !P2 ;  /* 0xffffffc004047807 */ /* 0x000fc40005000000 */
[----:B------:R-:W-:Y:S01]  /*0900*/  LEA R3, R5, UR4, 0x1 ;  /* 0x0000000405037c11 */ /* 0x000fe2000f8e08ff */
[C---:B------:R-:W-:Y:S01]  /*0910*/  IMAD.IADD R5, R7.reuse, 0x1, R0 ;  /* 0x0000000107057824 */ /* 0x040fe200078e0200 */
[----:B------:R-:W-:Y:S01]  /*0920*/  STL [R1+0x70], R9 ;  /* 0x0000700901007387 */ /* 0x000fe20000100800 */
[----:B------:R-:W-:Y:S02]  /*0930*/  IMAD.IADD R11, R7, 0x1, R4 ;  /* 0x00000001070b7824 */ /* 0x000fe400078e0204 */
[----:B------:R-:W-:Y:S01]  /*0940*/  IMAD.IADD R10, R4, 0x1, R9 ;  /* 0x00000001040a7824 */ /* 0x000fe200078e0209 */
[----:B------:R1:W-:Y:S01]  /*0950*/  STL [R1+0xc], R7 ;  /* 0x00000c0701007387 */ /* 0x0003e20000100800 */
[C---:B------:R-:W-:Y:S02]  /*0960*/  VIADD R15, R9.reuse, 0x420 ;  /* 0x00000420090f7836 */ /* 0x040fe40000000000 */
[C---:B------:R-:W-:Y:S01]  /*0970*/  VIADD R8, R9.reuse, 0x2020 ;  /* 0x0000202009087836 */ /* 0x040fe20000000000 */
[----:B------:R2:W-:Y:S01]  /*0980*/  STL [R1+0x14], R12 ;  /* 0x0000140c01007387 */ /* 0x0005e20000100800 */
[----:B------:R-:W-:-:S02]  /*0990*/  @P1 VIADD R15, R9, 0x3e0 ;  /* 0x000003e0090f1836 */ /* 0x000fc40000000000 */
[C---:B------:R-:W-:Y:S01]  /*09a0*/  VIADD R14, R9.reuse, 0x2420 ;  /* 0x00002420090e7836 */ /* 0x040fe20000000000 */
[----:B------:R3:W-:Y:S01]  /*09b0*/  STL [R1+0x24], R5 ;  /* 0x0000240501007387 */ /* 0x0007e20000100800 */
[C---:B------:R-:W-:Y:S02]  /*09c0*/  @P1 VIADD R8, R9.reuse, 0x1fe0 ;  /* 0x00001fe009081836 */ /* 0x040fe40000000000 */
[C---:B------:R-:W-:Y:S01]  /*09d0*/  @P1 VIADD R14, R9.reuse, 0x23e0 ;  /* 0x000023e0090e1836 */ /* 0x040fe20000000000 */
[----:B------:R-:W-:Y:S01]  /*09e0*/  STL [R1+0x8], R11 ;  /* 0x0000080b01007387 */ /* 0x000fe20000100800 */
[C---:B------:R-:W-:Y:S02]  /*09f0*/  VIADD R13, R9.reuse, 0x2040 ;  /* 0x00002040090d7836 */ /* 0x040fe40000000000 */
[----:B------:R-:W-:Y:S02]  /*0a00*/  IMAD.IADD R2, R2, 0x1, R11 ;  /* 0x0000000102027824 */ /* 0x000fe400078e020b */
[----:B------:R-:W-:-:S02]  /*0a10*/  @P2 VIADD R13, R9, 0x1fc0 ;  /* 0x00001fc0090d2836 */ /* 0x000fc40000000000 */
[----:B------:R-:W-:Y:S02]  /*0a20*/  IMAD.IADD R4, R4, 0x1, R8 ;  /* 0x0000000104047824 */ /* 0x000fe400078e0208 */
[C---:B------:R-:W-:Y:S02]  /*0a30*/  IMAD.IADD R186, R189.reuse, 0x1, R186 ;  /* 0x00000001bdba7824 */ /* 0x040fe400078e02ba */
[----:B------:R-:W-:Y:S02]  /*0a40*/  IMAD.IADD R189, R189, 0x1, R188 ;  /* 0x00000001bdbd7824 */ /* 0x000fe400078e02bc */
[----:B-1----:R-:W-:Y:S02]  /*0a50*/  IMAD.IADD R7, R0, 0x1, R9 ;  /* 0x0000000100077824 */ /* 0x002fe400078e0209 */
[----:B------:R-:W-:Y:S02]  /*0a60*/  IMAD.IADD R188, R188, 0x1, R186 ;  /* 0x00000001bcbc7824 */ /* 0x000fe400078e02ba */
[----:B--2---:R-:W-:Y:S01]  /*0a70*/  IMAD.IADD R12, R12, 0x1, R0 ;  /* 0x000000010c0c7824 */ /* 0x004fe200078e0200 */
[----:B------:R1:W-:Y:S01]  /*0a80*/  STL [R1+0xa4], R7 ;  /* 0x0000a40701007387 */ /* 0x0003e20000100800 */
[----:B---3--:R-:W-:-:S03]  /*0a90*/  IMAD.IADD R5, R9, 0x1, R6 ;  /* 0x0000000109057824 */ /* 0x008fc600078e0206 */
[----:B------:R-:W-:Y:S04]  /*0aa0*/  STL [R1+0x88], R10 ;  /* 0x0000880a01007387 */ /* 0x000fe80000100800 */
[----:B------:R2:W-:Y:S04]  /*0ab0*/  STL [R1+0x84], R5 ;  /* 0x0000840501007387 */ /* 0x0005e80000100800 */
[----:B------:R-:W-:Y:S04]  /*0ac0*/  STL [R1+0x90], R15 ;  /* 0x0000900f01007387 */ /* 0x000fe80000100800 */
[----:B------:R-:W-:Y:S04]  /*0ad0*/  STL [R1+0x78], R8 ;  /* 0x0000780801007387 */ /* 0x000fe80000100800 */
[----:B------:R-:W-:Y:S04]  /*0ae0*/  STL [R1+0x8c], R14 ;  /* 0x00008c0e01007387 */ /* 0x000fe80000100800 */
[----:B------:R3:W-:Y:S01]  /*0af0*/  STL [R1+0x10], R2 ;  /* 0x0000100201007387 */ /* 0x0007e20000100800 */
[----:B-1----:R-:W-:-:S02]  /*0b00*/  VIADD R7, R9, 0x2440 ;  /* 0x0000244009077836 */ /* 0x002fc40000000000 */
[----:B------:R-:W-:Y:S01]  /*0b10*/  @P2 VIADD R7, R9, 0x23c0 ;  /* 0x000023c009072836 */ /* 0x000fe20000000000 */
[----:B------:R-:W-:Y:S01]  /*0b20*/  STL [R1+0x80], R13 ;  /* 0x0000800d01007387 */ /* 0x000fe20000100800 */
[----:B------:R-:W-:-:S03]  /*0b30*/  IMAD.IADD R9, R0, 0x1, R11 ;  /* 0x0000000100097824 */ /* 0x000fc600078e020b */
[----:B------:R1:W-:Y:S01]  /*0b40*/  STL [R1+0x7c], R7 ;  /* 0x00007c0701007387 */ /* 0x0003e20000100800 */
[----:B--2---:R-:W-:-:S03]  /*0b50*/  IMAD.IADD R5, R0, 0x1, R5 ;  /* 0x0000000100057824 */ /* 0x004fc600078e0205 */
[----:B------:R2:W-:Y:S04]  /*0b60*/  STL [R1+0x20], R12 ;  /* 0x0000200c01007387 */ /* 0x0005e80000100800 */
[----:B------:R2:W-:Y:S01]  /*0b70*/  STL [R1+0x1c], R9 ;  /* 0x00001c0901007387 */ /* 0x0005e20000100800 */
[C---:B---3--:R-:W-:Y:S02]  /*0b80*/  IMAD.IADD R2, R0.reuse, 0x1, R2 ;  /* 0x0000000100027824 */ /* 0x048fe400078e0202 */
[----:B-1----:R-:W-:Y:S02]  /*0b90*/  IMAD.IADD R7, R0, 0x1, R10 ;  /* 0x0000000100077824 */ /* 0x002fe400078e020a */
[----:B------:R-:W-:-:S03]  /*0ba0*/  IMAD.IADD R0, R6, 0x1, R8 ;  /* 0x0000000106007824 */ /* 0x000fc600078e0208 */
[----:B------:R2:W-:Y:S04]  /*0bb0*/  STL [R1+0xa0], R7 ;  /* 0x0000a00701007387 */ /* 0x0005e80000100800 */
[----:B------:R2:W-:Y:S04]  /*0bc0*/  STL [R1+0x9c], R5 ;  /* 0x00009c0501007387 */ /* 0x0005e80000100800 */
[----:B------:R2:W-:Y:S04]  /*0bd0*/  STL [R1+0x98], R4 ;  /* 0x0000980401007387 */ /* 0x0005e80000100800 */
[----:B------:R2:W-:Y:S04]  /*0be0*/  STL [R1+0x18], R2 ;  /* 0x0000180201007387 */ /* 0x0005e80000100800 */
[----:B------:R2:W-:Y:S02]  /*0bf0*/  STL [R1+0x94], R0 ;  /* 0x0000940001007387 */ /* 0x0005e40000100800 */
.L_x_1698:
        /* <DEDUP_REMOVED lines=16> */
[----:B-12-4-:R-:W-:Y:S01]  /*0d00*/  IMAD.U32 R4, RZ, RZ, UR8 ;  /* 0x00000008ff047e24 */ /* 0x016fe2000f8e00ff */
        /* <DEDUP_REMOVED lines=21> */
[----:B------:R1:W5:Y:S02]  /*0e60*/  @P3 LDG.E R0, desc[UR10][R4.64+0x4] ;  /* 0x0000040a04003981 */ /* 0x000364000c1e1900 */
        /* <DEDUP_REMOVED lines=28> */
.L_x_1654:
        /* <DEDUP_REMOVED lines=20> */
[----:B------:R-:W-:Y:S01]  /*1170*/  UIMAD UR26, UR6, UR29, URZ ;  /* 0x0000001d061a72a4 */ /* 0x000fe2000f8e023f */
[----:B------:R-:W-:Y:S02]  /*1180*/  ULDC UR59, c[0x0][0x2d4] ;  /* 0x0000b500003b7ab9 */ /* 0x000fe40000000800 */
[----:B------:R-:W-:Y:S02]  /*1190*/  @UP0 UIADD3 UR16, UR17, UR25, URZ ;  /* 0x0000001911100290 */ /* 0x000fe4000fffe03f */
[----:B------:R-:W-:Y:S01]  /*11a0*/  UIADD3 UR54, UR23, UR30, URZ ;  /* 0x0000001e17367290 */ /* 0x000fe2000fffe03f */
[----:B-1----:R-:W-:Y:S01]  /*11b0*/  IABS R6, R7 ;  /* 0x0000000700067213 */ /* 0x002fe20000000000 */
[----:B------:R-:W-:-:S02]  /*11c0*/  USEL UR58, UR22, UR20, !UP1 ;  /* 0x00000014163a7287 */ /* 0x000fc4000c800000 */
[----:B------:R-:W-:Y:S01]  /*11d0*/  @UP1 UIADD3 UR54, UR21, UR26, URZ ;  /* 0x0000001a15361290 */ /* 0x000fe2000fffe03f */
[----:B------:R-:W1:Y:S01]  /*11e0*/  I2F.RP R4, R6 ;  /* 0x0000000600047306 */ /* 0x000e620000209400 */
[----:B------:R-:W-:Y:S01]  /*11f0*/  USHF.R.S32.HI UR43, URZ, 0x1f, UR59 ;  /* 0x0000001f3f2b7899 */ /* 0x000fe2000801143b */
[----:B------:R-:W-:Y:S01]  /*1200*/  ULDC UR45, c[0x0][0x2c4] ;  /* 0x0000b100002d7ab9 */ /* 0x000fe20000000800 */
[----:B--2---:R-:W-:Y:S02]  /*1210*/  UIMAD.WIDE.U32 UR34, UR14, UR12, URZ ;  /* 0x0000000c0e2272a5 */ /* 0x004fe4000f8e003f */
[----:B------:R-:W-:Y:S02]  /*1220*/  UIMAD UR23, UR43, UR44, URZ ;  /* 0x0000002c2b1772a4 */ /* 0x000fe4000f8e023f */
[----:B------:R-:W-:Y:S01]  /*1230*/  UIMAD UR50, UR14, UR13, UR35 ;  /* 0x0000000d0e3272a4 */ /* 0x000fe2000f8e0223 */
[----:B------:R-:W-:Y:S02]  /*1240*/  ULDC UR18, c[0x0][0x2dc] ;  /* 0x0000b70000127ab9 */ /* 0x000fe40000000800 */
[----:B------:R-:W-:Y:S01]  /*1250*/  @UP1 ULDC.64 UR12, c[0x0][0x420] ;  /* 0x00010800000c1ab9 */ /* 0x000fe20000000a00 */
[----:B------:R-:W-:Y:S01]  /*1260*/  ULDC UR61, c[0x0][0x270] ;  /* 0x00009c00003d7ab9 */ /* 0x000fe20000000800 */
[----:B------:R-:W-:Y:S01]  /*1270*/  @UP1 UIMAD.WIDE.U32 UR40, UR6, UR12, URZ ;  /* 0x0000000c062812a5 */ /* 0x000fe2000f8e003f */
[----:B-1----:R-:W1:Y:S01]  /*1280*/  MUFU.RCP R4, R4 ;  /* 0x0000000400047308 */ /* 0x002e620000001000 */
[----:B------:R-:W-:-:S02]  /*1290*/  @!UP1 UIMAD UR12, UR57, UR8, URZ ;  /* 0x00000008390c92a4 */ /* 0x000fc4000f8e023f */
[----:B------:R-:W-:Y:S02]  /*12a0*/  @UP1 UIMAD UR52, UR6, UR13, UR41 ;  /* 0x0000000d063412a4 */ /* 0x000fe4000f8e0229 */
[----:B------:R-:W-:Y:S02]  /*12b0*/  @!UP1 UIMAD UR42, UR44, UR9, UR12 ;  /* 0x000000092c2a92a4 */ /* 0x000fe4000f8e020c */
[----:B------:R-:W-:Y:S01]  /*12c0*/  @!UP1 UIMAD.WIDE.U32 UR38, UR44, UR8, URZ ;  /* 0x000000082c2692a5 */ /* 0x000fe2000f8e003f */
[----:B------:R-:W-:Y:S01]  /*12d0*/  ULDC.U8 UR12, c[0x0][0x3d8] ;  /* 0x0000f600000c7ab9 */ /* 0x000fe20000000000 */
[----:B------:R-:W-:Y:S02]  /*12e0*/  UIMAD.WIDE UR8, UR18, UR61, URZ ;  /* 0x0000003d120872a5 */ /* 0x000fe4000f8e023f */
[----:B------:R-:W-:Y:S02]  /*12f0*/  UISETP.NE.AND UP3, UPT, UR12, URZ, UPT ;  /* 0x0000003f0c00728c */ /* 0x000fe4000bf65270 */
[----:B------:R-:W-:Y:S01]  /*1300*/  USHF.L.U32 UR15, UR44, 0x7, URZ ;  /* 0x000000072c0f7899 */ /* 0x000fe2000800063f */
[----:B------:R-:W-:Y:S01]  /*1310*/  @UP0 ULDC.64 UR12, c[0x0][0x248] ;  /* 0x00009200000c0ab9 */ /* 0x000fe20000000a00 */
[----:B-1----:R-:W-:Y:S01]  /*1320*/  VIADD R4, R4, 0xffffffe ;  /* 0x0ffffffe04047836 */ /* 0x002fe20000000000 */
[----:B------:R-:W-:-:S02]  /*1330*/  @UP0 UIMAD.WIDE.U32 UR20, UR16, UR12, URZ ;  /* 0x0000000c101402a5 */ /* 0x000fc4000f8e003f */
[----:B------:R-:W-:Y:S01]  /*1340*/  @UP0 UIMAD UR16, UR16, UR13, URZ ;  /* 0x0000000d101002a4 */ /* 0x000fe2000f8e023f */
[----:B------:R-:W1:Y:S01]  /*1350*/  F2I.FTZ.U32.TRUNC.NTZ R5, R4 ;  /* 0x0000000400057305 */ /* 0x000e62000021f000 */
[----:B------:R-:W-:Y:S02]  /*1360*/  UIMAD.WIDE.U32 UR18, UR44, UR59, URZ ;  /* 0x0000003b2c1272a5 */ /* 0x000fe4000f8e003f */
[----:B------:R-:W-:Y:S01]  /*1370*/  @UP3 UIMAD UR22, UR44, UR45, URZ ;  /* 0x0000002d2c1632a4 */ /* 0x000fe2000f8e023f */
[----:B------:R-:W-:Y:S01]  /*1380*/  @UP0 UMOV UR51, UR20 ;  /* 0x0000001400330c82 */ /* 0x000fe20008000000 */
[----:B------:R-:W-:Y:S02]  /*1390*/  UIMAD UR20, UR57, UR59, UR23 ;  /* 0x0000003b391472a4 */ /* 0x000fe4000f8e0217 */
[----:B------:R-:W-:Y:S02]  /*13a0*/  UIADD3 UR14, UR36, 0x7f, URZ ;  /* 0x0000007f240e7890 */ /* 0x000fe4000fffe03f */
[----:B------:R-:W-:-:S02]  /*13b0*/  @UP0 UIADD3 UR53, UR21, UR16, URZ ;  /* 0x0000001015350290 */ /* 0x000fc4000fffe03f */
[----:B------:R-:W-:Y:S02]  /*13c0*/  @UP3 USEL UR21, UR22, UR6, !UP1 ;  /* 0x0000000616153287 */ /* 0x000fe4000c800000 */
[----:B------:R-:W-:Y:S01]  /*13d0*/  USEL UR33, UR15, URZ, UP2 ;  /* 0x0000003f0f217287 */ /* 0x000fe20009000000 */
[----:B-1----:R-:W-:Y:S01]  /*13e0*/  IADD3 R0, RZ, -R5, RZ ;  /* 0x80000005ff007210 */ /* 0x002fe20007ffe0ff */
[----:B------:R-:W-:Y:S01]  /*13f0*/  IMAD.MOV.U32 R4, RZ, RZ, RZ ;  /* 0x000000ffff047224 */ /* 0x000fe200078e00ff */
[----:B------:R-:W-:Y:S01]  /*1400*/  UIMAD UR26, UR9, UR18, URZ ;  /* 0x00000012091a72a4 */ /* 0x000fe2000f8e023f */
[----:B------:R-:W-:Y:S02]  /*1410*/  @UP3 ULDC UR16, c[0x0][0x2e4] ;  /* 0x0000b90000103ab9 */ /* 0x000fe40000000800 */
[----:B------:R-:W-:Y:S01]  /*1420*/  IMAD R0, R0, R6, RZ ;  /* 0x0000000600007224 */ /* 0x000fe200078e02ff */
[----:B------:R-:W-:Y:S02]  /*1430*/  UIADD3 UR22, UR19, UR20, URZ ;  /* 0x0000001413167290 */ /* 0x000fe4000fffe03f */
[----:B------:R-:W-:Y:S01]  /*1440*/  USHF.R.S32.HI UR15, URZ, 0x1f, UR14 ;  /* 0x0000001f3f0f7899 */ /* 0x000fe2000801140e */
[----:B------:R-:W-:Y:S01]  /*1450*/  IMAD.HI.U32 R0, R5, R0, R4 ;  /* 0x0000000005007227 */ /* 0x000fe200078e0004 */
[----:B------:R-:W-:-:S02]  /*1460*/  @UP3 UIMAD UR30, UR56, UR16, UR21 ;  /* 0x00000010381e32a4 */ /* 0x000fc4000f8e0215 */
[----:B------:R-:W-:Y:S02]  /*1470*/  @!UP3 UIMAD UR16, UR44, UR61, UR56 ;  /* 0x0000003d2c10b2a4 */ /* 0x000fe4000f8e0238 */
[----:B------:R-:W-:Y:S01]  /*1480*/  UIMAD.WIDE.U32 UR20, UR8, UR18, URZ ;  /* 0x00000012081472a5 */ /* 0x000fe2000f8e003f */
[----:B------:R-:W-:Y:S01]  /*1490*/  IMAD.HI.U32 R0, R0, R2, RZ ;  /* 0x0000000200007227 */ /* 0x000fe200078e00ff */
[----:B------:R-:W-:Y:S02]  /*14a0*/  UIMAD UR22, UR8, UR22, UR26 ;  /* 0x00000016081672a4 */ /* 0x000fe4000f8e021a */
[----:B------:R-:W-:Y:S02]  /*14b0*/  ULEA.HI UR37, UR15, UR14, URZ, 0x7 ;  /* 0x0000000e0f257291 */ /* 0x000fe4000f8f383f */
[----:B------:R-:W-:Y:S01]  /*14c0*/  IADD3 R4, -R0, RZ, RZ ;  /* 0x000000ff00047210 */ /* 0x000fe20007ffe1ff */
[----:B------:R-:W-:Y:S02]  /*14d0*/  @!UP3 UIMAD UR30, UR16, UR45, URZ ;  /* 0x0000002d101eb2a4 */ /* 0x000fe4000f8e023f */
[----:B------:R-:W-:-:S02]  /*14e0*/  UIMAD.WIDE.U32 UR18, UR8, UR6, URZ ;  /* 0x00000006081272a5 */ /* 0x000fc4000f8e003f */
[C---:B------:R-:W-:Y:S01]  /*14f0*/  IMAD R2, R6.reuse, R4, R2 ;  /* 0x0000000406027224 */ /* 0x040fe200078e0202 */
[----:B------:R-:W-:Y:S02]  /*1500*/  UIMAD UR16, UR9, UR6, URZ ;  /* 0x00000006091072a4 */ /* 0x000fe4000f8e023f */
[----:B------:R-:W-:Y:S02]  /*1510*/  UIADD3 UR47, UR21, UR22, URZ ;  /* 0x00000016152f7290 */ /* 0x000fe4000fffe03f */
[----:B------:R-:W-:Y:S01]  /*1520*/  ISETP.GT.U32.AND P3, PT, R6, R2, PT ;  /* 0x000000020600720c */ /* 0x000fe20003f64070 */
[----:B------:R-:W-:Y:S02]  /*1530*/  ULOP3.LUT UR21, UR37, 0xffffff80, URZ, 0xc0, !UPT ;  /* 0xffffff8025157892 */ /* 0x000fe4000f8ec03f */
[----:B------:R-:W-:Y:S02]  /*1540*/  @UP0 UIADD3 UR27, UR17, UR25, URZ ;  /* 0x00000019111b0290 */ /* 0x000fe4000fffe03f */
[----:B------:R-:W-:Y:S01]  /*1550*/  USHF.L.U64.HI UR31, UR44, 0x7, UR57 ;  /* 0x000000072c1f7899 */ /* 0x000fe20008010239 */
[----:B------:R-:W-:Y:S01]  /*1560*/  @UP0 ULDC.64 UR14, c[0x0][0x250] ;  /* 0x00009400000e0ab9 */ /* 0x000fe20000000a00 */
[----:B------:R-:W-:-:S02]  /*1570*/  @UP1 UIADD3 UR47, UR19, UR16, URZ ;  /* 0x00000010132f1290 */ /* 0x000fc4000fffe03f */
[----:B------:R-:W-:Y:S02]  /*1580*/  USEL UR55, UR20, UR18, !UP1 ;  /* 0x0000001214377287 */ /* 0x000fe4000c800000 */
[----:B------:R-:W-:Y:S02]  /*1590*/  UIADD3 UR16, UR21, -0x80, URZ ;  /* 0xffffff8015107890 */ /* 0x000fe4000fffe03f */
[----:B------:R-:W-:Y:S01]  /*15a0*/  @!P3 IMAD.IADD R2, R2, 0x1, -R6 ;  /* 0x000000010202b824 */ /* 0x000fe200078e0a06 */
[----:B------:R-:W-:Y:S02]  /*15b0*/  @UP0 UIMAD.WIDE.U32 UR18, UR27, UR14, URZ ;  /* 0x0000000e1b1202a5 */ /* 0x000fe4000f8e003f */
        /* <DEDUP_REMOVED lines=22> */
.L_x_1656:
        /* <DEDUP_REMOVED lines=34> */
.L_x_1657:
        /* <DEDUP_REMOVED lines=11> */
.L_x_1658:
[----:B------:R-:W-:-:S04]  /*19f0*/  UIMAD UR6, UR44, UR61, UR56 ;  /* 0x0000003d2c0672a4 */ /* 0x000fc8000f8e0238 */
[----:B------:R-:W-:-:S12]  /*1a00*/  UIMAD UR6, UR6, UR59, URZ ;  /* 0x0000003b060672a4 */ /* 0x000fd8000f8e023f */
.L_x_1659:
[----:B------:R-:W1:Y:S01]  /*1a10*/  S2R R8, SR_TID.X ;  /* 0x0000000000087919 */ /* 0x000e620000002100 */
[----:B------:R-:W2:Y:S01]  /*1a20*/  LDC.64 R6, c[0x0][0x420] ;  /* 0x00010800ff067b82 */ /* 0x000ea20000000a00 */
[----:B------:R-:W-:Y:S01]  /*1a30*/  ULDC UR18, c[0x0][0x2dc] ;  /* 0x0000b70000127ab9 */ /* 0x000fe20000000800 */
[----:B------:R-:W-:Y:S01]  /*1a40*/  UIADD3 UR33, UR16, UR6, URZ ;  /* 0x0000000610217290 */ /* 0x000fe2000fffe03f */
[----:B------:R-:W-:Y:S01]  /*1a50*/  BSSY B1, `(.L_x_1655) ;  /* 0x0000abe000017945 */ /* 0x000fe20003800000 */
[----:B------:R-:W-:Y:S02]  /*1a60*/  UIMAD UR6, UR18, UR61, URZ ;  /* 0x0000003d120672a4 */ /* 0x000fe4000f8e023f */
[----:B------:R-:W-:Y:S01]  /*1a70*/  UIADD3 UR9, UR16, UR30, URZ ;  /* 0x0000001e10097290 */ /* 0x000fe2000fffe03f */
[----:B------:R-:W-:Y:S01]  /*1a80*/  ULDC.64 UR34, c[0x0][0x2b0] ;  /* 0x0000ac0000227ab9 */ /* 0x000fe20000000a00 */
[----:B------:R-:W-:Y:S02]  /*1a90*/  USHF.R.S32.HI UR57, URZ, 0x1f, UR56 ;  /* 0x0000001f3f397899 */ /* 0x000fe40008011438 */
[----:B------:R-:W-:Y:S01]  /*1aa0*/  UIMAD.WIDE UR34, UR9, 0x4, UR34 ;  /* 0x00000004092278a5 */ /* 0x000fe2000f8e0222 */
[----:B------:R-:W-:Y:S01]  /*1ab0*/  ULDC.64 UR20, c[0x0][0x258] ;  /* 0x0000960000147ab9 */ /* 0x000fe20000000a00 */
[----:B------:R-:W-:Y:S01]  /*1ac0*/  UISETP.GE.AND UP3, UPT, UR36, 0x1, UPT ;  /* 0x000000012400788c */ /* 0x000fe2000bf66270 */
[----:B------:R-:W-:Y:S01]  /*1ad0*/  ULDC.64 UR38, c[0x0][0x210] ;  /* 0x0000840000267ab9 */ /* 0x000fe20000000a00 */
[----:B------:R-:W-:Y:S01]  /*1ae0*/  ULDC.64 UR30, c[0x0][0x3e0] ;  /* 0x0000f800001e7ab9 */ /* 0x000fe20000000a00 */
[----:B------:R-:W-:Y:S01]  /*1af0*/  ULDC.64 UR40, c[0x0][0x478] ;  /* 0x00011e0000287ab9 */ /* 0x000fe20000000a00 */
[----:B------:R-:W-:Y:S01]  /*1b00*/  ULEA.HI.SX32 UR37, UR37, 0xffffffff, 0x19 ;  /* 0xffffffff25257891 */ /* 0x000fe2000f8fca3f */
[----:B-1----:R-:W-:-:S04]  /*1b10*/  SHF.R.S32.HI R5, RZ, 0x1f, R8 ;  /* 0x0000001fff057819 */ /* 0x002fc80000011408 */
[CC--:B------:R-:W-:Y:S02]  /*1b20*/  LEA.HI R2, R5.reuse, R8.reuse, RZ, 0x5 ;  /* 0x0000000805027211 */ /* 0x0c0fe400078f28ff */
[----:B------:R-:W-:Y:S02]  /*1b30*/  LEA.HI R5, R5, R8, RZ, 0x3 ;  /* 0x0000000805057211 */ /* 0x000fe400078f18ff */
[----:B------:R-:W-:Y:S02]  /*1b40*/  LOP3.LUT R0, R2, 0xffffffe0, RZ, 0xc0, !PT ;  /* 0xffffffe002007812 */ /* 0x000fe400078ec0ff */
[----:B------:R-:W-:Y:S02]  /*1b50*/  LOP3.LUT R4, R5, 0xfffffff8, RZ, 0xc0, !PT ;  /* 0xfffffff805047812 */ /* 0x000fe400078ec0ff */
[----:B------:R-:W-:Y:S01]  /*1b60*/  SHF.R.S32.HI R2, RZ, 0x5, R2 ;  /* 0x00000005ff027819 */ /* 0x000fe20000011402 */
[C---:B------:R-:W-:Y:S02]  /*1b70*/  IMAD.IADD R0, R8.reuse, 0x1, -R0 ;  /* 0x0000000108007824 */ /* 0x040fe400078e0a00 */
[----:B------:R-:W-:-:S02]  /*1b80*/  IMAD.IADD R4, R8, 0x1, -R4 ;  /* 0x0000000108047824 */ /* 0x000fc400078e0a04 */
[----:B------:R-:W-:Y:S01]  /*1b90*/  IMAD R13, R2, UR6, R0 ;  /* 0x00000006020d7c24 */ /* 0x000fe2000f8e0200 */
[----:B------:R-:W-:Y:S01]  /*1ba0*/  SHF.R.S32.HI R2, RZ, 0x3, R5 ;  /* 0x00000003ff027819 */ /* 0x000fe20000011405 */
[----:B------:R-:W-:Y:S01]  /*1bb0*/  IMAD.SHL.U32 R4, R4, 0x8, RZ ;  /* 0x0000000804047824 */ /* 0x000fe200078e00ff */
[----:B------:R-:W-:Y:S01]  /*1bc0*/  USHF.L.U32 UR6, UR6, 0x7, URZ ;  /* 0x0000000706067899 */ /* 0x000fe2000800063f */
[----:B--2---:R-:W-:Y:S01]  /*1bd0*/  IMAD R0, R6, UR27, RZ ;  /* 0x0000001b06007c24 */ /* 0x004fe2000f8e02ff */
[----:B------:R-:W-:Y:S02]  /*1be0*/  SHF.R.S32.HI R37, RZ, 0x1f, R2 ;  /* 0x0000001fff257819 */ /* 0x000fe40000011402 */
[----:B------:R-:W-:Y:S01]  /*1bf0*/  SHF.R.S32.HI R5, RZ, 0x1f, R4 ;  /* 0x0000001fff057819 */ /* 0x000fe20000011404 */
[----:B------:R-:W-:Y:S01]  /*1c00*/  IMAD R0, R7, UR16, R0 ;  /* 0x0000001007007c24 */ /* 0x000fe2000f8e0200 */
[----:B------:R-:W-:Y:S01]  /*1c10*/  IADD3 R8, P0, R4, UR8, RZ ;  /* 0x0000000804087c10 */ /* 0x000fe2000ff1e0ff */
[----:B------:R-:W-:Y:S01]  /*1c20*/  ULDC.64 UR8, c[0x0][0x428] ;  /* 0x00010a0000087ab9 */ /* 0x000fe20000000a00 */
[----:B------:R-:W-:Y:S01]  /*1c30*/  IADD3 R10, P1, R2, UR16, RZ ;  /* 0x00000010020a7c10 */ /* 0x000fe2000ff3e0ff */
[----:B------:R-:W-:Y:S01]  /*1c40*/  UIMAD UR18, UR57, UR8, URZ ;  /* 0x00000008391272a4 */ /* 0x000fe2000f8e023f */
[----:B------:R-:W-:Y:S01]  /*1c50*/  IADD3.X R9, R5, UR52, RZ, P0, !PT ;  /* 0x0000003405097c10 */ /* 0x000fe200087fe4ff */
[----:B------:R-:W-:Y:S01]  /*1c60*/  IMAD.U32 R12, RZ, RZ, UR8 ;  /* 0x00000008ff0c7e24 */ /* 0x000fe2000f8e00ff */
[----:B------:R-:W-:Y:S01]  /*1c70*/  IADD3.X R11, R37, UR27, RZ, P1, !PT ;  /* 0x0000001b250b7c10 */ /* 0x000fe20008ffe4ff */
[----:B------:R-:W-:Y:S01]  /*1c80*/  UIMAD UR8, UR57, UR20, URZ ;  /* 0x00000014390872a4 */ /* 0x000fe2000f8e023f */
[----:B------:R-:W-:Y:S01]  /*1c90*/  IMAD.WIDE.U32 R8, R6, UR16, R8 ;  /* 0x0000001006087c25 */ /* 0x000fe2000f8e0008 */
[----:B------:R-:W-:-:S02]  /*1ca0*/  UIADD3 UR16, UP2, UP1, UR22, UR6, UR26 ;  /* 0x0000000616107290 */ /* 0x000fc4000f95e01a */
[----:B------:R-:W-:Y:S01]  /*1cb0*/  USHF.R.S32.HI UR6, URZ, 0x1f, UR6 ;  /* 0x0000001f3f067899 */ /* 0x000fe20008011406 */
[----:B------:R-:W-:Y:S01]  /*1cc0*/  IMAD R11, R11, UR28, RZ ;  /* 0x0000001c0b0b7c24 */ /* 0x000fe2000f8e02ff */
[----:B------:R-:W-:Y:S01]  /*1cd0*/  UIMAD UR23, UR56, UR9, UR18 ;  /* 0x00000009381772a4 */ /* 0x000fe2000f8e0212 */
[----:B------:R-:W-:Y:S01]  /*1ce0*/  IMAD.IADD R9, R9, 0x1, R0 ;  /* 0x0000000109097824 */ /* 0x000fe200078e0200 */
[----:B------:R-:W-:Y:S01]  /*1cf0*/  UIMAD UR9, UR56, UR21, UR8 ;  /* 0x00000015380972a4 */ /* 0x000fe2000f8e0208 */
[C---:B------:R-:W-:Y:S01]  /*1d00*/  IMAD R0, R10.reuse, UR29, R11 ;  /* 0x0000001d0a007c24 */ /* 0x040fe2000f8e020b */
[----:B------:R-:W-:Y:S01]  /*1d10*/  UIADD3.X UR6, UR45, UR6, UR49, UP2, UP1 ;  /* 0x000000062d067290 */ /* 0x000fe200097e2431 */
[----:B------:R-:W-:Y:S01]  /*1d20*/  IMAD.WIDE.U32 R10, R10, UR28, R4 ;  /* 0x0000001c0a0a7c25 */ /* 0x000fe2000f8e0004 */
[----:B------:R-:W-:Y:S01]  /*1d30*/  UIADD3 UR8, UP2, UP1, UR48, UR16, UR55 ;  /* 0x0000001030087290 */ /* 0x000fe2000f95e037 */
[----:B------:R-:W-:Y:S02]  /*1d40*/  ULDC.64 UR18, c[0x0][0x400] ;  /* 0x0001000000127ab9 */ /* 0x000fe40000000a00 */
[----:B------:R-:W-:Y:S01]  /*1d50*/  IMAD.WIDE.U32 R8, R12, UR56, R8 ;  /* 0x000000380c087c25 */ /* 0x000fe2000f8e0008 */
[----:B------:R-:W-:Y:S01]  /*1d60*/  IADD3 R10, P0, R10, UR58, RZ ;  /* 0x0000003a0a0a7c10 */ /* 0x000fe2000ff1e0ff */
[----:B------:R-:W-:-:S02]  /*1d70*/  UIADD3.X UR6, UR50, UR6, UR47, UP2, UP1 ;  /* 0x0000000632067290 */ /* 0x000fc400097e242f */
[----:B------:R-:W-:Y:S01]  /*1d80*/  VIADD R9, R9, UR23 ;  /* 0x0000001709097c36 */ /* 0x000fe20008000000 */
[----:B------:R-:W-:Y:S01]  /*1d90*/  IADD3.X R11, R11, UR54, R0, P0, !PT ;  /* 0x000000360b0b7c10 */ /* 0x000fe200087fe400 */
[----:B------:R-:W-:Y:S01]  /*1da0*/  IMAD.U32 R0, RZ, RZ, UR20 ;  /* 0x00000014ff007e24 */ /* 0x000fe2000f8e00ff */
[----:B------:R-:W-:Y:S01]  /*1db0*/  PLOP3.LUT P0, PT, PT, PT, UP3, 0x80, 0x0 ;  /* 0x000000000000781c */ /* 0x000fe20003f0f038 */
        /* <DEDUP_REMOVED lines=23> */
[C---:B------:R-:W-:Y:S01]  /*1f30*/  VIADD R19, R2.reuse, 0x40 ;  /* 0x0000004002137836 */ /* 0x040fe20000000000 */
[----:B------:R-:W-:Y:S01]  /*1f40*/  ULEA.HI UR16, UR9, UR9, URZ, 0x1 ;  /* 0x0000000909107291 */ /* 0x000fe2000f8f083f */
[----:B------:R-:W-:Y:S01]  /*1f50*/  IMAD.MOV.U32 R27, RZ, RZ, R14 ;  /* 0x000000ffff1b7224 */ /* 0x000fe200078e000e */
[----:B------:R-:W-:Y:S01]  /*1f60*/  ISETP.GE.AND P3, PT, R2, UR6, PT ;  /* 0x0000000602007c0c */ /* 0x000fe2000bf66270 */
[----:B------:R-:W-:Y:S01]  /*1f70*/  IMAD.MOV.U32 R26, RZ, RZ, R8 ;  /* 0x000000ffff1a7224 */ /* 0x000fe200078e0008 */
[----:B------:R-:W-:Y:S01]  /*1f80*/  ISETP.GE.AND P2, PT, R20, UR6, PT ;  /* 0x0000000614007c0c */ /* 0x000fe2000bf46270 */
[----:B------:R-:W-:Y:S01]  /*1f90*/  USHF.L.U32 UR18, UR28, 0x5, URZ ;  /* 0x000000051c127899 */ /* 0x000fe2000800063f */
[----:B------:R-:W-:Y:S01]  /*1fa0*/  @P0 BAR.SYNC.DEFER_BLOCKING 0x0 ;  /* 0x0000000000000b1d */ /* 0x000fe20000010000 */
[----:B------:R-:W-:Y:S01]  /*1fb0*/  ISETP.GE.AND P0, PT, R21, UR6, PT ;  /* 0x0000000615007c0c */ /* 0x000fe2000bf06270 */
[----:B------:R-:W-:Y:S01]  /*1fc0*/  IMAD.U32 R17, RZ, RZ, UR8 ;  /* 0x00000008ff117e24 */ /* 0x000fe2000f8e00ff */
[----:B------:R-:W-:Y:S01]  /*1fd0*/  ISETP.GE.AND P6, PT, R19, UR6, PT ;  /* 0x0000000613007c0c */ /* 0x000fe2000bfc6270 */
[----:B------:R-:W-:Y:S01]  /*1fe0*/  ULOP3.LUT UR8, UR16, 0xfffffffe, URZ, 0xc0, !UPT ;  /* 0xfffffffe10087892 */ /* 0x000fe2000f8ec03f */
[C---:B------:R-:W-:Y:S01]  /*1ff0*/  IMAD.SHL.U32 R11, R6.reuse, 0x20, RZ ;  /* 0x00000020060b7824 */ /* 0x040fe200078e00ff */
[C---:B------:R-:W-:Y:S01]  /*2000*/  SHF.L.U64.HI R13, R6.reuse, 0x5, R7 ;  /* 0x00000005060d7819 */ /* 0x040fe20000010207 */
[----:B------:R-:W-:Y:S01]  /*2010*/  IMAD.MOV.U32 R24, RZ, RZ, R16 ;  /* 0x000000ffff187224 */ /* 0x000fe200078e0010 */
[----:B------:R-:W-:Y:S01]  /*2020*/  UIADD3 UR8, UR9, -UR8, URZ ;  /* 0x8000000809087290 */ /* 0x000fe2000fffe03f */
[----:B------:R-:W-:Y:S01]  /*2030*/  @!P3 IMAD.MOV.U32 R8, RZ, RZ, R27 ;  /* 0x000000ffff08b224 */ /* 0x000fe200078e001b */
[----:B------:R-:W-:Y:S01]  /*2040*/  STL [R1+0x4c], R27 ;  /* 0x00004c1b01007387 */ /* 0x000fe20000100800 */
[----:B------:R-:W-:Y:S01]  /*2050*/  @!P3 IMAD.MOV.U32 R9, RZ, RZ, R26 ;  /* 0x000000ffff09b224 */ /* 0x000fe200078e001a */
[-C--:B------:R-:W-:Y:S01]  /*2060*/  @!P2 LEA R12, P5, R11, R27.reuse, 0x1 ;  /* 0x0000001b0b0ca211 */ /* 0x080fe200078a08ff */
[----:B------:R-:W-:Y:S01]  /*2070*/  IMAD.U32 R14, RZ, RZ, UR18 ;  /* 0x00000012ff0e7e24 */ /* 0x000fe2000f8e00ff */
[----:B------:R-:W-:Y:S01]  /*2080*/  UISETP.NE.AND UP0, UPT, UR8, 0x1, UPT ;  /* 0x000000010800788c */ /* 0x000fe2000bf05270 */
[----:B------:R-:W-:Y:S01]  /*2090*/  IMAD.MOV.U32 R25, RZ, RZ, R10 ;  /* 0x000000ffff197224 */ /* 0x000fe200078e000a */
[----:B------:R-:W-:Y:S01]  /*20a0*/  @!P6 LEA R10, P4, R6, R27, 0x7 ;  /* 0x0000001b060ae211 */ /* 0x000fe200078838ff */
[----:B------:R1:W-:Y:S01]  /*20b0*/  STL [R1+0x48], R26 ;  /* 0x0000481a01007387 */ /* 0x0003e20000100800 */
[----:B------:R-:W-:Y:S01]  /*20c0*/  @!P2 LEA R16, P1, R14, R24, 0x1 ;  /* 0x000000180e10a211 */ /* 0x000fe200078208ff */
[----:B------:R-:W-:Y:S01]  /*20d0*/  @!P0 IMAD R18, R7, 0xc0, RZ ;  /* 0x000000c007128824 */ /* 0x000fe200078e02ff */
[-C--:B------:R-:W-:Y:S01]  /*20e0*/  @!P2 LEA.HI.X R13, R11, R26.reuse, R13, 0x1, P5 ;  /* 0x0000001a0b0da211 */ /* 0x080fe200028f0c0d */
[----:B------:R3:W-:Y:S01]  /*20f0*/  STL [R1+0x34], R24 ;  /* 0x0000341801007387 */ /* 0x0007e20000100800 */
[----:B------:R-:W-:Y:S01]  /*2100*/  @!P6 LEA.HI.X R11, R6, R26, R7, 0x7, P4 ;  /* 0x0000001a060be211 */ /* 0x000fe200020f3c07 */
[----:B------:R-:W-:Y:S01]  /*2110*/  UIMAD UR16, UR42, UR12, URZ ;  /* 0x0000000c2a1072a4 */ /* 0x000fe2000f8e023f */
[----:B------:R-:W-:Y:S01]  /*2120*/  @!P2 LEA.HI.X R17, R14, R25, R17, 0x1, P1 ;  /* 0x000000190e11a211 */ /* 0x000fe200008f0c11 */
[----:B------:R4:W-:Y:S01]  /*2130*/  STL [R1+0x30], R25 ;  /* 0x0000301901007387 */ /* 0x0009e20000100800 */
[----:B------:R-:W-:Y:S01]  /*2140*/  PLOP3.LUT P1, PT, PT, PT, UP0, 0x80, 0x0 ;  /* 0x000000000000781c */ /* 0x000fe20003f2f008 */
[----:B------:R-:W-:-:S02]  /*2150*/  UIMAD UR8, UR24, -0x80, UR7 ;  /* 0xffffff80180878a4 */ /* 0x000fc4000f8e0207 */
[----:B------:R-:W-:Y:S01]  /*2160*/  UIMAD UR16, UR32, UR13, UR16 ;  /* 0x0000000d201072a4 */ /* 0x000fe2000f8e0210 */
[----:B------:R-:W-:-:S03]  /*2170*/  ULDC.64 UR18, c[0x0][0x260] ;  /* 0x0000980000127ab9 */ /* 0x000fc60000000a00 */
[----:B------:R-:W-:Y:S02]  /*2180*/  ISETP.GE.AND P4, PT, R20, UR8, PT ;  /* 0x0000000814007c0c */ /* 0x000fe4000bf86270 */
[----:B--2---:R-:W-:-:S05]  /*2190*/  LEA R0, R23, UR4, 0x1 ;  /* 0x0000000417007c11 */ /* 0x004fca000f8e08ff */
        /* <DEDUP_REMOVED lines=9> */
[----:B------:R-:W-:Y:S04]  /*2230*/  @!P2 LDGSTS.E.BYPASS.LTC128B.128 [R0+0x9000], desc[UR10][R12.64] ;  /* 0x090000000c00afae */ /* 0x000fe8000b901d4a */
[----:B------:R-:W-:Y:S04]  /*2240*/  @P6 STS.128 [R0+0xa000], RZ ;  /* 0x00a000ff00006388 */ /* 0x000fe80000000c00 */
[----:B------:R-:W-:Y:S01]  /*2250*/  @!PT LDS RZ, [RZ] ;  /* 0x00000000fffff984 */ /* 0x000fe20000000800 */
[----:B------:R-:W-:Y:S01]  /*2260*/  @!PT LDS RZ, [RZ] ;  /* 0x00000000fffff984 */ /* 0x000fe20000000800 */
[----:B------:R-:W-:Y:S01]  /*2270*/  @!PT LDS RZ, [RZ] ;  /* 0x00000000fffff984 */ /* 0x000fe20000000800 */
[----:B------:R5:W-:Y:S04]  /*2280*/  @!P6 LDGSTS.E.BYPASS.LTC128B.128 [R0+0xa000], desc[UR10][R10.64] ;  /* 0x0a0000000a00efae */ /* 0x000be8000b901d4a */
[----:B------:R-:W-:Y:S01]  /*2290*/  @P0 STS.128 [R0+0xb000], RZ ;  /* 0x00b000ff00000388 */ /* 0x000fe20000000c00 */
[----:B--2---:R-:W-:-:S02]  /*22a0*/  @!P0 IMAD.MOV.U32 R8, RZ, RZ, R27 ;  /* 0x000000ffff088224 */ /* 0x004fc400078e001b */
[----:B------:R-:W-:Y:S02]  /*22b0*/  @!P0 IMAD.MOV.U32 R9, RZ, RZ, R26 ;  /* 0x000000ffff098224 */ /* 0x000fe400078e001a */
[----:B------:R-:W-:-:S04]  /*22c0*/  @!P0 IMAD.WIDE.U32 R8, R6, 0xc0, R8 ;  /* 0x000000c006088825 */ /* 0x000fc800078e0008 */
[----:B------:R-:W-:Y:S02]  /*22d0*/  @!P0 IMAD.MOV.U32 R6, RZ, RZ, R8 ;  /* 0x000000ffff068224 */ /* 0x000fe400078e0008 */
[----:B------:R-:W-:Y:S02]  /*22e0*/  VIADD R8, R23, 0x2000 ;  /* 0x0000200017087836 */ /* 0x000fe40000000000 */
[----:B------:R-:W-:Y:S02]  /*22f0*/  @!P0 IMAD.IADD R7, R9, 0x1, R18 ;  /* 0x0000000109078824 */ /* 0x000fe400078e0212 */
[----:B------:R-:W-:Y:S01]  /*2300*/  @!P3 IMAD.MOV.U32 R9, RZ, RZ, R25 ;  /* 0x000000ffff09b224 */ /* 0x000fe200078e0019 */
[----:B------:R-:W-:Y:S01]  /*2310*/  SEL R8, R8, R23, !P1 ;  /* 0x0000001708087207 */ /* 0x000fe20004800000 */
[----:B-----5:R-:W-:Y:S01]  /*2320*/  IMAD.U32 R10, RZ, RZ, UR28 ;  /* 0x0000001cff0a7e24 */ /* 0x020fe2000f8e00ff */
[----:B------:R-:W-:Y:S01]  /*2330*/  @!PT LDS RZ, [RZ] ;  /* 0x00000000fffff984 */ /* 0x000fe20000000800 */
[----:B------:R-:W-:Y:S01]  /*2340*/  @!PT LDS RZ, [RZ] ;  /* 0x00000000fffff984 */ /* 0x000fe20000000800 */
[----:B------:R-:W-:Y:S01]  /*2350*/  @!PT LDS RZ, [RZ] ;  /* 0x00000000fffff984 */ /* 0x000fe20000000800 */
[----:B------:R2:W-:Y:S02]  /*2360*/  @!P0 LDGSTS.E.BYPASS.LTC128B.128 [R0+0xb000], desc[UR10][R6.64] ;  /* 0x0b00000006008fae */ /* 0x0005e4000b901d4a */
[----:B------:R-:W-:Y:S01]  /*2370*/  LEA R23, R8, UR4, 0x1 ;  /* 0x0000000408177c11 */ /* 0x000fe2000f8e08ff */
[----:B------:R-:W-:-:S04]  /*2380*/  @!P3 IMAD.MOV.U32 R8, RZ, RZ, R24 ;  /* 0x000000ffff08b224 */ /* 0x000fc800078e0018 */
[----:B------:R-:W-:Y:S04]  /*2390*/  STL [R1+0x4], R23 ;  /* 0x0000041701007387 */ /* 0x000fe80000100800 */
[----:B------:R-:W5:Y:S04]  /*23a0*/  LDL R38, [R1+0x6c] ;  /* 0x00006c0001267983 */ /* 0x000f680000100800 */
[----:B------:R-:W-:Y:S04]  /*23b0*/  @P3 STS [R23], RZ ;  /* 0x000000ff17003388 */ /* 0x000fe80000000800 */
[----:B------:R-:W-:Y:S04]  /*23c0*/  @P3 STS [R23+0x4], RZ ;  /* 0x000004ff17003388 */ /* 0x000fe80000000800 */
[----:B------:R-:W-:Y:S01]  /*23d0*/  @P3 STS [R23+0x8], RZ ;  /* 0x000008ff17003388 */ /* 0x000fe20000000800 */
[----:B--2---:R-:W-:-:S03]  /*23e0*/  IMAD.U32 R6, RZ, RZ, UR12 ;  /* 0x0000000cff067e24 */ /* 0x004fc6000f8e00ff */
[----:B------:R-:W-:Y:S01]  /*23f0*/  @P3 STS [R23+0xc], RZ ;  /* 0x00000cff17003388 */ /* 0x000fe20000000800 */
[----:B------:R-:W-:-:S03]  /*2400*/  IMAD.WIDE.U32 R6, R6, UR32, R4 ;  /* 0x0000002006067c25 */ /* 0x000fc6000f8e0004 */
[----:B------:R-:W-:Y:S01]  /*2410*/  @!PT LDS RZ, [RZ] ;  /* 0x00000000fffff984 */ /* 0x000fe20000000800 */
[----:B------:R-:W-:Y:S01]  /*2420*/  @!PT LDS RZ, [RZ] ;  /* 0x00000000fffff984 */ /* 0x000fe20000000800 */
[----:B------:R-:W-:Y:S01]  /*2430*/  @!PT LDS RZ, [RZ] ;  /* 0x00000000fffff984 */ /* 0x000fe20000000800 */
[----:B------:R2:W-:Y:S01]  /*2440*/  @!P3 LDGSTS.E.BYPASS.LTC128B.128 [R23], desc[UR10][R8.64] ;  /* 0x000000000817bfae */ /* 0x0005e2000b901d4a */
[----:B------:R-:W-:Y:S02]  /*2450*/  @!P6 LEA R12, P3, R10, R24, 0x7 ;  /* 0x000000180a0ce211 */ /* 0x000fe400078638ff */
[----:B------:R-:W-:Y:S01]  /*2460*/  IADD3 R6, P5, R6, UR51, RZ ;  /* 0x0000003306067c10 */ /* 0x000fe2000ffbe0ff */
[----:B------:R-:W-:Y:S04]  /*2470*/  @P2 STS [R23+0x1000], RZ ;  /* 0x001000ff17002388 */ /* 0x000fe80000000800 */
[----:B------:R-:W-:Y:S01]  /*2480*/  @P2 STS [R23+0x1004], RZ ;  /* 0x001004ff17002388 */ /* 0x000fe20000000800 */
[----:B------:R-:W-:-:S03]  /*2490*/  VOTEU.ALL UP0, P0 ;  /* 0x00000000003f7886 */ /* 0x000fc60000000000 */
[----:B------:R-:W-:Y:S04]  /*24a0*/  @P2 STS [R23+0x1008], RZ ;  /* 0x001008ff17002388 */ /* 0x000fe80000000800 */
[----:B------:R-:W-:Y:S04]  /*24b0*/  @P2 STS [R23+0x100c], RZ ;  /* 0x00100cff17002388 */ /* 0x000fe80000000800 */
[----:B------:R-:W-:Y:S01]  /*24c0*/  @!PT LDS RZ, [RZ] ;  /* 0x00000000fffff984 */ /* 0x000fe20000000800 */
[----:B------:R-:W-:Y:S01]  /*24d0*/  @!PT LDS RZ, [RZ] ;  /* 0x00000000fffff984 */ /* 0x000fe20000000800 */
[----:B------:R-:W-:Y:S01]  /*24e0*/  @!PT LDS RZ, [RZ] ;  /* 0x00000000fffff984 */ /* 0x000fe20000000800 */
[----:B------:R1:W-:Y:S01]  /*24f0*/  @!P2 LDGSTS.E.BYPASS.LTC128B.128 [R23+0x1000], desc[UR10][R16.64] ;  /* 0x010000001017afae */ /* 0x0003e2000b901d4a */
[----:B------:R-:W-:Y:S02]  /*2500*/  IMAD.MOV.U32 R43, RZ, RZ, 0x7f800000 ;  /* 0x7f800000ff2b7424 */ /* 0x000fe400078e00ff */
[----:B------:R-:W-:Y:S01]  /*2510*/  IMAD.MOV.U32 R42, RZ, RZ, 0x7f800000 ;  /* 0x7f800000ff2a7424 */ /* 0x000fe200078e00ff */
[----:B------:R-:W5:Y:S01]  /*2520*/  LDL R39, [R1+0x74] ;  /* 0x0000740001277983 */ /* 0x000f620000100800 */
[----:B--2---:R-:W-:-:S02]  /*2530*/  IMAD.U32 R8, RZ, RZ, UR16 ;  /* 0x00000010ff087e24 */ /* 0x004fc4000f8e00ff */
[----:B------:R-:W-:-:S03]  /*2540*/  IMAD.U32 R9, RZ, RZ, UR29 ;  /* 0x0000001dff097e24 */ /* 0x000fc6000f8e00ff */
[----:B------:R-:W-:Y:S01]  /*2550*/  IADD3.X R7, R7, UR53, R8, P5, !PT ;  /* 0x0000003507077c10 */ /* 0x000fe2000affe408 */
[----:B------:R-:W-:Y:S01]  /*2560*/  @!P0 IMAD.MOV.U32 R8, RZ, RZ, R24 ;  /* 0x000000ffff088224 */ /* 0x000fe200078e0018 */
[----:B------:R-:W-:Y:S02]  /*2570*/  ISETP.GE.AND P5, PT, R2, UR8, PT ;  /* 0x0000000802007c0c */ /* 0x000fe4000bfa6270 */
[----:B------:R-:W-:Y:S01]  /*2580*/  @!P6 LEA.HI.X R13, R10, R25, R9, 0x7, P3 ;  /* 0x000000190a0de211 */ /* 0x000fe200018f3c09 */
[----:B------:R-:W-:Y:S01]  /*2590*/  @!P0 IMAD.MOV.U32 R9, RZ, RZ, R25 ;  /* 0x000000ffff098224 */ /* 0x000fe200078e0019 */
[----:B------:R-:W-:Y:S02]  /*25a0*/  ISETP.GE.AND P3, PT, R19, UR8, PT ;  /* 0x0000000813007c0c */ /* 0x000fe4000bf66270 */
[----:B------:R-:W-:Y:S01]  /*25b0*/  @!P4 IADD3 R14, P2, R2, 0x20, RZ ;  /* 0x00000020020ec810 */ /* 0x000fe20007f5e0ff */
[----:B------:R-:W3:Y:S01]  /*25c0*/  @!P4 LDC.64 R18, c[0x0][0x218] ;  /* 0x00008600ff12cb82 */ /* 0x000ee20000000a00 */
[----:B------:R-:W-:Y:S01]  /*25d0*/  @!UP0 UIMAD UR16, UR29, 0xc0, URZ ;  /* 0x000000c01d1088a4 */ /* 0x000fe2000f8e023f */
[----:B------:R-:W-:Y:S01]  /*25e0*/  @!P0 IMAD.WIDE.U32 R8, R10, 0xc0, R8 ;  /* 0x000000c00a088825 */ /* 0x000fe200078e0008 */
[----:B------:R-:W-:Y:S03]  /*25f0*/  @P6 STS [R23+0x2000], RZ ;  /* 0x002000ff17006388 */ /* 0x000fe60000000800 */
[----:B-1----:R-:W-:Y:S01]  /*2600*/  @!P4 IMAD.X R16, RZ, RZ, R37, P2 ;  /* 0x000000ffff10c224 */ /* 0x002fe200010e0625 */
[----:B------:R-:W-:Y:S01]  /*2610*/  ISETP.GE.AND P2, PT, R21, UR8, PT ;  /* 0x0000000815007c0c */ /* 0x000fe2000bf46270 */
[----:B------:R-:W-:Y:S01]  /*2620*/  IMAD R10, R22, UR18, RZ ;  /* 0x00000012160a7c24 */ /* 0x000fe2000f8e02ff */
[----:B------:R-:W1:Y:S01]  /*2630*/  @!P5 LDC.64 R20, c[0x0][0x218] ;  /* 0x00008600ff14db82 */ /* 0x000e620000000a00 */
[----:B------:R-:W-:Y:S01]  /*2640*/  @P6 STS [R23+0x2004], RZ ;  /* 0x002004ff17006388 */ /* 0x000fe20000000800 */
[----:B------:R-:W-:-:S03]  /*2650*/  IMAD.WIDE.U32 R6, R15, UR18, R6 ;  /* 0x000000120f067c25 */ /* 0x000fc6000f8e0006 */
[----:B------:R-:W-:Y:S01]  /*2660*/  @P6 STS [R23+0x2008], RZ ;  /* 0x002008ff17006388 */ /* 0x000fe20000000800 */
[----:B------:R-:W-:Y:S02]  /*2670*/  IMAD R11, R15, UR19, R10 ;  /* 0x000000130f0b7c24 */ /* 0x000fe4000f8e020a */
[----:B------:R-:W-:Y:S01]  /*2680*/  @!P0 VIADD R9, R9, UR16 ;  /* 0x0000001009098c36 */ /* 0x000fe20008000000 */
[----:B------:R-:W-:Y:S01]  /*2690*/  @P6 STS [R23+0x200c], RZ ;  /* 0x00200cff17006388 */ /* 0x000fe20000000800 */
[----:B------:R-:W-:Y:S01]  /*26a0*/  IMAD.U32 R10, RZ, RZ, UR14 ;  /* 0x0000000eff0a7e24 */ /* 0x000fe2000f8e00ff */
[----:B------:R-:W2:Y:S01]  /*26b0*/  @!P3 LDC.64 R26, c[0x0][0x218] ;  /* 0x00008600ff1abb82 */ /* 0x000ea20000000a00 */
[----:B------:R-:W-:Y:S01]  /*26c0*/  @!P4 IMAD R16, R16, UR12, RZ ;  /* 0x0000000c1010cc24 */ /* 0x000fe2000f8e02ff */
[----:B------:R-:W-:Y:S01]  /*26d0*/  @!PT LDS RZ, [RZ] ;  /* 0x00000000fffff984 */ /* 0x000fe20000000800 */
[----:B------:R-:W-:Y:S01]  /*26e0*/  @!PT LDS RZ, [RZ] ;  /* 0x00000000fffff984 */ /* 0x000fe20000000800 */
[----:B------:R-:W-:Y:S01]  /*26f0*/  @!PT LDS RZ, [RZ] ;  /* 0x00000000fffff984 */ /* 0x000fe20000000800 */
[----:B------:R-:W-:Y:S01]  /*2700*/  @!P6 LDGSTS.E.BYPASS.LTC128B.128 [R23+0x2000], desc[UR10][R12.64] ;  /* 0x020000000c17efae */ /* 0x000fe2000b901d4a */
[----:B------:R-:W-:Y:S01]  /*2710*/  IMAD.IADD R7, R7, 0x1, R11 ;  /* 0x0000000107077824 */ /* 0x000fe200078e020b */
[----:B------:R-:W-:-:S02]  /*2720*/  UIMAD UR8, UR42, UR14, URZ ;  /* 0x0000000e2a0872a4 */ /* 0x000fc4000f8e023f */
[----:B------:R-:W-:Y:S01]  /*2730*/  @P0 STS [R23+0x3000], RZ ;  /* 0x003000ff17000388 */ /* 0x000fe20000000800 */
[----:B------:R-:W-:Y:S01]  /*2740*/  ULDC.64 UR18, c[0x0][0x268] ;  /* 0x00009a0000127ab9 */ /* 0x000fe20000000a00 */
[----:B------:R-:W2:Y:S02]  /*2750*/  @!P2 LDC.64 R34, c[0x0][0x218] ;  /* 0x00008600ff22ab82 */ /* 0x000ea40000000a00 */
[----:B------:R-:W-:Y:S04]  /*2760*/  @P0 STS [R23+0x3004], RZ ;  /* 0x003004ff17000388 */ /* 0x000fe80000000800 */
[----:B------:R-:W-:Y:S01]  /*2770*/  @P0 STS [R23+0x3008], RZ ;  /* 0x003008ff17000388 */ /* 0x000fe20000000800 */
[----:B------:R-:W-:Y:S01]  /*2780*/  IMAD.WIDE.U32 R10, R10, UR32, R4 ;  /* 0x000000200a0a7c25 */ /* 0x000fe2000f8e0004 */
[----:B------:R-:W2:Y:S02]  /*2790*/  @!P5 LDC.64 R30, c[0x0][0x220] ;  /* 0x00008800ff1edb82 */ /* 0x000ea40000000a00 */
[----:B------:R2:W-:Y:S01]  /*27a0*/  @P0 STS [R23+0x300c], RZ ;  /* 0x00300cff17000388 */ /* 0x0005e20000000800 */
[----:B------:R-:W-:-:S03]  /*27b0*/  @!P4 IMAD R16, R14, UR13, R16 ;  /* 0x0000000d0e10cc24 */ /* 0x000fc6000f8e0210 */
[----:B------:R-:W-:Y:S01]  /*27c0*/  @!PT LDS RZ, [RZ] ;  /* 0x00000000fffff984 */ /* 0x000fe20000000800 */
[----:B------:R-:W-:Y:S01]  /*27d0*/  @!PT LDS RZ, [RZ] ;  /* 0x00000000fffff984 */ /* 0x000fe20000000800 */
[----:B------:R-:W-:Y:S01]  /*27e0*/  @!PT LDS RZ, [RZ] ;  /* 0x00000000fffff984 */ /* 0x000fe20000000800 */
[----:B------:R1:W-:Y:S01]  /*27f0*/  @!P0 LDGSTS.E.BYPASS.LTC128B.128 [R23+0x3000], desc[UR10][R8.64] ;  /* 0x0300000008178fae */ /* 0x0003e2000b901d4a */
[----:B------:R-:W-:Y:S01]  /*2800*/  @!P4 IMAD.WIDE.U32 R4, R14, UR12, R6 ;  /* 0x0000000c0e04cc25 */ /* 0x000fe2000f8e0006 */
[----:B------:R-:W-:-:S03]  /*2810*/  UIMAD UR8, UR32, UR15, UR8 ;  /* 0x0000000f200872a4 */ /* 0x000fc6000f8e0208 */
[----:B------:R-:W-:Y:S01]  /*2820*/  @!P4 IMAD.IADD R5, R5, 0x1, R16 ;  /* 0x000000010505c824 */ /* 0x000fe200078e0210 */
[----:B---3--:R-:W-:-:S04]  /*2830*/  @!P4 LEA R24, P0, R4, R18, 0x1 ;  /* 0x000000120418c211 */ /* 0x008fc800078008ff */
[----:B----4-:R-:W-:Y:S01]  /*2840*/  @!P4 LEA.HI.X R25, R4, R19, R5, 0x1, P0 ;  /* 0x000000130419c211 */ /* 0x010fe200000f0c05 */
[----:B------:R-:W-:Y:S01]  /*2850*/  IMAD.U32 R5, RZ, RZ, UR8 ;  /* 0x00000008ff057e24 */ /* 0x000fe2000f8e00ff */
[----:B------:R-:W-:Y:S01]  /*2860*/  IADD3 R4, P0, R10, UR43, RZ ;  /* 0x0000002b0a047c10 */ /* 0x000fe2000ff1e0ff */
[----:B-1----:R-:W-:Y:S02]  /*2870*/  @!P5 IMAD R8, R37, UR12, RZ ;  /* 0x0000000c2508dc24 */ /* 0x002fe4000f8e02ff */
[----:B------:R-:W-:Y:S01]  /*2880*/  @!P5 IMAD.MOV.U32 R9, RZ, RZ, R7 ;  /* 0x000000ffff09d224 */ /* 0x000fe200078e0007 */
[----:B------:R-:W-:Y:S01]  /*2890*/  @P5 STS.128 [R0+0xc000], RZ ;  /* 0x00c000ff00005388 */ /* 0x000fe20000000c00 */
[----:B------:R-:W-:Y:S02]  /*28a0*/  @!P5 IMAD R13, R2, UR13, R8 ;  /* 0x0000000d020ddc24 */ /* 0x000fe4000f8e0208 */
[----:B------:R-:W-:Y:S02]  /*28b0*/  IMAD.MOV.U32 R41, RZ, RZ, 0x7f800000 ;  /* 0x7f800000ff297424 */ /* 0x000fe400078e00ff */
[----:B------:R-:W-:Y:S01]  /*28c0*/  IMAD.MOV.U32 R40, RZ, RZ, 0x7f800000 ;  /* 0x7f800000ff287424 */ /* 0x000fe200078e00ff */
[----:B------:R-:W-:Y:S01]  /*28d0*/  STL [R1+0x2c], R36 ;  /* 0x00002c2401007387 */ /* 0x000fe20000100800 */
[----:B------:R-:W-:-:S02]  /*28e0*/  @!P5 IMAD.MOV.U32 R8, RZ, RZ, R6 ;  /* 0x000000ffff08d224 */ /* 0x000fc400078e0006 */
[----:B------:R-:W-:Y:S02]  /*28f0*/  VIADD R190, R193, 0x2000 ;  /* 0x00002000c1be7836 */ /* 0x000fe40000000000 */
[----:B------:R-:W-:Y:S02]  /*2900*/  VIADD R184, R192, 0x2000 ;  /* 0x00002000c0b87836 */ /* 0x000fe40000000000 */
[----:B------:R-:W-:Y:S02]  /*2910*/  IMAD.MOV.U32 R185, RZ, RZ, 0x40 ;  /* 0x00000040ffb97424 */ /* 0x000fe400078e00ff */
[----:B------:R-:W-:Y:S01]  /*2920*/  IMAD.MOV.U32 R191, RZ, RZ, 0x20 ;  /* 0x00000020ffbf7424 */ /* 0x000fe200078e00ff */
[----:B------:R-:W-:Y:S01]  /*2930*/  CS2R R126, SRZ ;  /* 0x00000000007e7805 */ /* 0x000fe2000001ff00 */
[----:B------:R-:W-:Y:S01]  /*2940*/  @!P5 IMAD.WIDE.U32 R8, R2, UR12, R8 ;  /* 0x0000000c0208dc25 */ /* 0x000fe2000f8e0008 */
[----:B------:R-:W-:Y:S02]  /*2950*/  CS2R R124, SRZ ;  /* 0x00000000007c7805 */ /* 0x000fe4000001ff00 */
[----:B------:R-:W-:-:S02]  /*2960*/  CS2R R130, SRZ ;  /* 0x0000000000827805 */ /* 0x000fc4000001ff00 */
[----:B------:R-:W-:Y:S01]  /*2970*/  CS2R R128, SRZ ;  /* 0x0000000000807805 */ /* 0x000fe2000001ff00 */
[----:B------:R-:W-:Y:S01]  /*2980*/  @!P5 IMAD.IADD R10, R9, 0x1, R13 ;  /* 0x00000001090ad824 */ /* 0x000fe200078e020d */
[C---:B------:R-:W-:Y:S02]  /*2990*/  @!P5 LEA R20, P6, R8.reuse, R20, 0x1 ;  /* 0x000000140814d211 */ /* 0x040fe400078c08ff */
[----:B------:R-:W-:Y:S02]  /*29a0*/  CS2R R122, SRZ ;  /* 0x00000000007a7805 */ /* 0x000fe4000001ff00 */
[----:B------:R-:W-:Y:S02]  /*29b0*/  IADD3.X R5, R11, UR46, R5, P0, !PT ;  /* 0x0000002e0b057c10 */ /* 0x000fe400087fe405 */
[----:B------:R-:W-:Y:S02]  /*29c0*/  CS2R R120, SRZ ;  /* 0x0000000000787805 */ /* 0x000fe4000001ff00 */
[----:B------:R-:W-:-:S02]  /*29d0*/  @!P5 LEA.HI.X R21, R8, R21, R10, 0x1, P6 ;  /* 0x000000150815d211 */ /* 0x000fc400030f0c0a */
[----:B------:R-:W-:Y:S02]  /*29e0*/  CS2R R118, SRZ ;  /* 0x0000000000767805 */ /* 0x000fe4000001ff00 */
[----:B------:R-:W-:Y:S01]  /*29f0*/  @!P3 IADD3 R10, P0, R2, 0x40, RZ ;  /* 0x00000040020ab810 */ /* 0x000fe20007f1e0ff */
[----:B------:R-:W-:Y:S01]  /*2a00*/  IMAD R9, R22, UR18, RZ ;  /* 0x0000001216097c24 */ /* 0x000fe2000f8e02ff */
[----:B------:R-:W-:Y:S01]  /*2a10*/  CS2R R116, SRZ ;  /* 0x0000000000747805 */ /* 0x000fe2000001ff00 */
[----:B------:R-:W-:Y:S01]  /*2a20*/  IMAD.WIDE.U32 R4, R15, UR18, R4 ;  /* 0x000000120f047c25 */ /* 0x000fe2000f8e0004 */
[----:B------:R-:W-:Y:S01]  /*2a30*/  @!P3 IADD3.X R13, RZ, R37, RZ, P0, !PT ;  /* 0x00000025ff0db210 */ /* 0x000fe200007fe4ff */
[----:B------:R-:W-:Y:S01]  /*2a40*/  @!PT LDS RZ, [RZ] ;  /* 0x00000000fffff984 */ /* 0x000fe20000000800 */
[----:B------:R-:W-:Y:S01]  /*2a50*/  @!PT LDS RZ, [RZ] ;  /* 0x00000000fffff984 */ /* 0x000fe20000000800 */
[----:B------:R-:W-:Y:S01]  /*2a60*/  @!PT LDS RZ, [RZ] ;  /* 0x00000000fffff984 */ /* 0x000fe20000000800 */
[----:B------:R1:W-:Y:S01]  /*2a70*/  @!P5 LDGSTS.E.BYPASS.LTC128B.128 [R0+0xc000], desc[UR10][R20.64] ;  /* 0x0c0000001400dfae */ /* 0x0003e2000b901d4a */
[----:B------:R-:W-:Y:S01]  /*2a80*/  @!P2 IADD3 R11, P0, R2, 0x60, RZ ;  /* 0x00000060020ba810 */ /* 0x000fe20007f1e0ff */
[----:B------:R-:W-:Y:S01]  /*2a90*/  @!P2 IMAD.MOV.U32 R8, RZ, RZ, R6 ;  /* 0x000000ffff08a224 */ /* 0x000fe200078e0006 */
[----:B------:R-:W-:Y:S01]  /*2aa0*/  CS2R R110, SRZ ;  /* 0x00000000006e7805 */ /* 0x000fe2000001ff00 */
[----:B-----5:R-:W-:Y:S01]  /*2ab0*/  VIADD R12, R38, 0x8 ;  /* 0x00000008260c7836 */ /* 0x020fe20000000000 */
[----:B-1----:R-:W1:Y:S01]  /*2ac0*/  @!P2 LDC.64 R20, c[0x0][0x220] ;  /* 0x00008800ff14ab82 */ /* 0x002e620000000a00 */
[----:B------:R-:W-:Y:S01]  /*2ad0*/  STL [R1+0x28], R33 ;  /* 0x0000282101007387 */ /* 0x000fe20000100800 */
[----:B------:R-:W-:-:S02]  /*2ae0*/  SEL R190, R190, R193, !P1 ;  /* 0x000000c1bebe7207 */ /* 0x000fc40004800000 */
[----:B------:R-:W-:Y:S02]  /*2af0*/  CS2R R108, SRZ ;  /* 0x00000000006c7805 */ /* 0x000fe4000001ff00 */
[----:B------:R-:W-:Y:S01]  /*2b00*/  ISETP.GE.AND P6, PT, R12, UR6, PT ;  /* 0x000000060c007c0c */ /* 0x000fe2000bfc6270 */
[----:B------:R-:W-:Y:S01]  /*2b10*/  IMAD R12, R15, UR19, R9 ;  /* 0x000000130f0c7c24 */ /* 0x000fe2000f8e0209 */
[----:B------:R-:W-:Y:S01]  /*2b20*/  SEL R184, R184, R192, !P1 ;  /* 0x000000c0b8b87207 */ /* 0x000fe20004800000 */
[----:B------:R-:W-:Y:S01]  /*2b30*/  @!P2 IMAD.X R17, RZ, RZ, R37, P0 ;  /* 0x000000ffff11a224 */ /* 0x000fe200000e0625 */
[----:B------:R-:W-:Y:S01]  /*2b40*/  CS2R R114, SRZ ;  /* 0x0000000000727805 */ /* 0x000fe2000001ff00 */
[----:B------:R-:W-:Y:S01]  /*2b50*/  IMAD.IADD R5, R5, 0x1, R12 ;  /* 0x0000000105057824 */ /* 0x000fe200078e020c */
[----:B------:R-:W-:Y:S01]  /*2b60*/  @!P4 IADD3 R12, P0, R2, 0x20, RZ ;  /* 0x00000020020cc810 */ /* 0x000fe20007f1e0ff */
[----:B------:R-:W-:Y:S01]  /*2b70*/  @!P3 IMAD R13, R13, UR12, RZ ;  /* 0x0000000c0d0dbc24 */ /* 0x000fe2000f8e02ff */
[----:B------:R-:W-:Y:S01]  /*2b80*/  CS2R R112, SRZ ;  /* 0x0000000000707805 */ /* 0x000fe2000001ff00 */
[----:B------:R-:W-:Y:S01]  /*2b90*/  @!P2 IMAD.MOV.U32 R9, RZ, RZ, R7 ;  /* 0x000000ffff09a224 */ /* 0x000fe200078e0007 */
[----:B------:R-:W-:Y:S01]  /*2ba0*/  CS2R R106, SRZ ;  /* 0x00000000006a7805 */ /* 0x000fe2000001ff00 */
[----:B------:R-:W-:Y:S01]  /*2bb0*/  @!P4 IMAD.X R16, RZ, RZ, R37, P0 ;  /* 0x000000ffff10c224 */ /* 0x000fe200000e0625 */
[----:B------:R-:W-:Y:S01]  /*2bc0*/  CS2R R104, SRZ ;  /* 0x0000000000687805 */ /* 0x000fe2000001ff00 */
[C---:B------:R-:W-:Y:S01]  /*2bd0*/  @!P3 IMAD R22, R10.reuse, UR13, R13 ;  /* 0x0000000d0a16bc24 */ /* 0x040fe2000f8e020d */
[----:B------:R-:W-:Y:S01]  /*2be0*/  CS2R R102, SRZ ;  /* 0x0000000000667805 */ /* 0x000fe2000001ff00 */
[----:B------:R-:W-:Y:S01]  /*2bf0*/  @!P3 IMAD.WIDE.U32 R6, R10, UR12, R6 ;  /* 0x0000000c0a06bc25 */ /* 0x000fe2000f8e0006 */
[----:B------:R-:W-:-:S02]  /*2c00*/  @!P3 IADD3 R10, P0, R2, 0x40, RZ ;  /* 0x00000040020ab810 */ /* 0x000fc40007f1e0ff */
[----:B------:R-:W-:Y:S02]  /*2c10*/  CS2R R100, SRZ ;  /* 0x0000000000647805 */ /* 0x000fe4000001ff00 */
[----:B------:R-:W-:Y:S01]  /*2c20*/  CS2R R94, SRZ ;  /* 0x00000000005e7805 */ /* 0x000fe2000001ff00 */
[----:B------:R-:W-:Y:S01]  /*2c30*/  @!P2 IMAD R13, R17, UR12, RZ ;  /* 0x0000000c110dac24 */ /* 0x000fe2000f8e02ff */
[----:B------:R-:W-:Y:S01]  /*2c40*/  CS2R R92, SRZ ;  /* 0x00000000005c7805 */ /* 0x000fe2000001ff00 */
[----:B------:R-:W-:Y:S01]  /*2c50*/  @!P4 IMAD R16, R16, UR14, RZ ;  /* 0x0000000e1010cc24 */ /* 0x000fe2000f8e02ff */
[----:B------:R-:W-:Y:S01]  /*2c60*/  CS2R R98, SRZ ;  /* 0x0000000000627805 */ /* 0x000fe2000001ff00 */
[----:B------:R-:W-:Y:S01]  /*2c70*/  @!P4 IMAD.MOV.U32 R14, RZ, RZ, R4 ;  /* 0x000000ffff0ec224 */ /* 0x000fe200078e0004 */
[----:B------:R-:W-:Y:S01]  /*2c80*/  CS2R R96, SRZ ;  /* 0x0000000000607805 */ /* 0x000fe2000001ff00 */
[----:B------:R-:W-:Y:S01]  /*2c90*/  @!P4 IMAD.MOV.U32 R15, RZ, RZ, R5 ;  /* 0x000000ffff0fc224 */ /* 0x000fe200078e0005 */
[----:B------:R-:W-:Y:S01]  /*2ca0*/  CS2R R90, SRZ ;  /* 0x00000000005a7805 */ /* 0x000fe2000001ff00 */
[----:B------:R-:W-:Y:S01]  /*2cb0*/  @!P3 IMAD.X R17, RZ, RZ, R37, P0 ;  /* 0x000000ffff11b224 */ /* 0x000fe200000e0625 */
[----:B------:R-:W-:Y:S01]  /*2cc0*/  CS2R R88, SRZ ;  /* 0x0000000000587805 */ /* 0x000fe2000001ff00 */
[----:B--2---:R-:W-:Y:S01]  /*2cd0*/  @!P2 IMAD R23, R11, UR13, R13 ;  /* 0x0000000d0b17ac24 */ /* 0x004fe2000f8e020d */
[----:B------:R-:W-:Y:S01]  /*2ce0*/  CS2R R86, SRZ ;  /* 0x0000000000567805 */ /* 0x000fe2000001ff00 */
[C---:B------:R-:W-:Y:S01]  /*2cf0*/  @!P4 IMAD R32, R12.reuse, UR15, R16 ;  /* 0x0000000f0c20cc24 */ /* 0x040fe2000f8e0210 */
[----:B------:R-:W-:Y:S01]  /*2d00*/  CS2R R84, SRZ ;  /* 0x0000000000547805 */ /* 0x000fe2000001ff00 */
[----:B------:R-:W-:Y:S01]  /*2d10*/  @!P4 IMAD.WIDE.U32 R12, R12, UR14, R14 ;  /* 0x0000000e0c0ccc25 */ /* 0x000fe2000f8e000e */
[----:B------:R-:W-:-:S02]  /*2d20*/  @!P3 LEA R16, P0, R6, R26, 0x1 ;  /* 0x0000001a0610b211 */ /* 0x000fc400078008ff */
[----:B------:R-:W-:Y:S02]  /*2d30*/  CS2R R78, SRZ ;  /* 0x00000000004e7805 */ /* 0x000fe4000001ff00 */
[----:B------:R-:W-:Y:S01]  /*2d40*/  CS2R R76, SRZ ;  /* 0x00000000004c7805 */ /* 0x000fe2000001ff00 */
[----:B------:R-:W-:Y:S01]  /*2d50*/  @!P2 IMAD.WIDE.U32 R8, R11, UR12, R8 ;  /* 0x0000000c0b08ac25 */ /* 0x000fe2000f8e0008 */
[----:B------:R-:W-:Y:S02]  /*2d60*/  CS2R R82, SRZ ;  /* 0x0000000000527805 */ /* 0x000fe4000001ff00 */
[----:B------:R-:W-:Y:S02]  /*2d70*/  CS2R R80, SRZ ;  /* 0x0000000000507805 */ /* 0x000fe4000001ff00 */
[----:B------:R-:W-:Y:S01]  /*2d80*/  CS2R R74, SRZ ;  /* 0x00000000004a7805 */ /* 0x000fe2000001ff00 */
[----:B------:R-:W-:Y:S01]  /*2d90*/  @!P3 IMAD.IADD R14, R7, 0x1, R22 ;  /* 0x00000001070eb824 */ /* 0x000fe200078e0216 */
[----:B------:R-:W-:Y:S01]  /*2da0*/  CS2R R72, SRZ ;  /* 0x0000000000487805 */ /* 0x000fe2000001ff00 */
[----:B------:R-:W-:Y:S01]  /*2db0*/  @!P3 IMAD.MOV.U32 R18, RZ, RZ, R4 ;  /* 0x000000ffff12b224 */ /* 0x000fe200078e0004 */
[----:B------:R-:W-:Y:S01]  /*2dc0*/  CS2R R70, SRZ ;  /* 0x0000000000467805 */ /* 0x000fe2000001ff00 */
[----:B------:R-:W-:Y:S01]  /*2dd0*/  @!P3 IMAD.MOV.U32 R19, RZ, RZ, R5 ;  /* 0x000000ffff13b224 */ /* 0x000fe200078e0005 */
[----:B------:R-:W-:Y:S01]  /*2de0*/  CS2R R68, SRZ ;  /* 0x0000000000447805 */ /* 0x000fe2000001ff00 */
[----:B------:R-:W-:Y:S01]  /*2df0*/  @!P3 IMAD R11, R17, UR14, RZ ;  /* 0x0000000e110bbc24 */ /* 0x000fe2000f8e02ff */
[----:B------:R-:W-:Y:S01]  /*2e00*/  @!P3 LEA.HI.X R17, R6, R27, R14, 0x1, P0 ;  /* 0x0000001b0611b211 */ /* 0x000fe200000f0c0e */
[----:B------:R-:W-:Y:S01]  /*2e10*/  @!P5 IMAD R7, R37, UR14, RZ ;  /* 0x0000000e2507dc24 */ /* 0x000fe2000f8e02ff */
[----:B------:R-:W-:Y:S01]  /*2e20*/  ULDC UR18, c[0x0][0x2dc] ;  /* 0x0000b70000127ab9 */ /* 0x000fe20000000800 */
[C---:B------:R-:W-:Y:S01]  /*2e30*/  @!P3 IMAD R26, R10.reuse, UR15, R11 ;  /* 0x0000000f0a1abc24 */ /* 0x040fe2000f8e020b */
[----:B------:R-:W-:Y:S01]  /*2e40*/  ULDC UR8, c[0x0][0x2ec] ;  /* 0x0000bb0000087ab9 */ /* 0x000fe20000000800 */
[----:B------:R-:W-:-:S02]  /*2e50*/  @!P3 IMAD.WIDE.U32 R10, R10, UR14, R18 ;  /* 0x0000000e0a0abc25 */ /* 0x000fc4000f8e0012 */
[----:B------:R-:W2:Y:S02]  /*2e60*/  @!P4 LDC.64 R18, c[0x0][0x220] ;  /* 0x00008800ff12cb82 */ /* 0x000ea40000000a00 */
[----:B------:R-:W-:Y:S01]  /*2e70*/  @!P2 IMAD.IADD R6, R9, 0x1, R23 ;  /* 0x000000010906a824 */ /* 0x000fe200078e0217 */
[----:B------:R-:W-:Y:S01]  /*2e80*/  @!P2 LEA R14, P0, R8, R34, 0x1 ;  /* 0x00000022080ea211 */ /* 0x000fe200078008ff */
[--C-:B------:R-:W-:Y:S02]  /*2e90*/  @!P2 IMAD.MOV.U32 R28, RZ, RZ, R4.reuse ;  /* 0x000000ffff1ca224 */ /* 0x100fe400078e0004 */
[----:B------:R-:W-:Y:S02]  /*2ea0*/  @!P2 IMAD.MOV.U32 R29, RZ, RZ, R5 ;  /* 0x000000ffff1da224 */ /* 0x000fe400078e0005 */
[----:B------:R-:W3:Y:S01]  /*2eb0*/  @!P3 LDC.64 R22, c[0x0][0x220] ;  /* 0x00008800ff16bb82 */ /* 0x000ee20000000a00 */
[C---:B------:R-:W-:Y:S02]  /*2ec0*/  @!P5 IMAD R7, R2.reuse, UR15, R7 ;  /* 0x0000000f0207dc24 */ /* 0x040fe4000f8e0207 */
[----:B------:R-:W-:Y:S01]  /*2ed0*/  @!P5 IMAD.WIDE.U32 R4, R2, UR14, R4 ;  /* 0x0000000e0204dc25 */ /* 0x000fe2000f8e0004 */
[----:B------:R-:W-:-:S03]  /*2ee0*/  @!P2 LEA.HI.X R15, R8, R35, R6, 0x1, P0 ;  /* 0x00000023080fa211 */ /* 0x000fc600000f0c06 */
[----:B------:R-:W-:Y:S01]  /*2ef0*/  @!P5 IMAD.IADD R5, R5, 0x1, R7 ;  /* 0x000000010505d824 */ /* 0x000fe200078e0207 */
[----:B------:R-:W-:-:S04]  /*2f00*/  @!P5 LEA R6, P0, R4, R30, 0x1 ;  /* 0x0000001e0406d211 */ /* 0x000fc800078008ff */
[----:B------:R-:W-:Y:S02]  /*2f10*/  @!P5 LEA.HI.X R7, R4, R31, R5, 0x1, P0 ;  /* 0x0000001f0407d211 */ /* 0x000fe400000f0c05 */
[----:B------:R-:W-:Y:S01]  /*2f20*/  @!P2 IADD3 R2, P0, R2, 0x60, RZ ;  /* 0x000000600202a810 */ /* 0x000fe20007f1e0ff */
[----:B------:R-:W-:Y:S04]  /*2f30*/  @P4 STS.128 [R0+0xd000], RZ ;  /* 0x00d000ff00004388 */ /* 0x000fe80000000c00 */
[----:B------:R-:W-:Y:S01]  /*2f40*/  @!PT LDS RZ, [RZ] ;  /* 0x00000000fffff984 */ /* 0x000fe20000000800 */
[----:B------:R-:W-:Y:S01]  /*2f50*/  @!PT LDS RZ, [RZ] ;  /* 0x00000000fffff984 */ /* 0x000fe20000000800 */
[----:B------:R-:W-:Y:S01]  /*2f60*/  @!PT LDS RZ, [RZ] ;  /* 0x00000000fffff984 */ /* 0x000fe20000000800 */
[----:B------:R-:W-:Y:S01]  /*2f70*/  @!P4 LDGSTS.E.BYPASS.LTC128B.128 [R0+0xd000], desc[UR10][R24.64] ;  /* 0x0d0000001800cfae */ /* 0x000fe2000b901d4a */
[----:B------:R-:W-:-:S03]  /*2f80*/  @!P2 IMAD.X R4, RZ, RZ, R37, P0 ;  /* 0x000000ffff04a224 */ /* 0x000fc600000e0625 */
[----:B------:R-:W-:Y:S01]  /*2f90*/  @P3 STS.128 [R0+0xe000], RZ ;  /* 0x00e000ff00003388 */ /* 0x000fe20000000c00 */
[----:B------:R-:W-:-:S03]  /*2fa0*/  @!P2 IMAD R4, R4, UR14, RZ ;  /* 0x0000000e0404ac24 */ /* 0x000fc6000f8e02ff */
        /* <DEDUP_REMOVED lines=8> */
[----:B------:R2:W-:Y:S01]  /*3030*/  @!P2 LDGSTS.E.BYPASS.LTC128B.128 [R0+0xf000], desc[UR10][R14.64] ;  /* 0x0f0000000e00afae */ /* 0x0005e2000b901d4a */
[----:B---3--:R-:W-:-:S03]  /*3040*/  @!P3 LEA R8, P0, R10, R22, 0x1 ;  /* 0x000000160a08b211 */ /* 0x008fc600078008ff */
[----:B------:R-:W-:Y:S04]  /*3050*/  @P5 STS.128 [R0+0x10000], RZ ;  /* 0x010000ff00005388 */ /* 0x000fe80000000c00 */
[----:B------:R-:W-:Y:S01]  /*3060*/  @!PT LDS RZ, [RZ] ;  /* 0x00000000fffff984 */ /* 0x000fe20000000800 */
[----:B------:R-:W-:Y:S01]  /*3070*/  @!PT LDS RZ, [RZ] ;  /* 0x00000000fffff984 */ /* 0x000fe20000000800 */
[----:B------:R-:W-:Y:S01]  /*3080*/  @!PT LDS RZ, [RZ] ;  /* 0x00000000fffff984 */ /* 0x000fe20000000800 */
[----:B------:R3:W-:Y:S04]  /*3090*/  @!P5 LDGSTS.E.BYPASS.LTC128B.128 [R0+0x10000], desc[UR10][R6.64] ;  /* 0x100000000600dfae */ /* 0x0007e8000b901d4a */
[----:B------:R-:W-:Y:S01]  /*30a0*/  @P4 STS.128 [R0+0x11000], RZ ;  /* 0x011000ff00004388 */ /* 0x000fe20000000c00 */
[----:B--2---:R-:W-:Y:S01]  /*30b0*/  @!P4 LEA R14, P5, R12, R18, 0x1 ;  /* 0x000000120c0ec211 */ /* 0x004fe200078a08ff */
[----:B---3--:R-:W-:Y:S01]  /*30c0*/  @!P4 IMAD.IADD R6, R13, 0x1, R32 ;  /* 0x000000010d06c824 */ /* 0x008fe200078e0220 */
[----:B------:R-:W-:Y:S01]  /*30d0*/  @!P3 IADD3 R7, R11, R26, RZ ;  /* 0x0000001a0b07b210 */ /* 0x000fe20007ffe0ff */
[----:B------:R-:W-:-:S02]  /*30e0*/  @!P2 IMAD R11, R2, UR15, R4 ;  /* 0x0000000f020bac24 */ /* 0x000fc4000f8e0204 */
[----:B------:R-:W-:Y:S01]  /*30f0*/  @!P2 IMAD.WIDE.U32 R4, R2, UR14, R28 ;  /* 0x0000000e0204ac25 */ /* 0x000fe2000f8e001c */
[----:B------:R-:W-:Y:S02]  /*3100*/  @!P4 LEA.HI.X R15, R12, R19, R6, 0x1, P5 ;  /* 0x000000130c0fc211 */ /* 0x000fe400028f0c06 */
[----:B------:R-:W-:Y:S01]  /*3110*/  @!P3 LEA.HI.X R9, R10, R23, R7, 0x1, P0 ;  /* 0x000000170a09b211 */ /* 0x000fe200000f0c07 */
[----:B------:R-:W-:Y:S01]  /*3120*/  VIADD R7, R38, 0x40 ;  /* 0x0000004026077836 */ /* 0x000fe20000000000 */
[----:B-1----:R-:W-:Y:S01]  /*3130*/  @!P2 LEA R6, P0, R4, R20, 0x1 ;  /* 0x000000140406a211 */ /* 0x002fe200078008ff */
[----:B------:R-:W-:Y:S01]  /*3140*/  @!P2 IMAD.IADD R5, R5, 0x1, R11 ;  /* 0x000000010505a824 */ /* 0x000fe200078e020b */
[----:B------:R-:W-:Y:S01]  /*3150*/  @!PT LDS RZ, [RZ] ;  /* 0x00000000fffff984 */ /* 0x000fe20000000800 */
[----:B------:R-:W-:Y:S01]  /*3160*/  @!PT LDS RZ, [RZ] ;  /* 0x00000000fffff984 */ /* 0x000fe20000000800 */
[----:B------:R-:W-:Y:S01]  /*3170*/  @!PT LDS RZ, [RZ] ;  /* 0x00000000fffff984 */ /* 0x000fe20000000800 */
[----:B------:R-:W-:Y:S01]  /*3180*/  @!P4 LDGSTS.E.BYPASS.LTC128B.128 [R0+0x11000], desc[UR10][R14.64] ;  /* 0x110000000e00cfae */ /* 0x000fe2000b901d4a */
[----:B------:R-:W-:Y:S01]  /*3190*/  VIADD R2, R38, 0x48 ;  /* 0x0000004826027836 */ /* 0x000fe20000000000 */
[----:B------:R-:W-:Y:S02]  /*31a0*/  ISETP.GE.AND P4, PT, R7, UR6, PT ;  /* 0x0000000607007c0c */ /* 0x000fe4000bf86270 */
[----:B------:R-:W-:-:S02]  /*31b0*/  @!P2 LEA.HI.X R7, R4, R21, R5, 0x1, P0 ;  /* 0x000000150407a211 */ /* 0x000fc400000f0c05 */
[----:B------:R-:W-:Y:S01]  /*31c0*/  ISETP.GE.AND P0, PT, R2, UR6, PT ;  /* 0x0000000602007c0c */ /* 0x000fe2000bf06270 */
[----:B------:R-:W-:Y:S01]  /*31d0*/  @P3 STS.128 [R0+0x12000], RZ ;  /* 0x012000ff00003388 */ /* 0x000fe20000000c00 */
[C---:B------:R-:W-:Y:S01]  /*31e0*/  IMAD.SHL.U32 R4, R38.reuse, 0x4, RZ ;  /* 0x0000000426047824 */ /* 0x040fe200078e00ff */
[----:B------:R-:W-:Y:S02]  /*31f0*/  ISETP.GE.AND P5, PT, R38, UR6, PT ;  /* 0x0000000626007c0c */ /* 0x000fe4000bfa6270 */
[----:B------:R-:W-:Y:S01]  /*3200*/  @!PT LDS RZ, [RZ] ;  /* 0x00000000fffff984 */ /* 0x000fe20000000800 */
[----:B------:R-:W-:Y:S01]  /*3210*/  @!PT LDS RZ, [RZ] ;  /* 0x00000000fffff984 */ /* 0x000fe20000000800 */
[----:B------:R-:W-:Y:S01]  /*3220*/  @!PT LDS RZ, [RZ] ;  /* 0x00000000fffff984 */ /* 0x000fe20000000800 */
[----:B------:R1:W-:Y:S01]  /*3230*/  @!P3 LDGSTS.E.BYPASS.LTC128B.128 [R0+0x12000], desc[UR10][R8.64] ;  /* 0x120000000800bfae */ /* 0x0003e2000b901d4a */
[----:B------:R-:W-:Y:S02]  /*3240*/  UMOV UR13, UR34 ;  /* 0x00000022000d7c82 */ /* 0x000fe40008000000 */
[----:B------:R-:W-:Y:S01]  /*3250*/  IADD3 R4, P3, R4, UR13, RZ ;  /* 0x0000000d04047c10 */ /* 0x000fe2000ff7e0ff */
[----:B------:R2:W-:Y:S01]  /*3260*/  @P2 STS.128 [R0+0x13000], RZ ;  /* 0x013000ff00002388 */ /* 0x0005e20000000c00 */
[----:B------:R-:W-:-:S03]  /*3270*/  UMOV UR12, UR35 ;  /* 0x00000023000c7c82 */ /* 0x000fc60008000000 */
[----:B------:R-:W-:Y:S01]  /*3280*/  @!PT LDS RZ, [RZ] ;  /* 0x00000000fffff984 */ /* 0x000fe20000000800 */
[----:B------:R-:W-:Y:S01]  /*3290*/  @!PT LDS RZ, [RZ] ;  /* 0x00000000fffff984 */ /* 0x000fe20000000800 */
[----:B------:R-:W-:Y:S01]  /*32a0*/  @!PT LDS RZ, [RZ] ;  /* 0x00000000fffff984 */ /* 0x000fe20000000800 */
[----:B------:R2:W-:Y:S04]  /*32b0*/  @!P2 LDGSTS.E.BYPASS.LTC128B.128 [R0+0x13000], desc[UR10][R6.64] ;  /* 0x130000000600afae */ /* 0x0005e8000b901d4a */
[----:B------:R-:W0:Y:S01]  /*32c0*/  LDGDEPBAR ;  /* 0x00000000000079af */ /* 0x000e220000000000 */
[----:B-1----:R-:W-:-:S04]  /*32d0*/  SHF.R.S32.HI R8, RZ, 0x1f, R38 ;  /* 0x0000001fff087819 */ /* 0x002fc80000011426 */
[----:B------:R-:W-:Y:S02]  /*32e0*/  SHF.L.U64.HI R5, R38, 0x2, R8 ;  /* 0x0000000226057819 */ /* 0x000fe40000010208 */
[----:B--2---:R-:W-:Y:S02]  /*32f0*/  SHF.R.S32.HI R0, RZ, 0x1f, R2 ;  /* 0x0000001fff007819 */ /* 0x004fe40000011402 */
[C---:B------:R-:W-:Y:S02]  /*3300*/  @!P0 LEA R6, P2, R2.reuse, UR13, 0x2 ;  /* 0x0000000d02068c11 */ /* 0x040fe4000f8410ff */
[----:B------:R-:W-:Y:S02]  /*3310*/  IADD3.X R5, R5, UR12, RZ, P3, !PT ;  /* 0x0000000c05057c10 */ /* 0x000fe40009ffe4ff */
[----:B------:R-:W-:-:S03]  /*3320*/  @!P0 LEA.HI.X R7, R2, UR12, R0, 0x2, P2 ;  /* 0x0000000c02078c11 */ /* 0x000fc600090f1400 */
[----:B------:R-:W2:Y:S04]  /*3330*/  @!P5 LDG.E R43, desc[UR10][R4.64] ;  /* 0x0000000a042bd981 */ /* 0x000ea8000c1e1900 */
[----:B------:R-:W3:Y:S04]  /*3340*/  @!P6 LDG.E R42, desc[UR10][R4.64+0x20] ;  /* 0x0000200a042ae981 */ /* 0x000ee8000c1e1900 */
[----:B------:R1:W4:Y:S04]  /*3350*/  @!P4 LDG.E R41, desc[UR10][R4.64+0x100] ;  /* 0x0001000a0429c981 */ /* 0x000328000c1e1900 */
[----:B------:R-:W5:Y:S01]  /*3360*/  @!P0 LDG.E R40, desc[UR10][R6.64] ;  /* 0x0000000a06288981 */ /* 0x000f62000c1e1900 */
[----:B------:R-:W-:-:S02]  /*3370*/  IMAD.SHL.U32 R2, R38, 0x4, RZ ;  /* 0x0000000426027824 */ /* 0x000fc400078e00ff */
[----:B------:R-:W-:-:S03]  /*3380*/  VIADD R0, R38, 0xffffff80 ;  /* 0xffffff8026007836 */ /* 0x000fc60000000000 */
[----:B------:R1:W-:Y:S01]  /*3390*/  STL [R1+0x60], R2 ;  /* 0x0000600201007387 */ /* 0x0003e20000100800 */
[----:B------:R-:W-:Y:S02]  /*33a0*/  LOP3.LUT P2, RZ, R39, 0x4, RZ, 0xc0, !PT ;  /* 0x0000000427ff7812 */ /* 0x000fe4000784c0ff */
[----:B-1----:R-:W-:Y:S01]  /*33b0*/  SHF.L.U64.HI R5, R38, 0x2, R8 ;  /* 0x0000000226057819 */ /* 0x002fe20000010208 */
[----:B------:R-:W-:Y:S01]  /*33c0*/  IMAD.MOV.U32 R4, RZ, RZ, 0x40 ;  /* 0x00000040ff047424 */ /* 0x000fe200078e00ff */
[----:B------:R-:W-:-:S04]  /*33d0*/  SHF.R.S32.HI R2, RZ, 0x1f, R0 ;  /* 0x0000001fff027819 */ /* 0x000fc80000011400 */
[C---:B------:R-:W-:Y:S01]  /*33e0*/  SHF.L.U64.HI R2, R0.reuse, 0x2, R2 ;  /* 0x0000000200027819 */ /* 0x040fe20000010202 */
[----:B------:R-:W-:Y:S01]  /*33f0*/  IMAD.SHL.U32 R0, R0, 0x4, RZ ;  /* 0x0000000400007824 */ /* 0x000fe200078e00ff */
[----:B------:R-:W-:Y:S01]  /*3400*/  UIADD3 UR6, UR32, 0x80, URZ ;  /* 0x0000008020067890 */ /* 0x000fe2000fffe03f */
[C---:B------:R-:W-:Y:S02]  /*3410*/  LOP3.LUT P3, RZ, R39.reuse, 0x4, RZ, 0xc0, !PT ;  /* 0x0000000427ff7812 */ /* 0x040fe4000786c0ff */
[----:B------:R-:W-:Y:S02]  /*3420*/  LOP3.LUT P0, RZ, R39, 0x2, RZ, 0xc0, !PT ;  /* 0x0000000227ff7812 */ /* 0x000fe4000780c0ff */
[----:B------:R-:W-:Y:S02]  /*3430*/  SEL R185, R185, 0xffffffc0, !P3 ;  /* 0xffffffc0b9b97807 */ /* 0x000fe40005800000 */
[----:B------:R-:W-:Y:S02]  /*3440*/  SEL R191, R191, 0xffffffe0, !P0 ;  /* 0xffffffe0bfbf7807 */ /* 0x000fe40004000000 */
[----:B------:R-:W-:-:S02]  /*3450*/  LEA R190, R190, UR4, 0x1 ;  /* 0x00000004bebe7c11 */ /* 0x000fc4000f8e08ff */
[----:B------:R-:W-:Y:S01]  /*3460*/  LEA R184, R184, UR4, 0x1 ;  /* 0x00000004b8b87c11 */ /* 0x000fe2000f8e08ff */
[----:B------:R-:W-:Y:S01]  /*3470*/  UISETP.GE.AND UP0, UPT, UR6, UR7, UPT ;  /* 0x000000070600728c */ /* 0x000fe2000bf06270 */
[----:B------:R-:W-:Y:S01]  /*3480*/  UMOV UR15, UR20 ;  /* 0x00000014000f7c82 */ /* 0x000fe20008000000 */
[----:B------:R-:W-:Y:S01]  /*3490*/  UMOV UR14, UR21 ;  /* 0x00000015000e7c82 */ /* 0x000fe20008000000 */
[----:B------:R-:W-:Y:S01]  /*34a0*/  ULDC UR6, c[0x0][0x39c] ;  /* 0x0000e70000067ab9 */ /* 0x000fe20000000800 */
[----:B--2---:R-:W-:Y:S04]  /*34b0*/  STL [R1+0x40], R43 ;  /* 0x0000402b01007387 */ /* 0x004fe80000100800 */
[----:B---3--:R-:W-:Y:S04]  /*34c0*/  STL [R1+0x44], R42 ;  /* 0x0000442a01007387 */ /* 0x008fe80000100800 */
[----:B----4-:R-:W-:Y:S04]  /*34d0*/  STL [R1+0x38], R41 ;  /* 0x0000382901007387 */ /* 0x010fe80000100800 */
[----:B-----5:R-:W-:Y:S04]  /*34e0*/  STL [R1+0x3c], R40 ;  /* 0x00003c2801007387 */ /* 0x020fe80000100800 */
[----:B------:R-:W-:Y:S04]  /*34f0*/  STL [R1+0x5c], R5 ;  /* 0x00005c0501007387 */ /* 0x000fe80000100800 */
[----:B------:R-:W-:Y:S04]  /*3500*/  STL [R1+0x58], R2 ;  /* 0x0000580201007387 */ /* 0x000fe80000100800 */
[----:B------:R1:W-:Y:S02]  /*3510*/  STL [R1+0x54], R0 ;  /* 0x0000540001007387 */ /* 0x0003e40000100800 */
[----:B-1----:R-:W-:-:S05]  /*3520*/  SEL R0, R4, 0xffffffc0, !P2 ;  /* 0xffffffc004007807 */ /* 0x002fca0005000000 */
[----:B------:R1:W-:Y:S02]  /*3530*/  STL [R1+0x50], R0 ;  /* 0x0000500001007387 */ /* 0x0003e40000100800 */
.L_x_1663:
[----:B------:R-:W0:Y:S01]  /*3540*/  LDGDEPBAR ;  /* 0x00000000000079af */ /* 0x000e220000000000 */
[C---:B-1----:R-:W-:Y:S01]  /*3550*/  IMAD.IADD R0, R190.reuse, 0x1, R191 ;  /* 0x00000001be007824 */ /* 0x042fe200078e02bf */
[----:B------:R-:W-:Y:S01]  /*3560*/  PLOP3.LUT P1, PT, PT, PT, UP0, 0x80, 0x0 ;  /* 0x000000000000781c */ /* 0x000fe20003f2f008 */
[----:B------:R-:W-:Y:S05]  /*3570*/  IMAD.IADD R164, R190, 0x1, R185 ;  /* 0x00000001bea47824 */ /* 0x000fea00078e02b9 */
[----:B------:R-:W2:Y:S01]  /*3580*/  LDL R195, [R1+0x68] ;  /* 0x0000680001c37983 */ /* 0x000ea20000100800 */
[----:B------:R-:W-:Y:S01]  /*3590*/  PLOP3.LUT P0, PT, PT, PT, UP0, 0x80, 0x0 ;  /* 0x000000000000781c */ /* 0x000fe20003f0f008 */
[----:B------:R-:W-:Y:S01]  /*35a0*/  UISETP.GE.AND UP3, UPT, UR9, 0x1, UPT ;  /* 0x000000010900788c */ /* 0x000fe2000bf66270 */
[----:B------:R-:W-:Y:S01]  /*35b0*/  PLOP3.LUT P4, PT, PT, PT, UP0, 0x80, 0x0 ;  /* 0x000000000000781c */ /* 0x000fe20003f8f008 */
[----:B------:R-:W3:Y:S01]  /*35c0*/  LDL R2, [R1+0x40] ;  /* 0x0000400001027983 */ /* 0x000ee20000100800 */
[----:B------:R-:W-:Y:S02]  /*35d0*/  PLOP3.LUT P5, PT, PT, PT, UP0, 0x80, 0x0 ;  /* 0x000000000000781c */ /* 0x000fe40003faf008 */
[----:B------:R-:W-:Y:S01]  /*35e0*/  PLOP3.LUT P2, PT, PT, PT, UP0, 0x80, 0x0 ;  /* 0x000000000000781c */ /* 0x000fe20003f4f008 */
[----:B------:R-:W4:Y:S01]  /*35f0*/  LDL R194, [R1+0x44] ;  /* 0x0000440001c27983 */ /* 0x000f220000100800 */
[----:B------:R-:W-:Y:S03]  /*3600*/  PLOP3.LUT P6, PT, PT, PT, UP0, 0x80, 0x0 ;  /* 0x000000000000781c */ /* 0x000fe60003fcf008 */
[----:B------:R-:W-:Y:S04]  /*3610*/  STL [R1+0x134], R101 ;  /* 0x0001346501007387 */ /* 0x000fe80000100800 */
        /* <DEDUP_REMOVED lines=33> */
[----:B------:R-:W-:Y:S01]  /*3830*/  STL [R1+0xac], R3 ;  /* 0x0000ac0301007387 */ /* 0x000fe20000100800 */
[----:B------:R-:W-:Y:S04]  /*3840*/  DEPBAR.LE SB0, 0x0 ;  /* 0x000080000000791a */ /* 0x000fe80000000000 */
[----:B------:R-:W-:Y:S06]  /*3850*/  BAR.SYNC.DEFER_BLOCKING 0x0 ;  /* 0x0000000000007b1d */ /* 0x000fec0000010000 */
[----:B------:R-:W-:Y:S08]  /*3860*/  LDSM.16.M88.4 R64, [R190] ;  /* 0x00000000be40783b */ /* 0x000ff00000000200 */
[----:B------:R-:W1:Y:S08]  /*3870*/  LDSM.16.M88.4 R16, [R187+UR4+0xc000] ;  /* 0x00c00004bb10783b */ /* 0x000e700008000200 */
[----:B------:R-:W1:Y:S08]  /*3880*/  LDSM.16.M88.4 R60, [R190+0x2000] ;  /* 0x00200000be3c783b */ /* 0x000e700000000200 */
[----:B------:R-:W1:Y:S08]  /*3890*/  LDSM.16.M88.4 R32, [R187+UR4+0xc800] ;  /* 0x00c80004bb20783b */ /* 0x000e700008000200 */
[----:B------:R-:W1:Y:S08]  /*38a0*/  LDSM.16.M88.4 R48, [R187+UR4+0xd000] ;  /* 0x00d00004bb30783b */ /* 0x000e700008000200 */
[----:B------:R-:W2:Y:S01]  /*38b0*/  LDSM.16.M88.4 R132, [R187+UR4+0xd800] ;  /* 0x00d80004bb84783b */ /* 0x000ea20008000200 */
[-C--:B-1----:R-:W-:Y:S07]  /*38c0*/  HMMA.16816.F32.BF16 R4, R64, R16.reuse, RZ ;  /* 0x000000104004723c */ /* 0x082fee00000418ff */
[----:B------:R-:W-:Y:S01]  /*38d0*/  LDSM.16.M88.4 R136, [R0] ;  /* 0x000000000088783b */ /* 0x000fe20000000200 */
[C---:B------:R-:W-:Y:S07]  /*38e0*/  HMMA.16816.F32.BF16 R8, R60.reuse, R16, RZ ;  /* 0x000000103c08723c */ /* 0x040fee00000418ff */
[----:B------:R-:W1:Y:S01]  /*38f0*/  LDSM.16.M88.4 R140, [R189] ;  /* 0x00000000bd8c783b */ /* 0x000e620000000200 */
[-C--:B------:R-:W-:Y:S07]  /*3900*/  HMMA.16816.F32.BF16 R12, R60, R18.reuse, RZ ;  /* 0x000000123c0c723c */ /* 0x080fee00000418ff */
[----:B------:R1:W3:Y:S01]  /*3910*/  LDSM.16.M88.4 R144, [R0+0x2000] ;  /* 0x002000000090783b */ /* 0x0002e20000000200 */
[C---:B------:R-:W-:Y:S07]  /*3920*/  HMMA.16816.F32.BF16 R16, R64.reuse, R18, RZ ;  /* 0x000000124010723c */ /* 0x040fee00000418ff */
[----:B------:R-:W4:Y:S01]  /*3930*/  LDSM.16.M88.4 R148, [R189+0x800] ;  /* 0x00080000bd94783b */ /* 0x000f220000000200 */
[-C--:B------:R-:W-:Y:S06]  /*3940*/  HMMA.16816.F32.BF16 R20, R64, R32.reuse, RZ ;  /* 0x000000204014723c */ /* 0x080fec00000418ff */
[C---:B------:R-:W-:Y:S01]  /*3950*/  HMMA.16816.F32.BF16 R24, R60.reuse, R32, RZ ;  /* 0x000000203c18723c */ /* 0x040fe200000418ff */
[----:B------:R-:W-:Y:S05]  /*3960*/  LDSM.16.M88.4 R152, [R189+0x1800] ;  /* 0x00180000bd98783b */ /* 0x000fea0000000200 */
[-C--:B------:R-:W-:Y:S01]  /*3970*/  HMMA.16816.F32.BF16 R28, R60, R34.reuse, RZ ;  /* 0x000000223c1c723c */ /* 0x080fe200000418ff */
[----:B-1----:R-:W-:Y:S02]  /*3980*/  IADD3 R0, R0, R185, RZ ;  /* 0x000000b900007210 */ /* 0x002fe40007ffe0ff */
[----:B------:R-:W-:Y:S03]  /*3990*/  LDSM.16.M88.4 R156, [R164] ;  /* 0x00000000a49c783b */ /* 0x000fe60000000200 */
[C---:B------:R-:W-:Y:S05]  /*39a0*/  HMMA.16816.F32.BF16 R32, R64.reuse, R34, RZ ;  /* 0x000000224020723c */ /* 0x040fea00000418ff */
[----:B------:R-:W-:Y:S01]  /*39b0*/  LDSM.16.M88.4 R160, [R186] ;  /* 0x00000000baa0783b */ /* 0x000fe20000000200 */
[-C--:B------:R-:W-:Y:S06]  /*39c0*/  HMMA.16816.F32.BF16 R36, R64, R48.reuse, RZ ;  /* 0x000000304024723c */ /* 0x080fec00000418ff */
[C---:B------:R-:W-:Y:S01]  /*39d0*/  HMMA.16816.F32.BF16 R40, R60.reuse, R48, RZ ;  /* 0x000000303c28723c */ /* 0x040fe200000418ff */
[----:B------:R-:W-:Y:S05]  /*39e0*/  LDSM.16.M88.4 R164, [R164+0x2000] ;  /* 0x00200000a4a4783b */ /* 0x000fea0000000200 */
[-C--:B------:R-:W-:Y:S03]  /*39f0*/  HMMA.16816.F32.BF16 R44, R60, R50.reuse, RZ ;  /* 0x000000323c2c723c */ /* 0x080fe600000418ff */
[----:B------:R-:W-:Y:S03]  /*3a00*/  LDSM.16.M88.4 R168, [R186+0x1000] ;  /* 0x00100000baa8783b */ /* 0x000fe60000000200 */
[C---:B------:R-:W-:Y:S05]  /*3a10*/  HMMA.16816.F32.BF16 R48, R64.reuse, R50, RZ ;  /* 0x000000324030723c */ /* 0x040fea00000418ff */
[----:B------:R-:W-:Y:S01]  /*3a20*/  LDSM.16.M88.4 R172, [R186+0x1800] ;  /* 0x00180000baac783b */ /* 0x000fe20000000200 */
[-C--:B--2---:R-:W-:Y:S01]  /*3a30*/  HMMA.16816.F32.BF16 R52, R64, R132.reuse, RZ ;  /* 0x000000844034723c */ /* 0x084fe200000418ff */
[----:B---3--:R-:W-:Y:S05]  /*3a40*/  FSETP.NEU.FTZ.AND P3, PT, R2, -INF , PT ;  /* 0xff8000000200780b */ /* 0x008fea0003f7d000 */
[C---:B------:R-:W-:Y:S01]  /*3a50*/  HMMA.16816.F32.BF16 R56, R60.reuse, R132, RZ ;  /* 0x000000843c38723c */ /* 0x040fe200000418ff */
[----:B------:R-:W-:Y:S05]  /*3a60*/  LDSM.16.M88.4 R176, [R0] ;  /* 0x0000000000b0783b */ /* 0x000fea0000000200 */
[-C--:B------:R-:W-:Y:S03]  /*3a70*/  HMMA.16816.F32.BF16 R60, R60, R134.reuse, RZ ;  /* 0x000000863c3c723c */ /* 0x080fe600000418ff */
[----:B------:R-:W-:Y:S03]  /*3a80*/  LDSM.16.M88.4 R180, [R188] ;  /* 0x00000000bcb4783b */ /* 0x000fe60000000200 */
[----:B------:R-:W-:Y:S05]  /*3a90*/  HMMA.16816.F32.BF16 R64, R64, R134, RZ ;  /* 0x000000864040723c */ /* 0x000fea00000418ff */
[----:B------:R-:W1:Y:S01]  /*3aa0*/  LDSM.16.M88.4 R132, [R189+0x1000] ;  /* 0x00100000bd84783b */ /* 0x000e620000000200 */
[-C--:B------:R-:W-:Y:S06]  /*3ab0*/  HMMA.16816.F32.BF16 R4, R136, R140.reuse, R4 ;  /* 0x0000008c8804723c */ /* 0x080fec0000041804 */
[C---:B------:R-:W-:Y:S06]  /*3ac0*/  HMMA.16816.F32.BF16 R8, R144.reuse, R140, R8 ;  /* 0x0000008c9008723c */ /* 0x040fec0000041808 */
[-C--:B------:R-:W-:Y:S06]  /*3ad0*/  HMMA.16816.F32.BF16 R12, R144, R142.reuse, R12 ;  /* 0x0000008e900c723c */ /* 0x080fec000004180c */
[C---:B------:R-:W-:Y:S01]  /*3ae0*/  HMMA.16816.F32.BF16 R16, R136.reuse, R142, R16 ;  /* 0x0000008e8810723c */ /* 0x040fe20000041810 */
[----:B------:R-:W2:Y:S05]  /*3af0*/  LDSM.16.M88.4 R140, [R186+0x800] ;  /* 0x00080000ba8c783b */ /* 0x000eaa0000000200 */
[-C--:B----4-:R-:W-:Y:S06]  /*3b00*/  HMMA.16816.F32.BF16 R20, R136, R148.reuse, R20 ;  /* 0x000000948814723c */ /* 0x090fec0000041814 */
[C---:B------:R-:W-:Y:S06]  /*3b10*/  HMMA.16816.F32.BF16 R24, R144.reuse, R148, R24 ;  /* 0x000000949018723c */ /* 0x040fec0000041818 */
[-C--:B------:R-:W-:Y:S05]  /*3b20*/  HMMA.16816.F32.BF16 R28, R144, R150.reuse, R28 ;  /* 0x00000096901c723c */ /* 0x080fea000004181c */
[----:B------:R-:W-:Y:S01]  /*3b30*/  LEA R148, R193, UR4, 0x1 ;  /* 0x00000004c1947c11 */ /* 0x000fe2000f8e08ff */
[C---:B------:R-:W-:Y:S05]  /*3b40*/  HMMA.16816.F32.BF16 R32, R136.reuse, R150, R32 ;  /* 0x000000968820723c */ /* 0x040fea0000041820 */
[----:B------:R-:W-:Y:S01]  /*3b50*/  IMAD.IADD R149, R185, 0x1, R148 ;  /* 0x00000001b9957824 */ /* 0x000fe200078e0294 */
[-C--:B-1----:R-:W-:Y:S05]  /*3b60*/  HMMA.16816.F32.BF16 R36, R136, R132.reuse, R36 ;  /* 0x000000848824723c */ /* 0x082fea0000041824 */
[----:B------:R-:W-:Y:S01]  /*3b70*/  IADD3 R150, R191, R148, RZ ;  /* 0x00000094bf967210 */ /* 0x000fe20007ffe0ff */
        /* <DEDUP_REMOVED lines=8> */
[-C--:B------:R-:W-:Y:S06]  /*3c00*/  HMMA.16816.F32.BF16 R4, R156, R160.reuse, R4 ;  /* 0x000000a09c04723c */ /* 0x080fec0000041804 */
[C---:B------:R-:W-:Y:S06]  /*3c10*/  HMMA.16816.F32.BF16 R8, R164.reuse, R160, R8 ;  /* 0x000000a0a408723c */ /* 0x040fec0000041808 */
[-C--:B------:R-:W-:Y:S06]  /*3c20*/  HMMA.16816.F32.BF16 R12, R164, R162.reuse, R12 ;  /* 0x000000a2a40c723c */ /* 0x080fec000004180c */
[C---:B------:R-:W-:Y:S06]  /*3c30*/  HMMA.16816.F32.BF16 R16, R156.reuse, R162, R16 ;  /* 0x000000a29c10723c */ /* 0x040fec0000041810 */
[-C--:B--2---:R-:W-:Y:S06]  /*3c40*/  HMMA.16816.F32.BF16 R20, R156, R140.reuse, R20 ;  /* 0x0000008c9c14723c */ /* 0x084fec0000041814 */
        /* <DEDUP_REMOVED lines=35> */
[----:B--2---:R-:W-:Y:S01]  /*3e80*/  FMUL.FTZ R9, R2, 1.4426950216293334961 ;  /* 0x3fb8aa3b02097820 */ /* 0x004fe20000410000 */
[----:B-1----:R-:W-:Y:S04]  /*3e90*/  IMAD.MOV.U32 R2, RZ, RZ, R100 ;  /* 0x000000ffff027224 */ /* 0x002fe800078e0064 */
[----:B------:R-:W-:Y:S04]  /*3ea0*/  FSEL R9, R9, RZ, P3 ;  /* 0x000000ff09097208 */ /* 0x000fe80001800000 */
[----:B------:R-:W-:Y:S01]  /*3eb0*/  MUFU.TANH R70, R6 ;  /* 0x0000000600467308 */ /* 0x000fe20000002400 */
[C---:B------:R-:W-:Y:S09]  /*3ec0*/  FSETP.NEU.FTZ.AND P3, PT, R194.reuse, -INF , PT ;  /* 0xff800000c200780b */ /* 0x040ff20003f7d000 */
[----:B------:R1:W2:Y:S01]  /*3ed0*/  MUFU.TANH R69, R7 ;  /* 0x0000000700457308 */ /* 0x0002a20000002400 */
[----:B----4-:R-:W-:Y:S05]  /*3ee0*/  FMUL.FTZ R8, R194, 1.4426950216293334961 ;  /* 0x3fb8aa3bc2087820 */ /* 0x010fea0000410000 */
[----:B------:R-:W-:Y:S04]  /*3ef0*/  FSEL R8, R8, RZ, P3 ;  /* 0x000000ff08087208 */ /* 0x000fe80001800000 */
[----:B------:R4:W-:Y:S10]  /*3f00*/  MUFU.TANH R228, R11 ;  /* 0x0000000b00e47308 */ /* 0x0009f40000002400 */
[----:B------:R3:W-:Y:S01]  /*3f10*/  MUFU.TANH R229, R10 ;  /* 0x0000000a00e57308 */ /* 0x0007e20000002400 */
[----:B-1----:R-:W1:Y:S09]  /*3f20*/  LDSM.16.M88.4 R4, [R188+0x800] ;  /* 0x00080000bc04783b */ /* 0x002e720000000200 */
[----:B------:R-:W2:Y:S01]  /*3f30*/  MUFU.TANH R93, R17 ;  /* 0x00000011005d7308 */ /* 0x000ea20000002400 */
[----:B----4-:R-:W4:Y:S09]  /*3f40*/  LDL R11, [R1+0x38] ;  /* 0x00003800010b7983 */ /* 0x010f320000100800 */
[----:B------:R-:W-:Y:S01]  /*3f50*/  MUFU.TANH R208, R12 ;  /* 0x0000000c00d07308 */ /* 0x000fe20000002400 */
[----:B---3--:R-:W-:Y:S04]  /*3f60*/  IMAD.U32 R10, RZ, RZ, UR24 ;  /* 0x00000018ff0a7e24 */ /* 0x008fe8000f8e00ff */
[----:B------:R-:W-:Y:S01]  /*3f70*/  @P1 IMAD R10, R10, 0x80, R195 ;  /* 0x000000800a0a1824 */ /* 0x000fe200078e02c3 */
[----:B------:R-:W-:Y:S04]  /*3f80*/  PLOP3.LUT P1, PT, PT, PT, UP0, 0x80, 0x0 ;  /* 0x000000000000781c */ /* 0x000fe80003f2f008 */
[----:B------:R3:W-:Y:S01]  /*3f90*/  MUFU.TANH R225, R15 ;  /* 0x0000000f00e17308 */ /* 0x0007e20000002400 */
[C---:B------:R-:W-:Y:S02]  /*3fa0*/  @P0 IADD3 R0, R10.reuse, 0x1, RZ ;  /* 0x000000010a000810 */ /* 0x040fe40007ffe0ff */
[----:B------:R-:W-:Y:S02]  /*3fb0*/  PLOP3.LUT P0, PT, PT, PT, UP0, 0x80, 0x0 ;  /* 0x000000000000781c */ /* 0x000fe40003f0f008 */
[----:B------:R-:W-:Y:S05]  /*3fc0*/  @P4 ISETP.GE.AND P4, PT, R10, UR7, PT ;  /* 0x000000070a004c0c */ /* 0x000fea000bf86270 */
[----:B------:R2:W-:Y:S01]  /*3fd0*/  MUFU.TANH R94, R16 ;  /* 0x00000010005e7308 */ /* 0x0005e20000002400 */
[----:B------:R-:W-:Y:S01]  /*3fe0*/  @P5 ISETP.GE.AND P5, PT, R0, UR7, PT ;  /* 0x0000000700005c0c */ /* 0x000fe2000bfa6270 */
[----:B------:R-:W-:Y:S01]  /*3ff0*/  IMAD.MOV.U32 R0, RZ, RZ, R99 ;  /* 0x000000ffff007224 */ /* 0x000fe200078e0063 */
[----:B------:R-:W-:Y:S02]  /*4000*/  @P1 FSEL R2, R100, -INF , !P4 ;  /* 0xff80000064021808 */ /* 0x000fe40006000000 */
[----:B------:R-:W-:Y:S05]  /*4010*/  PLOP3.LUT P1, PT, PT, PT, UP0, 0x80, 0x0 ;  /* 0x000000000000781c */ /* 0x000fea0003f2f008 */
[----:B------:R2:W-:Y:S01]  /*4020*/  MUFU.TANH R207, R13 ;  /* 0x0000000d00cf7308 */ /* 0x0005e20000002400 */
[-C--:B-1----:R-:W-:Y:S01]  /*4030*/  HMMA.16816.F32.BF16 R20, R176, R4.reuse, R20 ;  /* 0x00000004b014723c */ /* 0x082fe20000041814 */
[----:B---3--:R-:W3:Y:S02]  /*4040*/  LDL R15, [R1+0x14] ;  /* 0x00001400010f7983 */ /* 0x008ee40000100800 */
[--C-:B------:R-:W-:Y:S01]  /*4050*/  FFMA.FTZ R2, R2, UR8, -R9.reuse ;  /* 0x0000000802027c23 */ /* 0x100fe20008010809 */
[----:B------:R-:W-:Y:S02]  /*4060*/  @P0 FSEL R0, R99, -INF , !P5 ;  /* 0xff80000063000808 */ /* 0x000fe40006800000 */
[C---:B------:R-:W-:Y:S03]  /*4070*/  HMMA.16816.F32.BF16 R24, R132.reuse, R4, R24 ;  /* 0x000000048418723c */ /* 0x040fe60000041818 */
[----:B------:R1:W-:Y:S01]  /*4080*/  MUFU.EX2 R101, R2 ;  /* 0x0000000200657308 */ /* 0x0003e20000000800 */
[----:B------:R-:W3:Y:S01]  /*4090*/  LDL R5, [R1+0x3c] ;  /* 0x00003c0001057983 */ /* 0x000ee20000100800 */
[----:B------:R-:W-:Y:S01]  /*40a0*/  PLOP3.LUT P0, PT, PT, PT, UP0, 0x80, 0x0 ;  /* 0x000000000000781c */ /* 0x000fe20003f0f008 */
[----:B------:R-:W-:Y:S02]  /*40b0*/  FFMA.FTZ R0, R0, UR8, -R9 ;  /* 0x0000000800007c23 */ /* 0x000fe40008010809 */
[----:B--2---:R-:W2:Y:S03]  /*40c0*/  LDL R16, [R1+0xc] ;  /* 0x00000c0001107983 */ /* 0x004ea60000100800 */
[----:B------:R-:W-:Y:S01]  /*40d0*/  IMAD.MOV.U32 R4, RZ, RZ, R69 ;  /* 0x000000ffff047224 */ /* 0x000fe200078e0045 */
[----:B------:R-:W-:Y:S01]  /*40e0*/  @P1 FSEL R4, R69, -INF , !P5 ;  /* 0xff80000045041808 */ /* 0x000fe20006800000 */
[----:B------:R1:W-:Y:S01]  /*40f0*/  MUFU.EX2 R151, R0 ;  /* 0x0000000000977308 */ /* 0x0003e20000000800 */
[----:B------:R-:W-:Y:S01]  /*4100*/  PLOP3.LUT P1, PT, PT, PT, UP0, 0x80, 0x0 ;  /* 0x000000000000781c */ /* 0x000fe20003f2f008 */
[----:B------:R-:W-:Y:S01]  /*4110*/  IMAD.MOV.U32 R13, RZ, RZ, R93 ;  /* 0x000000ffff0d7224 */ /* 0x000fe200078e005d */
[-C--:B------:R-:W-:Y:S07]  /*4120*/  HMMA.16816.F32.BF16 R28, R132, R6.reuse, R28 ;  /* 0x00000006841c723c */ /* 0x080fee000004181c */
[----:B------:R1:W1:Y:S04]  /*4130*/  MUFU.TANH R226, R14 ;  /* 0x0000000e00e27308 */ /* 0x0002680000002400 */
[----:B-1----:R-:W-:Y:S01]  /*4140*/  MOV R2, R70 ;  /* 0x0000004600027202 */ /* 0x002fe20000000f00 */
[C---:B------:R-:W-:Y:S04]  /*4150*/  HMMA.16816.F32.BF16 R32, R176.reuse, R6, R32 ;  /* 0x00000006b020723c */ /* 0x040fe80000041820 */
[----:B------:R-:W-:Y:S01]  /*4160*/  @P2 FSEL R2, R70, -INF , !P4 ;  /* 0xff80000046022808 */ /* 0x000fe20006000000 */
[----:B------:R-:W-:Y:S01]  /*4170*/  FMUL.FTZ R20, R20, UR6 ;  /* 0x0000000614147c20 */ /* 0x000fe20008410000 */
[----:B------:R-:W-:Y:S01]  /*4180*/  MUFU.TANH R182, R18 ;  /* 0x0000001200b67308 */ /* 0x000fe20000002400 */
[----:B------:R-:W-:Y:S01]  /*4190*/  FMUL.FTZ R21, R21, UR6 ;  /* 0x0000000615157c20 */ /* 0x000fe20008410000 */
[----:B------:R-:W-:Y:S03]  /*41a0*/  FMUL.FTZ R24, R24, UR6 ;  /* 0x0000000618187c20 */ /* 0x000fe60008410000 */
[--C-:B------:R-:W-:Y:S01]  /*41b0*/  FFMA.FTZ R0, R2, UR8, -R8.reuse ;  /* 0x0000000802007c23 */ /* 0x100fe20008010808 */
[----:B------:R-:W-:Y:S01]  /*41c0*/  FMUL.FTZ R22, R22, UR6 ;  /* 0x0000000616167c20 */ /* 0x000fe20008410000 */
[----:B------:R-:W-:Y:S03]  /*41d0*/  FMUL.FTZ R26, R26, UR6 ;  /* 0x000000061a1a7c20 */ /* 0x000fe60008410000 */
[----:B------:R-:W-:Y:S01]  /*41e0*/  MUFU.TANH R202, R24 ;  /* 0x0000001800ca7308 */ /* 0x000fe20000002400 */
[----:B------:R-:W2:Y:S01]  /*41f0*/  LDL R14, [R1+0x24] ;  /* 0x00002400010e7983 */ /* 0x000ea20000100800 */
[----:B------:R-:W-:Y:S01]  /*4200*/  FMUL.FTZ R23, R23, UR6 ;  /* 0x0000000617177c20 */ /* 0x000fe20008410000 */
[----:B------:R-:W-:Y:S01]  /*4210*/  FMUL.FTZ R27, R27, UR6 ;  /* 0x000000061b1b7c20 */ /* 0x000fe20008410000 */
[----:B------:R-:W-:Y:S01]  /*4220*/  FMUL.FTZ R25, R25, UR6 ;  /* 0x0000000619197c20 */ /* 0x000fe20008410000 */
[----:B------:R-:W-:Y:S01]  /*4230*/  FMUL.FTZ R28, R28, UR6 ;  /* 0x000000061c1c7c20 */ /* 0x000fe20008410000 */
[----:B------:R-:W-:Y:S01]  /*4240*/  FMUL.FTZ R31, R31, UR6 ;  /* 0x000000061f1f7c20 */ /* 0x000fe20008410000 */
[----:B------:R-:W-:Y:S03]  /*4250*/  FMUL.FTZ R29, R29, UR6 ;  /* 0x000000061d1d7c20 */ /* 0x000fe60008410000 */
[----:B------:R1:W-:Y:S01]  /*4260*/  MUFU.EX2 R68, R0 ;  /* 0x0000000000447308 */ /* 0x0003e20000000800 */
[----:B------:R-:W-:Y:S01]  /*4270*/  MOV R12, R226 ;  /* 0x000000e2000c7202 */ /* 0x000fe20000000f00 */
[----:B------:R-:W-:Y:S01]  /*4280*/  FMUL.FTZ R32, R32, UR6 ;  /* 0x0000000620207c20 */ /* 0x000fe20008410000 */
[----:B------:R-:W-:Y:S01]  /*4290*/  FMUL.FTZ R34, R34, UR6 ;  /* 0x0000000622227c20 */ /* 0x000fe20008410000 */
[----:B------:R-:W-:Y:S01]  /*42a0*/  FMUL.FTZ R35, R35, UR6 ;  /* 0x0000000623237c20 */ /* 0x000fe20008410000 */
[----:B------:R-:W-:Y:S01]  /*42b0*/  FMUL.FTZ R33, R33, UR6 ;  /* 0x0000000621217c20 */ /* 0x000fe20008410000 */
[----:B------:R-:W-:Y:S04]  /*42c0*/  FMUL.FTZ R30, R30, UR6 ;  /* 0x000000061e1e7c20 */ /* 0x000fe80008410000 */
[----:B------:R-:W-:Y:S10]  /*42d0*/  MUFU.TANH R219, R26 ;  /* 0x0000001a00db7308 */ /* 0x000ff40000002400 */
[----:B------:R-:W-:Y:S01]  /*42e0*/  MUFU.TANH R181, R19 ;  /* 0x0000001300b57308 */ /* 0x000fe20000002400 */
[----:B-1----:R-:W-:Y:S09]  /*42f0*/  FFMA.FTZ R0, R4, UR8, -R8 ;  /* 0x0000000804007c23 */ /* 0x002ff20008010808 */
[----:B------:R-:W-:Y:S10]  /*4300*/  MUFU.TANH R218, R27 ;  /* 0x0000001b00da7308 */ /* 0x000ff40000002400 */
[----:B------:R1:W-:Y:S10]  /*4310*/  MUFU.EX2 R3, R0 ;  /* 0x0000000000037308 */ /* 0x0003f40000000800 */
[----:B------:R-:W-:Y:S10]  /*4320*/  MUFU.TANH R201, R25 ;  /* 0x0000001900c97308 */ /* 0x000ff40000002400 */
[----:B------:R-:W-:Y:S01]  /*4330*/  MUFU.TANH R92, R20 ;  /* 0x00000014005c7308 */ /* 0x000fe20000002400 */
[----:B-1----:R-:W-:Y:S01]  /*4340*/  IMAD.MOV.U32 R0, RZ, RZ, R212 ;  /* 0x000000ffff007224 */ /* 0x002fe200078e00d4 */
[----:B------:R-:W-:Y:S02]  /*4350*/  @P1 FSEL R0, R212, -INF , !P4 ;  /* 0xff800000d4001808 */ /* 0x000fe40006000000 */
[----:B------:R-:W-:Y:S06]  /*4360*/  PLOP3.LUT P1, PT, PT, PT, UP0, 0x80, 0x0 ;  /* 0x000000000000781c */ /* 0x000fec0003f2f008 */
[----:B------:R-:W-:Y:S10]  /*4370*/  MUFU.TANH R198, R28 ;  /* 0x0000001c00c67308 */ /* 0x000ff40000002400 */
        /* <DEDUP_REMOVED lines=9> */
[----:B------:R-:W-:Y:S01]  /*4410*/  MUFU.TANH R87, R33 ;  /* 0x0000002100577308 */ /* 0x000fe20000002400 */
[C---:B----4-:R-:W-:Y:S01]  /*4420*/  FMUL.FTZ R2, R11.reuse, 1.4426950216293334961 ;  /* 0x3fb8aa3b0b027820 */ /* 0x050fe20000410000 */
[----:B------:R-:W-:Y:S02]  /*4430*/  FSETP.NEU.FTZ.AND P2, PT, R11, -INF , PT ;  /* 0xff8000000b00780b */ /* 0x000fe40003f5d000 */
[----:B------:R-:W-:Y:S02]  /*4440*/  MOV R11, R211 ;  /* 0x000000d3000b7202 */ /* 0x000fe40000000f00 */
[----:B------:R-:W-:Y:S02]  /*4450*/  FSEL R2, R2, RZ, P2 ;  /* 0x000000ff02027208 */ /* 0x000fe40001000000 */
[----:B------:R-:W-:Y:S02]  /*4460*/  PLOP3.LUT P2, PT, PT, PT, UP0, 0x80, 0x0 ;  /* 0x000000000000781c */ /* 0x000fe40003f4f008 */
[----:B------:R-:W-:Y:S01]  /*4470*/  @P0 FSEL R11, R211, -INF , !P5 ;  /* 0xff800000d30b0808 */ /* 0x000fe20006800000 */
[--C-:B------:R-:W-:Y:S01]  /*4480*/  FFMA.FTZ R4, R0, UR8, -R2.reuse ;  /* 0x0000000800047c23 */ /* 0x100fe20008010802 */
[----:B------:R-:W-:Y:S03]  /*4490*/  PLOP3.LUT P0, PT, PT, PT, UP0, 0x80, 0x0 ;  /* 0x000000000000781c */ /* 0x000fe60003f0f008 */
[----:B------:R1:W-:Y:S01]  /*44a0*/  MUFU.EX2 R247, R4 ;  /* 0x0000000400f77308 */ /* 0x0003e20000000800 */
[----:B------:R-:W-:Y:S09]  /*44b0*/  FFMA.FTZ R11, R11, UR8, -R2 ;  /* 0x000000080b0b7c23 */ /* 0x000ff20008010802 */
[----:B------:R4:W-:Y:S01]  /*44c0*/  MUFU.EX2 R246, R11 ;  /* 0x0000000b00f67308 */ /* 0x0009e20000000800 */
[----:B-1----:R-:W-:Y:S01]  /*44d0*/  IMAD.MOV.U32 R4, RZ, RZ, R229 ;  /* 0x000000ffff047224 */ /* 0x002fe200078e00e5 */
[----:B------:R-:W-:Y:S02]  /*44e0*/  @P2 FSEL R4, R229, -INF , !P4 ;  /* 0xff800000e5042808 */ /* 0x000fe40006000000 */
[----:B------:R-:W-:Y:S02]  /*44f0*/  PLOP3.LUT P2, PT, PT, PT, UP0, 0x80, 0x0 ;  /* 0x000000000000781c */ /* 0x000fe40003f4f008 */
[----:B------:R-:W-:Y:S01]  /*4500*/  PLOP3.LUT P4, PT, PT, PT, UP0, 0x80, 0x0 ;  /* 0x000000000000781c */ /* 0x000fe20003f8f008 */
[C---:B---3--:R-:W-:Y:S01]  /*4510*/  FMUL.FTZ R0, R5.reuse, 1.4426950216293334961 ;  /* 0x3fb8aa3b05007820 */ /* 0x048fe20000410000 */
[----:B------:R-:W-:Y:S01]  /*4520*/  FSETP.NEU.FTZ.AND P3, PT, R5, -INF , PT ;  /* 0xff8000000500780b */ /* 0x000fe20003f7d000 */
[----:B------:R-:W-:Y:S01]  /*4530*/  IMAD.MOV.U32 R5, RZ, RZ, R228 ;  /* 0x000000ffff057224 */ /* 0x000fe200078e00e4 */
[----:B------:R-:W-:Y:S02]  /*4540*/  @P1 FSEL R5, R228, -INF , !P5 ;  /* 0xff800000e4051808 */ /* 0x000fe40006800000 */
[----:B------:R-:W-:Y:S02]  /*4550*/  FSEL R0, R0, RZ, P3 ;  /* 0x000000ff00007208 */ /* 0x000fe40001800000 */
[----:B------:R-:W-:Y:S03]  /*4560*/  PLOP3.LUT P3, PT, PT, PT, UP0, 0x80, 0x0 ;  /* 0x000000000000781c */ /* 0x000fe60003f6f008 */
[----:B----4-:R-:W-:Y:S01]  /*4570*/  @P2 VIADD R11, R10, 0x9 ;  /* 0x000000090a0b2836 */ /* 0x010fe20000000000 */
[----:B------:R-:W-:Y:S01]  /*4580*/  PLOP3.LUT P1, PT, PT, PT, UP0, 0x80, 0x0 ;  /* 0x000000000000781c */ /* 0x000fe20003f2f008 */
[--C-:B------:R-:W-:Y:S01]  /*4590*/  FFMA.FTZ R4, R4, UR8, -R0.reuse ;  /* 0x0000000804047c23 */ /* 0x100fe20008010800 */
[----:B------:R-:W-:Y:S02]  /*45a0*/  PLOP3.LUT P5, PT, PT, PT, UP0, 0x80, 0x0 ;  /* 0x000000000000781c */ /* 0x000fe40003faf008 */
[----:B------:R-:W-:Y:S01]  /*45b0*/  @P4 ISETP.GE.AND P4, PT, R11, UR7, PT ;  /* 0x000000070b004c0c */ /* 0x000fe2000bf86270 */
[----:B------:R1:W3:Y:S01]  /*45c0*/  MUFU.EX2 R17, R4 ;  /* 0x0000000400117308 */ /* 0x0002e20000000800 */
[----:B------:R-:W-:Y:S01]  /*45d0*/  IMAD.MOV.U32 R11, RZ, RZ, R225 ;  /* 0x000000ffff0b7224 */ /* 0x000fe200078e00e1 */
[----:B------:R-:W-:Y:S01]  /*45e0*/  PLOP3.LUT P2, PT, PT, PT, UP0, 0x80, 0x0 ;  /* 0x000000000000781c */ /* 0x000fe20003f4f008 */
[----:B-1----:R-:W-:Y:S01]  /*45f0*/  FFMA.FTZ R4, R5, UR8, -R0 ;  /* 0x0000000805047c23 */ /* 0x002fe20008010800 */
[----:B---3--:R-:W-:Y:S01]  /*4600*/  STL [R1], R17 ;  /* 0x0000001101007387 */ /* 0x008fe20000100800 */
[----:B------:R-:W-:Y:S05]  /*4610*/  MOV R5, R208 ;  /* 0x000000d000057202 */ /* 0x000fea0000000f00 */
[----:B------:R1:W-:Y:S02]  /*4620*/  MUFU.EX2 R252, R4 ;  /* 0x0000000400fc7308 */ /* 0x0003e40000000800 */
[----:B-1----:R-:W-:Y:S02]  /*4630*/  @P0 IADD3 R4, R10, 0x8, RZ ;  /* 0x000000080a040810 */ /* 0x002fe40007ffe0ff */
[----:B------:R-:W-:Y:S02]  /*4640*/  PLOP3.LUT P0, PT, PT, PT, UP0, 0x80, 0x0 ;  /* 0x000000000000781c */ /* 0x000fe40003f0f008 */
[----:B------:R-:W-:Y:S01]  /*4650*/  @P3 ISETP.GE.AND P3, PT, R4, UR7, PT ;  /* 0x0000000704003c0c */ /* 0x000fe2000bf66270 */
[----:B------:R-:W-:Y:S03]  /*4660*/  IMAD.MOV.U32 R4, RZ, RZ, R207 ;  /* 0x000000ffff047224 */ /* 0x000fe600078e00cf */
[----:B------:R-:W-:Y:S02]  /*4670*/  @P1 FSEL R5, R208, -INF , !P3 ;  /* 0xff800000d0051808 */ /* 0x000fe40005800000 */
[----:B------:R-:W-:Y:S02]  /*4680*/  PLOP3.LUT P1, PT, PT, PT, UP0, 0x80, 0x0 ;  /* 0x000000000000781c */ /* 0x000fe40003f2f008 */
[----:B------:R-:W-:Y:S01]  /*4690*/  @P2 FSEL R12, R226, -INF , !P3 ;  /* 0xff800000e20c2808 */ /* 0x000fe20005800000 */
[----:B------:R-:W-:Y:S01]  /*46a0*/  FFMA.FTZ R5, R5, UR8, -R2 ;  /* 0x0000000805057c23 */ /* 0x000fe20008010802 */
[----:B------:R-:W-:Y:S02]  /*46b0*/  PLOP3.LUT P2, PT, PT, PT, UP0, 0x80, 0x0 ;  /* 0x000000000000781c */ /* 0x000fe40003f4f008 */
[----:B------:R-:W-:Y:S01]  /*46c0*/  @P0 FSEL R4, R207, -INF , !P4 ;  /* 0xff800000cf040808 */ /* 0x000fe20006000000 */
[----:B------:R-:W-:Y:S01]  /*46d0*/  MUFU.EX2 R243, R5 ;  /* 0x0000000500f37308 */ /* 0x000fe20000000800 */
[----:B------:R-:W-:Y:S01]  /*46e0*/  FFMA.FTZ R12, R12, UR8, -R0 ;  /* 0x000000080c0c7c23 */ /* 0x000fe20008010800 */
[----:B------:R-:W-:Y:S02]  /*46f0*/  PLOP3.LUT P0, PT, PT, PT, UP0, 0x80, 0x0 ;  /* 0x000000000000781c */ /* 0x000fe40003f0f008 */
[----:B------:R-:W-:Y:S02]  /*4700*/  FFMA.FTZ R4, R4, UR8, -R2 ;  /* 0x0000000804047c23 */ /* 0x000fe40008010802 */
[----:B------:R-:W-:Y:S04]  /*4710*/  @P1 FSEL R11, R225, -INF , !P4 ;  /* 0xff800000e10b1808 */ /* 0x000fe80006000000 */
[----:B------:R1:W-:Y:S01]  /*4720*/  MUFU.EX2 R251, R12 ;  /* 0x0000000c00fb7308 */ /* 0x0003e20000000800 */
[----:B------:R-:W-:Y:S01]  /*4730*/  PLOP3.LUT P1, PT, PT, PT, UP0, 0x80, 0x0 ;  /* 0x000000000000781c */ /* 0x000fe20003f2f008 */
[----:B------:R-:W-:Y:S03]  /*4740*/  FFMA.FTZ R11, R11, UR8, -R0 ;  /* 0x000000080b0b7c23 */ /* 0x000fe60008010800 */
[----:B------:R-:W-:Y:S05]  /*4750*/  @P0 FSEL R13, R93, -INF , !P4 ;  /* 0xff8000005d0d0808 */ /* 0x000fea0006000000 */
[----:B------:R3:W-:Y:S01]  /*4760*/  MUFU.EX2 R242, R4 ;  /* 0x0000000400f27308 */ /* 0x0007e20000000800 */
[----:B------:R-:W-:Y:S01]  /*4770*/  PLOP3.LUT P0, PT, PT, PT, UP0, 0x80, 0x0 ;  /* 0x000000000000781c */ /* 0x000fe20003f0f008 */
[----:B------:R-:W-:Y:S08]  /*4780*/  FFMA.FTZ R13, R13, UR8, -R9 ;  /* 0x000000080d0d7c23 */ /* 0x000ff00008010809 */
[----:B------:R4:W-:Y:S01]  /*4790*/  MUFU.EX2 R250, R11 ;  /* 0x0000000b00fa7308 */ /* 0x0009e20000000800 */
[----:B-1----:R-:W-:Y:S09]  /*47a0*/  IMAD.MOV.U32 R12, RZ, RZ, R181 ;  /* 0x000000ffff0c7224 */ /* 0x002ff200078e00b5 */
[----:B------:R1:W-:Y:S01]  /*47b0*/  MUFU.EX2 R97, R13 ;  /* 0x0000000d00617308 */ /* 0x0003e20000000800 */
[----:B---3--:R-:W3:Y:S01]  /*47c0*/  LDSM.16.M88.4 R4, [R188+0x1000] ;  /* 0x00100000bc04783b */ /* 0x008ee20000000200 */
[----:B----4-:R-:W-:Y:S02]  /*47d0*/  MOV R11, R94 ;  /* 0x0000005e000b7202 */ /* 0x010fe40000000f00 */
[----:B------:R-:W-:Y:S02]  /*47e0*/  @P1 FSEL R11, R94, -INF , !P3 ;  /* 0xff8000005e0b1808 */ /* 0x000fe40005800000 */
[----:B------:R-:W-:Y:S03]  /*47f0*/  PLOP3.LUT P1, PT, PT, PT, UP0, 0x80, 0x0 ;  /* 0x000000000000781c */ /* 0x000fe60003f2f008 */
[----:B------:R-:W-:Y:S01]  /*4800*/  FFMA.FTZ R11, R11, UR8, -R9 ;  /* 0x000000080b0b7c23 */ /* 0x000fe20008010809 */
[----:B-1----:R-:W-:Y:S03]  /*4810*/  IMAD.MOV.U32 R13, RZ, RZ, R87 ;  /* 0x000000ffff0d7224 */ /* 0x002fe600078e0057 */
[----:B------:R1:W-:Y:S06]  /*4820*/  MUFU.EX2 R98, R11 ;  /* 0x0000000b00627308 */ /* 0x0003ec0000000800 */
[----:B------:R-:W-:Y:S02]  /*4830*/  @P1 FSEL R12, R181, -INF , !P4 ;  /* 0xff800000b50c1808 */ /* 0x000fe40006000000 */
[----:B------:R-:W-:Y:S02]  /*4840*/  PLOP3.LUT P1, PT, PT, PT, UP0, 0x80, 0x0 ;  /* 0x000000000000781c */ /* 0x000fe40003f2f008 */
[----:B------:R-:W-:Y:S02]  /*4850*/  PLOP3.LUT P4, PT, PT, PT, UP0, 0x80, 0x0 ;  /* 0x000000000000781c */ /* 0x000fe40003f8f008 */
[----:B-1----:R-:W-:Y:S02]  /*4860*/  MOV R11, R182 ;  /* 0x000000b6000b7202 */ /* 0x002fe40000000f00 */
[----:B------:R-:W-:Y:S02]  /*4870*/  @P2 FSEL R11, R182, -INF , !P3 ;  /* 0xff800000b60b2808 */ /* 0x000fe40005800000 */
[----:B------:R-:W-:Y:S01]  /*4880*/  PLOP3.LUT P2, PT, PT, PT, UP0, 0x80, 0x0 ;  /* 0x000000000000781c */ /* 0x000fe20003f4f008 */
[-C--:B---3--:R-:W-:Y:S01]  /*4890*/  HMMA.16816.F32.BF16 R36, R176, R4.reuse, R36 ;  /* 0x00000004b024723c */ /* 0x088fe20000041824 */
[----:B------:R-:W-:Y:S02]  /*48a0*/  PLOP3.LUT P3, PT, PT, PT, UP0, 0x80, 0x0 ;  /* 0x000000000000781c */ /* 0x000fe40003f6f008 */
[--C-:B------:R-:W-:Y:S03]  /*48b0*/  FFMA.FTZ R11, R11, UR8, -R8.reuse ;  /* 0x000000080b0b7c23 */ /* 0x100fe60008010808 */
[C---:B------:R-:W-:Y:S01]  /*48c0*/  HMMA.16816.F32.BF16 R40, R132.reuse, R4, R40 ;  /* 0x000000048428723c */ /* 0x040fe20000041828 */
[----:B------:R1:W-:Y:S05]  /*48d0*/  MUFU.EX2 R231, R11 ;  /* 0x0000000b00e77308 */ /* 0x0003ea0000000800 */
[-C--:B------:R-:W-:Y:S05]  /*48e0*/  HMMA.16816.F32.BF16 R44, R132, R6.reuse, R44 ;  /* 0x00000006842c723c */ /* 0x080fea000004182c */
[----:B------:R-:W-:Y:S01]  /*48f0*/  IMAD.MOV.U32 R4, RZ, RZ, R91 ;  /* 0x000000ffff047224 */ /* 0x000fe200078e005b */
[C---:B------:R-:W-:Y:S05]  /*4900*/  HMMA.16816.F32.BF16 R48, R176.reuse, R6, R48 ;  /* 0x00000006b030723c */ /* 0x040fea0000041830 */
[----:B-1----:R-:W-:Y:S01]  /*4910*/  FFMA.FTZ R11, R12, UR8, -R8 ;  /* 0x000000080c0b7c23 */ /* 0x002fe20008010808 */
[----:B------:R-:W-:Y:S02]  /*4920*/  @P0 VIADD R12, R10, 0x11 ;  /* 0x000000110a0c0836 */ /* 0x000fe40000000000 */
[----:B------:R-:W-:Y:S01]  /*4930*/  FMUL.FTZ R36, R36, UR6 ;  /* 0x0000000624247c20 */ /* 0x000fe20008410000 */
[----:B------:R-:W-:Y:S01]  /*4940*/  PLOP3.LUT P0, PT, PT, PT, UP0, 0x80, 0x0 ;  /* 0x000000000000781c */ /* 0x000fe20003f0f008 */
[----:B------:R1:W-:Y:S01]  /*4950*/  MUFU.EX2 R230, R11 ;  /* 0x0000000b00e67308 */ /* 0x0003e20000000800 */
[----:B------:R-:W-:Y:S01]  /*4960*/  FMUL.FTZ R37, R37, UR6 ;  /* 0x0000000625257c20 */ /* 0x000fe20008410000 */
[----:B------:R-:W-:Y:S01]  /*4970*/  @P4 ISETP.GE.AND P4, PT, R12, UR7, PT ;  /* 0x000000070c004c0c */ /* 0x000fe2000bf86270 */
[----:B------:R-:W-:Y:S01]  /*4980*/  FMUL.FTZ R40, R40, UR6 ;  /* 0x0000000628287c20 */ /* 0x000fe20008410000 */
[----:B------:R-:W-:Y:S01]  /*4990*/  MOV R12, R215 ;  /* 0x000000d7000c7202 */ /* 0x000fe20000000f00 */
[----:B------:R-:W-:Y:S01]  /*49a0*/  FMUL.FTZ R38, R38, UR6 ;  /* 0x0000000626267c20 */ /* 0x000fe20008410000 */
[----:B------:R-:W-:Y:S01]  /*49b0*/  FMUL.FTZ R41, R41, UR6 ;  /* 0x0000000629297c20 */ /* 0x000fe20008410000 */
[----:B------:R-:W-:Y:S03]  /*49c0*/  FMUL.FTZ R39, R39, UR6 ;  /* 0x0000000627277c20 */ /* 0x000fe60008410000 */
[----:B------:R-:W-:Y:S01]  /*49d0*/  MUFU.TANH R194, R40 ;  /* 0x0000002800c27308 */ /* 0x000fe20000002400 */
[----:B------:R-:W-:Y:S01]  /*49e0*/  FMUL.FTZ R42, R42, UR6 ;  /* 0x000000062a2a7c20 */ /* 0x000fe20008410000 */
[----:B------:R-:W-:Y:S01]  /*49f0*/  FMUL.FTZ R43, R43, UR6 ;  /* 0x000000062b2b7c20 */ /* 0x000fe20008410000 */
[----:B------:R-:W-:Y:S01]  /*4a00*/  FMUL.FTZ R44, R44, UR6 ;  /* 0x000000062c2c7c20 */ /* 0x000fe20008410000 */
[----:B------:R-:W-:Y:S01]  /*4a10*/  @P0 FSEL R4, R91, -INF , !P4 ;  /* 0xff8000005b040808 */ /* 0x000fe20006000000 */
[----:B------:R-:W-:Y:S01]  /*4a20*/  FMUL.FTZ R45, R45, UR6 ;  /* 0x000000062d2d7c20 */ /* 0x000fe20008410000 */
[----:B------:R-:W-:Y:S01]  /*4a30*/  PLOP3.LUT P0, PT, PT, PT, UP0, 0x80, 0x0 ;  /* 0x000000000000781c */ /* 0x000fe20003f0f008 */
[----:B------:R-:W-:Y:S03]  /*4a40*/  FMUL.FTZ R48, R48, UR6 ;  /* 0x0000000630307c20 */ /* 0x000fe60008410000 */
[----:B------:R-:W-:Y:S01]  /*4a50*/  MUFU.TANH R84, R36 ;  /* 0x0000002400547308 */ /* 0x000fe20000002400 */
[----:B-1----:R-:W-:Y:S01]  /*4a60*/  @P2 IADD3 R11, R10, 0x10, RZ ;  /* 0x000000100a0b2810 */ /* 0x002fe20007ffe0ff */
[--C-:B------:R-:W-:Y:S01]  /*4a70*/  FFMA.FTZ R4, R4, UR8, -R9.reuse ;  /* 0x0000000804047c23 */ /* 0x100fe20008010809 */
[----:B------:R-:W-:Y:S01]  /*4a80*/  PLOP3.LUT P2, PT, PT, PT, UP0, 0x80, 0x0 ;  /* 0x000000000000781c */ /* 0x000fe20003f4f008 */
[----:B------:R-:W-:Y:S01]  /*4a90*/  FMUL.FTZ R50, R50, UR6 ;  /* 0x0000000632327c20 */ /* 0x000fe20008410000 */
[----:B------:R-:W-:Y:S01]  /*4aa0*/  @P3 ISETP.GE.AND P3, PT, R11, UR7, PT ;  /* 0x000000070b003c0c */ /* 0x000fe2000bf66270 */
[----:B------:R-:W-:Y:S01]  /*4ab0*/  FMUL.FTZ R49, R49, UR6 ;  /* 0x0000000631317c20 */ /* 0x000fe20008410000 */
[----:B------:R-:W-:Y:S03]  /*4ac0*/  MOV R11, R92 ;  /* 0x0000005c000b7202 */ /* 0x000fe60000000f00 */
[----:B------:R-:W-:Y:S01]  /*4ad0*/  MUFU.EX2 R95, R4 ;  /* 0x00000004005f7308 */ /* 0x000fe20000000800 */
[----:B------:R-:W-:Y:S01]  /*4ae0*/  @P1 FSEL R11, R92, -INF , !P3 ;  /* 0xff8000005c0b1808 */ /* 0x000fe20005800000 */
[----:B------:R-:W-:Y:S01]  /*4af0*/  FMUL.FTZ R51, R51, UR6 ;  /* 0x0000000633337c20 */ /* 0x000fe20008410000 */
[----:B------:R-:W-:Y:S01]  /*4b00*/  PLOP3.LUT P1, PT, PT, PT, UP0, 0x80, 0x0 ;  /* 0x000000000000781c */ /* 0x000fe20003f2f008 */
[----:B------:R-:W-:Y:S01]  /*4b10*/  FMUL.FTZ R46, R46, UR6 ;  /* 0x000000062e2e7c20 */ /* 0x000fe20008410000 */
[----:B------:R-:W-:Y:S01]  /*4b20*/  FMUL.FTZ R47, R47, UR6 ;  /* 0x000000062f2f7c20 */ /* 0x000fe20008410000 */
[----:B------:R-:W-:Y:S01]  /*4b30*/  FFMA.FTZ R5, R11, UR8, -R9 ;  /* 0x000000080b057c23 */ /* 0x000fe20008010809 */
[----:B------:R-:W-:Y:S03]  /*4b40*/  IMAD.MOV.U32 R11, RZ, RZ, R172 ;  /* 0x000000ffff0b7224 */ /* 0x000fe600078e00ac */
[----:B------:R-:W1:Y:S10]  /*4b50*/  MUFU.TANH R83, R37 ;  /* 0x0000002500537308 */ /* 0x000e740000002400 */
[----:B------:R3:W-:Y:S01]  /*4b60*/  MUFU.EX2 R96, R5 ;  /* 0x0000000500607308 */ /* 0x0007e20000000800 */
[----:B------:R-:W-:Y:S02]  /*4b70*/  @P1 FSEL R11, R172, -INF , !P4 ;  /* 0xff800000ac0b1808 */ /* 0x000fe40006000000 */
[----:B------:R-:W-:Y:S07]  /*4b80*/  PLOP3.LUT P1, PT, PT, PT, UP0, 0x80, 0x0 ;  /* 0x000000000000781c */ /* 0x000fee0003f2f008 */
[----:B------:R-:W-:Y:S10]  /*4b90*/  MUFU.TANH R161, R38 ;  /* 0x0000002600a17308 */ /* 0x000ff40000002400 */
[----:B------:R-:W-:Y:S01]  /*4ba0*/  MUFU.TANH R183, R41 ;  /* 0x0000002900b77308 */ /* 0x000fe20000002400 */
[----:B---3--:R-:W-:Y:S02]  /*4bb0*/  MOV R5, R175 ;  /* 0x000000af00057202 */ /* 0x008fe40000000f00 */
[----:B------:R-:W-:Y:S02]  /*4bc0*/  @P2 FSEL R5, R175, -INF , !P3 ;  /* 0xff800000af052808 */ /* 0x000fe40005800000 */
[----:B------:R-:W-:Y:S05]  /*4bd0*/  PLOP3.LUT P2, PT, PT, PT, UP0, 0x80, 0x0 ;  /* 0x000000000000781c */ /* 0x000fea0003f4f008 */
[----:B------:R-:W-:Y:S01]  /*4be0*/  MUFU.TANH R160, R39 ;  /* 0x0000002700a07308 */ /* 0x000fe20000002400 */
[----:B------:R-:W-:Y:S01]  /*4bf0*/  FFMA.FTZ R4, R5, UR8, -R8 ;  /* 0x0000000805047c23 */ /* 0x000fe20008010808 */
[----:B------:R-:W-:Y:S08]  /*4c00*/  IMAD.MOV.U32 R5, RZ, RZ, R218 ;  /* 0x000000ffff057224 */ /* 0x000ff000078e00da */
[----:B------:R3:W-:Y:S10]  /*4c10*/  MUFU.EX2 R221, R4 ;  /* 0x0000000400dd7308 */ /* 0x0007f40000000800 */
[----:B------:R-:W-:Y:S10]  /*4c20*/  MUFU.TANH R80, R48 ;  /* 0x0000003000507308 */ /* 0x000ff40000002400 */
[----:B------:R-:W-:Y:S01]  /*4c30*/  MUFU.TANH R206, R42 ;  /* 0x0000002a00ce7308 */ /* 0x000fe20000002400 */
[----:B---3--:R-:W-:Y:S01]  /*4c40*/  FFMA.FTZ R4, R11, UR8, -R8 ;  /* 0x000000080b047c23 */ /* 0x008fe20008010808 */
[----:B------:R-:W-:Y:S01]  /*4c50*/  IMAD.MOV.U32 R11, RZ, RZ, R201 ;  /* 0x000000ffff0b7224 */ /* 0x000fe200078e00c9 */
[----:B------:R-:W-:Y:S02]  /*4c60*/  @P0 FSEL R11, R201, -INF , !P4 ;  /* 0xff800000c90b0808 */ /* 0x000fe40006000000 */
[----:B------:R-:W-:Y:S05]  /*4c70*/  PLOP3.LUT P0, PT, PT, PT, UP0, 0x80, 0x0 ;  /* 0x000000000000781c */ /* 0x000fea0003f0f008 */
[----:B------:R-:W-:Y:S01]  /*4c80*/  MUFU.TANH R157, R50 ;  /* 0x00000032009d7308 */ /* 0x000fe20000002400 */
[--C-:B------:R-:W-:Y:S09]  /*4c90*/  FFMA.FTZ R11, R11, UR8, -R2.reuse ;  /* 0x000000080b0b7c23 */ /* 0x100ff20008010802 */
[----:B------:R3:W-:Y:S10]  /*4ca0*/  MUFU.EX2 R220, R4 ;  /* 0x0000000400dc7308 */ /* 0x0007f40000000800 */
[----:B------:R-:W-:Y:S10]  /*4cb0*/  MUFU.TANH R79, R49 ;  /* 0x00000031004f7308 */ /* 0x000ff40000002400 */
[----:B------:R-:W-:Y:S01]  /*4cc0*/  MUFU.EX2 R238, R11 ;  /* 0x0000000b00ee7308 */ /* 0x000fe20000000800 */
[----:B---3--:R-:W-:Y:S02]  /*4cd0*/  MOV R4, R202 ;  /* 0x000000ca00047202 */ /* 0x008fe40000000f00 */
[----:B------:R-:W-:Y:S02]  /*4ce0*/  @P1 FSEL R4, R202, -INF , !P3 ;  /* 0xff800000ca041808 */ /* 0x000fe40005800000 */
[----:B------:R-:W-:Y:S05]  /*4cf0*/  PLOP3.LUT P1, PT, PT, PT, UP0, 0x80, 0x0 ;  /* 0x000000000000781c */ /* 0x000fea0003f2f008 */
[----:B------:R-:W-:Y:S01]  /*4d00*/  MUFU.TANH R156, R51 ;  /* 0x00000033009c7308 */ /* 0x000fe20000002400 */
[----:B------:R-:W-:Y:S09]  /*4d10*/  FFMA.FTZ R4, R4, UR8, -R2 ;  /* 0x0000000804047c23 */ /* 0x000ff20008010802 */
[----:B------:R3:W-:Y:S01]  /*4d20*/  MUFU.EX2 R239, R4 ;  /* 0x0000000400ef7308 */ /* 0x0007e20000000800 */
[----:B------:R-:W-:Y:S02]  /*4d30*/  @P1 FSEL R5, R218, -INF , !P4 ;  /* 0xff800000da051808 */ /* 0x000fe40006000000 */
[----:B------:R-:W-:Y:S02]  /*4d40*/  PLOP3.LUT P1, PT, PT, PT, UP0, 0x80, 0x0 ;  /* 0x000000000000781c */ /* 0x000fe40003f2f008 */
[----:B------:R-:W-:Y:S05]  /*4d50*/  PLOP3.LUT P4, PT, PT, PT, UP0, 0x80, 0x0 ;  /* 0x000000000000781c */ /* 0x000fea0003f8f008 */
[----:B------:R-:W-:Y:S10]  /*4d60*/  MUFU.TANH R205, R43 ;  /* 0x0000002b00cd7308 */ /* 0x000ff40000002400 */
[----:B------:R-:W-:Y:S01]  /*4d70*/  MUFU.TANH R170, R44 ;  /* 0x0000002c00aa7308 */ /* 0x000fe20000002400 */
[----:B---3--:R-:W-:Y:S02]  /*4d80*/  MOV R4, R219 ;  /* 0x000000db00047202 */ /* 0x008fe40000000f00 */
[----:B------:R-:W-:Y:S02]  /*4d90*/  @P2 FSEL R4, R219, -INF , !P3 ;  /* 0xff800000db042808 */ /* 0x000fe40005800000 */
[----:B------:R-:W-:Y:S02]  /*4da0*/  PLOP3.LUT P3, PT, PT, PT, UP0, 0x80, 0x0 ;  /* 0x000000000000781c */ /* 0x000fe40003f6f008 */
[----:B------:R-:W-:Y:S01]  /*4db0*/  PLOP3.LUT P2, PT, PT, PT, UP0, 0x80, 0x0 ;  /* 0x000000000000781c */ /* 0x000fe20003f4f008 */
[----:B------:R-:W-:Y:S02]  /*4dc0*/  FFMA.FTZ R4, R4, UR8, -R0 ;  /* 0x0000000804047c23 */ /* 0x000fe40008010800 */
[----:B------:R-:W-:Y:S10]  /*4dd0*/  MUFU.TANH R169, R45 ;  /* 0x0000002d00a97308 */ /* 0x000ff40000002400 */
[----:B------:R3:W-:Y:S01]  /*4de0*/  MUFU.EX2 R249, R4 ;  /* 0x0000000400f97308 */ /* 0x0007e20000000800 */
[C---:B------:R-:W-:Y:S01]  /*4df0*/  @P2 VIADD R11, R10.reuse, 0x19 ;  /* 0x000000190a0b2836 */ /* 0x040fe20000000000 */
[----:B------:R-:W-:Y:S04]  /*4e00*/  PLOP3.LUT P2, PT, PT, PT, UP0, 0x80, 0x0 ;  /* 0x000000000000781c */ /* 0x000fe80003f4f008 */
[----:B------:R-:W-:Y:S01]  /*4e10*/  @P4 ISETP.GE.AND P4, PT, R11, UR7, PT ;  /* 0x000000070b004c0c */ /* 0x000fe2000bf86270 */
[----:B------:R-:W-:Y:S03]  /*4e20*/  IMAD.MOV.U32 R11, RZ, RZ, R214 ;  /* 0x000000ffff0b7224 */ /* 0x000fe600078e00d6 */
[----:B------:R-:W-:Y:S01]  /*4e30*/  MUFU.TANH R200, R46 ;  /* 0x0000002e00c87308 */ /* 0x000fe20000002400 */
[----:B---3--:R-:W-:Y:S01]  /*4e40*/  FFMA.FTZ R4, R5, UR8, -R0 ;  /* 0x0000000805047c23 */ /* 0x008fe20008010800 */
[----:B------:R-:W-:Y:S08]  /*4e50*/  MOV R5, R198 ;  /* 0x000000c600057202 */ /* 0x000ff00000000f00 */
[----:B------:R-:W3:Y:S10]  /*4e60*/  MUFU.TANH R199, R47 ;  /* 0x0000002f00c77308 */ /* 0x000ef40000002400 */
[----:B------:R4:W-:Y:S02]  /*4e70*/  MUFU.EX2 R248, R4 ;  /* 0x0000000400f87308 */ /* 0x0009e40000000800 */
[----:B----4-:R-:W-:Y:S02]  /*4e80*/  @P0 IADD3 R4, R10, 0x18, RZ ;  /* 0x000000180a040810 */ /* 0x010fe40007ffe0ff */
        /* <DEDUP_REMOVED lines=13> */
[----:B------:R-:W-:Y:S02]  /*4f60*/  @P1 FSEL R11, R214, -INF , !P4 ;  /* 0xff800000d60b1808 */ /* 0x000fe40006000000 */
[----:B------:R-:W-:Y:S02]  /*4f70*/  PLOP3.LUT P1, PT, PT, PT, UP0, 0x80, 0x0 ;  /* 0x000000000000781c */ /* 0x000fe40003f2f008 */
[----:B------:R4:W-:Y:S01]  /*4f80*/  MUFU.EX2 R234, R4 ;  /* 0x0000000400ea7308 */ /* 0x0009e20000000800 */
[----:B------:R-:W-:Y:S04]  /*4f90*/  FFMA.FTZ R11, R11, UR8, -R0 ;  /* 0x000000080b0b7c23 */ /* 0x000fe80008010800 */
[----:B------:R-:W-:Y:S05]  /*4fa0*/  @P0 FSEL R13, R87, -INF , !P4 ;  /* 0xff800000570d0808 */ /* 0x000fea0006000000 */
[----:B------:R2:W-:Y:S01]  /*4fb0*/  MUFU.EX2 R244, R11 ;  /* 0x0000000b00f47308 */ /* 0x0005e20000000800 */
[----:B------:R-:W-:Y:S01]  /*4fc0*/  PLOP3.LUT P0, PT, PT, PT, UP0, 0x80, 0x0 ;  /* 0x000000000000781c */ /* 0x000fe20003f0f008 */
[--C-:B------:R-:W-:Y:S08]  /*4fd0*/  FFMA.FTZ R13, R13, UR8, -R9.reuse ;  /* 0x000000080d0d7c23 */ /* 0x100ff00008010809 */
[----:B------:R1:W-:Y:S01]  /*4fe0*/  MUFU.EX2 R245, R12 ;  /* 0x0000000c00f57308 */ /* 0x0003e20000000800 */
[----:B----4-:R-:W4:Y:S09]  /*4ff0*/  LDSM.16.M88.4 R4, [R188+0x1800] ;  /* 0x00180000bc04783b */ /* 0x010f320000000200 */
[----:B------:R3:W-:Y:S01]  /*5000*/  MUFU.EX2 R89, R13 ;  /* 0x0000000d00597308 */ /* 0x0007e20000000800 */
[----:B--2---:R-:W-:Y:S02]  /*5010*/  MOV R11, R88 ;  /* 0x00000058000b7202 */ /* 0x004fe40000000f00 */
[----:B------:R-:W-:Y:S02]  /*5020*/  @P1 FSEL R11, R88, -INF , !P3 ;  /* 0xff800000580b1808 */ /* 0x000fe40005800000 */
[----:B------:R-:W-:Y:S03]  /*5030*/  PLOP3.LUT P1, PT, PT, PT, UP0, 0x80, 0x0 ;  /* 0x000000000000781c */ /* 0x000fe60003f2f008 */
[----:B------:R-:W-:Y:S01]  /*5040*/  FFMA.FTZ R11, R11, UR8, -R9 ;  /* 0x000000080b0b7c23 */ /* 0x000fe20008010809 */
[----:B-1----:R-:W-:Y:S03]  /*5050*/  IMAD.MOV.U32 R12, RZ, RZ, R164 ;  /* 0x000000ffff0c7224 */ /* 0x002fe600078e00a4 */
[----:B------:R1:W-:Y:S01]  /*5060*/  MUFU.EX2 R90, R11 ;  /* 0x0000000b005a7308 */ /* 0x0003e20000000800 */
[----:B---3--:R-:W2:Y:S05]  /*5070*/  LDL R13, [R1+0x20] ;  /* 0x00002000010d7983 */ /* 0x008eaa0000100800 */
[----:B------:R-:W-:Y:S02]  /*5080*/  @P1 FSEL R12, R164, -INF , !P4 ;  /* 0xff800000a40c1808 */ /* 0x000fe40006000000 */
[----:B------:R-:W-:Y:S02]  /*5090*/  PLOP3.LUT P1, PT, PT, PT, UP0, 0x80, 0x0 ;  /* 0x000000000000781c */ /* 0x000fe40003f2f008 */
[----:B------:R-:W-:Y:S02]  /*50a0*/  PLOP3.LUT P4, PT, PT, PT, UP0, 0x80, 0x0 ;  /* 0x000000000000781c */ /* 0x000fe40003f8f008 */
[----:B-1----:R-:W-:Y:S02]  /*50b0*/  MOV R11, R165 ;  /* 0x000000a5000b7202 */ /* 0x002fe40000000f00 */
[----:B------:R-:W-:Y:S02]  /*50c0*/  @P2 FSEL R11, R165, -INF , !P3 ;  /* 0xff800000a50b2808 */ /* 0x000fe40005800000 */
[----:B------:R-:W-:Y:S01]  /*50d0*/  PLOP3.LUT P2, PT, PT, PT, UP0, 0x80, 0x0 ;  /* 0x000000000000781c */ /* 0x000fe20003f4f008 */
[-C--:B----4-:R-:W-:Y:S01]  /*50e0*/  HMMA.16816.F32.BF16 R52, R176, R4.reuse, R52 ;  /* 0x00000004b034723c */ /* 0x090fe20000041834 */
[----:B------:R-:W-:Y:S02]  /*50f0*/  PLOP3.LUT P3, PT, PT, PT, UP0, 0x80, 0x0 ;  /* 0x000000000000781c */ /* 0x000fe40003f6f008 */
[--C-:B------:R-:W-:Y:S03]  /*5100*/  FFMA.FTZ R11, R11, UR8, -R8.reuse ;  /* 0x000000080b0b7c23 */ /* 0x100fe60008010808 */
[C---:B------:R-:W-:Y:S01]  /*5110*/  HMMA.16816.F32.BF16 R56, R132.reuse, R4, R56 ;  /* 0x000000048438723c */ /* 0x040fe20000041838 */
[----:B------:R1:W-:Y:S05]  /*5120*/  MUFU.EX2 R210, R11 ;  /* 0x0000000b00d27308 */ /* 0x0003ea0000000800 */
[-C--:B------:R-:W-:Y:S05]  /*5130*/  HMMA.16816.F32.BF16 R60, R132, R6.reuse, R60 ;  /* 0x00000006843c723c */ /* 0x080fea000004183c */
[----:B------:R-:W-:Y:S01]  /*5140*/  IMAD.MOV.U32 R4, RZ, RZ, R83 ;  /* 0x000000ffff047224 */ /* 0x000fe200078e0053 */
[----:B------:R-:W-:Y:S05]  /*5150*/  HMMA.16816.F32.BF16 R64, R176, R6, R64 ;  /* 0x00000006b040723c */ /* 0x000fea0000041840 */
[----:B-1----:R-:W-:Y:S01]  /*5160*/  FFMA.FTZ R11, R12, UR8, -R8 ;  /* 0x000000080c0b7c23 */ /* 0x002fe20008010808 */
[----:B------:R-:W-:Y:S01]  /*5170*/  @P0 VIADD R12, R10, 0x21 ;  /* 0x000000210a0c0836 */ /* 0x000fe20000000000 */
[----:B------:R-:W-:Y:S02]  /*5180*/  PLOP3.LUT P0, PT, PT, PT, UP0, 0x80, 0x0 ;  /* 0x000000000000781c */ /* 0x000fe40003f0f008 */
[----:B------:R1:W-:Y:S02]  /*5190*/  MUFU.EX2 R209, R11 ;  /* 0x0000000b00d17308 */ /* 0x0003e40000000800 */
[----:B------:R-:W-:Y:S01]  /*51a0*/  IMAD.MOV.U32 R6, RZ, RZ, R199 ;  /* 0x000000ffff067224 */ /* 0x000fe200078e00c7 */
[----:B------:R-:W-:Y:S01]  /*51b0*/  @P4 ISETP.GE.AND P4, PT, R12, UR7, PT ;  /* 0x000000070c004c0c */ /* 0x000fe2000bf86270 */
[----:B------:R-:W-:Y:S01]  /*51c0*/  FMUL.FTZ R52, R52, UR6 ;  /* 0x0000000634347c20 */ /* 0x000fe20008410000 */
[----:B------:R-:W3:Y:S01]  /*51d0*/  LDL R12, [R1+0x8] ;  /* 0x00000800010c7983 */ /* 0x000ee20000100800 */
[----:B------:R-:W-:Y:S01]  /*51e0*/  FMUL.FTZ R54, R54, UR6 ;  /* 0x0000000636367c20 */ /* 0x000fe20008410000 */
[----:B------:R-:W-:Y:S01]  /*51f0*/  FMUL.FTZ R53, R53, UR6 ;  /* 0x0000000635357c20 */ /* 0x000fe20008410000 */
[----:B------:R-:W-:Y:S02]  /*5200*/  FMUL.FTZ R55, R55, UR6 ;  /* 0x0000000637377c20 */ /* 0x000fe40008410000 */
[----:B------:R-:W-:Y:S01]  /*5210*/  MUFU.TANH R74, R52 ;  /* 0x00000034004a7308 */ /* 0x000fe20000002400 */
[----:B------:R-:W-:Y:S01]  /*5220*/  FMUL.FTZ R57, R57, UR6 ;  /* 0x0000000639397c20 */ /* 0x000fe20008410000 */
[----:B------:R-:W-:Y:S01]  /*5230*/  FMUL.FTZ R56, R56, UR6 ;  /* 0x0000000638387c20 */ /* 0x000fe20008410000 */
[----:B------:R-:W-:Y:S01]  /*5240*/  @P0 FSEL R4, R83, -INF , !P4 ;  /* 0xff80000053040808 */ /* 0x000fe20006000000 */
[----:B------:R-:W-:Y:S01]  /*5250*/  FMUL.FTZ R59, R59, UR6 ;  /* 0x000000063b3b7c20 */ /* 0x000fe20008410000 */
[----:B------:R-:W-:Y:S01]  /*5260*/  PLOP3.LUT P0, PT, PT, PT, UP0, 0x80, 0x0 ;  /* 0x000000000000781c */ /* 0x000fe20003f0f008 */
[----:B------:R-:W-:Y:S01]  /*5270*/  FMUL.FTZ R58, R58, UR6 ;  /* 0x000000063a3a7c20 */ /* 0x000fe20008410000 */
[----:B------:R-:W-:Y:S01]  /*5280*/  FMUL.FTZ R60, R60, UR6 ;  /* 0x000000063c3c7c20 */ /* 0x000fe20008410000 */
[--C-:B------:R-:W-:Y:S01]  /*5290*/  FFMA.FTZ R4, R4, UR8, -R9.reuse ;  /* 0x0000000804047c23 */ /* 0x100fe20008010809 */
[----:B-1----:R-:W-:Y:S01]  /*52a0*/  @P2 IADD3 R11, R10, 0x20, RZ ;  /* 0x000000200a0b2810 */ /* 0x002fe20007ffe0ff */
[----:B------:R-:W-:Y:S01]  /*52b0*/  MUFU.TANH R155, R54 ;  /* 0x00000036009b7308 */ /* 0x000fe20000002400 */
[----:B------:R-:W-:Y:S01]  /*52c0*/  PLOP3.LUT P2, PT, PT, PT, UP0, 0x80, 0x0 ;  /* 0x000000000000781c */ /* 0x000fe20003f4f008 */
[----:B------:R-:W-:Y:S01]  /*52d0*/  FMUL.FTZ R61, R61, UR6 ;  /* 0x000000063d3d7c20 */ /* 0x000fe20008410000 */
[----:B------:R-:W-:Y:S01]  /*52e0*/  @P3 ISETP.GE.AND P3, PT, R11, UR7, PT ;  /* 0x000000070b003c0c */ /* 0x000fe2000bf66270 */
[----:B------:R-:W-:Y:S01]  /*52f0*/  FMUL.FTZ R64, R64, UR6 ;  /* 0x0000000640407c20 */ /* 0x000fe20008410000 */
[----:B------:R-:W-:Y:S01]  /*5300*/  MOV R11, R84 ;  /* 0x00000054000b7202 */ /* 0x000fe20000000f00 */
[----:B------:R-:W-:Y:S01]  /*5310*/  FMUL.FTZ R65, R65, UR6 ;  /* 0x0000000641417c20 */ /* 0x000fe20008410000 */
[----:B------:R-:W-:Y:S03]  /*5320*/  @P1 FSEL R11, R84, -INF , !P3 ;  /* 0xff800000540b1808 */ /* 0x000fe60005800000 */
[----:B------:R-:W-:Y:S01]  /*5330*/  MUFU.EX2 R85, R4 ;  /* 0x0000000400557308 */ /* 0x000fe20000000800 */
[----:B------:R-:W-:Y:S01]  /*5340*/  PLOP3.LUT P1, PT, PT, PT, UP0, 0x80, 0x0 ;  /* 0x000000000000781c */ /* 0x000fe20003f2f008 */
[----:B------:R-:W-:Y:S01]  /*5350*/  FMUL.FTZ R66, R66, UR6 ;  /* 0x0000000642427c20 */ /* 0x000fe20008410000 */
[----:B------:R-:W-:Y:S01]  /*5360*/  FMUL.FTZ R67, R67, UR6 ;  /* 0x0000000643437c20 */ /* 0x000fe20008410000 */
[----:B------:R-:W-:Y:S01]  /*5370*/  FFMA.FTZ R5, R11, UR8, -R9 ;  /* 0x000000080b057c23 */ /* 0x000fe20008010809 */
[----:B------:R-:W-:Y:S02]  /*5380*/  IMAD.MOV.U32 R11, RZ, RZ, R160 ;  /* 0x000000ffff0b7224 */ /* 0x000fe400078e00a0 */
[----:B------:R-:W-:Y:S01]  /*5390*/  FMUL.FTZ R62, R62, UR6 ;  /* 0x000000063e3e7c20 */ /* 0x000fe20008410000 */
[----:B------:R-:W-:Y:S02]  /*53a0*/  FMUL.FTZ R63, R63, UR6 ;  /* 0x000000063f3f7c20 */ /* 0x000fe40008410000 */
[----:B------:R1:W-:Y:S04]  /*53b0*/  MUFU.EX2 R86, R5 ;  /* 0x0000000500567308 */ /* 0x0003e80000000800 */
[----:B------:R-:W-:Y:S02]  /*53c0*/  @P1 FSEL R11, R160, -INF , !P4 ;  /* 0xff800000a00b1808 */ /* 0x000fe40006000000 */
[----:B------:R-:W-:Y:S04]  /*53d0*/  PLOP3.LUT P1, PT, PT, PT, UP0, 0x80, 0x0 ;  /* 0x000000000000781c */ /* 0x000fe80003f2f008 */
[----:B------:R-:W-:Y:S01]  /*53e0*/  MUFU.TANH R73, R53 ;  /* 0x0000003500497308 */ /* 0x000fe20000002400 */
[----:B-1----:R-:W-:Y:S09]  /*53f0*/  MOV R5, R161 ;  /* 0x000000a100057202 */ /* 0x002ff20000000f00 */
[----:B------:R-:W-:Y:S01]  /*5400*/  MUFU.TANH R154, R55 ;  /* 0x00000037009a7308 */ /* 0x000fe20000002400 */
[----:B------:R-:W-:Y:S02]  /*5410*/  @P2 FSEL R5, R161, -INF , !P3 ;  /* 0xff800000a1052808 */ /* 0x000fe40005800000 */
[----:B------:R-:W-:Y:S03]  /*5420*/  PLOP3.LUT P2, PT, PT, PT, UP0, 0x80, 0x0 ;  /* 0x000000000000781c */ /* 0x000fe60003f4f008 */
[----:B------:R-:W-:Y:S01]  /*5430*/  FFMA.FTZ R4, R5, UR8, -R8 ;  /* 0x0000000805047c23 */ /* 0x000fe20008010808 */
[----:B------:R-:W-:Y:S03]  /*5440*/  MOV R5, R194 ;  /* 0x000000c200057202 */ /* 0x000fe60000000f00 */
[----:B------:R-:W1:Y:S01]  /*5450*/  MUFU.TANH R163, R57 ;  /* 0x0000003900a37308 */ /* 0x000e620000002400 */
[----:B------:R-:W-:Y:S02]  /*5460*/  @P1 FSEL R5, R194, -INF , !P3 ;  /* 0xff800000c2051808 */ /* 0x000fe40005800000 */
[----:B------:R-:W-:Y:S03]  /*5470*/  PLOP3.LUT P1, PT, PT, PT, UP0, 0x80, 0x0 ;  /* 0x000000000000781c */ /* 0x000fe60003f2f008 */
[----:B------:R-:W-:Y:S04]  /*5480*/  FFMA.FTZ R5, R5, UR8, -R2 ;  /* 0x0000000805057c23 */ /* 0x000fe80008010802 */
[----:B------:R4:W-:Y:S10]  /*5490*/  MUFU.EX2 R204, R4 ;  /* 0x0000000400cc7308 */ /* 0x0009f40000000800 */
[----:B------:R4:W-:Y:S01]  /*54a0*/  MUFU.EX2 R224, R5 ;  /* 0x0000000500e07308 */ /* 0x0009e20000000800 */
[----:B-1----:R-:W-:Y:S09]  /*54b0*/  IMAD.MOV.U32 R7, RZ, RZ, R163 ;  /* 0x000000ffff077224 */ /* 0x002ff200078e00a3 */
[----:B------:R-:W1:Y:S01]  /*54c0*/  MUFU.TANH R162, R56 ;  /* 0x0000003800a27308 */ /* 0x000e620000002400 */
[----:B----4-:R-:W-:Y:S01]  /*54d0*/  FFMA.FTZ R4, R11, UR8, -R8 ;  /* 0x000000080b047c23 */ /* 0x010fe20008010808 */
[----:B------:R-:W-:Y:S01]  /*54e0*/  IMAD.MOV.U32 R11, RZ, RZ, R205 ;  /* 0x000000ffff0b7224 */ /* 0x000fe200078e00cd */
[----:B------:R-:W-:Y:S02]  /*54f0*/  @P1 FSEL R11, R205, -INF , !P4 ;  /* 0xff800000cd0b1808 */ /* 0x000fe40006000000 */
[----:B------:R-:W-:Y:S05]  /*5500*/  PLOP3.LUT P1, PT, PT, PT, UP0, 0x80, 0x0 ;  /* 0x000000000000781c */ /* 0x000fea0003f2f008 */
[----:B------:R4:W-:Y:S01]  /*5510*/  MUFU.EX2 R203, R4 ;  /* 0x0000000400cb7308 */ /* 0x0009e20000000800 */
[----:B------:R-:W-:Y:S02]  /*5520*/  MOV R5, R206 ;  /* 0x000000ce00057202 */ /* 0x000fe40000000f00 */
[----:B------:R-:W-:Y:S02]  /*5530*/  @P2 FSEL R5, R206, -INF , !P3 ;  /* 0xff800000ce052808 */ /* 0x000fe40005800000 */
[----:B------:R-:W-:Y:S02]  /*5540*/  PLOP3.LUT P2, PT, PT, PT, UP0, 0x80, 0x0 ;  /* 0x000000000000781c */ /* 0x000fe40003f4f008 */
[----:B------:R-:W-:Y:S03]  /*5550*/  PLOP3.LUT P3, PT, PT, PT, UP0, 0x80, 0x0 ;  /* 0x000000000000781c */ /* 0x000fe60003f6f008 */
[----:B------:R-:W-:Y:S10]  /*5560*/  MUFU.TANH R195, R59 ;  /* 0x0000003b00c37308 */ /* 0x000ff40000002400 */
[----:B------:R-:W1:Y:S01]  /*5570*/  MUFU.TANH R196, R58 ;  /* 0x0000003a00c47308 */ /* 0x000e620000002400 */
[----:B----4-:R-:W-:Y:S01]  /*5580*/  IMAD.MOV.U32 R4, RZ, RZ, R183 ;  /* 0x000000ffff047224 */ /* 0x010fe200078e00b7 */
[----:B------:R-:W-:Y:S02]  /*5590*/  @P0 FSEL R4, R183, -INF , !P4 ;  /* 0xff800000b7040808 */ /* 0x000fe40006000000 */
[----:B------:R-:W-:Y:S02]  /*55a0*/  PLOP3.LUT P0, PT, PT, PT, UP0, 0x80, 0x0 ;  /* 0x000000000000781c */ /* 0x000fe40003f0f008 */
[----:B------:R-:W-:Y:S01]  /*55b0*/  PLOP3.LUT P4, PT, PT, PT, UP0, 0x80, 0x0 ;  /* 0x000000000000781c */ /* 0x000fe20003f8f008 */
[----:B------:R-:W-:Y:S03]  /*55c0*/  FFMA.FTZ R4, R4, UR8, -R2 ;  /* 0x0000000804047c23 */ /* 0x000fe60008010802 */
[----:B------:R-:W4:Y:S10]  /*55d0*/  MUFU.TANH R159, R60 ;  /* 0x0000003c009f7308 */ /* 0x000f340000002400 */
[----:B------:R1:W-:Y:S10]  /*55e0*/  MUFU.EX2 R223, R4 ;  /* 0x0000000400df7308 */ /* 0x0003f40000000800 */
[----:B------:R-:W-:Y:S10]  /*55f0*/  MUFU.TANH R158, R61 ;  /* 0x0000003d009e7308 */ /* 0x000ff40000002400 */
[----:B------:R-:W-:Y:S01]  /*5600*/  MUFU.TANH R72, R64 ;  /* 0x0000004000487308 */ /* 0x000fe20000002400 */
[--C-:B-1----:R-:W-:Y:S01]  /*5610*/  FFMA.FTZ R4, R5, UR8, -R0.reuse ;  /* 0x0000000805047c23 */ /* 0x102fe20008010800 */
[----:B------:R-:W-:Y:S08]  /*5620*/  MOV R5, R170 ;  /* 0x000000aa00057202 */ /* 0x000ff00000000f00 */
[----:B------:R1:W-:Y:S10]  /*5630*/  MUFU.EX2 R241, R4 ;  /* 0x0000000400f17308 */ /* 0x0003f40000000800 */
[----:B------:R-:W4:Y:S10]  /*5640*/  MUFU.TANH R71, R65 ;  /* 0x0000004100477308 */ /* 0x000f340000002400 */
[----:B------:R-:W2:Y:S01]  /*5650*/  MUFU.TANH R153, R66 ;  /* 0x0000004200997308 */ /* 0x000ea20000002400 */
[----:B-1----:R-:W-:Y:S02]  /*5660*/  FFMA.FTZ R4, R11, UR8, -R0 ;  /* 0x000000080b047c23 */ /* 0x002fe40008010800 */
[----:B------:R-:W3:Y:S07]  /*5670*/  LDL R11, [R1+0x10] ;  /* 0x00001000010b7983 */ /* 0x000eee0000100800 */
[----:B------:R1:W-:Y:S10]  /*5680*/  MUFU.EX2 R240, R4 ;  /* 0x0000000400f07308 */ /* 0x0003f40000000800 */
[----:B------:R-:W-:Y:S10]  /*5690*/  MUFU.TANH R152, R67 ;  /* 0x0000004300987308 */ /* 0x000ff40000002400 */
[----:B------:R-:W-:Y:S01]  /*56a0*/  MUFU.TANH R180, R62 ;  /* 0x0000003e00b47308 */ /* 0x000fe20000002400 */
[----:B-1----:R-:W-:Y:S02]  /*56b0*/  @P2 IADD3 R4, R10, 0x28, RZ ;  /* 0x000000280a042810 */ /* 0x002fe40007ffe0ff */
[----:B------:R-:W-:Y:S02]  /*56c0*/  PLOP3.LUT P2, PT, PT, PT, UP0, 0x80, 0x0 ;  /* 0x000000000000781c */ /* 0x000fe40003f4f008 */
[----:B------:R-:W-:Y:S01]  /*56d0*/  @P6 ISETP.GE.AND P6, PT, R4, UR7, PT ;  /* 0x0000000704006c0c */ /* 0x000fe2000bfc6270 */
[----:B------:R-:W-:Y:S01]  /*56e0*/  @P0 VIADD R4, R10, 0x29 ;  /* 0x000000290a040836 */ /* 0x000fe20000000000 */
[----:B------:R-:W-:Y:S03]  /*56f0*/  PLOP3.LUT P0, PT, PT, PT, UP0, 0x80, 0x0 ;  /* 0x000000000000781c */ /* 0x000fe60003f0f008 */
[----:B------:R-:W1:Y:S01]  /*5700*/  MUFU.TANH R174, R63 ;  /* 0x0000003f00ae7308 */ /* 0x000e620000002400 */
[----:B------:R-:W-:Y:S02]  /*5710*/  @P1 FSEL R5, R170, -INF , !P6 ;  /* 0xff800000aa051808 */ /* 0x000fe40007000000 */
[----:B------:R-:W-:Y:S01]  /*5720*/  @P4 ISETP.GE.AND P4, PT, R4, UR7, PT ;  /* 0x0000000704004c0c */ /* 0x000fe2000bf86270 */
[----:B------:R-:W-:Y:S01]  /*5730*/  IMAD.MOV.U32 R4, RZ, RZ, R169 ;  /* 0x000000ffff047224 */ /* 0x000fe200078e00a9 */
[----:B------:R-:W-:Y:S01]  /*5740*/  PLOP3.LUT P1, PT, PT, PT, UP0, 0x80, 0x0 ;  /* 0x000000000000781c */ /* 0x000fe20003f2f008 */
[--C-:B------:R-:W-:Y:S04]  /*5750*/  FFMA.FTZ R5, R5, UR8, -R2.reuse ;  /* 0x0000000805057c23 */ /* 0x100fe80008010802 */
[----:B------:R4:W-:Y:S01]  /*5760*/  MUFU.EX2 R217, R5 ;  /* 0x0000000500d97308 */ /* 0x0009e20000000800 */
[----:B------:R-:W-:Y:S02]  /*5770*/  @P0 FSEL R4, R169, -INF , !P4 ;  /* 0xff800000a9040808 */ /* 0x000fe40006000000 */
[----:B------:R-:W-:Y:S03]  /*5780*/  PLOP3.LUT P0, PT, PT, PT, UP0, 0x80, 0x0 ;  /* 0x000000000000781c */ /* 0x000fe60003f0f008 */
[----:B------:R-:W-:Y:S02]  /*5790*/  FFMA.FTZ R4, R4, UR8, -R2 ;  /* 0x0000000804047c23 */ /* 0x000fe40008010802 */
[----:B------:R-:W-:Y:S02]  /*57a0*/  @P1 FSEL R6, R199, -INF , !P4 ;  /* 0xff800000c7061808 */ /* 0x000fe40006000000 */
[----:B------:R-:W-:Y:S01]  /*57b0*/  PLOP3.LUT P1, PT, PT, PT, UP0, 0x80, 0x0 ;  /* 0x000000000000781c */ /* 0x000fe20003f2f008 */
[----:B------:R2:W-:Y:S01]  /*57c0*/  MUFU.EX2 R216, R4 ;  /* 0x0000000400d87308 */ /* 0x0005e20000000800 */
[----:B----4-:R-:W-:Y:S02]  /*57d0*/  MOV R5, R200 ;  /* 0x000000c800057202 */ /* 0x010fe40000000f00 */
[----:B------:R-:W-:Y:S02]  /*57e0*/  @P2 FSEL R5, R200, -INF , !P6 ;  /* 0xff800000c8052808 */ /* 0x000fe40007000000 */
[----:B------:R-:W-:Y:S03]  /*57f0*/  PLOP3.LUT P2, PT, PT, PT, UP0, 0x80, 0x0 ;  /* 0x000000000000781c */ /* 0x000fe60003f4f008 */
[--C-:B--2---:R-:W-:Y:S01]  /*5800*/  FFMA.FTZ R4, R5, UR8, -R0.reuse ;  /* 0x0000000805047c23 */ /* 0x104fe20008010800 */
[----:B------:R-:W-:Y:S03]  /*5810*/  IMAD.MOV.U32 R5, RZ, RZ, R79 ;  /* 0x000000ffff057224 */ /* 0x000fe600078e004f */
[----:B------:R2:W-:Y:S06]  /*5820*/  MUFU.EX2 R237, R4 ;  /* 0x0000000400ed7308 */ /* 0x0005ec0000000800 */
[----:B------:R-:W-:Y:S02]  /*5830*/  @P2 FSEL R5, R79, -INF , !P4 ;  /* 0xff8000004f052808 */ /* 0x000fe40006000000 */
[----:B------:R-:W-:Y:S03]  /*5840*/  PLOP3.LUT P2, PT, PT, PT, UP0, 0x80, 0x0 ;  /* 0x000000000000781c */ /* 0x000fe60003f4f008 */
[--C-:B------:R-:W-:Y:S04]  /*5850*/  FFMA.FTZ R5, R5, UR8, -R9.reuse ;  /* 0x0000000805057c23 */ /* 0x100fe80008010809 */
[----:B------:R4:W-:Y:S01]  /*5860*/  MUFU.EX2 R81, R5 ;  /* 0x0000000500517308 */ /* 0x0009e20000000800 */
[----:B--2---:R-:W-:Y:S09]  /*5870*/  FFMA.FTZ R4, R6, UR8, -R0 ;  /* 0x0000000806047c23 */ /* 0x004ff20008010800 */
[----:B------:R2:W-:Y:S01]  /*5880*/  MUFU.EX2 R236, R4 ;  /* 0x0000000400ec7308 */ /* 0x0005e20000000800 */
[----:B----4-:R-:W-:Y:S02]  /*5890*/  MOV R5, R156 ;  /* 0x0000009c00057202 */ /* 0x010fe40000000f00 */
[----:B------:R-:W-:Y:S02]  /*58a0*/  @P3 FSEL R5, R156, -INF , !P4 ;  /* 0xff8000009c053808 */ /* 0x000fe40006000000 */
[----:B------:R-:W-:Y:S02]  /*58b0*/  PLOP3.LUT P3, PT, PT, PT, UP0, 0x80, 0x0 ;  /* 0x000000000000781c */ /* 0x000fe40003f6f008 */
[----:B------:R-:W-:Y:S01]  /*58c0*/  PLOP3.LUT P4, PT, PT, PT, UP0, 0x80, 0x0 ;  /* 0x000000000000781c */ /* 0x000fe20003f8f008 */
[--C-:B------:R-:W-:Y:S01]  /*58d0*/  FFMA.FTZ R5, R5, UR8, -R8.reuse ;  /* 0x0000000805057c23 */ /* 0x100fe20008010808 */
[----:B--2---:R-:W-:Y:S03]  /*58e0*/  MOV R4, R80 ;  /* 0x0000005000047202 */ /* 0x004fe60000000f00 */
[----:B------:R2:W-:Y:S01]  /*58f0*/  MUFU.EX2 R173, R5 ;  /* 0x0000000500ad7308 */ /* 0x0005e20000000800 */
[----:B------:R-:W-:Y:S02]  /*5900*/  @P0 FSEL R4, R80, -INF , !P6 ;  /* 0xff80000050040808 */ /* 0x000fe40007000000 */
[----:B------:R-:W-:Y:S03]  /*5910*/  PLOP3.LUT P0, PT, PT, PT, UP0, 0x80, 0x0 ;  /* 0x000000000000781c */ /* 0x000fe60003f0f008 */
[----:B------:R-:W-:Y:S04]  /*5920*/  FFMA.FTZ R4, R4, UR8, -R9 ;  /* 0x0000000804047c23 */ /* 0x000fe80008010809 */
[----:B------:R4:W-:Y:S06]  /*5930*/  MUFU.EX2 R82, R4 ;  /* 0x0000000400527308 */ /* 0x0009ec0000000800 */
[----:B------:R-:W-:Y:S01]  /*5940*/  @P0 VIADD R6, R10, 0x30 ;  /* 0x000000300a060836 */ /* 0x000fe20000000000 */
[----:B------:R-:W-:Y:S01]  /*5950*/  PLOP3.LUT P0, PT, PT, PT, UP0, 0x80, 0x0 ;  /* 0x000000000000781c */ /* 0x000fe20003f0f008 */
[----:B--2---:R-:W-:Y:S03]  /*5960*/  IMAD.MOV.U32 R5, RZ, RZ, R73 ;  /* 0x000000ffff057224 */ /* 0x004fe600078e0049 */
[----:B------:R-:W-:Y:S01]  /*5970*/  @P5 ISETP.GE.AND P5, PT, R6, UR7, PT ;  /* 0x0000000706005c0c */ /* 0x000fe2000bfa6270 */
[----:B------:R-:W-:Y:S01]  /*5980*/  @P2 VIADD R6, R10, 0x31 ;  /* 0x000000310a062836 */ /* 0x000fe20000000000 */
[----:B------:R-:W-:Y:S02]  /*5990*/  PLOP3.LUT P2, PT, PT, PT, UP0, 0x80, 0x0 ;  /* 0x000000000000781c */ /* 0x000fe40003f4f008 */
[----:B----4-:R-:W-:Y:S02]  /*59a0*/  MOV R4, R157 ;  /* 0x0000009d00047202 */ /* 0x010fe40000000f00 */
[----:B------:R-:W-:Y:S02]  /*59b0*/  @P1 FSEL R4, R157, -INF , !P6 ;  /* 0xff8000009d041808 */ /* 0x000fe40007000000 */
[----:B------:R-:W-:Y:S02]  /*59c0*/  PLOP3.LUT P1, PT, PT, PT, UP0, 0x80, 0x0 ;  /* 0x000000000000781c */ /* 0x000fe40003f2f008 */
[----:B------:R-:W-:Y:S01]  /*59d0*/  PLOP3.LUT P6, PT, PT, PT, UP0, 0x80, 0x0 ;  /* 0x000000000000781c */ /* 0x000fe20003fcf008 */
[--C-:B------:R-:W-:Y:S04]  /*59e0*/  FFMA.FTZ R4, R4, UR8, -R8.reuse ;  /* 0x0000000804047c23 */ /* 0x100fe80008010808 */
[----:B------:R2:W4:Y:S08]  /*59f0*/  MUFU.EX2 R176, R4 ;  /* 0x0000000400b07308 */ /* 0x0005300000000800 */
[----:B------:R-:W-:Y:S02]  /*5a00*/  @P6 ISETP.GE.AND P6, PT, R6, UR7, PT ;  /* 0x0000000706006c0c */ /* 0x000fe4000bfc6270 */
[C---:B------:R-:W-:Y:S01]  /*5a10*/  @P3 IADD3 R6, R10.reuse, 0x38, RZ ;  /* 0x000000380a063810 */ /* 0x040fe20007ffe0ff */
[----:B------:R-:W-:Y:S01]  /*5a20*/  @P4 VIADD R10, R10, 0x39 ;  /* 0x000000390a0a4836 */ /* 0x000fe20000000000 */
[----:B------:R-:W-:Y:S02]  /*5a30*/  @P0 FSEL R5, R73, -INF , !P6 ;  /* 0xff80000049050808 */ /* 0x000fe40007000000 */
[----:B------:R-:W-:Y:S02]  /*5a40*/  @P2 ISETP.GE.AND P2, PT, R6, UR7, PT ;  /* 0x0000000706002c0c */ /* 0x000fe4000bf46270 */
[----:B------:R-:W-:Y:S01]  /*5a50*/  PLOP3.LUT P0, PT, PT, PT, UP0, 0x80, 0x0 ;  /* 0x000000000000781c */ /* 0x000fe20003f0f008 */
[--C-:B------:R-:W-:Y:S01]  /*5a60*/  FFMA.FTZ R5, R5, UR8, -R9.reuse ;  /* 0x0000000805057c23 */ /* 0x100fe20008010809 */
[----:B--2---:R-:W-:Y:S02]  /*5a70*/  MOV R4, R74 ;  /* 0x0000004a00047202 */ /* 0x004fe40000000f00 */
[----:B------:R-:W-:Y:S01]  /*5a80*/  @P1 FSEL R4, R74, -INF , !P5 ;  /* 0xff8000004a041808 */ /* 0x000fe20006800000 */
[----:B------:R2:W-:Y:S01]  /*5a90*/  MUFU.EX2 R77, R5 ;  /* 0x00000005004d7308 */ /* 0x0005e20000000800 */
[----:B------:R-:W-:Y:S02]  /*5aa0*/  PLOP3.LUT P1, PT, PT, PT, UP0, 0x80, 0x0 ;  /* 0x000000000000781c */ /* 0x000fe40003f2f008 */
[----:B------:R-:W-:Y:S01]  /*5ab0*/  PLOP3.LUT P3, PT, PT, PT, UP0, 0x80, 0x0 ;  /* 0x000000000000781c */ /* 0x000fe20003f6f008 */
[----:B------:R-:W-:Y:S01]  /*5ac0*/  FFMA.FTZ R4, R4, UR8, -R9 ;  /* 0x0000000804047c23 */ /* 0x000fe20008010809 */
[----:B------:R-:W-:Y:S05]  /*5ad0*/  PLOP3.LUT P4, PT, PT, PT, UP0, 0x80, 0x0 ;  /* 0x000000000000781c */ /* 0x000fea0003f8f008 */
[----:B------:R1:W-:Y:S06]  /*5ae0*/  MUFU.EX2 R78, R4 ;  /* 0x00000004004e7308 */ /* 0x0003ec0000000800 */
[----:B------:R-:W-:Y:S02]  /*5af0*/  @P3 ISETP.GE.AND P3, PT, R10, UR7, PT ;  /* 0x000000070a003c0c */ /* 0x000fe4000bf66270 */
[----:B------:R-:W3:Y:S01]  /*5b00*/  LDL R10, [R1+0x1c] ;  /* 0x00001c00010a7983 */ /* 0x000ee20000100800 */
[----:B--2---:R-:W-:Y:S02]  /*5b10*/  MOV R5, R154 ;  /* 0x0000009a00057202 */ /* 0x004fe40000000f00 */
[----:B------:R-:W-:Y:S02]  /*5b20*/  @P0 FSEL R5, R154, -INF , !P6 ;  /* 0xff8000009a050808 */ /* 0x000fe40007000000 */
[----:B------:R-:W-:Y:S01]  /*5b30*/  PLOP3.LUT P0, PT, PT, PT, UP0, 0x80, 0x0 ;  /* 0x000000000000781c */ /* 0x000fe20003f0f008 */
[----:B-1----:R-:W-:Y:S01]  /*5b40*/  IMAD.MOV.U32 R4, RZ, RZ, R155 ;  /* 0x000000ffff047224 */ /* 0x002fe200078e009b */
[----:B------:R-:W-:Y:S01]  /*5b50*/  @P1 FSEL R4, R155, -INF , !P5 ;  /* 0xff8000009b041808 */ /* 0x000fe20006800000 */
[--C-:B------:R-:W-:Y:S01]  /*5b60*/  FFMA.FTZ R5, R5, UR8, -R8.reuse ;  /* 0x0000000805057c23 */ /* 0x100fe20008010808 */
[----:B------:R-:W-:Y:S03]  /*5b70*/  PLOP3.LUT P1, PT, PT, PT, UP0, 0x80, 0x0 ;  /* 0x000000000000781c */ /* 0x000fe60003f2f008 */
[----:B------:R-:W-:Y:S01]  /*5b80*/  FFMA.FTZ R6, R4, UR8, -R8 ;  /* 0x0000000804067c23 */ /* 0x000fe20008010808 */
[----:B------:R-:W-:Y:S01]  /*5b90*/  F2FP.BF16.F32.PACK_AB R4, R151, R101 ;  /* 0x000000659704723e */ /* 0x000fe200000010ff */
[----:B------:R1:W-:Y:S04]  /*5ba0*/  MUFU.EX2 R168, R5 ;  /* 0x0000000500a87308 */ /* 0x0003e80000000800 */
[----:B------:R-:W-:Y:S01]  /*5bb0*/  @P0 FSEL R7, R163, -INF , !P6 ;  /* 0xff800000a3070808 */ /* 0x000fe20007000000 */
[----:B------:R2:W-:Y:S01]  /*5bc0*/  STS [R16+0x1c000], R4 ;  /* 0x01c0000410007388 */ /* 0x0005e20000000800 */
[----:B------:R-:W-:Y:S04]  /*5bd0*/  PLOP3.LUT P0, PT, PT, PT, UP0, 0x80, 0x0 ;  /* 0x000000000000781c */ /* 0x000fe80003f0f008 */
[----:B------:R4:W-:Y:S01]  /*5be0*/  MUFU.EX2 R171, R6 ;  /* 0x0000000600ab7308 */ /* 0x0009e20000000800 */
[----:B-1----:R-:W-:Y:S02]  /*5bf0*/  F2FP.BF16.F32.PACK_AB R5, R97, R98 ;  /* 0x000000626105723e */ /* 0x002fe400000010ff */
[----:B----4-:R-:W-:Y:S02]  /*5c00*/  MOV R6, R162 ;  /* 0x000000a200067202 */ /* 0x010fe40000000f00 */
[----:B------:R-:W-:Y:S02]  /*5c10*/  @P1 FSEL R6, R162, -INF , !P5 ;  /* 0xff800000a2061808 */ /* 0x000fe40006800000 */
[----:B--2---:R-:W-:Y:S02]  /*5c20*/  F2FP.BF16.F32.PACK_AB R4, R3, R68 ;  /* 0x000000440304723e */ /* 0x004fe400000010ff */
[----:B------:R-:W-:Y:S01]  /*5c30*/  PLOP3.LUT P1, PT, PT, PT, UP0, 0x80, 0x0 ;  /* 0x000000000000781c */ /* 0x000fe20003f2f008 */
[----:B------:R-:W-:Y:S02]  /*5c40*/  FFMA.FTZ R6, R6, UR8, -R2 ;  /* 0x0000000806067c23 */ /* 0x000fe40008010802 */
[----:B------:R1:W-:Y:S02]  /*5c50*/  STS [R16+0x1c400], R4 ;  /* 0x01c4000410007388 */ /* 0x0003e40000000800 */
[----:B------:R2:W-:Y:S02]  /*5c60*/  MUFU.EX2 R213, R6 ;  /* 0x0000000600d57308 */ /* 0x0005e40000000800 */
[----:B------:R4:W-:Y:S01]  /*5c70*/  STS [R15+0x1c000], R5 ;  /* 0x01c000050f007388 */ /* 0x0009e20000000800 */
[----:B--2---:R-:W-:Y:S05]  /*5c80*/  MOV R6, R196 ;  /* 0x000000c400067202 */ /* 0x004fea0000000f00 */
[----:B------:R-:W-:Y:S02]  /*5c90*/  @P1 FSEL R6, R196, -INF , !P5 ;  /* 0xff800000c4061808 */ /* 0x000fe40006800000 */
[----:B------:R-:W-:Y:S02]  /*5ca0*/  PLOP3.LUT P1, PT, PT, PT, UP0, 0x80, 0x0 ;  /* 0x000000000000781c */ /* 0x000fe40003f2f008 */
[----:B-1----:R-:W-:Y:S01]  /*5cb0*/  F2FP.BF16.F32.PACK_AB R4, R230, R231 ;  /* 0x000000e7e604723e */ /* 0x002fe200000010ff */
[----:B------:R-:W-:Y:S01]  /*5cc0*/  FFMA.FTZ R6, R6, UR8, -R0 ;  /* 0x0000000806067c23 */ /* 0x000fe20008010800 */
[--C-:B----4-:R-:W-:Y:S03]  /*5cd0*/  FFMA.FTZ R5, R7, UR8, -R2.reuse ;  /* 0x0000000807057c23 */ /* 0x110fe60008010802 */
[----:B------:R1:W-:Y:S01]  /*5ce0*/  STS [R15+0x1c400], R4 ;  /* 0x01c400040f007388 */ /* 0x0003e20000000800 */
[----:B------:R-:W-:Y:S01]  /*5cf0*/  IMAD.MOV.U32 R7, RZ, RZ, R195 ;  /* 0x000000ffff077224 */ /* 0x000fe200078e00c3 */
[----:B------:R-:W-:Y:S01]  /*5d00*/  @P0 FSEL R7, R195, -INF , !P6 ;  /* 0xff800000c3070808 */ /* 0x000fe20007000000 */
[----:B------:R2:W-:Y:S01]  /*5d10*/  MUFU.EX2 R179, R5 ;  /* 0x0000000500b37308 */ /* 0x0005e20000000800 */
[----:B------:R-:W-:Y:S09]  /*5d20*/  PLOP3.LUT P0, PT, PT, PT, UP0, 0x80, 0x0 ;  /* 0x000000000000781c */ /* 0x000ff20003f0f008 */
[----:B------:R4:W-:Y:S01]  /*5d30*/  MUFU.EX2 R233, R6 ;  /* 0x0000000600e97308 */ /* 0x0009e20000000800 */
[----:B--2---:R-:W-:Y:S02]  /*5d40*/  F2FP.BF16.F32.PACK_AB R5, R252, R17 ;  /* 0x00000011fc05723e */ /* 0x004fe400000010ff */
[----:B-1----:R-:W-:Y:S02]  /*5d50*/  F2FP.BF16.F32.PACK_AB R4, R246, R247 ;  /* 0x000000f7f604723e */ /* 0x002fe400000010ff */
[----:B----4-:R-:W-:Y:S03]  /*5d60*/  MOV R6, R159 ;  /* 0x0000009f00067202 */ /* 0x010fe60000000f00 */
[----:B------:R1:W-:Y:S01]  /*5d70*/  STS [R16+0x1e000], R4 ;  /* 0x01e0000410007388 */ /* 0x0003e20000000800 */
[----:B------:R-:W-:Y:S02]  /*5d80*/  @P1 FSEL R6, R159, -INF , !P2 ;  /* 0xff8000009f061808 */ /* 0x000fe40005000000 */
[----:B------:R-:W-:Y:S01]  /*5d90*/  PLOP3.LUT P1, PT, PT, PT, UP0, 0x80, 0x0 ;  /* 0x000000000000781c */ /* 0x000fe20003f2f008 */
[----:B------:R2:W-:Y:S02]  /*5da0*/  STS [R16+0x1e400], R5 ;  /* 0x01e4000510007388 */ /* 0x0005e40000000800 */
[----:B------:R-:W-:Y:S04]  /*5db0*/  FFMA.FTZ R6, R6, UR8, -R2 ;  /* 0x0000000806067c23 */ /* 0x000fe80008010802 */
[----:B------:R4:W-:Y:S01]  /*5dc0*/  MUFU.EX2 R178, R6 ;  /* 0x0000000600b27308 */ /* 0x0009e20000000800 */
[----:B-1----:R-:W-:Y:S01]  /*5dd0*/  F2FP.BF16.F32.PACK_AB R4, R242, R243 ;  /* 0x000000f3f204723e */ /* 0x002fe200000010ff */
[----:B----4-:R-:W-:Y:S02]  /*5de0*/  IMAD.MOV.U32 R6, RZ, RZ, R71 ;  /* 0x000000ffff067224 */ /* 0x010fe400078e0047 */
[----:B--2---:R-:W-:Y:S02]  /*5df0*/  FFMA.FTZ R5, R7, UR8, -R0 ;  /* 0x0000000807057c23 */ /* 0x004fe40008010800 */
[----:B------:R1:W-:Y:S01]  /*5e00*/  STS [R15+0x1e000], R4 ;  /* 0x01e000040f007388 */ /* 0x0003e20000000800 */
[----:B------:R-:W-:Y:S01]  /*5e10*/  IMAD.MOV.U32 R7, RZ, RZ, R158 ;  /* 0x000000ffff077224 */ /* 0x000fe200078e009e */
[----:B------:R-:W-:Y:S02]  /*5e20*/  @P0 FSEL R7, R158, -INF , !P3 ;  /* 0xff8000009e070808 */ /* 0x000fe40005800000 */
[----:B------:R2:W-:Y:S01]  /*5e30*/  MUFU.EX2 R232, R5 ;  /* 0x0000000500e87308 */ /* 0x0005e20000000800 */
[----:B------:R-:W-:Y:S02]  /*5e40*/  PLOP3.LUT P0, PT, PT, PT, UP0, 0x80, 0x0 ;  /* 0x000000000000781c */ /* 0x000fe40003f0f008 */
[----:B------:R-:W-:Y:S07]  /*5e50*/  FFMA.FTZ R2, R7, UR8, -R2 ;  /* 0x0000000807027c23 */ /* 0x000fee0008010802 */
[----:B------:R4:W-:Y:S04]  /*5e60*/  MUFU.EX2 R177, R2 ;  /* 0x0000000200b17308 */ /* 0x0009e80000000800 */
[----:B------:R-:W-:Y:S02]  /*5e70*/  @P0 FSEL R6, R71, -INF , !P3 ;  /* 0xff80000047060808 */ /* 0x000fe40005800000 */
[----:B------:R-:W-:Y:S02]  /*5e80*/  PLOP3.LUT P0, PT, PT, PT, UP0, 0x80, 0x0 ;  /* 0x000000000000781c */ /* 0x000fe40003f0f008 */
[----:B--2---:R-:W-:Y:S02]  /*5e90*/  F2FP.BF16.F32.PACK_AB R5, R95, R96 ;  /* 0x000000605f05723e */ /* 0x004fe400000010ff */
[----:B-1----:R-:W-:Y:S02]  /*5ea0*/  F2FP.BF16.F32.PACK_AB R4, R250, R251 ;  /* 0x000000fbfa04723e */ /* 0x002fe400000010ff */
[----:B----4-:R-:W-:Y:S03]  /*5eb0*/  F2FP.BF16.F32.PACK_AB R2, R209, R210 ;  /* 0x000000d2d102723e */ /* 0x010fe600000010ff */
[----:B------:R1:W-:Y:S04]  /*5ec0*/  STS [R15+0x1e400], R4 ;  /* 0x01e400040f007388 */ /* 0x0003e80000000800 */
[----:B------:R2:W-:Y:S01]  /*5ed0*/  STS [R14+0x1c000], R5 ;  /* 0x01c000050e007388 */ /* 0x0005e20000000800 */
[----:B-1----:R-:W-:Y:S02]  /*5ee0*/  F2FP.BF16.F32.PACK_AB R4, R220, R221 ;  /* 0x000000dddc04723e */ /* 0x002fe400000010ff */
[----:B--2---:R-:W-:Y:S03]  /*5ef0*/  MOV R5, R72 ;  /* 0x0000004800057202 */ /* 0x004fe60000000f00 */
[----:B------:R1:W-:Y:S01]  /*5f00*/  STS [R14+0x1c400], R4 ;  /* 0x01c400040e007388 */ /* 0x0003e20000000800 */
[----:B------:R-:W-:Y:S02]  /*5f10*/  @P1 FSEL R5, R72, -INF , !P2 ;  /* 0xff80000048051808 */ /* 0x000fe40005000000 */
[----:B------:R-:W-:Y:S03]  /*5f20*/  PLOP3.LUT P1, PT, PT, PT, UP0, 0x80, 0x0 ;  /* 0x000000000000781c */ /* 0x000fe60003f2f008 */
[--C-:B------:R-:W-:Y:S01]  /*5f30*/  FFMA.FTZ R7, R5, UR8, -R9.reuse ;  /* 0x0000000805077c23 */ /* 0x100fe20008010809 */
[----:B------:R-:W-:Y:S01]  /*5f40*/  FFMA.FTZ R9, R6, UR8, -R9 ;  /* 0x0000000806097c23 */ /* 0x000fe20008010809 */
[----:B------:R-:W-:Y:S02]  /*5f50*/  F2FP.BF16.F32.PACK_AB R5, R238, R239 ;  /* 0x000000efee05723e */ /* 0x000fe400000010ff */
[----:B------:R2:W-:Y:S10]  /*5f60*/  MUFU.EX2 R76, R7 ;  /* 0x00000007004c7308 */ /* 0x0005f40000000800 */
[----:B------:R4:W-:Y:S01]  /*5f70*/  MUFU.EX2 R75, R9 ;  /* 0x00000009004b7308 */ /* 0x0009e20000000800 */
[----:B-1----:R-:W-:Y:S02]  /*5f80*/  F2FP.BF16.F32.PACK_AB R4, R89, R90 ;  /* 0x0000005a5904723e */ /* 0x002fe400000010ff */
[----:B--2---:R-:W-:Y:S02]  /*5f90*/  MOV R7, R153 ;  /* 0x0000009900077202 */ /* 0x004fe40000000f00 */
[----:B------:R-:W-:Y:S01]  /*5fa0*/  @P4 FSEL R7, R153, -INF , !P2 ;  /* 0xff80000099074808 */ /* 0x000fe20005000000 */
[----:B------:R1:W-:Y:S04]  /*5fb0*/  STS [R13+0x1c000], R4 ;  /* 0x01c000040d007388 */ /* 0x0003e80000000800 */
[----:B------:R2:W-:Y:S01]  /*5fc0*/  STS [R13+0x1c400], R2 ;  /* 0x01c400020d007388 */ /* 0x0005e20000000800 */
[----:B------:R-:W-:Y:S01]  /*5fd0*/  FFMA.FTZ R6, R7, UR8, -R8 ;  /* 0x0000000807067c23 */ /* 0x000fe20008010808 */
[----:B------:R-:W-:Y:S02]  /*5fe0*/  IMAD.MOV.U32 R7, RZ, RZ, R174 ;  /* 0x000000ffff077224 */ /* 0x000fe400078e00ae */
[----:B----4-:R-:W4:Y:S01]  /*5ff0*/  LDL R9, [R1+0x18] ;  /* 0x0000180001097983 */ /* 0x010f220000100800 */
[----:B------:R1:W-:Y:S03]  /*6000*/  MUFU.EX2 R167, R6 ;  /* 0x0000000600a77308 */ /* 0x0003e60000000800 */
[----:B------:R2:W-:Y:S01]  /*6010*/  STS [R14+0x1e000], R5 ;  /* 0x01e000050e007388 */ /* 0x0005e20000000800 */
[----:B-1----:R-:W-:Y:S02]  /*6020*/  F2FP.BF16.F32.PACK_AB R4, R248, R249 ;  /* 0x000000f9f804723e */ /* 0x002fe400000010ff */
[----:B------:R-:W-:Y:S02]  /*6030*/  MOV R6, R180 ;  /* 0x000000b400067202 */ /* 0x000fe40000000f00 */
[----:B--2---:R-:W-:Y:S01]  /*6040*/  F2FP.BF16.F32.PACK_AB R2, R234, R235 ;  /* 0x000000ebea02723e */ /* 0x004fe200000010ff */
[----:B------:R1:W-:Y:S01]  /*6050*/  STS [R14+0x1e400], R4 ;  /* 0x01e400040e007388 */ /* 0x0003e20000000800 */
[----:B------:R-:W-:Y:S03]  /*6060*/  @P0 FSEL R6, R180, -INF , !P2 ;  /* 0xff800000b4060808 */ /* 0x000fe60005000000 */
[----:B------:R2:W-:Y:S02]  /*6070*/  STS [R13+0x1e000], R2 ;  /* 0x01e000020d007388 */ /* 0x0005e40000000800 */
[----:B------:R-:W-:Y:S01]  /*6080*/  FFMA.FTZ R6, R6, UR8, -R0 ;  /* 0x0000000806067c23 */ /* 0x000fe20008010800 */
[----:B------:R-:W-:Y:S01]  /*6090*/  IMAD.MOV.U32 R5, RZ, RZ, R152 ;  /* 0x000000ffff057224 */ /* 0x000fe200078e0098 */
[----:B------:R-:W-:Y:S02]  /*60a0*/  @P1 FSEL R5, R152, -INF , !P3 ;  /* 0xff80000098051808 */ /* 0x000fe40005800000 */
[----:B------:R1:W-:Y:S01]  /*60b0*/  MUFU.EX2 R227, R6 ;  /* 0x0000000600e37308 */ /* 0x0003e20000000800 */
[----:B------:R-:W-:Y:S02]  /*60c0*/  PLOP3.LUT P1, PT, PT, PT, UP0, 0x80, 0x0 ;  /* 0x000000000000781c */ /* 0x000fe40003f2f008 */
[----:B------:R-:W-:Y:S01]  /*60d0*/  FFMA.FTZ R8, R5, UR8, -R8 ;  /* 0x0000000805087c23 */ /* 0x000fe20008010808 */
[----:B------:R-:W-:Y:S06]  /*60e0*/  F2FP.BF16.F32.PACK_AB R5, R85, R86 ;  /* 0x000000565505723e */ /* 0x000fec00000010ff */
[----:B------:R-:W3:Y:S04]  /*60f0*/  MUFU.EX2 R166, R8 ;  /* 0x0000000800a67308 */ /* 0x000ee80000000800 */
[----:B------:R-:W-:Y:S02]  /*6100*/  @P1 FSEL R7, R174, -INF , !P3 ;  /* 0xff800000ae071808 */ /* 0x000fe40005800000 */
[----:B-1----:R-:W-:Y:S02]  /*6110*/  F2FP.BF16.F32.PACK_AB R4, R203, R204 ;  /* 0x000000cccb04723e */ /* 0x002fe400000010ff */
[----:B------:R-:W-:Y:S01]  /*6120*/  F2FP.BF16.F32.PACK_AB R6, R173, R176 ;  /* 0x000000b0ad06723e */ /* 0x000fe200000010ff */
[----:B------:R-:W-:Y:S01]  /*6130*/  FFMA.FTZ R0, R7, UR8, -R0 ;  /* 0x0000000807007c23 */ /* 0x000fe20008010800 */
[----:B--2---:R-:W-:Y:S03]  /*6140*/  F2FP.BF16.F32.PACK_AB R2, R244, R245 ;  /* 0x000000f5f402723e */ /* 0x004fe600000010ff */
[----:B------:R1:W2:Y:S02]  /*6150*/  MUFU.EX2 R222, R0 ;  /* 0x0000000000de7308 */ /* 0x0002a40000000800 */
[----:B------:R2:W-:Y:S04]  /*6160*/  STS [R13+0x1e400], R2 ;  /* 0x01e400020d007388 */ /* 0x0005e80000000800 */
[----:B---3--:R3:W-:Y:S04]  /*6170*/  STS [R12+0x1c000], R5 ;  /* 0x01c000050c007388 */ /* 0x0087e80000000800 */
[----:B------:R3:W-:Y:S01]  /*6180*/  STS [R12+0x1c400], R4 ;  /* 0x01c400040c007388 */ /* 0x0007e20000000800 */
[----:B-1----:R-:W-:Y:S02]  /*6190*/  F2FP.BF16.F32.PACK_AB R0, R166, R167 ;  /* 0x000000a7a600723e */ /* 0x002fe400000010ff */
[----:B--2---:R-:W-:Y:S02]  /*61a0*/  F2FP.BF16.F32.PACK_AB R2, R81, R82 ;  /* 0x000000525102723e */ /* 0x004fe400000010ff */
[----:B---3--:R-:W-:Y:S03]  /*61b0*/  F2FP.BF16.F32.PACK_AB R5, R223, R224 ;  /* 0x000000e0df05723e */ /* 0x008fe600000010ff */
        /* <DEDUP_REMOVED lines=8> */
[----:B---3--:R-:W-:Y:S03]  /*6240*/  F2FP.BF16.F32.PACK_AB R5, R77, R78 ;  /* 0x0000004e4d05723e */ /* 0x008fe600000010ff */
[----:B------:R-:W-:Y:S01]  /*6250*/  STS [R11+0x1e400], R6 ;  /* 0x01e400060b007388 */ /* 0x000fe20000000800 */
[----:B------:R-:W-:Y:S03]  /*6260*/  F2FP.BF16.F32.PACK_AB R4, R168, R171 ;  /* 0x000000aba804723e */ /* 0x000fe600000010ff */
[----:B------:R2:W-:Y:S04]  /*6270*/  STS [R10+0x1c000], R5 ;  /* 0x01c000050a007388 */ /* 0x0005e80000000800 */
[----:B------:R3:W-:Y:S01]  /*6280*/  STS [R10+0x1c400], R4 ;  /* 0x01c400040a007388 */ /* 0x0007e20000000800 */
[----:B-1----:R-:W-:Y:S02]  /*6290*/  F2FP.BF16.F32.PACK_AB R2, R75, R76 ;  /* 0x0000004c4b02723e */ /* 0x002fe400000010ff */
[----:B--2---:R-:W-:Y:S02]  /*62a0*/  F2FP.BF16.F32.PACK_AB R5, R179, R213 ;  /* 0x000000d5b305723e */ /* 0x004fe400000010ff */
[----:B---3--:R-:W-:Y:S01]  /*62b0*/  F2FP.BF16.F32.PACK_AB R4, R232, R233 ;  /* 0x000000e9e804723e */ /* 0x008fe200000010ff */
[----:B----4-:R1:W-:Y:S04]  /*62c0*/  STS [R9+0x1c000], R2 ;  /* 0x01c0000209007388 */ /* 0x0103e80000000800 */
[----:B------:R2:W-:Y:S04]  /*62d0*/  STS [R9+0x1c400], R0 ;  /* 0x01c4000009007388 */ /* 0x0005e80000000800 */
[----:B------:R-:W-:Y:S04]  /*62e0*/  STS [R10+0x1e000], R5 ;  /* 0x01e000050a007388 */ /* 0x000fe80000000800 */
[----:B------:R-:W-:Y:S01]  /*62f0*/  STS [R10+0x1e400], R4 ;  /* 0x01e400040a007388 */ /* 0x000fe20000000800 */
[----:B-1----:R-:W-:Y:S02]  /*6300*/  F2FP.BF16.F32.PACK_AB R2, R177, R178 ;  /* 0x000000b2b102723e */ /* 0x002fe400000010ff */
[----:B--2---:R-:W-:Y:S03]  /*6310*/  F2FP.BF16.F32.PACK_AB R0, R222, R227 ;  /* 0x000000e3de00723e */ /* 0x004fe600000010ff */
[----:B------:R-:W-:Y:S04]  /*6320*/  STS [R9+0x1e000], R2 ;  /* 0x01e0000209007388 */ /* 0x000fe80000000800 */
[----:B------:R1:W-:Y:S04]  /*6330*/  STS [R9+0x1e400], R0 ;  /* 0x01e4000009007388 */ /* 0x0003e80000000800 */
[----:B------:R-:W-:Y:S08]  /*6340*/  LDSM.16.M88.4 R64, [R148+0x8000] ;  /* 0x008000009440783b */ /* 0x000ff00000000200 */
[----:B------:R-:W2:Y:S08]  /*6350*/  LDSM.16.M88.4 R16, [R187+UR4+0x10000] ;  /* 0x01000004bb10783b */ /* 0x000eb00008000200 */
[----:B------:R-:W3:Y:S08]  /*6360*/  LDSM.16.M88.4 R60, [R148+0xa000] ;  /* 0x00a00000943c783b */ /* 0x000ef00000000200 */
[----:B-1----:R-:W4:Y:S04]  /*6370*/  LDL R0, [R1+0x60] ;  /* 0x0000600001007983 */ /* 0x002f280000100800 */
[----:B------:R-:W4:Y:S04]  /*6380*/  LDL R2, [R1+0x5c] ;  /* 0x00005c0001027983 */ /* 0x000f280000100800 */
[----:B------:R-:W1:Y:S08]  /*6390*/  LDSM.16.M88.4 R32, [R187+UR4+0x10800] ;  /* 0x01080004bb20783b */ /* 0x000e700008000200 */
[----:B------:R-:W1:Y:S01]  /*63a0*/  LDSM.16.M88.4 R48, [R187+UR4+0x11000] ;  /* 0x01100004bb30783b */ /* 0x000e620008000200 */
[-C--:B--2---:R-:W-:Y:S07]  /*63b0*/  HMMA.16816.F32.BF16 R4, R64, R16.reuse, RZ ;  /* 0x000000104004723c */ /* 0x084fee00000418ff */
[----:B------:R-:W2:Y:S01]  /*63c0*/  LDSM.16.M88.4 R132, [R187+UR4+0x11800] ;  /* 0x01180004bb84783b */ /* 0x000ea20008000200 */
[C---:B---3--:R-:W-:Y:S07]  /*63d0*/  HMMA.16816.F32.BF16 R8, R60.reuse, R16, RZ ;  /* 0x000000103c08723c */ /* 0x048fee00000418ff */
[----:B------:R-:W-:Y:S01]  /*63e0*/  LDSM.16.M88.4 R136, [R150+0x8000] ;  /* 0x008000009688783b */ /* 0x000fe20000000200 */
[-C--:B------:R-:W-:Y:S07]  /*63f0*/  HMMA.16816.F32.BF16 R12, R60, R18.reuse, RZ ;  /* 0x000000123c0c723c */ /* 0x080fee00000418ff */
[----:B------:R-:W3:Y:S01]  /*6400*/  LDSM.16.M88.4 R140, [R189+0x4000] ;  /* 0x00400000bd8c783b */ /* 0x000ee20000000200 */
[C---:B------:R-:W-:Y:S07]  /*6410*/  HMMA.16816.F32.BF16 R16, R64.reuse, R18, RZ ;  /* 0x000000124010723c */ /* 0x040fee00000418ff */
[----:B------:R-:W3:Y:S01]  /*6420*/  LDSM.16.M88.4 R144, [R150+0xa000] ;  /* 0x00a000009690783b */ /* 0x000ee20000000200 */
[-C--:B-1----:R-:W-:Y:S06]  /*6430*/  HMMA.16816.F32.BF16 R20, R64, R32.reuse, RZ ;  /* 0x000000204014723c */ /* 0x082fec00000418ff */
[C---:B------:R-:W-:Y:S06]  /*6440*/  HMMA.16816.F32.BF16 R24, R60.reuse, R32, RZ ;  /* 0x000000203c18723c */ /* 0x040fec00000418ff */
[-C--:B------:R-:W-:Y:S06]  /*6450*/  HMMA.16816.F32.BF16 R28, R60, R34.reuse, RZ ;  /* 0x000000223c1c723c */ /* 0x080fec00000418ff */
[C---:B------:R-:W-:Y:S06]  /*6460*/  HMMA.16816.F32.BF16 R32, R64.reuse, R34, RZ ;  /* 0x000000224020723c */ /* 0x040fec00000418ff */
[-C--:B------:R-:W-:Y:S06]  /*6470*/  HMMA.16816.F32.BF16 R36, R64, R48.reuse, RZ ;  /* 0x000000304024723c */ /* 0x080fec00000418ff */
[C---:B------:R-:W-:Y:S06]  /*6480*/  HMMA.16816.F32.BF16 R40, R60.reuse, R48, RZ ;  /* 0x000000303c28723c */ /* 0x040fec00000418ff */
[-C--:B------:R-:W-:Y:S06]  /*6490*/  HMMA.16816.F32.BF16 R44, R60, R50.reuse, RZ ;  /* 0x000000323c2c723c */ /* 0x080fec00000418ff */
[C---:B------:R-:W-:Y:S06]  /*64a0*/  HMMA.16816.F32.BF16 R48, R64.reuse, R50, RZ ;  /* 0x000000324030723c */ /* 0x040fec00000418ff */
[-C--:B--2---:R-:W-:Y:S06]  /*64b0*/  HMMA.16816.F32.BF16 R52, R64, R132.reuse, RZ ;  /* 0x000000844034723c */ /* 0x084fec00000418ff */
[C---:B------:R-:W-:Y:S06]  /*64c0*/  HMMA.16816.F32.BF16 R56, R60.reuse, R132, RZ ;  /* 0x000000843c38723c */ /* 0x040fec00000418ff */
[-C--:B------:R-:W-:Y:S06]  /*64d0*/  HMMA.16816.F32.BF16 R60, R60, R134.reuse, RZ ;  /* 0x000000863c3c723c */ /* 0x080fec00000418ff */
[----:B------:R-:W-:Y:S01]  /*64e0*/  HMMA.16816.F32.BF16 R64, R64, R134, RZ ;  /* 0x000000864040723c */ /* 0x000fe200000418ff */
[----:B------:R-:W1:Y:S05]  /*64f0*/  LDSM.16.M88.4 R132, [R189+0x4800] ;  /* 0x00480000bd84783b */ /* 0x000e6a0000000200 */
[-C--:B---3--:R-:W-:Y:S06]  /*6500*/  HMMA.16816.F32.BF16 R4, R136, R140.reuse, R4 ;  /* 0x0000008c8804723c */ /* 0x088fec0000041804 */
[C---:B------:R-:W-:Y:S06]  /*6510*/  HMMA.16816.F32.BF16 R8, R144.reuse, R140, R8 ;  /* 0x0000008c9008723c */ /* 0x040fec0000041808 */
[-C--:B------:R-:W-:Y:S06]  /*6520*/  HMMA.16816.F32.BF16 R12, R144, R142.reuse, R12 ;  /* 0x0000008e900c723c */ /* 0x080fec000004180c */
[C---:B------:R-:W-:Y:S01]  /*6530*/  HMMA.16816.F32.BF16 R16, R136.reuse, R142, R16 ;  /* 0x0000008e8810723c */ /* 0x040fe20000041810 */
[----:B------:R-:W2:Y:S05]  /*6540*/  LDSM.16.M88.4 R140, [R189+0x5000] ;  /* 0x00500000bd8c783b */ /* 0x000eaa0000000200 */
[-C--:B-1----:R-:W-:Y:S06]  /*6550*/  HMMA.16816.F32.BF16 R20, R136, R132.reuse, R20 ;  /* 0x000000848814723c */ /* 0x082fec0000041814 */
[C---:B------:R-:W-:Y:S06]  /*6560*/  HMMA.16816.F32.BF16 R24, R144.reuse, R132, R24 ;  /* 0x000000849018723c */ /* 0x040fec0000041818 */
[-C--:B------:R-:W-:Y:S06]  /*6570*/  HMMA.16816.F32.BF16 R28, R144, R134.reuse, R28 ;  /* 0x00000086901c723c */ /* 0x080fec000004181c */
[C---:B------:R-:W-:Y:S01]  /*6580*/  HMMA.16816.F32.BF16 R32, R136.reuse, R134, R32 ;  /* 0x000000868820723c */ /* 0x040fe20000041820 */
[----:B------:R-:W1:Y:S05]  /*6590*/  LDSM.16.M88.4 R132, [R189+0x5800] ;  /* 0x00580000bd84783b */ /* 0x000e6a0000000200 */
[-C--:B--2---:R-:W-:Y:S06]  /*65a0*/  HMMA.16816.F32.BF16 R36, R136, R140.reuse, R36 ;  /* 0x0000008c8824723c */ /* 0x084fec0000041824 */
[C---:B------:R-:W-:Y:S06]  /*65b0*/  HMMA.16816.F32.BF16 R40, R144.reuse, R140, R40 ;  /* 0x0000008c9028723c */ /* 0x040fec0000041828 */
[-C--:B------:R-:W-:Y:S06]  /*65c0*/  HMMA.16816.F32.BF16 R44, R144, R142.reuse, R44 ;  /* 0x0000008e902c723c */ /* 0x080fec000004182c */
[C---:B------:R-:W-:Y:S01]  /*65d0*/  HMMA.16816.F32.BF16 R48, R136.reuse, R142, R48 ;  /* 0x0000008e8830723c */ /* 0x040fe20000041830 */
[----:B------:R-:W-:Y:S05]  /*65e0*/  LDSM.16.M88.4 R140, [R149+0x8000] ;  /* 0x00800000958c783b */ /* 0x000fea0000000200 */
[-C--:B-1----:R-:W-:Y:S06]  /*65f0*/  HMMA.16816.F32.BF16 R52, R136, R132.reuse, R52 ;  /* 0x000000848834723c */ /* 0x082fec0000041834 */
[C---:B------:R-:W-:Y:S06]  /*6600*/  HMMA.16816.F32.BF16 R56, R144.reuse, R132, R56 ;  /* 0x000000849038723c */ /* 0x040fec0000041838 */
[-C--:B------:R-:W-:Y:S06]  /*6610*/  HMMA.16816.F32.BF16 R60, R144, R134.reuse, R60 ;  /* 0x00000086903c723c */ /* 0x080fec000004183c */
[----:B------:R-:W-:Y:S01]  /*6620*/  HMMA.16816.F32.BF16 R64, R136, R134, R64 ;  /* 0x000000868840723c */ /* 0x000fe20000041840 */
[----:B------:R-:W1:Y:S08]  /*6630*/  LDSM.16.M88.4 R132, [R186+0x4000] ;  /* 0x00400000ba84783b */ /* 0x000e700000000200 */
[----:B------:R-:W2:Y:S01]  /*6640*/  LDSM.16.M88.4 R136, [R149+0xa000] ;  /* 0x00a000009588783b */ /* 0x000ea20000000200 */
[-C--:B-1----:R-:W-:Y:S06]  /*6650*/  HMMA.16816.F32.BF16 R4, R140, R132.reuse, R4 ;  /* 0x000000848c04723c */ /* 0x082fec0000041804 */
[C---:B--2---:R-:W-:Y:S06]  /*6660*/  HMMA.16816.F32.BF16 R8, R136.reuse, R132, R8 ;  /* 0x000000848808723c */ /* 0x044fec0000041808 */
[-C--:B------:R-:W-:Y:S06]  /*6670*/  HMMA.16816.F32.BF16 R12, R136, R134.reuse, R12 ;  /* 0x00000086880c723c */ /* 0x080fec000004180c */
[C---:B------:R-:W-:Y:S01]  /*6680*/  HMMA.16816.F32.BF16 R16, R140.reuse, R134, R16 ;  /* 0x000000868c10723c */ /* 0x040fe20000041810 */
[----:B------:R-:W1:Y:S04]  /*6690*/  LDSM.16.M88.4 R132, [R186+0x4800] ;  /* 0x00480000ba84783b */ /* 0x000e680000000200 */
[----:B----4-:R-:W-:Y:S02]  /*66a0*/  IADD3 R146, P0, R0, UR15, RZ ;  /* 0x0000000f00927c10 */ /* 0x010fe4000ff1e0ff */
[----:B------:R-:W-:Y:S04]  /*66b0*/  IADD3 R0, R191, R149, RZ ;  /* 0x00000095bf007210 */ /* 0x000fe80007ffe0ff */
[----:B------:R-:W-:Y:S02]  /*66c0*/  IADD3.X R147, R2, UR14, RZ, P0, !PT ;  /* 0x0000000e02937c10 */ /* 0x000fe400087fe4ff */
[----:B------:R-:W-:Y:S03]  /*66d0*/  PLOP3.LUT P0, PT, PT, PT, UP3, 0x80, 0x0 ;  /* 0x000000000000781c */ /* 0x000fe60003f0f038 */
[----:B------:R-:W2:Y:S04]  /*66e0*/  LDG.E R144, desc[UR10][R146.64] ;  /* 0x0000000a92907981 */ /* 0x000ea8000c1e1900 */
[----:B------:R3:W5:Y:S01]  /*66f0*/  LDG.E R2, desc[UR10][R146.64+0x100] ;  /* 0x0001000a92027981 */ /* 0x000762000c1e1900 */
        /* <DEDUP_REMOVED lines=16> */
[----:B------:R4:W3:Y:S02]  /*6800*/  LDSM.16.M88.4 R140, [R0+0xa000] ;  /* 0x00a00000008c783b */ /* 0x0008e40000000200 */
[----:B----4-:R-:W-:Y:S04]  /*6810*/  FFMA.FTZ R0, -R100, R100, 1 ;  /* 0x3f80000064007423 */ /* 0x010fe80000010164 */
[----:B------:R-:W-:Y:S01]  /*6820*/  FMUL.FTZ R0, R0, UR6 ;  /* 0x0000000600007c20 */ /* 0x000fe20008410000 */
        /* <DEDUP_REMOVED lines=9> */
[----:B------:R-:W1:Y:S04]  /*68c0*/  LDSM.16.M88.4 R136, [R188+0x5000] ;  /* 0x00500000bc88783b */ /* 0x000e680000000200 */
[C---:B--2---:R-:W-:Y:S01]  /*68d0*/  FADD.FTZ R4, -R144.reuse, R4 ;  /* 0x0000000490047221 */ /* 0x044fe20000010100 */
[C---:B------:R-:W-:Y:S01]  /*68e0*/  FADD.FTZ R5, -R144.reuse, R5 ;  /* 0x0000000590057221 */ /* 0x040fe20000010100 */
[C---:B------:R-:W-:Y:S01]  /*68f0*/  FADD.FTZ R16, -R144.reuse, R16 ;  /* 0x0000001090107221 */ /* 0x040fe20000010100 */
[----:B------:R-:W-:Y:S03]  /*6900*/  FADD.FTZ R17, -R144, R17 ;  /* 0x0000001190117221 */ /* 0x000fe60000010100 */
[----:B------:R-:W-:Y:S01]  /*6910*/  FMUL.FTZ R4, R101, R4 ;  /* 0x0000000465047220 */ /* 0x000fe20000410000 */
[----:B------:R-:W-:Y:S01]  /*6920*/  FMUL.FTZ R151, R151, R5 ;  /* 0x0000000597977220 */ /* 0x000fe20000410000 */
[----:B------:R2:W5:Y:S01]  /*6930*/  LDL.LU R101, [R1+0x134] ;  /* 0x0001340001657983 */ /* 0x0005620000300800 */
[----:B------:R-:W-:Y:S01]  /*6940*/  FFMA.FTZ R5, -R99, R99, 1 ;  /* 0x3f80000063057423 */ /* 0x000fe20000010163 */
[----:B------:R-:W-:Y:S01]  /*6950*/  FMUL.FTZ R145, R4, R0 ;  /* 0x0000000004917220 */ /* 0x000fe20000410000 */
[C---:B------:R-:W-:Y:S01]  /*6960*/  FADD.FTZ R20, -R144.reuse, R20 ;  /* 0x0000001490147221 */ /* 0x040fe20000010100 */
[----:B------:R-:W3:Y:S01]  /*6970*/  LDG.E R4, desc[UR10][R146.64+0x20] ;  /* 0x0000200a92047981 */ /* 0x000ee2000c1e1900 */
[C---:B------:R-:W-:Y:S06]  /*6980*/  FADD.FTZ R21, -R144.reuse, R21 ;  /* 0x0000001590157221 */ /* 0x040fec0000010100 */
[C---:B------:R-:W-:Y:S01]  /*6990*/  FADD.FTZ R32, -R144.reuse, R32 ;  /* 0x0000002090207221 */ /* 0x040fe20000010100 */
[C---:B------:R-:W-:Y:S01]  /*69a0*/  FADD.FTZ R33, -R144.reuse, R33 ;  /* 0x0000002190217221 */ /* 0x040fe20000010100 */
[----:B------:R2:W5:Y:S01]  /*69b0*/  LDL.LU R100, [R1+0x130] ;  /* 0x0001300001647983 */ /* 0x0005620000300800 */
[----:B------:R-:W-:Y:S03]  /*69c0*/  FMUL.FTZ R5, R5, UR6 ;  /* 0x0000000605057c20 */ /* 0x000fe60008410000 */
[----:B------:R2:W5:Y:S01]  /*69d0*/  LDL.LU R99, [R1+0x12c] ;  /* 0x00012c0001637983 */ /* 0x0005620000300800 */
[----:B------:R-:W-:Y:S03]  /*69e0*/  FMUL.FTZ R5, R151, R5 ;  /* 0x0000000597057220 */ /* 0x000fe60000410000 */
[----:B------:R2:W5:Y:S01]  /*69f0*/  LDG.E R0, desc[UR10][R146.64+0x120] ;  /* 0x0001200a92007981 */ /* 0x000562000c1e1900 */
[-C--:B-1----:R-:W-:Y:S03]  /*6a00*/  HMMA.16816.F32.BF16 R36, R132, R136.reuse, R36 ;  /* 0x000000888424723c */ /* 0x082fe60000041824 */
[----:B------:R-:W-:Y:S03]  /*6a10*/  F2FP.BF16.F32.PACK_AB R5, R5, R145 ;  /* 0x000000910505723e */ /* 0x000fe600000010ff */
[C---:B------:R-:W-:Y:S06]  /*6a20*/  HMMA.16816.F32.BF16 R40, R140.reuse, R136, R40 ;  /* 0x000000888c28723c */ /* 0x040fec0000041828 */
[-C--:B------:R-:W-:Y:S06]  /*6a30*/  HMMA.16816.F32.BF16 R44, R140, R138.reuse, R44 ;  /* 0x0000008a8c2c723c */ /* 0x080fec000004182c */
[C---:B------:R-:W-:Y:S01]  /*6a40*/  HMMA.16816.F32.BF16 R48, R132.reuse, R138, R48 ;  /* 0x0000008a8430723c */ /* 0x040fe20000041830 */
[----:B------:R-:W1:Y:S05]  /*6a50*/  LDSM.16.M88.4 R136, [R188+0x5800] ;  /* 0x00580000bc88783b */ /* 0x000e6a0000000200 */
[-C--:B-1----:R-:W-:Y:S06]  /*6a60*/  HMMA.16816.F32.BF16 R52, R132, R136.reuse, R52 ;  /* 0x000000888434723c */ /* 0x082fec0000041834 */
[C---:B------:R-:W-:Y:S06]  /*6a70*/  HMMA.16816.F32.BF16 R56, R140.reuse, R136, R56 ;  /* 0x000000888c38723c */ /* 0x040fec0000041838 */
[-C--:B------:R-:W-:Y:S06]  /*6a80*/  HMMA.16816.F32.BF16 R60, R140, R138.reuse, R60 ;  /* 0x0000008a8c3c723c */ /* 0x080fec000004183c */
[----:B------:R-:W-:Y:S06]  /*6a90*/  HMMA.16816.F32.BF16 R64, R132, R138, R64 ;  /* 0x0000008a8440723c */ /* 0x000fec0000041840 */
[----:B------:R-:W-:Y:S01]  /*6aa0*/  FADD.FTZ R52, -R144, R52 ;  /* 0x0000003490347221 */ /* 0x000fe20000010100 */
[----:B------:R-:W-:Y:S01]  /*6ab0*/  FMUL.FTZ R132, R98, R16 ;  /* 0x0000001062847220 */ /* 0x000fe20000410000 */
[----:B------:R-:W-:Y:S01]  /*6ac0*/  FMUL.FTZ R133, R97, R17 ;  /* 0x0000001161857220 */ /* 0x000fe20000410000 */
[----:B------:R2:W5:Y:S02]  /*6ad0*/  LDL.LU R98, [R1+0x128] ;  /* 0x0001280001627983 */ /* 0x0005640000300800 */
[----:B------:R-:W-:Y:S01]  /*6ae0*/  FMUL.FTZ R134, R96, R20 ;  /* 0x0000001460867220 */ /* 0x000fe20000410000 */
[----:B------:R-:W-:Y:S01]  /*6af0*/  FMUL.FTZ R135, R95, R21 ;  /* 0x000000155f877220 */ /* 0x000fe20000410000 */
[----:B------:R2:W5:Y:S01]  /*6b00*/  LDL.LU R97, [R1+0x124] ;  /* 0x0001240001617983 */ /* 0x0005620000300800 */
[----:B------:R-:W-:Y:S01]  /*6b10*/  FFMA.FTZ R16, -R94, R94, 1 ;  /* 0x3f8000005e107423 */ /* 0x000fe2000001015e */
[----:B------:R-:W-:Y:S01]  /*6b20*/  FFMA.FTZ R21, -R92, R92, 1 ;  /* 0x3f8000005c157423 */ /* 0x000fe2000001015c */
[----:B------:R-:W-:Y:S01]  /*6b30*/  FFMA.FTZ R17, -R91, R91, 1 ;  /* 0x3f8000005b117423 */ /* 0x000fe2000001015b */
[----:B------:R2:W5:Y:S01]  /*6b40*/  LDL.LU R96, [R1+0x120] ;  /* 0x0001200001607983 */ /* 0x0005620000300800 */
[----:B------:R-:W-:Y:S01]  /*6b50*/  FFMA.FTZ R20, -R93, R93, 1 ;  /* 0x3f8000005d147423 */ /* 0x000fe2000001015d */
[----:B------:R-:W-:Y:S01]  /*6b60*/  FMUL.FTZ R21, R21, UR6 ;  /* 0x0000000615157c20 */ /* 0x000fe20008410000 */
[----:B------:R-:W-:Y:S01]  /*6b70*/  FMUL.FTZ R17, R17, UR6 ;  /* 0x0000000611117c20 */ /* 0x000fe20008410000 */
[----:B------:R2:W5:Y:S01]  /*6b80*/  LDL.LU R95, [R1+0x11c] ;  /* 0x00011c00015f7983 */ /* 0x0005620000300800 */
[----:B------:R-:W-:Y:S01]  /*6b90*/  FMUL.FTZ R20, R20, UR6 ;  /* 0x0000000614147c20 */ /* 0x000fe20008410000 */
[----:B------:R-:W-:Y:S01]  /*6ba0*/  FMUL.FTZ R21, R134, R21 ;  /* 0x0000001586157220 */ /* 0x000fe20000410000 */
[----:B------:R-:W-:Y:S01]  /*6bb0*/  FMUL.FTZ R17, R135, R17 ;  /* 0x0000001187117220 */ /* 0x000fe20000410000 */
[----:B------:R2:W5:Y:S01]  /*6bc0*/  LDL.LU R94, [R1+0x118] ;  /* 0x00011800015e7983 */ /* 0x0005620000300800 */
[----:B------:R-:W-:Y:S01]  /*6bd0*/  FMUL.FTZ R20, R133, R20 ;  /* 0x0000001485147220 */ /* 0x000fe20000410000 */
[----:B------:R-:W-:Y:S01]  /*6be0*/  FFMA.FTZ R133, -R88, R88, 1 ;  /* 0x3f80000058857423 */ /* 0x000fe20000010158 */
[----:B------:R-:W-:Y:S01]  /*6bf0*/  FADD.FTZ R134, -R144, R53 ;  /* 0x0000003590867221 */ /* 0x000fe20000010100 */
[----:B------:R2:W5:Y:S01]  /*6c00*/  LDL.LU R93, [R1+0x114] ;  /* 0x00011400015d7983 */ /* 0x0005620000300800 */
[----:B------:R-:W-:Y:S01]  /*6c10*/  FMUL.FTZ R53, R78, R52 ;  /* 0x000000344e357220 */ /* 0x000fe20000410000 */
[----:B------:R-:W-:Y:S01]  /*6c20*/  F2FP.BF16.F32.PACK_AB R135, R17, R21 ;  /* 0x000000151187723e */ /* 0x000fe200000010ff */
[----:B------:R-:W-:Y:S01]  /*6c30*/  FMUL.FTZ R17, R90, R32 ;  /* 0x000000205a117220 */ /* 0x000fe20000410000 */
[----:B------:R2:W5:Y:S01]  /*6c40*/  LDL.LU R92, [R1+0x110] ;  /* 0x00011000015c7983 */ /* 0x0005620000300800 */
[----:B------:R-:W-:Y:S01]  /*6c50*/  FMUL.FTZ R21, R89, R33 ;  /* 0x0000002159157220 */ /* 0x000fe20000410000 */
[----:B------:R-:W-:Y:S01]  /*6c60*/  FMUL.FTZ R134, R77, R134 ;  /* 0x000000864d867220 */ /* 0x000fe20000410000 */
[----:B------:R-:W-:Y:S01]  /*6c70*/  FADD.FTZ R32, -R144, R36 ;  /* 0x0000002490207221 */ /* 0x000fe20000010100 */
[----:B------:R2:W5:Y:S01]  /*6c80*/  LDL.LU R91, [R1+0x10c] ;  /* 0x00010c00015b7983 */ /* 0x0005620000300800 */
[----:B------:R-:W-:Y:S01]  /*6c90*/  FFMA.FTZ R36, -R80, R80, 1 ;  /* 0x3f80000050247423 */ /* 0x000fe20000010150 */
[----:B------:R-:W-:Y:S01]  /*6ca0*/  FADD.FTZ R33, -R144, R37 ;  /* 0x0000002590217221 */ /* 0x000fe20000010100 */
[----:B------:R-:W-:Y:S01]  /*6cb0*/  FMUL.FTZ R32, R86, R32 ;  /* 0x0000002056207220 */ /* 0x000fe20000410000 */
[----:B------:R2:W5:Y:S01]  /*6cc0*/  LDL.LU R90, [R1+0x108] ;  /* 0x00010800015a7983 */ /* 0x0005620000300800 */
[----:B------:R-:W-:Y:S01]  /*6cd0*/  FFMA.FTZ R37, -R83, R83, 1 ;  /* 0x3f80000053257423 */ /* 0x000fe20000010153 */
[----:B------:R-:W-:Y:S01]  /*6ce0*/  FMUL.FTZ R33, R85, R33 ;  /* 0x0000002155217220 */ /* 0x000fe20000410000 */
[----:B------:R-:W-:Y:S01]  /*6cf0*/  FADD.FTZ R52, -R144, R65 ;  /* 0x0000004190347221 */ /* 0x000fe20000010100 */
[----:B------:R2:W5:Y:S01]  /*6d00*/  LDL.LU R89, [R1+0x104] ;  /* 0x0001040001597983 */ /* 0x0005620000300800 */
[----:B------:R-:W-:Y:S01]  /*6d10*/  FMUL.FTZ R16, R16, UR6 ;  /* 0x0000000610107c20 */ /* 0x000fe20008410000 */
[----:B------:R-:W-:Y:S01]  /*6d20*/  FMUL.FTZ R37, R37, UR6 ;  /* 0x0000000625257c20 */ /* 0x000fe20008410000 */
[----:B------:R-:W-:Y:S01]  /*6d30*/  FMUL.FTZ R52, R75, R52 ;  /* 0x000000344b347220 */ /* 0x000fe20000410000 */
[----:B------:R2:W5:Y:S01]  /*6d40*/  LDL.LU R88, [R1+0x100] ;  /* 0x0001000001587983 */ /* 0x0005620000300800 */
[----:B------:R-:W-:Y:S01]  /*6d50*/  FMUL.FTZ R16, R132, R16 ;  /* 0x0000001084107220 */ /* 0x000fe20000410000 */
[----:B------:R-:W-:Y:S01]  /*6d60*/  FFMA.FTZ R132, -R87, R87, 1 ;  /* 0x3f80000057847423 */ /* 0x000fe20000010157 */
[----:B------:R-:W-:Y:S01]  /*6d70*/  FMUL.FTZ R37, R33, R37 ;  /* 0x0000002521257220 */ /* 0x000fe20000410000 */
[----:B------:R2:W5:Y:S01]  /*6d80*/  LDL.LU R87, [R1+0xfc] ;  /* 0x0000fc0001577983 */ /* 0x0005620000300800 */
[----:B------:R-:W-:Y:S01]  /*6d90*/  FFMA.FTZ R33, -R79, R79, 1 ;  /* 0x3f8000004f217423 */ /* 0x000fe2000001014f */
[----:B------:R-:W-:Y:S01]  /*6da0*/  F2FP.BF16.F32.PACK_AB R20, R20, R16 ;  /* 0x000000101414723e */ /* 0x000fe200000010ff */
[----:B------:R-:W-:Y:S01]  /*6db0*/  FFMA.FTZ R16, -R84, R84, 1 ;  /* 0x3f80000054107423 */ /* 0x000fe20000010154 */
[----:B------:R2:W5:Y:S01]  /*6dc0*/  LDL.LU R86, [R1+0xf8] ;  /* 0x0000f80001567983 */ /* 0x0005620000300800 */
[----:B------:R-:W-:Y:S01]  /*6dd0*/  FMUL.FTZ R36, R36, UR6 ;  /* 0x0000000624247c20 */ /* 0x000fe20008410000 */
[----:B------:R-:W-:Y:S01]  /*6de0*/  FMUL.FTZ R33, R33, UR6 ;  /* 0x0000000621217c20 */ /* 0x000fe20008410000 */
[----:B------:R-:W-:Y:S01]  /*6df0*/  FMUL.FTZ R16, R16, UR6 ;  /* 0x0000000610107c20 */ /* 0x000fe20008410000 */
[----:B------:R2:W5:Y:S01]  /*6e00*/  LDL.LU R85, [R1+0xf4] ;  /* 0x0000f40001557983 */ /* 0x0005620000300800 */
[----:B------:R-:W-:Y:S01]  /*6e10*/  FMUL.FTZ R132, R132, UR6 ;  /* 0x0000000684847c20 */ /* 0x000fe20008410000 */
[----:B------:R-:W-:Y:S02]  /*6e20*/  FMUL.FTZ R133, R133, UR6 ;  /* 0x0000000685857c20 */ /* 0x000fe40008410000 */
[----:B------:R2:W5:Y:S01]  /*6e30*/  LDL.LU R84, [R1+0xf0] ;  /* 0x0000f00001547983 */ /* 0x0005620000300800 */
[----:B------:R-:W-:Y:S01]  /*6e40*/  FMUL.FTZ R132, R21, R132 ;  /* 0x0000008415847220 */ /* 0x000fe20000410000 */
[----:B------:R-:W-:Y:S01]  /*6e50*/  FADD.FTZ R21, -R144, R48 ;  /* 0x0000003090157221 */ /* 0x000fe20000010100 */
[----:B------:R-:W-:Y:S01]  /*6e60*/  FMUL.FTZ R48, R32, R16 ;  /* 0x0000001020307220 */ /* 0x000fe20000410000 */
[----:B------:R2:W5:Y:S01]  /*6e70*/  LDL.LU R83, [R1+0xec] ;  /* 0x0000ec0001537983 */ /* 0x0005620000300800 */
[----:B------:R-:W-:Y:S01]  /*6e80*/  FMUL.FTZ R133, R17, R133 ;  /* 0x0000008511857220 */ /* 0x000fe20000410000 */
[----:B------:R-:W-:Y:S01]  /*6e90*/  FMUL.FTZ R16, R82, R21 ;  /* 0x0000001552107220 */ /* 0x000fe20000410000 */
[C---:B------:R-:W-:Y:S01]  /*6ea0*/  FADD.FTZ R17, -R144.reuse, R49 ;  /* 0x0000003190117221 */ /* 0x040fe20000010100 */
[----:B------:R2:W5:Y:S01]  /*6eb0*/  LDL.LU R82, [R1+0xe8] ;  /* 0x0000e80001527983 */ /* 0x0005620000300800 */
[----:B------:R-:W-:Y:S01]  /*6ec0*/  FADD.FTZ R49, -R144, R64 ;  /* 0x0000004090317221 */ /* 0x000fe20000010100 */
[----:B------:R-:W-:Y:S01]  /*6ed0*/  FFMA.FTZ R32, -R74, R74, 1 ;  /* 0x3f8000004a207423 */ /* 0x000fe2000001014a */
[----:B------:R-:W-:Y:S01]  /*6ee0*/  FMUL.FTZ R17, R81, R17 ;  /* 0x0000001151117220 */ /* 0x000fe20000410000 */
[----:B------:R-:W-:Y:S01]  /*6ef0*/  FFMA.FTZ R21, -R73, R73, 1 ;  /* 0x3f80000049157423 */ /* 0x000fe20000010149 */
[----:B------:R2:W5:Y:S01]  /*6f00*/  LDL.LU R81, [R1+0xe4] ;  /* 0x0000e40001517983 */ /* 0x0005620000300800 */
[----:B------:R-:W-:Y:S01]  /*6f10*/  FMUL.FTZ R49, R76, R49 ;  /* 0x000000314c317220 */ /* 0x000fe20000410000 */
[----:B------:R-:W-:Y:S01]  /*6f20*/  FMUL.FTZ R36, R16, R36 ;  /* 0x0000002410247220 */ /* 0x000fe20000410000 */
[----:B------:R-:W-:Y:S01]  /*6f30*/  FFMA.FTZ R16, -R71, R71, 1 ;  /* 0x3f80000047107423 */ /* 0x000fe20000010147 */
[----:B------:R2:W5:Y:S01]  /*6f40*/  LDL.LU R80, [R1+0xe0] ;  /* 0x0000e00001507983 */ /* 0x0005620000300800 */
[----:B------:R-:W-:Y:S01]  /*6f50*/  FMUL.FTZ R33, R17, R33 ;  /* 0x0000002111217220 */ /* 0x000fe20000410000 */
[----:B------:R-:W-:Y:S01]  /*6f60*/  FFMA.FTZ R17, -R72, R72, 1 ;  /* 0x3f80000048117423 */ /* 0x000fe20000010148 */
[----:B------:R-:W-:Y:S01]  /*6f70*/  FMUL.FTZ R32, R32, UR6 ;  /* 0x0000000620207c20 */ /* 0x000fe20008410000 */
[----:B------:R2:W5:Y:S01]  /*6f80*/  LDL.LU R79, [R1+0xdc] ;  /* 0x0000dc00014f7983 */ /* 0x0005620000300800 */
[----:B------:R-:W-:Y:S01]  /*6f90*/  FMUL.FTZ R21, R21, UR6 ;  /* 0x0000000615157c20 */ /* 0x000fe20008410000 */
[----:B------:R-:W-:Y:S01]  /*6fa0*/  FMUL.FTZ R16, R16, UR6 ;  /* 0x0000000610107c20 */ /* 0x000fe20008410000 */
[----:B------:R-:W-:Y:S01]  /*6fb0*/  FMUL.FTZ R32, R53, R32 ;  /* 0x0000002035207220 */ /* 0x000fe20000410000 */
[----:B------:R2:W5:Y:S01]  /*6fc0*/  LDL.LU R78, [R1+0xd8] ;  /* 0x0000d800014e7983 */ /* 0x0005620000300800 */
[----:B------:R-:W-:Y:S01]  /*6fd0*/  FMUL.FTZ R21, R134, R21 ;  /* 0x0000001586157220 */ /* 0x000fe20000410000 */
[----:B------:R-:W-:Y:S01]  /*6fe0*/  FMUL.FTZ R16, R52, R16 ;  /* 0x0000001034107220 */ /* 0x000fe20000410000 */
[----:B------:R-:W-:Y:S01]  /*6ff0*/  F2FP.BF16.F32.PACK_AB R52, R33, R36 ;  /* 0x000000242134723e */ /* 0x000fe200000010ff */
[----:B------:R2:W5:Y:S01]  /*7000*/  LDL.LU R77, [R1+0xd4] ;  /* 0x0000d400014d7983 */ /* 0x0005620000300800 */
[----:B------:R-:W-:Y:S01]  /*7010*/  FFMA.FTZ R33, -R70, R70, 1 ;  /* 0x3f80000046217423 */ /* 0x000fe20000010146 */
[----:B------:R-:W-:Y:S01]  /*7020*/  FMUL.FTZ R17, R17, UR6 ;  /* 0x0000000611117c20 */ /* 0x000fe20008410000 */
[----:B------:R-:W-:Y:S01]  /*7030*/  F2FP.BF16.F32.PACK_AB R53, R37, R48 ;  /* 0x000000302535723e */ /* 0x000fe200000010ff */
[----:B------:R2:W5:Y:S01]  /*7040*/  LDL.LU R76, [R1+0xd0] ;  /* 0x0000d000014c7983 */ /* 0x0005620000300800 */
[----:B------:R-:W-:Y:S01]  /*7050*/  F2FP.BF16.F32.PACK_AB R132, R132, R133 ;  /* 0x000000858484723e */ /* 0x000fe200000010ff */
[----:B------:R-:W-:Y:S01]  /*7060*/  FMUL.FTZ R17, R49, R17 ;  /* 0x0000001131117220 */ /* 0x000fe20000410000 */
[----:B------:R-:W-:Y:S01]  /*7070*/  F2FP.BF16.F32.PACK_AB R49, R21, R32 ;  /* 0x000000201531723e */ /* 0x000fe200000010ff */
[----:B------:R2:W5:Y:S01]  /*7080*/  LDL.LU R75, [R1+0xcc] ;  /* 0x0000cc00014b7983 */ /* 0x0005620000300800 */
[----:B------:R-:W-:Y:S01]  /*7090*/  FFMA.FTZ R21, -R69, R69, 1 ;  /* 0x3f80000045157423 */ /* 0x000fe20000010145 */
[----:B------:R-:W-:Y:S01]  /*70a0*/  FMUL.FTZ R33, R33, UR6 ;  /* 0x0000000621217c20 */ /* 0x000fe20008410000 */
[----:B------:R-:W-:Y:S01]  /*70b0*/  F2FP.BF16.F32.PACK_AB R48, R16, R17 ;  /* 0x000000111030723e */ /* 0x000fe200000010ff */
[----:B------:R2:W5:Y:S01]  /*70c0*/  LDL.LU R74, [R1+0xc8] ;  /* 0x0000c800014a7983 */ /* 0x0005620000300800 */
[----:B------:R-:W-:Y:S03]  /*70d0*/  FMUL.FTZ R21, R21, UR6 ;  /* 0x0000000615157c20 */ /* 0x000fe60008410000 */
[----:B------:R2:W5:Y:S04]  /*70e0*/  LDL.LU R73, [R1+0xc4] ;  /* 0x0000c40001497983 */ /* 0x0005680000300800 */
[----:B------:R2:W5:Y:S04]  /*70f0*/  LDL.LU R72, [R1+0xc0] ;  /* 0x0000c00001487983 */ /* 0x0005680000300800 */
[----:B------:R2:W5:Y:S04]  /*7100*/  LDL.LU R71, [R1+0xbc] ;  /* 0x0000bc0001477983 */ /* 0x0005680000300800 */
[----:B------:R2:W5:Y:S04]  /*7110*/  LDL.LU R70, [R1+0xb8] ;  /* 0x0000b80001467983 */ /* 0x0005680000300800 */
[----:B------:R2:W5:Y:S01]  /*7120*/  LDL.LU R69, [R1+0xb4] ;  /* 0x0000b40001457983 */ /* 0x0005620000300800 */
[C---:B---3--:R-:W-:Y:S01]  /*7130*/  FADD.FTZ R6, -R4.reuse, R6 ;  /* 0x0000000604067221 */ /* 0x048fe20000010100 */
[----:B------:R-:W-:Y:S03]  /*7140*/  FADD.FTZ R7, -R4, R7 ;  /* 0x0000000704077221 */ /* 0x000fe60000010100 */
[----:B------:R-:W-:Y:S01]  /*7150*/  FMUL.FTZ R36, R68, R6 ;  /* 0x0000000644247220 */ /* 0x000fe20000410000 */
[----:B------:R-:W-:Y:S01]  /*7160*/  FMUL.FTZ R32, R3, R7 ;  /* 0x0000000703207220 */ /* 0x000fe20000410000 */
[----:B------:R2:W5:Y:S04]  /*7170*/  LDL.LU R68, [R1+0xb0] ;  /* 0x0000b00001447983 */ /* 0x0005680000300800 */
[----:B------:R2:W5:Y:S01]  /*7180*/  LDL.LU R3, [R1+0xac] ;  /* 0x0000ac0001037983 */ /* 0x0005620000300800 */
[----:B------:R-:W-:Y:S05]  /*7190*/  @!P0 BRA `(.L_x_1661) ;  /* 0x0000000000908947 */ /* 0x000fea0003800000 */
[----:B------:R-:W3:Y:S01]  /*71a0*/  LDL.LU R136, [R1+0x30] ;  /* 0x0000300001887983 */ /* 0x000ee20000300800 */
[----:B------:R-:W1:Y:S01]  /*71b0*/  LDC R37, c[0x0][0x240] ;  /* 0x00009000ff257b82 */ /* 0x000e620000000800 */
[----:B------:R-:W-:Y:S02]  /*71c0*/  ULOP3.LUT UR16, UR9, 0x1, URZ, 0xc0, !UPT ;  /* 0x0000000109107892 */ /* 0x000fe4000f8ec03f */
[----:B------:R-:W4:Y:S02]  /*71d0*/  LDL.LU R64, [R1+0x34] ;  /* 0x0000340001407983 */ /* 0x000f240000300800 */
[----:B------:R-:W-:Y:S02]  /*71e0*/  UISETP.NE.U32.AND UP1, UPT, UR16, 0x1, UPT ;  /* 0x000000011000788c */ /* 0x000fe4000bf25070 */
[----:B------:R-:W2:Y:S02]  /*71f0*/  LDL.LU R65, [R1+0x4] ;  /* 0x0000040001417983 */ /* 0x000ea40000300800 */
[----:B------:R-:W-:Y:S06]  /*7200*/  USEL UR16, UR60, 0x4000, !UP1 ;  /* 0x000040003c107887 */ /* 0x000fec000c800000 */
[----:B------:R-:W-:Y:S01]  /*7210*/  IADD3 R190, R190, UR16, RZ ;  /* 0x00000010bebe7c10 */ /* 0x000fe2000fffe0ff */
[----:B--2---:R-:W-:Y:S01]  /*7220*/  VIADD R65, R65, UR16 ;  /* 0x0000001041417c36 */ /* 0x004fe20008000000 */
[----:B---3--:R-:W-:Y:S01]  /*7230*/  MOV R7, R136 ;  /* 0x0000008800077202 */ /* 0x008fe20000000f00 */
[----:B----4-:R-:W-:Y:S02]  /*7240*/  IMAD.MOV.U32 R6, RZ, RZ, R64 ;  /* 0x000000ffff067224 */ /* 0x010fe400078e0040 */
[C---:B-1----:R-:W-:Y:S02]  /*7250*/  IMAD.U32 R16, R37.reuse, -0x80, RZ ;  /* 0xffffff8025107824 */ /* 0x042fe400078e00ff */
[C---:B------:R-:W-:Y:S03]  /*7260*/  IMAD.SHL.U32 R64, R37.reuse, 0x40, RZ ;  /* 0x0000004025407824 */ /* 0x040fe600078e00ff */
[C---:B------:R-:W-:Y:S02]  /*7270*/  LEA R17, P1, R16.reuse, R6, 0x1 ;  /* 0x0000000610117211 */ /* 0x040fe400078208ff */
[----:B------:R-:W1:Y:S02]  /*7280*/  LDC R6, c[0x0][0x244] ;  /* 0x00009100ff067b82 */ /* 0x000e640000000800 */
[----:B------:R-:W-:Y:S01]  /*7290*/  LEA.HI.X.SX32 R133, R16, R7, 0x1, P1 ;  /* 0x0000000710857211 */ /* 0x000fe200008f0eff */
[----:B------:R2:W-:Y:S01]  /*72a0*/  STL [R1+0x34], R17 ;  /* 0x0000341101007387 */ /* 0x0005e20000100800 */
[----:B------:R-:W-:Y:S03]  /*72b0*/  MOV R16, R17 ;  /* 0x0000001100107202 */ /* 0x000fe60000000f00 */
[----:B------:R3:W-:Y:S04]  /*72c0*/  STL [R1+0x30], R133 ;  /* 0x0000308501007387 */ /* 0x0007e80000100800 */
[----:B------:R3:W-:Y:S01]  /*72d0*/  STL [R1+0x4], R65 ;  /* 0x0000044101007387 */ /* 0x0007e20000100800 */
[----:B-1----:R-:W-:Y:S02]  /*72e0*/  SHF.L.U64.HI R37, R37, 0x6, R6 ;  /* 0x0000000625257819 */ /* 0x002fe40000010206 */
[-C--:B------:R-:W-:Y:S01]  /*72f0*/  IADD3 R6, P1, R16, R64.reuse, RZ ;  /* 0x0000004010067210 */ /* 0x080fe20007f3e0ff */
[----:B--2---:R-:W-:Y:S04]  /*7300*/  IMAD.MOV.U32 R17, RZ, RZ, R133 ;  /* 0x000000ffff117224 */ /* 0x004fe800078e0085 */
[--C-:B------:R-:W-:Y:S01]  /*7310*/  IMAD.X R7, R17, 0x1, R37.reuse, P1 ;  /* 0x0000000111077824 */ /* 0x100fe200008e0625 */
[----:B------:R-:W-:Y:S01]  /*7320*/  @!PT LDS RZ, [RZ] ;  /* 0x00000000fffff984 */ /* 0x000fe20000000800 */
[----:B------:R-:W-:Y:S01]  /*7330*/  @!PT LDS RZ, [RZ] ;  /* 0x00000000fffff984 */ /* 0x000fe20000000800 */
[----:B------:R-:W-:Y:S01]  /*7340*/  @!PT LDS RZ, [RZ] ;  /* 0x00000000fffff984 */ /* 0x000fe20000000800 */
[----:B------:R-:W-:Y:S04]  /*7350*/  LDGSTS.E.BYPASS.LTC128B.128 [R65], desc[UR10][R16.64] ;  /* 0x0000000010417fae */ /* 0x000fe8000b901d4a */
[----:B------:R1:W-:Y:S02]  /*7360*/  LDGSTS.E.BYPASS.LTC128B.128 [R65+0x1000], desc[UR10][R6.64] ;  /* 0x0100000006417fae */ /* 0x0003e4000b901d4a */
[-C--:B-1----:R-:W-:Y:S04]  /*7370*/  IADD3 R6, P1, R6, R64.reuse, RZ ;  /* 0x0000004006067210 */ /* 0x082fe80007f3e0ff */
[----:B------:R-:W-:Y:S05]  /*7380*/  IADD3.X R7, R7, R37, RZ, P1, !PT ;  /* 0x0000002507077210 */ /* 0x000fea0000ffe4ff */
[----:B------:R1:W-:Y:S02]  /*7390*/  LDGSTS.E.BYPASS.LTC128B.128 [R65+0x2000], desc[UR10][R6.64] ;  /* 0x0200000006417fae */ /* 0x0003e4000b901d4a */
[----:B-1----:R-:W-:Y:S05]  /*73a0*/  IADD3 R6, P1, R6, R64, RZ ;  /* 0x0000004006067210 */ /* 0x002fea0007f3e0ff */
[----:B------:R-:W-:Y:S05]  /*73b0*/  IMAD.X R7, R7, 0x1, R37, P1 ;  /* 0x0000000107077824 */ /* 0x000fea00008e0625 */
[----:B------:R3:W-:Y:S04]  /*73c0*/  LDGSTS.E.BYPASS.LTC128B.128 [R65+0x3000], desc[UR10][R6.64] ;  /* 0x0300000006417fae */ /* 0x0007e8000b901d4a */
[----:B------:R-:W0:Y:S02]  /*73d0*/  LDGDEPBAR ;  /* 0x00000000000079af */ /* 0x000e240000000000 */
.L_x_1661:
[----:B------:R-:W4:Y:S01]  /*73e0*/  LDL.LU R37, [R1] ;  /* 0x0000000001257983 */ /* 0x000f220000300800 */
[----:B-----5:R-:W-:Y:S01]  /*73f0*/  FADD.FTZ R10, -R0, R10 ;  /* 0x0000000a000a7221 */ /* 0x020fe20000010100 */
[----:B------:R-:W-:Y:S01]  /*7400*/  FFMA.FTZ R16, -R182, R182, 1 ;  /* 0x3f800000b6107423 */ /* 0x000fe200000101b6 */
[C---:B------:R-:W-:Y:S01]  /*7410*/  FADD.FTZ R19, -R4.reuse, R19 ;  /* 0x0000001304137221 */ /* 0x040fe20000010100 */
[----:B------:R-:W2:Y:S01]  /*7420*/  LDL R138, [R1+0xc] ;  /* 0x00000c00018a7983 */ /* 0x000ea20000100800 */
[C---:B------:R-:W-:Y:S01]  /*7430*/  FADD.FTZ R18, -R4.reuse, R18 ;  /* 0x0000001204127221 */ /* 0x040fe20000010100 */
[----:B---3--:R-:W-:Y:S01]  /*7440*/  FFMA.FTZ R7, -R181, R181, 1 ;  /* 0x3f800000b5077423 */ /* 0x008fe200000101b5 */
[----:B------:R-:W-:Y:S01]  /*7450*/  FFMA.FTZ R6, -R175, R175, 1 ;  /* 0x3f800000af067423 */ /* 0x000fe200000101af */
[----:B------:R-:W3:Y:S01]  /*7460*/  LDL R137, [R1+0x14] ;  /* 0x0000140001897983 */ /* 0x000ee20000100800 */
[----:B------:R-:W-:Y:S01]  /*7470*/  FADD.FTZ R22, -R4, R22 ;  /* 0x0000001604167221 */ /* 0x000fe20000010100 */
[----:B------:R-:W-:Y:S01]  /*7480*/  FMUL.FTZ R17, R16, UR6 ;  /* 0x0000000610117c20 */ /* 0x000fe20008410000 */
[----:B------:R-:W-:Y:S01]  /*7490*/  FMUL.FTZ R19, R230, R19 ;  /* 0x00000013e6137220 */ /* 0x000fe20000410000 */
[----:B------:R-:W3:Y:S01]  /*74a0*/  LDL R136, [R1+0x24] ;  /* 0x0000240001887983 */ /* 0x000ee20000100800 */
[----:B------:R-:W-:Y:S01]  /*74b0*/  FMUL.FTZ R18, R231, R18 ;  /* 0x00000012e7127220 */ /* 0x000fe20000410000 */
[----:B------:R-:W-:Y:S01]  /*74c0*/  FMUL.FTZ R16, R7, UR6 ;  /* 0x0000000607107c20 */ /* 0x000fe20008410000 */
[----:B------:R-:W-:Y:S01]  /*74d0*/  FMUL.FTZ R22, R221, R22 ;  /* 0x00000016dd167220 */ /* 0x000fe20000410000 */
[----:B------:R-:W3:Y:S01]  /*74e0*/  LDL R134, [R1+0x20] ;  /* 0x0000200001867983 */ /* 0x000ee20000100800 */
[----:B------:R-:W-:Y:S01]  /*74f0*/  FMUL.FTZ R7, R6, UR6 ;  /* 0x0000000606077c20 */ /* 0x000fe20008410000 */
[----:B------:R-:W-:Y:S01]  /*7500*/  FMUL.FTZ R18, R18, R17 ;  /* 0x0000001112127220 */ /* 0x000fe20000410000 */
[----:B------:R-:W-:Y:S01]  /*7510*/  FADD.FTZ R23, -R4, R23 ;  /* 0x0000001704177221 */ /* 0x000fe20000010100 */
[----:B------:R-:W3:Y:S01]  /*7520*/  LDL R133, [R1+0x8] ;  /* 0x0000080001857983 */ /* 0x000ee20000100800 */
[----:B------:R-:W-:Y:S01]  /*7530*/  FMUL.FTZ R22, R22, R7 ;  /* 0x0000000716167220 */ /* 0x000fe20000410000 */
[----:B------:R-:W-:Y:S01]  /*7540*/  FFMA.FTZ R7, -R164, R164, 1 ;  /* 0x3f800000a4077423 */ /* 0x000fe200000101a4 */
[----:B------:R-:W-:Y:S01]  /*7550*/  FMUL.FTZ R23, R220, R23 ;  /* 0x00000017dc177220 */ /* 0x000fe20000410000 */
[----:B------:R-:W3:Y:S01]  /*7560*/  LDL R65, [R1+0x10] ;  /* 0x0000100001417983 */ /* 0x000ee20000100800 */
[C---:B------:R-:W-:Y:S01]  /*7570*/  FADD.FTZ R38, -R4.reuse, R38 ;  /* 0x0000002604267221 */ /* 0x040fe20000010100 */
[----:B------:R-:W-:Y:S01]  /*7580*/  FMUL.FTZ R17, R7, UR6 ;  /* 0x0000000607117c20 */ /* 0x000fe20008410000 */
[----:B------:R-:W-:Y:S01]  /*7590*/  FADD.FTZ R39, -R4, R39 ;  /* 0x0000002704277221 */ /* 0x000fe20000010100 */
[----:B------:R-:W3:Y:S01]  /*75a0*/  LDL R64, [R1+0x1c] ;  /* 0x00001c0001407983 */ /* 0x000ee20000100800 */
[----:B------:R-:W-:Y:S01]  /*75b0*/  FFMA.FTZ R7, -R160, R160, 1 ;  /* 0x3f800000a0077423 */ /* 0x000fe200000101a0 */
[----:B------:R-:W-:Y:S01]  /*75c0*/  FMUL.FTZ R33, R36, R33 ;  /* 0x0000002124217220 */ /* 0x000fe20000410000 */
[----:B------:R-:W-:Y:S01]  /*75d0*/  FMUL.FTZ R21, R32, R21 ;  /* 0x0000001520157220 */ /* 0x000fe20000410000 */
[----:B------:R-:W-:Y:S01]  /*75e0*/  FMUL.FTZ R38, R204, R38 ;  /* 0x00000026cc267220 */ /* 0x000fe20000410000 */
[----:B------:R-:W-:Y:S01]  /*75f0*/  FMUL.FTZ R39, R203, R39 ;  /* 0x00000027cb277220 */ /* 0x000fe20000410000 */
[----:B------:R-:W-:Y:S01]  /*7600*/  FMUL.FTZ R7, R7, UR6 ;  /* 0x0000000607077c20 */ /* 0x000fe20008410000 */
[C---:B------:R-:W-:Y:S01]  /*7610*/  FADD.FTZ R50, -R4.reuse, R50 ;  /* 0x0000003204327221 */ /* 0x040fe20000010100 */
[C---:B------:R-:W-:Y:S01]  /*7620*/  FADD.FTZ R51, -R4.reuse, R51 ;  /* 0x0000003304337221 */ /* 0x040fe20000010100 */
[C---:B------:R-:W-:Y:S01]  /*7630*/  FADD.FTZ R34, -R4.reuse, R34 ;  /* 0x0000002204227221 */ /* 0x040fe20000010100 */
[----:B------:R-:W-:Y:S01]  /*7640*/  FADD.FTZ R35, -R4, R35 ;  /* 0x0000002304237221 */ /* 0x000fe20000010100 */
[----:B------:R-:W-:Y:S01]  /*7650*/  FMUL.FTZ R50, R176, R50 ;  /* 0x00000032b0327220 */ /* 0x000fe20000410000 */
[C---:B------:R-:W-:Y:S01]  /*7660*/  FADD.FTZ R54, -R4.reuse, R54 ;  /* 0x0000003604367221 */ /* 0x040fe20000010100 */
[C---:B------:R-:W-:Y:S01]  /*7670*/  FADD.FTZ R55, -R4.reuse, R55 ;  /* 0x0000003704377221 */ /* 0x040fe20000010100 */
[C---:B------:R-:W-:Y:S01]  /*7680*/  FADD.FTZ R66, -R4.reuse, R66 ;  /* 0x0000004204427221 */ /* 0x040fe20000010100 */
[----:B------:R-:W-:Y:S01]  /*7690*/  FADD.FTZ R67, -R4, R67 ;  /* 0x0000004304437221 */ /* 0x000fe20000010100 */
[----:B------:R-:W-:Y:S01]  /*76a0*/  FMUL.FTZ R51, R173, R51 ;  /* 0x00000033ad337220 */ /* 0x000fe20000410000 */
[----:B------:R-:W-:Y:S01]  /*76b0*/  FFMA.FTZ R4, -R152, R152, 1 ;  /* 0x3f80000098047423 */ /* 0x000fe20000010198 */
[----:B------:R-:W-:Y:S01]  /*76c0*/  FMUL.FTZ R55, R168, R55 ;  /* 0x00000037a8377220 */ /* 0x000fe20000410000 */
[----:B------:R-:W-:Y:S01]  /*76d0*/  FMUL.FTZ R67, R166, R67 ;  /* 0x00000043a6437220 */ /* 0x000fe20000410000 */
[----:B------:R-:W-:Y:S01]  /*76e0*/  FMUL.FTZ R66, R167, R66 ;  /* 0x00000042a7427220 */ /* 0x000fe20000410000 */
[----:B------:R-:W-:Y:S01]  /*76f0*/  FMUL.FTZ R4, R4, UR6 ;  /* 0x0000000604047c20 */ /* 0x000fe20008410000 */
[C---:B------:R-:W-:Y:S01]  /*7700*/  FADD.FTZ R8, -R2.reuse, R8 ;  /* 0x0000000802087221 */ /* 0x040fe20000010100 */
[C---:B------:R-:W-:Y:S01]  /*7710*/  FADD.FTZ R13, -R2.reuse, R13 ;  /* 0x0000000d020d7221 */ /* 0x040fe20000010100 */
[----:B------:R-:W-:Y:S01]  /*7720*/  FADD.FTZ R9, -R2, R9 ;  /* 0x0000000902097221 */ /* 0x000fe20000010100 */
[----:B------:R-:W-:Y:S01]  /*7730*/  FMUL.FTZ R34, R210, R34 ;  /* 0x00000022d2227220 */ /* 0x000fe20000410000 */
[----:B------:R-:W-:Y:S01]  /*7740*/  FMUL.FTZ R35, R209, R35 ;  /* 0x00000023d1237220 */ /* 0x000fe20000410000 */
[----:B------:R-:W-:Y:S01]  /*7750*/  FMUL.FTZ R13, R242, R13 ;  /* 0x0000000df20d7220 */ /* 0x000fe20000410000 */
[----:B------:R-:W-:Y:S01]  /*7760*/  FADD.FTZ R29, -R2, R29 ;  /* 0x0000001d021d7221 */ /* 0x000fe20000010100 */
[----:B------:R-:W-:Y:S01]  /*7770*/  FMUL.FTZ R9, R246, R9 ;  /* 0x00000009f6097220 */ /* 0x000fe20000410000 */
[C---:B------:R-:W-:Y:S01]  /*7780*/  FADD.FTZ R12, -R2.reuse, R12 ;  /* 0x0000000c020c7221 */ /* 0x040fe20000010100 */
[----:B------:R-:W-:Y:S01]  /*7790*/  FADD.FTZ R25, -R2, R25 ;  /* 0x0000001902197221 */ /* 0x000fe20000010100 */
[----:B------:R-:W-:Y:S01]  /*77a0*/  FMUL.FTZ R29, R234, R29 ;  /* 0x0000001dea1d7220 */ /* 0x000fe20000410000 */
[----:B------:R-:W-:Y:S01]  /*77b0*/  FADD.FTZ R28, -R2, R28 ;  /* 0x0000001c021c7221 */ /* 0x000fe20000010100 */
[----:B------:R-:W-:Y:S01]  /*77c0*/  FMUL.FTZ R12, R243, R12 ;  /* 0x0000000cf30c7220 */ /* 0x000fe20000410000 */
[----:B------:R-:W-:Y:S01]  /*77d0*/  FMUL.FTZ R25, R238, R25 ;  /* 0x00000019ee197220 */ /* 0x000fe20000410000 */
[C---:B------:R-:W-:Y:S01]  /*77e0*/  FADD.FTZ R41, -R2.reuse, R41 ;  /* 0x0000002902297221 */ /* 0x040fe20000010100 */
[----:B------:R-:W-:Y:S01]  /*77f0*/  FMUL.FTZ R28, R235, R28 ;  /* 0x0000001ceb1c7220 */ /* 0x000fe20000410000 */
[C---:B------:R-:W-:Y:S01]  /*7800*/  FADD.FTZ R24, -R2.reuse, R24 ;  /* 0x0000001802187221 */ /* 0x040fe20000010100 */
[C---:B------:R-:W-:Y:S01]  /*7810*/  FADD.FTZ R40, -R2.reuse, R40 ;  /* 0x0000002802287221 */ /* 0x040fe20000010100 */
[----:B------:R-:W-:Y:S01]  /*7820*/  FMUL.FTZ R41, R223, R41 ;  /* 0x00000029df297220 */ /* 0x000fe20000410000 */
[C---:B------:R-:W-:Y:S01]  /*7830*/  FADD.FTZ R44, -R2.reuse, R44 ;  /* 0x0000002c022c7221 */ /* 0x040fe20000010100 */
[C---:B------:R-:W-:Y:S01]  /*7840*/  FADD.FTZ R45, -R2.reuse, R45 ;  /* 0x0000002d022d7221 */ /* 0x040fe20000010100 */
[C---:B------:R-:W-:Y:S01]  /*7850*/  FADD.FTZ R56, -R2.reuse, R56 ;  /* 0x0000003802387221 */ /* 0x040fe20000010100 */
[C---:B------:R-:W-:Y:S01]  /*7860*/  FADD.FTZ R57, -R2.reuse, R57 ;  /* 0x0000003902397221 */ /* 0x040fe20000010100 */
[C---:B------:R-:W-:Y:S01]  /*7870*/  FADD.FTZ R60, -R2.reuse, R60 ;  /* 0x0000003c023c7221 */ /* 0x040fe20000010100 */
[----:B------:R-:W-:Y:S01]  /*7880*/  FADD.FTZ R61, -R2, R61 ;  /* 0x0000003d023d7221 */ /* 0x000fe20000010100 */
[----:B------:R-:W-:Y:S01]  /*7890*/  FFMA.FTZ R2, -R162, R162, 1 ;  /* 0x3f800000a2027423 */ /* 0x000fe200000101a2 */
        /* <DEDUP_REMOVED lines=17> */
[----:B------:R-:W-:Y:S01]  /*79b0*/  FMUL.FTZ R56, R213, R56 ;  /* 0x00000038d5387220 */ /* 0x000fe20000410000 */
[C---:B------:R-:W-:Y:S01]  /*79c0*/  FADD.FTZ R27, -R0.reuse, R27 ;  /* 0x0000001b001b7221 */ /* 0x040fe20000010100 */
[----:B------:R-:W-:Y:S01]  /*79d0*/  FMUL.FTZ R30, R245, R30 ;  /* 0x0000001ef51e7220 */ /* 0x000fe20000410000 */
[C---:B------:R-:W-:Y:S01]  /*79e0*/  FADD.FTZ R43, -R0.reuse, R43 ;  /* 0x0000002b002b7221 */ /* 0x040fe20000010100 */
[----:B------:R-:W-:Y:S01]  /*79f0*/  FADD.FTZ R46, -R0, R46 ;  /* 0x0000002e002e7221 */ /* 0x000fe20000010100 */
[----:B------:R-:W-:Y:S01]  /*7a00*/  FMUL.FTZ R27, R248, R27 ;  /* 0x0000001bf81b7220 */ /* 0x000fe20000410000 */
[----:B------:R-:W-:Y:S01]  /*7a10*/  FADD.FTZ R31, -R0, R31 ;  /* 0x0000001f001f7221 */ /* 0x000fe20000010100 */
[----:B------:R-:W-:Y:S01]  /*7a20*/  FMUL.FTZ R43, R240, R43 ;  /* 0x0000002bf02b7220 */ /* 0x000fe20000410000 */
[----:B------:R-:W-:Y:S01]  /*7a30*/  FMUL.FTZ R46, R237, R46 ;  /* 0x0000002eed2e7220 */ /* 0x000fe20000410000 */
[----:B------:R-:W-:Y:S01]  /*7a40*/  FADD.FTZ R58, -R0, R58 ;  /* 0x0000003a003a7221 */ /* 0x000fe20000010100 */
[----:B------:R-:W-:Y:S01]  /*7a50*/  FMUL.FTZ R31, R244, R31 ;  /* 0x0000001ff41f7220 */ /* 0x000fe20000410000 */
[C---:B------:R-:W-:Y:S01]  /*7a60*/  FADD.FTZ R59, -R0.reuse, R59 ;  /* 0x0000003b003b7221 */ /* 0x040fe20000010100 */
[C---:B------:R-:W-:Y:S01]  /*7a70*/  FADD.FTZ R47, -R0.reuse, R47 ;  /* 0x0000002f002f7221 */ /* 0x040fe20000010100 */
[----:B------:R-:W-:Y:S01]  /*7a80*/  FMUL.FTZ R58, R233, R58 ;  /* 0x0000003ae93a7220 */ /* 0x000fe20000410000 */
[----:B------:R-:W-:Y:S01]  /*7a90*/  FADD.FTZ R42, -R0, R42 ;  /* 0x0000002a002a7221 */ /* 0x000fe20000010100 */
[----:B------:R-:W-:Y:S01]  /*7aa0*/  FMUL.FTZ R59, R232, R59 ;  /* 0x0000003be83b7220 */ /* 0x000fe20000410000 */
[----:B------:R-:W-:Y:S01]  /*7ab0*/  FMUL.FTZ R47, R236, R47 ;  /* 0x0000002fec2f7220 */ /* 0x000fe20000410000 */
[C---:B------:R-:W-:Y:S01]  /*7ac0*/  FADD.FTZ R62, -R0.reuse, R62 ;  /* 0x0000003e003e7221 */ /* 0x040fe20000010100 */
[----:B------:R-:W-:Y:S01]  /*7ad0*/  FMUL.FTZ R42, R241, R42 ;  /* 0x0000002af12a7220 */ /* 0x000fe20000410000 */
[----:B------:R-:W-:Y:S01]  /*7ae0*/  FADD.FTZ R63, -R0, R63 ;  /* 0x0000003f003f7221 */ /* 0x000fe20000010100 */
[----:B------:R-:W-:Y:S01]  /*7af0*/  FFMA.FTZ R0, -R174, R174, 1 ;  /* 0x3f800000ae007423 */ /* 0x000fe200000101ae */
[----:B------:R-:W-:Y:S02]  /*7b00*/  FMUL.FTZ R62, R227, R62 ;  /* 0x0000003ee33e7220 */ /* 0x000fe40000410000 */
[----:B------:R-:W-:Y:S01]  /*7b10*/  FMUL.FTZ R63, R222, R63 ;  /* 0x0000003fde3f7220 */ /* 0x000fe20000410000 */
[----:B------:R-:W-:Y:S01]  /*7b20*/  FMUL.FTZ R0, R0, UR6 ;  /* 0x0000000600007c20 */ /* 0x000fe20008410000 */
[----:B----4-:R-:W-:Y:S02]  /*7b30*/  FMUL.FTZ R10, R37, R10 ;  /* 0x0000000a250a7220 */ /* 0x010fe40000410000 */
[----:B------:R-:W4:Y:S04]  /*7b40*/  LDL R37, [R1+0x18] ;  /* 0x0000180001257983 */ /* 0x000f280000100800 */
[----:B--2---:R1:W-:Y:S02]  /*7b50*/  STS [R138+0x14000], R5 ;  /* 0x014000058a007388 */ /* 0x0043e40000000800 */
[----:B-1----:R-:W-:Y:S04]  /*7b60*/  FFMA.FTZ R5, -R172, R172, 1 ;  /* 0x3f800000ac057423 */ /* 0x002fe800000101ac */
[----:B------:R-:W-:Y:S01]  /*7b70*/  FMUL.FTZ R6, R5, UR6 ;  /* 0x0000000605067c20 */ /* 0x000fe20008410000 */
[----:B------:R-:W-:Y:S01]  /*7b80*/  FMUL.FTZ R5, R19, R16 ;  /* 0x0000001013057220 */ /* 0x000fe20000410000 */
[----:B------:R-:W-:Y:S02]  /*7b90*/  FFMA.FTZ R16, -R165, R165, 1 ;  /* 0x3f800000a5107423 */ /* 0x000fe400000101a5 */
[----:B------:R-:W-:Y:S01]  /*7ba0*/  FMUL.FTZ R23, R23, R6 ;  /* 0x0000000617177220 */ /* 0x000fe20000410000 */
[----:B------:R-:W-:Y:S01]  /*7bb0*/  F2FP.BF16.F32.PACK_AB R6, R21, R33 ;  /* 0x000000211506723e */ /* 0x000fe200000010ff */
[----:B------:R-:W-:Y:S01]  /*7bc0*/  FMUL.FTZ R33, R67, R4 ;  /* 0x0000000443217220 */ /* 0x000fe20000410000 */
[----:B------:R-:W-:Y:S01]  /*7bd0*/  F2FP.BF16.F32.PACK_AB R5, R5, R18 ;  /* 0x000000120505723e */ /* 0x000fe200000010ff */
[----:B------:R-:W-:Y:S01]  /*7be0*/  FMUL.FTZ R18, R16, UR6 ;  /* 0x0000000610127c20 */ /* 0x000fe20008410000 */
[----:B------:R-:W-:Y:S01]  /*7bf0*/  FFMA.FTZ R16, -R161, R161, 1 ;  /* 0x3f800000a1107423 */ /* 0x000fe200000101a1 */
[----:B------:R-:W-:Y:S01]  /*7c00*/  F2FP.BF16.F32.PACK_AB R36, R23, R22 ;  /* 0x000000161724723e */ /* 0x000fe200000010ff */
[----:B------:R-:W-:Y:S01]  /*7c10*/  FMUL.FTZ R22, R39, R7 ;  /* 0x0000000727167220 */ /* 0x000fe20000410000 */
[----:B------:R-:W-:Y:S01]  /*7c20*/  FFMA.FTZ R7, -R156, R156, 1 ;  /* 0x3f8000009c077423 */ /* 0x000fe2000001019c */
[----:B------:R-:W-:Y:S01]  /*7c30*/  FMUL.FTZ R16, R16, UR6 ;  /* 0x0000000610107c20 */ /* 0x000fe20008410000 */
[----:B------:R1:W-:Y:S01]  /*7c40*/  STS [R138+0x14400], R6 ;  /* 0x014400068a007388 */ /* 0x0003e20000000800 */
[----:B------:R-:W-:Y:S01]  /*7c50*/  FFMA.FTZ R4, -R207, R207, 1 ;  /* 0x3f800000cf047423 */ /* 0x000fe200000101cf */
[----:B------:R-:W-:Y:S01]  /*7c60*/  FMUL.FTZ R7, R7, UR6 ;  /* 0x0000000607077c20 */ /* 0x000fe20008410000 */
[----:B------:R-:W-:Y:S01]  /*7c70*/  FMUL.FTZ R38, R38, R16 ;  /* 0x0000001026267220 */ /* 0x000fe20000410000 */
[----:B------:R-:W-:Y:S01]  /*7c80*/  FFMA.FTZ R16, -R157, R157, 1 ;  /* 0x3f8000009d107423 */ /* 0x000fe2000001019d */
[----:B------:R-:W-:Y:S01]  /*7c90*/  FMUL.FTZ R4, R4, UR6 ;  /* 0x0000000604047c20 */ /* 0x000fe20008410000 */
[----:B------:R-:W-:Y:S01]  /*7ca0*/  FMUL.FTZ R21, R51, R7 ;  /* 0x0000000733157220 */ /* 0x000fe20000410000 */
[----:B------:R-:W-:Y:S01]  /*7cb0*/  FFMA.FTZ R7, -R153, R153, 1 ;  /* 0x3f80000099077423 */ /* 0x000fe20000010199 */
[----:B------:R-:W-:Y:S01]  /*7cc0*/  FMUL.FTZ R16, R16, UR6 ;  /* 0x0000000610107c20 */ /* 0x000fe20008410000 */
[----:B---3--:R-:W-:Y:S01]  /*7cd0*/  STS [R137+0x14000], R20 ;  /* 0x0140001489007388 */ /* 0x008fe20000000800 */
[----:B------:R-:W-:Y:S01]  /*7ce0*/  FMUL.FTZ R13, R13, R4 ;  /* 0x000000040d0d7220 */ /* 0x000fe20000410000 */
[----:B------:R-:W-:Y:S01]  /*7cf0*/  FMUL.FTZ R7, R7, UR6 ;  /* 0x0000000607077c20 */ /* 0x000fe20008410000 */
[----:B------:R-:W-:Y:S01]  /*7d00*/  FMUL.FTZ R50, R50, R16 ;  /* 0x0000001032327220 */ /* 0x000fe20000410000 */
[----:B------:R-:W-:Y:S01]  /*7d10*/  FFMA.FTZ R16, -R154, R154, 1 ;  /* 0x3f8000009a107423 */ /* 0x000fe2000001019a */
[----:B------:R2:W-:Y:S01]  /*7d20*/  STS [R137+0x14400], R5 ;  /* 0x0144000589007388 */ /* 0x0005e20000000800 */
[----:B------:R-:W-:Y:S01]  /*7d30*/  FMUL.FTZ R66, R66, R7 ;  /* 0x0000000742427220 */ /* 0x000fe20000410000 */
[----:B------:R-:W-:Y:S01]  /*7d40*/  FFMA.FTZ R7, -R211, R211, 1 ;  /* 0x3f800000d3077423 */ /* 0x000fe200000101d3 */
[----:B------:R-:W-:Y:S01]  /*7d50*/  FMUL.FTZ R16, R16, UR6 ;  /* 0x0000000610107c20 */ /* 0x000fe20008410000 */
[----:B------:R-:W-:Y:S01]  /*7d60*/  FFMA.FTZ R4, -R197, R197, 1 ;  /* 0x3f800000c5047423 */ /* 0x000fe200000101c5 */
[----:B------:R-:W-:Y:S01]  /*7d70*/  FMUL.FTZ R18, R34, R18 ;  /* 0x0000001222127220 */ /* 0x000fe20000410000 */
[----:B------:R-:W-:Y:S01]  /*7d80*/  FMUL.FTZ R7, R7, UR6 ;  /* 0x0000000607077c20 */ /* 0x000fe20008410000 */
[----:B------:R-:W-:Y:S01]  /*7d90*/  FMUL.FTZ R32, R55, R16 ;  /* 0x0000001037207220 */ /* 0x000fe20000410000 */
[----:B------:R-:W-:Y:S01]  /*7da0*/  FMUL.FTZ R16, R247, R8 ;  /* 0x00000008f7107220 */ /* 0x000fe20000410000 */
[----:B------:R-:W-:Y:S01]  /*7db0*/  FFMA.FTZ R8, -R212, R212, 1 ;  /* 0x3f800000d4087423 */ /* 0x000fe200000101d4 */
[----:B------:R-:W-:Y:S01]  /*7dc0*/  FMUL.FTZ R23, R35, R17 ;  /* 0x0000001123177220 */ /* 0x000fe20000410000 */
[----:B------:R-:W-:Y:S01]  /*7dd0*/  FMUL.FTZ R9, R9, R7 ;  /* 0x0000000709097220 */ /* 0x000fe20000410000 */
[----:B------:R-:W-:Y:S01]  /*7de0*/  FMUL.FTZ R4, R4, UR6 ;  /* 0x0000000604047c20 */ /* 0x000fe20008410000 */
[----:B------:R-:W-:Y:S01]  /*7df0*/  FMUL.FTZ R8, R8, UR6 ;  /* 0x0000000608087c20 */ /* 0x000fe20008410000 */
[----:B-1----:R-:W-:Y:S01]  /*7e00*/  FFMA.FTZ R6, -R208, R208, 1 ;  /* 0x3f800000d0067423 */ /* 0x002fe200000101d0 */
[----:B------:R-:W-:Y:S01]  /*7e10*/  F2FP.BF16.F32.PACK_AB R23, R23, R18 ;  /* 0x000000121717723e */ /* 0x000fe200000010ff */
[----:B------:R-:W-:Y:S01]  /*7e20*/  FMUL.FTZ R18, R29, R4 ;  /* 0x000000041d127220 */ /* 0x000fe20000410000 */
[----:B------:R-:W-:Y:S01]  /*7e30*/  FMUL.FTZ R16, R16, R8 ;  /* 0x0000000810107220 */ /* 0x000fe20000410000 */
[----:B------:R-:W-:Y:S01]  /*7e40*/  FMUL.FTZ R6, R6, UR6 ;  /* 0x0000000606067c20 */ /* 0x000fe20008410000 */
[----:B------:R-:W-:Y:S01]  /*7e50*/  FFMA.FTZ R7, -R201, R201, 1 ;  /* 0x3f800000c9077423 */ /* 0x000fe200000101c9 */
[----:B------:R-:W-:Y:S01]  /*7e60*/  FFMA.FTZ R8, -R202, R202, 1 ;  /* 0x3f800000ca087423 */ /* 0x000fe200000101ca */
[----:B------:R-:W-:Y:S01]  /*7e70*/  FFMA.FTZ R17, -R155, R155, 1 ;  /* 0x3f8000009b117423 */ /* 0x000fe2000001019b */
[----:B------:R-:W-:Y:S01]  /*7e80*/  F2FP.BF16.F32.PACK_AB R4, R9, R16 ;  /* 0x000000100904723e */ /* 0x000fe200000010ff */
[----:B------:R-:W-:Y:S01]  /*7e90*/  FMUL.FTZ R12, R12, R6 ;  /* 0x000000060c0c7220 */ /* 0x000fe20000410000 */
[----:B------:R-:W-:Y:S01]  /*7ea0*/  FMUL.FTZ R7, R7, UR6 ;  /* 0x0000000607077c20 */ /* 0x000fe20008410000 */
[----:B------:R-:W-:Y:S01]  /*7eb0*/  FFMA.FTZ R6, -R198, R198, 1 ;  /* 0x3f800000c6067423 */ /* 0x000fe200000101c6 */
[----:B--2---:R-:W-:Y:S01]  /*7ec0*/  FFMA.FTZ R5, -R169, R169, 1 ;  /* 0x3f800000a9057423 */ /* 0x004fe200000101a9 */
[----:B------:R1:W-:Y:S01]  /*7ed0*/  STS [R138+0x16000], R4 ;  /* 0x016000048a007388 */ /* 0x0003e20000000800 */
[----:B------:R-:W-:Y:S01]  /*7ee0*/  FMUL.FTZ R19, R25, R7 ;  /* 0x0000000719137220 */ /* 0x000fe20000410000 */
[----:B------:R-:W-:Y:S01]  /*7ef0*/  FMUL.FTZ R6, R6, UR6 ;  /* 0x0000000606067c20 */ /* 0x000fe20008410000 */
[----:B------:R-:W-:Y:S01]  /*7f00*/  FFMA.FTZ R7, -R183, R183, 1 ;  /* 0x3f800000b7077423 */ /* 0x000fe200000101b7 */
[----:B------:R-:W-:Y:S01]  /*7f10*/  F2FP.BF16.F32.PACK_AB R20, R13, R12 ;  /* 0x0000000c0d14723e */ /* 0x000fe200000010ff */
[----:B------:R-:W-:Y:S01]  /*7f20*/  FMUL.FTZ R5, R5, UR6 ;  /* 0x0000000605057c20 */ /* 0x000fe20008410000 */
[----:B------:R-:W-:Y:S01]  /*7f30*/  FMUL.FTZ R28, R28, R6 ;  /* 0x000000061c1c7220 */ /* 0x000fe20000410000 */
[----:B------:R-:W-:Y:S01]  /*7f40*/  FMUL.FTZ R7, R7, UR6 ;  /* 0x0000000607077c20 */ /* 0x000fe20008410000 */
[----:B------:R-:W-:Y:S01]  /*7f50*/  FFMA.FTZ R6, -R170, R170, 1 ;  /* 0x3f800000aa067423 */ /* 0x000fe200000101aa */
[----:B------:R-:W-:Y:S01]  /*7f60*/  FMUL.FTZ R12, R45, R5 ;  /* 0x000000052d0c7220 */ /* 0x000fe20000410000 */
[----:B------:R-:W-:Y:S01]  /*7f70*/  FFMA.FTZ R5, -R159, R159, 1 ;  /* 0x3f8000009f057423 */ /* 0x000fe2000001019f */
[----:B------:R-:W-:Y:S01]  /*7f80*/  FMUL.FTZ R13, R41, R7 ;  /* 0x00000007290d7220 */ /* 0x000fe20000410000 */
[----:B------:R-:W-:Y:S01]  /*7f90*/  FMUL.FTZ R6, R6, UR6 ;  /* 0x0000000606067c20 */ /* 0x000fe20008410000 */
[----:B------:R-:W-:Y:S01]  /*7fa0*/  FMUL.FTZ R7, R2, UR6 ;  /* 0x0000000602077c20 */ /* 0x000fe20008410000 */
[----:B------:R-:W-:Y:S01]  /*7fb0*/  FFMA.FTZ R2, -R158, R158, 1 ;  /* 0x3f8000009e027423 */ /* 0x000fe2000001019e */
[----:B------:R-:W-:Y:S01]  /*7fc0*/  FMUL.FTZ R8, R8, UR6 ;  /* 0x0000000608087c20 */ /* 0x000fe20008410000 */
[----:B------:R-:W-:Y:S01]  /*7fd0*/  FMUL.FTZ R44, R44, R6 ;  /* 0x000000062c2c7220 */ /* 0x000fe20000410000 */
[----:B------:R-:W-:Y:S01]  /*7fe0*/  FFMA.FTZ R6, -R163, R163, 1 ;  /* 0x3f800000a3067423 */ /* 0x000fe200000101a3 */
[----:B------:R-:W-:Y:S01]  /*7ff0*/  FMUL.FTZ R2, R2, UR6 ;  /* 0x0000000602027c20 */ /* 0x000fe20008410000 */
[----:B------:R-:W-:Y:S01]  /*8000*/  FMUL.FTZ R17, R17, UR6 ;  /* 0x0000000611117c20 */ /* 0x000fe20008410000 */
[----:B------:R-:W-:Y:S01]  /*8010*/  FMUL.FTZ R5, R5, UR6 ;  /* 0x0000000605057c20 */ /* 0x000fe20008410000 */
[----:B------:R-:W-:Y:S01]  /*8020*/  FMUL.FTZ R6, R6, UR6 ;  /* 0x0000000606067c20 */ /* 0x000fe20008410000 */
[----:B------:R-:W-:Y:S01]  /*8030*/  FMUL.FTZ R16, R61, R2 ;  /* 0x000000023d107220 */ /* 0x000fe20000410000 */
[----:B------:R-:W-:Y:S01]  /*8040*/  FFMA.FTZ R2, -R228, R228, 1 ;  /* 0x3f800000e4027423 */ /* 0x000fe200000101e4 */
[----:B------:R-:W-:Y:S01]  /*8050*/  FMUL.FTZ R24, R24, R8 ;  /* 0x0000000818187220 */ /* 0x000fe20000410000 */
[----:B-1----:R-:W-:Y:S01]  /*8060*/  FFMA.FTZ R4, -R229, R229, 1 ;  /* 0x3f800000e5047423 */ /* 0x002fe200000101e5 */
[----:B------:R-:W-:Y:S01]  /*8070*/  FMUL.FTZ R54, R54, R17 ;  /* 0x0000001136367220 */ /* 0x000fe20000410000 */
[----:B------:R-:W-:Y:S01]  /*8080*/  FFMA.FTZ R8, -R194, R194, 1 ;  /* 0x3f800000c2087423 */ /* 0x000fe200000101c2 */
[----:B------:R-:W-:Y:S01]  /*8090*/  FMUL.FTZ R17, R57, R6 ;  /* 0x0000000639117220 */ /* 0x000fe20000410000 */
[----:B------:R-:W-:Y:S01]  /*80a0*/  FMUL.FTZ R60, R60, R5 ;  /* 0x000000053c3c7220 */ /* 0x000fe20000410000 */
[----:B------:R-:W-:Y:S01]  /*80b0*/  FMUL.FTZ R6, R4, UR6 ;  /* 0x0000000604067c20 */ /* 0x000fe20008410000 */
[----:B------:R-:W-:Y:S01]  /*80c0*/  FMUL.FTZ R5, R2, UR6 ;  /* 0x0000000602057c20 */ /* 0x000fe20008410000 */
[----:B------:R-:W-:Y:S01]  /*80d0*/  FMUL.FTZ R8, R8, UR6 ;  /* 0x0000000608087c20 */ /* 0x000fe20008410000 */
[----:B------:R-:W-:Y:S01]  /*80e0*/  FFMA.FTZ R4, -R226, R226, 1 ;  /* 0x3f800000e2047423 */ /* 0x000fe200000101e2 */
[----:B------:R-:W-:Y:S01]  /*80f0*/  FMUL.FTZ R6, R10, R6 ;  /* 0x000000060a067220 */ /* 0x000fe20000410000 */
[----:B------:R-:W-:Y:S01]  /*8100*/  FMUL.FTZ R9, R11, R5 ;  /* 0x000000050b097220 */ /* 0x000fe20000410000 */
[----:B------:R-:W-:Y:S01]  /*8110*/  FFMA.FTZ R2, -R225, R225, 1 ;  /* 0x3f800000e1027423 */ /* 0x000fe200000101e1 */
[----:B------:R-:W-:Y:S01]  /*8120*/  FMUL.FTZ R8, R40, R8 ;  /* 0x0000000828087220 */ /* 0x000fe20000410000 */
[----:B------:R-:W-:Y:S01]  /*8130*/  FMUL.FTZ R4, R4, UR6 ;  /* 0x0000000604047c20 */ /* 0x000fe20008410000 */
[----:B------:R-:W-:Y:S01]  /*8140*/  FMUL.FTZ R56, R56, R7 ;  /* 0x0000000738387220 */ /* 0x000fe20000410000 */
[----:B------:R-:W-:Y:S01]  /*8150*/  FMUL.FTZ R2, R2, UR6 ;  /* 0x0000000602027c20 */ /* 0x000fe20008410000 */
[----:B------:R-:W-:Y:S01]  /*8160*/  F2FP.BF16.F32.PACK_AB R9, R9, R6 ;  /* 0x000000060909723e */ /* 0x000fe200000010ff */
[----:B------:R-:W-:Y:S01]  /*8170*/  FMUL.FTZ R14, R14, R4 ;  /* 0x000000040e0e7220 */ /* 0x000fe20000410000 */
[----:B------:R-:W-:Y:S01]  /*8180*/  F2FP.BF16.F32.PACK_AB R13, R13, R8 ;  /* 0x000000080d0d723e */ /* 0x000fe200000010ff */
[----:B------:R-:W-:Y:S01]  /*8190*/  FMUL.FTZ R8, R15, R2 ;  /* 0x000000020f087220 */ /* 0x000fe20000410000 */
[----:B------:R-:W-:Y:S01]  /*81a0*/  FFMA.FTZ R4, -R219, R219, 1 ;  /* 0x3f800000db047423 */ /* 0x000fe200000101db */
[----:B------:R-:W-:Y:S01]  /*81b0*/  STS [R138+0x16400], R9 ;  /* 0x016400098a007388 */ /* 0x000fe20000000800 */
[----:B------:R-:W-:Y:S01]  /*81c0*/  FFMA.FTZ R2, -R218, R218, 1 ;  /* 0x3f800000da027423 */ /* 0x000fe200000101da */
[----:B------:R-:W-:Y:S01]  /*81d0*/  F2FP.BF16.F32.PACK_AB R19, R19, R24 ;  /* 0x000000181313723e */ /* 0x000fe200000010ff */
[----:B------:R-:W-:Y:S01]  /*81e0*/  FMUL.FTZ R5, R4, UR6 ;  /* 0x0000000604057c20 */ /* 0x000fe20008410000 */
[----:B------:R-:W-:Y:S01]  /*81f0*/  F2FP.BF16.F32.PACK_AB R8, R8, R14 ;  /* 0x0000000e0808723e */ /* 0x000fe200000010ff */
[----:B------:R-:W-:Y:S01]  /*8200*/  STS [R137+0x16000], R20 ;  /* 0x0160001489007388 */ /* 0x000fe20000000800 */
[----:B------:R-:W-:Y:S01]  /*8210*/  FFMA.FTZ R4, -R215, R215, 1 ;  /* 0x3f800000d7047423 */ /* 0x000fe200000101d7 */
[----:B------:R-:W-:Y:S01]  /*8220*/  FMUL.FTZ R26, R26, R5 ;  /* 0x000000051a1a7220 */ /* 0x000fe20000410000 */
[----:B------:R-:W-:Y:S01]  /*8230*/  FFMA.FTZ R5, -R205, R205, 1 ;  /* 0x3f800000cd057423 */ /* 0x000fe200000101cd */
[----:B------:R-:W-:Y:S01]  /*8240*/  STS [R137+0x16400], R8 ;  /* 0x0164000889007388 */ /* 0x000fe20000000800 */
[----:B------:R-:W-:Y:S01]  /*8250*/  FMUL.FTZ R4, R4, UR6 ;  /* 0x0000000604047c20 */ /* 0x000fe20008410000 */
[----:B------:R-:W-:Y:S01]  /*8260*/  FMUL.FTZ R7, R2, UR6 ;  /* 0x0000000602077c20 */ /* 0x000fe20008410000 */
[----:B------:R-:W-:Y:S01]  /*8270*/  FMUL.FTZ R5, R5, UR6 ;  /* 0x0000000605057c20 */ /* 0x000fe20008410000 */
[----:B------:R-:W-:Y:S01]  /*8280*/  STS [R136+0x14000], R135 ;  /* 0x0140008788007388 */ /* 0x000fe20000000800 */
[----:B------:R-:W-:Y:S01]  /*8290*/  FMUL.FTZ R30, R30, R4 ;  /* 0x000000041e1e7220 */ /* 0x000fe20000410000 */
[----:B------:R-:W-:Y:S01]  /*82a0*/  FFMA.FTZ R4, -R200, R200, 1 ;  /* 0x3f800000c8047423 */ /* 0x000fe200000101c8 */
[----:B------:R-:W-:Y:S01]  /*82b0*/  FMUL.FTZ R7, R27, R7 ;  /* 0x000000071b077220 */ /* 0x000fe20000410000 */
[----:B------:R1:W-:Y:S01]  /*82c0*/  STS [R136+0x14400], R36 ;  /* 0x0144002488007388 */ /* 0x0003e20000000800 */
[----:B------:R-:W-:Y:S01]  /*82d0*/  FFMA.FTZ R2, -R214, R214, 1 ;  /* 0x3f800000d6027423 */ /* 0x000fe200000101d6 */
[----:B------:R-:W-:Y:S01]  /*82e0*/  FMUL.FTZ R4, R4, UR6 ;  /* 0x0000000604047c20 */ /* 0x000fe20008410000 */
[----:B------:R-:W-:Y:S01]  /*82f0*/  FMUL.FTZ R43, R43, R5 ;  /* 0x000000052b2b7220 */ /* 0x000fe20000410000 */
[----:B------:R-:W-:Y:S01]  /*8300*/  STS [R134+0x14000], R132 ;  /* 0x0140008486007388 */ /* 0x000fe20000000800 */
[----:B------:R-:W-:Y:S01]  /*8310*/  FFMA.FTZ R5, -R196, R196, 1 ;  /* 0x3f800000c4057423 */ /* 0x000fe200000101c4 */
[----:B------:R-:W-:Y:S01]  /*8320*/  FMUL.FTZ R46, R46, R4 ;  /* 0x000000042e2e7220 */ /* 0x000fe20000410000 */
[----:B------:R-:W-:Y:S01]  /*8330*/  FMUL.FTZ R2, R2, UR6 ;  /* 0x0000000602027c20 */ /* 0x000fe20008410000 */
[----:B------:R-:W-:Y:S01]  /*8340*/  STS [R134+0x14400], R23 ;  /* 0x0144001786007388 */ /* 0x000fe20000000800 */
[----:B------:R-:W-:Y:S01]  /*8350*/  FFMA.FTZ R4, -R195, R195, 1 ;  /* 0x3f800000c3047423 */ /* 0x000fe200000101c3 */
[----:B------:R-:W-:Y:S01]  /*8360*/  F2FP.BF16.F32.PACK_AB R7, R7, R26 ;  /* 0x0000001a0707723e */ /* 0x000fe200000010ff */
[----:B------:R-:W-:Y:S01]  /*8370*/  FMUL.FTZ R5, R5, UR6 ;  /* 0x0000000605057c20 */ /* 0x000fe20008410000 */
[----:B------:R-:W-:Y:S01]  /*8380*/  STS [R136+0x16000], R19 ;  /* 0x0160001388007388 */ /* 0x000fe20000000800 */
[----:B------:R-:W-:Y:S01]  /*8390*/  FMUL.FTZ R31, R31, R2 ;  /* 0x000000021f1f7220 */ /* 0x000fe20000410000 */
[----:B------:R-:W-:Y:S01]  /*83a0*/  FMUL.FTZ R4, R4, UR6 ;  /* 0x0000000604047c20 */ /* 0x000fe20008410000 */
[----:B------:R-:W-:Y:S01]  /*83b0*/  F2FP.BF16.F32.PACK_AB R18, R18, R28 ;  /* 0x0000001c1212723e */ /* 0x000fe200000010ff */
[----:B------:R-:W-:Y:S01]  /*83c0*/  STS [R136+0x16400], R7 ;  /* 0x0164000788007388 */ /* 0x000fe20000000800 */
[----:B------:R-:W-:Y:S01]  /*83d0*/  FMUL.FTZ R58, R58, R5 ;  /* 0x000000053a3a7220 */ /* 0x000fe20000410000 */
[----:B------:R-:W-:Y:S01]  /*83e0*/  FMUL.FTZ R5, R59, R4 ;  /* 0x000000043b057220 */ /* 0x000fe20000410000 */
[----:B------:R-:W-:Y:S01]  /*83f0*/  F2FP.BF16.F32.PACK_AB R4, R31, R30 ;  /* 0x0000001e1f04723e */ /* 0x000fe200000010ff */
[----:B------:R-:W-:Y:S01]  /*8400*/  STS [R134+0x16000], R18 ;  /* 0x0160001286007388 */ /* 0x000fe20000000800 */
[----:B------:R-:W-:Y:S01]  /*8410*/  FFMA.FTZ R2, -R199, R199, 1 ;  /* 0x3f800000c7027423 */ /* 0x000fe200000101c7 */
[----:B------:R-:W-:Y:S01]  /*8420*/  F2FP.BF16.F32.PACK_AB R22, R22, R38 ;  /* 0x000000261616723e */ /* 0x000fe200000010ff */
[----:B------:R-:W-:Y:S01]  /*8430*/  FFMA.FTZ R6, -R206, R206, 1 ;  /* 0x3f800000ce067423 */ /* 0x000fe200000101ce */
[----:B------:R-:W-:Y:S01]  /*8440*/  STS [R134+0x16400], R4 ;  /* 0x0164000486007388 */ /* 0x000fe20000000800 */
[----:B------:R-:W-:Y:S01]  /*8450*/  FMUL.FTZ R2, R2, UR6 ;  /* 0x0000000602027c20 */ /* 0x000fe20008410000 */
[----:B------:R-:W-:Y:S01]  /*8460*/  F2FP.BF16.F32.PACK_AB R21, R21, R50 ;  /* 0x000000321515723e */ /* 0x000fe200000010ff */
[----:B------:R-:W-:Y:S01]  /*8470*/  FMUL.FTZ R6, R6, UR6 ;  /* 0x0000000606067c20 */ /* 0x000fe20008410000 */
[----:B------:R-:W-:Y:S01]  /*8480*/  STS [R133+0x14000], R53 ;  /* 0x0140003585007388 */ /* 0x000fe20000000800 */
[----:B------:R-:W-:Y:S01]  /*8490*/  FMUL.FTZ R47, R47, R2 ;  /* 0x000000022f2f7220 */ /* 0x000fe20000410000 */
[----:B------:R-:W-:Y:S01]  /*84a0*/  FFMA.FTZ R2, -R180, R180, 1 ;  /* 0x3f800000b4027423 */ /* 0x000fe200000101b4 */
[----:B------:R-:W-:Y:S01]  /*84b0*/  FMUL.FTZ R42, R42, R6 ;  /* 0x000000062a2a7220 */ /* 0x000fe20000410000 */
[----:B------:R-:W-:Y:S01]  /*84c0*/  STS [R133+0x14400], R22 ;  /* 0x0144001685007388 */ /* 0x000fe20000000800 */
[----:B------:R-:W-:Y:S01]  /*84d0*/  F2FP.BF16.F32.PACK_AB R12, R12, R44 ;  /* 0x0000002c0c0c723e */ /* 0x000fe200000010ff */
[----:B------:R-:W-:Y:S01]  /*84e0*/  FMUL.FTZ R2, R2, UR6 ;  /* 0x0000000602027c20 */ /* 0x000fe20008410000 */
        /* <DEDUP_REMOVED lines=9> */
[----:B------:R-:W-:Y:S02]  /*8580*/  F2FP.BF16.F32.PACK_AB R17, R17, R56 ;  /* 0x000000381111723e */ /* 0x000fe400000010ff */
[----:B------:R-:W-:Y:S01]  /*8590*/  F2FP.BF16.F32.PACK_AB R5, R5, R58 ;  /* 0x0000003a0505723e */ /* 0x000fe200000010ff */
[----:B------:R2:W-:Y:S01]  /*85a0*/  STS [R133+0x16400], R2 ;  /* 0x0164000285007388 */ /* 0x0005e20000000800 */
[----:B------:R-:W-:Y:S02]  /*85b0*/  F2FP.BF16.F32.PACK_AB R16, R16, R60 ;  /* 0x0000003c1010723e */ /* 0x000fe400000010ff */
[----:B------:R-:W-:Y:S01]  /*85c0*/  F2FP.BF16.F32.PACK_AB R6, R6, R62 ;  /* 0x0000003e0606723e */ /* 0x000fe200000010ff */
[----:B------:R-:W-:Y:S01]  /*85d0*/  STS [R65+0x16000], R12 ;  /* 0x0160000c41007388 */ /* 0x000fe20000000800 */
[----:B-1----:R-:W-:Y:S03]  /*85e0*/  SHF.L.U32 R36, R192, 0x1, RZ ;  /* 0x00000001c0247819 */ /* 0x002fe600000006ff */
[----:B------:R1:W-:Y:S04]  /*85f0*/  STS [R65+0x16400], R0 ;  /* 0x0164000041007388 */ /* 0x0003e80000000800 */
[----:B------:R-:W-:Y:S04]  /*8600*/  STS [R64+0x14000], R49 ;  /* 0x0140003140007388 */ /* 0x000fe80000000800 */
[----:B------:R-:W-:Y:S04]  /*8610*/  STS [R64+0x14400], R32 ;  /* 0x0144002040007388 */ /* 0x000fe80000000800 */
[----:B------:R-:W3:Y:S04]  /*8620*/  LDL R39, [R1+0x64] ;  /* 0x0000640001277983 */ /* 0x000ee80000100800 */
[----:B------:R-:W3:Y:S01]  /*8630*/  LDL.LU R38, [R1+0x28] ;  /* 0x0000280001267983 */ /* 0x000ee20000300800 */
[----:B--2---:R-:W-:Y:S04]  /*8640*/  MOV R2, UR4 ;  /* 0x0000000400027c02 */ /* 0x004fe80008000f00 */
[----:B------:R-:W-:Y:S04]  /*8650*/  IADD3 R2, R36, 0x8000, R2 ;  /* 0x0000800024027810 */ /* 0x000fe80007ffe002 */
[----:B-1----:R-:W-:Y:S01]  /*8660*/  IADD3 R0, R2, R185, RZ ;  /* 0x000000b902007210 */ /* 0x002fe20007ffe0ff */
[----:B----4-:R-:W-:Y:S04]  /*8670*/  STS [R37+0x14000], R48 ;  /* 0x0140003025007388 */ /* 0x010fe80000000800 */
[----:B------:R-:W-:Y:S04]  /*8680*/  STS [R37+0x14400], R33 ;  /* 0x0144002125007388 */ /* 0x000fe80000000800 */
[----:B------:R-:W-:Y:S04]  /*8690*/  STS [R64+0x16000], R17 ;  /* 0x0160001140007388 */ /* 0x000fe80000000800 */
[----:B------:R-:W-:Y:S04]  /*86a0*/  STS [R64+0x16400], R5 ;  /* 0x0164000540007388 */ /* 0x000fe80000000800 */
[----:B------:R-:W-:Y:S04]  /*86b0*/  STS [R37+0x16000], R16 ;  /* 0x0160001025007388 */ /* 0x000fe80000000800 */
[----:B------:R1:W-:Y:S01]  /*86c0*/  STS [R37+0x16400], R6 ;  /* 0x0164000625007388 */ /* 0x0003e20000000800 */
[----:B------:R-:W-:Y:S06]  /*86d0*/  BAR.SYNC.DEFER_BLOCKING 0x0 ;  /* 0x0000000000007b1d */ /* 0x000fec0000010000 */
[----:B------:R-:W-:Y:S04]  /*86e0*/  LDSM.16.MT88.4 R4, [R3+0x1c000] ;  /* 0x01c000000304783b */ /* 0x000fe80000004200 */
[----:B------:R-:W2:Y:S04]  /*86f0*/  LDSM.16.MT88.4 R8, [R2] ;  /* 0x000000000208783b */ /* 0x000ea80000004200 */
[----:B------:R-:W4:Y:S04]  /*8700*/  LDSM.16.MT88.4 R12, [R3+0x20000] ;  /* 0x02000000030c783b */ /* 0x000f280000004200 */
[----:B------:R-:W4:Y:S04]  /*8710*/  LDSM.16.MT88.4 R16, [R0] ;  /* 0x000000000010783b */ /* 0x000f280000004200 */
[----:B-1----:R-:W3:Y:S04]  /*8720*/  LDL.LU R37, [R1+0x2c] ;  /* 0x00002c0001257983 */ /* 0x002ee80000300800 */
[----:B------:R-:W-:Y:S04]  /*8730*/  LDSM.16.MT88.4 R20, [R3+0x1c800] ;  /* 0x01c800000314783b */ /* 0x000fe80000004200 */
[----:B------:R-:W1:Y:S04]  /*8740*/  LDSM.16.MT88.4 R24, [R2+0x800] ;  /* 0x000800000218783b */ /* 0x000e680000004200 */
[----:B------:R-:W1:Y:S04]  /*8750*/  LDSM.16.MT88.4 R28, [R3+0x20800] ;  /* 0x02080000031c783b */ /* 0x000e680000004200 */
[----:B------:R-:W1:Y:S01]  /*8760*/  LDSM.16.MT88.4 R32, [R0+0x800] ;  /* 0x000800000020783b */ /* 0x000e620000004200 */
[-C--:B--2---:R-:W-:Y:S06]  /*8770*/  HMMA.16816.F32.BF16 R68, R4, R8.reuse, R68 ;  /* 0x000000080444723c */ /* 0x084fec0000041844 */
[C---:B----4-:R-:W-:Y:S06]  /*8780*/  HMMA.16816.F32.BF16 R72, R12.reuse, R8, R72 ;  /* 0x000000080c48723c */ /* 0x050fec0000041848 */
        /* <DEDUP_REMOVED lines=8> */
[----:B------:R-:W2:Y:S04]  /*8810*/  LDSM.16.MT88.4 R4, [R3+0x1d000] ;  /* 0x01d000000304783b */ /* 0x000ea80000004200 */
[----:B------:R-:W4:Y:S01]  /*8820*/  LDSM.16.MT88.4 R16, [R0+0x1000] ;  /* 0x001000000010783b */ /* 0x000f220000004200 */
[-C--:B-1----:R-:W-:Y:S06]  /*8830*/  HMMA.16816.F32.BF16 R68, R20, R24.reuse, R68 ;  /* 0x000000181444723c */ /* 0x082fec0000041844 */
        /* <DEDUP_REMOVED lines=9> */
[----:B------:R-:W1:Y:S04]  /*88d0*/  LDSM.16.MT88.4 R20, [R3+0x1d800] ;  /* 0x01d800000314783b */ /* 0x000e680000004200 */
[----:B------:R-:W1:Y:S01]  /*88e0*/  LDSM.16.MT88.4 R32, [R0+0x1800] ;  /* 0x001800000020783b */ /* 0x000e620000004200 */
[-C--:B--2---:R-:W-:Y:S06]  /*88f0*/  HMMA.16816.F32.BF16 R68, R4, R8.reuse, R68 ;  /* 0x000000080444723c */ /* 0x084fec0000041844 */
[C---:B------:R-:W-:Y:S06]  /*8900*/  HMMA.16816.F32.BF16 R72, R12.reuse, R8, R72 ;  /* 0x000000080c48723c */ /* 0x040fec0000041848 */
[-C--:B------:R-:W-:Y:S06]  /*8910*/  HMMA.16816.F32.BF16 R76, R12, R10.reuse, R76 ;  /* 0x0000000a0c4c723c */ /* 0x080fec000004184c */
[C---:B------:R-:W-:Y:S01]  /*8920*/  HMMA.16816.F32.BF16 R80, R4.reuse, R10, R80 ;  /* 0x0000000a0450723c */ /* 0x040fe20000041850 */
[----:B------:R-:W-:Y:S05]  /*8930*/  LDSM.16.MT88.4 R8, [R2+0x2000] ;  /* 0x002000000208783b */ /* 0x000fea0000004200 */
[-C--:B----4-:R-:W-:Y:S06]  /*8940*/  HMMA.16816.F32.BF16 R84, R4, R16.reuse, R84 ;  /* 0x000000100454723c */ /* 0x090fec0000041854 */
[C---:B------:R-:W-:Y:S05]  /*8950*/  HMMA.16816.F32.BF16 R88, R12.reuse, R16, R88 ;  /* 0x000000100c58723c */ /* 0x040fea0000041858 */
[----:B---3--:R-:W-:Y:S01]  /*8960*/  LEA R145, R39, UR4, 0x1 ;  /* 0x0000000427917c11 */ /* 0x008fe2000f8e08ff */
[-C--:B------:R-:W-:Y:S01]  /*8970*/  HMMA.16816.F32.BF16 R92, R12, R18.reuse, R92 ;  /* 0x000000120c5c723c */ /* 0x080fe2000004185c */
[----:B------:R-:W-:Y:S04]  /*8980*/  LDSM.16.MT88.4 R12, [R3+0x22000] ;  /* 0x02200000030c783b */ /* 0x000fe80000004200 */
[----:B------:R-:W-:Y:S01]  /*8990*/  MOV R147, R38 ;  /* 0x0000002600937202 */ /* 0x000fe20000000f00 */
[----:B------:R-:W-:Y:S01]  /*89a0*/  HMMA.16816.F32.BF16 R96, R4, R18, R96 ;  /* 0x000000120460723c */ /* 0x000fe20000041860 */
[----:B------:R-:W2:Y:S04]  /*89b0*/  LDSM.16.MT88.4 R4, [R3+0x1e000] ;  /* 0x01e000000304783b */ /* 0x000ea80000004200 */
[----:B------:R-:W3:Y:S01]  /*89c0*/  LDSM.16.MT88.4 R16, [R0+0x2000] ;  /* 0x002000000010783b */ /* 0x000ee20000004200 */
        /* <DEDUP_REMOVED lines=11> */
[----:B------:R-:W4:Y:S01]  /*8a80*/  LDSM.16.MT88.4 R32, [R0+0x2800] ;  /* 0x002800000020783b */ /* 0x000f220000004200 */
[-C--:B--2---:R-:W-:Y:S06]  /*8a90*/  HMMA.16816.F32.BF16 R68, R4, R8.reuse, R68 ;  /* 0x000000080444723c */ /* 0x084fec0000041844 */
        /* <DEDUP_REMOVED lines=16> */
[-C--:B----4-:R-:W-:Y:S06]  /*8ba0*/  HMMA.16816.F32.BF16 R84, R20, R32.reuse, R84 ;  /* 0x000000201454723c */ /* 0x090fec0000041854 */
[C---:B------:R-:W-:Y:S05]  /*8bb0*/  HMMA.16816.F32.BF16 R88, R28.reuse, R32, R88 ;  /* 0x000000201c58723c */ /* 0x040fea0000041858 */
[----:B------:R-:W-:Y:S01]  /*8bc0*/  MOV R146, R37 ;  /* 0x0000002500927202 */ /* 0x000fe20000000f00 */
[-C--:B------:R-:W-:Y:S01]  /*8bd0*/  HMMA.16816.F32.BF16 R92, R28, R34.reuse, R92 ;  /* 0x000000221c5c723c */ /* 0x080fe2000004185c */
[----:B------:R-:W-:Y:S05]  /*8be0*/  LDSM.16.MT88.4 R28, [R3+0x23800] ;  /* 0x02380000031c783b */ /* 0x000fea0000004200 */
[----:B------:R-:W-:Y:S01]  /*8bf0*/  HMMA.16816.F32.BF16 R96, R20, R34, R96 ;  /* 0x000000221460723c */ /* 0x000fe20000041860 */
[----:B------:R-:W1:Y:S04]  /*8c00*/  LDSM.16.MT88.4 R20, [R3+0x1f800] ;  /* 0x01f800000314783b */ /* 0x000e680000004200 */
[----:B------:R-:W4:Y:S01]  /*8c10*/  LDSM.16.MT88.4 R32, [R0+0x3800] ;  /* 0x003800000020783b */ /* 0x000f220000004200 */
[-C--:B--2---:R-:W-:Y:S01]  /*8c20*/  HMMA.16816.F32.BF16 R68, R4, R8.reuse, R68 ;  /* 0x000000080444723c */ /* 0x084fe20000041844 */
[----:B------:R-:W-:Y:S05]  /*8c30*/  BAR.SYNC.DEFER_BLOCKING 0x0 ;  /* 0x0000000000007b1d */ /* 0x000fea0000010000 */
[C---:B------:R-:W-:Y:S06]  /*8c40*/  HMMA.16816.F32.BF16 R72, R12.reuse, R8, R72 ;  /* 0x000000080c48723c */ /* 0x040fec0000041848 */
[-C--:B------:R-:W-:Y:S06]  /*8c50*/  HMMA.16816.F32.BF16 R76, R12, R10.reuse, R76 ;  /* 0x0000000a0c4c723c */ /* 0x080fec000004184c */
[C---:B------:R-:W-:Y:S06]  /*8c60*/  HMMA.16816.F32.BF16 R80, R4.reuse, R10, R80 ;  /* 0x0000000a0450723c */ /* 0x040fec0000041850 */
[-C--:B---3--:R-:W-:Y:S06]  /*8c70*/  HMMA.16816.F32.BF16 R84, R4, R16.reuse, R84 ;  /* 0x000000100454723c */ /* 0x088fec0000041854 */
[C---:B------:R-:W-:Y:S06]  /*8c80*/  HMMA.16816.F32.BF16 R88, R12.reuse, R16, R88 ;  /* 0x000000100c58723c */ /* 0x040fec0000041858 */
[-C--:B------:R-:W-:Y:S06]  /*8c90*/  HMMA.16816.F32.BF16 R92, R12, R18.reuse, R92 ;  /* 0x000000120c5c723c */ /* 0x080fec000004185c */
[----:B------:R-:W-:Y:S06]  /*8ca0*/  HMMA.16816.F32.BF16 R96, R4, R18, R96 ;  /* 0x000000120460723c */ /* 0x000fec0000041860 */
[-C--:B-1----:R-:W-:Y:S06]  /*8cb0*/  HMMA.16816.F32.BF16 R68, R20, R24.reuse, R68 ;  /* 0x000000181444723c */ /* 0x082fec0000041844 */
        /* <DEDUP_REMOVED lines=10> */
[----:B------:R-:W2:Y:S01]  /*8d60*/  LDL.LU R38, [R1+0x48] ;  /* 0x0000480001267983 */ /* 0x000ea20000300800 */
[----:B------:R-:W1:Y:S03]  /*8d70*/  LDC R7, c[0x0][0x420] ;  /* 0x00010800ff077b82 */ /* 0x000e660000000800 */
[----:B------:R-:W3:Y:S05]  /*8d80*/  LDL.LU R37, [R1+0x4c] ;  /* 0x00004c0001257983 */ /* 0x000eea0000300800 */
[----:B------:R-:W4:Y:S01]  /*8d90*/  LDC R11, c[0x0][0x424] ;  /* 0x00010900ff0b7b82 */ /* 0x000f220000000800 */
[----:B---3--:R-:W-:Y:S01]  /*8da0*/  IMAD.MOV.U32 R4, RZ, RZ, R37 ;  /* 0x000000ffff047224 */ /* 0x008fe200078e0025 */
[C---:B-1----:R-:W-:Y:S01]  /*8db0*/  SHF.L.U32 R10, R7.reuse, 0x6, RZ ;  /* 0x00000006070a7819 */ /* 0x042fe200000006ff */
[C---:B------:R-:W-:Y:S02]  /*8dc0*/  IMAD.U32 R0, R7.reuse, -0x80, RZ ;  /* 0xffffff8007007824 */ /* 0x040fe400078e00ff */
[----:B--2---:R-:W-:Y:S03]  /*8dd0*/  IMAD.MOV.U32 R5, RZ, RZ, R38 ;  /* 0x000000ffff057224 */ /* 0x004fe600078e0026 */
[C---:B------:R-:W-:Y:S04]  /*8de0*/  LEA R6, P1, R0.reuse, R4, 0x1 ;  /* 0x0000000400067211 */ /* 0x040fe800078208ff */
[----:B------:R-:W-:Y:S01]  /*8df0*/  LEA.HI.X.SX32 R8, R0, R5, 0x1, P1 ;  /* 0x0000000500087211 */ /* 0x000fe200008f0eff */
[----:B------:R-:W-:Y:S01]  /*8e00*/  STL [R1+0x4c], R6 ;  /* 0x00004c0601007387 */ /* 0x000fe20000100800 */
[----:B----4-:R-:W-:Y:S03]  /*8e10*/  SHF.L.U64.HI R0, R7, 0x6, R11 ;  /* 0x0000000607007819 */ /* 0x010fe6000001020b */
[----:B------:R1:W-:Y:S01]  /*8e20*/  STL [R1+0x48], R8 ;  /* 0x0000480801007387 */ /* 0x0003e20000100800 */
[----:B------:R-:W-:Y:S02]  /*8e30*/  IMAD.MOV.U32 R9, RZ, RZ, R8 ;  /* 0x000000ffff097224 */ /* 0x000fe400078e0008 */
[----:B-1----:R-:W-:Y:S05]  /*8e40*/  IMAD.MOV.U32 R8, RZ, RZ, R6 ;  /* 0x000000ffff087224 */ /* 0x002fea00078e0006 */
[----:B------:R-:W-:Y:S01]  /*8e50*/  @!PT LDS RZ, [RZ] ;  /* 0x00000000fffff984 */ /* 0x000fe20000000800 */
[----:B------:R-:W-:Y:S01]  /*8e60*/  @!PT LDS RZ, [RZ] ;  /* 0x00000000fffff984 */ /* 0x000fe20000000800 */
[----:B------:R-:W-:Y:S01]  /*8e70*/  @!PT LDS RZ, [RZ] ;  /* 0x00000000fffff984 */ /* 0x000fe20000000800 */
[----:B------:R1:W-:Y:S01]  /*8e80*/  LDGSTS.E.BYPASS.LTC128B.128 [R145+0x8000], desc[UR10][R8.64] ;  /* 0x0800000008917fae */ /* 0x0003e2000b901d4a */
[-C--:B------:R-:W-:Y:S04]  /*8e90*/  IADD3 R6, P1, R8, R10.reuse, RZ ;  /* 0x0000000a08067210 */ /* 0x080fe80007f3e0ff */
        /* <DEDUP_REMOVED lines=9> */
.L_x_1662:
[----:B------:R-:W-:Y:S01]  /*8f30*/  LDSM.16.M88.4 R32, [R148+0x14000] ;  /* 0x014000009420783b */ /* 0x000fe20000000200 */
[----:B------:R-:W-:Y:S01]  /*8f40*/  VIADD R0, R36, UR5 ;  /* 0x0000000524007c36 */ /* 0x000fe20008000000 */
[----:B------:R-:W-:Y:S01]  /*8f50*/  ULOP3.LUT UR16, UR9, 0x1, URZ, 0xc0, !UPT ;  /* 0x0000000109107892 */ /* 0x000fe2000f8ec03f */
[----:B------:R-:W-:Y:S01]  /*8f60*/  IMAD.IADD R144, R185, 0x1, R150 ;  /* 0x00000001b9907824 */ /* 0x000fe200078e0296 */
[----:B------:R-:W1:Y:S01]  /*8f70*/  LDSM.16.MT88.4 R16, [R2+0x4000] ;  /* 0x004000000210783b */ /* 0x000e620000004200 */
[----:B------:R-:W-:Y:S01]  /*8f80*/  IMAD.IADD R0, R0, 0x1, R185 ;  /* 0x0000000100007824 */ /* 0x000fe200078e02b9 */
[----:B------:R-:W-:Y:S02]  /*8f90*/  UISETP.NE.U32.AND UP1, UPT, UR16, 0x1, UPT ;  /* 0x000000011000788c */ /* 0x000fe4000bf25070 */
[----:B------:R-:W2:Y:S01]  /*8fa0*/  LDSM.16.M88.4 R28, [R148+0x16000] ;  /* 0x01600000941c783b */ /* 0x000ea20000000200 */
[----:B------:R-:W-:Y:S03]  /*8fb0*/  UIADD3 UR16, UR9, -0x1, URZ ;  /* 0xffffffff09107890 */ /* 0x000fe6000fffe03f */
[----:B------:R-:W3:Y:S04]  /*8fc0*/  LDSM.16.MT88.4 R36, [R0] ;  /* 0x000000000024783b */ /* 0x000ee80000004200 */
[----:B------:R-:W4:Y:S04]  /*8fd0*/  LDL R156, [R1+0x54] ;  /* 0x00005400019c7983 */ /* 0x000f280000100800 */
[----:B------:R-:W5:Y:S04]  /*8fe0*/  LDL R155, [R1+0x58] ;  /* 0x00005800019b7983 */ /* 0x000f680000100800 */
[----:B------:R-:W5:Y:S04]  /*8ff0*/  LDL R151, [R1+0x3c] ;  /* 0x00003c0001977983 */ /* 0x000f680000100800 */
[----:B------:R-:W-:Y:S04]  /*9000*/  LDSM.16.M88.4 R40, [R150+0x14000] ;  /* 0x014000009628783b */ /* 0x000fe80000000200 */
[----:B------:R-:W5:Y:S04]  /*9010*/  LDL R152, [R1+0x38] ;  /* 0x0000380001987983 */ /* 0x000f680000100800 */
[----:B------:R-:W3:Y:S04]  /*9020*/  LDSM.16.MT88.4 R44, [R2+0x4800] ;  /* 0x00480000022c783b */ /* 0x000ee80000004200 */
[----:B------:R-:W5:Y:S01]  /*9030*/  LDL R153, [R1+0x44] ;  /* 0x0000440001997983 */ /* 0x000f620000100800 */
[-C--:B-1----:R-:W-:Y:S03]  /*9040*/  HMMA.16816.F32.BF16 R4, R32, R16.reuse, RZ ;  /* 0x000000102004723c */ /* 0x082fe600000418ff */
[----:B------:R-:W1:Y:S04]  /*9050*/  LDSM.16.M88.4 R48, [R150+0x16000] ;  /* 0x016000009630783b */ /* 0x000e680000000200 */
[----:B------:R-:W5:Y:S01]  /*9060*/  LDL R154, [R1+0x40] ;  /* 0x00004000019a7983 */ /* 0x000f620000100800 */
[C---:B--2---:R-:W-:Y:S03]  /*9070*/  HMMA.16816.F32.BF16 R8, R28.reuse, R16, RZ ;  /* 0x000000101c08723c */ /* 0x044fe600000418ff */
[----:B------:R-:W2:Y:S03]  /*9080*/  LDSM.16.MT88.4 R52, [R0+0x800] ;  /* 0x000800000034783b */ /* 0x000ea60000004200 */
[-C--:B------:R-:W-:Y:S01]  /*9090*/  HMMA.16816.F32.BF16 R12, R28, R18.reuse, RZ ;  /* 0x000000121c0c723c */ /* 0x080fe200000418ff */
[----:B------:R-:W-:Y:S04]  /*90a0*/  LDSM.16.M88.4 R56, [R149+0x14000] ;  /* 0x014000009538783b */ /* 0x000fe80000000200 */
[----:B------:R-:W2:Y:S01]  /*90b0*/  LDSM.16.MT88.4 R60, [R2+0x5000] ;  /* 0x00500000023c783b */ /* 0x000ea20000004200 */
[C---:B------:R-:W-:Y:S03]  /*90c0*/  HMMA.16816.F32.BF16 R16, R32.reuse, R18, RZ ;  /* 0x000000122010723c */ /* 0x040fe600000418ff */
[----:B------:R-:W2:Y:S03]  /*90d0*/  LDSM.16.M88.4 R64, [R149+0x16000] ;  /* 0x016000009540783b */ /* 0x000ea60000000200 */
[-C--:B---3--:R-:W-:Y:S01]  /*90e0*/  HMMA.16816.F32.BF16 R20, R32, R36.reuse, RZ ;  /* 0x000000242014723c */ /* 0x088fe200000418ff */
[----:B------:R-:W3:Y:S04]  /*90f0*/  LDSM.16.MT88.4 R132, [R0+0x1000] ;  /* 0x001000000084783b */ /* 0x000ee80000004200 */
[----:B------:R-:W-:Y:S01]  /*9100*/  LDSM.16.M88.4 R136, [R144+0x16000] ;  /* 0x016000009088783b */ /* 0x000fe20000000200 */
[C---:B------:R-:W-:Y:S03]  /*9110*/  HMMA.16816.F32.BF16 R24, R28.reuse, R36, RZ ;  /* 0x000000241c18723c */ /* 0x040fe600000418ff */
[----:B------:R-:W-:Y:S03]  /*9120*/  LDSM.16.MT88.4 R140, [R0+0x1800] ;  /* 0x00180000008c783b */ /* 0x000fe60000004200 */
[-C--:B------:R-:W-:Y:S06]  /*9130*/  HMMA.16816.F32.BF16 R28, R28, R38.reuse, RZ ;  /* 0x000000261c1c723c */ /* 0x080fec00000418ff */
[----:B------:R-:W-:Y:S01]  /*9140*/  HMMA.16816.F32.BF16 R32, R32, R38, RZ ;  /* 0x000000262020723c */ /* 0x000fe200000418ff */
[----:B------:R-:W-:Y:S05]  /*9150*/  LDSM.16.M88.4 R36, [R144+0x14000] ;  /* 0x014000009024783b */ /* 0x000fea0000000200 */
        /* <DEDUP_REMOVED lines=8> */
[----:B------:R-:W-:Y:S05]  /*91e0*/  LDSM.16.MT88.4 R48, [R2+0x6000] ;  /* 0x006000000230783b */ /* 0x000fea0000004200 */
[----:B------:R-:W-:Y:S01]  /*91f0*/  HMMA.16816.F32.BF16 R32, R40, R54, R32 ;  /* 0x000000362820723c */ /* 0x000fe20000041820 */
[----:B------:R-:W2:Y:S04]  /*9200*/  LDSM.16.M88.4 R40, [R148+0x18000] ;  /* 0x018000009428783b */ /* 0x000ea80000000200 */
[----:B------:R-:W2:Y:S01]  /*9210*/  LDSM.16.M88.4 R52, [R148+0x1a000] ;  /* 0x01a000009434783b */ /* 0x000ea20000000200 */
[-C--:B------:R-:W-:Y:S06]  /*9220*/  HMMA.16816.F32.BF16 R4, R56, R60.reuse, R4 ;  /* 0x0000003c3804723c */ /* 0x080fec0000041804 */
[C---:B------:R-:W-:Y:S06]  /*9230*/  HMMA.16816.F32.BF16 R8, R64.reuse, R60, R8 ;  /* 0x0000003c4008723c */ /* 0x040fec0000041808 */
[-C--:B------:R-:W-:Y:S06]  /*9240*/  HMMA.16816.F32.BF16 R12, R64, R62.reuse, R12 ;  /* 0x0000003e400c723c */ /* 0x080fec000004180c */
[C---:B------:R-:W-:Y:S01]  /*9250*/  HMMA.16816.F32.BF16 R16, R56.reuse, R62, R16 ;  /* 0x0000003e3810723c */ /* 0x040fe20000041810 */
[----:B------:R-:W2:Y:S05]  /*9260*/  LDSM.16.MT88.4 R60, [R0+0x2000] ;  /* 0x00200000003c783b */ /* 0x000eaa0000004200 */
[-C--:B---3--:R-:W-:Y:S06]  /*9270*/  HMMA.16816.F32.BF16 R20, R56, R132.reuse, R20 ;  /* 0x000000843814723c */ /* 0x088fec0000041814 */
        /* <DEDUP_REMOVED lines=18> */
[-C--:B--2---:R-:W-:Y:S06]  /*93a0*/  HMMA.16816.F32.BF16 R4, R40, R48.reuse, R4 ;  /* 0x000000302804723c */ /* 0x084fec0000041804 */
        /* <DEDUP_REMOVED lines=10> */
[----:B------:R-:W5:Y:S01]  /*9450*/  LDSM.16.M88.4 R40, [R144+0x18000] ;  /* 0x018000009028783b */ /* 0x000f620000000200 */
[-C--:B-1----:R-:W-:Y:S06]  /*9460*/  HMMA.16816.F32.BF16 R4, R44, R56.reuse, R4 ;  /* 0x000000382c04723c */ /* 0x082fec0000041804 */
[C---:B------:R-:W-:Y:S06]  /*9470*/  HMMA.16816.F32.BF16 R8, R64.reuse, R56, R8 ;  /* 0x000000384008723c */ /* 0x040fec0000041808 */
[-C--:B------:R-:W-:Y:S06]  /*9480*/  HMMA.16816.F32.BF16 R12, R64, R58.reuse, R12 ;  /* 0x0000003a400c723c */ /* 0x080fec000004180c */
[C---:B------:R-:W-:Y:S01]  /*9490*/  HMMA.16816.F32.BF16 R16, R44.reuse, R58, R16 ;  /* 0x0000003a2c10723c */ /* 0x040fe20000041810 */
[----:B---3--:R-:W1:Y:S01]  /*94a0*/  LDC R0, c[0x0][0x270] ;  /* 0x00009c00ff007b82 */ /* 0x008e620000000800 */
[----:B------:R-:W3:Y:S04]  /*94b0*/  LDSM.16.M88.4 R56, [R144+0x1a000] ;  /* 0x01a000009038783b */ /* 0x000ee80000000200 */
[-C--:B------:R-:W-:Y:S06]  /*94c0*/  HMMA.16816.F32.BF16 R20, R44, R132.reuse, R20 ;  /* 0x000000842c14723c */ /* 0x080fec0000041814 */
[C---:B------:R-:W-:Y:S06]  /*94d0*/  HMMA.16816.F32.BF16 R24, R64.reuse, R132, R24 ;  /* 0x000000844018723c */ /* 0x040fec0000041818 */
[-C--:B------:R-:W-:Y:S06]  /*94e0*/  HMMA.16816.F32.BF16 R28, R64, R134.reuse, R28 ;  /* 0x00000086401c723c */ /* 0x080fec000004181c */
[----:B------:R-:W-:Y:S06]  /*94f0*/  HMMA.16816.F32.BF16 R32, R44, R134, R32 ;  /* 0x000000862c20723c */ /* 0x000fec0000041820 */
[-C--:B--2---:R-:W-:Y:S05]  /*9500*/  HMMA.16816.F32.BF16 R4, R36, R48.reuse, R4 ;  /* 0x000000302404723c */ /* 0x084fea0000041804 */
[----:B----4-:R-:W-:Y:S01]  /*9510*/  @P0 IADD3 R44, P1, R156, UR13, RZ ;  /* 0x0000000d9c2c0c10 */ /* 0x010fe2000ff3e0ff */
[C---:B------:R-:W-:Y:S01]  /*9520*/  HMMA.16816.F32.BF16 R8, R136.reuse, R48, R8 ;  /* 0x000000308808723c */ /* 0x040fe20000041808 */
[----:B------:R-:W-:Y:S04]  /*9530*/  @UP3 UIADD3 UR13, UP2, UR13, -0x200, URZ ;  /* 0xfffffe000d0d3890 */ /* 0x000fe8000ff5e03f */
[----:B-----5:R-:W-:Y:S01]  /*9540*/  @P0 IADD3.X R45, R155, UR12, RZ, P1, !PT ;  /* 0x0000000c9b2d0c10 */ /* 0x020fe20008ffe4ff */
[-C--:B------:R-:W-:Y:S01]  /*9550*/  HMMA.16816.F32.BF16 R12, R136, R50.reuse, R12 ;  /* 0x00000032880c723c */ /* 0x080fe2000004180c */
[----:B------:R-:W-:Y:S03]  /*9560*/  @UP3 UIADD3.X UR12, UR12, -0x1, URZ, UP2, !UPT ;  /* 0xffffffff0c0c3890 */ /* 0x000fe600097fe43f */
[----:B------:R-:W2:Y:S02]  /*9570*/  @P0 LDG.E R151, desc[UR10][R44.64+0x120] ;  /* 0x0001200a2c970981 */ /* 0x000ea4000c1e1900 */
[C---:B------:R-:W-:Y:S02]  /*9580*/  HMMA.16816.F32.BF16 R16, R36.reuse, R50, R16 ;  /* 0x000000322410723c */ /* 0x040fe40000041810 */
[----:B------:R-:W4:Y:S04]  /*9590*/  @P0 LDG.E R152, desc[UR10][R44.64+0x100] ;  /* 0x0001000a2c980981 */ /* 0x000f28000c1e1900 */
[-C--:B------:R-:W-:Y:S01]  /*95a0*/  HMMA.16816.F32.BF16 R20, R36, R140.reuse, R20 ;  /* 0x0000008c2414723c */ /* 0x080fe20000041814 */
[----:B------:R-:W5:Y:S04]  /*95b0*/  @P0 LDG.E R153, desc[UR10][R44.64+0x20] ;  /* 0x0000200a2c990981 */ /* 0x000f68000c1e1900 */
[----:B------:R3:W5:Y:S01]  /*95c0*/  @P0 LDG.E R154, desc[UR10][R44.64] ;  /* 0x0000000a2c9a0981 */ /* 0x000762000c1e1900 */
[C---:B------:R-:W-:Y:S06]  /*95d0*/  HMMA.16816.F32.BF16 R24, R136.reuse, R140, R24 ;  /* 0x0000008c8818723c */ /* 0x040fec0000041818 */
[-C--:B------:R-:W-:Y:S06]  /*95e0*/  HMMA.16816.F32.BF16 R28, R136, R142.reuse, R28 ;  /* 0x0000008e881c723c */ /* 0x080fec000004181c */
[----:B------:R-:W-:Y:S06]  /*95f0*/  HMMA.16816.F32.BF16 R32, R36, R142, R32 ;  /* 0x0000008e2420723c */ /* 0x000fec0000041820 */
[-C--:B------:R-:W-:Y:S05]  /*9600*/  HMMA.16816.F32.BF16 R4, R40, R52.reuse, R4 ;  /* 0x000000342804723c */ /* 0x080fea0000041804 */
[----:B-1----:R-:W-:Y:S01]  /*9610*/  IMAD R38, R0, UR18, RZ ;  /* 0x0000001200267c24 */ /* 0x002fe2000f8e02ff */
[C---:B---3--:R-:W-:Y:S05]  /*9620*/  HMMA.16816.F32.BF16 R8, R56.reuse, R52, R8 ;  /* 0x000000343808723c */ /* 0x048fea0000041808 */
[----:B------:R-:W-:Y:S01]  /*9630*/  IMAD.U32 R0, R38, -0x80, RZ ;  /* 0xffffff8026007824 */ /* 0x000fe200078e00ff */
[-C--:B------:R-:W-:Y:S05]  /*9640*/  HMMA.16816.F32.BF16 R12, R56, R54.reuse, R12 ;  /* 0x00000036380c723c */ /* 0x080fea000004180c */
[C---:B------:R-:W-:Y:S01]  /*9650*/  LEA R2, P1, R0.reuse, R146, 0x2 ;  /* 0x0000009200027211 */ /* 0x040fe200078210ff */
[C---:B------:R-:W-:Y:S04]  /*9660*/  HMMA.16816.F32.BF16 R16, R40.reuse, R54, R16 ;  /* 0x000000362810723c */ /* 0x040fe80000041810 */
[----:B------:R-:W-:Y:S01]  /*9670*/  STL [R1+0x2c], R2 ;  /* 0x00002c0201007387 */ /* 0x000fe20000100800 */
[----:B------:R-:W-:Y:S01]  /*9680*/  LEA.HI.X.SX32 R36, R0, R147, 0x2, P1 ;  /* 0x0000009300247211 */ /* 0x000fe200008f16ff */
[-C--:B------:R-:W-:Y:S04]  /*9690*/  HMMA.16816.F32.BF16 R20, R40, R60.reuse, R20 ;  /* 0x0000003c2814723c */ /* 0x080fe80000041814 */
[----:B------:R1:W-:Y:S01]  /*96a0*/  STL [R1+0x28], R36 ;  /* 0x0000282401007387 */ /* 0x0003e20000100800 */
[----:B------:R-:W-:Y:S01]  /*96b0*/  IMAD.MOV.U32 R37, RZ, RZ, R36 ;  /* 0x000000ffff257224 */ /* 0x000fe200078e0024 */
[C---:B------:R-:W-:Y:S05]  /*96c0*/  HMMA.16816.F32.BF16 R24, R56.reuse, R60, R24 ;  /* 0x0000003c3818723c */ /* 0x040fea0000041818 */
[C---:B------:R-:W-:Y:S01]  /*96d0*/  IMAD.SHL.U32 R0, R38.reuse, 0x8, RZ ;  /* 0x0000000826007824 */ /* 0x040fe200078e00ff */
[-C--:B------:R-:W-:Y:S05]  /*96e0*/  HMMA.16816.F32.BF16 R28, R56, R62.reuse, R28 ;  /* 0x0000003e381c723c */ /* 0x080fea000004181c */
[C---:B------:R-:W-:Y:S01]  /*96f0*/  IMAD.SHL.U32 R45, R38.reuse, 0x10, RZ ;  /* 0x00000010262d7824 */ /* 0x040fe200078e00ff */
[----:B------:R-:W-:Y:S05]  /*9700*/  HMMA.16816.F32.BF16 R32, R40, R62, R32 ;  /* 0x0000003e2820723c */ /* 0x000fea0000041820 */
[C---:B------:R-:W-:Y:S02]  /*9710*/  IMAD R44, R38.reuse, 0x28, RZ ;  /* 0x00000028262c7824 */ /* 0x040fe400078e02ff */
[C---:B------:R-:W-:Y:S04]  /*9720*/  IMAD.SHL.U32 R41, R38.reuse, 0x20, RZ ;  /* 0x0000002026297824 */ /* 0x040fe800078e00ff */
[----:B-1----:R-:W-:Y:S02]  /*9730*/  IMAD.MOV.U32 R36, RZ, RZ, R2 ;  /* 0x000000ffff247224 */ /* 0x002fe400078e0002 */
[C---:B------:R-:W-:Y:S02]  /*9740*/  IMAD R2, R38.reuse, 0x18, RZ ;  /* 0x0000001826027824 */ /* 0x040fe400078e02ff */
[----:B------:R-:W-:Y:S01]  /*9750*/  IMAD R39, R38, 0x30, RZ ;  /* 0x0000003026277824 */ /* 0x000fe200078e02ff */
[CC--:B------:R-:W-:Y:S01]  /*9760*/  LEA R52, P1, R0.reuse, R36.reuse, 0x2 ;  /* 0x0000002400347211 */ /* 0x0c0fe200078210ff */
[----:B------:R1:W-:Y:S01]  /*9770*/  REDG.E.ADD.F32.FTZ.RN.STRONG.GPU desc[UR10][R36.64], R4 ;  /* 0x00000004240079a6 */ /* 0x0003e2000c10f38a */
[CC--:B------:R-:W-:Y:S02]  /*9780*/  LEA R40, P2, R41.reuse, R36.reuse, 0x2 ;  /* 0x0000002429287211 */ /* 0x0c0fe400078410ff */
[-C--:B------:R-:W-:Y:S02]  /*9790*/  LEA.HI.X.SX32 R53, R0, R37.reuse, 0x2, P1 ;  /* 0x0000002500357211 */ /* 0x080fe400008f16ff */
[-C--:B------:R-:W-:Y:S03]  /*97a0*/  LEA.HI.X.SX32 R41, R41, R37.reuse, 0x2, P2 ;  /* 0x0000002529297211 */ /* 0x080fe600010f16ff */
[----:B------:R3:W-:Y:S01]  /*97b0*/  REDG.E.ADD.F32.FTZ.RN.STRONG.GPU desc[UR10][R52.64], R5 ;  /* 0x00000005340079a6 */ /* 0x0007e2000c10f38a */
[CC--:B-1----:R-:W-:Y:S04]  /*97c0*/  LEA R4, P1, R45.reuse, R36.reuse, 0x2 ;  /* 0x000000242d047211 */ /* 0x0c2fe800078210ff */
[-C--:B---3--:R-:W-:Y:S05]  /*97d0*/  LEA.HI.X.SX32 R5, R45, R37.reuse, 0x2, P1 ;  /* 0x000000252d057211 */ /* 0x088fea00008f16ff */
[----:B------:R1:W-:Y:S02]  /*97e0*/  REDG.E.ADD.F32.FTZ.RN.STRONG.GPU desc[UR10][R4.64], R6 ;  /* 0x00000006040079a6 */ /* 0x0003e4000c10f38a */
[-C--:B-1----:R-:W-:Y:S02]  /*97f0*/  LEA R6, P1, R44, R36.reuse, 0x2 ;  /* 0x000000242c067211 */ /* 0x082fe400078210ff */
[----:B--2---:R-:W-:Y:S04]  /*9800*/  @P0 STL [R1+0x3c], R151 ;  /* 0x00003c9701000387 */ /* 0x004fe80000100800 */
[----:B----4-:R-:W-:Y:S04]  /*9810*/  @P0 STL [R1+0x38], R152 ;  /* 0x0000389801000387 */ /* 0x010fe80000100800 */
[----:B-----5:R-:W-:Y:S04]  /*9820*/  @P0 STL [R1+0x44], R153 ;  /* 0x0000449901000387 */ /* 0x020fe80000100800 */
[----:B------:R-:W-:Y:S01]  /*9830*/  @P0 STL [R1+0x40], R154 ;  /* 0x0000409a01000387 */ /* 0x000fe20000100800 */
[CC--:B------:R-:W-:Y:S03]  /*9840*/  LEA R42, P0, R2.reuse, R36.reuse, 0x2 ;  /* 0x00000024022a7211 */ /* 0x0c0fe600078010ff */
[----:B------:R-:W2:Y:S01]  /*9850*/  LDL R185, [R1+0x50] ;  /* 0x0000500001b97983 */ /* 0x000ea20000100800 */
[-C--:B------:R-:W-:Y:S01]  /*9860*/  LEA.HI.X.SX32 R43, R2, R37.reuse, 0x2, P0 ;  /* 0x00000025022b7211 */ /* 0x080fe200000f16ff */
[C---:B------:R-:W-:Y:S01]  /*9870*/  IMAD R2, R38.reuse, 0x48, RZ ;  /* 0x0000004826027824 */ /* 0x040fe200078e02ff */
[CC--:B------:R-:W-:Y:S03]  /*9880*/  LEA R4, P0, R39.reuse, R36.reuse, 0x2 ;  /* 0x0000002427047211 */ /* 0x0c0fe600078010ff */
[----:B------:R1:W-:Y:S01]  /*9890*/  REDG.E.ADD.F32.FTZ.RN.STRONG.GPU desc[UR10][R42.64], R7 ;  /* 0x000000072a0079a6 */ /* 0x0003e2000c10f38a */
[-C--:B------:R-:W-:Y:S01]  /*98a0*/  LEA.HI.X.SX32 R5, R39, R37.reuse, 0x2, P0 ;  /* 0x0000002527057211 */ /* 0x080fe200000f16ff */
[----:B------:R-:W-:Y:S02]  /*98b0*/  IMAD R39, R38, 0x50, RZ ;  /* 0x0000005026277824 */ /* 0x000fe400078e02ff */
[----:B------:R3:W-:Y:S01]  /*98c0*/  REDG.E.ADD.F32.FTZ.RN.STRONG.GPU desc[UR10][R40.64], R8 ;  /* 0x00000008280079a6 */ /* 0x0007e2000c10f38a */
[-C--:B-1----:R-:W-:Y:S01]  /*98d0*/  LEA.HI.X.SX32 R7, R44, R37.reuse, 0x2, P1 ;  /* 0x000000252c077211 */ /* 0x082fe200008f16ff */
[C---:B---3--:R-:W-:Y:S04]  /*98e0*/  IMAD R8, R38.reuse, 0x38, RZ ;  /* 0x0000003826087824 */ /* 0x048fe800078e02ff */
[----:B------:R1:W-:Y:S04]  /*98f0*/  REDG.E.ADD.F32.FTZ.RN.STRONG.GPU desc[UR10][R6.64], R9 ;  /* 0x00000009060079a6 */ /* 0x0003e8000c10f38a */
[----:B------:R3:W-:Y:S01]  /*9900*/  REDG.E.ADD.F32.FTZ.RN.STRONG.GPU desc[UR10][R4.64], R10 ;  /* 0x0000000a040079a6 */ /* 0x0007e2000c10f38a */
[----:B-1----:R-:W-:Y:S01]  /*9910*/  IMAD.SHL.U32 R7, R38, 0x40, RZ ;  /* 0x0000004026077824 */ /* 0x002fe200078e00ff */
[-C--:B---3--:R-:W-:Y:S01]  /*9920*/  LEA R4, P0, R8, R36.reuse, 0x2 ;  /* 0x0000002408047211 */ /* 0x088fe200078010ff */
[----:B------:R-:W-:Y:S03]  /*9930*/  IMAD R10, R38, 0x58, RZ ;  /* 0x00000058260a7824 */ /* 0x000fe600078e02ff */
[CC--:B------:R-:W-:Y:S02]  /*9940*/  LEA R40, P2, R7.reuse, R36.reuse, 0x2 ;  /* 0x0000002407287211 */ /* 0x0c0fe400078410ff */
[-C--:B------:R-:W-:Y:S02]  /*9950*/  LEA.HI.X.SX32 R5, R8, R37.reuse, 0x2, P0 ;  /* 0x0000002508057211 */ /* 0x080fe400000f16ff */
[CC--:B------:R-:W-:Y:S02]  /*9960*/  LEA R8, P1, R2.reuse, R36.reuse, 0x2 ;  /* 0x0000002402087211 */ /* 0x0c0fe400078210ff */
[-C--:B------:R-:W-:Y:S01]  /*9970*/  LEA.HI.X.SX32 R41, R7, R37.reuse, 0x2, P2 ;  /* 0x0000002507297211 */ /* 0x080fe200010f16ff */
[----:B------:R1:W-:Y:S01]  /*9980*/  REDG.E.ADD.F32.FTZ.RN.STRONG.GPU desc[UR10][R4.64], R11 ;  /* 0x0000000b040079a6 */ /* 0x0003e2000c10f38a */
[CC--:B------:R-:W-:Y:S02]  /*9990*/  LEA R6, P0, R39.reuse, R36.reuse, 0x2 ;  /* 0x0000002427067211 */ /* 0x0c0fe400078010ff */
[-C--:B------:R-:W-:Y:S01]  /*99a0*/  LEA.HI.X.SX32 R9, R2, R37.reuse, 0x2, P1 ;  /* 0x0000002502097211 */ /* 0x080fe200008f16ff */
[----:B------:R-:W-:Y:S01]  /*99b0*/  REDG.E.ADD.F32.FTZ.RN.STRONG.GPU desc[UR10][R40.64], R16 ;  /* 0x00000010280079a6 */ /* 0x000fe2000c10f38a */
[-C--:B------:R-:W-:Y:S01]  /*99c0*/  LEA.HI.X.SX32 R7, R39, R37.reuse, 0x2, P0 ;  /* 0x0000002527077211 */ /* 0x080fe200000f16ff */
[----:B------:R-:W-:Y:S02]  /*99d0*/  VIADD R2, R45, 0x20 ;  /* 0x000000202d027836 */ /* 0x000fe40000000000 */
[----:B------:R3:W-:Y:S02]  /*99e0*/  REDG.E.ADD.F32.FTZ.RN.STRONG.GPU desc[UR10][R8.64], R17 ;  /* 0x00000011080079a6 */ /* 0x0007e4000c10f38a */
[----:B------:R-:W-:Y:S02]  /*99f0*/  IMAD.IADD R39, R0, 0x1, R2 ;  /* 0x0000000100277824 */ /* 0x000fe400078e0202 */
[----:B------:R4:W-:Y:S01]  /*9a00*/  REDG.E.ADD.F32.FTZ.RN.STRONG.GPU desc[UR10][R6.64], R18 ;  /* 0x00000012060079a6 */ /* 0x0009e2000c10f38a */
[CC--:B-1----:R-:W-:Y:S04]  /*9a10*/  LEA R4, P1, R10.reuse, R36.reuse, 0x2 ;  /* 0x000000240a047211 */ /* 0x0c2fe800078210ff */
[-C--:B------:R-:W-:Y:S01]  /*9a20*/  LEA.HI.X.SX32 R5, R10, R37.reuse, 0x2, P1 ;  /* 0x000000250a057211 */ /* 0x080fe200008f16ff */
[C---:B---3--:R-:W-:Y:S04]  /*9a30*/  IMAD R9, R38.reuse, 0x60, RZ ;  /* 0x0000006026097824 */ /* 0x048fe800078e02ff */
[----:B------:R1:W-:Y:S01]  /*9a40*/  REDG.E.ADD.F32.FTZ.RN.STRONG.GPU desc[UR10][R4.64], R19 ;  /* 0x00000013040079a6 */ /* 0x0003e2000c10f38a */
[----:B----4-:R-:W-:Y:S01]  /*9a50*/  IMAD R7, R38, 0x68, RZ ;  /* 0x0000006826077824 */ /* 0x010fe200078e02ff */
[-C--:B------:R-:W-:Y:S01]  /*9a60*/  LEA R10, P0, R9, R36.reuse, 0x2 ;  /* 0x00000024090a7211 */ /* 0x080fe200078010ff */
[----:B------:R-:W-:Y:S03]  /*9a70*/  IMAD.IADD R6, R0, 0x1, R39 ;  /* 0x0000000100067824 */ /* 0x000fe600078e0227 */
[-C--:B------:R-:W-:Y:S02]  /*9a80*/  LEA R8, P2, R7, R36.reuse, 0x2 ;  /* 0x0000002407087211 */ /* 0x080fe400078410ff */
[-C--:B------:R-:W-:Y:S02]  /*9a90*/  LEA.HI.X.SX32 R11, R9, R37.reuse, 0x2, P0 ;  /* 0x00000025090b7211 */ /* 0x080fe400000f16ff */
[-C--:B------:R-:W-:Y:S02]  /*9aa0*/  LEA.HI.X.SX32 R9, R7, R37.reuse, 0x2, P2 ;  /* 0x0000002507097211 */ /* 0x080fe400010f16ff */
[CC--:B------:R-:W-:Y:S01]  /*9ab0*/  LEA R48, P2, R39.reuse, R36.reuse, 0x2 ;  /* 0x0000002427307211 */ /* 0x0c0fe200078410ff */
[----:B------:R3:W-:Y:S03]  /*9ac0*/  REDG.E.ADD.F32.FTZ.RN.STRONG.GPU desc[UR10][R10.64], R12 ;  /* 0x0000000c0a0079a6 */ /* 0x0007e6000c10f38a */
[-C--:B------:R-:W-:Y:S01]  /*9ad0*/  LEA.HI.X.SX32 R49, R39, R37.reuse, 0x2, P2 ;  /* 0x0000002527317211 */ /* 0x080fe200010f16ff */
[----:B------:R4:W-:Y:S01]  /*9ae0*/  REDG.E.ADD.F32.FTZ.RN.STRONG.GPU desc[UR10][R8.64], R13 ;  /* 0x0000000d080079a6 */ /* 0x0009e2000c10f38a */
[C---:B-1----:R-:W-:Y:S02]  /*9af0*/  IMAD R4, R38.reuse, 0x70, RZ ;  /* 0x0000007026047824 */ /* 0x042fe400078e02ff */
[----:B------:R-:W-:Y:S02]  /*9b00*/  IMAD R38, R38, 0x78, RZ ;  /* 0x0000007826267824 */ /* 0x000fe400078e02ff */
[----:B------:R-:W-:Y:S01]  /*9b10*/  IMAD.IADD R5, R0, 0x1, R6 ;  /* 0x0000000100057824 */ /* 0x000fe200078e0206 */
[-C--:B------:R-:W-:Y:S02]  /*9b20*/  LEA R16, P1, R4, R36.reuse, 0x2 ;  /* 0x0000002404107211 */ /* 0x080fe400078210ff */
[-C--:B------:R-:W-:Y:S02]  /*9b30*/  LEA R18, P0, R38, R36.reuse, 0x2 ;  /* 0x0000002426127211 */ /* 0x080fe400078010ff */
[-C--:B------:R-:W-:Y:S02]  /*9b40*/  LEA.HI.X.SX32 R17, R4, R37.reuse, 0x2, P1 ;  /* 0x0000002504117211 */ /* 0x080fe400008f16ff */
[-C--:B------:R-:W-:Y:S02]  /*9b50*/  LEA.HI.X.SX32 R19, R38, R37.reuse, 0x2, P0 ;  /* 0x0000002526137211 */ /* 0x080fe400000f16ff */
[-C--:B------:R-:W-:Y:S01]  /*9b60*/  LEA R50, P0, R2, R36.reuse, 0x2 ;  /* 0x0000002402327211 */ /* 0x080fe200078010ff */
[----:B------:R1:W-:Y:S01]  /*9b70*/  REDG.E.ADD.F32.FTZ.RN.STRONG.GPU desc[UR10][R16.64], R14 ;  /* 0x0000000e100079a6 */ /* 0x0003e2000c10f38a */
[-C--:B------:R-:W-:Y:S01]  /*9b80*/  LEA R46, P1, R6, R36.reuse, 0x2 ;  /* 0x00000024062e7211 */ /* 0x080fe200078210ff */
[----:B---3--:R-:W-:Y:S01]  /*9b90*/  IMAD.IADD R10, R0, 0x1, R5 ;  /* 0x00000001000a7824 */ /* 0x008fe200078e0205 */
[-C--:B------:R-:W-:Y:S01]  /*9ba0*/  LEA.HI.X.SX32 R51, R2, R37.reuse, 0x2, P0 ;  /* 0x0000002502337211 */ /* 0x080fe200000f16ff */
[----:B------:R3:W-:Y:S01]  /*9bb0*/  REDG.E.ADD.F32.FTZ.RN.STRONG.GPU desc[UR10][R18.64], R15 ;  /* 0x0000000f120079a6 */ /* 0x0007e2000c10f38a */
[CC--:B------:R-:W-:Y:S01]  /*9bc0*/  LEA R44, P0, R5.reuse, R36.reuse, 0x2 ;  /* 0x00000024052c7211 */ /* 0x0c0fe200078010ff */
[----:B----4-:R-:W-:Y:S01]  /*9bd0*/  IMAD.IADD R9, R0, 0x1, R10 ;  /* 0x0000000100097824 */ /* 0x010fe200078e020a */
[-C--:B------:R-:W-:Y:S01]  /*9be0*/  LEA.HI.X.SX32 R47, R6, R37.reuse, 0x2, P1 ;  /* 0x00000025062f7211 */ /* 0x080fe200008f16ff */
[----:B------:R-:W-:Y:S01]  /*9bf0*/  REDG.E.ADD.F32.FTZ.RN.STRONG.GPU desc[UR10][R36.64+0x80], R20 ;  /* 0x00008014240079a6 */ /* 0x000fe2000c10f38a */
[-C--:B------:R-:W-:Y:S01]  /*9c00*/  LEA.HI.X.SX32 R45, R5, R37.reuse, 0x2, P0 ;  /* 0x00000025052d7211 */ /* 0x080fe200000f16ff */
[----:B------:R-:W-:Y:S01]  /*9c10*/  IMAD.IADD R4, R0, 0x1, R9 ;  /* 0x0000000100047824 */ /* 0x000fe200078e0209 */
[-C--:B------:R-:W-:Y:S01]  /*9c20*/  LEA R42, P2, R10, R36.reuse, 0x2 ;  /* 0x000000240a2a7211 */ /* 0x080fe200078410ff */
[----:B------:R-:W-:Y:S01]  /*9c30*/  REDG.E.ADD.F32.FTZ.RN.STRONG.GPU desc[UR10][R52.64+0x80], R21 ;  /* 0x00008015340079a6 */ /* 0x000fe2000c10f38a */
[CC--:B------:R-:W-:Y:S01]  /*9c40*/  LEA R40, P1, R9.reuse, R36.reuse, 0x2 ;  /* 0x0000002409287211 */ /* 0x0c0fe200078210ff */
[----:B------:R-:W-:Y:S01]  /*9c50*/  IMAD.IADD R8, R0, 0x1, R4 ;  /* 0x0000000100087824 */ /* 0x000fe200078e0204 */
[-C--:B------:R-:W-:Y:S01]  /*9c60*/  LEA.HI.X.SX32 R43, R10, R37.reuse, 0x2, P2 ;  /* 0x000000250a2b7211 */ /* 0x080fe200010f16ff */
[----:B------:R-:W-:Y:S01]  /*9c70*/  REDG.E.ADD.F32.FTZ.RN.STRONG.GPU desc[UR10][R50.64], R22 ;  /* 0x00000016320079a6 */ /* 0x000fe2000c10f38a */
[-C--:B------:R-:W-:Y:S01]  /*9c80*/  LEA R38, P0, R4, R36.reuse, 0x2 ;  /* 0x0000002404267211 */ /* 0x080fe200078010ff */
[----:B------:R-:W-:Y:S01]  /*9c90*/  IMAD.IADD R7, R0, 0x1, R8 ;  /* 0x0000000100077824 */ /* 0x000fe200078e0208 */
[-C--:B------:R-:W-:Y:S01]  /*9ca0*/  LEA.HI.X.SX32 R41, R9, R37.reuse, 0x2, P1 ;  /* 0x0000002509297211 */ /* 0x080fe200008f16ff */
[----:B------:R-:W-:Y:S01]  /*9cb0*/  REDG.E.ADD.F32.FTZ.RN.STRONG.GPU desc[UR10][R48.64], R23 ;  /* 0x00000017300079a6 */ /* 0x000fe2000c10f38a */
[-C--:B------:R-:W-:Y:S01]  /*9cc0*/  LEA.HI.X.SX32 R39, R4, R37.reuse, 0x2, P0 ;  /* 0x0000002504277211 */ /* 0x080fe200000f16ff */
[C---:B------:R-:W-:Y:S02]  /*9cd0*/  IMAD.IADD R6, R0.reuse, 0x1, R7 ;  /* 0x0000000100067824 */ /* 0x040fe400078e0207 */
[----:B------:R-:W-:Y:S02]  /*9ce0*/  REDG.E.ADD.F32.FTZ.RN.STRONG.GPU desc[UR10][R46.64], R24 ;  /* 0x000000182e0079a6 */ /* 0x000fe4000c10f38a */
[----:B------:R-:W-:Y:S01]  /*9cf0*/  IMAD.IADD R5, R0, 0x1, R6 ;  /* 0x0000000100057824 */ /* 0x000fe200078e0206 */
[CC--:B-1----:R-:W-:Y:S01]  /*9d00*/  LEA R16, P1, R7.reuse, R36.reuse, 0x2 ;  /* 0x0000002407107211 */ /* 0x0c2fe200078210ff */
[----:B------:R-:W-:Y:S01]  /*9d10*/  REDG.E.ADD.F32.FTZ.RN.STRONG.GPU desc[UR10][R44.64], R25 ;  /* 0x000000192c0079a6 */ /* 0x000fe2000c10f38a */
[-C--:B------:R-:W-:Y:S01]  /*9d20*/  LEA R14, P0, R6, R36.reuse, 0x2 ;  /* 0x00000024060e7211 */ /* 0x080fe200078010ff */
[----:B------:R-:W-:Y:S01]  /*9d30*/  IMAD.IADD R4, R0, 0x1, R5 ;  /* 0x0000000100047824 */ /* 0x000fe200078e0205 */
[-C--:B---3--:R-:W-:Y:S01]  /*9d40*/  LEA R18, P2, R8, R36.reuse, 0x2 ;  /* 0x0000002408127211 */ /* 0x088fe200078410ff */
[----:B------:R-:W-:Y:S01]  /*9d50*/  REDG.E.ADD.F32.FTZ.RN.STRONG.GPU desc[UR10][R42.64], R26 ;  /* 0x0000001a2a0079a6 */ /* 0x000fe2000c10f38a */
[-C--:B------:R-:W-:Y:S01]  /*9d60*/  LEA.HI.X.SX32 R17, R7, R37.reuse, 0x2, P1 ;  /* 0x0000002507117211 */ /* 0x080fe200008f16ff */
[----:B------:R-:W-:Y:S01]  /*9d70*/  IMAD.IADD R2, R0, 0x1, R4 ;  /* 0x0000000100027824 */ /* 0x000fe200078e0204 */
[-C--:B------:R-:W-:Y:S01]  /*9d80*/  LEA.HI.X.SX32 R19, R8, R37.reuse, 0x2, P2 ;  /* 0x0000002508137211 */ /* 0x080fe200010f16ff */
[----:B------:R-:W-:Y:S01]  /*9d90*/  REDG.E.ADD.F32.FTZ.RN.STRONG.GPU desc[UR10][R40.64], R27 ;  /* 0x0000001b280079a6 */ /* 0x000fe2000c10f38a */
[-C--:B------:R-:W-:Y:S01]  /*9da0*/  LEA.HI.X.SX32 R15, R6, R37.reuse, 0x2, P0 ;  /* 0x00000025060f7211 */ /* 0x080fe200000f16ff */
[----:B------:R-:W-:Y:S01]  /*9db0*/  IMAD.IADD R0, R0, 0x1, R2 ;  /* 0x0000000100007824 */ /* 0x000fe200078e0202 */
[CC--:B------:R-:W-:Y:S01]  /*9dc0*/  LEA R12, P3, R5.reuse, R36.reuse, 0x2 ;  /* 0x00000024050c7211 */ /* 0x0c0fe200078610ff */
        /* <DEDUP_REMOVED lines=19> */
[----:B------:R-:W-:Y:S04]  /*9f00*/  REDG.E.ADD.F32.FTZ.RN.STRONG.GPU desc[UR10][R6.64], R31 ;  /* 0x0000001f060079a6 */ /* 0x000fe8000c10f38a */
[----:B------:R-:W-:Y:S04]  /*9f10*/  LDSM.16.MT88.4 R4, [R3+0x14000] ;  /* 0x014000000304783b */ /* 0x000fe80000004200 */
[----:B------:R-:W1:Y:S04]  /*9f20*/  LDSM.16.MT88.4 R8, [R184] ;  /* 0x00000000b808783b */ /* 0x000e680000004200 */
[----:B------:R-:W3:Y:S04]  /*9f30*/  LDSM.16.MT88.4 R12, [R3+0x18000] ;  /* 0x01800000030c783b */ /* 0x000ee80000004200 */
[----:B------:R-:W-:Y:S04]  /*9f40*/  LDSM.16.MT88.4 R20, [R3+0x14800] ;  /* 0x014800000314783b */ /* 0x000fe80000004200 */
[----:B------:R-:W-:Y:S04]  /*9f50*/  LDSM.16.MT88.4 R24, [R184+0x800] ;  /* 0x00080000b818783b */ /* 0x000fe80000004200 */
[----:B------:R-:W-:Y:S04]  /*9f60*/  LDSM.16.MT88.4 R32, [R3+0x18800] ;  /* 0x018800000320783b */ /* 0x000fe80000004200 */
[----:B------:R-:W-:Y:S04]  /*9f70*/  LDSM.16.MT88.4 R36, [R184+0x1000] ;  /* 0x00100000b824783b */ /* 0x000fe80000004200 */
[----:B------:R-:W-:Y:S01]  /*9f80*/  LDSM.16.MT88.4 R40, [R3+0x19000] ;  /* 0x019000000328783b */ /* 0x000fe20000004200 */
[-C--:B-1----:R-:W-:Y:S06]  /*9f90*/  HMMA.16816.F32.BF16 R100, R4, R8.reuse, R100 ;  /* 0x000000080464723c */ /* 0x082fec0000041864 */
[C---:B---3--:R-:W-:Y:S06]  /*9fa0*/  HMMA.16816.F32.BF16 R104, R12.reuse, R8, R104 ;  /* 0x000000080c68723c */ /* 0x048fec0000041868 */
[-C--:B------:R-:W-:Y:S06]  /*9fb0*/  HMMA.16816.F32.BF16 R108, R12, R10.reuse, R108 ;  /* 0x0000000a0c6c723c */ /* 0x080fec000004186c */
[C---:B------:R-:W-:Y:S01]  /*9fc0*/  HMMA.16816.F32.BF16 R112, R4.reuse, R10, R112 ;  /* 0x0000000a0470723c */ /* 0x040fe20000041870 */
[----:B------:R-:W-:Y:S04]  /*9fd0*/  LDSM.16.MT88.4 R8, [R3+0x15000] ;  /* 0x015000000308783b */ /* 0x000fe80000004200 */
[----:B--2---:R-:W-:Y:S05]  /*9fe0*/  IMAD.IADD R0, R185, 0x1, R184 ;  /* 0x00000001b9007824 */ /* 0x004fea00078e02b8 */
[----:B------:R-:W1:Y:S04]  /*9ff0*/  LDSM.16.MT88.4 R16, [R0] ;  /* 0x000000000010783b */ /* 0x000e680000004200 */
[----:B------:R-:W2:Y:S01]  /*a000*/  LDSM.16.MT88.4 R28, [R0+0x800] ;  /* 0x00080000001c783b */ /* 0x000ea20000004200 */
[-C--:B-1----:R-:W-:Y:S06]  /*a010*/  HMMA.16816.F32.BF16 R116, R4, R16.reuse, R116 ;  /* 0x000000100474723c */ /* 0x082fec0000041874 */
[C---:B------:R-:W-:Y:S06]  /*a020*/  HMMA.16816.F32.BF16 R120, R12.reuse, R16, R120 ;  /* 0x000000100c78723c */ /* 0x040fec0000041878 */
[-C--:B------:R-:W-:Y:S01]  /*a030*/  HMMA.16816.F32.BF16 R124, R12, R18.reuse, R124 ;  /* 0x000000120c7c723c */ /* 0x080fe2000004187c */
[----:B------:R-:W1:Y:S05]  /*a040*/  LDSM.16.MT88.4 R12, [R0+0x1000] ;  /* 0x00100000000c783b */ /* 0x000e6a0000004200 */
[----:B------:R-:W-:Y:S01]  /*a050*/  HMMA.16816.F32.BF16 R128, R4, R18, R128 ;  /* 0x000000120480723c */ /* 0x000fe20000041880 */
[----:B------:R-:W-:Y:S04]  /*a060*/  LDSM.16.MT88.4 R4, [R3+0x15800] ;  /* 0x015800000304783b */ /* 0x000fe80000004200 */
[----:B------:R-:W3:Y:S01]  /*a070*/  LDSM.16.MT88.4 R16, [R184+0x1800] ;  /* 0x00180000b810783b */ /* 0x000ee20000004200 */
        /* <DEDUP_REMOVED lines=11> */
[----:B------:R-:W5:Y:S01]  /*a130*/  LDSM.16.MT88.4 R28, [R184+0x2000] ;  /* 0x00200000b81c783b */ /* 0x000f620000004200 */
[-C--:B------:R-:W-:Y:S06]  /*a140*/  HMMA.16816.F32.BF16 R100, R8, R36.reuse, R100 ;  /* 0x000000240864723c */ /* 0x080fec0000041864 */
[C---:B------:R-:W-:Y:S06]  /*a150*/  HMMA.16816.F32.BF16 R104, R40.reuse, R36, R104 ;  /* 0x000000242868723c */ /* 0x040fec0000041868 */
[-C--:B------:R-:W-:Y:S06]  /*a160*/  HMMA.16816.F32.BF16 R108, R40, R38.reuse, R108 ;  /* 0x00000026286c723c */ /* 0x080fec000004186c */
[C---:B------:R-:W-:Y:S01]  /*a170*/  HMMA.16816.F32.BF16 R112, R8.reuse, R38, R112 ;  /* 0x000000260870723c */ /* 0x040fe20000041870 */
[----:B------:R-:W5:Y:S05]  /*a180*/  LDSM.16.MT88.4 R36, [R3+0x1a000] ;  /* 0x01a000000324783b */ /* 0x000f6a0000004200 */
[-C--:B-1----:R-:W-:Y:S06]  /*a190*/  HMMA.16816.F32.BF16 R116, R8, R12.reuse, R116 ;  /* 0x0000000c0874723c */ /* 0x082fec0000041874 */
[C---:B------:R-:W-:Y:S06]  /*a1a0*/  HMMA.16816.F32.BF16 R120, R40.reuse, R12, R120 ;  /* 0x0000000c2878723c */ /* 0x040fec0000041878 */
[-C--:B------:R-:W-:Y:S01]  /*a1b0*/  HMMA.16816.F32.BF16 R124, R40, R14.reuse, R124 ;  /* 0x0000000e287c723c */ /* 0x080fe2000004187c */
[----:B------:R-:W1:Y:S05]  /*a1c0*/  LDSM.16.MT88.4 R40, [R0+0x2000] ;  /* 0x002000000028783b */ /* 0x000e6a0000004200 */
[----:B------:R-:W-:Y:S01]  /*a1d0*/  HMMA.16816.F32.BF16 R128, R8, R14, R128 ;  /* 0x0000000e0880723c */ /* 0x000fe20000041880 */
[----:B------:R-:W-:Y:S04]  /*a1e0*/  LDSM.16.MT88.4 R8, [R3+0x16800] ;  /* 0x016800000308783b */ /* 0x000fe80000004200 */
[----:B------:R-:W1:Y:S01]  /*a1f0*/  LDSM.16.MT88.4 R12, [R184+0x2800] ;  /* 0x00280000b80c783b */ /* 0x000e620000004200 */
[-C--:B---3--:R-:W-:Y:S06]  /*a200*/  HMMA.16816.F32.BF16 R100, R4, R16.reuse, R100 ;  /* 0x000000100464723c */ /* 0x088fec0000041864 */
[C---:B----4-:R-:W-:Y:S06]  /*a210*/  HMMA.16816.F32.BF16 R104, R24.reuse, R16, R104 ;  /* 0x000000101868723c */ /* 0x050fec0000041868 */
[-C--:B------:R-:W-:Y:S06]  /*a220*/  HMMA.16816.F32.BF16 R108, R24, R18.reuse, R108 ;  /* 0x00000012186c723c */ /* 0x080fec000004186c */
[C---:B------:R-:W-:Y:S01]  /*a230*/  HMMA.16816.F32.BF16 R112, R4.reuse, R18, R112 ;  /* 0x000000120470723c */ /* 0x040fe20000041870 */
[----:B------:R-:W3:Y:S05]  /*a240*/  LDSM.16.MT88.4 R16, [R3+0x1a800] ;  /* 0x01a800000310783b */ /* 0x000eea0000004200 */
[-C--:B--2---:R-:W-:Y:S06]  /*a250*/  HMMA.16816.F32.BF16 R116, R4, R32.reuse, R116 ;  /* 0x000000200474723c */ /* 0x084fec0000041874 */
[C---:B------:R-:W-:Y:S06]  /*a260*/  HMMA.16816.F32.BF16 R120, R24.reuse, R32, R120 ;  /* 0x000000201878723c */ /* 0x040fec0000041878 */
[-C--:B------:R-:W-:Y:S01]  /*a270*/  HMMA.16816.F32.BF16 R124, R24, R34.reuse, R124 ;  /* 0x00000022187c723c */ /* 0x080fe2000004187c */
[----:B------:R-:W2:Y:S05]  /*a280*/  LDSM.16.MT88.4 R24, [R0+0x2800] ;  /* 0x002800000018783b */ /* 0x000eaa0000004200 */
[----:B------:R-:W-:Y:S01]  /*a290*/  HMMA.16816.F32.BF16 R128, R4, R34, R128 ;  /* 0x000000220480723c */ /* 0x000fe20000041880 */
[----:B------:R-:W-:Y:S04]  /*a2a0*/  LDSM.16.MT88.4 R4, [R3+0x17000] ;  /* 0x017000000304783b */ /* 0x000fe80000004200 */
[----:B------:R-:W-:Y:S01]  /*a2b0*/  LDSM.16.MT88.4 R32, [R3+0x1b000] ;  /* 0x01b000000320783b */ /* 0x000fe20000004200 */
[-C--:B-----5:R-:W-:Y:S06]  /*a2c0*/  HMMA.16816.F32.BF16 R100, R20, R28.reuse, R100 ;  /* 0x0000001c1464723c */ /* 0x0a0fec0000041864 */
[C---:B------:R-:W-:Y:S06]  /*a2d0*/  HMMA.16816.F32.BF16 R104, R36.reuse, R28, R104 ;  /* 0x0000001c2468723c */ /* 0x040fec0000041868 */
[-C--:B------:R-:W-:Y:S06]  /*a2e0*/  HMMA.16816.F32.BF16 R108, R36, R30.reuse, R108 ;  /* 0x0000001e246c723c */ /* 0x080fec000004186c */
[C---:B------:R-:W-:Y:S01]  /*a2f0*/  HMMA.16816.F32.BF16 R112, R20.reuse, R30, R112 ;  /* 0x0000001e1470723c */ /* 0x040fe20000041870 */
[----:B------:R-:W4:Y:S05]  /*a300*/  LDSM.16.MT88.4 R28, [R184+0x3000] ;  /* 0x00300000b81c783b */ /* 0x000f2a0000004200 */
[-C--:B-1----:R-:W-:Y:S06]  /*a310*/  HMMA.16816.F32.BF16 R116, R20, R40.reuse, R116 ;  /* 0x000000281474723c */ /* 0x082fec0000041874 */
[C---:B------:R-:W-:Y:S06]  /*a320*/  HMMA.16816.F32.BF16 R120, R36.reuse, R40, R120 ;  /* 0x000000282478723c */ /* 0x040fec0000041878 */
[-C--:B------:R-:W-:Y:S01]  /*a330*/  HMMA.16816.F32.BF16 R124, R36, R42.reuse, R124 ;  /* 0x0000002a247c723c */ /* 0x080fe2000004187c */
[----:B------:R-:W1:Y:S05]  /*a340*/  LDSM.16.MT88.4 R36, [R0+0x3000] ;  /* 0x003000000024783b */ /* 0x000e6a0000004200 */
        /* <DEDUP_REMOVED lines=8> */
[-C--:B--2---:R-:W-:Y:S06]  /*a3d0*/  HMMA.16816.F32.BF16 R116, R8, R24.reuse, R116 ;  /* 0x000000180874723c */ /* 0x084fec0000041874 */
[C---:B------:R-:W-:Y:S06]  /*a3e0*/  HMMA.16816.F32.BF16 R120, R16.reuse, R24, R120 ;  /* 0x000000181078723c */ /* 0x040fec0000041878 */
[-C--:B------:R-:W-:Y:S01]  /*a3f0*/  HMMA.16816.F32.BF16 R124, R16, R26.reuse, R124 ;  /* 0x0000001a107c723c */ /* 0x080fe2000004187c */
[----:B------:R2:W5:Y:S05]  /*a400*/  LDSM.16.MT88.4 R16, [R0+0x3800] ;  /* 0x003800000010783b */ /* 0x00056a0000004200 */
[----:B------:R-:W-:Y:S06]  /*a410*/  HMMA.16816.F32.BF16 R128, R8, R26, R128 ;  /* 0x0000001a0880723c */ /* 0x000fec0000041880 */
[-C--:B----4-:R-:W-:Y:S06]  /*a420*/  HMMA.16816.F32.BF16 R100, R4, R28.reuse, R100 ;  /* 0x0000001c0464723c */ /* 0x090fec0000041864 */
[C---:B------:R-:W-:Y:S06]  /*a430*/  HMMA.16816.F32.BF16 R104, R32.reuse, R28, R104 ;  /* 0x0000001c2068723c */ /* 0x040fec0000041868 */
[-C--:B------:R-:W-:Y:S05]  /*a440*/  HMMA.16816.F32.BF16 R108, R32, R30.reuse, R108 ;  /* 0x0000001e206c723c */ /* 0x080fea000004186c */
[C---:B--2---:R-:W-:Y:S01]  /*a450*/  VIADD R0, R184.reuse, 0xffffc000 ;  /* 0xffffc000b8007836 */ /* 0x044fe20000000000 */
[C---:B------:R-:W-:Y:S05]  /*a460*/  HMMA.16816.F32.BF16 R112, R4.reuse, R30, R112 ;  /* 0x0000001e0470723c */ /* 0x040fea0000041870 */
[----:B------:R-:W-:Y:S01]  /*a470*/  @P0 VIADD R0, R184, 0x4000 ;  /* 0x00004000b8000836 */ /* 0x000fe20000000000 */
[-C--:B-1----:R-:W-:Y:S05]  /*a480*/  HMMA.16816.F32.BF16 R116, R4, R36.reuse, R116 ;  /* 0x000000240474723c */ /* 0x082fea0000041874 */
        /* <DEDUP_REMOVED lines=8> */
[-C--:B-----5:R-:W-:Y:S06]  /*a510*/  HMMA.16816.F32.BF16 R116, R12, R16.reuse, R116 ;  /* 0x000000100c74723c */ /* 0x0a0fec0000041874 */
        /* <DEDUP_REMOVED lines=10> */
[----:B------:R-:W5:Y:S04]  /*a5c0*/  LDL R53, [R1+0x78] ;  /* 0x0000780001357983 */ /* 0x000f680000100800 */
        /* <DEDUP_REMOVED lines=8> */
[----:B------:R-:W5:Y:S01]  /*a650*/  LDL R44, [R1+0x94] ;  /* 0x00009400012c7983 */ /* 0x000f620000100800 */
        /* <DEDUP_REMOVED lines=80> */
[----:B-----5:R-:W-:Y:S04]  /*ab60*/  STS [R53], R11 ;  /* 0x0000000b35007388 */ /* 0x020fe80000000800 */
        /* <DEDUP_REMOVED lines=41> */
.L_x_1664:
        /* <DEDUP_REMOVED lines=23> */
.L_x_1665:
        /* <DEDUP_REMOVED lines=13> */
[----:B------:R-:W-:-:S03]  /*b040*/  SHF.R.S32.HI R17, RZ, 0x1f, R0 ;  /* 0x0000001fff117819 */ /* 0x000fc60000011400 */
[----:B------:R-:W-:Y:S01]  /*b050*/  MOV R2, UR14 ;  /* 0x0000000e00027c02 */ /* 0x000fe20008000f00 */
[----:B------:R-:W-:Y:S01]  /*b060*/  ULDC.64 UR14, c[0x0][0x468] ;  /* 0x00011a00000e7ab9 */ /* 0x000fe20000000a00 */
[----:B------:R-:W-:Y:S01]  /*b070*/  IADD3 R4, P0, R4, UR21, RZ ;  /* 0x0000001504047c10 */ /* 0x000fe2000ff1e0ff */
[----:B------:R-:W-:Y:S01]  /*b080*/  UIMAD UR16, UR16, UR14, URZ ;  /* 0x0000000e101072a4 */ /* 0x000fe2000f8e023f */
[----:B------:R-:W-:Y:S02]  /*b090*/  VIADD R6, R0, 0x20 ;  /* 0x0000002000067836 */ /* 0x000fe40000000000 */
[----:B------:R-:W-:Y:S01]  /*b0a0*/  IADD3.X R5, R5, UR22, R2, P0, !PT ;  /* 0x0000001605057c10 */ /* 0x000fe200087fe402 */
[----:B------:R-:W-:Y:S01]  /*b0b0*/  IMAD.U32 R2, RZ, RZ, UR14 ;  /* 0x0000000eff027e24 */ /* 0x000fe2000f8e00ff */
[----:B------:R1:W2:Y:S01]  /*b0c0*/  LDS.128 R20, [R145+0xd000] ;  /* 0x00d0000091147984 */ /* 0x0002a20000000c00 */
[----:B------:R-:W-:Y:S01]  /*b0d0*/  UIMAD UR15, UR56, UR15, UR16 ;  /* 0x0000000f380f72a4 */ /* 0x000fe2000f8e0210 */
[----:B------:R-:W-:Y:S01]  /*b0e0*/  ISETP.GE.AND P3, PT, R6, UR7, PT ;  /* 0x0000000706007c0c */ /* 0x000fe2000bf66270 */
[----:B------:R-:W-:Y:S01]  /*b0f0*/  IMAD.WIDE.U32 R4, R2, UR56, R4 ;  /* 0x0000003802047c25 */ /* 0x000fe2000f8e0004 */
[----:B------:R1:W4:Y:S03]  /*b100*/  LDS.128 R24, [R145+0x11000] ;  /* 0x0110000091187984 */ /* 0x0003260000000c00 */
[C---:B------:R-:W-:Y:S01]  /*b110*/  VIADD R7, R0.reuse, 0x40 ;  /* 0x0000004000077836 */ /* 0x040fe20000000000 */
[----:B------:R1:W1:Y:S01]  /*b120*/  LDS.128 R28, [R145+0x12000] ;  /* 0x01200000911c7984 */ /* 0x0002620000000c00 */
[----:B------:R-:W-:Y:S01]  /*b130*/  VIADD R6, R0, 0x60 ;  /* 0x0000006000067836 */ /* 0x000fe20000000000 */
[----:B------:R-:W-:-:S02]  /*b140*/  IADD3 R16, R5, UR15, RZ ;  /* 0x0000000f05107c10 */ /* 0x000fc4000fffe0ff */
[----:B------:R1:W1:Y:S01]  /*b150*/  LDS.128 R32, [R145+0x13000] ;  /* 0x0130000091207984 */ /* 0x0002620000000c00 */
[----:B------:R-:W-:Y:S02]  /*b160*/  ISETP.GE.AND P2, PT, R7, UR7, PT ;  /* 0x0000000707007c0c */ /* 0x000fe4000bf46270 */
[----:B------:R-:W-:Y:S01]  /*b170*/  ISETP.GE.AND P1, PT, R6, UR7, PT ;  /* 0x0000000706007c0c */ /* 0x000fe2000bf26270 */
[----:B------:R-:W-:-:S12]  /*b180*/  @P4 BRA `(.L_x_1667) ;  /* 0x00000000002c4947 */ /* 0x000fd80003800000 */
[----:B------:R-:W5:Y:S01]  /*b190*/  LDS.128 R12, [R145+0xc000] ;  /* 0x00c00000910c7984 */ /* 0x000f620000000c00 */
        /* <DEDUP_REMOVED lines=9> */
[----:B-----5:R1:W-:Y:S04]  /*b230*/  STG.E.128 desc[UR10][R8.64], R12 ;  /* 0x0000000c08007986 */ /* 0x0203e8000c101d0a */
.L_x_1667:
[----:B------:R-:W-:Y:S05]  /*b240*/  BSYNC B0 ;  /* 0x0000000000007941 */ /* 0x000fea0003800000 */
.L_x_1666:
        /* <DEDUP_REMOVED lines=13> */
[----:B--2---:R1:W-:Y:S02]  /*b320*/  STG.E.128 desc[UR10][R8.64], R20 ;  /* 0x0000001408007986 */ /* 0x0043e4000c101d0a */
.L_x_1669:
[----:B------:R-:W-:Y:S05]  /*b330*/  BSYNC B0 ;  /* 0x0000000000007941 */ /* 0x000fea0003800000 */
.L_x_1668:
[----:B-1----:R1:W1:Y:S01]  /*b340*/  LDS.128 R12, [R145+0xe000] ;  /* 0x00e00000910c7984 */ /* 0x0022620000000c00 */
        /* <DEDUP_REMOVED lines=14> */
.L_x_1671:
[----:B------:R-:W-:Y:S05]  /*b430*/  BSYNC B0 ;  /* 0x0000000000007941 */ /* 0x000fea0003800000 */
.L_x_1670:
        /* <DEDUP_REMOVED lines=15> */
.L_x_1673:
[----:B------:R-:W-:Y:S05]  /*b530*/  BSYNC B0 ;  /* 0x0000000000007941 */ /* 0x000fea0003800000 */
.L_x_1672:
        /* <DEDUP_REMOVED lines=27> */
.L_x_1675:
[----:B------:R-:W-:Y:S05]  /*b6f0*/  BSYNC B0 ;  /* 0x0000000000007941 */ /* 0x000fea0003800000 */
.L_x_1674:
        /* <DEDUP_REMOVED lines=13> */
[----:B----4-:R1:W-:Y:S02]  /*b7d0*/  STG.E.128 desc[UR10][R8.64], R24 ;  /* 0x0000001808007986 */ /* 0x0103e4000c101d0a */
.L_x_1677:
[----:B------:R-:W-:Y:S05]  /*b7e0*/  BSYNC B0 ;  /* 0x0000000000007941 */ /* 0x000fea0003800000 */
.L_x_1676:
        /* <DEDUP_REMOVED lines=13> */
[----:B------:R1:W-:Y:S02]  /*b8c0*/  STG.E.128 desc[UR10][R8.64], R28 ;  /* 0x0000001c08007986 */ /* 0x0003e4000c101d0a */
.L_x_1679:
[----:B------:R-:W-:Y:S05]  /*b8d0*/  BSYNC B0 ;  /* 0x0000000000007941 */ /* 0x000fea0003800000 */
.L_x_1678:
        /* <DEDUP_REMOVED lines=14> */
.L_x_1660:
        /* <DEDUP_REMOVED lines=25> */
.L_x_1681:
        /* <DEDUP_REMOVED lines=23> */
.L_x_1682:
        /* <DEDUP_REMOVED lines=35> */
.L_x_1684:
[----:B------:R-:W-:Y:S05]  /*bef0*/  BSYNC B0 ;  /* 0x0000000000007941 */ /* 0x000fea0003800000 */
.L_x_1683:
        /* <DEDUP_REMOVED lines=14> */
.L_x_1686:
[----:B------:R-:W-:Y:S05]  /*bfe0*/  BSYNC B0 ;  /* 0x0000000000007941 */ /* 0x000fea0003800000 */
.L_x_1685:
        /* <DEDUP_REMOVED lines=14> */
.L_x_1688:
[----:B------:R-:W-:Y:S05]  /*c0d0*/  BSYNC B0 ;  /* 0x0000000000007941 */ /* 0x000fea0003800000 */
.L_x_1687:
        /* <DEDUP_REMOVED lines=14> */
.L_x_1690:
[----:B------:R-:W-:Y:S05]  /*c1c0*/  BSYNC B0 ;  /* 0x0000000000007941 */ /* 0x000fea0003800000 */
.L_x_1689:
        /* <DEDUP_REMOVED lines=26> */
.L_x_1692:
[----:B------:R-:W-:Y:S05]  /*c370*/  BSYNC B0 ;  /* 0x0000000000007941 */ /* 0x000fea0003800000 */
.L_x_1691:
[----:B------:R-:W-:Y:S04]  /*c380*/  BSSY B0, `(.L_x_1693) ;  /* 0x000000e000007945 */ /* 0x000fe80003800000 */
[----:B------:R-:W-:Y:S05]  /*c390*/  @P3 BRA `(.L_x_1694) ;  /* 0x0000000000303947 */ /* 0x000fea0003800000 */
[----:B------:R-:W-:Y:S01]  /*c3a0*/  IADD3 R2, P0, R0, 0x20, RZ ;  /* 0x0000002000027810 */ /* 0x000fe20007f1e0ff */
[----:B------:R-:W-:Y:S01]  /*c3b0*/  ULDC.64 UR6, c[0x0][0x3f8] ;  /* 0x0000fe0000067ab9 */ /* 0x000fe20000000a00 */
[----:B----4-:R-:W-:-:S03]  /*c3c0*/  MOV R7, R10 ;  /* 0x0000000a00077202 */ /* 0x010fc60000000f00 */
        /* <DEDUP_REMOVED lines=9> */
.L_x_1694:
[----:B------:R-:W-:Y:S05]  /*c460*/  BSYNC B0 ;  /* 0x0000000000007941 */ /* 0x000fea0003800000 */
.L_x_1693:
[----:B------:R-:W-:Y:S04]  /*c470*/  BSSY B0, `(.L_x_1695) ;  /* 0x000000e000007945 */ /* 0x000fe80003800000 */
[----:B------:R-:W-:Y:S05]  /*c480*/  @P2 BRA `(.L_x_1696) ;  /* 0x0000000000302947 */ /* 0x000fea0003800000 */
[----:B------:R-:W-:Y:S01]  /*c490*/  IADD3 R2, P0, R0, 0x40, RZ ;  /* 0x0000004000027810 */ /* 0x000fe20007f1e0ff */
[----:B------:R-:W-:Y:S01]  /*c4a0*/  ULDC.64 UR6, c[0x0][0x3f8] ;  /* 0x0000fe0000067ab9 */ /* 0x000fe20000000a00 */
[----:B----4-:R-:W-:-:S03]  /*c4b0*/  MOV R7, R10 ;  /* 0x0000000a00077202 */ /* 0x010fc60000000f00 */
        /* <DEDUP_REMOVED lines=9> */
.L_x_1696:
[----:B------:R-:W-:Y:S05]  /*c550*/  BSYNC B0 ;  /* 0x0000000000007941 */ /* 0x000fea0003800000 */
.L_x_1695:
        /* <DEDUP_REMOVED lines=13> */
.L_x_1680:
[----:B------:R-:W-:Y:S05]  /*c630*/  BSYNC B1 ;  /* 0x0000000000017941 */ /* 0x000fea0003800000 */
.L_x_1655:
[----:B------:R-:W5:Y:S01]  /*c640*/  LDL R2, [R1+0xa8] ;  /* 0x0000a80001027983 */ /* 0x000f620000100800 */
[----:B------:R-:W-:Y:S02]  /*c650*/  ULDC UR6, c[0x0][0xc] ;  /* 0x0000030000067ab9 */ /* 0x000fe40000000800 */
[----:B------:R-:W-:Y:S01]  /*c660*/  UIADD3 UR24, UR6, UR24, URZ ;  /* 0x0000001806187290 */ /* 0x000fe2000fffe03f */
[----:B-----5:R-:W-:-:S13]  /*c670*/  R2UR UR7, R2 ;  /* 0x00000000020772ca */ /* 0x020fda00000e0000 */
[----:B------:R-:W-:-:S06]  /*c680*/  UISETP.GE.AND UP0, UPT, UR24, UR7, UPT ;  /* 0x000000071800728c */ /* 0x000fcc000bf06270 */
[----:B------:R-:W-:-:S13]  /*c690*/  PLOP3.LUT P0, PT, PT, PT, UP0, 0x80, 0x0 ;  /* 0x000000000000781c */ /* 0x000fda0003f0f008 */
[----:B------:R-:W-:Y:S05]  /*c6a0*/  @P0 BRA `(.L_x_1697) ;  /* 0x0000000000040947 */ /* 0x000fea0003800000 */
[----:B------:R-:W-:Y:S05]  /*c6b0*/  BRA `(.L_x_1698) ;  /* 0xffffff4400507947 */ /* 0x000fea000383ffff */
.L_x_1697:
[----:B------:R-:W-:Y:S05]  /*c6c0*/  EXIT ;  /* 0x000000000000794d */ /* 0x000fea0003800000 */
.L_x_1699:
        /* <DEDUP_REMOVED lines=11> */
.L_x_2488:


//--------------------- .text._ZN5flash44flash_bwd_dq_dk_dv_loop_seqk_parallel_kernelI23Flash_bwd_kernel_traitsILi64ELi128ELi128ELi8ELi4ELi4ELi4ELb0ELb0EN7cutlass10bfloat16_tE19Flash_kernel_traitsILi64ELi128ELi128ELi8ES3_EELb1ELb0ELb0ELb0ELb0ELb0ELb0EEEvNS_16Flash_bwd_paramsE --------------------------
	.section	.text._ZN5flash44flash_bwd_dq_dk_dv_loop_seqk_parallel_kernelI23Flash_bwd_kernel_traitsILi64ELi128ELi128ELi8ELi4ELi4ELi4ELb0ELb0EN7cutlass10bfloat16_tE19Flash_kernel_traitsILi64ELi128ELi128ELi8ES3_EELb1ELb0ELb0ELb0ELb0ELb0ELb0EEEvNS_16Flash_bwd_paramsE,"ax",@progbits
	.align	128
        .global         _ZN5flash44flash_bwd_dq_dk_dv_loop_seqk_parallel_kernelI23Flash_bwd_kernel_traitsILi64ELi128ELi128ELi8ELi4ELi4ELi4ELb0ELb0EN7cutlass10bfloat16_tE19Flash_kernel_traitsILi64ELi128ELi128ELi8ES3_EELb1ELb0ELb0ELb0ELb0ELb0ELb0EEEvNS_16Flash_bwd_paramsE
        .type           _ZN5flash44flash_bwd_dq_dk_dv_loop_seqk_parallel_kernelI23Flash_bwd_kernel_traitsILi64ELi128ELi128ELi8ELi4ELi4ELi4ELb0ELb0EN7cutlass10bfloat16_tE19Flash_kernel_traitsILi64ELi128ELi128ELi8ES3_EELb1ELb0ELb0ELb0ELb0ELb0ELb0EEEvNS_16Flash_bwd_paramsE,@function
        .size           _ZN5flash44flash_bwd_dq_dk_dv_loop_seqk_parallel_kernelI23Flash_bwd_kernel_traitsILi64ELi128ELi128ELi8ELi4ELi4ELi4ELb0ELb0EN7cutlass10bfloat16_tE19Flash_kernel_traitsILi64ELi128ELi128ELi8ES3_EELb1ELb0ELb0ELb0ELb0ELb0ELb0EEEvNS_16Flash_bwd_paramsE,(.L_x_2489 - _ZN5flash44flash_bwd_dq_dk_dv_loop_seqk_parallel_kernelI23Flash_bwd_kernel_traitsILi64ELi128ELi128ELi8ELi4ELi4ELi4ELb0ELb0EN7cutlass10bfloat16_tE19Flash_kernel_traitsILi64ELi128ELi128ELi8ES3_EELb1ELb0ELb0ELb0ELb0ELb0ELb0EEEvNS_16Flash_bwd_paramsE)
        .other          _ZN5flash44flash_bwd_dq_dk_dv_loop_seqk_parallel_kernelI23Flash_bwd_kernel_traitsILi64ELi128ELi128ELi8ELi4ELi4ELi4ELb0ELb0EN7cutlass10bfloat16_tE19Flash_kernel_traitsILi64ELi128ELi128ELi8ES3_EELb1ELb0ELb0ELb0ELb0ELb0ELb0EEEvNS_16Flash_bwd_paramsE,@"STO_CUDA_ENTRY STV_DEFAULT"
_ZN5flash44flash_bwd_dq_dk_dv_loop_seqk_parallel_kernelI23Flash_bwd_kernel_traitsILi64ELi128ELi128ELi8ELi4ELi4ELi4ELb0ELb0EN7cutlass10bfloat16_tE19Flash_kernel_traitsILi64ELi128ELi128ELi8ES3_EELb1ELb0ELb0ELb0ELb0ELb0ELb0EEEvNS_16Flash_bwd_paramsE:
.text._ZN5flash44flash_bwd_dq_dk_dv_loop_seqk_parallel_kernelI23Flash_bwd_kernel_traitsILi64ELi128ELi128ELi8ELi4ELi4ELi4ELb0ELb0EN7cutlass10bfloat16_tE19Flash_kernel_traitsILi64ELi128ELi128ELi8ES3_EELb1ELb0ELb0ELb0ELb0ELb0ELb0EEEvNS_16Flash_bwd_paramsE:
        /* <DEDUP_REMOVED lines=24> */
[CC--:B------:R-:W-:Y:S02]  /*0180*/  LEA.HI R0, R6.reuse, R11.reuse, RZ, 0x5 ;  /* 0x0000000b06007211 */ /* 0x0c0fe400078f28ff */
[----:B------:R-:W-:Y:S01]  /*0190*/  SHF.R.S32.HI R5, RZ, 0x4, R4 ;  /* 0x00000004ff057819 */ /* 0x000fe20000011404 */
[----:B----4-:R-:W-:Y:S01]  /*01a0*/  USHF.R.S32.HI UR6, URZ, 0x1f, UR58 ;  /* 0x0000001f3f067899 */ /* 0x010fe2000801143a */
[CC--:B------:R-:W-:Y:S02]  /*01b0*/  LEA.HI R248, R6.reuse, R11.reuse, RZ, 0x7 ;  /* 0x0000000b06f87211 */ /* 0x0c0fe400078f38ff */
[CC--:B------:R-:W-:Y:S02]  /*01c0*/  LEA.HI R10, R6.reuse, R11.reuse, RZ, 0x3 ;  /* 0x0000000b060a7211 */ /* 0x0c0fe400078f18ff */
[----:B------:R-:W-:-:S02]  /*01d0*/  LEA.HI R14, R6, R11, RZ, 0x6 ;  /* 0x0000000b060e7211 */ /* 0x000fc400078f30ff */
[----:B------:R-:W-:Y:S02]  /*01e0*/  LEA.HI R6, R6, R11, RZ, 0x2 ;  /* 0x0000000b06067211 */ /* 0x000fe400078f10ff */
[----:B------:R-:W-:Y:S02]  /*01f0*/  LOP3.LUT R3, R0, 0xffffffe0, RZ, 0xc0, !PT ;  /* 0xffffffe000037812 */ /* 0x000fe400078ec0ff */
[--C-:B------:R-:W-:Y:S02]  /*0200*/  SHF.R.S32.HI R8, RZ, 0x5, R0.reuse ;  /* 0x00000005ff087819 */ /* 0x100fe40000011400 */
[----:B------:R-:W-:Y:S02]  /*0210*/  SHF.R.S32.HI R7, RZ, 0x1f, R0 ;  /* 0x0000001fff077819 */ /* 0x000fe40000011400 */
[C---:B------:R-:W-:Y:S02]  /*0220*/  LEA.HI R0, R4.reuse, R5, RZ, 0x1 ;  /* 0x0000000504007211 */ /* 0x040fe400078f08ff */
[----:B------:R-:W-:Y:S01]  /*0230*/  LOP3.LUT R2, R4, 0xfffffff0, RZ, 0xc0, !PT ;  /* 0xfffffff004027812 */ /* 0x000fe200078ec0ff */
[----:B------:R-:W-:Y:S01]  /*0240*/  IMAD.IADD R4, R11, 0x1, -R3 ;  /* 0x000000010b047824 */ /* 0x000fe200078e0a03 */
[----:B------:R-:W-:-:S02]  /*0250*/  LOP3.LUT R13, R10, 0xfffffff8, RZ, 0xc0, !PT ;  /* 0xfffffff80a0d7812 */ /* 0x000fc400078ec0ff */
[----:B------:R-:W-:Y:S01]  /*0260*/  LOP3.LUT R12, R6, 0x7ffffffc, RZ, 0xc0, !PT ;  /* 0x7ffffffc060c7812 */ /* 0x000fe200078ec0ff */
[C---:B------:R-:W-:Y:S01]  /*0270*/  IMAD.IADD R9, R11.reuse, 0x1, -R2 ;  /* 0x000000010b097824 */ /* 0x040fe200078e0a02 */
[----:B------:R-:W-:Y:S01]  /*0280*/  LOP3.LUT R0, R0, 0xfffffffe, RZ, 0xc0, !PT ;  /* 0xfffffffe00007812 */ /* 0x000fe200078ec0ff */
[----:B------:R-:W-:Y:S01]  /*0290*/  IMAD.IADD R2, R11, 0x1, -R13 ;  /* 0x000000010b027824 */ /* 0x000fe200078e0a0d */
[----:B------:R-:W-:Y:S01]  /*02a0*/  LEA.HI R3, R7, R8, RZ, 0x2 ;  /* 0x0000000807037211 */ /* 0x000fe200078f10ff */
[----:B------:R-:W-:Y:S01]  /*02b0*/  IMAD.IADD R13, R11, 0x1, -R12 ;  /* 0x000000010b0d7824 */ /* 0x000fe200078e0a0c */
[----:B------:R-:W-:Y:S01]  /*02c0*/  SHF.R.S32.HI R11, RZ, 0x3, R10 ;  /* 0x00000003ff0b7819 */ /* 0x000fe2000001140a */
[----:B------:R-:W-:Y:S01]  /*02d0*/  IMAD.IADD R12, R5, 0x1, -R0 ;  /* 0x00000001050c7824 */ /* 0x000fe200078e0a00 */
[----:B------:R-:W-:Y:S01]  /*02e0*/  LOP3.LUT R0, R3, 0xfffffffc, RZ, 0xc0, !PT ;  /* 0xfffffffc03007812 */ /* 0x000fe200078ec0ff */
[----:B------:R-:W-:Y:S01]  /*02f0*/  IMAD.SHL.U32 R234, R2, 0x8, RZ ;  /* 0x0000000802ea7824 */ /* 0x000fe200078e00ff */
[----:B------:R-:W-:Y:S01]  /*0300*/  SHF.R.S32.HI R5, RZ, 0x1f, R4 ;  /* 0x0000001fff057819 */ /* 0x000fe20000011404 */
[----:B------:R-:W-:Y:S01]  /*0310*/  IMAD.SHL.U32 R176, R12, 0x200, RZ ;  /* 0x000002000cb07824 */ /* 0x000fe200078e00ff */
[----:B------:R-:W-:Y:S01]  /*0320*/  SHF.R.S32.HI R7, RZ, 0x2, R6 ;  /* 0x00000002ff077819 */ /* 0x000fe20000011406 */
[----:B------:R-:W-:Y:S01]  /*0330*/  IMAD.IADD R252, R8, 0x1, -R0 ;  /* 0x0000000108fc7824 */ /* 0x000fe200078e0a00 */
[----:B------:R-:W-:Y:S01]  /*0340*/  LEA.HI R245, R5, R4, RZ, 0x2 ;  /* 0x0000000405f57211 */ /* 0x000fe200078f10ff */
[----:B------:R-:W-:Y:S01]  /*0350*/  IMAD.SHL.U32 R0, R11, 0x40, RZ ;  /* 0x000000400b007824 */ /* 0x000fe200078e00ff */
[----:B------:R-:W-:-:S02]  /*0360*/  SHF.R.S32.HI R4, RZ, 0x1f, R9 ;  /* 0x0000001fff047819 */ /* 0x000fc40000011409 */
[----:B------:R-:W-:Y:S02]  /*0370*/  SHF.R.S32.HI R3, RZ, 0x1f, R6 ;  /* 0x0000001fff037819 */ /* 0x000fe40000011406 */
[----:B------:R-:W-:Y:S02]  /*0380*/  LOP3.LUT R0, R0, 0x1c0, RZ, 0xc0, !PT ;  /* 0x000001c000007812 */ /* 0x000fe400078ec0ff */
[----:B------:R-:W-:Y:S02]  /*0390*/  LEA.HI R8, R4, R9, RZ, 0x3 ;  /* 0x0000000904087211 */ /* 0x000fe400078f18ff */
[----:B------:R-:W-:Y:S02]  /*03a0*/  SHF.R.U32.HI R6, RZ, 0x3, R0 ;  /* 0x00000003ff067819 */ /* 0x000fe40000011600 */
[----:B------:R-:W-:Y:S01]  /*03b0*/  LOP3.LUT R5, R0, 0x38, R234, 0xf8, !PT ;  /* 0x0000003800057812 */ /* 0x000fe200078ef8ea */
[C---:B------:R-:W-:Y:S01]  /*03c0*/  IMAD.SHL.U32 R0, R2.reuse, 0x40, RZ ;  /* 0x0000004002007824 */ /* 0x040fe200078e00ff */
[----:B------:R-:W-:-:S02]  /*03d0*/  LOP3.LUT P4, RZ, R2, 0x2, RZ, 0xc0, !PT ;  /* 0x0000000202ff7812 */ /* 0x000fc4000788c0ff */
[----:B------:R-:W-:Y:S01]  /*03e0*/  LOP3.LUT P3, RZ, R2, 0x4, RZ, 0xc0, !PT ;  /* 0x0000000402ff7812 */ /* 0x000fe2000786c0ff */
[----:B------:R-:W-:Y:S01]  /*03f0*/  IMAD.SHL.U32 R2, R252, 0x10, RZ ;  /* 0x00000010fc027824 */ /* 0x000fe200078e00ff */
[C---:B------:R-:W-:Y:S01]  /*0400*/  LOP3.LUT R4, R8.reuse, 0xfffffff8, RZ, 0xc0, !PT ;  /* 0xfffffff808047812 */ /* 0x040fe200078ec0ff */
[----:B------:R-:W-:Y:S01]  /*0410*/  IMAD.SHL.U32 R8, R8, 0x40, RZ ;  /* 0x0000004008087824 */ /* 0x000fe200078e00ff */
[----:B------:R-:W-:Y:S02]  /*0420*/  LEA.HI R3, R3, R7, RZ, 0x3 ;  /* 0x0000000703037211 */ /* 0x000fe400078f18ff */
[----:B------:R-:W-:Y:S01]  /*0430*/  LOP3.LUT R0, R0, 0x1c0, RZ, 0xc0, !PT ;  /* 0x000001c000007812 */ /* 0x000fe200078ec0ff */
[----:B------:R-:W-:Y:S01]  /*0440*/  IMAD.IADD R11, R9, 0x1, -R4 ;  /* 0x00000001090b7824 */ /* 0x000fe200078e0a04 */
[----:B------:R-:W-:Y:S02]  /*0450*/  LOP3.LUT R3, R3, 0xfffffff8, RZ, 0xc0, !PT ;  /* 0xfffffff803037812 */ /* 0x000fe400078ec0ff */
[----:B------:R-:W-:-:S02]  /*0460*/  LOP3.LUT R4, R0, 0x30, R2, 0xf8, !PT ;  /* 0x0000003000047812 */ /* 0x000fc400078ef802 */
[----:B------:R-:W-:Y:S01]  /*0470*/  SHF.R.S32.HI R248, RZ, 0x7, R248 ;  /* 0x00000007fff87819 */ /* 0x000fe200000114f8 */
[----:B------:R-:W-:Y:S01]  /*0480*/  IMAD.IADD R3, R7, 0x1, -R3 ;  /* 0x0000000107037824 */ /* 0x000fe200078e0a03 */
[----:B------:R-:W-:Y:S02]  /*0490*/  LOP3.LUT R180, R0, 0x8, R10, 0xf8, !PT ;  /* 0x0000000800b47812 */ /* 0x000fe400078ef80a */
[----:B------:R-:W-:Y:S02]  /*04a0*/  SHF.R.U32.HI R0, RZ, 0x3, R0 ;  /* 0x00000003ff007819 */ /* 0x000fe40000011600 */
[----:B------:R-:W-:Y:S02]  /*04b0*/  LOP3.LUT R4, R4, 0x8, R10, 0xf8, !PT ;  /* 0x0000000804047812 */ /* 0x000fe400078ef80a */
[----:B------:R-:W-:Y:S01]  /*04c0*/  LEA.HI.SX32 R245, R245, R2, 0x1e ;  /* 0x00000002f5f57211 */ /* 0x000fe200078ff2ff */
[----:B------:R-:W-:Y:S01]  /*04d0*/  IMAD R2, R248, 0x1000, R176 ;  /* 0x00001000f8027824 */ /* 0x000fe200078e02b0 */
[----:B------:R-:W-:-:S02]  /*04e0*/  LOP3.LUT R180, R180, R0, RZ, 0x3c, !PT ;  /* 0x00000000b4b47212 */ /* 0x000fc400078e3cff */
[----:B------:R-:W-:Y:S01]  /*04f0*/  LOP3.LUT R7, R5, R6, RZ, 0x3c, !PT ;  /* 0x0000000605077212 */ /* 0x000fe200078e3cff */
[----:B------:R-:W-:Y:S01]  /*0500*/  IMAD.SHL.U32 R6, R14, 0x8, RZ ;  /* 0x000000080e067824 */ /* 0x000fe200078e00ff */
        /* <DEDUP_REMOVED lines=13> */
[----:B------:R-:W-:Y:S01]  /*05e0*/  IMAD R6, R248, 0x2000, R4 ;  /* 0x00002000f8067824 */ /* 0x000fe200078e0204 */
[----:B------:R-:W-:-:S02]  /*05f0*/  SHF.R.U32.HI R3, RZ, 0x3, R0 ;  /* 0x00000003ff037819 */ /* 0x000fc40000011600 */
[----:B------:R-:W-:Y:S01]  /*0600*/  LOP3.LUT R10, R2, 0x10, R5, 0xf8, !PT ;  /* 0x00000010020a7812 */ /* 0x000fe200078ef805 */
[----:B------:R-:W-:Y:S01]  /*0610*/  IMAD.SHL.U32 R5, R12, 0x8, RZ ;  /* 0x000000080c057824 */ /* 0x000fe200078e00ff */
[-C--:B------:R-:W-:Y:S01]  /*0620*/  LOP3.LUT R9, R3, R0.reuse, R2, 0x1e, !PT ;  /* 0x0000000003097212 */ /* 0x080fe200078e1e02 */
[----:B------:R-:W-:Y:S01]  /*0630*/  IMAD.SHL.U32 R2, R11, 0x40, RZ ;  /* 0x000000400b027824 */ /* 0x000fe200078e00ff */
[----:B------:R-:W-:Y:S01]  /*0640*/  LOP3.LUT R7, R3, R0, RZ, 0xfc, !PT ;  /* 0x0000000003077212 */ /* 0x000fe200078efcff */
[----:B------:R-:W-:Y:S01]  /*0650*/  IMAD R0, R252, 0x400, R4 ;  /* 0x00000400fc007824 */ /* 0x000fe200078e0204 */
        /* <DEDUP_REMOVED lines=9> */
[----:B------:R-:W-:Y:S02]  /*06f0*/  SEL R228, R228, 0xffffffe0, !P1 ;  /* 0xffffffe0e4e47807 */ /* 0x000fe40004800000 */
[----:B------:R-:W-:Y:S02]  /*0700*/  LOP3.LUT R2, R2, R5, RZ, 0x3c, !PT ;  /* 0x0000000502027212 */ /* 0x000fe400078e3cff */
[----:B------:R-:W-:Y:S02]  /*0710*/  LOP3.LUT R4, R5, R10, R4, 0x1e, !PT ;  /* 0x0000000a05047212 */ /* 0x000fe400078e1e04 */
[----:B------:R-:W-:Y:S01]  /*0720*/  LEA R225, R7, UR4, 0x1 ;  /* 0x0000000407e17c11 */ /* 0x000fe2000f8e08ff */
[----:B------:R-:W-:Y:S01]  /*0730*/  IMAD.IADD R185, R3, 0x1, R2 ;  /* 0x0000000103b97824 */ /* 0x000fe200078e0202 */
[----:B------:R-:W-:Y:S01]  /*0740*/  LOP3.LUT R186, R4, R0, RZ, 0xfc, !PT ;  /* 0x0000000004ba7212 */ /* 0x000fe200078efcff */
[----:B------:R-:W-:Y:S01]  /*0750*/  IMAD.U32 R0, RZ, RZ, UR5 ;  /* 0x00000005ff007e24 */ /* 0x000fe2000f8e00ff */
[----:B------:R-:W-:Y:S01]  /*0760*/  USHF.R.S32.HI UR5, URZ, 0x1f, UR58 ;  /* 0x0000001f3f057899 */ /* 0x000fe2000801143a */
[----:B------:R-:W-:Y:S01]  /*0770*/  IMAD.U32 R2, RZ, RZ, UR6 ;  /* 0x00000006ff027e24 */ /* 0x000fe2000f8e00ff */
[----:B------:R-:W-:Y:S01]  /*0780*/  USHF.R.S32.HI UR6, URZ, 0x1f, UR47 ;  /* 0x0000001f3f067899 */ /* 0x000fe2000801142f */
[----:B------:R-:W-:Y:S01]  /*0790*/  SEL R226, R226, 0x10, !P0 ;  /* 0x00000010e2e27807 */ /* 0x000fe20004000000 */
[----:B------:R-:W-:Y:S01]  /*07a0*/  IMAD.IADD R231, R225, 0x1, R228 ;  /* 0x00000001e1e77824 */ /* 0x000fe200078e02e4 */
[----:B------:R-:W-:Y:S01]  /*07b0*/  LEA R176, R176, UR4, 0x1 ;  /* 0x00000004b0b07c11 */ /* 0x000fe2000f8e08ff */
[----:B------:R-:W-:-:S02]  /*07c0*/  IMAD.U32 R2, RZ, RZ, UR5 ;  /* 0x00000005ff027e24 */ /* 0x000fc4000f8e00ff */
        /* <DEDUP_REMOVED lines=16> */
[----:B------:R-:W-:Y:S01]  /*08d0*/  STL [R1], R8 ;  /* 0x0000000801007387 */ /* 0x000fe20000100800 */
[----:B------:R-:W-:-:S02]  /*08e0*/  IMAD.IADD R6, R228, 0x1, R8 ;  /* 0x00000001e4067824 */ /* 0x000fc400078e0208 */
        /* <DEDUP_REMOVED lines=20> */
[----:B------:R-:W-:Y:S02]  /*0a30*/  IMAD.IADD R181, R181, 0x1, R179 ;  /* 0x00000001b5b57824 */ /* 0x000fe400078e02b3 */
        /* <DEDUP_REMOVED lines=12> */
.L_x_1776:
        /* <DEDUP_REMOVED lines=67> */
.L_x_1700:
        /* <DEDUP_REMOVED lines=8> */
[----:B------:R-:W-:Y:S02]  /*0fb0*/  UISETP.NE.AND UP0, UPT, UR25, -0x1, UPT ;  /* 0xffffffff1900788c */ /* 0x000fe4000bf05270 */
[----:B------:R-:W-:Y:S01]  /*0fc0*/  UISETP.NE.AND UP1, UPT, UR7, -0x1, UPT ;  /* 0xffffffff0700788c */ /* 0x000fe2000bf25270 */
[----:B------:R-:W-:Y:S01]  /*0fd0*/  ULDC.64 UR8, c[0x0][0x228] ;  /* 0x00008a0000087ab9 */ /* 0x000fe20000000a00 */
[----:B------:R-:W-:Y:S02]  /*0fe0*/  ULDC.64 UR10, c[0x0][0x488] ;  /* 0x00012200000a7ab9 */ /* 0x000fe40000000a00 */
[----:B------:R-:W2:Y:S01]  /*0ff0*/  S2UR UR14, SR_CTAID.X ;  /* 0x00000000000e79c3 */ /* 0x000ea20000002500 */
[----:B------:R-:W-:Y:S02]  /*1000*/  UIMAD.WIDE.U32 UR28, UR47, UR8, URZ ;  /* 0x000000082f1c72a5 */ /* 0x000fe4000f8e003f */
[----:B------:R-:W-:-:S02]  /*1010*/  UIMAD UR8, UR57, UR8, URZ ;  /* 0x00000008390872a4 */ /* 0x000fc4000f8e023f */
[----:B------:R-:W-:Y:S01]  /*1020*/  UIADD3 UR16, UR41, 0x7f, URZ ;  /* 0x0000007f29107890 */ /* 0x000fe2000fffe03f */
[----:B------:R-:W-:Y:S01]  /*1030*/  ULDC UR59, c[0x0][0x2d4] ;  /* 0x0000b500003b7ab9 */ /* 0x000fe20000000800 */
[----:B------:R-:W-:Y:S01]  /*1040*/  USHF.L.U64.HI UR17, UR47, 0x7, UR57 ;  /* 0x000000072f117899 */ /* 0x000fe20008010239 */
[----:B------:R-:W-:Y:S01]  /*1050*/  ULDC.U8 UR23, c[0x0][0x480] ;  /* 0x0001200000177ab9 */ /* 0x000fe20000000000 */
[----:B------:R-:W-:Y:S01]  /*1060*/  ULDC.U8 UR22, c[0x0][0x3d8] ;  /* 0x0000f60000167ab9 */ /* 0x000fe20000000000 */
[----:B------:R-:W-:Y:S02]  /*1070*/  USHF.R.S32.HI UR19, URZ, 0x1f, UR16 ;  /* 0x0000001f3f137899 */ /* 0x000fe40008011410 */
[----:B------:R-:W-:Y:S01]  /*1080*/  @UP0 UIADD3 UR18, UR24, UR25, URZ ;  /* 0x0000001918120290 */ /* 0x000fe2000fffe03f */
[----:B-1----:R-:W-:Y:S01]  /*1090*/  IABS R5, R6 ;  /* 0x0000000600057213 */ /* 0x002fe20000000000 */
[----:B------:R-:W-:Y:S01]  /*10a0*/  UIMAD UR31, UR47, UR9, UR8 ;  /* 0x000000092f1f72a4 */ /* 0x000fe2000f8e0208 */
[----:B------:R-:W-:Y:S01]  /*10b0*/  ISETP.NE.AND P3, PT, R6, RZ, PT ;  /* 0x000000ff0600720c */ /* 0x000fe20003f65270 */
[----:B------:R-:W-:Y:S01]  /*10c0*/  USHF.R.S32.HI UR39, URZ, 0x1f, UR59 ;  /* 0x0000001f3f277899 */ /* 0x000fe2000801143b */
[----:B------:R-:W1:Y:S01]  /*10d0*/  I2F.RP R2, R5 ;  /* 0x0000000500027306 */ /* 0x000e620000209400 */
[----:B------:R-:W-:-:S02]  /*10e0*/  UISETP.NE.AND UP4, UPT, UR23, URZ, UPT ;  /* 0x0000003f1700728c */ /* 0x000fc4000bf85270 */
[----:B------:R-:W-:Y:S02]  /*10f0*/  UISETP.NE.AND UP3, UPT, UR22, URZ, UPT ;  /* 0x0000003f1600728c */ /* 0x000fe4000bf65270 */
[----:B--2---:R-:W-:Y:S01]  /*1100*/  UIMAD.WIDE.U32 UR32, UR14, UR10, URZ ;  /* 0x0000000a0e2072a5 */ /* 0x004fe2000f8e003f */
[----:B------:R-:W-:Y:S01]  /*1110*/  @!UP1 ULDC.64 UR8, c[0x0][0x418] ;  /* 0x0001060000089ab9 */ /* 0x000fe20000000a00 */
[----:B------:R-:W-:Y:S02]  /*1120*/  @UP0 ULDC.64 UR22, c[0x0][0x248] ;  /* 0x0000920000160ab9 */ /* 0x000fe40000000a00 */
[----:B------:R-:W-:Y:S02]  /*1130*/  UIMAD UR51, UR14, UR11, UR33 ;  /* 0x0000000b0e3372a4 */ /* 0x000fe4000f8e0221 */
[----:B------:R-:W-:Y:S01]  /*1140*/  USHF.L.U32 UR14, UR47, 0x7, URZ ;  /* 0x000000072f0e7899 */ /* 0x000fe2000800063f */
[----:B------:R-:W-:Y:S01]  /*1150*/  @UP1 ULDC.64 UR10, c[0x0][0x420] ;  /* 0x00010800000a1ab9 */ /* 0x000fe20000000a00 */
[----:B------:R-:W-:Y:S01]  /*1160*/  USEL UR38, UR17, URZ, UP2 ;  /* 0x0000003f11267287 */ /* 0x000fe20009000000 */
[----:B-1----:R-:W1:Y:S01]  /*1170*/  MUFU.RCP R2, R2 ;  /* 0x0000000200027308 */ /* 0x002e620000001000 */
[----:B------:R-:W-:-:S02]  /*1180*/  @UP1 UIMAD.WIDE.U32 UR42, UR7, UR10, URZ ;  /* 0x0000000a072a12a5 */ /* 0x000fc4000f8e003f */
[----:B------:R-:W-:Y:S02]  /*1190*/  ULEA.HI UR45, UR19, UR16, URZ, 0x7 ;  /* 0x00000010132d7291 */ /* 0x000fe4000f8f383f */
[----:B------:R-:W-:Y:S02]  /*11a0*/  @!UP1 UIMAD UR10, UR57, UR8, URZ ;  /* 0x00000008390a92a4 */ /* 0x000fe4000f8e023f */
[----:B------:R-:W-:Y:S02]  /*11b0*/  @UP0 UIMAD.WIDE.U32 UR16, UR18, UR22, URZ ;  /* 0x00000016121002a5 */ /* 0x000fe4000f8e003f */
[----:B------:R-:W-:Y:S02]  /*11c0*/  @UP0 UIMAD UR19, UR18, UR23, URZ ;  /* 0x00000017121302a4 */ /* 0x000fe4000f8e023f */
[----:B------:R-:W-:Y:S01]  /*11d0*/  UIMAD UR18, UR39, UR47, URZ ;  /* 0x0000002f271272a4 */ /* 0x000fe2000f8e023f */
[----:B------:R-:W-:Y:S01]  /*11e0*/  ULDC.64 UR26, c[0x0][0x240] ;  /* 0x00009000001a7ab9 */ /* 0x000fe20000000a00 */
[----:B------:R-:W-:Y:S01]  /*11f0*/  ULDC UR40, c[0x0][0x2dc] ;  /* 0x0000b70000287ab9 */ /* 0x000fe20000000800 */
[----:B------:R-:W-:Y:S01]  /*1200*/  ULDC UR61, c[0x0][0x270] ;  /* 0x00009c00003d7ab9 */ /* 0x000fe20000000800 */
[----:B------:R-:W-:Y:S01]  /*1210*/  USEL UR35, UR14, URZ, UP2 ;  /* 0x0000003f0e237287 */ /* 0x000fe20009000000 */
[----:B-1----:R-:W-:Y:S01]  /*1220*/  VIADD R2, R2, 0xffffffe ;  /* 0x0ffffffe02027836 */ /* 0x002fe20000000000 */
[----:B------:R-:W-:-:S02]  /*1230*/  @UP1 UIMAD UR49, UR7, UR11, UR43 ;  /* 0x0000000b073112a4 */ /* 0x000fc4000f8e022b */
[----:B------:R-:W-:Y:S01]  /*1240*/  @!UP1 UIMAD.WIDE.U32 UR36, UR47, UR8, URZ ;  /* 0x000000082f2492a5 */ /* 0x000fe2000f8e003f */
[----:B------:R-:W1:Y:S01]  /*1250*/  F2I.FTZ.U32.TRUNC.NTZ R3, R2 ;  /* 0x0000000200037305 */ /* 0x000e62000021f000 */
[----:B------:R-:W-:Y:S02]  /*1260*/  @!UP1 UIMAD UR34, UR47, UR9, UR10 ;  /* 0x000000092f2292a4 */ /* 0x000fe4000f8e020a */
[----:B------:R-:W-:Y:S02]  /*1270*/  UIMAD.WIDE.U32 UR14, UR7, UR26, URZ ;  /* 0x0000001a070e72a5 */ /* 0x000fe4000f8e003f */
[----:B------:R-:W-:Y:S02]  /*1280*/  UIMAD UR20, UR7, UR27, URZ ;  /* 0x0000001b071472a4 */ /* 0x000fe4000f8e023f */
[----:B------:R-:W-:Y:S02]  /*1290*/  UIMAD.WIDE UR8, UR40, UR61, URZ ;  /* 0x0000003d280872a5 */ /* 0x000fe4000f8e023f */
[----:B------:R-:W-:-:S02]  /*12a0*/  UIMAD.WIDE.U32 UR10, UR47, UR59, URZ ;  /* 0x0000003b2f0a72a5 */ /* 0x000fc4000f8e003f */
[----:B------:R-:W-:Y:S02]  /*12b0*/  UIMAD UR18, UR57, UR59, UR18 ;  /* 0x0000003b391272a4 */ /* 0x000fe4000f8e0212 */
[----:B------:R-:W-:Y:S01]  /*12c0*/  UIMAD UR50, UR58, UR40, URZ ;  /* 0x000000283a3272a4 */ /* 0x000fe2000f8e023f */
[--C-:B-1----:R-:W-:Y:S01]  /*12d0*/  IMAD.MOV R0, RZ, RZ, -R3.reuse ;  /* 0x000000ffff007224 */ /* 0x102fe200078e0a03 */
[----:B------:R-:W-:Y:S01]  /*12e0*/  UIADD3 UR48, UR29, UR31, URZ ;  /* 0x0000001f1d307290 */ /* 0x000fe2000fffe03f */
[----:B------:R-:W-:Y:S01]  /*12f0*/  IMAD.MOV.U32 R2, RZ, RZ, RZ ;  /* 0x000000ffff027224 */ /* 0x000fe200078e00ff */
[----:B------:R-:W-:Y:S01]  /*1300*/  USEL UR56, UR28, UR14, !UP1 ;  /* 0x0000000e1c387287 */ /* 0x000fe2000c800000 */
[----:B------:R-:W-:Y:S01]  /*1310*/  IMAD R0, R0, R5, RZ ;  /* 0x0000000500007224 */ /* 0x000fe200078e02ff */
[----:B------:R-:W-:Y:S02]  /*1320*/  @UP1 UIADD3 UR48, UR15, UR20, URZ ;  /* 0x000000140f301290 */ /* 0x000fe4000fffe03f */
[----:B------:R-:W-:Y:S01]  /*1330*/  @UP0 UIADD3 UR40, UR17, UR19, URZ ;  /* 0x0000001311280290 */ /* 0x000fe2000fffe03f */
[----:B------:R-:W-:Y:S01]  /*1340*/  IMAD.HI.U32 R0, R3, R0, R2 ;  /* 0x0000000003007227 */ /* 0x000fe200078e0002 */
[----:B------:R-:W-:Y:S01]  /*1350*/  MOV R2, R4 ;  /* 0x0000000400027202 */ /* 0x000fe20000000f00 */
[----:B------:R-:W-:Y:S01]  /*1360*/  @UP0 UMOV UR31, UR16 ;  /* 0x00000010001f0c82 */ /* 0x000fe20008000000 */
[----:B------:R-:W-:-:S02]  /*1370*/  UIMAD.WIDE.U32 UR14, UR8, UR10, URZ ;  /* 0x0000000a080e72a5 */ /* 0x000fc4000f8e003f */
[----:B------:R-:W-:Y:S01]  /*1380*/  UIMAD UR17, UR9, UR10, URZ ;  /* 0x0000000a091172a4 */ /* 0x000fe2000f8e023f */
[----:B------:R-:W-:Y:S01]  /*1390*/  IMAD.HI.U32 R0, R0, R2, RZ ;  /* 0x0000000200007227 */ /* 0x000fe200078e00ff */
[----:B------:R-:W-:Y:S02]  /*13a0*/  UIADD3 UR16, UR11, UR18, URZ ;  /* 0x000000120b107290 */ /* 0x000fe4000fffe03f */
[----:B------:R-:W-:Y:S01]  /*13b0*/  UIMAD.WIDE.U32 UR10, UR8, UR7, URZ ;  /* 0x00000007080a72a5 */ /* 0x000fe2000f8e003f */
[----:B------:R-:W-:Y:S01]  /*13c0*/  IMAD.MOV R3, RZ, RZ, -R0 ;  /* 0x000000ffff037224 */ /* 0x000fe200078e0a00 */
[----:B------:R-:W-:Y:S01]  /*13d0*/  ULDC UR52, c[0x0][0x2c4] ;  /* 0x0000b10000347ab9 */ /* 0x000fe20000000800 */
[----:B------:R-:W-:Y:S02]  /*13e0*/  UIMAD UR16, UR8, UR16, UR17 ;  /* 0x00000010081072a4 */ /* 0x000fe4000f8e0211 */
[----:B------:R-:W-:Y:S01]  /*13f0*/  IMAD R2, R5, R3, R2 ;  /* 0x0000000305027224 */ /* 0x000fe200078e0202 */
[----:B------:R-:W-:-:S02]  /*1400*/  @UP3 UIMAD UR17, UR47, UR52, URZ ;  /* 0x000000342f1132a4 */ /* 0x000fc4000f8e023f */
[----:B------:R-:W-:Y:S02]  /*1410*/  USEL UR55, UR14, UR10, !UP1 ;  /* 0x0000000a0e377287 */ /* 0x000fe4000c800000 */
[----:B------:R-:W-:Y:S01]  /*1420*/  ISETP.GT.U32.AND P1, PT, R5, R2, PT ;  /* 0x000000020500720c */ /* 0x000fe20003f24070 */
[----:B------:R-:W-:Y:S02]  /*1430*/  ULOP3.LUT UR14, UR45, 0xffffff80, URZ, 0xc0, !UPT ;  /* 0xffffff802d0e7892 */ /* 0x000fe4000f8ec03f */
[----:B------:R-:W-:Y:S02]  /*1440*/  @UP3 USEL UR10, UR17, UR7, !UP1 ;  /* 0x00000007110a3287 */ /* 0x000fe4000c800000 */
[----:B------:R-:W-:Y:S01]  /*1450*/  UIADD3 UR14, UR14, -0x80, URZ ;  /* 0xffffff800e0e7890 */ /* 0x000fe2000fffe03f */
[----:B------:R-:W-:Y:S01]  /*1460*/  @UP3 ULDC UR18, c[0x0][0x2e4] ;  /* 0x0000b90000123ab9 */ /* 0x000fe20000000800 */
[----:B------:R-:W-:Y:S02]  /*1470*/  UIADD3 UR46, UR15, UR16, URZ ;  /* 0x000000100f2e7290 */ /* 0x000fe4000fffe03f */
[----:B------:R-:W-:-:S02]  /*1480*/  @!UP3 UIMAD UR16, UR47, UR61, UR58 ;  /* 0x0000003d2f10b2a4 */ /* 0x000fc4000f8e023a */
[----:B------:R-:W-:Y:S02]  /*1490*/  @UP3 UIMAD UR18, UR58, UR18, UR10 ;  /* 0x000000123a1232a4 */ /* 0x000fe4000f8e020a */
[----:B------:R-:W-:Y:S01]  /*14a0*/  @!P1 IMAD.IADD R2, R2, 0x1, -R5 ;  /* 0x0000000102029824 */ /* 0x000fe200078e0a05 */
[----:B------:R-:W-:Y:S01]  /*14b0*/  USHF.R.S32.HI UR19, URZ, 0x1f, UR14 ;  /* 0x0000001f3f137899 */ /* 0x000fe2000801140e */
[----:B------:R-:W-:Y:S01]  /*14c0*/  @!P1 IADD3 R0, R0, 0x1, RZ ;  /* 0x0000000100009810 */ /* 0x000fe20007ffe0ff */
[----:B------:R-:W-:Y:S01]  /*14d0*/  UIADD3 UR15, UP2, UR14, UR35, URZ ;  /* 0x000000230e0f7290 */ /* 0x000fe2000ff5e03f */
[----:B------:R-:W-:Y:S01]  /*14e0*/  PLOP3.LUT P1, PT, PT, PT, UP0, 0x80, 0x0 ;  /* 0x000000000000781c */ /* 0x000fe20003f2f008 */
[----:B------:R-:W-:Y:S01]  /*14f0*/  UIMAD UR10, UR9, UR7, URZ ;  /* 0x00000007090a72a4 */ /* 0x000fe2000f8e023f */
[----:B------:R-:W-:Y:S01]  /*1500*/  ISETP.GE.U32.AND P0, PT, R2, R5, PT ;  /* 0x000000050200720c */ /* 0x000fe20003f06070 */
[----:B------:R-:W-:Y:S01]  /*1510*/  @!UP3 UIMAD UR18, UR16, UR52, URZ ;  /* 0x000000341012b2a4 */ /* 0x000fe2000f8e023f */
[----:B------:R-:W-:Y:S01]  /*1520*/  LOP3.LUT R2, R6, UR58, RZ, 0x3c, !PT ;  /* 0x0000003a06027c12 */ /* 0x000fe2000f8e3cff */
[----:B------:R-:W-:-:S02]  /*1530*/  UIADD3.X UR16, UR19, UR38, URZ, UP2, !UPT ;  /* 0x0000002613107290 */ /* 0x000fc400097fe43f */
[----:B------:R-:W-:Y:S01]  /*1540*/  UIMAD UR9, UR9, UR15, URZ ;  /* 0x0000000f090972a4 */ /* 0x000fe2000f8e023f */
[----:B------:R-:W-:Y:S01]  /*1550*/  ISETP.GE.AND P2, PT, R2, RZ, PT ;  /* 0x000000ff0200720c */ /* 0x000fe20003f46270 */
[----:B------:R-:W-:Y:S02]  /*1560*/  @UP0 UIADD3 UR33, UR24, UR25, URZ ;  /* 0x0000001918210290 */ /* 0x000fe4000fffe03f */
[----:B------:R-:W-:Y:S02]  /*1570*/  @UP1 UIADD3 UR46, UR11, UR10, URZ ;  /* 0x0000000a0b2e1290 */ /* 0x000fe4000fffe03f */
[----:B------:R-:W-:Y:S01]  /*1580*/  UIMAD.WIDE.U32 UR38, UR8, UR15, URZ ;  /* 0x0000000f082672a5 */ /* 0x000fe2000f8e003f */
[----:B------:R-:W-:Y:S01]  /*1590*/  @UP0 ULDC.64 UR10, c[0x0][0x250] ;  /* 0x00009400000a0ab9 */ /* 0x000fe20000000a00 */
[----:B------:R-:W-:Y:S01]  /*15a0*/  UIMAD UR15, UR8, UR16, UR9 ;  /* 0x00000010080f72a4 */ /* 0x000fe2000f8e0209 */
        /* <DEDUP_REMOVED lines=28> */
.L_x_1702:
        /* <DEDUP_REMOVED lines=13> */
.L_x_1703:
        /* <DEDUP_REMOVED lines=11> */
.L_x_1704:
[----:B------:R-:W-:-:S04]  /*18f0*/  UIMAD UR7, UR47, UR61, UR58 ;  /* 0x0000003d2f0772a4 */ /* 0x000fc8000f8e023a */
[----:B------:R-:W-:-:S12]  /*1900*/  UIMAD UR7, UR7, UR59, URZ ;  /* 0x0000003b070772a4 */ /* 0x000fd8000f8e023f */
.L_x_1705:
[----:B------:R-:W1:Y:S01]  /*1910*/  S2R R21, SR_TID.X ;  /* 0x0000000000157919 */ /* 0x000e620000002100 */
[----:B------:R-:W2:Y:S01]  /*1920*/  LDC.64 R4, c[0x0][0x420] ;  /* 0x00010800ff047b82 */ /* 0x000ea20000000a00 */
[----:B------:R-:W-:Y:S01]  /*1930*/  SHF.R.S32.HI R235, RZ, 0x1f, R234 ;  /* 0x0000001fffeb7819 */ /* 0x000fe200000114ea */
[----:B------:R-:W-:Y:S01]  /*1940*/  ULDC UR9, c[0x0][0x2dc] ;  /* 0x0000b70000097ab9 */ /* 0x000fe20000000800 */
[----:B------:R-:W-:Y:S01]  /*1950*/  IADD3 R6, P0, R234, UR8, RZ ;  /* 0x00000008ea067c10 */ /* 0x000fe2000ff1e0ff */
[----:B------:R-:W-:Y:S01]  /*1960*/  USHF.R.S32.HI UR16, URZ, 0x1f, UR58 ;  /* 0x0000001f3f107899 */ /* 0x000fe2000801143a */
[----:B------:R-:W-:Y:S01]  /*1970*/  BSSY B1, `(.L_x_1701) ;  /* 0x0000b8b000017945 */ /* 0x000fe20003800000 */
[----:B------:R-:W-:Y:S01]  /*1980*/  UIMAD UR15, UR9, UR61, URZ ;  /* 0x0000003d090f72a4 */ /* 0x000fe2000f8e023f */
[----:B------:R-:W-:Y:S01]  /*1990*/  IADD3.X R7, R235, UR49, RZ, P0, !PT ;  /* 0x00000031eb077c10 */ /* 0x000fe200087fe4ff */
[----:B------:R-:W-:Y:S01]  /*19a0*/  UIADD3 UR39, UR14, UR7, URZ ;  /* 0x000000070e277290 */ /* 0x000fe2000fffe03f */
[----:B------:R-:W-:Y:S01]  /*19b0*/  ULDC.64 UR8, c[0x0][0x428] ;  /* 0x00010a0000087ab9 */ /* 0x000fe20000000a00 */
[----:B------:R-:W-:-:S02]  /*19c0*/  UIADD3 UR18, UR14, UR18, URZ ;  /* 0x000000120e127290 */ /* 0x000fc4000fffe03f */
[----:B------:R-:W-:Y:S02]  /*19d0*/  UIMAD UR7, UR16, UR8, URZ ;  /* 0x00000008100772a4 */ /* 0x000fe4000f8e023f */
[----:B------:R-:W-:Y:S02]  /*19e0*/  UISETP.GE.AND UP2, UPT, UR41, 0x1, UPT ;  /* 0x000000012900788c */ /* 0x000fe4000bf46270 */
[----:B------:R-:W-:Y:S02]  /*19f0*/  UIMAD UR17, UR58, UR9, UR7 ;  /* 0x000000093a1172a4 */ /* 0x000fe4000f8e0207 */
[----:B------:R-:W-:Y:S01]  /*1a00*/  USHF.L.U32 UR7, UR15, 0x7, URZ ;  /* 0x000000070f077899 */ /* 0x000fe2000800063f */
[----:B------:R-:W-:Y:S01]  /*1a10*/  ULDC.64 UR36, c[0x0][0x210] ;  /* 0x0000840000247ab9 */ /* 0x000fe20000000a00 */
[----:B------:R-:W-:Y:S01]  /*1a20*/  ULDC.64 UR34, c[0x0][0x3e0] ;  /* 0x0000f80000227ab9 */ /* 0x000fe20000000a00 */
[----:B------:R-:W-:Y:S01]  /*1a30*/  ULDC.64 UR32, c[0x0][0x400] ;  /* 0x0001000000207ab9 */ /* 0x000fe20000000a00 */
[C---:B--2---:R-:W-:Y:S01]  /*1a40*/  IMAD R3, R4.reuse, UR19, RZ ;  /* 0x0000001304037c24 */ /* 0x044fe2000f8e02ff */
[----:B------:R-:W-:Y:S01]  /*1a50*/  ULEA.HI.SX32 UR42, UR45, 0xffffffff, 0x19 ;  /* 0xffffffff2d2a7891 */ /* 0x000fe2000f8fca3f */
[----:B------:R-:W-:-:S04]  /*1a60*/  IMAD.WIDE.U32 R6, R4, UR14, R6 ;  /* 0x0000000e04067c25 */ /* 0x000fc8000f8e0006 */
[----:B------:R-:W-:Y:S01]  /*1a70*/  IMAD R3, R5, UR14, R3 ;  /* 0x0000000e05037c24 */ /* 0x000fe2000f8e0203 */
[----:B-1----:R-:W-:-:S03]  /*1a80*/  SHF.R.S32.HI R22, RZ, 0x1f, R21 ;  /* 0x0000001fff167819 */ /* 0x002fc60000011415 */
[----:B------:R-:W-:Y:S01]  /*1a90*/  IMAD.IADD R7, R7, 0x1, R3 ;  /* 0x0000000107077824 */ /* 0x000fe200078e0203 */
[----:B------:R-:W-:-:S04]  /*1aa0*/  LEA.HI R2, R22, R21, RZ, 0x3 ;  /* 0x0000001516027211 */ /* 0x000fc800078f18ff */
[----:B------:R-:W-:-:S04]  /*1ab0*/  SHF.R.S32.HI R2, RZ, 0x3, R2 ;  /* 0x00000003ff027819 */ /* 0x000fc80000011402 */
[----:B------:R-:W-:Y:S02]  /*1ac0*/  SHF.R.S32.HI R20, RZ, 0x1f, R2 ;  /* 0x0000001fff147819 */ /* 0x000fe40000011402 */
[----:B------:R-:W-:-:S04]  /*1ad0*/  IADD3 R0, P1, R2, UR14, RZ ;  /* 0x0000000e02007c10 */ /* 0x000fc8000ff3e0ff */
[----:B------:R-:W-:-:S05]  /*1ae0*/  IADD3.X R8, R20, UR19, RZ, P1, !PT ;  /* 0x0000001314087c10 */ /* 0x000fca0008ffe4ff */
[----:B------:R-:W-:-:S04]  /*1af0*/  IMAD R8, R8, UR26, RZ ;  /* 0x0000001a08087c24 */ /* 0x000fc8000f8e02ff */
[C---:B------:R-:W-:Y:S02]  /*1b00*/  IMAD R10, R0.reuse, UR27, R8 ;  /* 0x0000001b000a7c24 */ /* 0x040fe4000f8e0208 */
[----:B------:R-:W-:-:S04]  /*1b10*/  IMAD.WIDE.U32 R8, R0, UR26, R234 ;  /* 0x0000001a00087c25 */ /* 0x000fc8000f8e00ea */
[----:B------:R-:W-:Y:S01]  /*1b20*/  IMAD.U32 R0, RZ, RZ, UR8 ;  /* 0x00000008ff007e24 */ /* 0x000fe2000f8e00ff */
[----:B------:R-:W-:Y:S01]  /*1b30*/  IADD3 R8, P0, R8, UR56, RZ ;  /* 0x0000003808087c10 */ /* 0x000fe2000ff1e0ff */
[----:B------:R-:W-:Y:S01]  /*1b40*/  ULDC.64 UR8, c[0x0][0x258] ;  /* 0x0000960000087ab9 */ /* 0x000fe20000000a00 */
[----:B------:R-:W-:Y:S01]  /*1b50*/  ULDC.64 UR56, c[0x0][0x2b0] ;  /* 0x0000ac0000387ab9 */ /* 0x000fe20000000a00 */
[----:B------:R-:W-:Y:S01]  /*1b60*/  IMAD.WIDE.U32 R6, R0, UR58, R6 ;  /* 0x0000003a00067c25 */ /* 0x000fe2000f8e0006 */
[----:B------:R-:W-:Y:S01]  /*1b70*/  IADD3.X R9, R9, UR48, R10, P0, !PT ;  /* 0x0000003009097c10 */ /* 0x000fe200087fe40a */
[----:B------:R-:W-:Y:S01]  /*1b80*/  UIMAD UR14, UR16, UR8, URZ ;  /* 0x00000008100e72a4 */ /* 0x000fe2000f8e023f */
[----:B------:R-:W-:Y:S01]  /*1b90*/  LEA.HI R10, R22, R21, RZ, 0x5 ;  /* 0x00000015160a7211 */ /* 0x000fe200078f28ff */
[----:B------:R-:W-:Y:S01]  /*1ba0*/  UIADD3 UR16, UP1, UP0, UR38, UR7, UR50 ;  /* 0x0000000726107290 */ /* 0x000fe2000f83e032 */
[----:B------:R-:W-:Y:S01]  /*1bb0*/  IMAD.U32 R3, RZ, RZ, UR8 ;  /* 0x00000008ff037e24 */ /* 0x000fe2000f8e00ff */
[----:B------:R-:W-:Y:S01]  /*1bc0*/  USHF.R.S32.HI UR7, URZ, 0x1f, UR7 ;  /* 0x0000001f3f077899 */ /* 0x000fe20008011407 */
[----:B------:R-:W-:Y:S01]  /*1bd0*/  LOP3.LUT R0, R10, 0xffffffe0, RZ, 0xc0, !PT ;  /* 0xffffffe00a007812 */ /* 0x000fe200078ec0ff */
[----:B------:R-:W-:Y:S01]  /*1be0*/  UIMAD UR20, UR58, UR9, UR14 ;  /* 0x000000093a1472a4 */ /* 0x000fe2000f8e020e */
[----:B------:R-:W-:Y:S01]  /*1bf0*/  SHF.R.S32.HI R10, RZ, 0x5, R10 ;  /* 0x00000005ff0a7819 */ /* 0x000fe2000001140a */
[----:B------:R-:W-:Y:S01]  /*1c00*/  UIADD3.X UR7, UR51, UR7, UR54, UP1, UP0 ;  /* 0x0000000733077290 */ /* 0x000fe20008fe0436 */
[----:B------:R-:W-:Y:S01]  /*1c10*/  IMAD.WIDE.U32 R8, R3, UR58, R8 ;  /* 0x0000003a03087c25 */ /* 0x000fe2000f8e0008 */
[----:B------:R-:W-:Y:S01]  /*1c20*/  UIADD3 UR14, UP1, UP0, UR52, UR16, UR55 ;  /* 0x00000010340e7290 */ /* 0x000fe2000f83e037 */
[----:B------:R-:W-:Y:S01]  /*1c30*/  PLOP3.LUT P0, PT, PT, PT, UP2, 0x80, 0x0 ;  /* 0x000000000000781c */ /* 0x000fe20003f0f028 */
[----:B------:R-:W-:Y:S01]  /*1c40*/  UIMAD.WIDE UR18, UR18, 0x4, UR56 ;  /* 0x00000004121278a5 */ /* 0x000fe2000f8e0238 */
[----:B------:R-:W-:Y:S01]  /*1c50*/  IMAD.IADD R15, R21, 0x1, -R0 ;  /* 0x00000001150f7824 */ /* 0x000fe200078e0a00 */
[----:B------:R-:W-:Y:S01]  /*1c60*/  UIADD3.X UR7, UR53, UR7, UR46, UP1, UP0 ;  /* 0x0000000735077290 */ /* 0x000fe20008fe042e */
[----:B------:R-:W-:Y:S01]  /*1c70*/  VIADD R7, R7, UR17 ;  /* 0x0000001107077c36 */ /* 0x000fe20008000000 */
[----:B------:R-:W-:Y:S01]  /*1c80*/  LEA R12, P3, R8, UR36, 0x1 ;  /* 0x00000024080c7c11 */ /* 0x000fe2000f8608ff */
[----:B------:R-:W-:Y:S01]  /*1c90*/  IMAD R3, R10, UR15, R15 ;  /* 0x0000000f0a037c24 */ /* 0x000fe2000f8e020f */
[----:B------:R-:W-:Y:S01]  /*1ca0*/  ULDC.64 UR56, c[0x0][0x478] ;  /* 0x00011e0000387ab9 */ /* 0x000fe20000000a00 */
[-C--:B------:R-:W-:Y:S01]  /*1cb0*/  IMAD R10, R20, R4.reuse, RZ ;  /* 0x00000004140a7224 */ /* 0x080fe200078e02ff */
[----:B------:R-:W-:Y:S01]  /*1cc0*/  UIMAD.WIDE UR8, UR39, 0x4, UR56 ;  /* 0x00000004270878a5 */ /* 0x000fe2000f8e0238 */
[----:B------:R-:W-:Y:S01]  /*1cd0*/  IMAD.WIDE.U32 R6, R2, R4, R6 ;  /* 0x0000000402067225 */ /* 0x000fe200078e0006 */
[----:B------:R-:W-:-:S03]  /*1ce0*/  IADD3 R0, P1, R3, UR14, RZ ;  /* 0x0000000e03007c10 */ /* 0x000fc6000ff3e0ff */
[----:B------:R-:W-:Y:S01]  /*1cf0*/  IMAD R10, R2, R5, R10 ;  /* 0x00000005020a7224 */ /* 0x000fe200078e020a */
[----:B------:R-:W-:Y:S01]  /*1d00*/  LEA.HI.X.SX32 R11, R3, UR7, 0x1, P1 ;  /* 0x00000007030b7c11 */ /* 0x000fe200088f0eff */
[----:B------:R-:W-:Y:S01]  /*1d10*/  VIADD R9, R9, UR20 ;  /* 0x0000001409097c36 */ /* 0x000fe20008000000 */
[----:B------:R-:W-:Y:S01]  /*1d20*/  LEA R233, P1, R0, UR32, 0x2 ;  /* 0x0000002000e97c11 */ /* 0x000fe2000f8210ff */
[----:B------:R-:W-:Y:S01]  /*1d30*/  IMAD.IADD R3, R7, 0x1, R10 ;  /* 0x0000000107037824 */ /* 0x000fe200078e020a */
[----:B------:R-:W-:Y:S02]  /*1d40*/  LEA R13, P2, R6, UR34, 0x1 ;  /* 0x00000022060d7c11 */ /* 0x000fe4000f8408ff */
[----:B------:R-:W-:Y:S02]  /*1d50*/  LEA.HI.X R232, R0, UR33, R11, 0x2, P1 ;  /* 0x0000002100e87c11 */ /* 0x000fe400088f140b */
[----:B------:R-:W-:Y:S02]  /*1d60*/  LEA.HI.X R9, R8, UR37, R9, 0x1, P3 ;  /* 0x0000002508097c11 */ /* 0x000fe400098f0c09 */
[----:B------:R-:W-:Y:S01]  /*1d70*/  LEA.HI.X R6, R6, UR35, R3, 0x1, P2 ;  /* 0x0000002306067c11 */ /* 0x000fe200090f0c03 */
[----:B------:R-:W-:Y:S06]  /*1d80*/  @!P0 BRA `(.L_x_1706) ;  /* 0x000000a800008947 */ /* 0x000fec0003800000 */
[----:B------:R-:W-:Y:S01]  /*1d90*/  PLOP3.LUT P0, PT, PT, PT, UP4, 0x80, 0x0 ;  /* 0x000000000000781c */ /* 0x000fe20003f0f048 */
[----:B------:R-:W-:Y:S01]  /*1da0*/  UMOV UR14, UR42 ;  /* 0x0000002a000e7c82 */ /* 0x000fe20008000000 */
[C---:B------:R-:W-:Y:S01]  /*1db0*/  LEA R0, R251.reuse, UR4, 0x1 ;  /* 0x00000004fb007c11 */ /* 0x040fe2000f8e08ff */
        /* <DEDUP_REMOVED lines=8> */
[----:B------:R-:W-:Y:S01]  /*1e40*/  VIADD R3, R251, 0x2000 ;  /* 0x00002000fb037836 */ /* 0x000fe20000000000 */
[----:B------:R-:W-:Y:S01]  /*1e50*/  UMOV UR17, UR9 ;  /* 0x0000000900117c82 */ /* 0x000fe20008000000 */
[----:B------:R-:W-:Y:S01]  /*1e60*/  @P0 BAR.SYNC.DEFER_BLOCKING 0x0 ;  /* 0x0000000000000b1d */ /* 0x000fe20000010000 */
[----:B------:R-:W-:Y:S01]  /*1e70*/  UIADD3 UR8, UR14, -UR8, URZ ;  /* 0x800000080e087290 */ /* 0x000fe2000fffe03f */
[----:B------:R-:W-:Y:S01]  /*1e80*/  IMAD.MOV.U32 R238, RZ, RZ, R12 ;  /* 0x000000ffffee7224 */ /* 0x000fe200078e000c */
[----:B------:R-:W-:Y:S01]  /*1e90*/  ISETP.GE.AND P4, PT, R10, UR7, PT ;  /* 0x000000070a007c0c */ /* 0x000fe2000bf86270 */
[----:B------:R-:W-:Y:S01]  /*1ea0*/  IMAD.MOV.U32 R239, RZ, RZ, R13 ;  /* 0x000000ffffef7224 */ /* 0x000fe200078e000d */
[----:B------:R-:W-:Y:S01]  /*1eb0*/  UISETP.NE.AND UP0, UPT, UR8, 0x1, UPT ;  /* 0x000000010800788c */ /* 0x000fe2000bf05270 */
[----:B------:R-:W-:Y:S01]  /*1ec0*/  BSSY B0, `(.L_x_1707) ;  /* 0x0000012000007945 */ /* 0x000fe20003800000 */
        /* <DEDUP_REMOVED lines=17> */
.L_x_1708:
[----:B------:R-:W-:Y:S05]  /*1fe0*/  BSYNC B0 ;  /* 0x0000000000007941 */ /* 0x000fea0003800000 */
.L_x_1707:
        /* <DEDUP_REMOVED lines=14> */
.L_x_1710:
[----:B------:R-:W-:Y:S05]  /*20d0*/  BSYNC B0 ;  /* 0x0000000000007941 */ /* 0x000fea0003800000 */
.L_x_1709:
        /* <DEDUP_REMOVED lines=13> */
.L_x_1712:
[----:B------:R-:W-:Y:S05]  /*21b0*/  BSYNC B0 ;  /* 0x0000000000007941 */ /* 0x000fea0003800000 */
.L_x_1711:
        /* <DEDUP_REMOVED lines=16> */
.L_x_1714:
[----:B------:R-:W-:Y:S05]  /*22c0*/  BSYNC B0 ;  /* 0x0000000000007941 */ /* 0x000fea0003800000 */
.L_x_1713:
        /* <DEDUP_REMOVED lines=21> */
.L_x_1716:
[----:B------:R-:W-:Y:S05]  /*2420*/  BSYNC B0 ;  /* 0x0000000000007941 */ /* 0x000fea0003800000 */
.L_x_1715:
        /* <DEDUP_REMOVED lines=21> */
.L_x_1718:
[----:B------:R-:W-:Y:S05]  /*2580*/  BSYNC B0 ;  /* 0x0000000000007941 */ /* 0x000fea0003800000 */
.L_x_1717:
        /* <DEDUP_REMOVED lines=21> */
.L_x_1720:
[----:B------:R-:W-:Y:S05]  /*26e0*/  BSYNC B0 ;  /* 0x0000000000007941 */ /* 0x000fea0003800000 */
.L_x_1719:
        /* <DEDUP_REMOVED lines=23> */
.L_x_1722:
[----:B------:R-:W-:Y:S05]  /*2860*/  BSYNC B0 ;  /* 0x0000000000007941 */ /* 0x000fea0003800000 */
.L_x_1721:
        /* <DEDUP_REMOVED lines=43> */
.L_x_1724:
[----:B------:R-:W-:Y:S05]  /*2b20*/  BSYNC B0 ;  /* 0x0000000000007941 */ /* 0x000fea0003800000 */
.L_x_1723:
        /* <DEDUP_REMOVED lines=23> */
.L_x_1726:
[----:B------:R-:W-:Y:S05]  /*2ca0*/  BSYNC B0 ;  /* 0x0000000000007941 */ /* 0x000fea0003800000 */
.L_x_1725:
        /* <DEDUP_REMOVED lines=23> */
.L_x_1728:
[----:B------:R-:W-:Y:S05]  /*2e20*/  BSYNC B0 ;  /* 0x0000000000007941 */ /* 0x000fea0003800000 */
.L_x_1727:
        /* <DEDUP_REMOVED lines=23> */
.L_x_1730:
[----:B------:R-:W-:Y:S05]  /*2fa0*/  BSYNC B0 ;  /* 0x0000000000007941 */ /* 0x000fea0003800000 */
.L_x_1729:
        /* <DEDUP_REMOVED lines=32> */
.L_x_1732:
[----:B------:R-:W-:Y:S05]  /*31b0*/  BSYNC B0 ;  /* 0x0000000000007941 */ /* 0x000fea0003800000 */
.L_x_1731:
        /* <DEDUP_REMOVED lines=22> */
.L_x_1734:
[----:B------:R-:W-:Y:S05]  /*3320*/  BSYNC B0 ;  /* 0x0000000000007941 */ /* 0x000fea0003800000 */
.L_x_1733:
[----:B------:R-:W1:Y:S01]  /*3330*/  LDC.64 R18, c[0x0][0x3b8] ;  /* 0x0000ee00ff127b82 */ /* 0x000e620000000a00 */
        /* <DEDUP_REMOVED lines=22> */
.L_x_1736:
[----:B------:R-:W-:Y:S05]  /*34a0*/  BSYNC B0 ;  /* 0x0000000000007941 */ /* 0x000fea0003800000 */
.L_x_1735:
        /* <DEDUP_REMOVED lines=21> */
.L_x_1738:
[----:B------:R-:W-:Y:S05]  /*3600*/  BSYNC B0 ;  /* 0x0000000000007941 */ /* 0x000fea0003800000 */
.L_x_1737:
[----:B------:R-:W2:Y:S01]  /*3610*/  S2R R10, SR_TID.X ;  /* 0x00000000000a7919 */ /* 0x000ea20000002100 */
[----:B-1----:R-:W-:Y:S01]  /*3620*/  IMAD.MOV.U32 R2, RZ, RZ, 0x4 ;  /* 0x00000004ff027424 */ /* 0x002fe200078e00ff */
[----:B------:R-:W-:Y:S01]  /*3630*/  ISETP.NE.AND P3, PT, R13, RZ, PT ;  /* 0x000000ff0d00720c */ /* 0x000fe20003f65270 */
[----:B------:R-:W-:Y:S01]  /*3640*/  IMAD.MOV.U32 R243, RZ, RZ, 0x7f800000 ;  /* 0x7f800000fff37424 */ /* 0x000fe200078e00ff */
[----:B------:R-:W2:Y:S01]  /*3650*/  LDG.E.64 R8, desc[UR12][R18.64] ;  /* 0x0000000c12087981 */ /* 0x000ea2000c1e1b00 */
[----:B------:R-:W-:Y:S01]  /*3660*/  IMAD.MOV.U32 R244, RZ, RZ, 0x7f800000 ;  /* 0x7f800000fff47424 */ /* 0x000fe200078e00ff */
[----:B------:R-:W-:Y:S01]  /*3670*/  ISETP.NE.AND P2, PT, R17, RZ, PT ;  /* 0x000000ff1100720c */ /* 0x000fe20003f45270 */
[----:B------:R-:W-:Y:S01]  /*3680*/  IMAD.MOV.U32 R241, RZ, RZ, 0x7f800000 ;  /* 0x7f800000fff17424 */ /* 0x000fe200078e00ff */
[----:B------:R-:W2:Y:S01]  /*3690*/  LDG.E.64 R4, desc[UR12][R18.64+0x8] ;  /* 0x0000080c12047981 */ /* 0x000ea2000c1e1b00 */
[----:B------:R-:W-:Y:S01]  /*36a0*/  ISETP.NE.AND P0, PT, R12, RZ, PT ;  /* 0x000000ff0c00720c */ /* 0x000fe20003f05270 */
[----:B------:R-:W-:-:S02]  /*36b0*/  IMAD.WIDE R2, R245, R2, UR18 ;  /* 0x00000012f5027e25 */ /* 0x000fc4000f8e0202 */
[----:B------:R-:W0:Y:S02]  /*36c0*/  LDGDEPBAR ;  /* 0x00000000000079af */ /* 0x000e240000000000 */
[----:B------:R-:W-:Y:S02]  /*36d0*/  IMAD.MOV.U32 R6, RZ, RZ, 0x4 ;  /* 0x00000004ff067424 */ /* 0x000fe400078e00ff */
[----:B------:R-:W-:Y:S01]  /*36e0*/  IMAD.MOV.U32 R242, RZ, RZ, 0x7f800000 ;  /* 0x7f800000fff27424 */ /* 0x000fe200078e00ff */
[----:B------:R-:W5:Y:S01]  /*36f0*/  @!P3 LDG.E R243, desc[UR12][R2.64] ;  /* 0x0000000c02f3b981 */ /* 0x000f62000c1e1900 */
[----:B------:R-:W-:Y:S01]  /*3700*/  UIMAD UR7, UR47, UR61, UR58 ;  /* 0x0000003d2f0772a4 */ /* 0x000fe2000f8e023a */
[----:B------:R-:W-:Y:S01]  /*3710*/  IMAD.MOV.U32 R184, RZ, RZ, 0x20 ;  /* 0x00000020ffb87424 */ /* 0x000fe200078e00ff */
[----:B------:R-:W-:Y:S01]  /*3720*/  ULDC UR22, c[0x0][0x2d0] ;  /* 0x0000b40000167ab9 */ /* 0x000fe20000000800 */
[----:B------:R-:W5:Y:S01]  /*3730*/  @!P2 LDG.E R244, desc[UR12][R2.64+0x20] ;  /* 0x0000200c02f4a981 */ /* 0x000f62000c1e1900 */
[----:B------:R-:W-:Y:S01]  /*3740*/  IMAD.MOV.U32 R178, RZ, RZ, 0x40 ;  /* 0x00000040ffb27424 */ /* 0x000fe200078e00ff */
[----:B------:R-:W-:Y:S01]  /*3750*/  ULDC UR23, c[0x0][0x2dc] ;  /* 0x0000b70000177ab9 */ /* 0x000fe20000000800 */
[----:B------:R-:W-:Y:S01]  /*3760*/  IMAD.MOV.U32 R249, RZ, RZ, 0x40 ;  /* 0x00000040fff97424 */ /* 0x000fe200078e00ff */
[----:B------:R1:W5:Y:S01]  /*3770*/  @!P0 LDG.E R241, desc[UR12][R2.64+0x100] ;  /* 0x0001000c02f18981 */ /* 0x000362000c1e1900 */
[----:B------:R-:W-:-:S02]  /*3780*/  CS2R R126, SRZ ;  /* 0x00000000007e7805 */ /* 0x000fc4000001ff00 */
[----:B------:R-:W-:Y:S02]  /*3790*/  CS2R R124, SRZ ;  /* 0x00000000007c7805 */ /* 0x000fe4000001ff00 */
[----:B------:R-:W-:Y:S02]  /*37a0*/  CS2R R130, SRZ ;  /* 0x0000000000827805 */ /* 0x000fe4000001ff00 */
[----:B------:R-:W-:Y:S02]  /*37b0*/  CS2R R128, SRZ ;  /* 0x0000000000807805 */ /* 0x000fe4000001ff00 */
[----:B------:R-:W-:Y:S02]  /*37c0*/  CS2R R122, SRZ ;  /* 0x00000000007a7805 */ /* 0x000fe4000001ff00 */
[----:B------:R-:W-:Y:S02]  /*37d0*/  CS2R R120, SRZ ;  /* 0x0000000000787805 */ /* 0x000fe4000001ff00 */
[----:B--234-:R-:W-:-:S02]  /*37e0*/  SHF.R.S32.HI R0, RZ, 0x1f, R10 ;  /* 0x0000001fff007819 */ /* 0x01cfc4000001140a */
[----:B------:R-:W-:Y:S02]  /*37f0*/  CS2R R118, SRZ ;  /* 0x0000000000767805 */ /* 0x000fe4000001ff00 */
[----:B------:R-:W-:Y:S02]  /*3800*/  CS2R R116, SRZ ;  /* 0x0000000000747805 */ /* 0x000fe4000001ff00 */
[----:B------:R-:W-:Y:S02]  /*3810*/  CS2R R110, SRZ ;  /* 0x00000000006e7805 */ /* 0x000fe4000001ff00 */
[----:B------:R-:W-:Y:S02]  /*3820*/  LEA.HI R0, R0, R10, RZ, 0x4 ;  /* 0x0000000a00007211 */ /* 0x000fe400078f20ff */
[----:B------:R-:W-:Y:S02]  /*3830*/  CS2R R108, SRZ ;  /* 0x00000000006c7805 */ /* 0x000fe4000001ff00 */
[----:B------:R-:W-:-:S02]  /*3840*/  CS2R R114, SRZ ;  /* 0x0000000000727805 */ /* 0x000fc4000001ff00 */
[----:B------:R-:W-:Y:S02]  /*3850*/  CS2R R112, SRZ ;  /* 0x0000000000707805 */ /* 0x000fe4000001ff00 */
[----:B------:R-:W-:Y:S01]  /*3860*/  LOP3.LUT R0, R0, 0xfffffff0, RZ, 0xc0, !PT ;  /* 0xfffffff000007812 */ /* 0x000fe200078ec0ff */
[----:B------:R-:W-:Y:S01]  /*3870*/  @!P6 IMAD.WIDE R6, R11, R6, UR18 ;  /* 0x000000120b06ee25 */ /* 0x000fe2000f8e0206 */
        /* <DEDUP_REMOVED lines=8> */
[----:B-1----:R-:W-:Y:S01]  /*3900*/  LEA.HI R2, R22, R21, RZ, 0x4 ;  /* 0x0000001516027211 */ /* 0x002fe200078f20ff */
[----:B------:R-:W-:Y:S01]  /*3910*/  IMAD.IADD R0, R10, 0x1, -R0 ;  /* 0x000000010a007824 */ /* 0x000fe200078e0a00 */
[----:B------:R1:W5:Y:S01]  /*3920*/  @!P6 LDG.E R242, desc[UR12][R6.64] ;  /* 0x0000000c06f2e981 */ /* 0x000362000c1e1900 */
[----:B------:R-:W-:-:S02]  /*3930*/  CS2R R90, SRZ ;  /* 0x00000000005a7805 */ /* 0x000fc4000001ff00 */
[----:B------:R-:W-:Y:S02]  /*3940*/  LOP3.LUT R2, R2, 0xfffffff0, RZ, 0xc0, !PT ;  /* 0xfffffff002027812 */ /* 0x000fe400078ec0ff */
[----:B------:R-:W-:Y:S02]  /*3950*/  CS2R R88, SRZ ;  /* 0x0000000000587805 */ /* 0x000fe4000001ff00 */
[----:B------:R-:W-:Y:S02]  /*3960*/  CS2R R86, SRZ ;  /* 0x0000000000567805 */ /* 0x000fe4000001ff00 */
[----:B------:R-:W-:Y:S02]  /*3970*/  CS2R R84, SRZ ;  /* 0x0000000000547805 */ /* 0x000fe4000001ff00 */
[----:B------:R-:W-:Y:S01]  /*3980*/  CS2R R78, SRZ ;  /* 0x00000000004e7805 */ /* 0x000fe2000001ff00 */
[----:B------:R-:W-:Y:S01]  /*3990*/  IMAD.IADD R2, R21, 0x1, -R2 ;  /* 0x0000000115027824 */ /* 0x000fe200078e0a02 */
[----:B------:R-:W-:-:S02]  /*39a0*/  SHF.R.S32.HI R3, RZ, 0x1f, R0 ;  /* 0x0000001fff037819 */ /* 0x000fc40000011400 */
[----:B------:R-:W-:Y:S02]  /*39b0*/  CS2R R76, SRZ ;  /* 0x00000000004c7805 */ /* 0x000fe4000001ff00 */
[----:B------:R-:W-:Y:S02]  /*39c0*/  CS2R R82, SRZ ;  /* 0x0000000000527805 */ /* 0x000fe4000001ff00 */
[----:B------:R-:W-:Y:S02]  /*39d0*/  CS2R R80, SRZ ;  /* 0x0000000000507805 */ /* 0x000fe4000001ff00 */
[----:B------:R-:W-:Y:S02]  /*39e0*/  LEA.HI R3, R3, R0, RZ, 0x3 ;  /* 0x0000000003037211 */ /* 0x000fe400078f18ff */
[----:B------:R-:W-:Y:S02]  /*39f0*/  CS2R R74, SRZ ;  /* 0x00000000004a7805 */ /* 0x000fe4000001ff00 */
[----:B------:R-:W-:-:S02]  /*3a00*/  CS2R R72, SRZ ;  /* 0x0000000000487805 */ /* 0x000fc4000001ff00 */
[----:B------:R-:W-:Y:S02]  /*3a10*/  CS2R R70, SRZ ;  /* 0x0000000000467805 */ /* 0x000fe4000001ff00 */
[----:B------:R-:W-:Y:S02]  /*3a20*/  LOP3.LUT R3, R3, 0xfffffff8, RZ, 0xc0, !PT ;  /* 0xfffffff803037812 */ /* 0x000fe400078ec0ff */
[----:B------:R-:W-:Y:S01]  /*3a30*/  CS2R R68, SRZ ;  /* 0x0000000000447805 */ /* 0x000fe2000001ff00 */
[----:B------:R-:W-:Y:S01]  /*3a40*/  IMAD.MOV.U32 R236, RZ, RZ, R198 ;  /* 0x000000ffffec7224 */ /* 0x000fe200078e00c6 */
[----:B------:R-:W-:Y:S01]  /*3a50*/  ULDC.U8 UR11, c[0x0][0x388] ;  /* 0x0000e200000b7ab9 */ /* 0x000fe20000000000 */
[----:B------:R-:W-:Y:S01]  /*3a60*/  ULDC UR10, c[0x0][0x2ec] ;  /* 0x0000bb00000a7ab9 */ /* 0x000fe20000000800 */
[----:B-1----:R-:W-:-:S04]  /*3a70*/  SHF.R.S32.HI R6, RZ, 0x1f, R2 ;  /* 0x0000001fff067819 */ /* 0x002fc80000011402 */
[----:B------:R-:W-:-:S04]  /*3a80*/  LEA.HI R6, R6, R2, RZ, 0x3 ;  /* 0x0000000206067211 */ /* 0x000fc800078f18ff */
[----:B------:R-:W-:Y:S01]  /*3a90*/  LOP3.LUT R6, R6, 0xfffffff8, RZ, 0xc0, !PT ;  /* 0xfffffff806067812 */ /* 0x000fe200078ec0ff */
[----:B------:R-:W-:-:S04]  /*3aa0*/  IMAD.IADD R0, R0, 0x1, -R3 ;  /* 0x0000000100007824 */ /* 0x000fc800078e0a03 */
[----:B------:R-:W-:Y:S01]  /*3ab0*/  IMAD.IADD R2, R2, 0x1, -R6 ;  /* 0x0000000102027824 */ /* 0x000fe200078e0a06 */
[----:B------:R-:W-:Y:S01]  /*3ac0*/  USHF.L.U32 UR7, UR7, 0x5, URZ ;  /* 0x0000000507077899 */ /* 0x000fe2000800063f */
[----:B------:R-:W-:Y:S01]  /*3ad0*/  LOP3.LUT P2, RZ, R0, 0x4, RZ, 0xc0, !PT ;  /* 0x0000000400ff7812 */ /* 0x000fe2000784c0ff */
[----:B------:R-:W-:Y:S02]  /*3ae0*/  VIADD R0, R185, 0x2000 ;  /* 0x00002000b9007836 */ /* 0x000fe40000000000 */
[C---:B------:R-:W-:Y:S02]  /*3af0*/  LOP3.LUT P0, RZ, R2.reuse, 0x2, RZ, 0xc0, !PT ;  /* 0x0000000202ff7812 */ /* 0x040fe4000780c0ff */
[----:B------:R-:W-:Y:S01]  /*3b00*/  LOP3.LUT P5, RZ, R2, 0x4, RZ, 0xc0, !PT ;  /* 0x0000000402ff7812 */ /* 0x000fe200078ac0ff */
[----:B------:R-:W-:Y:S01]  /*3b10*/  VIADD R2, R186, 0x2000 ;  /* 0x00002000ba027836 */ /* 0x000fe20000000000 */
[----:B------:R-:W-:Y:S01]  /*3b20*/  USHF.R.S32.HI UR8, URZ, 0x1f, UR7 ;  /* 0x0000001f3f087899 */ /* 0x000fe20008011407 */
[----:B------:R-:W-:-:S02]  /*3b30*/  SHF.R.S32.HI R3, RZ, 0x1f, R15 ;  /* 0x0000001fff037819 */ /* 0x000fc4000001140f */
[----:B------:R-:W-:Y:S02]  /*3b40*/  SEL R0, R0, R185, !P1 ;  /* 0x000000b900007207 */ /* 0x000fe40004800000 */
[----:B------:R-:W-:Y:S02]  /*3b50*/  SEL R2, R2, R186, !P1 ;  /* 0x000000ba02027207 */ /* 0x000fe40004800000 */
[----:B------:R-:W-:Y:S02]  /*3b60*/  LEA R183, R0, UR4, 0x1 ;  /* 0x0000000400b77c11 */ /* 0x000fe4000f8e08ff */
[----:B------:R-:W-:Y:S02]  /*3b70*/  LEA R177, R2, UR4, 0x1 ;  /* 0x0000000402b17c11 */ /* 0x000fe4000f8e08ff */
[----:B------:R-:W-:Y:S02]  /*3b80*/  SEL R184, R184, 0xffffffe0, !P0 ;  /* 0xffffffe0b8b87807 */ /* 0x000fe40004000000 */
[----:B------:R-:W-:-:S02]  /*3b90*/  SEL R178, R178, 0xffffffc0, !P5 ;  /* 0xffffffc0b2b27807 */ /* 0x000fc40006800000 */
[----:B------:R-:W-:Y:S02]  /*3ba0*/  SEL R249, R249, 0xffffffc0, !P2 ;  /* 0xffffffc0f9f97807 */ /* 0x000fe40005000000 */
[----:B------:R-:W-:Y:S02]  /*3bb0*/  R2UR UR15, R9 ;  /* 0x00000000090f72ca */ /* 0x000fe400000e0000 */
[----:B------:R-:W-:Y:S02]  /*3bc0*/  R2UR UR16, R8 ;  /* 0x00000000081072ca */ /* 0x000fe400000e0000 */
[----:B------:R-:W-:Y:S01]  /*3bd0*/  IADD3 R246, P4, P3, R4, UR7, R15 ;  /* 0x0000000704f67c10 */ /* 0x000fe2000fb9e00f */
[----:B------:R-:W-:-:S03]  /*3be0*/  UIADD3 UR7, UR30, 0x80, URZ ;  /* 0x000000801e077890 */ /* 0x000fc6000fffe03f */
[----:B------:R-:W-:Y:S01]  /*3bf0*/  IADD3.X R250, R5, UR8, R3, P4, P3 ;  /* 0x0000000805fa7c10 */ /* 0x000fe2000a7e6403 */
[----:B------:R-:W-:Y:S01]  /*3c00*/  IMAD.WIDE.U32 R246, R246, -0x2daee0ad, RZ ;  /* 0xd2511f53f6f67825 */ /* 0x000fe200078e00ff */
[----:B------:R-:W-:-:S11]  /*3c10*/  UISETP.GE.AND UP0, UPT, UR7, UR6, UPT ;  /* 0x000000060700728c */ /* 0x000fd6000bf06270 */
.L_x_1741:
[----:B------:R-:W-:Y:S01]  /*3c20*/  PLOP3.LUT P0, PT, PT, PT, UP0, 0x80, 0x0 ;  /* 0x000000000000781c */ /* 0x000fe20003f0f008 */
[----:B------:R-:W0:Y:S01]  /*3c30*/  LDGDEPBAR ;  /* 0x00000000000079af */ /* 0x000e220000000000 */
[----:B------:R-:W-:Y:S01]  /*3c40*/  PLOP3.LUT P3, PT, PT, PT, UP0, 0x80, 0x0 ;  /* 0x000000000000781c */ /* 0x000fe20003f6f008 */
[C---:B------:R-:W-:Y:S01]  /*3c50*/  IMAD.IADD R0, R183.reuse, 0x1, R184 ;  /* 0x00000001b7007824 */ /* 0x040fe200078e02b8 */
[----:B------:R-:W-:Y:S01]  /*3c60*/  PLOP3.LUT P2, PT, PT, PT, UP0, 0x80, 0x0 ;  /* 0x000000000000781c */ /* 0x000fe20003f4f008 */
[----:B------:R-:W-:Y:S01]  /*3c70*/  UIADD3 UR9, UR16, -0x255992d5, URZ ;  /* 0xdaa66d2b10097890 */ /* 0x000fe2000fffe03f */
[----:B------:R-:W-:Y:S01]  /*3c80*/  PLOP3.LUT P1, PT, PT, PT, UP0, 0x80, 0x0 ;  /* 0x000000000000781c */ /* 0x000fe20003f2f008 */
[----:B------:R-:W-:Y:S01]  /*3c90*/  IMAD.U32 R2, RZ, RZ, UR21 ;  /* 0x00000015ff027e24 */ /* 0x000fe2000f8e00ff */
[----:B------:R-:W-:Y:S01]  /*3ca0*/  PLOP3.LUT P4, PT, PT, PT, UP0, 0x80, 0x0 ;  /* 0x000000000000781c */ /* 0x000fe20003f8f008 */
[----:B------:R-:W-:Y:S01]  /*3cb0*/  UIADD3 UR7, UR16, -0x61c88647, URZ ;  /* 0x9e3779b910077890 */ /* 0x000fe2000fffe03f */
[----:B------:R-:W-:Y:S01]  /*3cc0*/  PLOP3.LUT P5, PT, PT, PT, UP0, 0x80, 0x0 ;  /* 0x000000000000781c */ /* 0x000fe20003faf008 */
[----:B------:R-:W-:Y:S01]  /*3cd0*/  UIADD3 UR8, UR15, -0x4498517b, URZ ;  /* 0xbb67ae850f087890 */ /* 0x000fe2000fffe03f */
        /* <DEDUP_REMOVED lines=242> */
[----:B------:R-:W-:Y:S02]  /*4c00*/  PLOP3.LUT P2, PT, PT, PT, UP0, 0x80, 0x0 ;  /* 0x000000000000781c */ /* 0x000fe40003f4f008 */
[----:B------:R-:W-:Y:S01]  /*4c10*/  PLOP3.LUT P4, PT, PT, PT, UP0, 0x80, 0x0 ;  /* 0x000000000000781c */ /* 0x000fe20003f8f008 */
[C---:B------:R-:W-:Y:S01]  /*4c20*/  @P0 VIADD R149, R0.reuse, 0x30 ;  /* 0x0000003000950836 */ /* 0x040fe20000000000 */
[----:B------:R-:W-:Y:S01]  /*4c30*/  LOP3.LUT R133, R3, UR7, R134, 0x96, !PT ;  /* 0x0000000703857c12 */ /* 0x000fe2000f8e9686 */
[----:B------:R-:W-:Y:S01]  /*4c40*/  UIADD3 UR7, UR16, 0x3c6ef372, URZ ;  /* 0x3c6ef37210077890 */ /* 0x000fe2000fffe03f */
        /* <DEDUP_REMOVED lines=8> */
[----:B------:R-:W-:Y:S01]  /*4cd0*/  PLOP3.LUT P6, PT, PT, PT, UP0, 0x80, 0x0 ;  /* 0x000000000000781c */ /* 0x000fe20003fcf008 */
[----:B------:R-:W-:Y:S01]  /*4ce0*/  IMAD.WIDE.U32 R136, R136, -0x326172a9, RZ ;  /* 0xcd9e8d5788887825 */ /* 0x000fe200078e00ff */
[----:B------:R-:W-:Y:S02]  /*4cf0*/  @P2 ISETP.GE.AND P2, PT, R149, UR6, PT ;  /* 0x0000000695002c0c */ /* 0x000fe4000bf46270 */
[----:B------:R-:W-:Y:S01]  /*4d00*/  @P4 ISETP.GE.AND P4, PT, R148, UR6, PT ;  /* 0x0000000694004c0c */ /* 0x000fe2000bf86270 */
[----:B------:R-:W-:Y:S01]  /*4d10*/  IMAD.WIDE.U32 R134, R134, -0x326172a9, RZ ;  /* 0xcd9e8d5786867825 */ /* 0x000fe200078e00ff */
[----:B------:R-:W-:Y:S02]  /*4d20*/  @P5 ISETP.GE.AND P5, PT, R150, UR6, PT ;  /* 0x0000000696005c0c */ /* 0x000fe4000bfa6270 */
[--C-:B------:R-:W-:Y:S01]  /*4d30*/  LOP3.LUT R162, R137, UR7, R2.reuse, 0x96, !PT ;  /* 0x0000000789a27c12 */ /* 0x100fe2000f8e9602 */
[----:B------:R-:W-:Y:S01]  /*4d40*/  IMAD.WIDE.U32 R148, R152, -0x2daee0ad, RZ ;  /* 0xd2511f5398947825 */ /* 0x000fe200078e00ff */
[----:B------:R-:W-:Y:S02]  /*4d50*/  LOP3.LUT R158, R135, UR7, R2, 0x96, !PT ;  /* 0x00000007879e7c12 */ /* 0x000fe4000f8e9602 */
[--C-:B------:R-:W-:Y:S01]  /*4d60*/  LOP3.LUT R160, R137, UR7, R132.reuse, 0x96, !PT ;  /* 0x0000000789a07c12 */ /* 0x100fe2000f8e9684 */
        /* <DEDUP_REMOVED lines=18> */
[----:B------:R-:W-:Y:S02]  /*4e90*/  FSETP.NEU.FTZ.AND P0, PT, R241, -INF , PT ;  /* 0xff800000f100780b */ /* 0x000fe40003f1d000 */
[----:B------:R-:W-:Y:S01]  /*4ea0*/  LOP3.LUT R156, R161, UR7, R148, 0x96, !PT ;  /* 0x00000007a19c7c12 */ /* 0x000fe2000f8e9694 */
[----:B------:R-:W-:Y:S01]  /*4eb0*/  FMUL.FTZ R0, R241, 1.4426950216293334961 ;  /* 0x3fb8aa3bf1007820 */ /* 0x000fe20000410000 */
[----:B------:R-:W-:Y:S01]  /*4ec0*/  IMAD.WIDE.U32 R142, R133, -0x2daee0ad, RZ ;  /* 0xd2511f53858e7825 */ /* 0x000fe200078e00ff */
[----:B------:R-:W-:Y:S03]  /*4ed0*/  LOP3.LUT R133, R155, UR7, R2, 0x96, !PT ;  /* 0x000000079b857c12 */ /* 0x000fe6000f8e9602 */
[--C-:B------:R-:W-:Y:S01]  /*4ee0*/  FFMA.FTZ R7, R7, UR10, -R3.reuse ;  /* 0x0000000a07077c23 */ /* 0x100fe20008010803 */
[----:B------:R-:W-:Y:S01]  /*4ef0*/  FSEL R2, R0, RZ, P0 ;  /* 0x000000ff00027208 */ /* 0x000fe20000000000 */
[C---:B------:R-:W-:Y:S01]  /*4f00*/  FMUL.FTZ R0, R242.reuse, 1.4426950216293334961 ;  /* 0x3fb8aa3bf2007820 */ /* 0x040fe20000410000 */
[----:B------:R-:W-:Y:S01]  /*4f10*/  FSETP.NEU.FTZ.AND P0, PT, R242, -INF , PT ;  /* 0xff800000f200780b */ /* 0x000fe20003f1d000 */
[----:B------:R-:W-:Y:S01]  /*4f20*/  FFMA.FTZ R4, R4, UR10, -R132 ;  /* 0x0000000a04047c23 */ /* 0x000fe20008010884 */
[----:B------:R-:W-:Y:S01]  /*4f30*/  LOP3.LUT R152, R143, UR8, R140, 0x96, !PT ;  /* 0x000000088f987c12 */ /* 0x000fe2000f8e968c */
[----:B------:R-:W-:Y:S01]  /*4f40*/  FFMA.FTZ R5, R5, UR10, -R132 ;  /* 0x0000000a05057c23 */ /* 0x000fe20008010884 */
[----:B------:R-:W-:Y:S01]  /*4f50*/  FSEL R0, R0, RZ, P0 ;  /* 0x000000ff00007208 */ /* 0x000fe20000000000 */
[--C-:B------:R-:W-:Y:S01]  /*4f60*/  FFMA.FTZ R6, R6, UR10, -R3.reuse ;  /* 0x0000000a06067c23 */ /* 0x100fe20008010803 */
[----:B------:R-:W-:Y:S01]  /*4f70*/  PLOP3.LUT P0, PT, PT, PT, UP0, 0x80, 0x0 ;  /* 0x000000000000781c */ /* 0x000fe20003f0f008 */
[----:B------:R-:W1:Y:S01]  /*4f80*/  MUFU.EX2 R197, R4 ;  /* 0x0000000400c57308 */ /* 0x000e620000000800 */
[----:B------:R-:W-:Y:S01]  /*4f90*/  LOP3.LUT R143, R163, UR7, R150, 0x96, !PT ;  /* 0x00000007a38f7c12 */ /* 0x000fe2000f8e9696 */
[--C-:B------:R-:W-:Y:S01]  /*4fa0*/  FFMA.FTZ R8, R8, UR10, -R2.reuse ;  /* 0x0000000a08087c23 */ /* 0x100fe20008010802 */
[----:B------:R-:W-:Y:S01]  /*4fb0*/  FFMA.FTZ R9, R9, UR10, -R2 ;  /* 0x0000000a09097c23 */ /* 0x000fe20008010802 */
[--C-:B------:R-:W-:Y:S01]  /*4fc0*/  FFMA.FTZ R32, R32, UR10, -R132.reuse ;  /* 0x0000000a20207c23 */ /* 0x100fe20008010884 */
[--C-:B------:R-:W-:Y:S01]  /*4fd0*/  FFMA.FTZ R34, R34, UR10, -R3.reuse ;  /* 0x0000000a22227c23 */ /* 0x100fe20008010803 */
[--C-:B------:R-:W-:Y:S01]  /*4fe0*/  FFMA.FTZ R35, R35, UR10, -R3.reuse ;  /* 0x0000000a23237c23 */ /* 0x100fe20008010803 */
[----:B------:R-:W-:Y:S03]  /*4ff0*/  FFMA.FTZ R33, R33, UR10, -R132 ;  /* 0x0000000a21217c23 */ /* 0x000fe60008010884 */
[----:B------:R2:W-:Y:S01]  /*5000*/  MUFU.EX2 R196, R5 ;  /* 0x0000000500c47308 */ /* 0x0005e20000000800 */
[----:B------:R-:W-:Y:S04]  /*5010*/  IMAD.WIDE.U32 R148, R149, -0x326172a9, RZ ;  /* 0xcd9e8d5795947825 */ /* 0x000fe800078e00ff */
[----:B------:R-:W-:Y:S01]  /*5020*/  FFMA.FTZ R10, R10, UR10, -R0 ;  /* 0x0000000a0a0a7c23 */ /* 0x000fe20008010800 */
[----:B------:R-:W-:Y:S01]  /*5030*/  UIADD3 UR8, UR16, 0x78dde6e4, URZ ;  /* 0x78dde6e410087890 */ /* 0x000fe2000fffe03f */
[----:B------:R-:W-:Y:S01]  /*5040*/  @P0 FSEL R44, R44, -INF , !P1 ;  /* 0xff8000002c2c0808 */ /* 0x000fe20004800000 */
[----:B------:R-:W-:Y:S01]  /*5050*/  IMAD.WIDE.U32 R158, R158, -0x2daee0ad, RZ ;  /* 0xd2511f539e9e7825 */ /* 0x000fe200078e00ff */
[----:B------:R-:W-:Y:S01]  /*5060*/  PLOP3.LUT P0, PT, PT, PT, UP0, 0x80, 0x0 ;  /* 0x000000000000781c */ /* 0x000fe20003f0f008 */
[----:B------:R3:W4:Y:S02]  /*5070*/  MUFU.EX2 R194, R6 ;  /* 0x0000000600c27308 */ /* 0x0007240000000800 */
[----:B------:R-:W-:Y:S01]  /*5080*/  IMAD.WIDE.U32 R150, R151, -0x326172a9, RZ ;  /* 0xcd9e8d5797967825 */ /* 0x000fe200078e00ff */
[----:B------:R-:W-:Y:S01]  /*5090*/  LOP3.LUT R137, R159, UR7, R142, 0x96, !PT ;  /* 0x000000079f897c12 */ /* 0x000fe2000f8e968e */
[----:B------:R-:W-:Y:S02]  /*50a0*/  UIADD3 UR7, UR15, -0x126145ec, URZ ;  /* 0xed9eba140f077890 */ /* 0x000fe4000fffe03f */
[----:B------:R-:W-:Y:S01]  /*50b0*/  FFMA.FTZ R11, R11, UR10, -R0 ;  /* 0x0000000a0b0b7c23 */ /* 0x000fe20008010800 */
[----:B------:R-:W-:Y:S01]  /*50c0*/  IMAD.WIDE.U32 R156, R156, -0x326172a9, RZ ;  /* 0xcd9e8d579c9c7825 */ /* 0x000fe200078e00ff */
[----:B------:R-:W-:Y:S02]  /*50d0*/  LOP3.LUT R140, R151, UR9, R134, 0x96, !PT ;  /* 0x00000009978c7c12 */ /* 0x000fe4000f8e9686 */
[----:B------:R-:W-:Y:S01]  /*50e0*/  MUFU.EX2 R219, R8 ;  /* 0x0000000800db7308 */ /* 0x000fe20000000800 */
[----:B--2---:R-:W-:Y:S04]  /*50f0*/  IMAD.WIDE.U32 R4, R135, -0x326172a9, RZ ;  /* 0xcd9e8d5787047825 */ /* 0x004fe800078e00ff */
[----:B------:R-:W-:Y:S01]  /*5100*/  FFMA.FTZ R14, R14, UR10, -R0 ;  /* 0x0000000a0e0e7c23 */ /* 0x000fe20008010800 */
[----:B------:R-:W-:Y:S01]  /*5110*/  @P0 FSEL R46, R46, -INF , !P1 ;  /* 0xff8000002e2e0808 */ /* 0x000fe20004800000 */
[----:B------:R-:W-:Y:S01]  /*5120*/  IMAD.WIDE.U32 R142, R143, -0x326172a9, RZ ;  /* 0xcd9e8d578f8e7825 */ /* 0x000fe200078e00ff */
[----:B------:R-:W-:Y:S02]  /*5130*/  LOP3.LUT R5, R5, UR9, R136, 0x96, !PT ;  /* 0x0000000905057c12 */ /* 0x000fe4000f8e9688 */
[----:B------:R-:W-:Y:S01]  /*5140*/  LOP3.LUT R151, R157, UR8, R4, 0x96, !PT ;  /* 0x000000089d977c12 */ /* 0x000fe2000f8e9604 */
[----:B------:R2:W-:Y:S01]  /*5150*/  MUFU.EX2 R218, R9 ;  /* 0x0000000900da7308 */ /* 0x0005e20000000800 */
[----:B---3--:R-:W-:Y:S01]  /*5160*/  LOP3.LUT R6, R149, UR9, R136, 0x96, !PT ;  /* 0x0000000995067c12 */ /* 0x008fe2000f8e9688 */
[----:B------:R-:W-:Y:S01]  /*5170*/  IMAD.WIDE.U32 R152, R152, -0x326172a9, RZ ;  /* 0xcd9e8d5798987825 */ /* 0x000fe200078e00ff */
[----:B------:R-:W-:Y:S02]  /*5180*/  LOP3.LUT R159, R143, UR8, R148, 0x96, !PT ;  /* 0x000000088f9f7c12 */ /* 0x000fe4000f8e9694 */
[----:B------:R-:W-:Y:S01]  /*5190*/  PLOP3.LUT P0, PT, PT, PT, UP0, 0x80, 0x0 ;  /* 0x000000000000781c */ /* 0x000fe20003f0f008 */
[----:B------:R-:W-:Y:S01]  /*51a0*/  IMAD.WIDE.U32 R138, R133, -0x326172a9, RZ ;  /* 0xcd9e8d57858a7825 */ /* 0x000fe200078e00ff */
[----:B------:R-:W-:Y:S03]  /*51b0*/  LOP3.LUT R134, R153, UR9, R134, 0x96, !PT ;  /* 0x0000000999867c12 */ /* 0x000fe6000f8e9686 */
[----:B------:R3:W4:Y:S01]  /*51c0*/  MUFU.EX2 R215, R7 ;  /* 0x0000000700d77308 */ /* 0x0007220000000800 */
[----:B------:R-:W-:Y:S01]  /*51d0*/  UIADD3 UR9, UR15, -0x56f99767, URZ ;  /* 0xa90668990f097890 */ /* 0x000fe2000fffe03f */
[----:B------:R-:W-:Y:S01]  /*51e0*/  IMAD.WIDE.U32 R4, R5, -0x2daee0ad, RZ ;  /* 0xd2511f5305047825 */ /* 0x000fe200078e00ff */
[----:B------:R-:W-:Y:S03]  /*51f0*/  LOP3.LUT R148, R139, UR8, R150, 0x96, !PT ;  /* 0x000000088b947c12 */ /* 0x000fe6000f8e9696 */
[----:B------:R-:W-:Y:S01]  /*5200*/  FFMA.FTZ R13, R13, UR10, -R2 ;  /* 0x0000000a0d0d7c23 */ /* 0x000fe20008010802 */
[----:B------:R-:W-:Y:S01]  /*5210*/  IMAD.WIDE.U32 R150, R151, -0x2daee0ad, RZ ;  /* 0xd2511f5397967825 */ /* 0x000fe200078e00ff */
[----:B------:R-:W-:Y:S02]  /*5220*/  LOP3.LUT R160, R5, UR7, R160, 0x96, !PT ;  /* 0x0000000705a07c12 */ /* 0x000fe4000f8e96a0 */
[----:B------:R-:W-:Y:S01]  /*5230*/  MUFU.EX2 R166, R32 ;  /* 0x0000002000a67308 */ /* 0x000fe20000000800 */
[----:B------:R-:W-:Y:S01]  /*5240*/  FFMA.FTZ R17, R17, UR10, -R132 ;  /* 0x0000000a11117c23 */ /* 0x000fe20008010884 */
[----:B------:R-:W-:Y:S01]  /*5250*/  @P0 FSEL R48, R48, -INF , !P1 ;  /* 0xff80000030300808 */ /* 0x000fe20004800000 */
[----:B--2---:R-:W-:Y:S01]  /*5260*/  IMAD.WIDE.U32 R8, R6, -0x2daee0ad, RZ ;  /* 0xd2511f5306087825 */ /* 0x004fe200078e00ff */
[----:B------:R-:W-:Y:S03]  /*5270*/  PLOP3.LUT P0, PT, PT, PT, UP0, 0x80, 0x0 ;  /* 0x000000000000781c */ /* 0x000fe60003f0f008 */
[----:B------:R-:W-:Y:S01]  /*5280*/  FFMA.FTZ R12, R12, UR10, -R2 ;  /* 0x0000000a0c0c7c23 */ /* 0x000fe20008010802 */
[----:B------:R-:W-:Y:S01]  /*5290*/  FFMA.FTZ R48, R48, UR10, -R132 ;  /* 0x0000000a30307c23 */ /* 0x000fe20008010884 */
[----:B------:R-:W-:Y:S01]  /*52a0*/  LOP3.LUT R139, R9, UR7, R162, 0x96, !PT ;  /* 0x00000007098b7c12 */ /* 0x000fe2000f8e96a2 */
[----:B------:R-:W-:Y:S01]  /*52b0*/  MUFU.EX2 R187, R34 ;  /* 0x0000002200bb7308 */ /* 0x000fe20000000800 */
[----:B------:R-:W-:Y:S01]  /*52c0*/  LOP3.LUT R9, R151, UR9, R4, 0x96, !PT ;  /* 0x0000000997097c12 */ /* 0x000fe2000f8e9604 */
[----:B------:R-:W-:Y:S01]  /*52d0*/  IMAD.WIDE.U32 R140, R140, -0x2daee0ad, RZ ;  /* 0xd2511f538c8c7825 */ /* 0x000fe200078e00ff */
[----:B---3--:R-:W2:Y:S03]  /*52e0*/  LDSM.16.M88.4 R4, [R181+0x1800] ;  /* 0x00180000b504783b */ /* 0x008ea60000000200 */
[----:B------:R-:W-:Y:S01]  /*52f0*/  FFMA.FTZ R16, R16, UR10, -R132 ;  /* 0x0000000a10107c23 */ /* 0x000fe20008010884 */
[----:B------:R-:W-:Y:S01]  /*5300*/  IMAD.WIDE.U32 R134, R134, -0x2daee0ad, RZ ;  /* 0xd2511f5386867825 */ /* 0x000fe200078e00ff */
[----:B------:R-:W-:Y:S02]  /*5310*/  LOP3.LUT R153, R141, UR7, R154, 0x96, !PT ;  /* 0x000000078d997c12 */ /* 0x000fe4000f8e969a */
[----:B------:R-:W-:Y:S01]  /*5320*/  MUFU.EX2 R175, R35 ;  /* 0x0000002300af7308 */ /* 0x000fe20000000800 */
[----:B------:R-:W-:Y:S01]  /*5330*/  @P0 FSEL R50, R50, -INF , !P1 ;  /* 0xff80000032320808 */ /* 0x000fe20004800000 */
[----:B------:R-:W-:Y:S01]  /*5340*/  IMAD.WIDE.U32 R136, R137, -0x326172a9, RZ ;  /* 0xcd9e8d5789887825 */ /* 0x000fe200078e00ff */
[----:B------:R-:W-:Y:S02]  /*5350*/  PLOP3.LUT P0, PT, PT, PT, UP0, 0x80, 0x0 ;  /* 0x000000000000781c */ /* 0x000fe40003f0f008 */
[----:B------:R-:W-:Y:S01]  /*5360*/  PLOP3.LUT P1, PT, PT, PT, UP0, 0x80, 0x0 ;  /* 0x000000000000781c */ /* 0x000fe20003f2f008 */
[--C-:B------:R-:W-:Y:S01]  /*5370*/  FFMA.FTZ R50, R50, UR10, -R3.reuse ;  /* 0x0000000a32327c23 */ /* 0x100fe20008010803 */
[----:B------:R-:W-:Y:S03]  /*5380*/  LOP3.LUT R141, R135, UR7, R158, 0x96, !PT ;  /* 0x00000007878d7c12 */ /* 0x000fe6000f8e969e */
[----:B------:R-:W-:Y:S01]  /*5390*/  MUFU.EX2 R165, R33 ;  /* 0x0000002100a57308 */ /* 0x000fe20000000800 */
[----:B------:R-:W-:Y:S01]  /*53a0*/  LOP3.LUT R154, R137, UR8, R152, 0x96, !PT ;  /* 0x00000008899a7c12 */ /* 0x000fe2000f8e9698 */
[----:B------:R-:W-:Y:S04]  /*53b0*/  IMAD.WIDE.U32 R152, R153, -0x326172a9, RZ ;  /* 0xcd9e8d5799987825 */ /* 0x000fe800078e00ff */
[--C-:B------:R-:W-:Y:S01]  /*53c0*/  FFMA.FTZ R18, R18, UR10, -R3.reuse ;  /* 0x0000000a12127c23 */ /* 0x100fe20008010803 */
[----:B------:R-:W-:Y:S01]  /*53d0*/  UIADD3 UR8, UR16, -0x4ab325aa, URZ ;  /* 0xb54cda5610087890 */ /* 0x000fe2000fffe03f */
[----:B------:R-:W-:Y:S01]  /*53e0*/  FFMA.FTZ R15, R15, UR10, -R0 ;  /* 0x0000000a0f0f7c23 */ /* 0x000fe20008010800 */
[----:B------:R-:W-:Y:S04]  /*53f0*/  IMAD.WIDE.U32 R154, R154, -0x2daee0ad, RZ ;  /* 0xd2511f539a9a7825 */ /* 0x000fe800078e00ff */
[--C-:B------:R-:W-:Y:S01]  /*5400*/  FFMA.FTZ R19, R19, UR10, -R3.reuse ;  /* 0x0000000a13137c23 */ /* 0x100fe20008010803 */
[----:B------:R-:W-:Y:S01]  /*5410*/  MUFU.EX2 R164, R50 ;  /* 0x0000003200a47308 */ /* 0x000fe20000000800 */
[----:B------:R-:W-:Y:S01]  /*5420*/  @P0 FSEL R45, R45, -INF , !P3 ;  /* 0xff8000002d2d0808 */ /* 0x000fe20005800000 */
[--C-:B------:R-:W-:Y:S01]  /*5430*/  FFMA.FTZ R21, R21, UR10, -R132.reuse ;  /* 0x0000000a15157c23 */ /* 0x100fe20008010884 */
[----:B------:R-:W-:Y:S01]  /*5440*/  PLOP3.LUT P0, PT, PT, PT, UP0, 0x80, 0x0 ;  /* 0x000000000000781c */ /* 0x000fe20003f0f008 */
[----:B------:R-:W-:Y:S01]  /*5450*/  FFMA.FTZ R20, R20, UR10, -R132 ;  /* 0x0000000a14147c23 */ /* 0x000fe20008010884 */
[----:B------:R-:W-:Y:S01]  /*5460*/  @P1 FSEL R47, R47, -INF , !P3 ;  /* 0xff8000002f2f1808 */ /* 0x000fe20005800000 */
[--C-:B------:R-:W-:Y:S01]  /*5470*/  FFMA.FTZ R22, R22, UR10, -R3.reuse ;  /* 0x0000000a16167c23 */ /* 0x100fe20008010803 */
[----:B------:R-:W-:Y:S01]  /*5480*/  PLOP3.LUT P1, PT, PT, PT, UP0, 0x80, 0x0 ;  /* 0x000000000000781c */ /* 0x000fe20003f2f008 */
[----:B------:R-:W-:Y:S01]  /*5490*/  FFMA.FTZ R24, R24, UR10, -R2 ;  /* 0x0000000a18187c23 */ /* 0x000fe20008010802 */
[----:B------:R-:W-:Y:S01]  /*54a0*/  LOP3.LUT R143, R155, UR9, R134, 0x96, !PT ;  /* 0x000000099b8f7c12 */ /* 0x000fe2000f8e9686 */
[----:B------:R-:W-:Y:S01]  /*54b0*/  FFMA.FTZ R27, R27, UR10, -R0 ;  /* 0x0000000a1b1b7c23 */ /* 0x000fe20008010800 */
[--C-:B------:R-:W-:Y:S01]  /*54c0*/  FFMA.FTZ R28, R28, UR10, -R2.reuse ;  /* 0x0000000a1c1c7c23 */ /* 0x100fe20008010802 */
[--C-:B------:R-:W-:Y:S01]  /*54d0*/  FFMA.FTZ R23, R23, UR10, -R3.reuse ;  /* 0x0000000a17177c23 */ /* 0x100fe20008010803 */
[----:B------:R-:W-:Y:S01]  /*54e0*/  FFMA.FTZ R25, R25, UR10, -R2 ;  /* 0x0000000a19197c23 */ /* 0x000fe20008010802 */
[--C-:B------:R-:W-:Y:S01]  /*54f0*/  FFMA.FTZ R30, R30, UR10, -R0.reuse ;  /* 0x0000000a1e1e7c23 */ /* 0x100fe20008010800 */
[----:B------:R-:W-:Y:S01]  /*5500*/  FFMA.FTZ R31, R31, UR10, -R0 ;  /* 0x0000000a1f1f7c23 */ /* 0x000fe20008010800 */
[----:B------:R-:W-:Y:S01]  /*5510*/  @P0 FSEL R49, R49, -INF , !P3 ;  /* 0xff80000031310808 */ /* 0x000fe20005800000 */
[----:B------:R-:W-:Y:S01]  /*5520*/  FFMA.FTZ R29, R29, UR10, -R2 ;  /* 0x0000000a1d1d7c23 */ /* 0x000fe20008010802 */
[----:B------:R-:W-:Y:S01]  /*5530*/  PLOP3.LUT P0, PT, PT, PT, UP0, 0x80, 0x0 ;  /* 0x000000000000781c */ /* 0x000fe20003f0f008 */
[-C--:B--2---:R-:W-:Y:S01]  /*5540*/  HMMA.16816.F32.BF16 R52, R168, R4.reuse, R52 ;  /* 0x00000004a834723c */ /* 0x084fe20000041834 */
[----:B------:R-:W-:Y:S01]  /*5550*/  MUFU.EX2 R216, R13 ;  /* 0x0000000d00d87308 */ /* 0x000fe20000000800 */
[----:B------:R-:W-:Y:S01]  /*5560*/  UIADD3 UR7, UR16, 0x1715609d, URZ ;  /* 0x1715609d10077890 */ /* 0x000fe2000fffe03f */
[----:B------:R-:W-:Y:S01]  /*5570*/  @P1 FSEL R51, R51, -INF , !P3 ;  /* 0xff80000033331808 */ /* 0x000fe20005800000 */
[----:B------:R-:W-:Y:S01]  /*5580*/  FFMA.FTZ R49, R49, UR10, -R132 ;  /* 0x0000000a31317c23 */ /* 0x000fe20008010884 */
[----:B------:R-:W-:Y:S01]  /*5590*/  PLOP3.LUT P1, PT, PT, PT, UP0, 0x80, 0x0 ;  /* 0x000000000000781c */ /* 0x000fe20003f2f008 */
[C---:B------:R-:W-:Y:S01]  /*55a0*/  HMMA.16816.F32.BF16 R56, R144.reuse, R4, R56 ;  /* 0x000000049038723c */ /* 0x040fe20000041838 */
[----:B------:R-:W-:Y:S04]  /*55b0*/  PLOP3.LUT P3, PT, PT, PT, UP0, 0x80, 0x0 ;  /* 0x000000000000781c */ /* 0x000fe80003f6f008 */
[----:B------:R-:W-:Y:S01]  /*55c0*/  MUFU.EX2 R223, R10 ;  /* 0x0000000a00df7308 */ /* 0x000fe20000000800 */
[----:B------:R-:W-:Y:S01]  /*55d0*/  LOP3.LUT R133, R153, UR7, R138, 0x96, !PT ;  /* 0x0000000799857c12 */ /* 0x000fe2000f8e968a */
[-C--:B------:R-:W-:Y:S04]  /*55e0*/  HMMA.16816.F32.BF16 R60, R144, R6.reuse, R60 ;  /* 0x00000006903c723c */ /* 0x080fe8000004183c */
[--C-:B------:R-:W-:Y:S02]  /*55f0*/  FFMA.FTZ R51, R51, UR10, -R3.reuse ;  /* 0x0000000a33337c23 */ /* 0x100fe40008010803 */
[----:B------:R-:W-:Y:S02]  /*5600*/  HMMA.16816.F32.BF16 R64, R168, R6, R64 ;  /* 0x00000006a840723c */ /* 0x000fe40000041840 */
[----:B------:R2:W3:Y:S03]  /*5610*/  MUFU.EX2 R222, R11 ;  /* 0x0000000b00de7308 */ /* 0x0004e60000000800 */
[----:B------:R-:W-:Y:S01]  /*5620*/  IMAD.WIDE.U32 R138, R139, -0x326172a9, RZ ;  /* 0xcd9e8d578b8a7825 */ /* 0x000fe200078e00ff */
[----:B------:R-:W-:Y:S02]  /*5630*/  @P0 FSEL R52, R52, -INF , !P2 ;  /* 0xff80000034340808 */ /* 0x000fe40005000000 */
[----:B------:R-:W-:Y:S04]  /*5640*/  PLOP3.LUT P0, PT, PT, PT, UP0, 0x80, 0x0 ;  /* 0x000000000000781c */ /* 0x000fe80003f0f008 */
[----:B------:R-:W-:Y:S01]  /*5650*/  MUFU.EX2 R163, R51 ;  /* 0x0000003300a37308 */ /* 0x000fe20000000800 */
[----:B------:R-:W-:Y:S01]  /*5660*/  @P1 FSEL R54, R54, -INF , !P2 ;  /* 0xff80000036361808 */ /* 0x000fe20005000000 */
[--C-:B------:R-:W-:Y:S01]  /*5670*/  FFMA.FTZ R36, R36, UR10, -R132.reuse ;  /* 0x0000000a24247c23 */ /* 0x100fe20008010884 */
[----:B------:R-:W-:Y:S01]  /*5680*/  PLOP3.LUT P1, PT, PT, PT, UP0, 0x80, 0x0 ;  /* 0x000000000000781c */ /* 0x000fe20003f2f008 */
[----:B------:R-:W-:Y:S01]  /*5690*/  FFMA.FTZ R37, R37, UR10, -R132 ;  /* 0x0000000a25257c23 */ /* 0x000fe20008010884 */
[----:B------:R-:W-:Y:S01]  /*56a0*/  @P3 FSEL R56, R56, -INF , !P2 ;  /* 0xff80000038383808 */ /* 0x000fe20005000000 */
[--C-:B------:R-:W-:Y:S01]  /*56b0*/  FFMA.FTZ R38, R38, UR10, -R3.reuse ;  /* 0x0000000a26267c23 */ /* 0x100fe20008010803 */
[----:B------:R-:W-:Y:S03]  /*56c0*/  PLOP3.LUT P3, PT, PT, PT, UP0, 0x80, 0x0 ;  /* 0x000000000000781c */ /* 0x000fe60003f6f008 */
[----:B------:R1:W-:Y:S01]  /*56d0*/  MUFU.EX2 R221, R14 ;  /* 0x0000000e00dd7308 */ /* 0x0003e20000000800 */
[----:B------:R-:W-:Y:S01]  /*56e0*/  LOP3.LUT R151, R139, UR7, R142, 0x96, !PT ;  /* 0x000000078b977c12 */ /* 0x000fe2000f8e968e */
[--C-:B------:R-:W-:Y:S01]  /*56f0*/  FFMA.FTZ R39, R39, UR10, -R3.reuse ;  /* 0x0000000a27277c23 */ /* 0x100fe20008010803 */
[----:B------:R-:W-:Y:S01]  /*5700*/  @P0 FSEL R58, R58, -INF , !P2 ;  /* 0xff8000003a3a0808 */ /* 0x000fe20005000000 */
[----:B------:R-:W-:Y:S01]  /*5710*/  FFMA.FTZ R41, R41, UR10, -R2 ;  /* 0x0000000a29297c23 */ /* 0x000fe20008010802 */
[----:B------:R-:W-:Y:S01]  /*5720*/  PLOP3.LUT P0, PT, PT, PT, UP0, 0x80, 0x0 ;  /* 0x000000000000781c */ /* 0x000fe20003f0f008 */
[----:B------:R-:W-:Y:S01]  /*5730*/  IMAD.WIDE.U32 R148, R148, -0x2daee0ad, RZ ;  /* 0xd2511f5394947825 */ /* 0x000fe200078e00ff */
[----:B------:R-:W-:Y:S03]  /*5740*/  PLOP3.LUT P2, PT, PT, PT, UP0, 0x80, 0x0 ;  /* 0x000000000000781c */ /* 0x000fe60003f4f008 */
[----:B------:R4:W-:Y:S01]  /*5750*/  MUFU.EX2 R191, R17 ;  /* 0x0000001100bf7308 */ /* 0x0009e20000000800 */
[----:B------:R-:W-:Y:S01]  /*5760*/  @P1 FSEL R53, R53, -INF , !P4 ;  /* 0xff80000035351808 */ /* 0x000fe20006000000 */
[----:B------:R-:W-:Y:S01]  /*5770*/  IMAD.WIDE.U32 R158, R159, -0x2daee0ad, RZ ;  /* 0xd2511f539f9e7825 */ /* 0x000fe200078e00ff */
[----:B------:R-:W-:Y:S02]  /*5780*/  LOP3.LUT R137, R149, UR9, R140, 0x96, !PT ;  /* 0x0000000995897c12 */ /* 0x000fe4000f8e968c */
[----:B------:R-:W-:Y:S01]  /*5790*/  PLOP3.LUT P1, PT, PT, PT, UP0, 0x80, 0x0 ;  /* 0x000000000000781c */ /* 0x000fe20003f2f008 */
[----:B------:R-:W-:Y:S01]  /*57a0*/  IMAD.WIDE.U32 R140, R141, -0x326172a9, RZ ;  /* 0xcd9e8d578d8c7825 */ /* 0x000fe200078e00ff */
[----:B------:R-:W-:Y:S03]  /*57b0*/  LOP3.LUT R135, R159, UR9, R8, 0x96, !PT ;  /* 0x000000099f877c12 */ /* 0x000fe6000f8e9608 */
[----:B------:R3:W-:Y:S01]  /*57c0*/  MUFU.EX2 R217, R12 ;  /* 0x0000000c00d97308 */ /* 0x0007e20000000800 */
[----:B------:R-:W-:Y:S01]  /*57d0*/  @P3 FSEL R55, R55, -INF , !P4 ;  /* 0xff80000037373808 */ /* 0x000fe20006000000 */
[----:B--2---:R-:W-:Y:S01]  /*57e0*/  IMAD.WIDE.U32 R10, R160, -0x326172a9, RZ ;  /* 0xcd9e8d57a00a7825 */ /* 0x004fe200078e00ff */
[----:B------:R-:W-:Y:S02]  /*57f0*/  LOP3.LUT R153, R141, UR7, R136, 0x96, !PT ;  /* 0x000000078d997c12 */ /* 0x000fe4000f8e9688 */
[----:B------:R-:W-:Y:S01]  /*5800*/  @P0 FSEL R59, R59, -INF , !P4 ;  /* 0xff8000003b3b0808 */ /* 0x000fe20006000000 */
[----:B------:R-:W-:Y:S01]  /*5810*/  IMAD.WIDE.U32 R8, R9, -0x326172a9, RZ ;  /* 0xcd9e8d5709087825 */ /* 0x000fe200078e00ff */
[----:B------:R-:W-:Y:S03]  /*5820*/  LOP3.LUT R11, R11, UR7, R156, 0x96, !PT ;  /* 0x000000070b0b7c12 */ /* 0x000fe6000f8e969c */
[----:B------:R2:W-:Y:S01]  /*5830*/  MUFU.EX2 R192, R16 ;  /* 0x0000001000c07308 */ /* 0x0005e20000000800 */
[----:B------:R-:W-:Y:S01]  /*5840*/  PLOP3.LUT P0, PT, PT, PT, UP0, 0x80, 0x0 ;  /* 0x000000000000781c */ /* 0x000fe20003f0f008 */
[----:B------:R-:W-:Y:S01]  /*5850*/  IMAD.WIDE.U32 R4, R137, -0x326172a9, RZ ;  /* 0xcd9e8d5789047825 */ /* 0x000fe200078e00ff */
[----:B-1----:R-:W-:Y:S01]  /*5860*/  LOP3.LUT R14, R9, UR8, R10, 0x96, !PT ;  /* 0x00000008090e7c12 */ /* 0x002fe2000f8e960a */
[----:B------:R-:W-:Y:S01]  /*5870*/  UIADD3 UR7, UR15, 0x646e171e, URZ ;  /* 0x646e171e0f077890 */ /* 0x000fe2000fffe03f */
[----:B------:R-:W-:Y:S01]  /*5880*/  LOP3.LUT R134, R8, 0xff, RZ, 0xc0, !PT ;  /* 0x000000ff08867812 */ /* 0x000fe200078ec0ff */
[----:B------:R-:W-:Y:S01]  /*5890*/  FFMA.FTZ R42, R42, UR10, -R0 ;  /* 0x0000000a2a2a7c23 */ /* 0x000fe20008010800 */
[----:B------:R-:W-:Y:S03]  /*58a0*/  SHF.R.U32.HI R136, RZ, 0x18, R8 ;  /* 0x00000018ff887819 */ /* 0x000fe60000011608 */
[----:B------:R1:W-:Y:S01]  /*58b0*/  MUFU.EX2 R206, R18 ;  /* 0x0000001200ce7308 */ /* 0x0003e20000000800 */
[----:B------:R-:W-:Y:S01]  /*58c0*/  LOP3.LUT R139, R8, 0xffff, RZ, 0xc0, !PT ;  /* 0x0000ffff088b7812 */ /* 0x000fe200078ec0ff */
[----:B------:R-:W-:Y:S01]  /*58d0*/  FFMA.FTZ R40, R40, UR10, -R2 ;  /* 0x0000000a28287c23 */ /* 0x000fe20008010802 */
[----:B------:R-:W-:Y:S01]  /*58e0*/  SHF.R.U32.HI R141, RZ, 0x10, R8 ;  /* 0x00000010ff8d7819 */ /* 0x000fe20000011608 */
[----:B------:R-:W-:Y:S01]  /*58f0*/  IMAD.WIDE.U32 R8, R133, -0x2daee0ad, RZ ;  /* 0xd2511f5385087825 */ /* 0x000fe200078e00ff */
[----:B------:R-:W-:Y:S02]  /*5900*/  @P2 FSEL R57, R57, -INF , !P4 ;  /* 0xff80000039392808 */ /* 0x000fe40006000000 */
[----:B------:R-:W-:Y:S03]  /*5910*/  PLOP3.LUT P3, PT, PT, PT, UP0, 0x80, 0x0 ;  /* 0x000000000000781c */ /* 0x000fe60003f6f008 */
[----:B------:R1:W1:Y:S01]  /*5920*/  MUFU.EX2 R220, R15 ;  /* 0x0000000f00dc7308 */ /* 0x0002620000000800 */
[----:B------:R-:W-:Y:S01]  /*5930*/  LOP3.LUT R13, R9, UR7, R148, 0x96, !PT ;  /* 0x00000007090d7c12 */ /* 0x000fe2000f8e9694 */
[--C-:B------:R-:W-:Y:S01]  /*5940*/  FFMA.FTZ R43, R43, UR10, -R0.reuse ;  /* 0x0000000a2b2b7c23 */ /* 0x100fe20008010800 */
[----:B------:R-:W-:Y:S01]  /*5950*/  PLOP3.LUT P2, PT, PT, PT, UP0, 0x80, 0x0 ;  /* 0x000000000000781c */ /* 0x000fe20003f4f008 */
[----:B------:R-:W-:Y:S01]  /*5960*/  FFMA.FTZ R46, R46, UR10, -R0 ;  /* 0x0000000a2e2e7c23 */ /* 0x000fe20008010800 */
[----:B------:R-:W-:Y:S01]  /*5970*/  SHF.R.U32.HI R148, RZ, 0x10, R8 ;  /* 0x00000010ff947819 */ /* 0x000fe20000011608 */
[----:B------:R-:W-:Y:S01]  /*5980*/  FFMA.FTZ R47, R47, UR10, -R0 ;  /* 0x0000000a2f2f7c23 */ /* 0x000fe20008010800 */
[----:B------:R-:W-:Y:S03]  /*5990*/  LOP3.LUT R133, R8, 0xff, RZ, 0xc0, !PT ;  /* 0x000000ff08857812 */ /* 0x000fe600078ec0ff */
[----:B------:R1:W-:Y:S01]  /*59a0*/  MUFU.EX2 R205, R19 ;  /* 0x0000001300cd7308 */ /* 0x0003e20000000800 */
[----:B----4-:R-:W-:Y:S01]  /*59b0*/  SHF.R.U32.HI R17, RZ, 0x18, R8 ;  /* 0x00000018ff117819 */ /* 0x010fe20000011608 */
[----:B------:R-:W-:Y:S01]  /*59c0*/  FFMA.FTZ R26, R26, UR10, -R0 ;  /* 0x0000000a1a1a7c23 */ /* 0x000fe20008010800 */
[----:B------:R-:W-:Y:S01]  /*59d0*/  LOP3.LUT R142, R8, 0xffff, RZ, 0xc0, !PT ;  /* 0x0000ffff088e7812 */ /* 0x000fe200078ec0ff */
[----:B------:R-:W-:Y:S01]  /*59e0*/  IMAD.WIDE.U32 R10, R11, -0x2daee0ad, RZ ;  /* 0xd2511f530b0a7825 */ /* 0x000fe200078e00ff */
[----:B------:R-:W-:Y:S02]  /*59f0*/  @P1 FSEL R60, R60, -INF , !P5 ;  /* 0xff8000003c3c1808 */ /* 0x000fe40006800000 */
[----:B------:R-:W-:Y:S01]  /*5a00*/  PLOP3.LUT P1, PT, PT, PT, UP0, 0x80, 0x0 ;  /* 0x000000000000781c */ /* 0x000fe20003f2f008 */
[----:B------:R-:W-:Y:S01]  /*5a10*/  IMAD.WIDE.U32 R8, R135, -0x326172a9, RZ ;  /* 0xcd9e8d5787087825 */ /* 0x000fe200078e00ff */
[----:B------:R-:W-:Y:S01]  /*5a20*/  LOP3.LUT R149, R10, 0xffff, RZ, 0xc0, !PT ;  /* 0x0000ffff0a957812 */ /* 0x000fe200078ec0ff */
[----:B------:R4:W4:Y:S01]  /*5a30*/  MUFU.EX2 R188, R21 ;  /* 0x0000001500bc7308 */ /* 0x0009220000000800 */
[----:B---3--:R-:W-:Y:S01]  /*5a40*/  LOP3.LUT R12, R11, UR7, R150, 0x96, !PT ;  /* 0x000000070b0c7c12 */ /* 0x008fe2000f8e9696 */
[----:B------:R-:W-:Y:S01]  /*5a50*/  FFMA.FTZ R60, R60, UR10, -R2 ;  /* 0x0000000a3c3c7c23 */ /* 0x000fe20008010802 */
[----:B------:R-:W-:Y:S01]  /*5a60*/  LOP3.LUT R11, R9, UR8, R138, 0x96, !PT ;  /* 0x00000008090b7c12 */ /* 0x000fe2000f8e968a */
[----:B------:R-:W-:Y:S01]  /*5a70*/  FFMA.FTZ R44, R44, UR10, -R2 ;  /* 0x0000000a2c2c7c23 */ /* 0x000fe20008010802 */
[----:B--2---:R-:W-:Y:S01]  /*5a80*/  LOP3.LUT R16, R10, 0xff, RZ, 0xc0, !PT ;  /* 0x000000ff0a107812 */ /* 0x004fe200078ec0ff */
[--C-:B------:R-:W-:Y:S01]  /*5a90*/  FFMA.FTZ R54, R54, UR10, -R3.reuse ;  /* 0x0000000a36367c23 */ /* 0x100fe20008010803 */
[--C-:B-1----:R-:W-:Y:S03]  /*5aa0*/  SHF.R.U32.HI R18, RZ, 0x18, R10.reuse ;  /* 0x00000018ff127819 */ /* 0x102fe6000001160a */
[----:B------:R-:W-:Y:S01]  /*5ab0*/  MUFU.EX2 R157, R60 ;  /* 0x0000003c009d7308 */ /* 0x000fe20000000800 */
[----:B------:R-:W-:Y:S01]  /*5ac0*/  SHF.R.U32.HI R150, RZ, 0x10, R10 ;  /* 0x00000010ff967819 */ /* 0x000fe2000001160a */
[--C-:B------:R-:W-:Y:S01]  /*5ad0*/  FFMA.FTZ R55, R55, UR10, -R3.reuse ;  /* 0x0000000a37377c23 */ /* 0x100fe20008010803 */
[----:B------:R-:W-:Y:S01]  /*5ae0*/  LOP3.LUT R138, R8, 0xffff, RZ, 0xc0, !PT ;  /* 0x0000ffff088a7812 */ /* 0x000fe200078ec0ff */
[----:B------:R-:W-:Y:S01]  /*5af0*/  FFMA.FTZ R52, R52, UR10, -R132 ;  /* 0x0000000a34347c23 */ /* 0x000fe20008010884 */
[C---:B------:R-:W-:Y:S01]  /*5b00*/  LOP3.LUT R7, R4.reuse, 0xffff, RZ, 0xc0, !PT ;  /* 0x0000ffff04077812 */ /* 0x040fe200078ec0ff */
[----:B------:R-:W-:Y:S01]  /*5b10*/  FFMA.FTZ R45, R45, UR10, -R2 ;  /* 0x0000000a2d2d7c23 */ /* 0x000fe20008010802 */
[----:B------:R-:W-:Y:S03]  /*5b20*/  LOP3.LUT R10, R4, 0xff, RZ, 0xc0, !PT ;  /* 0x000000ff040a7812 */ /* 0x000fe600078ec0ff */
[----:B------:R-:W-:Y:S01]  /*5b30*/  MUFU.EX2 R159, R54 ;  /* 0x00000036009f7308 */ /* 0x000fe20000000800 */
[----:B------:R-:W-:Y:S01]  /*5b40*/  SHF.R.U32.HI R15, RZ, 0x10, R4 ;  /* 0x00000010ff0f7819 */ /* 0x000fe20000011604 */
[----:B------:R-:W-:Y:S01]  /*5b50*/  FFMA.FTZ R56, R56, UR10, -R2 ;  /* 0x0000000a38387c23 */ /* 0x000fe20008010802 */
[----:B------:R-:W-:Y:S01]  /*5b60*/  SHF.R.U32.HI R9, RZ, 0x18, R4 ;  /* 0x00000018ff097819 */ /* 0x000fe20000011604 */
[----:B------:R-:W-:Y:S01]  /*5b70*/  FFMA.FTZ R53, R53, UR10, -R132 ;  /* 0x0000000a35357c23 */ /* 0x000fe20008010884 */
[----:B------:R-:W-:Y:S01]  /*5b80*/  @P0 FSEL R66, R66, -INF , !P5 ;  /* 0xff80000042420808 */ /* 0x000fe20006800000 */
[----:B------:R-:W-:Y:S01]  /*5b90*/  FFMA.FTZ R57, R57, UR10, -R2 ;  /* 0x0000000a39397c23 */ /* 0x000fe20008010802 */
[----:B------:R-:W-:Y:S03]  /*5ba0*/  LOP3.LUT R4, R14, 0xff, RZ, 0xc0, !PT ;  /* 0x000000ff0e047812 */ /* 0x000fe600078ec0ff */
[----:B------:R-:W-:Y:S01]  /*5bb0*/  MUFU.EX2 R169, R56 ;  /* 0x0000003800a97308 */ /* 0x000fe20000000800 */
[----:B------:R-:W-:Y:S01]  /*5bc0*/  PLOP3.LUT P0, PT, PT, PT, UP0, 0x80, 0x0 ;  /* 0x000000000000781c */ /* 0x000fe20003f0f008 */
[--C-:B------:R-:W-:Y:S01]  /*5bd0*/  FFMA.FTZ R66, R66, UR10, -R3.reuse ;  /* 0x0000000a42427c23 */ /* 0x100fe20008010803 */
[----:B------:R-:W-:Y:S01]  /*5be0*/  LOP3.LUT R19, R8, 0xff, RZ, 0xc0, !PT ;  /* 0x000000ff08137812 */ /* 0x000fe200078ec0ff */
[----:B------:R-:W-:Y:S01]  /*5bf0*/  FFMA.FTZ R58, R58, UR10, -R0 ;  /* 0x0000000a3a3a7c23 */ /* 0x000fe20008010800 */
[----:B------:R-:W-:Y:S01]  /*5c00*/  SHF.R.U32.HI R135, RZ, 0x18, R8 ;  /* 0x00000018ff877819 */ /* 0x000fe20000011608 */
[----:B------:R-:W-:Y:S01]  /*5c10*/  FFMA.FTZ R59, R59, UR10, -R0 ;  /* 0x0000000a3b3b7c23 */ /* 0x000fe20008010800 */
[----:B------:R-:W-:Y:S03]  /*5c20*/  SHF.R.U32.HI R137, RZ, 0x10, R8 ;  /* 0x00000010ff897819 */ /* 0x000fe60000011608 */
[----:B------:R-:W-:Y:S01]  /*5c30*/  MUFU.EX2 R155, R66 ;  /* 0x00000042009b7308 */ /* 0x000fe20000000800 */
[----:B------:R-:W-:Y:S02]  /*5c40*/  @P3 FSEL R62, R62, -INF , !P5 ;  /* 0xff8000003e3e3808 */ /* 0x000fe40006800000 */
[----:B------:R-:W-:Y:S02]  /*5c50*/  @P2 FSEL R64, R64, -INF , !P5 ;  /* 0xff80000040402808 */ /* 0x000fe40006800000 */
[----:B------:R-:W-:Y:S01]  /*5c60*/  LOP3.LUT R8, R5, UR8, R152, 0x96, !PT ;  /* 0x0000000805087c12 */ /* 0x000fe2000f8e9698 */
[----:B------:R-:W-:Y:S01]  /*5c70*/  FFMA.FTZ R62, R62, UR10, -R0 ;  /* 0x0000000a3e3e7c23 */ /* 0x000fe20008010800 */
[----:B------:R-:W-:Y:S01]  /*5c80*/  ISETP.LE.U32.AND P5, PT, R4, UR11, PT ;  /* 0x0000000b04007c0c */ /* 0x000fe2000bfa3070 */
[----:B------:R-:W-:Y:S01]  /*5c90*/  FFMA.FTZ R64, R64, UR10, -R132 ;  /* 0x0000000a40407c23 */ /* 0x000fe20008010884 */
[----:B------:R-:W-:Y:S01]  /*5ca0*/  LOP3.LUT R4, R14, 0xffff, RZ, 0xc0, !PT ;  /* 0x0000ffff0e047812 */ /* 0x000fe200078ec0ff */
[----:B------:R-:W-:Y:S01]  /*5cb0*/  MUFU.EX2 R152, R49 ;  /* 0x0000003100987308 */ /* 0x000fe20000000800 */
[--C-:B------:R-:W-:Y:S02]  /*5cc0*/  SHF.R.U32.HI R5, RZ, 0x18, R14.reuse ;  /* 0x00000018ff057819 */ /* 0x100fe4000001160e */
[----:B------:R-:W-:Y:S02]  /*5cd0*/  SHF.R.U32.HI R14, RZ, 0x10, R14 ;  /* 0x00000010ff0e7819 */ /* 0x000fe4000001160e */
[----:B------:R-:W-:Y:S02]  /*5ce0*/  @P1 FSEL R61, R61, -INF , !P6 ;  /* 0xff8000003d3d1808 */ /* 0x000fe40007000000 */
[----:B------:R-:W-:Y:S03]  /*5cf0*/  LOP3.LUT R14, R14, 0xff, RZ, 0xc0, !PT ;  /* 0x000000ff0e0e7812 */ /* 0x000fe600078ec0ff */
[----:B------:R-:W-:Y:S01]  /*5d00*/  MUFU.EX2 R147, R64 ;  /* 0x0000004000937308 */ /* 0x000fe20000000800 */
[----:B------:R-:W-:Y:S01]  /*5d10*/  PLOP3.LUT P2, PT, PT, PT, UP0, 0x80, 0x0 ;  /* 0x000000000000781c */ /* 0x000fe20003f4f008 */
[----:B------:R-:W-:Y:S01]  /*5d20*/  FFMA.FTZ R2, R61, UR10, -R2 ;  /* 0x0000000a3d027c23 */ /* 0x000fe20008010802 */
[----:B------:R-:W-:Y:S01]  /*5d30*/  SHF.R.U32.HI R4, RZ, 0x8, R4 ;  /* 0x00000008ff047819 */ /* 0x000fe20000011604 */
[----:B------:R-:W-:Y:S01]  /*5d40*/  @!P5 FADD.FTZ R197, -R197, -RZ ;  /* 0x800000ffc5c5d221 */ /* 0x000fe20000010100 */
[----:B------:R-:W-:Y:S02]  /*5d50*/  PLOP3.LUT P1, PT, PT, PT, UP0, 0x80, 0x0 ;  /* 0x000000000000781c */ /* 0x000fe40003f2f008 */
[----:B------:R-:W-:Y:S03]  /*5d60*/  LOP3.LUT R4, R4, 0xffff, RZ, 0xc0, !PT ;  /* 0x0000ffff04047812 */ /* 0x000fe600078ec0ff */
[----:B------:R-:W-:Y:S01]  /*5d70*/  MUFU.EX2 R168, R62 ;  /* 0x0000003e00a87308 */ /* 0x000fe20000000800 */
[----:B------:R-:W-:Y:S02]  /*5d80*/  @P0 FSEL R65, R65, -INF , !P6 ;  /* 0xff80000041410808 */ /* 0x000fe40007000000 */
[----:B------:R-:W-:Y:S02]  /*5d90*/  ISETP.LE.U32.AND P0, PT, R14, UR11, PT ;  /* 0x0000000b0e007c0c */ /* 0x000fe4000bf03070 */
[----:B------:R-:W-:Y:S01]  /*5da0*/  LOP3.LUT R6, R8, 0xff, RZ, 0xc0, !PT ;  /* 0x000000ff08067812 */ /* 0x000fe200078ec0ff */
[----:B------:R-:W-:Y:S01]  /*5db0*/  FFMA.FTZ R132, R65, UR10, -R132 ;  /* 0x0000000a41847c23 */ /* 0x000fe20008010884 */
[----:B------:R-:W-:Y:S03]  /*5dc0*/  @P2 FSEL R63, R63, -INF , !P6 ;  /* 0xff8000003f3f2808 */ /* 0x000fe60007000000 */
[----:B------:R-:W-:Y:S01]  /*5dd0*/  MUFU.EX2 R156, R2 ;  /* 0x00000002009c7308 */ /* 0x000fe20000000800 */
[----:B------:R-:W-:Y:S02]  /*5de0*/  ISETP.LE.U32.AND P2, PT, R5, UR11, PT ;  /* 0x0000000b05007c0c */ /* 0x000fe4000bf43070 */
[----:B------:R-:W-:Y:S01]  /*5df0*/  @P1 FSEL R67, R67, -INF , !P6 ;  /* 0xff80000043431808 */ /* 0x000fe20007000000 */
[----:B------:R-:W-:Y:S01]  /*5e00*/  FFMA.FTZ R0, R63, UR10, -R0 ;  /* 0x0000000a3f007c23 */ /* 0x000fe20008010800 */
[----:B------:R-:W-:Y:S02]  /*5e10*/  ISETP.LE.U32.AND P6, PT, R4, UR11, PT ;  /* 0x0000000b04007c0c */ /* 0x000fe4000bfc3070 */
[----:B------:R-:W-:Y:S01]  /*5e20*/  LOP3.LUT R4, R8, 0xffff, RZ, 0xc0, !PT ;  /* 0x0000ffff08047812 */ /* 0x000fe200078ec0ff */
[----:B------:R-:W-:Y:S01]  /*5e30*/  FFMA.FTZ R3, R67, UR10, -R3 ;  /* 0x0000000a43037c23 */ /* 0x000fe20008010803 */
[--C-:B------:R-:W-:Y:S01]  /*5e40*/  SHF.R.U32.HI R5, RZ, 0x10, R8.reuse ;  /* 0x00000010ff057819 */ /* 0x100fe20000011608 */
[----:B------:R-:W-:Y:S01]  /*5e50*/  MUFU.EX2 R145, R132 ;  /* 0x0000008400917308 */ /* 0x000fe20000000800 */
[----:B------:R-:W-:Y:S01]  /*5e60*/  SHF.R.U32.HI R8, RZ, 0x18, R8 ;  /* 0x00000018ff087819 */ /* 0x000fe20000011608 */
[----:B------:R-:W-:Y:S01]  /*5e70*/  @!P0 FADD.FTZ R194, -R194, -RZ ;  /* 0x800000ffc2c28221 */ /* 0x000fe20000010100 */
[----:B------:R-:W-:Y:S01]  /*5e80*/  SHF.R.U32.HI R4, RZ, 0x8, R4 ;  /* 0x00000008ff047819 */ /* 0x000fe20000011604 */
[----:B------:R-:W-:Y:S01]  /*5e90*/  @!P2 FADD.FTZ R215, -R215, -RZ ;  /* 0x800000ffd7d7a221 */ /* 0x000fe20000010100 */
[----:B------:R-:W-:Y:S02]  /*5ea0*/  ISETP.LE.U32.AND P0, PT, R8, UR11, PT ;  /* 0x0000000b08007c0c */ /* 0x000fe4000bf03070 */
[----:B------:R-:W-:Y:S01]  /*5eb0*/  ISETP.LE.U32.AND P1, PT, R6, UR11, PT ;  /* 0x0000000b06007c0c */ /* 0x000fe2000bf23070 */
[----:B------:R-:W-:Y:S01]  /*5ec0*/  @!P6 FADD.FTZ R196, -R196, -RZ ;  /* 0x800000ffc4c4e221 */ /* 0x000fe20000010100 */
[----:B------:R-:W-:Y:S01]  /*5ed0*/  LOP3.LUT R5, R5, 0xff, RZ, 0xc0, !PT ;  /* 0x000000ff05057812 */ /* 0x000fe200078ec0ff */
[----:B------:R-:W-:Y:S01]  /*5ee0*/  MUFU.EX2 R167, R0 ;  /* 0x0000000000a77308 */ /* 0x000fe20000000800 */
[----:B------:R-:W-:Y:S02]  /*5ef0*/  LOP3.LUT R4, R4, 0xffff, RZ, 0xc0, !PT ;  /* 0x0000ffff04047812 */ /* 0x000fe400078ec0ff */
[----:B------:R-:W-:Y:S02]  /*5f00*/  ISETP.LE.U32.AND P5, PT, R5, UR11, PT ;  /* 0x0000000b05007c0c */ /* 0x000fe4000bfa3070 */
[----:B------:R-:W-:Y:S02]  /*5f10*/  ISETP.LE.U32.AND P6, PT, R4, UR11, PT ;  /* 0x0000000b04007c0c */ /* 0x000fe4000bfc3070 */
[----:B------:R-:W-:Y:S01]  /*5f20*/  SHF.R.U32.HI R4, RZ, 0x8, R7 ;  /* 0x00000008ff047819 */ /* 0x000fe20000011607 */
[----:B------:R-:W-:Y:S01]  /*5f30*/  @!P0 FADD.FTZ R222, -R222, -RZ ;  /* 0x800000ffdede8221 */ /* 0x000fe20000010100 */
[----:B------:R-:W-:Y:S01]  /*5f40*/  ISETP.LE.U32.AND P0, PT, R9, UR11, PT ;  /* 0x0000000b09007c0c */ /* 0x000fe2000bf03070 */
[----:B------:R-:W-:Y:S01]  /*5f50*/  @!P1 FADD.FTZ R219, -R219, -RZ ;  /* 0x800000ffdbdb9221 */ /* 0x000fe20000010100 */
[----:B------:R-:W-:Y:S01]  /*5f60*/  LOP3.LUT R4, R4, 0xffff, RZ, 0xc0, !PT ;  /* 0x0000ffff04047812 */ /* 0x000fe200078ec0ff */
[----:B------:R-:W-:Y:S01]  /*5f70*/  MUFU.EX2 R161, R57 ;  /* 0x0000003900a17308 */ /* 0x000fe20000000800 */
[----:B------:R-:W-:Y:S02]  /*5f80*/  LOP3.LUT R5, R141, 0xff, RZ, 0xc0, !PT ;  /* 0x000000ff8d057812 */ /* 0x000fe400078ec0ff */
[----:B------:R-:W-:Y:S01]  /*5f90*/  ISETP.LE.U32.AND P1, PT, R4, UR11, PT ;  /* 0x0000000b04007c0c */ /* 0x000fe2000bf23070 */
[----:B------:R-:W-:Y:S01]  /*5fa0*/  @!P5 FADD.FTZ R223, -R223, -RZ ;  /* 0x800000ffdfdfd221 */ /* 0x000fe20000010100 */
[----:B------:R-:W-:Y:S01]  /*5fb0*/  LOP3.LUT R4, R15, 0xff, RZ, 0xc0, !PT ;  /* 0x000000ff0f047812 */ /* 0x000fe200078ec0ff */
[----:B------:R-:W-:Y:S01]  /*5fc0*/  @!P6 FADD.FTZ R218, -R218, -RZ ;  /* 0x800000ffdadae221 */ /* 0x000fe20000010100 */
[----:B------:R-:W-:Y:S03]  /*5fd0*/  LOP3.LUT R6, R12, 0xffff, RZ, 0xc0, !PT ;  /* 0x0000ffff0c067812 */ /* 0x000fe600078ec0ff */
[----:B------:R-:W-:Y:S01]  /*5fe0*/  MUFU.EX2 R171, R58 ;  /* 0x0000003a00ab7308 */ /* 0x000fe20000000800 */
[----:B------:R-:W-:Y:S01]  /*5ff0*/  ISETP.LE.U32.AND P5, PT, R4, UR11, PT ;  /* 0x0000000b04007c0c */ /* 0x000fe2000bfa3070 */
[----:B------:R-:W-:Y:S01]  /*6000*/  @!P0 FADD.FTZ R220, -R220, -RZ ;  /* 0x800000ffdcdc8221 */ /* 0x000fe20000010100 */
[----:B------:R-:W-:Y:S02]  /*6010*/  ISETP.LE.U32.AND P0, PT, R5, UR11, PT ;  /* 0x0000000b05007c0c */ /* 0x000fe4000bf03070 */
[----:B------:R-:W-:Y:S02]  /*6020*/  SHF.R.U32.HI R6, RZ, 0x8, R6 ;  /* 0x00000008ff067819 */ /* 0x000fe40000011606 */
[----:B------:R-:W-:Y:S01]  /*6030*/  SHF.R.U32.HI R4, RZ, 0x8, R139 ;  /* 0x00000008ff047819 */ /* 0x000fe2000001168b */
[----:B------:R-:W-:Y:S01]  /*6040*/  @!P1 FADD.FTZ R216, -R216, -RZ ;  /* 0x800000ffd8d89221 */ /* 0x000fe20000010100 */
[----:B------:R-:W-:Y:S01]  /*6050*/  LOP3.LUT R6, R6, 0xffff, RZ, 0xc0, !PT ;  /* 0x0000ffff06067812 */ /* 0x000fe200078ec0ff */
[----:B------:R-:W-:Y:S01]  /*6060*/  MUFU.EX2 R170, R59 ;  /* 0x0000003b00aa7308 */ /* 0x000fe20000000800 */
[----:B------:R-:W-:Y:S02]  /*6070*/  LOP3.LUT R4, R4, 0xffff, RZ, 0xc0, !PT ;  /* 0x0000ffff04047812 */ /* 0x000fe400078ec0ff */
[----:B------:R-:W-:Y:S01]  /*6080*/  ISETP.LE.U32.AND P2, PT, R10, UR11, PT ;  /* 0x0000000b0a007c0c */ /* 0x000fe2000bf43070 */
[----:B------:R-:W-:Y:S01]  /*6090*/  @!P5 FADD.FTZ R221, -R221, -RZ ;  /* 0x800000ffddddd221 */ /* 0x000fe20000010100 */
[----:B------:R-:W-:Y:S01]  /*60a0*/  ISETP.LE.U32.AND P5, PT, R4, UR11, PT ;  /* 0x0000000b04007c0c */ /* 0x000fe2000bfa3070 */
[----:B------:R-:W-:Y:S01]  /*60b0*/  @!P0 FADD.FTZ R206, -R206, -RZ ;  /* 0x800000ffcece8221 */ /* 0x000fe20000010100 */
[----:B------:R-:W-:Y:S01]  /*60c0*/  ISETP.LE.U32.AND P0, PT, R6, UR11, PT ;  /* 0x0000000b06007c0c */ /* 0x000fe2000bf03070 */
[----:B------:R-:W-:Y:S01]  /*60d0*/  IMAD.WIDE.U32 R4, R143, -0x326172a9, RZ ;  /* 0xcd9e8d578f047825 */ /* 0x000fe200078e00ff */
[----:B------:R-:W-:Y:S01]  /*60e0*/  ISETP.LE.U32.AND P3, PT, R136, UR11, PT ;  /* 0x0000000b88007c0c */ /* 0x000fe2000bf63070 */
[----:B------:R1:W2:Y:S01]  /*60f0*/  MUFU.EX2 R174, R20 ;  /* 0x0000001400ae7308 */ /* 0x0002a20000000800 */
[----:B------:R-:W-:Y:S02]  /*6100*/  LOP3.LUT R7, R12, 0xff, RZ, 0xc0, !PT ;  /* 0x000000ff0c077812 */ /* 0x000fe400078ec0ff */
[----:B------:R-:W-:Y:S02]  /*6110*/  LOP3.LUT R10, R5, UR8, R140, 0x96, !PT ;  /* 0x00000008050a7c12 */ /* 0x000fe4000f8e968c */
[----:B----4-:R-:W-:Y:S01]  /*6120*/  LOP3.LUT R21, R4, 0xffff, RZ, 0xc0, !PT ;  /* 0x0000ffff04157812 */ /* 0x010fe200078ec0ff */
[----:B------:R-:W-:Y:S01]  /*6130*/  @!P2 FADD.FTZ R217, -R217, -RZ ;  /* 0x800000ffd9d9a221 */ /* 0x000fe20000010100 */
[----:B------:R-:W-:Y:S03]  /*6140*/  LOP3.LUT R5, R13, 0xff, RZ, 0xc0, !PT ;  /* 0x000000ff0d057812 */ /* 0x000fe600078ec0ff */
[----:B------:R3:W-:Y:S01]  /*6150*/  MUFU.EX2 R202, R22 ;  /* 0x0000001600ca7308 */ /* 0x0007e20000000800 */
[----:B------:R-:W-:Y:S01]  /*6160*/  SHF.R.U32.HI R6, RZ, 0x10, R12 ;  /* 0x00000010ff067819 */ /* 0x000fe2000001160c */
[----:B------:R-:W-:Y:S01]  /*6170*/  @!P0 FADD.FTZ R188, -R188, -RZ ;  /* 0x800000ffbcbc8221 */ /* 0x000fe20000010100 */
[----:B------:R-:W-:Y:S01]  /*6180*/  ISETP.LE.U32.AND P0, PT, R5, UR11, PT ;  /* 0x0000000b05007c0c */ /* 0x000fe2000bf03070 */
[----:B------:R-:W-:Y:S01]  /*6190*/  @!P5 FADD.FTZ R191, -R191, -RZ ;  /* 0x800000ffbfbfd221 */ /* 0x000fe20000010100 */
[----:B------:R-:W-:Y:S01]  /*61a0*/  ISETP.LE.U32.AND P5, PT, R7, UR11, PT ;  /* 0x0000000b07007c0c */ /* 0x000fe2000bfa3070 */
[----:B------:R-:W-:Y:S01]  /*61b0*/  @!P3 FADD.FTZ R205, -R205, -RZ ;  /* 0x800000ffcdcdb221 */ /* 0x000fe20000010100 */
[----:B------:R-:W-:Y:S03]  /*61c0*/  LOP3.LUT R15, R4, 0xff, RZ, 0xc0, !PT ;  /* 0x000000ff040f7812 */ /* 0x000fe600078ec0ff */
[----:B------:R-:W4:Y:S01]  /*61d0*/  MUFU.EX2 R209, R24 ;  /* 0x0000001800d17308 */ /* 0x000f220000000800 */
[----:B-1----:R-:W-:Y:S02]  /*61e0*/  SHF.R.U32.HI R20, RZ, 0x10, R4 ;  /* 0x00000010ff147819 */ /* 0x002fe40000011604 */
[--C-:B------:R-:W-:Y:S02]  /*61f0*/  SHF.R.U32.HI R5, RZ, 0x10, R13.reuse ;  /* 0x00000010ff057819 */ /* 0x100fe4000001160d */
[----:B------:R-:W-:Y:S02]  /*6200*/  LOP3.LUT R6, R6, 0xff, RZ, 0xc0, !PT ;  /* 0x000000ff06067812 */ /* 0x000fe400078ec0ff */
[----:B------:R-:W-:Y:S03]  /*6210*/  SHF.R.U32.HI R12, RZ, 0x18, R12 ;  /* 0x00000018ff0c7819 */ /* 0x000fe6000001160c */
[----:B------:R-:W1:Y:S01]  /*6220*/  MUFU.EX2 R213, R27 ;  /* 0x0000001b00d57308 */ /* 0x000e620000000800 */
[----:B---3--:R-:W-:Y:S01]  /*6230*/  SHF.R.U32.HI R22, RZ, 0x18, R4 ;  /* 0x00000018ff167819 */ /* 0x008fe20000011604 */
[----:B--2---:R-:W-:Y:S01]  /*6240*/  @!P5 FADD.FTZ R174, -R174, -RZ ;  /* 0x800000ffaeaed221 */ /* 0x004fe20000010100 */
[----:B------:R-:W-:Y:S02]  /*6250*/  LOP3.LUT R4, R13, 0xffff, RZ, 0xc0, !PT ;  /* 0x0000ffff0d047812 */ /* 0x000fe400078ec0ff */
[----:B------:R-:W-:Y:S02]  /*6260*/  SHF.R.U32.HI R13, RZ, 0x18, R13 ;  /* 0x00000018ff0d7819 */ /* 0x000fe4000001160d */
[----:B------:R-:W-:Y:S03]  /*6270*/  ISETP.LE.U32.AND P3, PT, R6, UR11, PT ;  /* 0x0000000b06007c0c */ /* 0x000fe6000bf63070 */
[----:B------:R-:W2:Y:S01]  /*6280*/  MUFU.EX2 R208, R28 ;  /* 0x0000001c00d07308 */ /* 0x000ea20000000800 */
[----:B----4-:R-:W-:Y:S01]  /*6290*/  @!P0 FADD.FTZ R209, -R209, -RZ ;  /* 0x800000ffd1d18221 */ /* 0x010fe20000010100 */
[----:B------:R-:W-:Y:S01]  /*62a0*/  ISETP.LE.U32.AND P0, PT, R13, UR11, PT ;  /* 0x0000000b0d007c0c */ /* 0x000fe2000bf03070 */
[----:B------:R-:W-:Y:S01]  /*62b0*/  IMAD.WIDE.U32 R6, R151, -0x2daee0ad, RZ ;  /* 0xd2511f5397067825 */ /* 0x000fe200078e00ff */
[----:B------:R-:W-:Y:S02]  /*62c0*/  ISETP.LE.U32.AND P6, PT, R133, UR11, PT ;  /* 0x0000000b85007c0c */ /* 0x000fe4000bfc3070 */
[----:B------:R-:W-:Y:S04]  /*62d0*/  ISETP.LE.U32.AND P5, PT, R12, UR11, PT ;  /* 0x0000000b0c007c0c */ /* 0x000fe8000bfa3070 */
[----:B------:R-:W3:Y:S01]  /*62e0*/  MUFU.EX2 R199, R23 ;  /* 0x0000001700c77308 */ /* 0x000ee20000000800 */
[----:B------:R-:W-:Y:S02]  /*62f0*/  SHF.R.U32.HI R12, RZ, 0x8, R142 ;  /* 0x00000008ff0c7819 */ /* 0x000fe4000001168e */
[----:B------:R-:W-:Y:S01]  /*6300*/  SHF.R.U32.HI R4, RZ, 0x8, R4 ;  /* 0x00000008ff047819 */ /* 0x000fe20000011604 */
[----:B------:R-:W-:Y:S01]  /*6310*/  @!P3 FADD.FTZ R202, -R202, -RZ ;  /* 0x800000ffcacab221 */ /* 0x000fe20000010100 */
[----:B------:R-:W-:Y:S02]  /*6320*/  LOP3.LUT R12, R12, 0xffff, RZ, 0xc0, !PT ;  /* 0x0000ffff0c0c7812 */ /* 0x000fe400078ec0ff */
[----:B------:R-:W-:Y:S03]  /*6330*/  LOP3.LUT R4, R4, 0xffff, RZ, 0xc0, !PT ;  /* 0x0000ffff04047812 */ /* 0x000fe600078ec0ff */
[----:B------:R-:W4:Y:S01]  /*6340*/  MUFU.EX2 R210, R25 ;  /* 0x0000001900d27308 */ /* 0x000f220000000800 */
[----:B-1----:R-:W-:Y:S01]  /*6350*/  @!P0 FADD.FTZ R213, -R213, -RZ ;  /* 0x800000ffd5d58221 */ /* 0x002fe20000010100 */
[----:B------:R-:W-:Y:S01]  /*6360*/  ISETP.LE.U32.AND P0, PT, R12, UR11, PT ;  /* 0x0000000b0c007c0c */ /* 0x000fe2000bf03070 */
[----:B--2---:R-:W-:Y:S01]  /*6370*/  @!P6 FADD.FTZ R208, -R208, -RZ ;  /* 0x800000ffd0d0e221 */ /* 0x004fe20000010100 */
[----:B------:R-:W-:Y:S02]  /*6380*/  ISETP.LE.U32.AND P3, PT, R4, UR11, PT ;  /* 0x0000000b04007c0c */ /* 0x000fe4000bf63070 */
[----:B------:R-:W-:Y:S04]  /*6390*/  LOP3.LUT R12, R148, 0xff, RZ, 0xc0, !PT ;  /* 0x000000ff940c7812 */ /* 0x000fe800078ec0ff */
[----:B------:R-:W1:Y:S01]  /*63a0*/  MUFU.EX2 R212, R30 ;  /* 0x0000001e00d47308 */ /* 0x000e620000000800 */
[----:B------:R-:W-:Y:S01]  /*63b0*/  LOP3.LUT R4, R5, 0xff, RZ, 0xc0, !PT ;  /* 0x000000ff05047812 */ /* 0x000fe200078ec0ff */
[----:B---3--:R-:W-:Y:S01]  /*63c0*/  @!P5 FADD.FTZ R199, -R199, -RZ ;  /* 0x800000ffc7c7d221 */ /* 0x008fe20000010100 */
[----:B------:R-:W-:Y:S02]  /*63d0*/  ISETP.LE.U32.AND P4, PT, R134, UR11, PT ;  /* 0x0000000b86007c0c */ /* 0x000fe4000bf83070 */
[----:B------:R-:W-:Y:S02]  /*63e0*/  ISETP.LE.U32.AND P6, PT, R12, UR11, PT ;  /* 0x0000000b0c007c0c */ /* 0x000fe4000bfc3070 */
[----:B------:R-:W-:Y:S03]  /*63f0*/  ISETP.LE.U32.AND P2, PT, R17, UR11, PT ;  /* 0x0000000b11007c0c */ /* 0x000fe6000bf43070 */
[----:B------:R-:W2:Y:S01]  /*6400*/  MUFU.EX2 R211, R31 ;  /* 0x0000001f00d37308 */ /* 0x000ea20000000800 */
[----:B------:R-:W-:Y:S01]  /*6410*/  ISETP.LE.U32.AND P5, PT, R4, UR11, PT ;  /* 0x0000000b04007c0c */ /* 0x000fe2000bfa3070 */
[----:B------:R-:W-:Y:S01]  /*6420*/  IMAD.WIDE.U32 R4, R153, -0x2daee0ad, RZ ;  /* 0xd2511f5399047825 */ /* 0x000fe200078e00ff */
[----:B------:R-:W-:Y:S03]  /*6430*/  ISETP.LE.U32.AND P1, PT, R16, UR11, PT ;  /* 0x0000000b10007c0c */ /* 0x000fe6000bf23070 */
[----:B----4-:R-:W-:Y:S01]  /*6440*/  @!P3 FADD.FTZ R210, -R210, -RZ ;  /* 0x800000ffd2d2b221 */ /* 0x010fe20000010100 */
[----:B------:R-:W-:Y:S02]  /*6450*/  LOP3.LUT R17, R6, 0xffff, RZ, 0xc0, !PT ;  /* 0x0000ffff06117812 */ /* 0x000fe400078ec0ff */
[----:B------:R-:W-:Y:S01]  /*6460*/  LOP3.LUT R16, R4, 0xffff, RZ, 0xc0, !PT ;  /* 0x0000ffff04107812 */ /* 0x000fe200078ec0ff */
[----:B------:R-:W-:Y:S01]  /*6470*/  @!P4 FADD.FTZ R192, -R192, -RZ ;  /* 0x800000ffc0c0c221 */ /* 0x000fe20000010100 */
[----:B------:R-:W-:Y:S01]  /*6480*/  ISETP.LE.U32.AND P3, PT, R19, UR11, PT ;  /* 0x0000000b13007c0c */ /* 0x000fe2000bf63070 */
[----:B-1----:R-:W-:Y:S01]  /*6490*/  @!P6 FADD.FTZ R212, -R212, -RZ ;  /* 0x800000ffd4d4e221 */ /* 0x002fe20000010100 */
[----:B------:R-:W-:Y:S01]  /*64a0*/  LOP3.LUT R9, R7, UR7, R158, 0x96, !PT ;  /* 0x0000000707097c12 */ /* 0x000fe2000f8e969e */
[----:B------:R-:W1:Y:S01]  /*64b0*/  MUFU.EX2 R207, R29 ;  /* 0x0000001d00cf7308 */ /* 0x000e620000000800 */
[----:B------:R-:W-:Y:S02]  /*64c0*/  LOP3.LUT R8, R5, UR7, R154, 0x96, !PT ;  /* 0x0000000705087c12 */ /* 0x000fe4000f8e969a */
[--C-:B------:R-:W-:Y:S01]  /*64d0*/  SHF.R.U32.HI R19, RZ, 0x10, R4.reuse ;  /* 0x00000010ff137819 */ /* 0x100fe20000011604 */
[----:B--2---:R-:W-:Y:S01]  /*64e0*/  @!P2 FADD.FTZ R211, -R211, -RZ ;  /* 0x800000ffd3d3a221 */ /* 0x004fe20000010100 */
[----:B------:R-:W-:Y:S01]  /*64f0*/  LOP3.LUT R7, R4, 0xff, RZ, 0xc0, !PT ;  /* 0x000000ff04077812 */ /* 0x000fe200078ec0ff */
[----:B------:R-:W-:Y:S01]  /*6500*/  @!P1 FADD.FTZ R166, -R166, -RZ ;  /* 0x800000ffa6a69221 */ /* 0x000fe20000010100 */
[----:B------:R-:W-:Y:S03]  /*6510*/  SHF.R.U32.HI R12, RZ, 0x18, R4 ;  /* 0x00000018ff0c7819 */ /* 0x000fe60000011604 */
[----:B------:R-:W2:Y:S01]  /*6520*/  MUFU.EX2 R162, R36 ;  /* 0x0000002400a27308 */ /* 0x000ea20000000800 */
[----:B------:R-:W-:Y:S02]  /*6530*/  LOP3.LUT R5, R150, 0xff, RZ, 0xc0, !PT ;  /* 0x000000ff96057812 */ /* 0x000fe400078ec0ff */
[----:B------:R-:W-:Y:S02]  /*6540*/  LOP3.LUT R4, R11, 0xff, RZ, 0xc0, !PT ;  /* 0x000000ff0b047812 */ /* 0x000fe400078ec0ff */
[----:B------:R-:W-:Y:S02]  /*6550*/  ISETP.LE.U32.AND P4, PT, R18, UR11, PT ;  /* 0x0000000b12007c0c */ /* 0x000fe4000bf83070 */
[----:B------:R-:W-:Y:S03]  /*6560*/  ISETP.LE.U32.AND P6, PT, R5, UR11, PT ;  /* 0x0000000b05007c0c */ /* 0x000fe6000bfc3070 */
[----:B------:R-:W-:Y:S01]  /*6570*/  MUFU.EX2 R160, R37 ;  /* 0x0000002500a07308 */ /* 0x000fe20000000800 */
[----:B------:R-:W-:Y:S01]  /*6580*/  ISETP.LE.U32.AND P2, PT, R4, UR11, PT ;  /* 0x0000000b04007c0c */ /* 0x000fe2000bf43070 */
[----:B-1----:R-:W-:Y:S01]  /*6590*/  @!P0 FADD.FTZ R207, -R207, -RZ ;  /* 0x800000ffcfcf8221 */ /* 0x002fe20000010100 */
[--C-:B------:R-:W-:Y:S02]  /*65a0*/  SHF.R.U32.HI R5, RZ, 0x18, R11.reuse ;  /* 0x00000018ff057819 */ /* 0x100fe4000001160b */
[----:B------:R-:W-:Y:S02]  /*65b0*/  LOP3.LUT R4, R11, 0xffff, RZ, 0xc0, !PT ;  /* 0x0000ffff0b047812 */ /* 0x000fe400078ec0ff */
[----:B------:R-:W-:Y:S03]  /*65c0*/  ISETP.LE.U32.AND P1, PT, R5, UR11, PT ;  /* 0x0000000b05007c0c */ /* 0x000fe6000bf23070 */
[----:B------:R-:W-:Y:S01]  /*65d0*/  MUFU.EX2 R173, R38 ;  /* 0x0000002600ad7308 */ /* 0x000fe20000000800 */
[----:B------:R-:W-:Y:S01]  /*65e0*/  SHF.R.U32.HI R5, RZ, 0x10, R11 ;  /* 0x00000010ff057819 */ /* 0x000fe2000001160b */
[----:B------:R-:W-:Y:S01]  /*65f0*/  @!P4 FADD.FTZ R175, -R175, -RZ ;  /* 0x800000ffafafc221 */ /* 0x000fe20000010100 */
[----:B------:R-:W-:Y:S01]  /*6600*/  SHF.R.U32.HI R4, RZ, 0x8, R4 ;  /* 0x00000008ff047819 */ /* 0x000fe20000011604 */
[----:B------:R-:W-:Y:S01]  /*6610*/  @!P6 FADD.FTZ R187, -R187, -RZ ;  /* 0x800000ffbbbbe221 */ /* 0x000fe20000010100 */
[--C-:B------:R-:W-:Y:S01]  /*6620*/  SHF.R.U32.HI R18, RZ, 0x10, R6.reuse ;  /* 0x00000010ff127819 */ /* 0x100fe20000011606 */
[----:B--2---:R-:W-:Y:S01]  /*6630*/  @!P2 FADD.FTZ R162, -R162, -RZ ;  /* 0x800000ffa2a2a221 */ /* 0x004fe20000010100 */
[----:B------:R-:W-:Y:S03]  /*6640*/  LOP3.LUT R13, R6, 0xff, RZ, 0xc0, !PT ;  /* 0x000000ff060d7812 */ /* 0x000fe600078ec0ff */
[----:B------:R-:W1:Y:S01]  /*6650*/  MUFU.EX2 R172, R39 ;  /* 0x0000002700ac7308 */ /* 0x000e620000000800 */
[----:B------:R-:W-:Y:S02]  /*6660*/  SHF.R.U32.HI R14, RZ, 0x18, R6 ;  /* 0x00000018ff0e7819 */ /* 0x000fe40000011606 */
[----:B------:R-:W-:Y:S02]  /*6670*/  LOP3.LUT R4, R4, 0xffff, RZ, 0xc0, !PT ;  /* 0x0000ffff04047812 */ /* 0x000fe400078ec0ff */
[----:B------:R-:W-:Y:S02]  /*6680*/  LOP3.LUT R5, R5, 0xff, RZ, 0xc0, !PT ;  /* 0x000000ff05057812 */ /* 0x000fe400078ec0ff */
[----:B------:R-:W-:Y:S03]  /*6690*/  SHF.R.U32.HI R6, RZ, 0x8, R149 ;  /* 0x00000008ff067819 */ /* 0x000fe60000011695 */
[----:B------:R-:W-:Y:S01]  /*66a0*/  MUFU.EX2 R193, R41 ;  /* 0x0000002900c17308 */ /* 0x000fe20000000800 */
[----:B------:R-:W-:Y:S02]  /*66b0*/  ISETP.LE.U32.AND P6, PT, R4, UR11, PT ;  /* 0x0000000b04007c0c */ /* 0x000fe4000bfc3070 */
[----:B------:R-:W-:Y:S02]  /*66c0*/  ISETP.LE.U32.AND P4, PT, R5, UR11, PT ;  /* 0x0000000b05007c0c */ /* 0x000fe4000bf83070 */
[----:B------:R-:W-:Y:S02]  /*66d0*/  LOP3.LUT R6, R6, 0xffff, RZ, 0xc0, !PT ;  /* 0x0000ffff06067812 */ /* 0x000fe400078ec0ff */
[----:B------:R-:W-:Y:S03]  /*66e0*/  LOP3.LUT R4, R10, 0xffff, RZ, 0xc0, !PT ;  /* 0x0000ffff0a047812 */ /* 0x000fe600078ec0ff */
[----:B------:R-:W2:Y:S01]  /*66f0*/  MUFU.EX2 R204, R42 ;  /* 0x0000002a00cc7308 */ /* 0x000ea20000000800 */
[----:B------:R-:W-:Y:S01]  /*6700*/  ISETP.LE.U32.AND P0, PT, R6, UR11, PT ;  /* 0x0000000b06007c0c */ /* 0x000fe2000bf03070 */
[----:B-1----:R-:W-:Y:S01]  /*6710*/  @!P1 FADD.FTZ R172, -R172, -RZ ;  /* 0x800000ffacac9221 */ /* 0x002fe20000010100 */
[----:B------:R-:W-:Y:S02]  /*6720*/  LOP3.LUT R5, R10, 0xff, RZ, 0xc0, !PT ;  /* 0x000000ff0a057812 */ /* 0x000fe400078ec0ff */
[----:B------:R-:W-:Y:S01]  /*6730*/  SHF.R.U32.HI R6, RZ, 0x10, R10 ;  /* 0x00000010ff067819 */ /* 0x000fe2000001160a */
[----:B------:R-:W-:Y:S01]  /*6740*/  @!P6 FADD.FTZ R160, -R160, -RZ ;  /* 0x800000ffa0a0e221 */ /* 0x000fe20000010100 */
[----:B------:R-:W-:Y:S01]  /*6750*/  SHF.R.U32.HI R4, RZ, 0x8, R4 ;  /* 0x00000008ff047819 */ /* 0x000fe20000011604 */
[----:B------:R-:W-:Y:S01]  /*6760*/  @!P4 FADD.FTZ R173, -R173, -RZ ;  /* 0x800000ffadadc221 */ /* 0x000fe20000010100 */
[----:B------:R-:W-:Y:S01]  /*6770*/  ISETP.LE.U32.AND P2, PT, R5, UR11, PT ;  /* 0x0000000b05007c0c */ /* 0x000fe2000bf43070 */
[----:B------:R-:W1:Y:S01]  /*6780*/  MUFU.EX2 R195, R40 ;  /* 0x0000002800c37308 */ /* 0x000e620000000800 */
[----:B------:R-:W-:Y:S02]  /*6790*/  LOP3.LUT R5, R6, 0xff, RZ, 0xc0, !PT ;  /* 0x000000ff06057812 */ /* 0x000fe400078ec0ff */
[----:B------:R-:W-:Y:S01]  /*67a0*/  LOP3.LUT R4, R4, 0xffff, RZ, 0xc0, !PT ;  /* 0x0000ffff04047812 */ /* 0x000fe200078ec0ff */
[----:B------:R-:W-:Y:S01]  /*67b0*/  @!P0 FADD.FTZ R165, -R165, -RZ ;  /* 0x800000ffa5a58221 */ /* 0x000fe20000010100 */
[----:B------:R-:W-:Y:S02]  /*67c0*/  ISETP.LE.U32.AND P4, PT, R5, UR11, PT ;  /* 0x0000000b05007c0c */ /* 0x000fe4000bf83070 */
[----:B------:R-:W-:Y:S03]  /*67d0*/  ISETP.LE.U32.AND P6, PT, R4, UR11, PT ;  /* 0x0000000b04007c0c */ /* 0x000fe6000bfc3070 */
[----:B------:R-:W3:Y:S01]  /*67e0*/  MUFU.EX2 R203, R43 ;  /* 0x0000002b00cb7308 */ /* 0x000ee20000000800 */
[----:B------:R-:W-:Y:S02]  /*67f0*/  SHF.R.U32.HI R10, RZ, 0x18, R10 ;  /* 0x00000018ff0a7819 */ /* 0x000fe4000001160a */
[----:B------:R-:W-:Y:S02]  /*6800*/  SHF.R.U32.HI R4, RZ, 0x8, R21 ;  /* 0x00000008ff047819 */ /* 0x000fe40000011615 */
[----:B------:R-:W-:Y:S02]  /*6810*/  ISETP.LE.U32.AND P1, PT, R10, UR11, PT ;  /* 0x0000000b0a007c0c */ /* 0x000fe4000bf23070 */
[----:B------:R-:W-:Y:S03]  /*6820*/  LOP3.LUT R4, R4, 0xffff, RZ, 0xc0, !PT ;  /* 0x0000ffff04047812 */ /* 0x000fe600078ec0ff */
[----:B------:R-:W4:Y:S01]  /*6830*/  MUFU.EX2 R201, R46 ;  /* 0x0000002e00c97308 */ /* 0x000f220000000800 */
[----:B------:R-:W-:Y:S01]  /*6840*/  LOP3.LUT R5, R20, 0xff, RZ, 0xc0, !PT ;  /* 0x000000ff14057812 */ /* 0x000fe200078ec0ff */
[----:B--2---:R-:W-:Y:S01]  /*6850*/  @!P4 FADD.FTZ R204, -R204, -RZ ;  /* 0x800000ffccccc221 */ /* 0x004fe20000010100 */
[----:B-1----:R-:W-:Y:S01]  /*6860*/  @!P2 FADD.FTZ R195, -R195, -RZ ;  /* 0x800000ffc3c3a221 */ /* 0x002fe20000010100 */
[----:B------:R-:W-:Y:S01]  /*6870*/  @!P6 FADD.FTZ R193, -R193, -RZ ;  /* 0x800000ffc1c1e221 */ /* 0x000fe20000010100 */
[----:B------:R-:W-:Y:S02]  /*6880*/  ISETP.LE.U32.AND P6, PT, R4, UR11, PT ;  /* 0x0000000b04007c0c */ /* 0x000fe4000bfc3070 */
[----:B------:R-:W-:Y:S03]  /*6890*/  ISETP.LE.U32.AND P4, PT, R5, UR11, PT ;  /* 0x0000000b05007c0c */ /* 0x000fe6000bf83070 */
[----:B------:R-:W1:Y:S01]  /*68a0*/  MUFU.EX2 R200, R47 ;  /* 0x0000002f00c87308 */ /* 0x000e620000000800 */
[----:B------:R-:W-:Y:S01]  /*68b0*/  LOP3.LUT R4, R137, 0xff, RZ, 0xc0, !PT ;  /* 0x000000ff89047812 */ /* 0x000fe200078ec0ff */
[----:B---3--:R-:W-:Y:S01]  /*68c0*/  @!P1 FADD.FTZ R203, -R203, -RZ ;  /* 0x800000ffcbcb9221 */ /* 0x008fe20000010100 */
[----:B------:R-:W-:Y:S02]  /*68d0*/  ISETP.LE.U32.AND P2, PT, R22, UR11, PT ;  /* 0x0000000b16007c0c */ /* 0x000fe4000bf43070 */
[----:B------:R-:W-:Y:S02]  /*68e0*/  ISETP.LE.U32.AND P1, PT, R4, UR11, PT ;  /* 0x0000000b04007c0c */ /* 0x000fe4000bf23070 */
[----:B------:R-:W-:Y:S03]  /*68f0*/  SHF.R.U32.HI R4, RZ, 0x8, R138 ;  /* 0x00000008ff047819 */ /* 0x000fe6000001168a */
[----:B------:R-:W2:Y:S01]  /*6900*/  MUFU.EX2 R153, R48 ;  /* 0x0000003000997308 */ /* 0x000ea20000000800 */
[----:B------:R-:W-:Y:S02]  /*6910*/  ISETP.LE.U32.AND P0, PT, R15, UR11, PT ;  /* 0x0000000b0f007c0c */ /* 0x000fe4000bf03070 */
[----:B------:R-:W-:Y:S01]  /*6920*/  LOP3.LUT R5, R4, 0xffff, RZ, 0xc0, !PT ;  /* 0x0000ffff04057812 */ /* 0x000fe200078ec0ff */
[----:B----4-:R-:W-:Y:S01]  /*6930*/  @!P4 FADD.FTZ R201, -R201, -RZ ;  /* 0x800000ffc9c9c221 */ /* 0x010fe20000010100 */
[----:B------:R-:W-:Y:S02]  /*6940*/  LOP3.LUT R4, R9, 0xffff, RZ, 0xc0, !PT ;  /* 0x0000ffff09047812 */ /* 0x000fe400078ec0ff */
[----:B------:R-:W-:Y:S03]  /*6950*/  ISETP.LE.U32.AND P4, PT, R5, UR11, PT ;  /* 0x0000000b05007c0c */ /* 0x000fe6000bf83070 */
[----:B------:R-:W3:Y:S01]  /*6960*/  MUFU.EX2 R214, R26 ;  /* 0x0000001a00d67308 */ /* 0x000ee20000000800 */
[----:B------:R-:W-:Y:S01]  /*6970*/  LOP3.LUT R5, R9, 0xff, RZ, 0xc0, !PT ;  /* 0x000000ff09057812 */ /* 0x000fe200078ec0ff */
[----:B-1----:R-:W-:Y:S01]  /*6980*/  @!P2 FADD.FTZ R200, -R200, -RZ ;  /* 0x800000ffc8c8a221 */ /* 0x002fe20000010100 */
[----:B------:R-:W-:Y:S01]  /*6990*/  SHF.R.U32.HI R4, RZ, 0x8, R4 ;  /* 0x00000008ff047819 */ /* 0x000fe20000011604 */
[----:B------:R-:W-:Y:S01]  /*69a0*/  @!P1 FADD.FTZ R164, -R164, -RZ ;  /* 0x800000ffa4a49221 */ /* 0x000fe20000010100 */
[----:B------:R-:W-:Y:S02]  /*69b0*/  ISETP.LE.U32.AND P2, PT, R5, UR11, PT ;  /* 0x0000000b05007c0c */ /* 0x000fe4000bf43070 */
[----:B------:R-:W-:Y:S03]  /*69c0*/  LOP3.LUT R4, R4, 0xffff, RZ, 0xc0, !PT ;  /* 0x0000ffff04047812 */ /* 0x000fe600078ec0ff */
[----:B------:R-:W1:Y:S01]  /*69d0*/  MUFU.EX2 R190, R44 ;  /* 0x0000002c00be7308 */ /* 0x000e620000000800 */
[--C-:B------:R-:W-:Y:S01]  /*69e0*/  SHF.R.U32.HI R5, RZ, 0x10, R9.reuse ;  /* 0x00000010ff057819 */ /* 0x100fe20000011609 */
[----:B--2---:R-:W-:Y:S01]  /*69f0*/  @!P3 FADD.FTZ R153, -R153, -RZ ;  /* 0x800000ff9999b221 */ /* 0x004fe20000010100 */
[----:B------:R-:W-:Y:S01]  /*6a00*/  ISETP.LE.U32.AND P3, PT, R4, UR11, PT ;  /* 0x0000000b04007c0c */ /* 0x000fe2000bf63070 */
[----:B------:R-:W-:Y:S01]  /*6a10*/  @!P4 FADD.FTZ R152, -R152, -RZ ;  /* 0x800000ff9898c221 */ /* 0x000fe20000010100 */
[----:B------:R-:W-:Y:S02]  /*6a20*/  LOP3.LUT R4, R5, 0xff, RZ, 0xc0, !PT ;  /* 0x000000ff05047812 */ /* 0x000fe400078ec0ff */
[----:B------:R-:W-:Y:S03]  /*6a30*/  LOP3.LUT R5, R18, 0xff, RZ, 0xc0, !PT ;  /* 0x000000ff12057812 */ /* 0x000fe600078ec0ff */
[----:B------:R2:W-:Y:S01]  /*6a40*/  MUFU.EX2 R154, R3 ;  /* 0x00000003009a7308 */ /* 0x0005e20000000800 */
[----:B------:R-:W-:Y:S01]  /*6a50*/  ISETP.LE.U32.AND P1, PT, R4, UR11, PT ;  /* 0x0000000b04007c0c */ /* 0x000fe2000bf23070 */
[----:B---3--:R-:W-:Y:S01]  /*6a60*/  @!P5 FADD.FTZ R214, -R214, -RZ ;  /* 0x800000ffd6d6d221 */ /* 0x008fe20000010100 */
[----:B------:R-:W-:Y:S02]  /*6a70*/  ISETP.LE.U32.AND P5, PT, R135, UR11, PT ;  /* 0x0000000b87007c0c */ /* 0x000fe4000bfa3070 */
[----:B------:R-:W-:Y:S02]  /*6a80*/  SHF.R.U32.HI R9, RZ, 0x18, R9 ;  /* 0x00000018ff097819 */ /* 0x000fe40000011609 */
[----:B------:R-:W-:Y:S03]  /*6a90*/  SHF.R.U32.HI R6, RZ, 0x8, R16 ;  /* 0x00000008ff067819 */ /* 0x000fe60000011610 */
[----:B------:R-:W3:Y:S01]  /*6aa0*/  MUFU.EX2 R151, R52 ;  /* 0x0000003400977308 */ /* 0x000ee20000000800 */
[----:B-1----:R-:W-:Y:S01]  /*6ab0*/  @!P0 FADD.FTZ R190, -R190, -RZ ;  /* 0x800000ffbebe8221 */ /* 0x002fe20000010100 */
[----:B------:R-:W-:Y:S02]  /*6ac0*/  ISETP.LE.U32.AND P0, PT, R13, UR11, PT ;  /* 0x0000000b0d007c0c */ /* 0x000fe4000bf03070 */
[----:B------:R-:W-:Y:S01]  /*6ad0*/  LOP3.LUT R4, R8, 0xff, RZ, 0xc0, !PT ;  /* 0x000000ff08047812 */ /* 0x000fe200078ec0ff */
[----:B------:R-:W-:Y:S01]  /*6ae0*/  @!P1 FADD.FTZ R159, -R159, -RZ ;  /* 0x800000ff9f9f9221 */ /* 0x000fe20000010100 */
[----:B------:R-:W-:Y:S04]  /*6af0*/  ISETP.LE.U32.AND P1, PT, R5, UR11, PT ;  /* 0x0000000b05007c0c */ /* 0x000fe8000bf23070 */
[----:B------:R-:W1:Y:S01]  /*6b00*/  MUFU.EX2 R158, R55 ;  /* 0x00000037009e7308 */ /* 0x000e620000000800 */
[----:B--2---:R-:W-:Y:S01]  /*6b10*/  LOP3.LUT R3, R19, 0xff, RZ, 0xc0, !PT ;  /* 0x000000ff13037812 */ /* 0x004fe200078ec0ff */
[----:B------:R-:W-:Y:S01]  /*6b20*/  @!P5 FADD.FTZ R163, -R163, -RZ ;  /* 0x800000ffa3a3d221 */ /* 0x000fe20000010100 */
[----:B------:R-:W-:Y:S02]  /*6b30*/  ISETP.LE.U32.AND P5, PT, R9, UR11, PT ;  /* 0x0000000b09007c0c */ /* 0x000fe4000bfa3070 */
[----:B------:R-:W-:Y:S01]  /*6b40*/  ISETP.LE.U32.AND P4, PT, R7, UR11, PT ;  /* 0x0000000b07007c0c */ /* 0x000fe2000bf83070 */
[----:B------:R-:W-:Y:S04]  /*6b50*/  @!P0 FADD.FTZ R147, -R147, -RZ ;  /* 0x800000ff93938221 */ /* 0x000fe80000010100 */
[----:B------:R-:W2:Y:S01]  /*6b60*/  MUFU.EX2 R189, R45 ;  /* 0x0000002d00bd7308 */ /* 0x000ea20000000800 */
[----:B------:R-:W-:Y:S01]  /*6b70*/  ISETP.LE.U32.AND P0, PT, R3, UR11, PT ;  /* 0x0000000b03007c0c */ /* 0x000fe2000bf03070 */
[----:B---3--:R-:W-:Y:S01]  /*6b80*/  @!P2 FADD.FTZ R151, -R151, -RZ ;  /* 0x800000ff9797a221 */ /* 0x008fe20000010100 */
[----:B------:R-:W-:Y:S01]  /*6b90*/  LOP3.LUT R3, R6, 0xffff, RZ, 0xc0, !PT ;  /* 0x0000ffff06037812 */ /* 0x000fe200078ec0ff */
[----:B------:R-:W-:Y:S01]  /*6ba0*/  @!P1 FADD.FTZ R155, -R155, -RZ ;  /* 0x800000ff9b9b9221 */ /* 0x000fe20000010100 */
[----:B------:R-:W-:Y:S02]  /*6bb0*/  ISETP.LE.U32.AND P2, PT, R4, UR11, PT ;  /* 0x0000000b04007c0c */ /* 0x000fe4000bf43070 */
[----:B------:R-:W-:Y:S03]  /*6bc0*/  SHF.R.U32.HI R4, RZ, 0x8, R17 ;  /* 0x00000008ff047819 */ /* 0x000fe60000011611 */
[----:B------:R-:W3:Y:S01]  /*6bd0*/  MUFU.EX2 R150, R53 ;  /* 0x0000003500967308 */ /* 0x000ee20000000800 */
[----:B------:R-:W-:Y:S01]  /*6be0*/  ISETP.LE.U32.AND P1, PT, R3, UR11, PT ;  /* 0x0000000b03007c0c */ /* 0x000fe2000bf23070 */
[----:B-1----:R-:W-:Y:S01]  /*6bf0*/  @!P5 FADD.FTZ R158, -R158, -RZ ;  /* 0x800000ff9e9ed221 */ /* 0x002fe20000010100 */
[----:B------:R-:W-:Y:S01]  /*6c00*/  F2FP.RELU.BF16.F32.PACK_AB R3, R196, R197 ;  /* 0x000000c5c403723e */ /* 0x000fe200000018ff */
[----:B------:R-:W-:Y:S01]  /*6c10*/  @!P4 FADD.FTZ R157, -R157, -RZ ;  /* 0x800000ff9d9dc221 */ /* 0x000fe20000010100 */
[----:B------:R-:W-:Y:S01]  /*6c20*/  LOP3.LUT R5, R4, 0xffff, RZ, 0xc0, !PT ;  /* 0x0000ffff04057812 */ /* 0x000fe200078ec0ff */
[----:B------:R-:W-:Y:S01]  /*6c30*/  @!P0 FADD.FTZ R168, -R168, -RZ ;  /* 0x800000ffa8a88221 */ /* 0x000fe20000010100 */
[--C-:B------:R-:W-:Y:S01]  /*6c40*/  SHF.R.U32.HI R4, RZ, 0x18, R8.reuse ;  /* 0x00000018ff047819 */ /* 0x100fe20000011608 */
[----:B------:R1:W-:Y:S01]  /*6c50*/  STS [R225+0x1c000], R3 ;  /* 0x01c00003e1007388 */ /* 0x0003e20000000800 */
[----:B------:R-:W-:Y:S01]  /*6c60*/  ISETP.LE.U32.AND P5, PT, R5, UR11, PT ;  /* 0x0000000b05007c0c */ /* 0x000fe2000bfa3070 */
[----:B--2---:R-:W-:Y:S01]  /*6c70*/  @!P6 FADD.FTZ R189, -R189, -RZ ;  /* 0x800000ffbdbde221 */ /* 0x004fe20000010100 */
[----:B------:R-:W-:Y:S01]  /*6c80*/  @!P2 FADD.FTZ R169, -R169, -RZ ;  /* 0x800000ffa9a9a221 */ /* 0x000fe20000010100 */
[----:B------:R-:W-:Y:S02]  /*6c90*/  ISETP.LE.U32.AND P6, PT, R14, UR11, PT ;  /* 0x0000000b0e007c0c */ /* 0x000fe4000bfc3070 */
[----:B------:R-:W-:Y:S01]  /*6ca0*/  ISETP.LE.U32.AND P2, PT, R4, UR11, PT ;  /* 0x0000000b04007c0c */ /* 0x000fe2000bf43070 */
[----:B------:R-:W-:Y:S01]  /*6cb0*/  @!P1 FADD.FTZ R156, -R156, -RZ ;  /* 0x800000ff9c9c9221 */ /* 0x000fe20000010100 */
[----:B------:R-:W-:Y:S01]  /*6cc0*/  SHF.R.U32.HI R4, RZ, 0x10, R8 ;  /* 0x00000010ff047819 */ /* 0x000fe20000011608 */
[----:B---3--:R-:W-:Y:S01]  /*6cd0*/  @!P3 FADD.FTZ R150, -R150, -RZ ;  /* 0x800000ff9696b221 */ /* 0x008fe20000010100 */
[----:B------:R-:W-:Y:S02]  /*6ce0*/  LOP3.LUT R5, R8, 0xffff, RZ, 0xc0, !PT ;  /* 0x0000ffff08057812 */ /* 0x000fe400078ec0ff */
[----:B------:R-:W-:Y:S02]  /*6cf0*/  LOP3.LUT R4, R4, 0xff, RZ, 0xc0, !PT ;  /* 0x000000ff04047812 */ /* 0x000fe400078ec0ff */
[----:B------:R-:W-:Y:S01]  /*6d00*/  SHF.R.U32.HI R5, RZ, 0x8, R5 ;  /* 0x00000008ff057819 */ /* 0x000fe20000011605 */
[----:B------:R-:W-:Y:S01]  /*6d10*/  @!P5 FADD.FTZ R145, -R145, -RZ ;  /* 0x800000ff9191d221 */ /* 0x000fe20000010100 */
[----:B------:R-:W-:Y:S01]  /*6d20*/  ISETP.LE.U32.AND P5, PT, R4, UR11, PT ;  /* 0x0000000b04007c0c */ /* 0x000fe2000bfa3070 */
[----:B------:R-:W-:Y:S01]  /*6d30*/  @!P6 FADD.FTZ R154, -R154, -RZ ;  /* 0x800000ff9a9ae221 */ /* 0x000fe20000010100 */
[----:B------:R-:W-:Y:S01]  /*6d40*/  LOP3.LUT R4, R5, 0xffff, RZ, 0xc0, !PT ;  /* 0x0000ffff05047812 */ /* 0x000fe200078ec0ff */
[----:B------:R-:W-:Y:S01]  /*6d50*/  @!P2 FADD.FTZ R170, -R170, -RZ ;  /* 0x800000ffaaaaa221 */ /* 0x000fe20000010100 */
[----:B------:R-:W-:Y:S02]  /*6d60*/  F2FP.RELU.BF16.F32.PACK_AB R5, R215, R194 ;  /* 0x000000c2d705723e */ /* 0x000fe400000018ff */
[----:B------:R-:W-:Y:S02]  /*6d70*/  ISETP.LE.U32.AND P6, PT, R4, UR11, PT ;  /* 0x0000000b04007c0c */ /* 0x000fe4000bfc3070 */
[----:B------:R-:W-:Y:S01]  /*6d80*/  F2FP.RELU.BF16.F32.PACK_AB R4, R191, R192 ;  /* 0x000000c0bf04723e */ /* 0x000fe200000018ff */
[----:B------:R2:W-:Y:S01]  /*6d90*/  STS [R225+0x1c400], R5 ;  /* 0x01c40005e1007388 */ /* 0x0005e20000000800 */
[----:B-1----:R-:W-:Y:S02]  /*6da0*/  F2FP.RELU.BF16.F32.PACK_AB R3, R205, R206 ;  /* 0x000000cecd03723e */ /* 0x002fe400000018ff */
[----:B------:R-:W-:Y:S01]  /*6db0*/  F2FP.RELU.BF16.F32.PACK_AB R6, R218, R219 ;  /* 0x000000dbda06723e */ /* 0x000fe200000018ff */
[----:B------:R1:W-:Y:S01]  /*6dc0*/  STS [R227+0x1c000], R4 ;  /* 0x01c00004e3007388 */ /* 0x0003e20000000800 */
[----:B------:R-:W-:Y:S01]  /*6dd0*/  F2FP.RELU.BF16.F32.PACK_AB R2, R163, R164 ;  /* 0x000000a4a302723e */ /* 0x000fe200000018ff */
[----:B------:R-:W-:Y:S01]  /*6de0*/  @!P5 FADD.FTZ R171, -R171, -RZ ;  /* 0x800000ffababd221 */ /* 0x000fe20000010100 */
[----:B------:R-:W-:Y:S01]  /*6df0*/  F2FP.RELU.BF16.F32.PACK_AB R0, R145, R147 ;  /* 0x000000939100723e */ /* 0x000fe200000018ff */
[----:B------:R3:W-:Y:S01]  /*6e00*/  STS [R227+0x1c400], R3 ;  /* 0x01c40003e3007388 */ /* 0x0007e20000000800 */
[----:B------:R-:W-:Y:S01]  /*6e10*/  ISETP.LE.U32.AND P3, PT, R12, UR11, PT ;  /* 0x0000000b0c007c0c */ /* 0x000fe2000bf63070 */
[----:B------:R-:W-:Y:S01]  /*6e20*/  @!P6 FADD.FTZ R161, -R161, -RZ ;  /* 0x800000ffa1a1e221 */ /* 0x000fe20000010100 */
[----:B------:R-:W-:Y:S01]  /*6e30*/  FSETP.GE.FTZ.AND P1, PT, R196, RZ, PT ;  /* 0x000000ffc400720b */ /* 0x000fe20003f36000 */
[----:B------:R4:W-:Y:S01]  /*6e40*/  STS [R225+0x1e000], R6 ;  /* 0x01e00006e1007388 */ /* 0x0009e20000000800 */
[----:B------:R-:W-:Y:S02]  /*6e50*/  FSETP.GE.FTZ.AND P2, PT, R197, RZ, PT ;  /* 0x000000ffc500720b */ /* 0x000fe40003f56000 */
[----:B------:R-:W-:Y:S07]  /*6e60*/  FSETP.GE.FTZ.AND P4, PT, R188, RZ, PT ;  /* 0x000000ffbc00720b */ /* 0x000fee0003f96000 */
[----:B------:R-:W-:Y:S01]  /*6e70*/  @!P3 FADD.FTZ R167, -R167, -RZ ;  /* 0x800000ffa7a7b221 */ /* 0x000fe20000010100 */
[----:B------:R-:W-:Y:S02]  /*6e80*/  FSETP.GE.FTZ.AND P3, PT, R166, RZ, PT ;  /* 0x000000ffa600720b */ /* 0x000fe40003f76000 */
[----:B--2---:R-:W-:Y:S02]  /*6e90*/  F2FP.RELU.BF16.F32.PACK_AB R5, R222, R223 ;  /* 0x000000dfde05723e */ /* 0x004fe400000018ff */
[----:B-1----:R-:W-:Y:S03]  /*6ea0*/  F2FP.RELU.BF16.F32.PACK_AB R4, R216, R217 ;  /* 0x000000d9d804723e */ /* 0x002fe600000018ff */
[----:B------:R1:W-:Y:S01]  /*6eb0*/  STS [R225+0x1e400], R5 ;  /* 0x01e40005e1007388 */ /* 0x0003e20000000800 */
[----:B---3--:R-:W-:Y:S03]  /*6ec0*/  F2FP.RELU.BF16.F32.PACK_AB R3, R220, R221 ;  /* 0x000000dddc03723e */ /* 0x008fe600000018ff */
[----:B------:R2:W-:Y:S01]  /*6ed0*/  STS [R227+0x1e000], R4 ;  /* 0x01e00004e3007388 */ /* 0x0005e20000000800 */
[----:B----4-:R-:W-:Y:S03]  /*6ee0*/  F2FP.RELU.BF16.F32.PACK_AB R6, R188, R174 ;  /* 0x000000aebc06723e */ /* 0x010fe600000018ff */
[----:B------:R3:W-:Y:S04]  /*6ef0*/  STS [R227+0x1e400], R3 ;  /* 0x01e40003e3007388 */ /* 0x0007e80000000800 */
[----:B------:R4:W-:Y:S01]  /*6f00*/  STS [R231+0x1c000], R6 ;  /* 0x01c00006e7007388 */ /* 0x0009e20000000800 */
[----:B-1----:R-:W-:Y:S02]  /*6f10*/  F2FP.RELU.BF16.F32.PACK_AB R5, R199, R202 ;  /* 0x000000cac705723e */ /* 0x002fe400000018ff */
[----:B--2---:R-:W-:Y:S03]  /*6f20*/  F2FP.RELU.BF16.F32.PACK_AB R4, R165, R166 ;  /* 0x000000a6a504723e */ /* 0x004fe600000018ff */
[----:B------:R1:W-:Y:S01]  /*6f30*/  STS [R231+0x1c400], R5 ;  /* 0x01c40005e7007388 */ /* 0x0003e20000000800 */
[----:B---3--:R-:W-:Y:S03]  /*6f40*/  F2FP.RELU.BF16.F32.PACK_AB R3, R175, R187 ;  /* 0x000000bbaf03723e */ /* 0x008fe600000018ff */
[----:B------:R2:W-:Y:S01]  /*6f50*/  STS [R230+0x1c000], R4 ;  /* 0x01c00004e6007388 */ /* 0x0005e20000000800 */
[----:B----4-:R-:W-:Y:S03]  /*6f60*/  F2FP.RELU.BF16.F32.PACK_AB R6, R172, R173 ;  /* 0x000000adac06723e */ /* 0x010fe600000018ff */
[----:B------:R3:W-:Y:S01]  /*6f70*/  STS [R230+0x1c400], R3 ;  /* 0x01c40003e6007388 */ /* 0x0007e20000000800 */
[----:B-1----:R-:W-:Y:S02]  /*6f80*/  F2FP.RELU.BF16.F32.PACK_AB R5, R210, R209 ;  /* 0x000000d1d205723e */ /* 0x002fe400000018ff */
[----:B--2---:R-:W-:Y:S03]  /*6f90*/  F2FP.RELU.BF16.F32.PACK_AB R4, R213, R214 ;  /* 0x000000d6d504723e */ /* 0x004fe600000018ff */
[----:B------:R1:W-:Y:S01]  /*6fa0*/  STS [R231+0x1e000], R5 ;  /* 0x01e00005e7007388 */ /* 0x0003e20000000800 */
[----:B---3--:R-:W-:Y:S03]  /*6fb0*/  F2FP.RELU.BF16.F32.PACK_AB R3, R207, R208 ;  /* 0x000000d0cf03723e */ /* 0x008fe600000018ff */
[----:B------:R2:W-:Y:S04]  /*6fc0*/  STS [R231+0x1e400], R4 ;  /* 0x01e40004e7007388 */ /* 0x0005e80000000800 */
[----:B------:R3:W-:Y:S01]  /*6fd0*/  STS [R230+0x1e000], R3 ;  /* 0x01e00003e6007388 */ /* 0x0007e20000000800 */
[----:B-1----:R-:W-:Y:S02]  /*6fe0*/  F2FP.RELU.BF16.F32.PACK_AB R5, R211, R212 ;  /* 0x000000d4d305723e */ /* 0x002fe400000018ff */
[----:B--2---:R-:W-:Y:S03]  /*6ff0*/  F2FP.RELU.BF16.F32.PACK_AB R4, R203, R204 ;  /* 0x000000cccb04723e */ /* 0x004fe600000018ff */
[----:B------:R1:W-:Y:S01]  /*7000*/  STS [R230+0x1e400], R5 ;  /* 0x01e40005e6007388 */ /* 0x0003e20000000800 */
[----:B---3--:R-:W-:Y:S03]  /*7010*/  F2FP.RELU.BF16.F32.PACK_AB R3, R160, R162 ;  /* 0x000000a2a003723e */ /* 0x008fe600000018ff */
[----:B------:R-:W-:Y:S04]  /*7020*/  STS [R224+0x1c400], R6 ;  /* 0x01c40006e0007388 */ /* 0x000fe80000000800 */
[----:B------:R2:W-:Y:S04]  /*7030*/  STS [R224+0x1c000], R3 ;  /* 0x01c00003e0007388 */ /* 0x0005e80000000800 */
[----:B------:R3:W-:Y:S01]  /*7040*/  STS [R226+0x1c400], R2 ;  /* 0x01c40002e2007388 */ /* 0x0007e20000000800 */
[----:B-1----:R-:W-:Y:S02]  /*7050*/  F2FP.RELU.BF16.F32.PACK_AB R5, R193, R195 ;  /* 0x000000c3c105723e */ /* 0x002fe400000018ff */
[----:B--2---:R-:W-:Y:S02]  /*7060*/  F2FP.RELU.BF16.F32.PACK_AB R3, R152, R153 ;  /* 0x000000999803723e */ /* 0x004fe400000018ff */
[----:B---3--:R-:W-:Y:S03]  /*7070*/  F2FP.RELU.BF16.F32.PACK_AB R2, R158, R159 ;  /* 0x0000009f9e02723e */ /* 0x008fe600000018ff */
[----:B------:R1:W-:Y:S04]  /*7080*/  STS [R226+0x1c000], R3 ;  /* 0x01c00003e2007388 */ /* 0x0003e80000000800 */
[----:B------:R2:W-:Y:S04]  /*7090*/  STS [R224+0x1e000], R5 ;  /* 0x01e00005e0007388 */ /* 0x0005e80000000800 */
[----:B------:R3:W-:Y:S01]  /*70a0*/  STS [R224+0x1e400], R4 ;  /* 0x01e40004e0007388 */ /* 0x0007e20000000800 */
[----:B-1----:R-:W-:Y:S02]  /*70b0*/  F2FP.RELU.BF16.F32.PACK_AB R3, R150, R151 ;  /* 0x000000979603723e */ /* 0x002fe400000018ff */
[----:B--2---:R-:W-:Y:S02]  /*70c0*/  F2FP.RELU.BF16.F32.PACK_AB R5, R189, R190 ;  /* 0x000000bebd05723e */ /* 0x004fe400000018ff */
[----:B---3--:R-:W-:Y:S03]  /*70d0*/  F2FP.RELU.BF16.F32.PACK_AB R4, R200, R201 ;  /* 0x000000c9c804723e */ /* 0x008fe600000018ff */
[----:B------:R1:W-:Y:S04]  /*70e0*/  STS [R226+0x1e000], R5 ;  /* 0x01e00005e2007388 */ /* 0x0003e80000000800 */
[----:B------:R2:W-:Y:S04]  /*70f0*/  STS [R226+0x1e400], R4 ;  /* 0x01e40004e2007388 */ /* 0x0005e80000000800 */
[----:B------:R3:W-:Y:S04]  /*7100*/  STS [R229+0x1c000], R3 ;  /* 0x01c00003e5007388 */ /* 0x0007e80000000800 */
[----:B------:R4:W-:Y:S04]  /*7110*/  STS [R229+0x1c400], R2 ;  /* 0x01c40002e5007388 */ /* 0x0009e80000000800 */
[----:B------:R4:W-:Y:S01]  /*7120*/  STS [R228+0x1c000], R0 ;  /* 0x01c00000e4007388 */ /* 0x0009e20000000800 */
[----:B-1----:R-:W-:Y:S02]  /*7130*/  F2FP.RELU.BF16.F32.PACK_AB R5, R161, R169 ;  /* 0x000000a9a105723e */ /* 0x002fe400000018ff */
[----:B--2---:R-:W-:Y:S02]  /*7140*/  F2FP.RELU.BF16.F32.PACK_AB R4, R170, R171 ;  /* 0x000000abaa04723e */ /* 0x004fe400000018ff */
[----:B---3--:R-:W-:Y:S02]  /*7150*/  F2FP.RELU.BF16.F32.PACK_AB R3, R156, R157 ;  /* 0x0000009d9c03723e */ /* 0x008fe400000018ff */
[----:B----4-:R-:W-:Y:S02]  /*7160*/  F2FP.RELU.BF16.F32.PACK_AB R2, R167, R168 ;  /* 0x000000a8a702723e */ /* 0x010fe400000018ff */
[----:B------:R-:W-:Y:S05]  /*7170*/  F2FP.RELU.BF16.F32.PACK_AB R0, R154, R155 ;  /* 0x0000009b9a00723e */ /* 0x000fea00000018ff */
[----:B------:R1:W-:Y:S04]  /*7180*/  STS [R228+0x1c400], R0 ;  /* 0x01c40000e4007388 */ /* 0x0003e80000000800 */
[----:B------:R-:W-:Y:S04]  /*7190*/  STS [R229+0x1e000], R5 ;  /* 0x01e00005e5007388 */ /* 0x000fe80000000800 */
[----:B------:R-:W-:Y:S04]  /*71a0*/  STS [R229+0x1e400], R4 ;  /* 0x01e40004e5007388 */ /* 0x000fe80000000800 */
[----:B------:R2:W-:Y:S04]  /*71b0*/  STS [R228+0x1e000], R3 ;  /* 0x01e00003e4007388 */ /* 0x0005e80000000800 */
[----:B------:R3:W-:Y:S04]  /*71c0*/  STS [R228+0x1e400], R2 ;  /* 0x01e40002e4007388 */ /* 0x0007e80000000800 */
[----:B------:R-:W-:Y:S01]  /*71d0*/  LDSM.16.M88.4 R16, [R180+UR4+0x10000] ;  /* 0x01000004b410783b */ /* 0x000fe20008000200 */
[C---:B-1----:R-:W-:Y:S07]  /*71e0*/  LEA R0, R185.reuse, UR4, 0x1 ;  /* 0x00000004b9007c11 */ /* 0x042fee000f8e08ff */
[----:B------:R-:W-:Y:S01]  /*71f0*/  LDSM.16.M88.4 R32, [R180+UR4+0x10800] ;  /* 0x01080004b420783b */ /* 0x000fe20008000200 */
[----:B------:R-:W-:Y:S07]  /*7200*/  IMAD.IADD R146, R178, 0x1, R0 ;  /* 0x00000001b2927824 */ /* 0x000fee00078e0200 */
[----:B------:R-:W1:Y:S01]  /*7210*/  LDSM.16.M88.4 R64, [R0+0x8000] ;  /* 0x008000000040783b */ /* 0x000e620000000200 */
[----:B--2---:R-:W-:Y:S01]  /*7220*/  IMAD.U32 R3, RZ, RZ, UR17 ;  /* 0x00000011ff037e24 */ /* 0x004fe2000f8e00ff */
[----:B---3--:R-:W-:Y:S06]  /*7230*/  LEA R2, R185, UR4, 0x1 ;  /* 0x00000004b9027c11 */ /* 0x008fec000f8e08ff */
[----:B------:R-:W2:Y:S08]  /*7240*/  LDSM.16.M88.4 R60, [R0+0xa000] ;  /* 0x00a00000003c783b */ /* 0x000eb00000000200 */
[----:B------:R-:W3:Y:S08]  /*7250*/  LDSM.16.M88.4 R48, [R180+UR4+0x11000] ;  /* 0x01100004b430783b */ /* 0x000ef00008000200 */
[----:B------:R-:W4:Y:S08]  /*7260*/  LDSM.16.M88.4 R132, [R180+UR4+0x11800] ;  /* 0x01180004b484783b */ /* 0x000f300008000200 */
[----:B------:R-:W-:Y:S01]  /*7270*/  LDSM.16.M88.4 R140, [R182+0x4000] ;  /* 0x00400000b68c783b */ /* 0x000fe20000000200 */
[-C--:B-1----:R-:W-:Y:S06]  /*7280*/  HMMA.16816.F32.BF16 R4, R64, R16.reuse, RZ ;  /* 0x000000104004723c */ /* 0x082fec00000418ff */
[C---:B--2---:R-:W-:Y:S06]  /*7290*/  HMMA.16816.F32.BF16 R8, R60.reuse, R16, RZ ;  /* 0x000000103c08723c */ /* 0x044fec00000418ff */
        /* <DEDUP_REMOVED lines=12> */
[-C--:B------:R-:W-:Y:S01]  /*7360*/  HMMA.16816.F32.BF16 R60, R60, R134.reuse, RZ ;  /* 0x000000863c3c723c */ /* 0x080fe200000418ff */
[----:B------:R-:W-:Y:S04]  /*7370*/  IMAD.IADD R132, R184, 0x1, R2 ;  /* 0x00000001b8847824 */ /* 0x000fe800078e0202 */
[----:B------:R-:W-:Y:S01]  /*7380*/  IMAD.U32 R2, RZ, RZ, UR20 ;  /* 0x00000014ff027e24 */ /* 0x000fe2000f8e00ff */
[----:B------:R-:W-:Y:S01]  /*7390*/  HMMA.16816.F32.BF16 R64, R64, R134, RZ ;  /* 0x000000864040723c */ /* 0x000fe200000418ff */
[----:B------:R-:W1:Y:S04]  /*73a0*/  LDSM.16.M88.4 R136, [R132+0x8000] ;  /* 0x008000008488783b */ /* 0x000e680000000200 */
[C---:B------:R-:W-:Y:S04]  /*73b0*/  LEA R148, P0, R245.reuse, R2, 0x2 ;  /* 0x00000002f5947211 */ /* 0x040fe800078010ff */
[----:B------:R-:W2:Y:S02]  /*73c0*/  LDSM.16.M88.4 R132, [R132+0xa000] ;  /* 0x00a000008484783b */ /* 0x000ea40000000200 */
[----:B------:R-:W-:Y:S02]  /*73d0*/  LEA.HI.X.SX32 R149, R245, R3, 0x2, P0 ;  /* 0x00000003f5957211 */ /* 0x000fe400000f16ff */
[----:B------:R-:W-:Y:S04]  /*73e0*/  FSETP.GE.FTZ.AND P0, PT, R194, RZ, PT ;  /* 0x000000ffc200720b */ /* 0x000fe80003f16000 */
[----:B------:R-:W3:Y:S04]  /*73f0*/  LDG.E R144, desc[UR12][R148.64] ;  /* 0x0000000c94907981 */ /* 0x000ee8000c1e1900 */
[----:B------:R-:W4:Y:S01]  /*7400*/  LDG.E R3, desc[UR12][R148.64+0x20] ;  /* 0x0000200c94037981 */ /* 0x000f22000c1e1900 */
        /* <DEDUP_REMOVED lines=44> */
[----:B------:R-:W2:Y:S01]  /*76d0*/  LDSM.16.M88.4 R140, [R140+0xa000] ;  /* 0x00a000008c8c783b */ /* 0x000ea20000000200 */
[-C--:B-1----:R-:W-:Y:S06]  /*76e0*/  HMMA.16816.F32.BF16 R4, R132, R136.reuse, R4 ;  /* 0x000000888404723c */ /* 0x082fec0000041804 */
[C---:B--2---:R-:W-:Y:S06]  /*76f0*/  HMMA.16816.F32.BF16 R8, R140.reuse, R136, R8 ;  /* 0x000000888c08723c */ /* 0x044fec0000041808 */
[-C--:B------:R-:W-:Y:S06]  /*7700*/  HMMA.16816.F32.BF16 R12, R140, R138.reuse, R12 ;  /* 0x0000008a8c0c723c */ /* 0x080fec000004180c */
[C---:B------:R-:W-:Y:S01]  /*7710*/  HMMA.16816.F32.BF16 R16, R132.reuse, R138, R16 ;  /* 0x0000008a8410723c */ /* 0x040fe20000041810 */
[----:B------:R-:W1:Y:S05]  /*7720*/  LDSM.16.M88.4 R136, [R181+0x4800] ;  /* 0x00480000b588783b */ /* 0x000e6a0000000200 */
[C---:B---3--:R-:W-:Y:S01]  /*7730*/  FADD.FTZ R2, -R144.reuse, R5 ;  /* 0x0000000590027221 */ /* 0x048fe20000010100 */
[C---:B----4-:R-:W-:Y:S01]  /*7740*/  FADD.FTZ R0, -R3.reuse, R6 ;  /* 0x0000000603007221 */ /* 0x050fe20000010100 */
[----:B------:R-:W-:Y:S03]  /*7750*/  FADD.FTZ R4, -R144, R4 ;  /* 0x0000000490047221 */ /* 0x000fe60000010100 */
[----:B------:R-:W-:Y:S01]  /*7760*/  FADD.FTZ R7, -R3, R7 ;  /* 0x0000000703077221 */ /* 0x000fe20000010100 */
[-C--:B------:R-:W-:Y:S02]  /*7770*/  FSEL R2, R2, R144.reuse, P1 ;  /* 0x0000009002027208 */ /* 0x080fe40000800000 */
[----:B------:R-:W-:Y:S02]  /*7780*/  FSEL R0, R0, R3, P0 ;  /* 0x0000000300007208 */ /* 0x000fe40000000000 */
[----:B------:R-:W-:Y:S01]  /*7790*/  FSEL R4, R4, R144, P2 ;  /* 0x0000009004047208 */ /* 0x000fe20001000000 */
[----:B------:R-:W-:Y:S01]  /*77a0*/  FMUL.FTZ R196, R196, R2 ;  /* 0x00000002c4c47220 */ /* 0x000fe20000410000 */
[----:B------:R-:W-:Y:S01]  /*77b0*/  FSETP.GE.FTZ.AND P1, PT, R191, RZ, PT ;  /* 0x000000ffbf00720b */ /* 0x000fe20003f36000 */
[----:B------:R-:W-:Y:S01]  /*77c0*/  FMUL.FTZ R194, R194, R0 ;  /* 0x00000000c2c27220 */ /* 0x000fe20000410000 */
[----:B------:R2:W5:Y:S01]  /*77d0*/  LDG.E R2, desc[UR12][R148.64+0x100] ;  /* 0x0001000c94027981 */ /* 0x000562000c1e1900 */
[----:B------:R-:W-:Y:S01]  /*77e0*/  FSETP.GE.FTZ.AND P0, PT, R174, RZ, PT ;  /* 0x000000ffae00720b */ /* 0x000fe20003f16000 */
[----:B------:R-:W-:Y:S01]  /*77f0*/  FMUL.FTZ R197, R197, R4 ;  /* 0x00000004c5c57220 */ /* 0x000fe20000410000 */
[----:B------:R-:W-:Y:S01]  /*7800*/  FSETP.GE.FTZ.AND P2, PT, R192, RZ, PT ;  /* 0x000000ffc000720b */ /* 0x000fe20003f56000 */
[----:B------:R2:W5:Y:S01]  /*7810*/  LDG.E R0, desc[UR12][R148.64+0x120] ;  /* 0x0001200c94007981 */ /* 0x000562000c1e1900 */
[C---:B------:R-:W-:Y:S01]  /*7820*/  FADD.FTZ R17, -R144.reuse, R17 ;  /* 0x0000001190117221 */ /* 0x040fe20000010100 */
[----:B------:R-:W-:Y:S04]  /*7830*/  FADD.FTZ R16, -R144, R16 ;  /* 0x0000001090107221 */ /* 0x000fe80000010100 */
[-C--:B------:R-:W-:Y:S02]  /*7840*/  FSEL R17, R17, R144.reuse, P1 ;  /* 0x0000009011117208 */ /* 0x080fe40000800000 */
[----:B------:R-:W-:Y:S02]  /*7850*/  FSETP.GE.FTZ.AND P1, PT, R162, RZ, PT ;  /* 0x000000ffa200720b */ /* 0x000fe40003f36000 */
[-C--:B------:R-:W-:Y:S02]  /*7860*/  FSEL R16, R16, R144.reuse, P2 ;  /* 0x0000009010107208 */ /* 0x080fe40001000000 */
[----:B------:R-:W-:Y:S01]  /*7870*/  FSETP.GE.FTZ.AND P2, PT, R165, RZ, PT ;  /* 0x000000ffa500720b */ /* 0x000fe20003f56000 */
[-C--:B-1----:R-:W-:Y:S06]  /*7880*/  HMMA.16816.F32.BF16 R20, R132, R136.reuse, R20 ;  /* 0x000000888414723c */ /* 0x082fec0000041814 */
[C---:B------:R-:W-:Y:S06]  /*7890*/  HMMA.16816.F32.BF16 R24, R140.reuse, R136, R24 ;  /* 0x000000888c18723c */ /* 0x040fec0000041818 */
[-C--:B------:R-:W-:Y:S06]  /*78a0*/  HMMA.16816.F32.BF16 R28, R140, R138.reuse, R28 ;  /* 0x0000008a8c1c723c */ /* 0x080fec000004181c */
[C---:B------:R-:W-:Y:S01]  /*78b0*/  HMMA.16816.F32.BF16 R32, R132.reuse, R138, R32 ;  /* 0x0000008a8420723c */ /* 0x040fe20000041820 */
[----:B------:R-:W1:Y:S05]  /*78c0*/  LDSM.16.M88.4 R136, [R181+0x5000] ;  /* 0x00500000b588783b */ /* 0x000e6a0000000200 */
[----:B------:R-:W-:Y:S05]  /*78d0*/  FADD.FTZ R20, -R144, R20 ;  /* 0x0000001490147221 */ /* 0x000fea0000010100 */
[----:B------:R-:W-:Y:S02]  /*78e0*/  FSEL R20, R20, R144, P0 ;  /* 0x0000009014147208 */ /* 0x000fe40000000000 */
[----:B------:R-:W-:Y:S03]  /*78f0*/  FSETP.GE.FTZ.AND P0, PT, R160, RZ, PT ;  /* 0x000000ffa000720b */ /* 0x000fe60003f16000 */
[----:B------:R-:W-:Y:S08]  /*7900*/  FMUL.FTZ R20, R174, R20 ;  /* 0x00000014ae147220 */ /* 0x000ff00000410000 */
[----:B------:R-:W-:Y:S05]  /*7910*/  FADD.FTZ R6, -R144, R33 ;  /* 0x0000002190067221 */ /* 0x000fea0000010100 */
[----:B------:R-:W-:Y:S02]  /*7920*/  FSEL R6, R6, R144, P2 ;  /* 0x0000009006067208 */ /* 0x000fe40001000000 */
[----:B------:R-:W-:Y:S03]  /*7930*/  FSETP.GE.FTZ.AND P2, PT, R151, RZ, PT ;  /* 0x000000ff9700720b */ /* 0x000fe60003f56000 */
[----:B------:R-:W-:Y:S01]  /*7940*/  FMUL.FTZ R6, R165, R6 ;  /* 0x00000006a5067220 */ /* 0x000fe20000410000 */
[-C--:B-1----:R-:W-:Y:S06]  /*7950*/  HMMA.16816.F32.BF16 R36, R132, R136.reuse, R36 ;  /* 0x000000888424723c */ /* 0x082fec0000041824 */
[C---:B------:R-:W-:Y:S06]  /*7960*/  HMMA.16816.F32.BF16 R40, R140.reuse, R136, R40 ;  /* 0x000000888c28723c */ /* 0x040fec0000041828 */
[-C--:B------:R-:W-:Y:S06]  /*7970*/  HMMA.16816.F32.BF16 R44, R140, R138.reuse, R44 ;  /* 0x0000008a8c2c723c */ /* 0x080fec000004182c */
[C---:B------:R-:W-:Y:S01]  /*7980*/  HMMA.16816.F32.BF16 R48, R132.reuse, R138, R48 ;  /* 0x0000008a8430723c */ /* 0x040fe20000041830 */
[----:B------:R-:W1:Y:S05]  /*7990*/  LDSM.16.M88.4 R136, [R181+0x5800] ;  /* 0x00580000b588783b */ /* 0x000e6a0000000200 */
[C---:B------:R-:W-:Y:S01]  /*79a0*/  FADD.FTZ R5, -R144.reuse, R36 ;  /* 0x0000002490057221 */ /* 0x040fe20000010100 */
[----:B------:R-:W-:Y:S01]  /*79b0*/  FADD.FTZ R4, -R144, R37 ;  /* 0x0000002590047221 */ /* 0x000fe20000010100 */
[----:B------:R-:W-:Y:S03]  /*79c0*/  F2FP.BF16.F32.PACK_AB R37, R196, R197 ;  /* 0x000000c5c425723e */ /* 0x000fe600000010ff */
[-C--:B------:R-:W-:Y:S02]  /*79d0*/  FSEL R5, R5, R144.reuse, P1 ;  /* 0x0000009005057208 */ /* 0x080fe40000800000 */
[----:B------:R-:W-:Y:S02]  /*79e0*/  FSEL R4, R4, R144, P0 ;  /* 0x0000009004047208 */ /* 0x000fe40000000000 */
[----:B------:R-:W-:Y:S01]  /*79f0*/  FSETP.GE.FTZ.AND P1, PT, R152, RZ, PT ;  /* 0x000000ff9800720b */ /* 0x000fe20003f36000 */
[----:B------:R-:W-:Y:S01]  /*7a00*/  FMUL.FTZ R5, R162, R5 ;  /* 0x00000005a2057220 */ /* 0x000fe20000410000 */
[----:B------:R-:W-:Y:S01]  /*7a10*/  FSETP.GE.FTZ.AND P0, PT, R150, RZ, PT ;  /* 0x000000ff9600720b */ /* 0x000fe20003f16000 */
[----:B------:R-:W-:Y:S06]  /*7a20*/  FMUL.FTZ R4, R160, R4 ;  /* 0x00000004a0047220 */ /* 0x000fec0000410000 */
[C---:B------:R-:W-:Y:S01]  /*7a30*/  FADD.FTZ R49, -R144.reuse, R49 ;  /* 0x0000003190317221 */ /* 0x040fe20000010100 */
[----:B------:R-:W-:Y:S04]  /*7a40*/  FADD.FTZ R48, -R144, R48 ;  /* 0x0000003090307221 */ /* 0x000fe80000010100 */
[----:B------:R-:W-:Y:S02]  /*7a50*/  FSEL R49, R49, R144, P1 ;  /* 0x0000009031317208 */ /* 0x000fe40000800000 */
[----:B------:R-:W-:Y:S03]  /*7a60*/  FSETP.GE.FTZ.AND P1, PT, R145, RZ, PT ;  /* 0x000000ff9100720b */ /* 0x000fe60003f36000 */
[----:B------:R-:W-:Y:S01]  /*7a70*/  FMUL.FTZ R49, R152, R49 ;  /* 0x0000003198317220 */ /* 0x000fe20000410000 */
[-C--:B-1----:R-:W-:Y:S06]  /*7a80*/  HMMA.16816.F32.BF16 R52, R132, R136.reuse, R52 ;  /* 0x000000888434723c */ /* 0x082fec0000041834 */
[C---:B------:R-:W-:Y:S06]  /*7a90*/  HMMA.16816.F32.BF16 R56, R140.reuse, R136, R56 ;  /* 0x000000888c38723c */ /* 0x040fec0000041838 */
[-C--:B------:R-:W-:Y:S06]  /*7aa0*/  HMMA.16816.F32.BF16 R60, R140, R138.reuse, R60 ;  /* 0x0000008a8c3c723c */ /* 0x080fec000004183c */
[----:B------:R-:W-:Y:S06]  /*7ab0*/  HMMA.16816.F32.BF16 R64, R132, R138, R64 ;  /* 0x0000008a8440723c */ /* 0x000fec0000041840 */
[----:B------:R-:W-:Y:S01]  /*7ac0*/  FADD.FTZ R53, -R144, R53 ;  /* 0x0000003590357221 */ /* 0x000fe20000010100 */
[----:B------:R-:W-:Y:S01]  /*7ad0*/  FMUL.FTZ R133, R192, R16 ;  /* 0x00000010c0857220 */ /* 0x000fe20000410000 */
[----:B------:R-:W-:Y:S03]  /*7ae0*/  FMUL.FTZ R132, R191, R17 ;  /* 0x00000011bf847220 */ /* 0x000fe60000410000 */
[-C--:B------:R-:W-:Y:S01]  /*7af0*/  FSEL R53, R53, R144.reuse, P0 ;  /* 0x0000009035357208 */ /* 0x080fe20000000000 */
[----:B------:R-:W-:Y:S01]  /*7b00*/  FADD.FTZ R16, -R144, R32 ;  /* 0x0000002090107221 */ /* 0x000fe20000010100 */
[----:B------:R-:W-:Y:S01]  /*7b10*/  F2FP.BF16.F32.PACK_AB R132, R132, R133 ;  /* 0x000000858484723e */ /* 0x000fe200000010ff */
[----:B------:R-:W-:Y:S01]  /*7b20*/  FADD.FTZ R17, -R144, R21 ;  /* 0x0000001590117221 */ /* 0x000fe20000010100 */
[----:B------:R-:W-:Y:S01]  /*7b30*/  F2FP.BF16.F32.PACK_AB R133, R4, R5 ;  /* 0x000000050485723e */ /* 0x000fe200000010ff */
[----:B------:R-:W-:Y:S01]  /*7b40*/  FADD.FTZ R4, -R144, R52 ;  /* 0x0000003490047221 */ /* 0x000fe20000010100 */
[----:B------:R-:W-:Y:S01]  /*7b50*/  FSEL R16, R16, R144, P3 ;  /* 0x0000009010107208 */ /* 0x000fe20001800000 */
[----:B------:R-:W-:Y:S01]  /*7b60*/  FMUL.FTZ R53, R150, R53 ;  /* 0x0000003596357220 */ /* 0x000fe20000410000 */
[----:B------:R-:W-:Y:S02]  /*7b70*/  FSETP.GE.FTZ.AND P3, PT, R153, RZ, PT ;  /* 0x000000ff9900720b */ /* 0x000fe40003f76000 */
[----:B------:R-:W-:Y:S01]  /*7b80*/  PLOP3.LUT P0, PT, PT, PT, UP3, 0x80, 0x0 ;  /* 0x000000000000781c */ /* 0x000fe20003f0f038 */
[----:B------:R-:W-:Y:S01]  /*7b90*/  FMUL.FTZ R16, R166, R16 ;  /* 0x00000010a6107220 */ /* 0x000fe20000410000 */
[-C--:B------:R-:W-:Y:S01]  /*7ba0*/  FSEL R48, R48, R144.reuse, P3 ;  /* 0x0000009030307208 */ /* 0x080fe20001800000 */
[----:B------:R-:W-:Y:S01]  /*7bb0*/  FADD.FTZ R64, -R144, R64 ;  /* 0x0000004090407221 */ /* 0x000fe20000010100 */
[-C--:B------:R-:W-:Y:S02]  /*7bc0*/  FSEL R4, R4, R144.reuse, P2 ;  /* 0x0000009004047208 */ /* 0x080fe40001000000 */
[----:B------:R-:W-:Y:S01]  /*7bd0*/  FSEL R17, R17, R144, P4 ;  /* 0x0000009011117208 */ /* 0x000fe20002000000 */
[----:B------:R-:W-:Y:S01]  /*7be0*/  FMUL.FTZ R48, R153, R48 ;  /* 0x0000003099307220 */ /* 0x000fe20000410000 */
[----:B------:R-:W-:Y:S01]  /*7bf0*/  FSETP.GE.FTZ.AND P2, PT, R147, RZ, PT ;  /* 0x000000ff9300720b */ /* 0x000fe20003f56000 */
[----:B------:R-:W-:Y:S01]  /*7c00*/  FMUL.FTZ R4, R151, R4 ;  /* 0x0000000497047220 */ /* 0x000fe20000410000 */
[----:B------:R-:W-:Y:S01]  /*7c10*/  F2FP.BF16.F32.PACK_AB R134, R6, R16 ;  /* 0x000000100686723e */ /* 0x000fe200000010ff */
[----:B------:R-:W-:Y:S01]  /*7c20*/  FMUL.FTZ R17, R188, R17 ;  /* 0x00000011bc117220 */ /* 0x000fe20000410000 */
[----:B------:R-:W-:Y:S01]  /*7c30*/  FSEL R64, R64, R144, P2 ;  /* 0x0000009040407208 */ /* 0x000fe20001000000 */
[----:B------:R-:W-:Y:S01]  /*7c40*/  @P1 FADD.FTZ R144, -R144, R65 ;  /* 0x0000004190901221 */ /* 0x000fe20000010100 */
[----:B------:R-:W-:Y:S02]  /*7c50*/  FSETP.GE.FTZ.AND P1, PT, R215, RZ, PT ;  /* 0x000000ffd700720b */ /* 0x000fe40003f36000 */
[----:B------:R-:W-:Y:S01]  /*7c60*/  F2FP.BF16.F32.PACK_AB R52, R49, R48 ;  /* 0x000000303134723e */ /* 0x000fe200000010ff */
[----:B------:R-:W-:Y:S01]  /*7c70*/  FMUL.FTZ R64, R147, R64 ;  /* 0x0000004093407220 */ /* 0x000fe20000410000 */
[----:B------:R-:W-:Y:S01]  /*7c80*/  F2FP.BF16.F32.PACK_AB R135, R17, R20 ;  /* 0x000000141187723e */ /* 0x000fe200000010ff */
[----:B------:R-:W-:Y:S01]  /*7c90*/  FMUL.FTZ R144, R145, R144 ;  /* 0x0000009091907220 */ /* 0x000fe20000410000 */
[----:B------:R-:W-:Y:S02]  /*7ca0*/  F2FP.BF16.F32.PACK_AB R53, R53, R4 ;  /* 0x000000043535723e */ /* 0x000fe400000010ff */
[----:B------:R-:W-:Y:S01]  /*7cb0*/  FSEL R48, R7, R3, P1 ;  /* 0x0000000307307208 */ /* 0x000fe20000800000 */
[----:B--2---:R-:W-:Y:S06]  /*7cc0*/  @!P0 BRA `(.L_x_1739) ;  /* 0x0000000400088947 */ /* 0x004fec0003800000 */
        /* <DEDUP_REMOVED lines=17> */
[-C--:B------:R-:W-:Y:S02]  /*7de0*/  @!P1 LEA R32, P2, R7, R238.reuse, 0x1 ;  /* 0x000000ee07209211 */ /* 0x080fe400078408ff */
[----:B--2---:R-:W-:Y:S01]  /*7df0*/  @!P1 LEA.HI.X R16, R36, R5, R16, 0x5, P3 ;  /* 0x0000000524109211 */ /* 0x004fe200018f2c10 */
[----:B----4-:R-:W-:Y:S01]  /*7e00*/  @!P1 IMAD R49, R49, 0x60, RZ ;  /* 0x0000006031319824 */ /* 0x010fe200078e02ff */
[----:B------:R-:W-:Y:S02]  /*7e10*/  LEA R6, P3, R4, R238, 0x1 ;  /* 0x000000ee04067211 */ /* 0x000fe400078608ff */
[-C--:B------:R-:W-:Y:S01]  /*7e20*/  @!P1 LEA.HI.X R33, R7, R237.reuse, R16, 0x1, P2 ;  /* 0x000000ed07219211 */ /* 0x080fe200010f0c10 */
[----:B------:R-:W-:Y:S01]  /*7e30*/  @!P1 IMAD.WIDE.U32 R16, R36, 0x60, R4 ;  /* 0x0000006024109825 */ /* 0x000fe200078e0004 */
[----:B------:R-:W-:Y:S02]  /*7e40*/  LEA.HI.X R7, R4, R237, R5, 0x1, P3 ;  /* 0x000000ed04077211 */ /* 0x000fe400018f0c05 */
[C---:B------:R-:W-:Y:S01]  /*7e50*/  @!P1 LEA R21, P2, R36.reuse, R4, 0x6 ;  /* 0x0000000424159211 */ /* 0x040fe200078430ff */
[----:B------:R-:W-:Y:S03]  /*7e60*/  @!P1 IMAD.IADD R17, R17, 0x1, R49 ;  /* 0x0000000111119824 */ /* 0x000fe600078e0231 */
[----:B---3--:R-:W-:Y:S01]  /*7e70*/  @!P1 LEA.HI.X R5, R36, R5, R20, 0x6, P2 ;  /* 0x0000000524059211 */ /* 0x008fe200010f3414 */
[----:B------:R-:W-:Y:S01]  /*7e80*/  VIADD R36, R236, UR7 ;  /* 0x00000007ec247c36 */ /* 0x000fe20008000000 */
[CC--:B------:R-:W-:Y:S02]  /*7e90*/  @!P1 LEA R20, P3, R21.reuse, R238.reuse, 0x1 ;  /* 0x000000ee15149211 */ /* 0x0c0fe400078608ff */
[C---:B------:R-:W-:Y:S01]  /*7ea0*/  @!P1 LEA R4, P2, R16.reuse, R238, 0x1 ;  /* 0x000000ee10049211 */ /* 0x040fe200078408ff */
[----:B------:R-:W-:Y:S01]  /*7eb0*/  IMAD.MOV.U32 R238, RZ, RZ, R6 ;  /* 0x000000ffffee7224 */ /* 0x000fe200078e0006 */
[----:B------:R-:W-:Y:S01]  /*7ec0*/  @!PT LDS RZ, [RZ] ;  /* 0x00000000fffff984 */ /* 0x000fe20000000800 */
[----:B------:R-:W-:Y:S01]  /*7ed0*/  @!PT LDS RZ, [RZ] ;  /* 0x00000000fffff984 */ /* 0x000fe20000000800 */
[----:B------:R-:W-:Y:S01]  /*7ee0*/  @!PT LDS RZ, [RZ] ;  /* 0x00000000fffff984 */ /* 0x000fe20000000800 */
[----:B------:R1:W-:Y:S01]  /*7ef0*/  @!P1 LDGSTS.E.BYPASS.LTC128B.128 [R36], desc[UR12][R6.64] ;  /* 0x0000000006249fae */ /* 0x0003e2000b901d4c */
[-C--:B------:R-:W-:Y:S02]  /*7f00*/  @!P1 LEA.HI.X R21, R21, R237.reuse, R5, 0x1, P3 ;  /* 0x000000ed15159211 */ /* 0x080fe400018f0c05 */
[----:B------:R-:W-:Y:S01]  /*7f10*/  @!P1 LEA.HI.X R5, R16, R237, R17, 0x1, P2 ;  /* 0x000000ed10059211 */ /* 0x000fe200010f0c11 */
[----:B------:R1:W-:Y:S01]  /*7f20*/  @P1 STS [R198+0x1000], RZ ;  /* 0x001000ffc6001388 */ /* 0x0003e20000000800 */
[C---:B------:R-:W-:Y:S02]  /*7f30*/  @!P1 VIADD R16, R236.reuse, UR7 ;  /* 0x00000007ec109c36 */ /* 0x040fe40008000000 */
        /* <DEDUP_REMOVED lines=27> */
.L_x_1739:
[C---:B------:R-:W-:Y:S01]  /*80f0*/  FADD.FTZ R22, -R3.reuse, R22 ;  /* 0x0000001603167221 */ /* 0x040fe20000010100 */
[C---:B------:R-:W-:Y:S01]  /*8100*/  FADD.FTZ R18, -R3.reuse, R18 ;  /* 0x0000001203127221 */ /* 0x040fe20000010100 */
[C---:B------:R-:W-:Y:S01]  /*8110*/  FADD.FTZ R19, -R3.reuse, R19 ;  /* 0x0000001303137221 */ /* 0x040fe20000010100 */
[----:B------:R-:W-:Y:S01]  /*8120*/  FSETP.GE.FTZ.AND P1, PT, R202, RZ, PT ;  /* 0x000000ffca00720b */ /* 0x000fe20003f36000 */
[----:B-1----:R-:W-:Y:S01]  /*8130*/  FADD.FTZ R4, -R3, R34 ;  /* 0x0000002203047221 */ /* 0x002fe20000010100 */
[----:B------:R-:W-:Y:S01]  /*8140*/  FSETP.GE.FTZ.AND P3, PT, R206, RZ, PT ;  /* 0x000000ffce00720b */ /* 0x000fe20003f76000 */
[----:B------:R-:W-:Y:S01]  /*8150*/  FMUL.FTZ R5, R215, R48 ;  /* 0x00000030d7057220 */ /* 0x000fe20000410000 */
[----:B------:R-:W-:Y:S01]  /*8160*/  FSETP.GE.FTZ.AND P2, PT, R205, RZ, PT ;  /* 0x000000ffcd00720b */ /* 0x000fe20003f56000 */
[C---:B------:R-:W-:Y:S01]  /*8170*/  FADD.FTZ R6, -R3.reuse, R23 ;  /* 0x0000001703067221 */ /* 0x040fe20000010100 */
[-C--:B------:R-:W-:Y:S01]  /*8180*/  FSEL R22, R22, R3.reuse, P1 ;  /* 0x0000000316167208 */ /* 0x080fe20000800000 */
[C---:B------:R-:W-:Y:S01]  /*8190*/  FADD.FTZ R35, -R3.reuse, R35 ;  /* 0x0000002303237221 */ /* 0x040fe20000010100 */
[-C--:B------:R-:W-:Y:S01]  /*81a0*/  FSEL R18, R18, R3.reuse, P3 ;  /* 0x0000000312127208 */ /* 0x080fe20001800000 */
[----:B------:R-:W-:Y:S01]  /*81b0*/  FADD.FTZ R16, -R3, R39 ;  /* 0x0000002703107221 */ /* 0x000fe20000010100 */
[----:B------:R-:W-:Y:S01]  /*81c0*/  FSEL R19, R19, R3, P2 ;  /* 0x0000000313137208 */ /* 0x000fe20001000000 */
[----:B------:R-:W-:Y:S01]  /*81d0*/  STS [R225+0x14000], R37 ;  /* 0x01400025e1007388 */ /* 0x000fe20000000800 */
[----:B------:R-:W-:Y:S01]  /*81e0*/  FSETP.GE.FTZ.AND P1, PT, R187, RZ, PT ;  /* 0x000000ffbb00720b */ /* 0x000fe20003f36000 */
[----:B------:R-:W-:Y:S01]  /*81f0*/  FMUL.FTZ R20, R206, R18 ;  /* 0x00000012ce147220 */ /* 0x000fe20000410000 */
[----:B------:R-:W-:Y:S01]  /*8200*/  FSETP.GE.FTZ.AND P2, PT, R199, RZ, PT ;  /* 0x000000ffc700720b */ /* 0x000fe20003f56000 */
[----:B------:R-:W-:Y:S01]  /*8210*/  FMUL.FTZ R19, R205, R19 ;  /* 0x00000013cd137220 */ /* 0x000fe20000410000 */
        /* <DEDUP_REMOVED lines=10> */
[-C--:B------:R-:W-:Y:S01]  /*82c0*/  FSEL R35, R35, R3.reuse, P3 ;  /* 0x0000000323237208 */ /* 0x080fe20001800000 */
[----:B------:R-:W-:Y:S01]  /*82d0*/  FMUL.FTZ R18, R199, R6 ;  /* 0x00000006c7127220 */ /* 0x000fe20000410000 */
[----:B------:R-:W-:Y:S01]  /*82e0*/  F2FP.BF16.F32.PACK_AB R4, R19, R20 ;  /* 0x000000141304723e */ /* 0x000fe200000010ff */
[----:B------:R-:W-:Y:S01]  /*82f0*/  FADD.FTZ R51, -R3, R51 ;  /* 0x0000003303337221 */ /* 0x000fe20000010100 */
[----:B------:R-:W-:Y:S01]  /*8300*/  FSEL R16, R16, R3, P1 ;  /* 0x0000000310107208 */ /* 0x000fe20000800000 */
[----:B------:R-:W-:Y:S01]  /*8310*/  FMUL.FTZ R6, R175, R35 ;  /* 0x00000023af067220 */ /* 0x000fe20000410000 */
[----:B------:R-:W-:Y:S01]  /*8320*/  FSETP.GE.FTZ.AND P1, PT, R154, RZ, PT ;  /* 0x000000ff9a00720b */ /* 0x000fe20003f36000 */
[----:B------:R2:W-:Y:S01]  /*8330*/  STS [R227+0x14400], R4 ;  /* 0x01440004e3007388 */ /* 0x0005e20000000800 */
[----:B------:R-:W-:Y:S01]  /*8340*/  FSETP.GE.FTZ.AND P2, PT, R173, RZ, PT ;  /* 0x000000ffad00720b */ /* 0x000fe20003f56000 */
[C---:B------:R-:W-:Y:S01]  /*8350*/  FADD.FTZ R54, -R3.reuse, R54 ;  /* 0x0000003603367221 */ /* 0x040fe20000010100 */
[----:B------:R-:W-:Y:S01]  /*8360*/  F2FP.BF16.F32.PACK_AB R23, R18, R22 ;  /* 0x000000161217723e */ /* 0x000fe200000010ff */
[----:B------:R-:W-:Y:S01]  /*8370*/  FMUL.FTZ R18, R172, R16 ;  /* 0x00000010ac127220 */ /* 0x000fe20000410000 */
[----:B------:R-:W-:Y:S01]  /*8380*/  F2FP.BF16.F32.PACK_AB R22, R6, R7 ;  /* 0x000000070616723e */ /* 0x000fe200000010ff */
[----:B------:R-:W-:Y:S01]  /*8390*/  FADD.FTZ R7, -R3, R55 ;  /* 0x0000003703077221 */ /* 0x000fe20000010100 */
[----:B------:R-:W-:Y:S01]  /*83a0*/  FSEL R17, R17, R3, P2 ;  /* 0x0000000311117208 */ /* 0x000fe20001000000 */
[----:B------:R-:W-:Y:S01]  /*83b0*/  FADD.FTZ R6, -R3, R66 ;  /* 0x0000004203067221 */ /* 0x000fe20000010100 */
[----:B------:R-:W-:Y:S01]  /*83c0*/  FSETP.GE.FTZ.AND P5, PT, R163, RZ, PT ;  /* 0x000000ffa300720b */ /* 0x000fe20003fb6000 */
[----:B-----5:R-:W-:Y:S01]  /*83d0*/  FADD.FTZ R8, -R2, R8 ;  /* 0x0000000802087221 */ /* 0x020fe20000010100 */
[----:B------:R-:W-:Y:S01]  /*83e0*/  FSETP.GE.FTZ.AND P6, PT, R164, RZ, PT ;  /* 0x000000ffa400720b */ /* 0x000fe20003fd6000 */
[----:B------:R-:W-:Y:S01]  /*83f0*/  FMUL.FTZ R19, R173, R17 ;  /* 0x00000011ad137220 */ /* 0x000fe20000410000 */
        /* <DEDUP_REMOVED lines=10> */
[-C--:B------:R-:W-:Y:S01]  /*84a0*/  FSEL R54, R54, R3.reuse, P4 ;  /* 0x0000000336367208 */ /* 0x080fe20002000000 */
[C---:B-1----:R-:W-:Y:S01]  /*84b0*/  FADD.FTZ R5, -R2.reuse, R40 ;  /* 0x0000002802057221 */ /* 0x042fe20000010100 */
[-C--:B------:R-:W-:Y:S01]  /*84c0*/  FSEL R7, R7, R3.reuse, P3 ;  /* 0x0000000307077208 */ /* 0x080fe20001800000 */
[----:B--2---:R-:W-:Y:S01]  /*84d0*/  FADD.FTZ R4, -R2, R41 ;  /* 0x0000002902047221 */ /* 0x004fe20000010100 */
[----:B------:R-:W-:Y:S01]  /*84e0*/  FSEL R6, R6, R3, P2 ;  /* 0x0000000306067208 */ /* 0x000fe20001000000 */
[----:B------:R-:W-:Y:S01]  /*84f0*/  @P1 FADD.FTZ R3, -R3, R67 ;  /* 0x0000004303031221 */ /* 0x000fe20000010100 */
[----:B------:R-:W-:Y:S01]  /*8500*/  FSETP.GE.FTZ.AND P1, PT, R219, RZ, PT ;  /* 0x000000ffdb00720b */ /* 0x000fe20003f36000 */
[----:B------:R-:W-:Y:S01]  /*8510*/  FMUL.FTZ R54, R159, R54 ;  /* 0x000000369f367220 */ /* 0x000fe20000410000 */
[----:B------:R-:W-:Y:S01]  /*8520*/  FMUL.FTZ R7, R158, R7 ;  /* 0x000000079e077220 */ /* 0x000fe20000410000 */
        /* <DEDUP_REMOVED lines=13> */
[----:B------:R-:W-:Y:S01]  /*8600*/  FSETP.GE.FTZ.AND P5, PT, R210, RZ, PT ;  /* 0x000000ffd200720b */ /* 0x000fe20003fb6000 */
[----:B------:R-:W-:Y:S01]  /*8610*/  FADD.FTZ R44, -R2, R44 ;  /* 0x0000002c022c7221 */ /* 0x000fe20000010100 */
[----:B------:R-:W-:Y:S01]  /*8620*/  F2FP.BF16.F32.PACK_AB R21, R18, R19 ;  /* 0x000000131215723e */ /* 0x000fe200000010ff */
[----:B------:R-:W-:Y:S01]  /*8630*/  STS [R227+0x14000], R132 ;  /* 0x01400084e3007388 */ /* 0x000fe20000000800 */
[----:B------:R-:W-:Y:S01]  /*8640*/  F2FP.BF16.F32.PACK_AB R19, R3, R6 ;  /* 0x000000060313723e */ /* 0x000fe200000010ff */
[----:B------:R-:W-:Y:S01]  /*8650*/  FADD.FTZ R26, -R0, R26 ;  /* 0x0000001a001a7221 */ /* 0x000fe20000010100 */
[----:B------:R-:W-:Y:S01]  /*8660*/  FSEL R24, R24, R2, P1 ;  /* 0x0000000218187208 */ /* 0x000fe20000800000 */
[----:B------:R-:W-:Y:S01]  /*8670*/  FADD.FTZ R30, -R0, R30 ;  /* 0x0000001e001e7221 */ /* 0x000fe20000010100 */
[----:B------:R-:W-:Y:S01]  /*8680*/  F2FP.BF16.F32.PACK_AB R54, R7, R54 ;  /* 0x000000360736723e */ /* 0x000fe200000010ff */
[----:B------:R-:W-:Y:S01]  /*8690*/  FADD.FTZ R7, -R2, R28 ;  /* 0x0000001c02077221 */ /* 0x000fe20000010100 */
[----:B------:R-:W-:Y:S01]  /*86a0*/  FSEL R3, R9, R2, P3 ;  /* 0x0000000209037208 */ /* 0x000fe20001800000 */
[----:B------:R-:W-:Y:S01]  /*86b0*/  FMUL.FTZ R24, R209, R24 ;  /* 0x00000018d1187220 */ /* 0x000fe20000410000 */
        /* <DEDUP_REMOVED lines=13> */
[C---:B------:R-:W-:Y:S01]  /*8790*/  FADD.FTZ R58, -R0.reuse, R58 ;  /* 0x0000003a003a7221 */ /* 0x040fe20000010100 */
[-C--:B------:R-:W-:Y:S01]  /*87a0*/  FSEL R7, R7, R2.reuse, P4 ;  /* 0x0000000207077208 */ /* 0x080fe20002000000 */
[----:B------:R-:W-:Y:S01]  /*87b0*/  FADD.FTZ R43, -R0, R43 ;  /* 0x0000002b002b7221 */ /* 0x000fe20000010100 */
[----:B------:R-:W-:Y:S01]  /*87c0*/  FSEL R5, R5, R2, P2 ;  /* 0x0000000205057208 */ /* 0x000fe20001000000 */
[----:B------:R-:W-:Y:S01]  /*87d0*/  IMAD.MOV.U32 R148, RZ, RZ, R233 ;  /* 0x000000ffff947224 */ /* 0x000fe200078e00e9 */
[----:B------:R-:W-:Y:S01]  /*87e0*/  FSETP.GE.FTZ.AND P3, PT, R207, RZ, PT ;  /* 0x000000ffcf00720b */ /* 0x000fe20003f76000 */
[----:B------:R-:W-:Y:S01]  /*87f0*/  IMAD.MOV.U32 R149, RZ, RZ, R232 ;  /* 0x000000ffff957224 */ /* 0x000fe200078e00e8 */
[----:B------:R-:W-:Y:S01]  /*8800*/  F2FP.BF16.F32.PACK_AB R20, R16, R17 ;  /* 0x000000111014723e */ /* 0x000fe200000010ff */
[----:B------:R-:W-:Y:S01]  /*8810*/  FMUL.FTZ R16, R208, R7 ;  /* 0x00000007d0107220 */ /* 0x000fe20000410000 */
[----:B------:R-:W-:Y:S01]  /*8820*/  F2FP.BF16.F32.PACK_AB R3, R3, R8 ;  /* 0x000000080303723e */ /* 0x000fe200000010ff */
[----:B------:R-:W-:Y:S01]  /*8830*/  FMUL.FTZ R8, R195, R5 ;  /* 0x00000005c3087220 */ /* 0x000fe20000410000 */
[----:B------:R-:W-:Y:S01]  /*8840*/  F2FP.BF16.F32.PACK_AB R18, R13, R12 ;  /* 0x0000000c0d12723e */ /* 0x000fe200000010ff */
[----:B------:R-:W-:Y:S01]  /*8850*/  FMUL.FTZ R12, R193, R4 ;  /* 0x00000004c10c7220 */ /* 0x000fe20000410000 */
[----:B------:R-:W-:Y:S01]  /*8860*/  F2FP.BF16.F32.PACK_AB R24, R6, R24 ;  /* 0x000000180618723e */ /* 0x000fe200000010ff */
[C---:B------:R-:W-:Y:S01]  /*8870*/  FADD.FTZ R7, -R2.reuse, R45 ;  /* 0x0000002d02077221 */ /* 0x040fe20000010100 */
[-C--:B------:R-:W-:Y:S01]  /*8880*/  FSEL R29, R29, R2.reuse, P3 ;  /* 0x000000021d1d7208 */ /* 0x080fe20001800000 */
[C---:B------:R-:W-:Y:S01]  /*8890*/  FADD.FTZ R6, -R2.reuse, R56 ;  /* 0x0000003802067221 */ /* 0x040fe20000010100 */
[C---:B------:R-:W-:Y:S01]  /*88a0*/  FADD.FTZ R5, -R2.reuse, R57 ;  /* 0x0000003902057221 */ /* 0x040fe20000010100 */
[----:B------:R-:W-:Y:S01]  /*88b0*/  FADD.FTZ R4, -R2, R60 ;  /* 0x0000003c02047221 */ /* 0x000fe20000010100 */
[----:B------:R-:W-:Y:S01]  /*88c0*/  FSETP.GE.FTZ.AND P6, PT, R190, RZ, PT ;  /* 0x000000ffbe00720b */ /* 0x000fe20003fd6000 */
[----:B------:R-:W-:Y:S01]  /*88d0*/  FMUL.FTZ R13, R207, R29 ;  /* 0x0000001dcf0d7220 */ /* 0x000fe20000410000 */
[----:B------:R-:W-:Y:S01]  /*88e0*/  FSETP.GE.FTZ.AND P5, PT, R189, RZ, PT ;  /* 0x000000ffbd00720b */ /* 0x000fe20003fb6000 */
[----:B------:R1:W-:Y:S01]  /*88f0*/  STS [R225+0x16000], R3 ;  /* 0x01600003e1007388 */ /* 0x0003e20000000800 */
[----:B------:R-:W-:Y:S02]  /*8900*/  FSETP.GE.FTZ.AND P4, PT, R169, RZ, PT ;  /* 0x000000ffa900720b */ /* 0x000fe40003f96000 */
[----:B------:R-:W-:Y:S02]  /*8910*/  FSETP.GE.FTZ.AND P3, PT, R161, RZ, PT ;  /* 0x000000ffa100720b */ /* 0x000fe40003f76000 */
[----:B------:R-:W-:Y:S02]  /*8920*/  FSETP.GE.FTZ.AND P2, PT, R157, RZ, PT ;  /* 0x000000ff9d00720b */ /* 0x000fe40003f56000 */
[-C--:B------:R-:W-:Y:S02]  /*8930*/  FSEL R44, R44, R2.reuse, P6 ;  /* 0x000000022c2c7208 */ /* 0x080fe40003000000 */
[-C--:B------:R-:W-:Y:S02]  /*8940*/  FSEL R7, R7, R2.reuse, P5 ;  /* 0x0000000207077208 */ /* 0x080fe40002800000 */
[----:B------:R-:W-:Y:S01]  /*8950*/  FSEL R6, R6, R2, P4 ;  /* 0x0000000206067208 */ /* 0x000fe20002000000 */
[----:B------:R-:W-:Y:S01]  /*8960*/  FMUL.FTZ R9, R190, R44 ;  /* 0x0000002cbe097220 */ /* 0x000fe20000410000 */
[-C--:B------:R-:W-:Y:S01]  /*8970*/  FSEL R5, R5, R2.reuse, P3 ;  /* 0x0000000205057208 */ /* 0x080fe20001800000 */
[----:B------:R-:W-:Y:S01]  /*8980*/  FMUL.FTZ R7, R189, R7 ;  /* 0x00000007bd077220 */ /* 0x000fe20000410000 */
[----:B------:R-:W-:Y:S01]  /*8990*/  FSEL R4, R4, R2, P2 ;  /* 0x0000000204047208 */ /* 0x000fe20001000000 */
[----:B------:R-:W-:Y:S01]  /*89a0*/  @P1 FADD.FTZ R2, -R2, R61 ;  /* 0x0000003d02021221 */ /* 0x000fe20000010100 */
[----:B------:R-:W-:Y:S01]  /*89b0*/  FMUL.FTZ R6, R169, R6 ;  /* 0x00000006a9067220 */ /* 0x000fe20000410000 */
[----:B------:R-:W-:Y:S01]  /*89c0*/  FMUL.FTZ R5, R161, R5 ;  /* 0x00000005a1057220 */ /* 0x000fe20000410000 */
[----:B------:R-:W-:Y:S01]  /*89d0*/  F2FP.BF16.F32.PACK_AB R13, R13, R16 ;  /* 0x000000100d0d723e */ /* 0x000fe200000010ff */
[----:B------:R-:W-:Y:S01]  /*89e0*/  FMUL.FTZ R4, R157, R4 ;  /* 0x000000049d047220 */ /* 0x000fe20000410000 */
[----:B------:R-:W-:Y:S01]  /*89f0*/  FMUL.FTZ R17, R156, R2 ;  /* 0x000000029c117220 */ /* 0x000fe20000410000 */
[----:B------:R-:W-:Y:S01]  /*8a00*/  FSETP.GE.FTZ.AND P2, PT, R221, RZ, PT ;  /* 0x000000ffdd00720b */ /* 0x000fe20003f56000 */
[C---:B------:R-:W-:Y:S01]  /*8a10*/  FADD.FTZ R2, -R0.reuse, R15 ;  /* 0x0000000f00027221 */ /* 0x040fe20000010100 */
[----:B------:R-:W-:Y:S01]  /*8a20*/  F2FP.BF16.F32.PACK_AB R16, R5, R6 ;  /* 0x000000060510723e */ /* 0x000fe200000010ff */
[C---:B------:R-:W-:Y:S01]  /*8a30*/  FADD.FTZ R6, -R0.reuse, R10 ;  /* 0x0000000a00067221 */ /* 0x040fe20000010100 */
[----:B------:R-:W-:Y:S01]  /*8a40*/  F2FP.BF16.F32.PACK_AB R17, R17, R4 ;  /* 0x000000041111723e */ /* 0x000fe200000010ff */
[C---:B------:R-:W-:Y:S01]  /*8a50*/  FADD.FTZ R4, -R0.reuse, R14 ;  /* 0x0000000e00047221 */ /* 0x040fe20000010100 */
[C---:B------:R-:W-:Y:S01]  /*8a60*/  FADD.FTZ R5, -R0.reuse, R11 ;  /* 0x0000000b00057221 */ /* 0x040fe20000010100 */
[----:B------:R-:W-:Y:S01]  /*8a70*/  FSETP.GE.FTZ.AND P4, PT, R223, RZ, PT ;  /* 0x000000ffdf00720b */ /* 0x000fe20003f96000 */
[----:B-1----:R-:W-:Y:S01]  /*8a80*/  FADD.FTZ R3, -R0, R59 ;  /* 0x0000003b00037221 */ /* 0x002fe20000010100 */
[----:B------:R-:W-:Y:S02]  /*8a90*/  FSETP.GE.FTZ.AND P3, PT, R222, RZ, PT ;  /* 0x000000ffde00720b */ /* 0x000fe40003f76000 */
[----:B------:R-:W-:Y:S02]  /*8aa0*/  FSETP.GE.FTZ.AND P1, PT, R220, RZ, PT ;  /* 0x000000ffdc00720b */ /* 0x000fe40003f36000 */
[-C--:B------:R-:W-:Y:S02]  /*8ab0*/  FSEL R4, R4, R0.reuse, P2 ;  /* 0x0000000004047208 */ /* 0x080fe40001000000 */
[----:B------:R-:W-:Y:S02]  /*8ac0*/  FSETP.GE.FTZ.AND P2, PT, R214, RZ, PT ;  /* 0x000000ffd600720b */ /* 0x000fe40003f56000 */
[----:B------:R-:W-:Y:S01]  /*8ad0*/  FSEL R6, R6, R0, P4 ;  /* 0x0000000006067208 */ /* 0x000fe20002000000 */
[----:B------:R-:W-:Y:S01]  /*8ae0*/  FMUL.FTZ R4, R221, R4 ;  /* 0x00000004dd047220 */ /* 0x000fe20000410000 */
[-C--:B------:R-:W-:Y:S02]  /*8af0*/  FSEL R5, R5, R0.reuse, P3 ;  /* 0x0000000005057208 */ /* 0x080fe40001800000 */
[----:B------:R-:W-:Y:S01]  /*8b00*/  FSEL R2, R2, R0, P1 ;  /* 0x0000000002027208 */ /* 0x000fe20000800000 */
        /* <DEDUP_REMOVED lines=12> */
[----:B------:R-:W-:Y:S01]  /*8bd0*/  FADD.FTZ R5, -R0, R47 ;  /* 0x0000002f00057221 */ /* 0x000fe20000010100 */
[----:B------:R-:W-:Y:S01]  /*8be0*/  F2FP.BF16.F32.PACK_AB R7, R2, R4 ;  /* 0x000000040207723e */ /* 0x000fe200000010ff */
[----:B------:R-:W-:Y:S01]  /*8bf0*/  FADD.FTZ R4, -R0, R46 ;  /* 0x0000002e00047221 */ /* 0x000fe20000010100 */
[----:B------:R-:W-:Y:S01]  /*8c00*/  FSETP.GE.FTZ.AND P1, PT, R213, RZ, PT ;  /* 0x000000ffd500720b */ /* 0x000fe20003f36000 */
[----:B------:R-:W-:Y:S01]  /*8c10*/  STS [R225+0x16400], R8 ;  /* 0x01640008e1007388 */ /* 0x000fe20000000800 */
[-C--:B------:R-:W-:Y:S01]  /*8c20*/  FSEL R42, R42, R0.reuse, P2 ;  /* 0x000000002a2a7208 */ /* 0x080fe20001000000 */
[----:B------:R-:W-:Y:S01]  /*8c30*/  FADD.FTZ R2, -R0, R62 ;  /* 0x0000003e00027221 */ /* 0x000fe20000010100 */
[----:B------:R-:W-:Y:S02]  /*8c40*/  FSETP.GE.FTZ.AND P2, PT, R201, RZ, PT ;  /* 0x000000ffc900720b */ /* 0x000fe40003f56000 */
        /* <DEDUP_REMOVED lines=34> */
[----:B------:R1:W-:Y:S01]  /*8e70*/  STS [R230+0x16400], R3 ;  /* 0x01640003e6007388 */ /* 0x0003e20000000800 */
        /* <DEDUP_REMOVED lines=14> */
[----:B------:R2:W-:Y:S01]  /*8f60*/  STS [R224+0x16400], R2 ;  /* 0x01640002e0007388 */ /* 0x0005e20000000800 */
[----:B-1----:R-:W-:Y:S04]  /*8f70*/  IMAD.U32 R3, RZ, RZ, UR4 ;  /* 0x00000004ff037e24 */ /* 0x002fe8000f8e00ff */
[----:B------:R-:W-:Y:S05]  /*8f80*/  STS [R226+0x16000], R9 ;  /* 0x01600009e2007388 */ /* 0x000fea0000000800 */
[----:B------:R1:W-:Y:S05]  /*8f90*/  STS [R226+0x16400], R0 ;  /* 0x01640000e2007388 */ /* 0x0003ea0000000800 */
[----:B------:R-:W-:Y:S05]  /*8fa0*/  STS [R229+0x14000], R53 ;  /* 0x01400035e5007388 */ /* 0x000fea0000000800 */
[----:B------:R-:W-:Y:S05]  /*8fb0*/  STS [R229+0x14400], R54 ;  /* 0x01440036e5007388 */ /* 0x000fea0000000800 */
[----:B------:R-:W-:Y:S05]  /*8fc0*/  STS [R228+0x14000], R64 ;  /* 0x01400040e4007388 */ /* 0x000fea0000000800 */
[----:B------:R-:W-:Y:S01]  /*8fd0*/  STS [R228+0x14400], R19 ;  /* 0x01440013e4007388 */ /* 0x000fe20000000800 */
[----:B--2---:R-:W-:Y:S04]  /*8fe0*/  IMAD.SHL.U32 R2, R186, 0x2, RZ ;  /* 0x00000002ba027824 */ /* 0x004fe800078e00ff */
[----:B------:R-:W-:Y:S01]  /*8ff0*/  STS [R229+0x16000], R16 ;  /* 0x01600010e5007388 */ /* 0x000fe20000000800 */
[----:B------:R-:W-:Y:S04]  /*9000*/  IADD3 R3, R2, 0x8000, R3 ;  /* 0x0000800002037810 */ /* 0x000fe80007ffe003 */
[----:B------:R-:W-:Y:S01]  /*9010*/  STS [R229+0x16400], R4 ;  /* 0x01640004e5007388 */ /* 0x000fe20000000800 */
[----:B-1----:R-:W-:Y:S04]  /*9020*/  IMAD.IADD R0, R3, 0x1, R178 ;  /* 0x0000000103007824 */ /* 0x002fe800078e02b2 */
        /* <DEDUP_REMOVED lines=149> */
.L_x_1740:
[----:B------:R-:W-:Y:S01]  /*9980*/  LEA R0, R185, UR4, 0x1 ;  /* 0x00000004b9007c11 */ /* 0x000fe2000f8e08ff */
[----:B------:R-:W-:Y:S01]  /*9990*/  LDSM.16.MT88.4 R16, [R3+0x4000] ;  /* 0x004000000310783b */ /* 0x000fe20000004200 */
[----:B------:R-:W-:Y:S01]  /*99a0*/  VIADD R2, R2, UR5 ;  /* 0x0000000502027c36 */ /* 0x000fe20008000000 */
[----:B------:R-:W-:Y:S01]  /*99b0*/  ULOP3.LUT UR7, UR14, 0x1, URZ, 0xc0, !UPT ;  /* 0x000000010e077892 */ /* 0x000fe2000f8ec03f */
[----:B------:R-:W-:Y:S01]  /*99c0*/  IMAD.MOV.U32 R150, RZ, RZ, 0x4 ;  /* 0x00000004ff967424 */ /* 0x000fe200078e00ff */
[----:B------:R-:W2:Y:S01]  /*99d0*/  LDSM.16.M88.4 R32, [R0+0x14000] ;  /* 0x014000000020783b */ /* 0x000ea20000000200 */
[----:B------:R-:W-:Y:S01]  /*99e0*/  IMAD.IADD R2, R2, 0x1, R178 ;  /* 0x0000000102027824 */ /* 0x000fe200078e02b2 */
[----:B------:R-:W-:Y:S01]  /*99f0*/  UISETP.NE.U32.AND UP1, UPT, UR7, 0x1, UPT ;  /* 0x000000010700788c */ /* 0x000fe2000bf25070 */
[----:B------:R-:W-:Y:S01]  /*9a00*/  IMAD.IADD R144, R184, 0x1, R0 ;  /* 0x00000001b8907824 */ /* 0x000fe200078e0200 */
[----:B------:R-:W1:Y:S01]  /*9a10*/  LDSM.16.M88.4 R28, [R0+0x16000] ;  /* 0x01600000001c783b */ /* 0x000e620000000200 */
[----:B------:R-:W-:Y:S02]  /*9a20*/  @UP3 UIADD3 UR8, UP2, UR18, -0x200, URZ ;  /* 0xfffffe0012083890 */ /* 0x000fe4000ff5e03f */
[----:B------:R-:W-:Y:S01]  /*9a30*/  IMAD.IADD R145, R178, 0x1, R144 ;  /* 0x00000001b2917824 */ /* 0x000fe200078e0290 */
[----:B------:R-:W3:Y:S01]  /*9a40*/  LDSM.16.MT88.4 R36, [R2] ;  /* 0x000000000224783b */ /* 0x000ee20000004200 */
[----:B------:R-:W-:Y:S01]  /*9a50*/  IMAD.MOV.U32 R178, RZ, RZ, R249 ;  /* 0x000000ffffb27224 */ /* 0x000fe200078e00f9 */
[----:B------:R-:W-:Y:S02]  /*9a60*/  UIADD3 UR9, UR14, -0x1, URZ ;  /* 0xffffffff0e097890 */ /* 0x000fe4000fffe03f */
[----:B------:R-:W-:Y:S01]  /*9a70*/  LDSM.16.MT88.4 R44, [R3+0x4800] ;  /* 0x00480000032c783b */ /* 0x000fe20000004200 */
[----:B------:R-:W-:Y:S03]  /*9a80*/  @UP3 UIADD3.X UR7, UR19, -0x1, URZ, UP2, !UPT ;  /* 0xffffffff13073890 */ /* 0x000fe600097fe43f */
        /* <DEDUP_REMOVED lines=87> */
[----:B------:R-:W-:Y:S01]  /*a000*/  IMAD.U32 R0, R38, -0x80, RZ ;  /* 0xffffff8026007824 */ /* 0x000fe200078e00ff */
[-C--:B------:R-:W-:Y:S05]  /*a010*/  HMMA.16816.F32.BF16 R12, R56, R54.reuse, R12 ;  /* 0x00000036380c723c */ /* 0x080fea000004180c */
[C---:B------:R-:W-:Y:S01]  /*a020*/  LEA R233, P1, R0.reuse, R148, 0x2 ;  /* 0x0000009400e97211 */ /* 0x040fe200078210ff */
        /* <DEDUP_REMOVED lines=409> */
.L_x_1742:
        /* <DEDUP_REMOVED lines=24> */
.L_x_1743:
        /* <DEDUP_REMOVED lines=47> */
.L_x_1745:
[----:B------:R-:W-:Y:S05]  /*be30*/  BSYNC B0 ;  /* 0x0000000000007941 */ /* 0x000fea0003800000 */
.L_x_1744:
        /* <DEDUP_REMOVED lines=14> */
.L_x_1747:
[----:B------:R-:W-:Y:S05]  /*bf20*/  BSYNC B0 ;  /* 0x0000000000007941 */ /* 0x000fea0003800000 */
.L_x_1746:
        /* <DEDUP_REMOVED lines=15> */
.L_x_1749:
[----:B------:R-:W-:Y:S05]  /*c020*/  BSYNC B0 ;  /* 0x0000000000007941 */ /* 0x000fea0003800000 */
.L_x_1748:
        /* <DEDUP_REMOVED lines=14> */
.L_x_1751:
[----:B------:R-:W-:Y:S05]  /*c110*/  BSYNC B0 ;  /* 0x0000000000007941 */ /* 0x000fea0003800000 */
.L_x_1750:
        /* <DEDUP_REMOVED lines=27> */
.L_x_1753:
[----:B------:R-:W-:Y:S05]  /*c2d0*/  BSYNC B0 ;  /* 0x0000000000007941 */ /* 0x000fea0003800000 */
.L_x_1752:
        /* <DEDUP_REMOVED lines=14> */
.L_x_1755:
[----:B------:R-:W-:Y:S05]  /*c3c0*/  BSYNC B0 ;  /* 0x0000000000007941 */ /* 0x000fea0003800000 */
.L_x_1754:
        /* <DEDUP_REMOVED lines=14> */
.L_x_1757:
[----:B------:R-:W-:Y:S05]  /*c4b0*/  BSYNC B0 ;  /* 0x0000000000007941 */ /* 0x000fea0003800000 */
.L_x_1756:
        /* <DEDUP_REMOVED lines=13> */
.L_x_1706:
        /* <DEDUP_REMOVED lines=26> */
.L_x_1759:
        /* <DEDUP_REMOVED lines=23> */
.L_x_1760:
        /* <DEDUP_REMOVED lines=36> */
.L_x_1762:
[----:B------:R-:W-:Y:S05]  /*cae0*/  BSYNC B0 ;  /* 0x0000000000007941 */ /* 0x000fea0003800000 */
.L_x_1761:
        /* <DEDUP_REMOVED lines=14> */
.L_x_1764:
[----:B------:R-:W-:Y:S05]  /*cbd0*/  BSYNC B0 ;  /* 0x0000000000007941 */ /* 0x000fea0003800000 */
.L_x_1763:
        /* <DEDUP_REMOVED lines=14> */
.L_x_1766:
[----:B------:R-:W-:Y:S05]  /*ccc0*/  BSYNC B0 ;  /* 0x0000000000007941 */ /* 0x000fea0003800000 */
.L_x_1765:
        /* <DEDUP_REMOVED lines=14> */
.L_x_1768:
[----:B------:R-:W-:Y:S05]  /*cdb0*/  BSYNC B0 ;  /* 0x0000000000007941 */ /* 0x000fea0003800000 */
.L_x_1767:
        /* <DEDUP_REMOVED lines=26> */
.L_x_1770:
[----:B------:R-:W-:Y:S05]  /*cf60*/  BSYNC B0 ;  /* 0x0000000000007941 */ /* 0x000fea0003800000 */
.L_x_1769:
        /* <DEDUP_REMOVED lines=14> */
.L_x_1772:
[----:B------:R-:W-:Y:S05]  /*d050*/  BSYNC B0 ;  /* 0x0000000000007941 */ /* 0x000fea0003800000 */
.L_x_1771:
        /* <DEDUP_REMOVED lines=14> */
.L_x_1774:
[----:B------:R-:W-:Y:S05]  /*d140*/  BSYNC B0 ;  /* 0x0000000000007941 */ /* 0x000fea0003800000 */
.L_x_1773:
        /* <DEDUP_REMOVED lines=13> */
.L_x_1758:
[----:B------:R-:W-:Y:S05]  /*d220*/  BSYNC B1 ;  /* 0x0000000000017941 */ /* 0x000fea0003800000 */
.L_x_1701:
        /* <DEDUP_REMOVED lines=11> */
.L_x_1775:
[----:B------:R-:W-:Y:S05]  /*d2e0*/  EXIT ;  /* 0x000000000000794d */ /* 0x000fea0003800000 */
.L_x_1777:
        /* <DEDUP_REMOVED lines=9> */
.L_x_2489:


//--------------------- .text._ZN5flash44flash_bwd_dq_dk_dv_loop_seqk_parallel_kernelI23Flash_bwd_kernel_traitsILi64ELi128ELi128ELi8ELi4ELi4ELi4ELb0ELb0EN7cutlass10bfloat16_tE19Flash_kernel_traitsILi64ELi128ELi128ELi8ES3_EELb0ELb0ELb0ELb0ELb0ELb0ELb1EEEvNS_16Flash_bwd_paramsE --------------------------
	.section	.text._ZN5flash44flash_bwd_dq_dk_dv_loop_seqk_parallel_kernelI23Flash_bwd_kernel_traitsILi64ELi128ELi128ELi8ELi4ELi4ELi4ELb0ELb0EN7cutlass10bfloat16_tE19Flash_kernel_traitsILi64ELi128ELi128ELi8ES3_EELb0ELb0ELb0ELb0ELb0ELb0ELb1EEEvNS_16Flash_bwd_paramsE,"ax",@progbits
	.align	128
        .global         _ZN5flash44flash_bwd_dq_dk_dv_loop_seqk_parallel_kernelI23Flash_bwd_kernel_traitsILi64ELi128ELi128ELi8ELi4ELi4ELi4ELb0ELb0EN7cutlass10bfloat16_tE19Flash_kernel_traitsILi64ELi128ELi128ELi8ES3_EELb0ELb0ELb0ELb0ELb0ELb0ELb1EEEvNS_16Flash_bwd_paramsE
        .type           _ZN5flash44flash_bwd_dq_dk_dv_loop_seqk_parallel_kernelI23Flash_bwd_kernel_traitsILi64ELi128ELi128ELi8ELi4ELi4ELi4ELb0ELb0EN7cutlass10bfloat16_tE19Flash_kernel_traitsILi64ELi128ELi128ELi8ES3_EELb0ELb0ELb0ELb0ELb0ELb0ELb1EEEvNS_16Flash_bwd_paramsE,@function
        .size           _ZN5flash44flash_bwd_dq_dk_dv_loop_seqk_parallel_kernelI23Flash_bwd_kernel_traitsILi64ELi128ELi128ELi8ELi4ELi4ELi4ELb0ELb0EN7cutlass10bfloat16_tE19Flash_kernel_traitsILi64ELi128ELi128ELi8ES3_EELb0ELb0ELb0ELb0ELb0ELb0ELb1EEEvNS_16Flash_bwd_paramsE,(.L_x_2490 - _ZN5flash44flash_bwd_dq_dk_dv_loop_seqk_parallel_kernelI23Flash_bwd_kernel_traitsILi64ELi128ELi128ELi8ELi4ELi4ELi4ELb0ELb0EN7cutlass10bfloat16_tE19Flash_kernel_traitsILi64ELi128ELi128ELi8ES3_EELb0ELb0ELb0ELb0ELb0ELb0ELb1EEEvNS_16Flash_bwd_paramsE)
        .other          _ZN5flash44flash_bwd_dq_dk_dv_loop_seqk_parallel_kernelI23Flash_bwd_kernel_traitsILi64ELi128ELi128ELi8ELi4ELi4ELi4ELb0ELb0EN7cutlass10bfloat16_tE19Flash_kernel_traitsILi64ELi128ELi128ELi8ES3_EELb0ELb0ELb0ELb0ELb0ELb0ELb1EEEvNS_16Flash_bwd_paramsE,@"STO_CUDA_ENTRY STV_DEFAULT"
_ZN5flash44flash_bwd_dq_dk_dv_loop_seqk_parallel_kernelI23Flash_bwd_kernel_traitsILi64ELi128ELi128ELi8ELi4ELi4ELi4ELb0ELb0EN7cutlass10bfloat16_tE19Flash_kernel_traitsILi64ELi128ELi128ELi8ES3_EELb0ELb0ELb0ELb0ELb0ELb0ELb1EEEvNS_16Flash_bwd_paramsE:
.text._ZN5flash44flash_bwd_dq_dk_dv_loop_seqk_parallel_kernelI23Flash_bwd_kernel_traitsILi64ELi128ELi128ELi8ELi4ELi4ELi4ELb0ELb0EN7cutlass10bfloat16_tE19Flash_kernel_traitsILi64ELi128ELi128ELi8ES3_EELb0ELb0ELb0ELb0ELb0ELb0ELb1EEEvNS_16Flash_bwd_paramsE:
        /* <DEDUP_REMOVED lines=12> */
[----:B------:R-:W2:Y:S01]  /*00c0*/  S2UR UR45, SR_CTAID.Y ;  /* 0x00000000002d79c3 */ /* 0x000ea20000002600 */
[----:B------:R-:W-:Y:S01]  /*00d0*/  UMOV UR5, 0x400 ;  /* 0x0000040000057882 */ /* 0x000fe20000000000 */
[----:B------:R-:W-:Y:S01]  /*00e0*/  ULDC.64 UR10, c[0x0][0x208] ;  /* 0x00008200000a7ab9 */ /* 0x000fe20000000a00 */
[----:B------:R-:W-:-:S05]  /*00f0*/  UMOV UR58, 0xffffc000 ;  /* 0xffffc000003a7882 */ /* 0x000fca0000000000 */
[----:B------:R-:W3:Y:S08]  /*0100*/  S2UR UR56, SR_CTAID.Z ;  /* 0x00000000003879c3 */ /* 0x000ef00000002700 */
[----:B------:R-:W4:Y:S01]  /*0110*/  S2UR UR4, SR_CgaCtaId ;  /* 0x00000000000479c3 */ /* 0x000f220000008800 */
[----:B--2---:R-:W-:Y:S01]  /*0120*/  USHF.L.U32 UR6, UR45, 0x7, URZ ;  /* 0x000000072d067899 */ /* 0x004fe2000800063f */
[----:B-1----:R-:W-:Y:S01]  /*0130*/  SHF.R.S32.HI R9, RZ, 0x1f, R14 ;  /* 0x0000001fff097819 */ /* 0x002fe2000001140e */
[----:B---3--:R-:W-:-:S03]  /*0140*/  USHF.R.S32.HI UR61, URZ, 0x1f, UR56 ;  /* 0x0000001f3f3d7899 */ /* 0x008fc60008011438 */
[CC--:B------:R-:W-:Y:S02]  /*0150*/  LEA.HI R3, R9.reuse, R14.reuse, RZ, 0x5 ;  /* 0x0000000e09037211 */ /* 0x0c0fe400078f28ff */
[----:B------:R-:W-:Y:S02]  /*0160*/  LEA.HI R6, R9, R14, RZ, 0x4 ;  /* 0x0000000e09067211 */ /* 0x000fe400078f20ff */
[--C-:B------:R-:W-:Y:S01]  /*0170*/  SHF.R.S32.HI R4, RZ, 0x5, R3.reuse ;  /* 0x00000005ff047819 */ /* 0x100fe20000011403 */
[----:B----4-:R-:W-:Y:S01]  /*0180*/  ULEA UR4, UR4, UR5, 0x18 ;  /* 0x0000000504047291 */ /* 0x010fe2000f8ec03f */
[----:B------:R-:W-:Y:S01]  /*0190*/  SHF.R.S32.HI R0, RZ, 0x1f, R3 ;  /* 0x0000001fff007819 */ /* 0x000fe20000011403 */
[----:B------:R-:W-:Y:S01]  /*01a0*/  USHF.R.S32.HI UR5, URZ, 0x1f, UR56 ;  /* 0x0000001f3f057899 */ /* 0x000fe20008011438 */
[----:B------:R-:W-:Y:S02]  /*01b0*/  LOP3.LUT R3, R3, 0xffffffe0, RZ, 0xc0, !PT ;  /* 0xffffffe003037812 */ /* 0x000fe400078ec0ff */
[----:B------:R-:W-:-:S02]  /*01c0*/  LEA.HI R0, R0, R4, RZ, 0x2 ;  /* 0x0000000400007211 */ /* 0x000fc400078f10ff */
[CC--:B------:R-:W-:Y:S02]  /*01d0*/  LEA.HI R15, R9.reuse, R14.reuse, RZ, 0x2 ;  /* 0x0000000e090f7211 */ /* 0x0c0fe400078f10ff */
[----:B------:R-:W-:Y:S01]  /*01e0*/  LOP3.LUT R2, R0, 0xfffffffc, RZ, 0xc0, !PT ;  /* 0xfffffffc00027812 */ /* 0x000fe200078ec0ff */
[----:B------:R-:W-:Y:S01]  /*01f0*/  IMAD.IADD R0, R14, 0x1, -R3 ;  /* 0x000000010e007824 */ /* 0x000fe200078e0a03 */
[----:B------:R-:W-:Y:S02]  /*0200*/  LEA.HI R16, R9, R14, RZ, 0x3 ;  /* 0x0000000e09107211 */ /* 0x000fe400078f18ff */
[----:B------:R-:W-:Y:S01]  /*0210*/  SHF.R.S32.HI R12, RZ, 0x2, R15 ;  /* 0x00000002ff0c7819 */ /* 0x000fe2000001140f */
[----:B------:R-:W-:Y:S01]  /*0220*/  IMAD.IADD R13, R4, 0x1, -R2 ;  /* 0x00000001040d7824 */ /* 0x000fe200078e0a02 */
[----:B------:R-:W-:Y:S02]  /*0230*/  SHF.R.S32.HI R4, RZ, 0x4, R6 ;  /* 0x00000004ff047819 */ /* 0x000fe40000011406 */
[----:B------:R-:W-:-:S02]  /*0240*/  SHF.R.S32.HI R2, RZ, 0x1f, R0 ;  /* 0x0000001fff027819 */ /* 0x000fc40000011400 */
[----:B------:R-:W-:Y:S02]  /*0250*/  LEA.HI R5, R6, R4, RZ, 0x1 ;  /* 0x0000000406057211 */ /* 0x000fe400078f08ff */
[----:B------:R-:W-:Y:S02]  /*0260*/  SHF.R.S32.HI R3, RZ, 0x1f, R15 ;  /* 0x0000001fff037819 */ /* 0x000fe4000001140f */
[----:B------:R-:W-:Y:S02]  /*0270*/  LOP3.LUT R7, R16, 0xfffffff8, RZ, 0xc0, !PT ;  /* 0xfffffff810077812 */ /* 0x000fe400078ec0ff */
[----:B------:R-:W-:Y:S02]  /*0280*/  LEA.HI R8, R2, R0, RZ, 0x2 ;  /* 0x0000000002087211 */ /* 0x000fe400078f10ff */
[----:B------:R-:W-:Y:S01]  /*0290*/  LOP3.LUT R2, R5, 0xfffffffe, RZ, 0xc0, !PT ;  /* 0xfffffffe05027812 */ /* 0x000fe200078ec0ff */
[----:B------:R-:W-:Y:S01]  /*02a0*/  IMAD.IADD R11, R14, 0x1, -R7 ;  /* 0x000000010e0b7824 */ /* 0x000fe200078e0a07 */
[----:B------:R-:W-:-:S02]  /*02b0*/  LEA.HI R0, R3, R12, RZ, 0x3 ;  /* 0x0000000c03007211 */ /* 0x000fc400078f18ff */
[----:B------:R-:W-:Y:S01]  /*02c0*/  LOP3.LUT R3, R6, 0xfffffff0, RZ, 0xc0, !PT ;  /* 0xfffffff006037812 */ /* 0x000fe200078ec0ff */
[----:B------:R-:W-:Y:S01]  /*02d0*/  IMAD.IADD R10, R4, 0x1, -R2 ;  /* 0x00000001040a7824 */ /* 0x000fe200078e0a02 */
[----:B------:R-:W-:Y:S01]  /*02e0*/  LOP3.LUT R0, R0, 0xfffffff8, RZ, 0xc0, !PT ;  /* 0xfffffff800007812 */ /* 0x000fe200078ec0ff */
[----:B------:R-:W-:Y:S01]  /*02f0*/  IMAD.SHL.U32 R2, R11, 0x40, RZ ;  /* 0x000000400b027824 */ /* 0x000fe200078e00ff */
[----:B------:R-:W-:Y:S01]  /*0300*/  LEA.HI R6, R9, R14, RZ, 0x7 ;  /* 0x0000000e09067211 */ /* 0x000fe200078f38ff */
[----:B------:R-:W-:Y:S02]  /*0310*/  IMAD.IADD R3, R14, 0x1, -R3 ;  /* 0x000000010e037824 */ /* 0x000fe400078e0a03 */
[----:B------:R-:W-:Y:S01]  /*0320*/  IMAD.IADD R4, R12, 0x1, -R0 ;  /* 0x000000010c047824 */ /* 0x000fe200078e0a00 */
[----:B------:R-:W-:Y:S01]  /*0330*/  LOP3.LUT R0, R2, 0x1c0, RZ, 0xc0, !PT ;  /* 0x000001c002007812 */ /* 0x000fe200078ec0ff */
[----:B------:R-:W-:Y:S01]  /*0340*/  IMAD.SHL.U32 R2, R13, 0x10, RZ ;  /* 0x000000100d027824 */ /* 0x000fe200078e00ff */
[----:B------:R-:W-:-:S02]  /*0350*/  SHF.R.S32.HI R12, RZ, 0x1f, R3 ;  /* 0x0000001fff0c7819 */ /* 0x000fc40000011403 */
[----:B------:R-:W-:Y:S02]  /*0360*/  LOP3.LUT R187, R0, 0x8, R16, 0xf8, !PT ;  /* 0x0000000800bb7812 */ /* 0x000fe400078ef810 */
[----:B------:R-:W-:Y:S02]  /*0370*/  LEA.HI.SX32 R5, R8, R2, 0x1e ;  /* 0x0000000208057211 */ /* 0x000fe400078ff2ff */
[----:B------:R-:W-:Y:S02]  /*0380*/  LEA.HI R12, R12, R3, RZ, 0x3 ;  /* 0x000000030c0c7211 */ /* 0x000fe400078f18ff */
[----:B------:R-:W-:Y:S01]  /*0390*/  LOP3.LUT R8, R0, 0x30, R2, 0xf8, !PT ;  /* 0x0000003000087812 */ /* 0x000fe200078ef802 */
[----:B------:R1:W-:Y:S01]  /*03a0*/  STL [R1+0x74], R5 ;  /* 0x0000740501007387 */ /* 0x0003e20000100800 */
[----:B------:R-:W-:Y:S02]  /*03b0*/  SHF.R.S32.HI R6, RZ, 0x7, R6 ;  /* 0x00000007ff067819 */ /* 0x000fe40000011406 */
[----:B------:R-:W-:-:S02]  /*03c0*/  SHF.R.U32.HI R0, RZ, 0x3, R0 ;  /* 0x00000003ff007819 */ /* 0x000fc40000011600 */
[----:B------:R-:W-:Y:S02]  /*03d0*/  LOP3.LUT R7, R12, 0xfffffff8, RZ, 0xc0, !PT ;  /* 0xfffffff80c077812 */ /* 0x000fe400078ec0ff */
[----:B------:R-:W-:Y:S02]  /*03e0*/  LOP3.LUT R187, R187, R0, RZ, 0x3c, !PT ;  /* 0x00000000bbbb7212 */ /* 0x000fe400078e3cff */
[----:B------:R-:W-:Y:S01]  /*03f0*/  LOP3.LUT R9, R4, 0x1, RZ, 0xc0, !PT ;  /* 0x0000000104097812 */ /* 0x000fe200078ec0ff */
[----:B------:R-:W-:Y:S01]  /*0400*/  IMAD.IADD R17, R3, 0x1, -R7 ;  /* 0x0000000103117824 */ /* 0x000fe200078e0a07 */
[----:B------:R-:W-:Y:S01]  /*0410*/  LOP3.LUT R3, R8, 0x8, R16, 0xf8, !PT ;  /* 0x0000000808037812 */ /* 0x000fe200078ef810 */
[----:B------:R-:W-:Y:S01]  /*0420*/  IMAD.SHL.U32 R8, R14, 0x2, RZ ;  /* 0x000000020e087824 */ /* 0x000fe200078e00ff */
[----:B------:R-:W-:Y:S01]  /*0430*/  ISETP.NE.U32.AND P0, PT, R9, 0x1, PT ;  /* 0x000000010900780c */ /* 0x000fe20003f05070 */
[----:B------:R-:W-:Y:S01]  /*0440*/  IMAD.SHL.U32 R7, R10, 0x10, RZ ;  /* 0x000000100a077824 */ /* 0x000fe200078e00ff */
[----:B------:R-:W-:Y:S02]  /*0450*/  STL [R1+0x7c], R17 ;  /* 0x00007c1101007387 */ /* 0x000fe40000100800 */
[----:B------:R-:W-:-:S02]  /*0460*/  R2P PR, R4, 0x6 ;  /* 0x0000000604007804 */ /* 0x000fc40000000000 */
[----:B------:R-:W-:Y:S02]  /*0470*/  LOP3.LUT R8, R8, 0x6, RZ, 0xc0, !PT ;  /* 0x0000000608087812 */ /* 0x000fe400078ec0ff */
[C---:B------:R-:W-:Y:S02]  /*0480*/  LOP3.LUT P4, RZ, R11.reuse, 0x2, RZ, 0xc0, !PT ;  /* 0x000000020bff7812 */ /* 0x040fe4000788c0ff */
[----:B------:R-:W-:Y:S01]  /*0490*/  LOP3.LUT P3, RZ, R11, 0x4, RZ, 0xc0, !PT ;  /* 0x000000040bff7812 */ /* 0x000fe2000786c0ff */
[----:B------:R-:W-:Y:S02]  /*04a0*/  IMAD R8, R6, 0x40, R8 ;  /* 0x0000004006087824 */ /* 0x000fe400078e0208 */
[----:B-1----:R-:W-:-:S03]  /*04b0*/  IMAD.SHL.U32 R5, R10, 0x200, RZ ;  /* 0x000002000a057824 */ /* 0x002fc600078e00ff */
[----:B------:R1:W-:Y:S01]  /*04c0*/  STL [R1+0x70], R8 ;  /* 0x0000700801007387 */ /* 0x0003e20000100800 */
[----:B------:R-:W-:Y:S01]  /*04d0*/  IMAD R2, R6, 0x1000, R5 ;  /* 0x0000100006027824 */ /* 0x000fe200078e0205 */
[----:B------:R-:W-:Y:S01]  /*04e0*/  LOP3.LUT R5, R5, R3, R0, 0xf6, !PT ;  /* 0x0000000305057212 */ /* 0x000fe200078ef600 */
[----:B------:R-:W-:Y:S02]  /*04f0*/  IMAD.SHL.U32 R0, R4, 0x40, RZ ;  /* 0x0000004004007824 */ /* 0x000fe400078e00ff */
[----:B------:R-:W-:Y:S01]  /*0500*/  IMAD.IADD R187, R2, 0x1, R187 ;  /* 0x0000000102bb7824 */ /* 0x000fe200078e02bb */
[----:B------:R-:W-:Y:S02]  /*0510*/  LOP3.LUT R2, R15, 0x7ffffffc, RZ, 0xc0, !PT ;  /* 0x7ffffffc0f027812 */ /* 0x000fe400078ec0ff */
[----:B------:R-:W-:Y:S02]  /*0520*/  LOP3.LUT R0, R0, 0x1c0, RZ, 0xc0, !PT ;  /* 0x000001c000007812 */ /* 0x000fe400078ec0ff */
[----:B------:R-:W-:Y:S01]  /*0530*/  SHF.L.U32 R187, R187, 0x1, RZ ;  /* 0x00000001bbbb7819 */ /* 0x000fe200000006ff */
[----:B------:R-:W-:-:S02]  /*0540*/  IMAD.IADD R3, R14, 0x1, -R2 ;  /* 0x000000010e037824 */ /* 0x000fc400078e0a02 */
[----:B------:R-:W-:Y:S02]  /*0550*/  IMAD.SHL.U32 R2, R6, 0x8, RZ ;  /* 0x0000000806027824 */ /* 0x000fe400078e00ff */
[----:B------:R-:W-:Y:S01]  /*0560*/  IMAD.SHL.U32 R4, R3, 0x2, RZ ;  /* 0x0000000203047824 */ /* 0x000fe200078e00ff */
[----:B------:R-:W-:Y:S02]  /*0570*/  SHF.R.U32.HI R3, RZ, 0x3, R0 ;  /* 0x00000003ff037819 */ /* 0x000fe40000011600 */
[----:B------:R-:W-:Y:S01]  /*0580*/  LOP3.LUT R2, R2, 0x8, RZ, 0xc0, !PT ;  /* 0x0000000802027812 */ /* 0x000fe200078ec0ff */
[----:B------:R-:W-:-:S03]  /*0590*/  IMAD R6, R6, 0x2000, R4 ;  /* 0x0000200006067824 */ /* 0x000fc600078e0204 */
[----:B------:R-:W-:Y:S02]  /*05a0*/  LOP3.LUT R14, R2, 0x10, R7, 0xf8, !PT ;  /* 0x00000010020e7812 */ /* 0x000fe400078ef807 */
[-C--:B------:R-:W-:Y:S01]  /*05b0*/  LOP3.LUT R9, R3, R0.reuse, R2, 0x1e, !PT ;  /* 0x0000000003097212 */ /* 0x080fe200078e1e02 */
[----:B------:R-:W-:Y:S01]  /*05c0*/  IMAD.SHL.U32 R2, R17, 0x40, RZ ;  /* 0x0000004011027824 */ /* 0x000fe200078e00ff */
[----:B------:R-:W-:Y:S01]  /*05d0*/  LOP3.LUT R7, R3, R0, RZ, 0xfc, !PT ;  /* 0x0000000003077212 */ /* 0x000fe200078efcff */
[C---:B------:R-:W-:Y:S01]  /*05e0*/  IMAD R0, R13.reuse, 0x400, R4 ;  /* 0x000004000d007824 */ /* 0x040fe200078e0204 */
[----:B------:R-:W-:Y:S01]  /*05f0*/  LEA R3, R13, R6, 0xa ;  /* 0x000000060d037211 */ /* 0x000fe200078e50ff */
[----:B------:R-:W-:Y:S01]  /*0600*/  IMAD.SHL.U32 R4, R10, 0x8, RZ ;  /* 0x000000080a047824 */ /* 0x000fe200078e00ff */
[----:B------:R-:W-:Y:S01]  /*0610*/  LOP3.LUT R2, R2, 0x1c0, RZ, 0xc0, !PT ;  /* 0x000001c002027812 */ /* 0x000fe200078ec0ff */
[----:B-1----:R-:W-:Y:S02]  /*0620*/  IMAD.SHL.U32 R8, R12, 0x40, RZ ;  /* 0x000000400c087824 */ /* 0x002fe400078e00ff */
[----:B------:R-:W-:Y:S01]  /*0630*/  IMAD.IADD R7, R7, 0x1, R3 ;  /* 0x0000000107077824 */ /* 0x000fe200078e0203 */
[----:B------:R-:W-:Y:S01]  /*0640*/  SHF.R.U32.HI R6, RZ, 0x3, R2 ;  /* 0x00000003ff067819 */ /* 0x000fe20000011602 */
[----:B------:R-:W-:Y:S01]  /*0650*/  IMAD.IADD R9, R0, 0x1, R9 ;  /* 0x0000000100097824 */ /* 0x000fe200078e0209 */
[----:B------:R-:W-:Y:S01]  /*0660*/  LOP3.LUT R3, R2, 0x8, R4, 0xf8, !PT ;  /* 0x0000000802037812 */ /* 0x000fe200078ef804 */
[----:B------:R-:W-:Y:S01]  /*0670*/  IMAD.SHL.U32 R10, R11, 0x8, RZ ;  /* 0x000000080b0a7824 */ /* 0x000fe200078e00ff */
[----:B------:R-:W-:-:S02]  /*0680*/  LOP3.LUT R0, R8, 0xfffffe00, RZ, 0xc0, !PT ;  /* 0xfffffe0008007812 */ /* 0x000fc400078ec0ff */
        /* <DEDUP_REMOVED lines=8> */
[----:B------:R-:W-:Y:S01]  /*0710*/  IMAD.MOV.U32 R0, RZ, RZ, 0x20 ;  /* 0x00000020ff007424 */ /* 0x000fe200078e00ff */
[----:B------:R1:W-:Y:S01]  /*0720*/  STL [R1+0x28], R10 ;  /* 0x0000280a01007387 */ /* 0x0003e20000100800 */
[----:B------:R-:W-:Y:S01]  /*0730*/  IMAD.U32 R3, RZ, RZ, UR5 ;  /* 0x00000005ff037e24 */ /* 0x000fe2000f8e00ff */
[----:B------:R-:W-:Y:S01]  /*0740*/  USHF.R.S32.HI UR5, URZ, 0x1f, UR45 ;  /* 0x0000001f3f057899 */ /* 0x000fe2000801142d */
[----:B------:R-:W-:Y:S01]  /*0750*/  IMAD.U32 R2, RZ, RZ, UR6 ;  /* 0x00000006ff027e24 */ /* 0x000fe2000f8e00ff */
[----:B------:R-:W-:Y:S01]  /*0760*/  UIADD3 UR6, UR4, 0xc000, URZ ;  /* 0x0000c00004067890 */ /* 0x000fe2000fffe03f */
[----:B------:R-:W-:Y:S01]  /*0770*/  IMAD.MOV.U32 R2, RZ, RZ, -0x10 ;  /* 0xfffffff0ff027424 */ /* 0x000fe200078e00ff */
[C---:B------:R-:W-:Y:S01]  /*0780*/  SEL R188, R0.reuse, 0xffffffe0, !P4 ;  /* 0xffffffe000bc7807 */ /* 0x040fe20006000000 */
[----:B------:R-:W-:Y:S01]  /*0790*/  IMAD.MOV.U32 R4, RZ, RZ, 0x40 ;  /* 0x00000040ff047424 */ /* 0x000fe200078e00ff */
[----:B------:R-:W-:Y:S01]  /*07a0*/  SEL R0, R0, 0xffffffe0, !P1 ;  /* 0xffffffe000007807 */ /* 0x000fe20004800000 */
[----:B------:R-:W-:Y:S01]  /*07b0*/  IMAD.MOV.U32 R6, RZ, RZ, 0x440 ;  /* 0x00000440ff067424 */ /* 0x000fe200078e00ff */
[----:B------:R-:W-:Y:S01]  /*07c0*/  SEL R2, R2, 0x10, !P0 ;  /* 0x0000001002027807 */ /* 0x000fe20004000000 */
[----:B------:R-:W-:Y:S01]  /*07d0*/  IMAD.U32 R3, RZ, RZ, UR5 ;  /* 0x00000005ff037e24 */ /* 0x000fe2000f8e00ff */
[C---:B------:R-:W-:Y:S01]  /*07e0*/  SEL R186, R4.reuse, 0xffffffc0, !P3 ;  /* 0xffffffc004ba7807 */ /* 0x040fe20005800000 */
[----:B------:R-:W-:Y:S01]  /*07f0*/  VIADD R189, R187, UR6 ;  /* 0x00000006bbbd7c36 */ /* 0x000fe20008000000 */
[----:B------:R-:W-:Y:S01]  /*0800*/  LEA R9, R9, UR6, 0x1 ;  /* 0x0000000609097c11 */ /* 0x000fe2000f8e08ff */
[----:B------:R-:W-:Y:S01]  /*0810*/  IMAD.IADD R13, R7, 0x1, R2 ;  /* 0x00000001070d7824 */ /* 0x000fe200078e0202 */
[----:B------:R-:W-:Y:S01]  /*0820*/  SHF.R.S32.HI R3, RZ, 0x3, R16 ;  /* 0x00000003ff037819 */ /* 0x000fe20000011410 */
[----:B------:R-:W-:Y:S01]  /*0830*/  IMAD.IADD R186, R189, 0x1, R186 ;  /* 0x00000001bdba7824 */ /* 0x000fe200078e02ba */
[----:B------:R-:W-:Y:S01]  /*0840*/  SEL R4, R4, 0xffffffc0, !P2 ;  /* 0xffffffc004047807 */ /* 0x000fe20005000000 */
[----:B------:R-:W-:Y:S01]  /*0850*/  STL [R1+0x78], R9 ;  /* 0x0000780901007387 */ /* 0x000fe20000100800 */
[----:B------:R-:W-:Y:S01]  /*0860*/  LEA R3, R5, UR4, 0x1 ;  /* 0x0000000405037c11 */ /* 0x000fe2000f8e08ff */
[C---:B------:R-:W-:Y:S01]  /*0870*/  IMAD.IADD R5, R7.reuse, 0x1, R0 ;  /* 0x0000000107057824 */ /* 0x040fe200078e0200 */
[----:B------:R-:W-:Y:S01]  /*0880*/  SEL R6, R6, 0x3c0, !P2 ;  /* 0x000003c006067807 */ /* 0x000fe20005000000 */
[----:B------:R2:W-:Y:S01]  /*0890*/  STL [R1+0xc], R7 ;  /* 0x00000c0701007387 */ /* 0x0005e20000100800 */
[----:B------:R-:W-:Y:S01]  /*08a0*/  IMAD.IADD R12, R7, 0x1, R4 ;  /* 0x00000001070c7824 */ /* 0x000fe200078e0204 */
[----:B------:R-:W-:Y:S01]  /*08b0*/  UIADD3 UR5, UR4, 0xc000, URZ ;  /* 0x0000c00004057890 */ /* 0x000fe2000fffe03f */
[----:B-1----:R-:W-:Y:S01]  /*08c0*/  IMAD.IADD R10, R4, 0x1, R9 ;  /* 0x00000001040a7824 */ /* 0x002fe200078e0209 */
[----:B------:R-:W-:Y:S01]  /*08d0*/  STL [R1+0x14], R13 ;  /* 0x0000140d01007387 */ /* 0x000fe20000100800 */
[----:B------:R-:W-:-:S02]  /*08e0*/  VIADD R15, R9, 0x420 ;  /* 0x00000420090f7836 */ /* 0x000fc40000000000 */
[C---:B------:R-:W-:Y:S01]  /*08f0*/  VIADD R8, R9.reuse, 0x2020 ;  /* 0x0000202009087836 */ /* 0x040fe20000000000 */
[----:B------:R1:W-:Y:S01]  /*0900*/  STL [R1+0x24], R5 ;  /* 0x0000240501007387 */ /* 0x0003e20000100800 */
[C---:B------:R-:W-:Y:S02]  /*0910*/  @P1 VIADD R15, R9.reuse, 0x3e0 ;  /* 0x000003e0090f1836 */ /* 0x040fe40000000000 */
[C---:B------:R-:W-:Y:S01]  /*0920*/  VIADD R14, R9.reuse, 0x2420 ;  /* 0x00002420090e7836 */ /* 0x040fe20000000000 */
[----:B------:R-:W-:Y:S01]  /*0930*/  STL [R1+0x8], R12 ;  /* 0x0000080c01007387 */ /* 0x000fe20000100800 */
[C---:B------:R-:W-:Y:S02]  /*0940*/  @P1 VIADD R8, R9.reuse, 0x1fe0 ;  /* 0x00001fe009081836 */ /* 0x040fe40000000000 */
[C---:B------:R-:W-:Y:S02]  /*0950*/  @P1 VIADD R14, R9.reuse, 0x23e0 ;  /* 0x000023e0090e1836 */ /* 0x040fe40000000000 */
[----:B------:R-:W-:-:S02]  /*0960*/  VIADD R11, R9, 0x2040 ;  /* 0x00002040090b7836 */ /* 0x000fc40000000000 */
[----:B------:R-:W-:Y:S02]  /*0970*/  IMAD.IADD R2, R2, 0x1, R12 ;  /* 0x0000000102027824 */ /* 0x000fe400078e020c */
[----:B------:R-:W-:Y:S02]  /*0980*/  @P2 VIADD R11, R9, 0x1fc0 ;  /* 0x00001fc0090b2836 */ /* 0x000fe40000000000 */
[----:B------:R-:W-:Y:S02]  /*0990*/  IMAD.IADD R4, R4, 0x1, R8 ;  /* 0x0000000104047824 */ /* 0x000fe400078e0208 */
[----:B--2---:R-:W-:Y:S02]  /*09a0*/  IMAD.IADD R7, R0, 0x1, R9 ;  /* 0x0000000100077824 */ /* 0x004fe400078e0209 */
[----:B------:R-:W-:Y:S02]  /*09b0*/  IMAD.IADD R189, R189, 0x1, R188 ;  /* 0x00000001bdbd7824 */ /* 0x000fe400078e02bc */
[----:B------:R-:W-:Y:S01]  /*09c0*/  IMAD.IADD R188, R188, 0x1, R186 ;  /* 0x00000001bcbc7824 */ /* 0x000fe200078e02ba */
[----:B------:R2:W-:Y:S01]  /*09d0*/  STL [R1+0xac], R7 ;  /* 0x0000ac0701007387 */ /* 0x0005e20000100800 */
[----:B-1----:R-:W-:-:S03]  /*09e0*/  IMAD.IADD R5, R9, 0x1, R6 ;  /* 0x0000000109057824 */ /* 0x002fc600078e0206 */
[----:B------:R-:W-:Y:S04]  /*09f0*/  STL [R1+0x90], R10 ;  /* 0x0000900a01007387 */ /* 0x000fe80000100800 */
[----:B------:R1:W-:Y:S04]  /*0a00*/  STL [R1+0x8c], R5 ;  /* 0x00008c0501007387 */ /* 0x0003e80000100800 */
[----:B------:R-:W-:Y:S04]  /*0a10*/  STL [R1+0x98], R15 ;  /* 0x0000980f01007387 */ /* 0x000fe80000100800 */
[----:B------:R-:W-:Y:S04]  /*0a20*/  STL [R1+0x80], R8 ;  /* 0x0000800801007387 */ /* 0x000fe80000100800 */
[----:B------:R-:W-:Y:S04]  /*0a30*/  STL [R1+0x94], R14 ;  /* 0x0000940e01007387 */ /* 0x000fe80000100800 */
[----:B------:R3:W-:Y:S01]  /*0a40*/  STL [R1+0x10], R2 ;  /* 0x0000100201007387 */ /* 0x0007e20000100800 */
[C---:B--2---:R-:W-:Y:S01]  /*0a50*/  IADD3 R7, R9.reuse, 0x2440, RZ ;  /* 0x0000244009077810 */ /* 0x044fe20007ffe0ff */
[----:B------:R-:W-:-:S02]  /*0a60*/  @P2 VIADD R7, R9, 0x23c0 ;  /* 0x000023c009072836 */ /* 0x000fc40000000000 */
[----:B------:R2:W-:Y:S01]  /*0a70*/  STL [R1+0x88], R11 ;  /* 0x0000880b01007387 */ /* 0x0005e20000100800 */
[----:B------:R-:W-:-:S03]  /*0a80*/  IMAD.IADD R9, R0, 0x1, R12 ;  /* 0x0000000100097824 */ /* 0x000fc600078e020c */
[----:B------:R4:W-:Y:S01]  /*0a90*/  STL [R1+0x84], R7 ;  /* 0x0000840701007387 */ /* 0x0009e20000100800 */
[C---:B-1----:R-:W-:Y:S02]  /*0aa0*/  IMAD.IADD R5, R0.reuse, 0x1, R5 ;  /* 0x0000000100057824 */ /* 0x042fe400078e0205 */
[C---:B---3--:R-:W-:Y:S02]  /*0ab0*/  IMAD.IADD R2, R0.reuse, 0x1, R2 ;  /* 0x0000000100027824 */ /* 0x048fe400078e0202 */
[----:B--2---:R-:W-:Y:S02]  /*0ac0*/  IMAD.IADD R11, R13, 0x1, R0 ;  /* 0x000000010d0b7824 */ /* 0x004fe400078e0200 */
[----:B----4-:R-:W-:-:S03]  /*0ad0*/  IMAD.IADD R7, R0, 0x1, R10 ;  /* 0x0000000100077824 */ /* 0x010fc600078e020a */
[----:B------:R1:W-:Y:S01]  /*0ae0*/  STL [R1+0x20], R11 ;  /* 0x0000200b01007387 */ /* 0x0003e20000100800 */
[----:B------:R-:W-:-:S03]  /*0af0*/  IMAD.IADD R0, R6, 0x1, R8 ;  /* 0x0000000106007824 */ /* 0x000fc600078e0208 */
[----:B------:R1:W-:Y:S04]  /*0b00*/  STL [R1+0x1c], R9 ;  /* 0x00001c0901007387 */ /* 0x0003e80000100800 */
[----:B------:R1:W-:Y:S04]  /*0b10*/  STL [R1+0xa8], R7 ;  /* 0x0000a80701007387 */ /* 0x0003e80000100800 */
[----:B------:R1:W-:Y:S04]  /*0b20*/  STL [R1+0xa4], R5 ;  /* 0x0000a40501007387 */ /* 0x0003e80000100800 */
[----:B------:R1:W-:Y:S04]  /*0b30*/  STL [R1+0xa0], R4 ;  /* 0x0000a00401007387 */ /* 0x0003e80000100800 */
[----:B------:R1:W-:Y:S04]  /*0b40*/  STL [R1+0x18], R2 ;  /* 0x0000180201007387 */ /* 0x0003e80000100800 */
[----:B------:R1:W-:Y:S02]  /*0b50*/  STL [R1+0x9c], R0 ;  /* 0x00009c0001007387 */ /* 0x0003e40000100800 */
.L_x_1854:
        /* <DEDUP_REMOVED lines=67> */
.L_x_1778:
        /* <DEDUP_REMOVED lines=8> */
[----:B------:R-:W-:Y:S01]  /*1010*/  ULDC.64 UR12, c[0x0][0x488] ;  /* 0x00012200000c7ab9 */ /* 0x000fe20000000a00 */
[----:B------:R-:W-:Y:S02]  /*1020*/  UISETP.NE.AND UP1, UPT, UR6, -0x1, UPT ;  /* 0xffffffff0600788c */ /* 0x000fe4000bf25270 */
[----:B------:R-:W-:Y:S01]  /*1030*/  UISETP.NE.AND UP0, UPT, UR27, -0x1, UPT ;  /* 0xffffffff1b00788c */ /* 0x000fe2000bf05270 */
[----:B------:R-:W-:Y:S02]  /*1040*/  ULDC.64 UR8, c[0x0][0x228] ;  /* 0x00008a0000087ab9 */ /* 0x000fe40000000a00 */
[----:B------:R-:W2:Y:S01]  /*1050*/  S2UR UR14, SR_CTAID.X ;  /* 0x00000000000e79c3 */ /* 0x000ea20000002500 */
[----:B------:R-:W-:Y:S02]  /*1060*/  UIADD3 UR16, UR40, 0x7f, URZ ;  /* 0x0000007f28107890 */ /* 0x000fe4000fffe03f */
[----:B------:R-:W-:-:S02]  /*1070*/  UIMAD.WIDE.U32 UR18, UR45, UR8, URZ ;  /* 0x000000082d1272a5 */ /* 0x000fc4000f8e003f */
[----:B------:R-:W-:Y:S02]  /*1080*/  UIMAD UR8, UR55, UR8, URZ ;  /* 0x00000008370872a4 */ /* 0x000fe4000f8e023f */
[----:B------:R-:W-:Y:S02]  /*1090*/  USHF.L.U64.HI UR20, UR45, 0x7, UR55 ;  /* 0x000000072d147899 */ /* 0x000fe40008010237 */
[----:B------:R-:W-:Y:S01]  /*10a0*/  USHF.R.S32.HI UR21, URZ, 0x1f, UR16 ;  /* 0x0000001f3f157899 */ /* 0x000fe20008011410 */
[----:B------:R-:W-:Y:S01]  /*10b0*/  ULDC.64 UR24, c[0x0][0x240] ;  /* 0x0000900000187ab9 */ /* 0x000fe20000000a00 */
[----:B------:R-:W-:Y:S01]  /*10c0*/  ULDC UR57, c[0x0][0x2d4] ;  /* 0x0000b50000397ab9 */ /* 0x000fe20000000800 */
[----:B------:R-:W-:Y:S01]  /*10d0*/  ULDC.U8 UR44, c[0x0][0x480] ;  /* 0x00012000002c7ab9 */ /* 0x000fe20000000000 */
[----:B------:R-:W-:Y:S01]  /*10e0*/  UIMAD UR28, UR45, UR9, UR8 ;  /* 0x000000092d1c72a4 */ /* 0x000fe2000f8e0208 */
[----:B-1----:R-:W-:Y:S01]  /*10f0*/  IABS R6, R7 ;  /* 0x0000000700067213 */ /* 0x002fe20000000000 */
[----:B------:R-:W-:Y:S01]  /*1100*/  @UP0 UIADD3 UR22, UR17, UR27, URZ ;  /* 0x0000001b11160290 */ /* 0x000fe2000fffe03f */
[----:B------:R-:W-:Y:S01]  /*1110*/  ISETP.NE.AND P3, PT, R7, RZ, PT ;  /* 0x000000ff0700720c */ /* 0x000fe20003f65270 */
[----:B------:R-:W-:Y:S01]  /*1120*/  UISETP.NE.AND UP4, UPT, UR44, URZ, UPT ;  /* 0x0000003f2c00728c */ /* 0x000fe2000bf85270 */
[----:B------:R-:W1:Y:S01]  /*1130*/  I2F.RP R4, R6 ;  /* 0x0000000600047306 */ /* 0x000e620000209400 */
[----:B------:R-:W-:Y:S01]  /*1140*/  @!UP1 ULDC.64 UR8, c[0x0][0x418] ;  /* 0x0001060000089ab9 */ /* 0x000fe20000000a00 */
[----:B------:R-:W-:-:S02]  /*1150*/  USEL UR38, UR20, URZ, UP2 ;  /* 0x0000003f14267287 */ /* 0x000fc40009000000 */
[----:B--2---:R-:W-:Y:S02]  /*1160*/  UIMAD.WIDE.U32 UR32, UR14, UR12, URZ ;  /* 0x0000000c0e2072a5 */ /* 0x004fe4000f8e003f */
[----:B------:R-:W-:Y:S02]  /*1170*/  ULEA.HI UR44, UR21, UR16, URZ, 0x7 ;  /* 0x00000010152c7291 */ /* 0x000fe4000f8f383f */
[----:B------:R-:W-:Y:S02]  /*1180*/  UIMAD UR48, UR14, UR13, UR33 ;  /* 0x0000000d0e3072a4 */ /* 0x000fe4000f8e0221 */
[----:B------:R-:W-:Y:S01]  /*1190*/  USHF.L.U32 UR14, UR45, 0x7, URZ ;  /* 0x000000072d0e7899 */ /* 0x000fe2000800063f */
[----:B------:R-:W-:Y:S01]  /*11a0*/  @UP1 ULDC.64 UR12, c[0x0][0x420] ;  /* 0x00010800000c1ab9 */ /* 0x000fe20000000a00 */
[----:B------:R-:W-:Y:S01]  /*11b0*/  USHF.R.S32.HI UR33, URZ, 0x1f, UR57 ;  /* 0x0000001f3f217899 */ /* 0x000fe20008011439 */
[----:B-1----:R-:W1:Y:S01]  /*11c0*/  MUFU.RCP R4, R4 ;  /* 0x0000000400047308 */ /* 0x002e620000001000 */
[----:B------:R-:W-:-:S02]  /*11d0*/  USEL UR34, UR14, URZ, UP2 ;  /* 0x0000003f0e227287 */ /* 0x000fc40009000000 */
[----:B------:R-:W-:Y:S02]  /*11e0*/  UIMAD.WIDE.U32 UR14, UR6, UR24, URZ ;  /* 0x00000018060e72a5 */ /* 0x000fe4000f8e003f */
[----:B------:R-:W-:Y:S01]  /*11f0*/  @UP1 UIMAD.WIDE.U32 UR42, UR6, UR12, URZ ;  /* 0x0000000c062a12a5 */ /* 0x000fe2000f8e003f */
[----:B------:R-:W-:Y:S01]  /*1200*/  @UP0 ULDC.64 UR20, c[0x0][0x248] ;  /* 0x0000920000140ab9 */ /* 0x000fe20000000a00 */
[----:B------:R-:W-:Y:S02]  /*1210*/  @!UP1 UIMAD UR12, UR55, UR8, URZ ;  /* 0x00000008370c92a4 */ /* 0x000fe4000f8e023f */
[----:B------:R-:W-:Y:S02]  /*1220*/  USEL UR54, UR18, UR14, !UP1 ;  /* 0x0000000e12367287 */ /* 0x000fe4000c800000 */
[----:B------:R-:W-:Y:S01]  /*1230*/  UIADD3 UR28, UR19, UR28, URZ ;  /* 0x0000001c131c7290 */ /* 0x000fe2000fffe03f */
[----:B------:R-:W-:Y:S01]  /*1240*/  ULDC.U8 UR35, c[0x0][0x3d8] ;  /* 0x0000f60000237ab9 */ /* 0x000fe20000000000 */
[----:B------:R-:W-:Y:S01]  /*1250*/  @UP0 UIMAD.WIDE.U32 UR18, UR22, UR20, URZ ;  /* 0x00000014161202a5 */ /* 0x000fe2000f8e003f */
[----:B-1----:R-:W-:Y:S01]  /*1260*/  VIADD R4, R4, 0xffffffe ;  /* 0x0ffffffe04047836 */ /* 0x002fe20000000000 */
[----:B------:R-:W-:Y:S01]  /*1270*/  UIMAD UR16, UR33, UR45, URZ ;  /* 0x0000002d211072a4 */ /* 0x000fe2000f8e023f */
[----:B------:R-:W-:-:S02]  /*1280*/  ULDC UR60, c[0x0][0x2dc] ;  /* 0x0000b700003c7ab9 */ /* 0x000fc40000000800 */
[----:B------:R-:W1:Y:S01]  /*1290*/  F2I.FTZ.U32.TRUNC.NTZ R5, R4 ;  /* 0x0000000400057305 */ /* 0x000e62000021f000 */
[----:B------:R-:W-:Y:S01]  /*12a0*/  ULDC UR59, c[0x0][0x270] ;  /* 0x00009c00003b7ab9 */ /* 0x000fe20000000800 */
[----:B------:R-:W-:Y:S02]  /*12b0*/  UISETP.NE.AND UP3, UPT, UR35, URZ, UPT ;  /* 0x0000003f2300728c */ /* 0x000fe4000bf65270 */
[----:B------:R-:W-:Y:S02]  /*12c0*/  @UP1 UIMAD UR47, UR6, UR13, UR43 ;  /* 0x0000000d062f12a4 */ /* 0x000fe4000f8e022b */
[----:B------:R-:W-:Y:S02]  /*12d0*/  @!UP1 UIMAD.WIDE.U32 UR36, UR45, UR8, URZ ;  /* 0x000000082d2492a5 */ /* 0x000fe4000f8e003f */
[----:B------:R-:W-:Y:S02]  /*12e0*/  @!UP1 UIMAD UR31, UR45, UR9, UR12 ;  /* 0x000000092d1f92a4 */ /* 0x000fe4000f8e020c */
[----:B------:R-:W-:-:S02]  /*12f0*/  UIMAD UR23, UR6, UR25, URZ ;  /* 0x00000019061772a4 */ /* 0x000fc4000f8e023f */
[----:B------:R-:W-:Y:S02]  /*1300*/  UIMAD.WIDE UR8, UR60, UR59, URZ ;  /* 0x0000003b3c0872a5 */ /* 0x000fe4000f8e023f */
[----:B------:R-:W-:Y:S01]  /*1310*/  UIMAD.WIDE.U32 UR12, UR45, UR57, URZ ;  /* 0x000000392d0c72a5 */ /* 0x000fe2000f8e003f */
[--C-:B-1----:R-:W-:Y:S01]  /*1320*/  IMAD.MOV R0, RZ, RZ, -R5.reuse ;  /* 0x000000ffff007224 */ /* 0x102fe200078e0a05 */
[----:B------:R-:W-:Y:S01]  /*1330*/  UIMAD UR16, UR55, UR57, UR16 ;  /* 0x00000039371072a4 */ /* 0x000fe2000f8e0210 */
[----:B------:R-:W-:Y:S01]  /*1340*/  IMAD.MOV.U32 R4, RZ, RZ, RZ ;  /* 0x000000ffff047224 */ /* 0x000fe200078e00ff */
[----:B------:R-:W-:Y:S01]  /*1350*/  @UP1 UIADD3 UR28, UR15, UR23, URZ ;  /* 0x000000170f1c1290 */ /* 0x000fe2000fffe03f */
[----:B------:R-:W-:Y:S01]  /*1360*/  IMAD R0, R0, R6, RZ ;  /* 0x0000000600007224 */ /* 0x000fe200078e02ff */
[----:B------:R-:W-:Y:S01]  /*1370*/  @UP0 UMOV UR33, UR18 ;  /* 0x0000001200210c82 */ /* 0x000fe20008000000 */
[----:B------:R-:W-:Y:S02]  /*1380*/  UIMAD.WIDE.U32 UR14, UR8, UR12, URZ ;  /* 0x0000000c080e72a5 */ /* 0x000fe4000f8e003f */
[----:B------:R-:W-:Y:S01]  /*1390*/  IMAD.HI.U32 R0, R5, R0, R4 ;  /* 0x0000000005007227 */ /* 0x000fe200078e0004 */
[----:B------:R-:W-:-:S02]  /*13a0*/  UIMAD UR18, UR9, UR12, URZ ;  /* 0x0000000c091272a4 */ /* 0x000fc4000f8e023f */
[----:B------:R-:W-:Y:S02]  /*13b0*/  UIADD3 UR16, UR13, UR16, URZ ;  /* 0x000000100d107290 */ /* 0x000fe4000fffe03f */
[----:B------:R-:W-:Y:S01]  /*13c0*/  UIMAD.WIDE.U32 UR12, UR8, UR6, URZ ;  /* 0x00000006080c72a5 */ /* 0x000fe2000f8e003f */
[----:B------:R-:W-:Y:S01]  /*13d0*/  IMAD.HI.U32 R0, R0, R2, RZ ;  /* 0x0000000200007227 */ /* 0x000fe200078e00ff */
[----:B------:R-:W-:Y:S01]  /*13e0*/  ULDC UR39, c[0x0][0x2c4] ;  /* 0x0000b10000277ab9 */ /* 0x000fe20000000800 */
[----:B------:R-:W-:Y:S02]  /*13f0*/  UIMAD UR16, UR8, UR16, UR18 ;  /* 0x00000010081072a4 */ /* 0x000fe4000f8e0212 */
[----:B------:R-:W-:Y:S01]  /*1400*/  @UP3 UIMAD UR18, UR45, UR39, URZ ;  /* 0x000000272d1232a4 */ /* 0x000fe2000f8e023f */
[----:B------:R-:W-:Y:S01]  /*1410*/  IADD3 R4, -R0, RZ, RZ ;  /* 0x000000ff00047210 */ /* 0x000fe20007ffe1ff */
[----:B------:R-:W-:Y:S02]  /*1420*/  USEL UR53, UR14, UR12, !UP1 ;  /* 0x0000000c0e357287 */ /* 0x000fe4000c800000 */
[----:B------:R-:W-:-:S02]  /*1430*/  @UP0 UIMAD UR22, UR22, UR21, URZ ;  /* 0x00000015161602a4 */ /* 0x000fc4000f8e023f */
[C---:B------:R-:W-:Y:S01]  /*1440*/  IMAD R2, R6.reuse, R4, R2 ;  /* 0x0000000406027224 */ /* 0x040fe200078e0202 */
[----:B------:R-:W-:Y:S02]  /*1450*/  ULOP3.LUT UR12, UR44, 0xffffff80, URZ, 0xc0, !UPT ;  /* 0xffffff802c0c7892 */ /* 0x000fe4000f8ec03f */
[----:B------:R-:W-:Y:S02]  /*1460*/  @UP3 USEL UR14, UR18, UR6, !UP1 ;  /* 0x00000006120e3287 */ /* 0x000fe4000c800000 */
[----:B------:R-:W-:Y:S01]  /*1470*/  ISETP.GT.U32.AND P1, PT, R6, R2, PT ;  /* 0x000000020600720c */ /* 0x000fe20003f24070 */
[----:B------:R-:W-:Y:S02]  /*1480*/  @UP0 UIADD3 UR35, UR19, UR22, URZ ;  /* 0x0000001613230290 */ /* 0x000fe4000fffe03f */
[----:B------:R-:W-:Y:S01]  /*1490*/  UIADD3 UR12, UR12, -0x80, URZ ;  /* 0xffffff800c0c7890 */ /* 0x000fe2000fffe03f */
[----:B------:R-:W-:Y:S01]  /*14a0*/  @UP3 ULDC UR19, c[0x0][0x2e4] ;  /* 0x0000b90000133ab9 */ /* 0x000fe20000000800 */
[----:B------:R-:W-:-:S02]  /*14b0*/  UIADD3 UR46, UR15, UR16, URZ ;  /* 0x000000100f2e7290 */ /* 0x000fc4000fffe03f */
[----:B------:R-:W-:Y:S02]  /*14c0*/  @!UP3 UIMAD UR15, UR45, UR59, UR56 ;  /* 0x0000003b2d0fb2a4 */ /* 0x000fe4000f8e0238 */
[----:B------:R-:W-:Y:S02]  /*14d0*/  @UP3 UIMAD UR22, UR56, UR19, UR14 ;  /* 0x00000013381632a4 */ /* 0x000fe4000f8e020e */
[----:B------:R-:W-:Y:S02]  /*14e0*/  USHF.R.S32.HI UR23, URZ, 0x1f, UR12 ;  /* 0x0000001f3f177899 */ /* 0x000fe4000801140c */
[----:B------:R-:W-:Y:S01]  /*14f0*/  @!P1 IMAD.IADD R2, R2, 0x1, -R6 ;  /* 0x0000000102029824 */ /* 0x000fe200078e0a06 */
[----:B------:R-:W-:Y:S01]  /*1500*/  UIADD3 UR14, UP2, UR12, UR34, URZ ;  /* 0x000000220c0e7290 */ /* 0x000fe2000ff5e03f */
[----:B------:R-:W-:Y:S01]  /*1510*/  @!P1 VIADD R0, R0, 0x1 ;  /* 0x0000000100009836 */ /* 0x000fe20000000000 */
[----:B------:R-:W-:Y:S01]  /*1520*/  @!UP3 UIMAD UR22, UR15, UR39, URZ ;  /* 0x000000270f16b2a4 */ /* 0x000fe2000f8e023f */
[----:B------:R-:W-:Y:S01]  /*1530*/  PLOP3.LUT P1, PT, PT, PT, UP0, 0x80, 0x0 ;  /* 0x000000000000781c */ /* 0x000fe20003f2f008 */
[----:B------:R-:W-:Y:S01]  /*1540*/  UIMAD UR15, UR9, UR6, URZ ;  /* 0x00000006090f72a4 */ /* 0x000fe2000f8e023f */
[----:B------:R-:W-:Y:S01]  /*1550*/  ISETP.GE.U32.AND P0, PT, R2, R6, PT ;  /* 0x000000060200720c */ /* 0x000fe20003f06070 */
[----:B------:R-:W-:Y:S01]  /*1560*/  UIADD3.X UR16, UR23, UR38, URZ, UP2, !UPT ;  /* 0x0000002617107290 */ /* 0x000fe200097fe43f */
[----:B------:R-:W-:Y:S01]  /*1570*/  LOP3.LUT R2, R7, UR56, RZ, 0x3c, !PT ;  /* 0x0000003807027c12 */ /* 0x000fe2000f8e3cff */
[----:B------:R-:W-:-:S02]  /*1580*/  UIMAD UR9, UR9, UR14, URZ ;  /* 0x0000000e090972a4 */ /* 0x000fc4000f8e023f */
[----:B------:R-:W-:Y:S01]  /*1590*/  @UP0 UIADD3 UR29, UR17, UR27, URZ ;  /* 0x0000001b111d0290 */ /* 0x000fe2000fffe03f */
[----:B------:R-:W-:Y:S01]  /*15a0*/  ISETP.GE.AND P2, PT, R2, RZ, PT ;  /* 0x000000ff0200720c */ /* 0x000fe20003f46270 */
[----:B------:R-:W-:Y:S01]  /*15b0*/  @UP1 UIADD3 UR46, UR13, UR15, URZ ;  /* 0x0000000f0d2e1290 */ /* 0x000fe2000fffe03f */
[----:B------:R-:W-:Y:S01]  /*15c0*/  @UP0 ULDC.64 UR18, c[0x0][0x250] ;  /* 0x0000940000120ab9 */ /* 0x000fe20000000a00 */
[----:B------:R-:W-:Y:S02]  /*15d0*/  UIMAD.WIDE.U32 UR38, UR8, UR14, URZ ;  /* 0x0000000e082672a5 */ /* 0x000fe4000f8e003f */
[----:B------:R-:W-:Y:S02]  /*15e0*/  UIMAD UR13, UR8, UR16, UR9 ;  /* 0x00000010080d72a4 */ /* 0x000fe4000f8e0209 */
[----:B------:R-:W-:Y:S01]  /*15f0*/  @P0 IADD3 R0, R0, 0x1, RZ ;  /* 0x0000000100000810 */ /* 0x000fe20007ffe0ff */
[----:B------:R-:W-:Y:S01]  /*1600*/  @UP0 UIMAD.WIDE.U32 UR8, UR29, UR18, URZ ;  /* 0x000000121d0802a5 */ /* 0x000fe2000f8e003f */
[----:B------:R-:W-:Y:S01]  /*1610*/  PLOP3.LUT P0, PT, PT, PT, UP3, 0x80, 0x0 ;  /* 0x000000000000781c */ /* 0x000fe20003f0f038 */
[----:B------:R-:W-:-:S02]  /*1620*/  UIMAD UR49, UR56, UR60, URZ ;  /* 0x0000003c383172a4 */ /* 0x000fc4000f8e023f */
[----:B------:R-:W-:Y:S01]  /*1630*/  @UP0 UIMAD UR14, UR29, UR19, URZ ;  /* 0x000000131d0e02a4 */ /* 0x000fe2000f8e023f */
[----:B------:R-:W-:Y:S01]  /*1640*/  IMAD.MOV.U32 R14, RZ, RZ, R0 ;  /* 0x000000ffff0e7224 */ /* 0x000fe200078e0000 */
[----:B------:R-:W-:Y:S02]  /*1650*/  @!UP1 UIADD3 UR47, UR37, UR31, URZ ;  /* 0x0000001f252f9290 */ /* 0x000fe4000fffe03f */
[----:B------:R-:W-:Y:S02]  /*1660*/  USEL UR50, UR32, URZ, UP4 ;  /* 0x0000003f20327287 */ /* 0x000fe4000a000000 */
[----:B------:R-:W-:Y:S01]  /*1670*/  USEL UR51, UR48, URZ, UP4 ;  /* 0x0000003f30337287 */ /* 0x000fe2000a000000 */
[----:B------:R-:W-:Y:S01]  /*1680*/  @!P2 IADD3 R14, -R14, RZ, RZ ;  /* 0x000000ff0e0ea210 */ /* 0x000fe20007ffe1ff */
[----:B------:R-:W-:Y:S01]  /*1690*/  USHF.R.S32.HI UR41, URZ, 0x1f, UR30 ;  /* 0x0000001f3f297899 */ /* 0x000fe2000801141e */
[----:B------:R-:W-:Y:S01]  /*16a0*/  @!P3 LOP3.LUT R14, RZ, R7, RZ, 0x33, !PT ;  /* 0x00000007ff0eb212 */ /* 0x000fe200078e33ff */
[----:B------:R-:W-:-:S02]  /*16b0*/  USHF.R.S32.HI UR52, URZ, 0x1f, UR49 ;  /* 0x0000001f3f347899 */ /* 0x000fc40008011431 */
        /* <DEDUP_REMOVED lines=16> */
.L_x_1780:
        /* <DEDUP_REMOVED lines=13> */
.L_x_1781:
        /* <DEDUP_REMOVED lines=11> */
.L_x_1782:
[----:B------:R-:W-:-:S04]  /*1940*/  UIMAD UR6, UR45, UR59, UR56 ;  /* 0x0000003b2d0672a4 */ /* 0x000fc8000f8e0238 */
[----:B------:R-:W-:-:S12]  /*1950*/  UIMAD UR6, UR6, UR57, URZ ;  /* 0x00000039060672a4 */ /* 0x000fd8000f8e023f */
.L_x_1783:
[----:B------:R-:W2:Y:S01]  /*1960*/  LDL.64 R4, [R1+0x28] ;  /* 0x0000280001047983 */ /* 0x000ea20000100a00 */
[----:B------:R-:W1:Y:S03]  /*1970*/  LDC.64 R8, c[0x0][0x420] ;  /* 0x00010800ff087b82 */ /* 0x000e660000000a00 */
[----:B------:R3:W2:Y:S01]  /*1980*/  LDL.64 R30, [R1+0x28] ;  /* 0x00002800011e7983 */ /* 0x0006a20000100a00 */
[----:B------:R-:W-:Y:S01]  /*1990*/  UIADD3 UR34, UR12, UR6, URZ ;  /* 0x000000060c227290 */ /* 0x000fe2000fffe03f */
[----:B------:R-:W-:Y:S01]  /*19a0*/  BSSY B1, `(.L_x_1779) ;  /* 0x0000b90000017945 */ /* 0x000fe20003800000 */
[----:B------:R-:W-:Y:S01]  /*19b0*/  UIMAD UR6, UR60, UR59, URZ ;  /* 0x0000003b3c0672a4 */ /* 0x000fe2000f8e023f */
[----:B------:R-:W4:Y:S01]  /*19c0*/  S2R R28, SR_TID.X ;  /* 0x00000000001c7919 */ /* 0x000f220000002100 */
[----:B------:R-:W-:Y:S02]  /*19d0*/  USHF.R.S32.HI UR13, URZ, 0x1f, UR56 ;  /* 0x0000001f3f0d7899 */ /* 0x000fe40008011438 */
[----:B------:R-:W-:Y:S01]  /*19e0*/  UIADD3 UR22, UR12, UR22, URZ ;  /* 0x000000160c167290 */ /* 0x000fe2000fffe03f */
[----:B------:R-:W5:Y:S01]  /*19f0*/  S2R R29, SR_TID.X ;  /* 0x00000000001d7919 */ /* 0x000f620000002100 */
[----:B------:R-:W-:Y:S01]  /*1a00*/  ULDC.64 UR14, c[0x0][0x258] ;  /* 0x00009600000e7ab9 */ /* 0x000fe20000000a00 */
[----:B------:R-:W-:Y:S01]  /*1a10*/  UISETP.GE.AND UP2, UPT, UR40, 0x1, UPT ;  /* 0x000000012800788c */ /* 0x000fe2000bf46270 */
[----:B------:R-:W3:Y:S01]  /*1a20*/  S2R R16, SR_TID.X ;  /* 0x0000000000107919 */ /* 0x000ee20000002100 */
[----:B------:R-:W-:Y:S01]  /*1a30*/  ULDC.64 UR42, c[0x0][0x210] ;  /* 0x00008400002a7ab9 */ /* 0x000fe20000000a00 */
[----:B------:R-:W-:Y:S01]  /*1a40*/  ULDC.64 UR36, c[0x0][0x3e0] ;  /* 0x0000f80000247ab9 */ /* 0x000fe20000000a00 */
[----:B------:R-:W-:Y:S01]  /*1a50*/  ULEA.HI.SX32 UR39, UR44, 0xffffffff, 0x19 ;  /* 0xffffffff2c277891 */ /* 0x000fe2000f8fca3f */
[----:B----4-:R-:W-:-:S04]  /*1a60*/  SHF.R.S32.HI R28, RZ, 0x1f, R28 ;  /* 0x0000001fff1c7819 */ /* 0x010fc8000001141c */
[----:B-----5:R-:W-:-:S04]  /*1a70*/  LEA.HI R28, R28, R29, RZ, 0x3 ;  /* 0x0000001d1c1c7211 */ /* 0x020fc800078f18ff */
[----:B------:R-:W-:Y:S02]  /*1a80*/  SHF.R.S32.HI R28, RZ, 0x3, R28 ;  /* 0x00000003ff1c7819 */ /* 0x000fe4000001141c */
[----:B---3--:R-:W-:Y:S02]  /*1a90*/  SHF.R.S32.HI R17, RZ, 0x1f, R16 ;  /* 0x0000001fff117819 */ /* 0x008fe40000011410 */
[----:B------:R-:W-:Y:S02]  /*1aa0*/  SHF.R.S32.HI R26, RZ, 0x1f, R28 ;  /* 0x0000001fff1a7819 */ /* 0x000fe4000001141c */
[----:B------:R-:W-:Y:S02]  /*1ab0*/  IADD3 R6, P0, R28, UR12, RZ ;  /* 0x0000000c1c067c10 */ /* 0x000fe4000ff1e0ff */
[----:B------:R-:W-:Y:S02]  /*1ac0*/  LEA.HI R2, R17, R16, RZ, 0x5 ;  /* 0x0000001011027211 */ /* 0x000fe400078f28ff */
[----:B------:R-:W-:-:S02]  /*1ad0*/  IADD3.X R0, R26, UR23, RZ, P0, !PT ;  /* 0x000000171a007c10 */ /* 0x000fc400087fe4ff */
[----:B------:R-:W-:Y:S02]  /*1ae0*/  LOP3.LUT R10, R2, 0xffffffe0, RZ, 0xc0, !PT ;  /* 0xffffffe0020a7812 */ /* 0x000fe400078ec0ff */
[----:B------:R-:W-:Y:S01]  /*1af0*/  SHF.R.S32.HI R2, RZ, 0x5, R2 ;  /* 0x00000005ff027819 */ /* 0x000fe20000011402 */
[----:B------:R-:W-:Y:S02]  /*1b00*/  IMAD R0, R0, UR24, RZ ;  /* 0x0000001800007c24 */ /* 0x000fe4000f8e02ff */
[----:B------:R-:W-:Y:S02]  /*1b10*/  IMAD.IADD R10, R16, 0x1, -R10 ;  /* 0x00000001100a7824 */ /* 0x000fe400078e0a0a */
[----:B------:R-:W-:Y:S02]  /*1b20*/  IMAD R11, R6, UR25, R0 ;  /* 0x00000019060b7c24 */ /* 0x000fe4000f8e0200 */
[----:B-1----:R-:W-:Y:S02]  /*1b30*/  IMAD R0, R8, UR23, RZ ;  /* 0x0000001708007c24 */ /* 0x002fe4000f8e02ff */
[----:B------:R-:W-:Y:S01]  /*1b40*/  IMAD R10, R2, UR6, R10 ;  /* 0x00000006020a7c24 */ /* 0x000fe2000f8e020a */
[----:B------:R-:W-:Y:S01]  /*1b50*/  USHF.L.U32 UR6, UR6, 0x7, URZ ;  /* 0x0000000706067899 */ /* 0x000fe2000800063f */
[----:B------:R-:W-:-:S02]  /*1b60*/  IMAD R0, R9, UR12, R0 ;  /* 0x0000000c09007c24 */ /* 0x000fc4000f8e0200 */
[----:B------:R-:W-:-:S04]  /*1b70*/  IMAD R2, R26, R8, RZ ;  /* 0x000000081a027224 */ /* 0x000fc800078e02ff */
[----:B------:R-:W-:Y:S02]  /*1b80*/  IMAD R2, R28, R9, R2 ;  /* 0x000000091c027224 */ /* 0x000fe400078e0202 */
[----:B--2---:R-:W-:-:S05]  /*1b90*/  IMAD.MOV.U32 R30, RZ, RZ, R4 ;  /* 0x000000ffff1e7224 */ /* 0x004fca00078e0004 */
[--C-:B------:R-:W-:Y:S02]  /*1ba0*/  SHF.R.S32.HI R31, RZ, 0x1f, R30.reuse ;  /* 0x0000001fff1f7819 */ /* 0x100fe4000001141e */
[----:B------:R-:W-:Y:S01]  /*1bb0*/  IADD3 R4, P0, R30, UR8, RZ ;  /* 0x000000081e047c10 */ /* 0x000fe2000ff1e0ff */
[----:B------:R-:W-:Y:S01]  /*1bc0*/  ULDC.64 UR8, c[0x0][0x428] ;  /* 0x00010a0000087ab9 */ /* 0x000fe20000000a00 */
[----:B------:R-:W-:Y:S02]  /*1bd0*/  IMAD.WIDE.U32 R6, R6, UR24, R30 ;  /* 0x0000001806067c25 */ /* 0x000fe4000f8e001e */
[----:B------:R-:W-:Y:S01]  /*1be0*/  IADD3.X R5, R31, UR47, RZ, P0, !PT ;  /* 0x0000002f1f057c10 */ /* 0x000fe200087fe4ff */
[----:B------:R1:W-:Y:S01]  /*1bf0*/  STL [R1+0x2c], R31 ;  /* 0x00002c1f01007387 */ /* 0x0003e20000100800 */
[----:B------:R-:W-:Y:S01]  /*1c00*/  IADD3 R6, P0, R6, UR54, RZ ;  /* 0x0000003606067c10 */ /* 0x000fe2000ff1e0ff */
[----:B------:R-:W-:Y:S01]  /*1c10*/  IMAD.WIDE.U32 R4, R8, UR12, R4 ;  /* 0x0000000c08047c25 */ /* 0x000fe2000f8e0004 */
[----:B------:R-:W-:-:S02]  /*1c20*/  UIMAD UR12, UR13, UR8, URZ ;  /* 0x000000080d0c72a4 */ /* 0x000fc4000f8e023f */
[----:B------:R-:W-:Y:S01]  /*1c30*/  UIMAD UR13, UR13, UR14, URZ ;  /* 0x0000000e0d0d72a4 */ /* 0x000fe2000f8e023f */
[----:B------:R-:W-:Y:S01]  /*1c40*/  IMAD.IADD R5, R5, 0x1, R0 ;  /* 0x0000000105057824 */ /* 0x000fe200078e0200 */
[----:B------:R-:W-:Y:S01]  /*1c50*/  UIMAD UR16, UR56, UR9, UR12 ;  /* 0x00000009381072a4 */ /* 0x000fe2000f8e020c */
[----:B------:R-:W-:Y:S01]  /*1c60*/  IMAD.U32 R0, RZ, RZ, UR8 ;  /* 0x00000008ff007e24 */ /* 0x000fe2000f8e00ff */
[----:B------:R-:W-:Y:S01]  /*1c70*/  USHF.R.S32.HI UR12, URZ, 0x1f, UR6 ;  /* 0x0000001f3f0c7899 */ /* 0x000fe20008011406 */
[----:B------:R-:W-:Y:S01]  /*1c80*/  IADD3.X R7, R7, UR28, R11, P0, !PT ;  /* 0x0000001c07077c10 */ /* 0x000fe200087fe40b */
[----:B------:R-:W-:Y:S01]  /*1c90*/  UIADD3 UR6, UP1, UP0, UR38, UR6, UR49 ;  /* 0x0000000626067290 */ /* 0x000fe2000f83e031 */
[----:B------:R-:W-:Y:S01]  /*1ca0*/  IMAD.WIDE.U32 R4, R0, UR56, R4 ;  /* 0x0000003800047c25 */ /* 0x000fe2000f8e0004 */
[----:B------:R-:W-:Y:S01]  /*1cb0*/  UIMAD UR15, UR56, UR15, UR13 ;  /* 0x0000000f380f72a4 */ /* 0x000fe2000f8e020d */
[----:B------:R-:W-:Y:S01]  /*1cc0*/  PLOP3.LUT P0, PT, PT, PT, UP2, 0x80, 0x0 ;  /* 0x000000000000781c */ /* 0x000fe20003f0f028 */
[----:B------:R-:W-:Y:S01]  /*1cd0*/  UIADD3.X UR12, UR48, UR12, UR52, UP1, UP0 ;  /* 0x0000000c300c7290 */ /* 0x000fe20008fe0434 */
[----:B------:R-:W-:Y:S01]  /*1ce0*/  IMAD.U32 R0, RZ, RZ, UR14 ;  /* 0x0000000eff007e24 */ /* 0x000fe2000f8e00ff */
[----:B------:R-:W-:Y:S01]  /*1cf0*/  UIADD3 UR13, UP1, UP0, UR50, UR6, UR53 ;  /* 0x00000006320d7290 */ /* 0x000fe2000f83e035 */
[----:B------:R-:W-:Y:S01]  /*1d00*/  VIADD R5, R5, UR16 ;  /* 0x0000001005057c36 */ /* 0x000fe20008000000 */
[----:B------:R-:W-:Y:S01]  /*1d10*/  ULDC.64 UR28, c[0x0][0x400] ;  /* 0x00010000001c7ab9 */ /* 0x000fe20000000a00 */
[----:B------:R-:W-:Y:S01]  /*1d20*/  IMAD.WIDE.U32 R6, R0, UR56, R6 ;  /* 0x0000003800067c25 */ /* 0x000fe2000f8e0006 */
[----:B------:R-:W-:-:S02]  /*1d30*/  UIADD3.X UR6, UR51, UR12, UR46, UP1, UP0 ;  /* 0x0000000c33067290 */ /* 0x000fc40008fe042e */
[----:B------:R-:W-:Y:S01]  /*1d40*/  IADD3 R0, P2, R10, UR13, RZ ;  /* 0x0000000d0a007c10 */ /* 0x000fe2000ff5e0ff */
[----:B------:R-:W-:Y:S01]  /*1d50*/  IMAD.WIDE.U32 R4, R28, R8, R4 ;  /* 0x000000081c047225 */ /* 0x000fe200078e0004 */
[----:B------:R-:W-:Y:S01]  /*1d60*/  ULDC.64 UR54, c[0x0][0x2b0] ;  /* 0x0000ac0000367ab9 */ /* 0x000fe20000000a00 */
[----:B------:R-:W-:Y:S01]  /*1d70*/  LEA R12, P4, R6, UR42, 0x1 ;  /* 0x0000002a060c7c11 */ /* 0x000fe2000f8808ff */
[----:B------:R-:W-:Y:S01]  /*1d80*/  UIMAD.WIDE UR8, UR22, 0x4, UR54 ;  /* 0x00000004160878a5 */ /* 0x000fe2000f8e0236 */
[----:B------:R-:W-:Y:S01]  /*1d90*/  VIADD R11, R7, UR15 ;  /* 0x0000000f070b7c36 */ /* 0x000fe20008000000 */
[----:B------:R-:W-:Y:S01]  /*1da0*/  LEA R23, P1, R0, UR28, 0x2 ;  /* 0x0000001c00177c11 */ /* 0x000fe2000f8210ff */
[----:B------:R-:W-:Y:S01]  /*1db0*/  IMAD.IADD R2, R5, 0x1, R2 ;  /* 0x0000000105027824 */ /* 0x000fe200078e0202 */
[----:B------:R-:W-:Y:S01]  /*1dc0*/  LEA R13, P3, R4, UR36, 0x1 ;  /* 0x00000024040d7c11 */ /* 0x000fe2000f8608ff */
[----:B------:R-:W-:Y:S01]  /*1dd0*/  ULDC.64 UR54, c[0x0][0x478] ;  /* 0x00011e0000367ab9 */ /* 0x000fe20000000a00 */
[----:B------:R-:W-:Y:S01]  /*1de0*/  LEA.HI.X.SX32 R7, R10, UR6, 0x1, P2 ;  /* 0x000000060a077c11 */ /* 0x000fe200090f0eff */
[----:B------:R-:W-:Y:S01]  /*1df0*/  UIMAD.WIDE UR22, UR34, 0x4, UR54 ;  /* 0x00000004221678a5 */ /* 0x000fe2000f8e0236 */
[----:B------:R-:W-:-:S02]  /*1e00*/  LEA.HI.X R11, R6, UR43, R11, 0x1, P4 ;  /* 0x0000002b060b7c11 */ /* 0x000fc4000a0f0c0b */
[----:B------:R-:W-:Y:S02]  /*1e10*/  LEA.HI.X R22, R0, UR29, R7, 0x2, P1 ;  /* 0x0000001d00167c11 */ /* 0x000fe400088f1407 */
[----:B------:R-:W-:Y:S01]  /*1e20*/  LEA.HI.X R4, R4, UR37, R2, 0x1, P3 ;  /* 0x0000002504047c11 */ /* 0x000fe200098f0c02 */
[----:B-1----:R-:W-:Y:S06]  /*1e30*/  @!P0 BRA `(.L_x_1784) ;  /* 0x000000a400f48947 */ /* 0x002fec0003800000 */
[----:B------:R-:W-:Y:S01]  /*1e40*/  PLOP3.LUT P0, PT, PT, PT, UP4, 0x80, 0x0 ;  /* 0x000000000000781c */ /* 0x000fe20003f0f048 */
[----:B------:R-:W-:Y:S01]  /*1e50*/  IMAD.SHL.U32 R0, R28, 0x40, RZ ;  /* 0x000000401c007824 */ /* 0x000fe200078e00ff */
[----:B------:R-:W-:Y:S01]  /*1e60*/  UMOV UR12, UR39 ;  /* 0x00000027000c7c82 */ /* 0x000fe20008000000 */
[----:B------:R-:W-:Y:S01]  /*1e70*/  LEA.HI R5, R17, R16, RZ, 0x6 ;  /* 0x0000001011057211 */ /* 0x000fe200078f30ff */
[----:B------:R-:W-:Y:S01]  /*1e80*/  ULEA.HI UR6, UR12, UR12, URZ, 0x1 ;  /* 0x0000000c0c067291 */ /* 0x000fe2000f8f083f */
[----:B------:R-:W-:Y:S01]  /*1e90*/  IMAD.MOV.U32 R7, RZ, RZ, R12 ;  /* 0x000000ffff077224 */ /* 0x000fe200078e000c */
[----:B------:R-:W-:Y:S01]  /*1ea0*/  LOP3.LUT R0, R0, 0x1c0, RZ, 0xc0, !PT ;  /* 0x000001c000007812 */ /* 0x000fe200078ec0ff */
[----:B------:R-:W-:Y:S01]  /*1eb0*/  UMOV UR14, UR8 ;  /* 0x00000008000e7c82 */ /* 0x000fe20008000000 */
[----:B------:R-:W-:Y:S01]  /*1ec0*/  ULOP3.LUT UR8, UR6, 0xfffffffe, URZ, 0xc0, !UPT ;  /* 0xfffffffe06087892 */ /* 0x000fe2000f8ec03f */
[----:B------:R-:W-:Y:S01]  /*1ed0*/  IMAD.MOV.U32 R6, RZ, RZ, R13 ;  /* 0x000000ffff067224 */ /* 0x000fe200078e000d */
[----:B------:R-:W-:Y:S01]  /*1ee0*/  LOP3.LUT R2, R0, 0x38, R30, 0xf8, !PT ;  /* 0x0000003800027812 */ /* 0x000fe200078ef81e */
[----:B------:R-:W-:Y:S01]  /*1ef0*/  UIMAD UR6, UR12, -0x80, UR40 ;  /* 0xffffff800c0678a4 */ /* 0x000fe2000f8e0228 */
[----:B------:R-:W-:Y:S01]  /*1f00*/  SHF.R.U32.HI R0, RZ, 0x3, R0 ;  /* 0x00000003ff007819 */ /* 0x000fe20000011600 */
[----:B------:R-:W-:Y:S01]  /*1f10*/  @P0 BAR.SYNC.DEFER_BLOCKING 0x0 ;  /* 0x0000000000000b1d */ /* 0x000fe20000010000 */
[----:B------:R-:W-:Y:S01]  /*1f20*/  UIADD3 UR8, UR12, -UR8, URZ ;  /* 0x800000080c087290 */ /* 0x000fe2000fffe03f */
[----:B------:R-:W-:Y:S01]  /*1f30*/  IMAD.MOV.U32 R10, RZ, RZ, R4 ;  /* 0x000000ffff0a7224 */ /* 0x000fe200078e0004 */
[----:B------:R-:W-:Y:S01]  /*1f40*/  LOP3.LUT R0, R2, R0, RZ, 0x3c, !PT ;  /* 0x0000000002007212 */ /* 0x000fe200078e3cff */
[----:B------:R-:W-:Y:S01]  /*1f50*/  IMAD.SHL.U32 R2, R5, 0x8, RZ ;  /* 0x0000000805027824 */ /* 0x000fe200078e00ff */
[----:B------:R-:W-:Y:S01]  /*1f60*/  UISETP.NE.AND UP0, UPT, UR8, 0x1, UPT ;  /* 0x000000010800788c */ /* 0x000fe2000bf05270 */
[C---:B------:R-:W-:Y:S01]  /*1f70*/  ISETP.GE.AND P5, PT, R28.reuse, UR6, PT ;  /* 0x000000061c007c0c */ /* 0x040fe2000bfa6270 */
[----:B------:R-:W-:Y:S01]  /*1f80*/  VIADD R21, R28, 0x20 ;  /* 0x000000201c157836 */ /* 0x000fe20000000000 */
[----:B------:R1:W-:Y:S01]  /*1f90*/  STL [R1+0x44], R7 ;  /* 0x0000440701007387 */ /* 0x0003e20000100800 */
[----:B------:R-:W-:Y:S01]  /*1fa0*/  LOP3.LUT R0, R0, 0xfffffe00, R2, 0xf8, !PT ;  /* 0xfffffe0000007812 */ /* 0x000fe200078ef802 */
[C---:B------:R-:W-:Y:S01]  /*1fb0*/  VIADD R24, R28.reuse, 0x40 ;  /* 0x000000401c187836 */ /* 0x040fe20000000000 */
[----:B------:R-:W-:Y:S01]  /*1fc0*/  PLOP3.LUT P1, PT, PT, PT, UP0, 0x80, 0x0 ;  /* 0x000000000000781c */ /* 0x000fe20003f2f008 */
[----:B------:R1:W-:Y:S01]  /*1fd0*/  STL [R1+0x40], R6 ;  /* 0x0000400601007387 */ /* 0x0003e20000100800 */
[----:B------:R-:W-:Y:S01]  /*1fe0*/  VIADD R25, R28, 0x60 ;  /* 0x000000601c197836 */ /* 0x000fe20000000000 */
[----:B------:R-:W-:Y:S01]  /*1ff0*/  UMOV UR13, UR9 ;  /* 0x00000009000d7c82 */ /* 0x000fe20008000000 */
[----:B------:R-:W-:Y:S01]  /*2000*/  VIADD R2, R0, 0x2000 ;  /* 0x0000200000027836 */ /* 0x000fe20000000000 */
[----:B------:R1:W-:Y:S01]  /*2010*/  STL [R1+0x48], R10 ;  /* 0x0000480a01007387 */ /* 0x0003e20000100800 */
[----:B------:R-:W-:Y:S01]  /*2020*/  UMOV UR16, UR22 ;  /* 0x0000001600107c82 */ /* 0x000fe20008000000 */
[----:B------:R-:W-:Y:S01]  /*2030*/  UMOV UR15, UR23 ;  /* 0x00000017000f7c82 */ /* 0x000fe20008000000 */
[----:B------:R-:W-:Y:S01]  /*2040*/  BSSY B0, `(.L_x_1785) ;  /* 0x0000013000007945 */ /* 0x000fe20003800000 */
[----:B------:R-:W-:-:S02]  /*2050*/  SEL R2, R2, R0, !P1 ;  /* 0x0000000002027207 */ /* 0x000fc40004800000 */
[----:B------:R-:W-:Y:S02]  /*2060*/  LEA R0, R0, UR4, 0x1 ;  /* 0x0000000400007c11 */ /* 0x000fe4000f8e08ff */
[----:B------:R-:W-:Y:S02]  /*2070*/  ISETP.GE.AND P4, PT, R21, UR6, PT ;  /* 0x0000000615007c0c */ /* 0x000fe4000bf86270 */
[----:B------:R-:W-:Y:S01]  /*2080*/  ISETP.GE.AND P3, PT, R24, UR6, PT ;  /* 0x0000000618007c0c */ /* 0x000fe2000bf66270 */
[----:B------:R1:W-:Y:S01]  /*2090*/  @P5 STS.128 [R0+0x8000], RZ ;  /* 0x008000ff00005388 */ /* 0x0003e20000000c00 */
[----:B------:R-:W-:Y:S02]  /*20a0*/  ISETP.GE.AND P2, PT, R25, UR6, PT ;  /* 0x0000000619007c0c */ /* 0x000fe4000bf46270 */
[----:B------:R-:W-:Y:S01]  /*20b0*/  LEA R194, R2, UR4, 0x1 ;  /* 0x0000000402c27c11 */ /* 0x000fe2000f8e08ff */
[----:B------:R-:W-:Y:S10]  /*20c0*/  @P5 BRA `(.L_x_1786) ;  /* 0x0000000000285947 */ /* 0x000ff40003800000 */
        /* <DEDUP_REMOVED lines=10> */
.L_x_1786:
[----:B------:R-:W-:Y:S05]  /*2170*/  BSYNC B0 ;  /* 0x0000000000007941 */ /* 0x000fea0003800000 */
.L_x_1785:
        /* <DEDUP_REMOVED lines=13> */
.L_x_1788:
[----:B------:R-:W-:Y:S05]  /*2250*/  BSYNC B0 ;  /* 0x0000000000007941 */ /* 0x000fea0003800000 */
.L_x_1787:
        /* <DEDUP_REMOVED lines=13> */
.L_x_1790:
[----:B------:R-:W-:Y:S05]  /*2330*/  BSYNC B0 ;  /* 0x0000000000007941 */ /* 0x000fea0003800000 */
.L_x_1789:
        /* <DEDUP_REMOVED lines=16> */
.L_x_1792:
[----:B------:R-:W-:Y:S05]  /*2440*/  BSYNC B0 ;  /* 0x0000000000007941 */ /* 0x000fea0003800000 */
.L_x_1791:
[----:B------:R-:W-:Y:S01]  /*2450*/  MOV R8, R11 ;  /* 0x0000000b00087202 */ /* 0x000fe20000000f00 */
[----:B------:R2:W-:Y:S01]  /*2460*/  @P5 STS [R194], RZ ;  /* 0x000000ffc2005388 */ /* 0x0005e20000000800 */
[----:B------:R-:W-:Y:S01]  /*2470*/  BSSY B0, `(.L_x_1793) ;  /* 0x0000014000007945 */ /* 0x000fe20003800000 */
[----:B-1----:R-:W-:Y:S02]  /*2480*/  MOV R6, UR20 ;  /* 0x0000001400067c02 */ /* 0x002fe40008000f00 */
[----:B------:R2:W-:Y:S04]  /*2490*/  @P5 STS [R194+0x4], RZ ;  /* 0x000004ffc2005388 */ /* 0x0005e80000000800 */
[----:B------:R2:W-:Y:S04]  /*24a0*/  STL [R1+0x3c], R8 ;  /* 0x00003c0801007387 */ /* 0x0005e80000100800 */
        /* <DEDUP_REMOVED lines=16> */
.L_x_1794:
[----:B------:R-:W-:Y:S05]  /*25b0*/  BSYNC B0 ;  /* 0x0000000000007941 */ /* 0x000fea0003800000 */
.L_x_1793:
        /* <DEDUP_REMOVED lines=21> */
.L_x_1796:
[----:B------:R-:W-:Y:S05]  /*2710*/  BSYNC B0 ;  /* 0x0000000000007941 */ /* 0x000fea0003800000 */
.L_x_1795:
        /* <DEDUP_REMOVED lines=21> */
.L_x_1798:
[----:B------:R-:W-:Y:S05]  /*2870*/  BSYNC B0 ;  /* 0x0000000000007941 */ /* 0x000fea0003800000 */
.L_x_1797:
        /* <DEDUP_REMOVED lines=23> */
.L_x_1800:
[----:B------:R-:W-:Y:S05]  /*29f0*/  BSYNC B0 ;  /* 0x0000000000007941 */ /* 0x000fea0003800000 */
.L_x_1799:
[----:B------:R-:W5:Y:S01]  /*2a00*/  LDL R27, [R1+0x74] ;  /* 0x00007400011b7983 */ /* 0x000f620000100800 */
[----:B------:R-:W-:Y:S01]  /*2a10*/  UIMAD UR8, UR41, UR20, URZ ;  /* 0x00000014290872a4 */ /* 0x000fe2000f8e023f */
[----:B---3--:R-:W-:Y:S01]  /*2a20*/  IMAD.WIDE.U32 R4, R6, UR30, R30 ;  /* 0x0000001e06047c25 */ /* 0x008fe2000f8e001e */
[----:B------:R-:W-:Y:S01]  /*2a30*/  ULDC.64 UR22, c[0x0][0x260] ;  /* 0x0000980000167ab9 */ /* 0x000fe20000000a00 */
[----:B------:R-:W-:Y:S01]  /*2a40*/  BSSY B0, `(.L_x_1801) ;  /* 0x0000030000007945 */ /* 0x000fe20003800000 */
[----:B------:R-:W-:Y:S01]  /*2a50*/  UIMAD UR8, UR30, UR21, UR8 ;  /* 0x000000151e0872a4 */ /* 0x000fe2000f8e0208 */
[----:B------:R-:W-:-:S05]  /*2a60*/  IADD3 R4, P0, R4, UR33, RZ ;  /* 0x0000002104047c10 */ /* 0x000fca000ff1e0ff */
[----:B--2---:R-:W-:Y:S01]  /*2a70*/  IMAD.U32 R8, RZ, RZ, UR8 ;  /* 0x00000008ff087e24 */ /* 0x004fe2000f8e00ff */
        /* <DEDUP_REMOVED lines=8> */
[C---:B------:R-:W-:Y:S01]  /*2b00*/  VIADD R7, R27.reuse, 0x8 ;  /* 0x000000081b077836 */ /* 0x040fe20000000000 */
        /* <DEDUP_REMOVED lines=10> */
[C---:B------:R-:W-:Y:S02]  /*2bb0*/  @!P6 LEA R16, P0, R2.reuse, UR14, 0x2 ;  /* 0x0000000e0210ec11 */ /* 0x040fe4000f8010ff */
[----:B------:R-:W-:Y:S01]  /*2bc0*/  P2R R19, PR, RZ, 0x8 ;  /* 0x00000008ff137803 */ /* 0x000fe20000000000 */
[----:B------:R-:W-:Y:S01]  /*2bd0*/  IMAD.IADD R10, R5, 0x1, R6 ;  /* 0x00000001050a7824 */ /* 0x000fe200078e0206 */
[----:B------:R-:W-:-:S02]  /*2be0*/  @!P6 LEA.HI.X R17, R2, UR13, R7, 0x2, P0 ;  /* 0x0000000d0211ec11 */ /* 0x000fc400080f1407 */
[----:B------:R-:W-:Y:S02]  /*2bf0*/  ISETP.GE.AND P0, PT, R27, UR6, PT ;  /* 0x000000061b007c0c */ /* 0x000fe4000bf06270 */
[----:B------:R-:W-:Y:S02]  /*2c00*/  IADD3.X R13, R8, UR13, RZ, P2, !PT ;  /* 0x0000000d080d7c10 */ /* 0x000fe400097fe4ff */
[----:B------:R-:W-:Y:S01]  /*2c10*/  P2R R11, PR, RZ, 0x1 ;  /* 0x00000001ff0b7803 */ /* 0x000fe20000000000 */
[----:B--2---:R-:W-:Y:S08]  /*2c20*/  @P5 BRA `(.L_x_1802) ;  /* 0x0000000000445947 */ /* 0x004ff00003800000 */
        /* <DEDUP_REMOVED lines=17> */
.L_x_1802:
[----:B------:R-:W-:Y:S05]  /*2d40*/  BSYNC B0 ;  /* 0x0000000000007941 */ /* 0x000fea0003800000 */
.L_x_1801:
        /* <DEDUP_REMOVED lines=23> */
.L_x_1804:
[----:B------:R-:W-:Y:S05]  /*2ec0*/  BSYNC B0 ;  /* 0x0000000000007941 */ /* 0x000fea0003800000 */
.L_x_1803:
        /* <DEDUP_REMOVED lines=23> */
.L_x_1806:
[----:B------:R-:W-:Y:S05]  /*3040*/  BSYNC B0 ;  /* 0x0000000000007941 */ /* 0x000fea0003800000 */
.L_x_1805:
        /* <DEDUP_REMOVED lines=23> */
.L_x_1808:
[----:B------:R-:W-:Y:S05]  /*31c0*/  BSYNC B0 ;  /* 0x0000000000007941 */ /* 0x000fea0003800000 */
.L_x_1807:
        /* <DEDUP_REMOVED lines=26> */
[----:B---3--:R-:W-:-:S04]  /*3370*/  LEA R8, P0, R6, UR8, 0x1 ;  /* 0x0000000806087c11 */ /* 0x008fc8000f8008ff */
[----:B------:R-:W-:-:S05]  /*3380*/  LEA.HI.X R9, R6, UR9, R2, 0x1, P0 ;  /* 0x0000000906097c11 */ /* 0x000fca00080f0c02 */
[----:B------:R-:W-:Y:S01]  /*3390*/  @!PT LDS RZ, [RZ] ;  /* 0x00000000fffff984 */ /* 0x000fe20000000800 */
[----:B------:R-:W-:Y:S01]  /*33a0*/  @!PT LDS RZ, [RZ] ;  /* 0x00000000fffff984 */ /* 0x000fe20000000800 */
[----:B------:R-:W-:Y:S01]  /*33b0*/  @!PT LDS RZ, [RZ] ;  /* 0x00000000fffff984 */ /* 0x000fe20000000800 */
[----:B------:R3:W-:Y:S04]  /*33c0*/  LDGSTS.E.BYPASS.LTC128B.128 [R0+0x10000], desc[UR10][R8.64] ;  /* 0x1000000008007fae */ /* 0x0007e8000b901d4a */
.L_x_1810:
[----:B------:R-:W-:Y:S05]  /*33d0*/  BSYNC B0 ;  /* 0x0000000000007941 */ /* 0x000fea0003800000 */
.L_x_1809:
        /* <DEDUP_REMOVED lines=22> */
.L_x_1812:
[----:B------:R-:W-:Y:S05]  /*3540*/  BSYNC B0 ;  /* 0x0000000000007941 */ /* 0x000fea0003800000 */
.L_x_1811:
        /* <DEDUP_REMOVED lines=22> */
.L_x_1814:
[----:B------:R-:W-:Y:S05]  /*36b0*/  BSYNC B0 ;  /* 0x0000000000007941 */ /* 0x000fea0003800000 */
.L_x_1813:
        /* <DEDUP_REMOVED lines=22> */
.L_x_1816:
[----:B------:R-:W-:Y:S05]  /*3820*/  BSYNC B0 ;  /* 0x0000000000007941 */ /* 0x000fea0003800000 */
.L_x_1815:
[----:B------:R-:W-:Y:S01]  /*3830*/  ISETP.NE.AND P0, PT, R18, RZ, PT ;  /* 0x000000ff1200720c */ /* 0x000fe20003f05270 */
[----:B-1----:R-:W-:Y:S01]  /*3840*/  IMAD.MOV.U32 R4, RZ, RZ, 0x7f800000 ;  /* 0x7f800000ff047424 */ /* 0x002fe200078e00ff */
[----:B------:R-:W-:Y:S01]  /*3850*/  ISETP.NE.AND P3, PT, R11, RZ, PT ;  /* 0x000000ff0b00720c */ /* 0x000fe20003f65270 */
[----:B------:R-:W-:Y:S01]  /*3860*/  IMAD.MOV.U32 R2, RZ, RZ, 0x7f800000 ;  /* 0x7f800000ff027424 */ /* 0x000fe200078e00ff */
[----:B------:R-:W-:Y:S01]  /*3870*/  ISETP.NE.AND P2, PT, R19, RZ, PT ;  /* 0x000000ff1300720c */ /* 0x000fe20003f45270 */
[----:B--234-:R-:W2:Y:S01]  /*3880*/  LDL R0, [R1+0x7c] ;  /* 0x00007c0001007983 */ /* 0x01cea20000100800 */
[----:B------:R-:W-:Y:S01]  /*3890*/  IMAD.MOV.U32 R6, RZ, RZ, 0x7f800000 ;  /* 0x7f800000ff067424 */ /* 0x000fe200078e00ff */
[----:B------:R-:W-:Y:S01]  /*38a0*/  ULDC UR18, c[0x0][0x2d0] ;  /* 0x0000b40000127ab9 */ /* 0x000fe20000000800 */
[----:B------:R-:W-:Y:S01]  /*38b0*/  IMAD.MOV.U32 R5, RZ, RZ, 0x7f800000 ;  /* 0x7f800000ff057424 */ /* 0x000fe200078e00ff */
[----:B------:R-:W3:Y:S04]  /*38c0*/  @!P6 LDG.E R2, desc[UR10][R16.64] ;  /* 0x0000000a1002e981 */ /* 0x000ee8000c1e1900 */
[----:B------:R-:W0:Y:S01]  /*38d0*/  LDGDEPBAR ;  /* 0x00000000000079af */ /* 0x000e220000000000 */
[----:B------:R-:W-:Y:S01]  /*38e0*/  VIADD R190, R193, 0x2000 ;  /* 0x00002000c1be7836 */ /* 0x000fe20000000000 */
[----:B------:R-:W-:Y:S01]  /*38f0*/  ULDC UR19, c[0x0][0x2dc] ;  /* 0x0000b70000137ab9 */ /* 0x000fe20000000800 */
[----:B------:R-:W-:Y:S01]  /*3900*/  VIADD R184, R192, 0x2000 ;  /* 0x00002000c0b87836 */ /* 0x000fe20000000000 */
[----:B------:R-:W4:Y:S01]  /*3910*/  @!P0 LDG.E R4, desc[UR10][R12.64+0x100] ;  /* 0x0001000a0c048981 */ /* 0x000f22000c1e1900 */
[----:B------:R-:W-:Y:S01]  /*3920*/  IMAD.MOV.U32 R185, RZ, RZ, 0x40 ;  /* 0x00000040ffb97424 */ /* 0x000fe200078e00ff */
[----:B------:R-:W-:-:S02]  /*3930*/  UIADD3 UR6, UR30, 0x80, URZ ;  /* 0x000000801e067890 */ /* 0x000fc4000fffe03f */
[----:B------:R-:W5:Y:S01]  /*3940*/  @!P3 LDG.E R6, desc[UR10][R12.64] ;  /* 0x0000000a0c06b981 */ /* 0x000f62000c1e1900 */
[----:B------:R-:W-:Y:S01]  /*3950*/  IMAD.MOV.U32 R191, RZ, RZ, 0x20 ;  /* 0x00000020ffbf7424 */ /* 0x000fe200078e00ff */
[----:B------:R-:W-:Y:S02]  /*3960*/  CS2R R126, SRZ ;  /* 0x00000000007e7805 */ /* 0x000fe4000001ff00 */
[----:B------:R-:W-:Y:S01]  /*3970*/  CS2R R124, SRZ ;  /* 0x00000000007c7805 */ /* 0x000fe2000001ff00 */
[----:B------:R-:W5:Y:S01]  /*3980*/  @!P2 LDG.E R5, desc[UR10][R12.64+0x20] ;  /* 0x0000200a0c05a981 */ /* 0x000f62000c1e1900 */
[----:B------:R-:W-:Y:S02]  /*3990*/  CS2R R130, SRZ ;  /* 0x0000000000827805 */ /* 0x000fe4000001ff00 */
[----:B------:R-:W-:Y:S02]  /*39a0*/  CS2R R128, SRZ ;  /* 0x0000000000807805 */ /* 0x000fe4000001ff00 */
[----:B------:R-:W-:Y:S01]  /*39b0*/  CS2R R122, SRZ ;  /* 0x00000000007a7805 */ /* 0x000fe2000001ff00 */
[----:B------:R-:W-:Y:S01]  /*39c0*/  STL [R1+0x34], R23 ;  /* 0x0000341701007387 */ /* 0x000fe20000100800 */
[----:B------:R-:W-:-:S02]  /*39d0*/  CS2R R120, SRZ ;  /* 0x0000000000787805 */ /* 0x000fc4000001ff00 */
[----:B------:R-:W-:Y:S02]  /*39e0*/  CS2R R118, SRZ ;  /* 0x0000000000767805 */ /* 0x000fe4000001ff00 */
[----:B------:R-:W-:Y:S01]  /*39f0*/  CS2R R116, SRZ ;  /* 0x0000000000747805 */ /* 0x000fe2000001ff00 */
[----:B------:R-:W-:Y:S01]  /*3a00*/  STL [R1+0x30], R22 ;  /* 0x0000301601007387 */ /* 0x000fe20000100800 */
[----:B------:R-:W-:Y:S02]  /*3a10*/  SEL R190, R190, R193, !P1 ;  /* 0x000000c1bebe7207 */ /* 0x000fe40004800000 */
[----:B------:R-:W-:Y:S02]  /*3a20*/  CS2R R110, SRZ ;  /* 0x00000000006e7805 */ /* 0x000fe4000001ff00 */
[----:B------:R-:W-:Y:S02]  /*3a30*/  SEL R184, R184, R192, !P1 ;  /* 0x000000c0b8b87207 */ /* 0x000fe40004800000 */
        /* <DEDUP_REMOVED lines=23> */
[----:B------:R-:W-:Y:S01]  /*3bb0*/  LEA R190, R190, UR4, 0x1 ;  /* 0x00000004bebe7c11 */ /* 0x000fe2000f8e08ff */
[----:B------:R-:W-:Y:S01]  /*3bc0*/  ULDC UR8, c[0x0][0x2ec] ;  /* 0x0000bb0000087ab9 */ /* 0x000fe20000000800 */
[----:B------:R-:W-:Y:S01]  /*3bd0*/  LEA R184, R184, UR4, 0x1 ;  /* 0x00000004b8b87c11 */ /* 0x000fe2000f8e08ff */
[----:B------:R-:W-:-:S03]  /*3be0*/  UISETP.GE.AND UP0, UPT, UR6, UR7, UPT ;  /* 0x000000070600728c */ /* 0x000fc6000bf06270 */
[----:B------:R-:W-:Y:S01]  /*3bf0*/  ULDC UR6, c[0x0][0x39c] ;  /* 0x0000e70000067ab9 */ /* 0x000fe20000000800 */
[C---:B--2---:R-:W-:Y:S02]  /*3c00*/  LOP3.LUT P3, RZ, R0.reuse, 0x4, RZ, 0xc0, !PT ;  /* 0x0000000400ff7812 */ /* 0x044fe4000786c0ff */
[C---:B------:R-:W-:Y:S02]  /*3c10*/  LOP3.LUT P0, RZ, R0.reuse, 0x2, RZ, 0xc0, !PT ;  /* 0x0000000200ff7812 */ /* 0x040fe4000780c0ff */
[----:B------:R-:W-:Y:S01]  /*3c20*/  LOP3.LUT P2, RZ, R0, 0x4, RZ, 0xc0, !PT ;  /* 0x0000000400ff7812 */ /* 0x000fe2000784c0ff */
[C---:B------:R-:W-:Y:S01]  /*3c30*/  VIADD R0, R27.reuse, 0xffffff80 ;  /* 0xffffff801b007836 */ /* 0x040fe20000000000 */
[----:B----4-:R-:W-:Y:S04]  /*3c40*/  STL [R1+0x4c], R4 ;  /* 0x00004c0401007387 */ /* 0x010fe80000100800 */
[----:B---3--:R1:W-:Y:S02]  /*3c50*/  STL [R1+0x50], R2 ;  /* 0x0000500201007387 */ /* 0x0083e40000100800 */
[----:B-1----:R-:W-:-:S05]  /*3c60*/  IMAD.SHL.U32 R2, R27, 0x4, RZ ;  /* 0x000000041b027824 */ /* 0x002fca00078e00ff */
[----:B------:R1:W-:Y:S04]  /*3c70*/  STL [R1+0x6c], R2 ;  /* 0x00006c0201007387 */ /* 0x0003e80000100800 */
[----:B-----5:R-:W-:Y:S04]  /*3c80*/  STL [R1+0x54], R6 ;  /* 0x0000540601007387 */ /* 0x020fe80000100800 */
[----:B------:R2:W-:Y:S01]  /*3c90*/  STL [R1+0x58], R5 ;  /* 0x0000580501007387 */ /* 0x0005e20000100800 */
[----:B------:R-:W-:Y:S01]  /*3ca0*/  IMAD.MOV.U32 R4, RZ, RZ, 0x40 ;  /* 0x00000040ff047424 */ /* 0x000fe200078e00ff */
[----:B-1----:R-:W-:-:S04]  /*3cb0*/  SHF.R.S32.HI R2, RZ, 0x1f, R0 ;  /* 0x0000001fff027819 */ /* 0x002fc80000011400 */
[C---:B------:R-:W-:Y:S01]  /*3cc0*/  SHF.L.U64.HI R2, R0.reuse, 0x2, R2 ;  /* 0x0000000200027819 */ /* 0x040fe20000010202 */
[----:B------:R-:W-:Y:S01]  /*3cd0*/  IMAD.SHL.U32 R0, R0, 0x4, RZ ;  /* 0x0000000400007824 */ /* 0x000fe200078e00ff */
[----:B--2---:R-:W-:-:S05]  /*3ce0*/  SHF.L.U64.HI R5, R27, 0x2, R20 ;  /* 0x000000021b057819 */ /* 0x004fca0000010214 */
[----:B------:R-:W-:Y:S04]  /*3cf0*/  STL [R1+0x68], R5 ;  /* 0x0000680501007387 */ /* 0x000fe80000100800 */
[----:B------:R-:W-:Y:S04]  /*3d00*/  STL [R1+0x64], R2 ;  /* 0x0000640201007387 */ /* 0x000fe80000100800 */
[----:B------:R1:W-:Y:S02]  /*3d10*/  STL [R1+0x60], R0 ;  /* 0x0000600001007387 */ /* 0x0003e40000100800 */
[----:B-1----:R-:W-:-:S05]  /*3d20*/  SEL R0, R4, 0xffffffc0, !P2 ;  /* 0xffffffc004007807 */ /* 0x002fca0005000000 */
[----:B------:R1:W-:Y:S04]  /*3d30*/  STL [R1+0x5c], R0 ;  /* 0x00005c0001007387 */ /* 0x0003e80000100800 */
[----:B------:R1:W-:Y:S01]  /*3d40*/  STL [R1+0x38], R194 ;  /* 0x000038c201007387 */ /* 0x0003e20000100800 */
[----:B------:R-:W-:Y:S02]  /*3d50*/  SEL R185, R185, 0xffffffc0, !P3 ;  /* 0xffffffc0b9b97807 */ /* 0x000fe40005800000 */
[----:B------:R-:W-:-:S07]  /*3d60*/  SEL R191, R191, 0xffffffe0, !P0 ;  /* 0xffffffe0bfbf7807 */ /* 0x000fce0004000000 */
.L_x_1819:
        /* <DEDUP_REMOVED lines=147> */
[----:B------:R-:W-:Y:S01]  /*46a0*/  MUFU.TANH R70, R6 ;  /* 0x0000000600467308 */ /* 0x000fe20000002400 */
[----:B--2---:R-:W-:Y:S01]  /*46b0*/  FMUL.FTZ R9, R2, 1.4426950216293334961 ;  /* 0x3fb8aa3b02097820 */ /* 0x004fe20000410000 */
[----:B-1----:R-:W-:Y:S04]  /*46c0*/  IMAD.MOV.U32 R2, RZ, RZ, R100 ;  /* 0x000000ffff027224 */ /* 0x002fe800078e0064 */
[----:B------:R-:W-:Y:S04]  /*46d0*/  FSEL R9, R9, RZ, P3 ;  /* 0x000000ff09097208 */ /* 0x000fe80001800000 */
[----:B------:R1:W2:Y:S01]  /*46e0*/  MUFU.TANH R69, R7 ;  /* 0x0000000700457308 */ /* 0x0002a20000002400 */
[C---:B------:R-:W-:Y:S09]  /*46f0*/  FSETP.NEU.FTZ.AND P3, PT, R195.reuse, -INF , PT ;  /* 0xff800000c300780b */ /* 0x040ff20003f7d000 */
[----:B------:R4:W-:Y:S10]  /*4700*/  MUFU.TANH R228, R11 ;  /* 0x0000000b00e47308 */ /* 0x0009f40000002400 */
[----:B------:R3:W-:Y:S01]  /*4710*/  MUFU.TANH R229, R10 ;  /* 0x0000000a00e57308 */ /* 0x0007e20000002400 */
[----:B-1----:R-:W1:Y:S09]  /*4720*/  LDSM.16.M88.4 R4, [R188+0x800] ;  /* 0x00080000bc04783b */ /* 0x002e720000000200 */
[----:B------:R2:W-:Y:S01]  /*4730*/  MUFU.TANH R212, R8 ;  /* 0x0000000800d47308 */ /* 0x0005e20000002400 */
[----:B----4-:R-:W4:Y:S09]  /*4740*/  LDL R11, [R1+0x4c] ;  /* 0x00004c00010b7983 */ /* 0x010f320000100800 */
[----:B------:R-:W1:Y:S01]  /*4750*/  MUFU.TANH R93, R17 ;  /* 0x00000011005d7308 */ /* 0x000e620000002400 */
[----:B---3--:R-:W-:Y:S04]  /*4760*/  IMAD.U32 R10, RZ, RZ, UR26 ;  /* 0x0000001aff0a7e24 */ /* 0x008fe8000f8e00ff */
[----:B------:R-:W-:Y:S01]  /*4770*/  @P1 IMAD R10, R10, 0x80, R196 ;  /* 0x000000800a0a1824 */ /* 0x000fe200078e02c4 */
[----:B------:R-:W-:Y:S04]  /*4780*/  PLOP3.LUT P1, PT, PT, PT, UP0, 0x80, 0x0 ;  /* 0x000000000000781c */ /* 0x000fe80003f2f008 */
[----:B------:R-:W-:Y:S01]  /*4790*/  MUFU.TANH R181, R18 ;  /* 0x0000001200b57308 */ /* 0x000fe20000002400 */
[----:B--2---:R-:W-:Y:S01]  /*47a0*/  FMUL.FTZ R8, R195, 1.4426950216293334961 ;  /* 0x3fb8aa3bc3087820 */ /* 0x004fe20000410000 */
[C---:B------:R-:W-:Y:S02]  /*47b0*/  @P0 IADD3 R0, R10.reuse, 0x1, RZ ;  /* 0x000000010a000810 */ /* 0x040fe40007ffe0ff */
[----:B------:R-:W-:Y:S02]  /*47c0*/  PLOP3.LUT P0, PT, PT, PT, UP0, 0x80, 0x0 ;  /* 0x000000000000781c */ /* 0x000fe40003f0f008 */
[----:B------:R-:W-:Y:S04]  /*47d0*/  @P4 ISETP.GE.AND P4, PT, R10, UR7, PT ;  /* 0x000000070a004c0c */ /* 0x000fe8000bf86270 */
[----:B------:R-:W-:Y:S01]  /*47e0*/  MUFU.TANH R208, R12 ;  /* 0x0000000c00d07308 */ /* 0x000fe20000002400 */
[----:B------:R-:W-:Y:S01]  /*47f0*/  @P5 ISETP.GE.AND P5, PT, R0, UR7, PT ;  /* 0x0000000700005c0c */ /* 0x000fe2000bfa6270 */
[----:B------:R-:W-:Y:S01]  /*4800*/  IMAD.MOV.U32 R0, RZ, RZ, R99 ;  /* 0x000000ffff007224 */ /* 0x000fe200078e0063 */
[----:B------:R-:W-:Y:S02]  /*4810*/  @P1 FSEL R2, R100, -INF , !P4 ;  /* 0xff80000064021808 */ /* 0x000fe40006000000 */
[----:B------:R-:W-:Y:S02]  /*4820*/  FSEL R8, R8, RZ, P3 ;  /* 0x000000ff08087208 */ /* 0x000fe40001800000 */
[----:B------:R-:W-:Y:S03]  /*4830*/  PLOP3.LUT P1, PT, PT, PT, UP0, 0x80, 0x0 ;  /* 0x000000000000781c */ /* 0x000fe60003f2f008 */
[----:B------:R2:W-:Y:S01]  /*4840*/  MUFU.TANH R223, R15 ;  /* 0x0000000f00df7308 */ /* 0x0005e20000002400 */
[-C--:B-1----:R-:W-:Y:S03]  /*4850*/  HMMA.16816.F32.BF16 R20, R176, R4.reuse, R20 ;  /* 0x00000004b014723c */ /* 0x082fe60000041814 */
[--C-:B------:R-:W-:Y:S01]  /*4860*/  FFMA.FTZ R2, R2, UR8, -R9.reuse ;  /* 0x0000000802027c23 */ /* 0x100fe20008010809 */
[----:B------:R-:W-:Y:S02]  /*4870*/  @P0 FSEL R0, R99, -INF , !P5 ;  /* 0xff80000063000808 */ /* 0x000fe40006800000 */
[C---:B------:R-:W-:Y:S03]  /*4880*/  HMMA.16816.F32.BF16 R24, R132.reuse, R4, R24 ;  /* 0x000000048418723c */ /* 0x040fe60000041818 */
[----:B------:R1:W-:Y:S01]  /*4890*/  MUFU.EX2 R101, R2 ;  /* 0x0000000200657308 */ /* 0x0003e20000000800 */
[----:B------:R-:W3:Y:S01]  /*48a0*/  LDL R5, [R1+0x50] ;  /* 0x0000500001057983 */ /* 0x000ee20000100800 */
[----:B------:R-:W-:Y:S01]  /*48b0*/  PLOP3.LUT P0, PT, PT, PT, UP0, 0x80, 0x0 ;  /* 0x000000000000781c */ /* 0x000fe20003f0f008 */
[----:B------:R-:W-:Y:S01]  /*48c0*/  FFMA.FTZ R0, R0, UR8, -R9 ;  /* 0x0000000800007c23 */ /* 0x000fe20008010809 */
[-C--:B------:R-:W-:Y:S06]  /*48d0*/  HMMA.16816.F32.BF16 R28, R132, R6.reuse, R28 ;  /* 0x00000006841c723c */ /* 0x080fec000004181c */
[----:B------:R1:W-:Y:S01]  /*48e0*/  MUFU.EX2 R151, R0 ;  /* 0x0000000000977308 */ /* 0x0003e20000000800 */
[----:B--2---:R-:W2:Y:S01]  /*48f0*/  LDL R15, [R1+0x14] ;  /* 0x00001400010f7983 */ /* 0x004ea20000100800 */
[----:B------:R-:W-:Y:S03]  /*4900*/  IMAD.MOV.U32 R4, RZ, RZ, R69 ;  /* 0x000000ffff047224 */ /* 0x000fe600078e0045 */
[----:B------:R-:W-:Y:S01]  /*4910*/  @P1 FSEL R4, R69, -INF , !P5 ;  /* 0xff80000045041808 */ /* 0x000fe20006800000 */
[C---:B------:R-:W-:Y:S01]  /*4920*/  HMMA.16816.F32.BF16 R32, R176.reuse, R6, R32 ;  /* 0x00000006b020723c */ /* 0x040fe20000041820 */
[----:B------:R-:W-:Y:S03]  /*4930*/  PLOP3.LUT P1, PT, PT, PT, UP0, 0x80, 0x0 ;  /* 0x000000000000781c */ /* 0x000fe60003f2f008 */
[----:B------:R1:W-:Y:S02]  /*4940*/  MUFU.TANH R94, R16 ;  /* 0x00000010005e7308 */ /* 0x0003e40000002400 */
[----:B-1----:R-:W-:Y:S01]  /*4950*/  MOV R2, R70 ;  /* 0x0000004600027202 */ /* 0x002fe20000000f00 */
[----:B------:R-:W-:Y:S01]  /*4960*/  FMUL.FTZ R20, R20, UR6 ;  /* 0x0000000614147c20 */ /* 0x000fe20008410000 */
[----:B------:R-:W-:Y:S03]  /*4970*/  @P2 FSEL R2, R70, -INF , !P4 ;  /* 0xff80000046022808 */ /* 0x000fe60006000000 */
[----:B------:R-:W-:Y:S01]  /*4980*/  FMUL.FTZ R21, R21, UR6 ;  /* 0x0000000615157c20 */ /* 0x000fe20008410000 */
[----:B------:R-:W-:Y:S02]  /*4990*/  FMUL.FTZ R24, R24, UR6 ;  /* 0x0000000618187c20 */ /* 0x000fe40008410000 */
[----:B------:R1:W-:Y:S01]  /*49a0*/  MUFU.TANH R207, R13 ;  /* 0x0000000d00cf7308 */ /* 0x0003e20000002400 */
[--C-:B------:R-:W-:Y:S01]  /*49b0*/  FFMA.FTZ R0, R2, UR8, -R8.reuse ;  /* 0x0000000802007c23 */ /* 0x100fe20008010808 */
[----:B------:R-:W-:Y:S01]  /*49c0*/  FMUL.FTZ R22, R22, UR6 ;  /* 0x0000000616167c20 */ /* 0x000fe20008410000 */
[----:B------:R-:W-:Y:S01]  /*49d0*/  FMUL.FTZ R26, R26, UR6 ;  /* 0x000000061a1a7c20 */ /* 0x000fe20008410000 */
[----:B------:R-:W-:Y:S01]  /*49e0*/  FMUL.FTZ R23, R23, UR6 ;  /* 0x0000000617177c20 */ /* 0x000fe20008410000 */
[----:B------:R-:W-:Y:S01]  /*49f0*/  FMUL.FTZ R27, R27, UR6 ;  /* 0x000000061b1b7c20 */ /* 0x000fe20008410000 */
        /* <DEDUP_REMOVED lines=10> */
[----:B------:R1:W-:Y:S02]  /*4aa0*/  MUFU.EX2 R68, R0 ;  /* 0x0000000000447308 */ /* 0x0003e40000000800 */
[----:B-1----:R-:W-:Y:S02]  /*4ab0*/  IMAD.MOV.U32 R13, RZ, RZ, R93 ;  /* 0x000000ffff0d7224 */ /* 0x002fe400078e005d */
[----:B------:R-:W-:Y:S06]  /*4ac0*/  FMUL.FTZ R30, R30, UR6 ;  /* 0x000000061e1e7c20 */ /* 0x000fec0008410000 */
[----:B------:R-:W-:Y:S10]  /*4ad0*/  MUFU.TANH R220, R26 ;  /* 0x0000001a00dc7308 */ /* 0x000ff40000002400 */
[----:B------:R-:W1:Y:S01]  /*4ae0*/  MUFU.TANH R224, R14 ;  /* 0x0000000e00e07308 */ /* 0x000e620000002400 */
[----:B------:R-:W-:Y:S09]  /*4af0*/  FFMA.FTZ R0, R4, UR8, -R8 ;  /* 0x0000000804007c23 */ /* 0x000ff20008010808 */
[----:B------:R-:W-:Y:S10]  /*4b00*/  MUFU.TANH R218, R27 ;  /* 0x0000001b00da7308 */ /* 0x000ff40000002400 */
[----:B------:R1:W-:Y:S02]  /*4b10*/  MUFU.EX2 R3, R0 ;  /* 0x0000000000037308 */ /* 0x0003e40000000800 */
[----:B-1----:R-:W-:Y:S01]  /*4b20*/  MOV R12, R224 ;  /* 0x000000e0000c7202 */ /* 0x002fe20000000f00 */
[----:B------:R-:W2:Y:S07]  /*4b30*/  LDL R14, [R1+0x24] ;  /* 0x00002400010e7983 */ /* 0x000eae0000100800 */
[----:B------:R-:W-:Y:S10]  /*4b40*/  MUFU.TANH R201, R25 ;  /* 0x0000001900c97308 */ /* 0x000ff40000002400 */
[----:B------:R-:W-:Y:S01]  /*4b50*/  MUFU.TANH R180, R19 ;  /* 0x0000001300b47308 */ /* 0x000fe20000002400 */
[----:B------:R-:W-:Y:S01]  /*4b60*/  IMAD.MOV.U32 R0, RZ, RZ, R212 ;  /* 0x000000ffff007224 */ /* 0x000fe200078e00d4 */
        /* <DEDUP_REMOVED lines=44> */
[----:B---3--:R-:W-:Y:S01]  /*4e30*/  STL [R1+0x4], R17 ;  /* 0x0000041101007387 */ /* 0x008fe20000100800 */
[----:B------:R-:W-:Y:S05]  /*4e40*/  MOV R5, R208 ;  /* 0x000000d000057202 */ /* 0x000fea0000000f00 */
[----:B------:R1:W3:Y:S02]  /*4e50*/  MUFU.EX2 R18, R4 ;  /* 0x0000000400127308 */ /* 0x0002e40000000800 */
[----:B-1----:R-:W-:Y:S01]  /*4e60*/  @P0 IADD3 R4, R10, 0x8, RZ ;  /* 0x000000080a040810 */ /* 0x002fe20007ffe0ff */
[----:B---3--:R-:W-:Y:S01]  /*4e70*/  STL [R1], R18 ;  /* 0x0000001201007387 */ /* 0x008fe20000100800 */
        /* <DEDUP_REMOVED lines=20> */
[--C-:B------:R-:W-:Y:S08]  /*4fc0*/  FFMA.FTZ R13, R13, UR8, -R9.reuse ;  /* 0x000000080d0d7c23 */ /* 0x100ff00008010809 */
        /* <DEDUP_REMOVED lines=24> */
[--C-:B-1----:R-:W-:Y:S01]  /*5150*/  FFMA.FTZ R11, R12, UR8, -R8.reuse ;  /* 0x000000080c0b7c23 */ /* 0x102fe20008010808 */
        /* <DEDUP_REMOVED lines=74> */
[--C-:B------:R-:W-:Y:S02]  /*5600*/  FFMA.FTZ R4, R4, UR8, -R0.reuse ;  /* 0x0000000804047c23 */ /* 0x100fe40008010800 */
        /* <DEDUP_REMOVED lines=443> */
[----:B------:R-:W-:Y:S06]  /*71c0*/  FMUL.FTZ R5, R5, UR6 ;  /* 0x0000000605057c20 */ /* 0x000fec0008410000 */
[C---:B------:R-:W-:Y:S01]  /*71d0*/  FADD.FTZ R32, -R144.reuse, R32 ;  /* 0x0000002090207221 */ /* 0x040fe20000010100 */
[C---:B------:R-:W-:Y:S01]  /*71e0*/  FADD.FTZ R33, -R144.reuse, R33 ;  /* 0x0000002190217221 */ /* 0x040fe20000010100 */
[----:B------:R2:W5:Y:S04]  /*71f0*/  LDL.LU R100, [R1+0x134] ;  /* 0x0001340001647983 */ /* 0x0005680000300800 */
[----:B------:R2:W5:Y:S04]  /*7200*/  LDL.LU R99, [R1+0x130] ;  /* 0x0001300001637983 */ /* 0x0005680000300800 */
        /* <DEDUP_REMOVED lines=10> */
[C---:B------:R-:W-:Y:S01]  /*72b0*/  FADD.FTZ R52, -R144.reuse, R52 ;  /* 0x0000003490347221 */ /* 0x040fe20000010100 */
[----:B------:R-:W-:Y:S01]  /*72c0*/  FADD.FTZ R135, -R144, R21 ;  /* 0x0000001590877221 */ /* 0x000fe20000010100 */
[----:B------:R-:W-:Y:S02]  /*72d0*/  FMUL.FTZ R21, R98, R16 ;  /* 0x0000001062157220 */ /* 0x000fe40000410000 */
[----:B------:R2:W5:Y:S01]  /*72e0*/  LDL.LU R98, [R1+0x12c] ;  /* 0x00012c0001627983 */ /* 0x0005620000300800 */
[----:B------:R-:W-:Y:S01]  /*72f0*/  FMUL.FTZ R133, R97, R17 ;  /* 0x0000001161857220 */ /* 0x000fe20000410000 */
[----:B------:R-:W-:Y:S01]  /*7300*/  FMUL.FTZ R134, R96, R20 ;  /* 0x0000001460867220 */ /* 0x000fe20000410000 */
[----:B------:R-:W-:Y:S01]  /*7310*/  FMUL.FTZ R135, R95, R135 ;  /* 0x000000875f877220 */ /* 0x000fe20000410000 */
[----:B------:R2:W5:Y:S01]  /*7320*/  LDL.LU R97, [R1+0x128] ;  /* 0x0001280001617983 */ /* 0x0005620000300800 */
[----:B------:R-:W-:Y:S01]  /*7330*/  FFMA.FTZ R20, -R94, R94, 1 ;  /* 0x3f8000005e147423 */ /* 0x000fe2000001015e */
[----:B------:R-:W-:Y:S01]  /*7340*/  FFMA.FTZ R16, -R92, R92, 1 ;  /* 0x3f8000005c107423 */ /* 0x000fe2000001015c */
[----:B------:R-:W-:Y:S01]  /*7350*/  FFMA.FTZ R17, -R93, R93, 1 ;  /* 0x3f8000005d117423 */ /* 0x000fe2000001015d */
[----:B------:R2:W5:Y:S01]  /*7360*/  LDL.LU R96, [R1+0x124] ;  /* 0x0001240001607983 */ /* 0x0005620000300800 */
[----:B------:R-:W-:Y:S01]  /*7370*/  FMUL.FTZ R52, R78, R52 ;  /* 0x000000344e347220 */ /* 0x000fe20000410000 */
[----:B------:R-:W-:Y:S01]  /*7380*/  FMUL.FTZ R132, R151, R5 ;  /* 0x0000000597847220 */ /* 0x000fe20000410000 */
[----:B------:R-:W-:Y:S01]  /*7390*/  FFMA.FTZ R5, -R91, R91, 1 ;  /* 0x3f8000005b057423 */ /* 0x000fe2000001015b */
[----:B------:R2:W5:Y:S01]  /*73a0*/  LDL.LU R95, [R1+0x120] ;  /* 0x00012000015f7983 */ /* 0x0005620000300800 */
[----:B------:R-:W-:Y:S01]  /*73b0*/  FADD.FTZ R53, -R144, R53 ;  /* 0x0000003590357221 */ /* 0x000fe20000010100 */
[----:B------:R-:W-:Y:S01]  /*73c0*/  FMUL.FTZ R16, R16, UR6 ;  /* 0x0000000610107c20 */ /* 0x000fe20008410000 */
[----:B------:R-:W-:Y:S01]  /*73d0*/  FMUL.FTZ R5, R5, UR6 ;  /* 0x0000000605057c20 */ /* 0x000fe20008410000 */
[----:B------:R2:W5:Y:S01]  /*73e0*/  LDL.LU R94, [R1+0x11c] ;  /* 0x00011c00015e7983 */ /* 0x0005620000300800 */
[----:B------:R-:W-:Y:S01]  /*73f0*/  FMUL.FTZ R53, R77, R53 ;  /* 0x000000354d357220 */ /* 0x000fe20000410000 */
[----:B------:R-:W-:Y:S01]  /*7400*/  FMUL.FTZ R16, R134, R16 ;  /* 0x0000001086107220 */ /* 0x000fe20000410000 */
[----:B------:R-:W-:Y:S01]  /*7410*/  FFMA.FTZ R134, -R88, R88, 1 ;  /* 0x3f80000058867423 */ /* 0x000fe20000010158 */
[----:B------:R2:W5:Y:S01]  /*7420*/  LDL.LU R93, [R1+0x118] ;  /* 0x00011800015d7983 */ /* 0x0005620000300800 */
[----:B------:R-:W-:Y:S01]  /*7430*/  FMUL.FTZ R5, R135, R5 ;  /* 0x0000000587057220 */ /* 0x000fe20000410000 */
[----:B------:R-:W-:Y:S01]  /*7440*/  FMUL.FTZ R20, R20, UR6 ;  /* 0x0000000614147c20 */ /* 0x000fe20008410000 */
[----:B------:R-:W-:Y:S01]  /*7450*/  FMUL.FTZ R17, R17, UR6 ;  /* 0x0000000611117c20 */ /* 0x000fe20008410000 */
[----:B------:R2:W5:Y:S01]  /*7460*/  LDL.LU R92, [R1+0x114] ;  /* 0x00011400015c7983 */ /* 0x0005620000300800 */
[----:B------:R-:W-:Y:S01]  /*7470*/  FMUL.FTZ R134, R134, UR6 ;  /* 0x0000000686867c20 */ /* 0x000fe20008410000 */
[----:B------:R-:W-:Y:S01]  /*7480*/  F2FP.BF16.F32.PACK_AB R135, R5, R16 ;  /* 0x000000100587723e */ /* 0x000fe200000010ff */
[----:B------:R-:W-:Y:S01]  /*7490*/  FMUL.FTZ R5, R90, R32 ;  /* 0x000000205a057220 */ /* 0x000fe20000410000 */
[----:B------:R2:W5:Y:S01]  /*74a0*/  LDL.LU R91, [R1+0x110] ;  /* 0x00011000015b7983 */ /* 0x0005620000300800 */
[----:B------:R-:W-:Y:S01]  /*74b0*/  FMUL.FTZ R16, R89, R33 ;  /* 0x0000002159107220 */ /* 0x000fe20000410000 */
[----:B------:R-:W-:Y:S01]  /*74c0*/  FFMA.FTZ R33, -R83, R83, 1 ;  /* 0x3f80000053217423 */ /* 0x000fe20000010153 */
[----:B------:R-:W-:Y:S01]  /*74d0*/  FFMA.FTZ R32, -R80, R80, 1 ;  /* 0x3f80000050207423 */ /* 0x000fe20000010150 */
[----:B------:R2:W5:Y:S01]  /*74e0*/  LDL.LU R90, [R1+0x10c] ;  /* 0x00010c00015a7983 */ /* 0x0005620000300800 */
[----:B------:R-:W-:Y:S01]  /*74f0*/  FMUL.FTZ R20, R21, R20 ;  /* 0x0000001415147220 */ /* 0x000fe20000410000 */
[----:B------:R-:W-:Y:S01]  /*7500*/  FMUL.FTZ R17, R133, R17 ;  /* 0x0000001185117220 */ /* 0x000fe20000410000 */
[----:B------:R-:W-:Y:S01]  /*7510*/  FFMA.FTZ R21, -R79, R79, 1 ;  /* 0x3f8000004f157423 */ /* 0x000fe2000001014f */
[----:B------:R2:W5:Y:S01]  /*7520*/  LDL.LU R89, [R1+0x108] ;  /* 0x0001080001597983 */ /* 0x0005620000300800 */
[----:B------:R-:W-:Y:S01]  /*7530*/  FMUL.FTZ R134, R5, R134 ;  /* 0x0000008605867220 */ /* 0x000fe20000410000 */
[C---:B------:R-:W-:Y:S01]  /*7540*/  FADD.FTZ R5, -R144.reuse, R48 ;  /* 0x0000003090057221 */ /* 0x040fe20000010100 */
[C---:B------:R-:W-:Y:S01]  /*7550*/  FADD.FTZ R48, -R144.reuse, R64 ;  /* 0x0000004090307221 */ /* 0x040fe20000010100 */
[----:B------:R2:W5:Y:S01]  /*7560*/  LDL.LU R88, [R1+0x104] ;  /* 0x0001040001587983 */ /* 0x0005620000300800 */
[----:B------:R-:W-:Y:S01]  /*7570*/  F2FP.BF16.F32.PACK_AB R133, R17, R20 ;  /* 0x000000141185723e */ /* 0x000fe200000010ff */
[C---:B------:R-:W-:Y:S01]  /*7580*/  FADD.FTZ R20, -R144.reuse, R37 ;  /* 0x0000002590147221 */ /* 0x040fe20000010100 */
[----:B------:R-:W-:Y:S01]  /*7590*/  FFMA.FTZ R37, -R87, R87, 1 ;  /* 0x3f80000057257423 */ /* 0x000fe20000010157 */
[----:B------:R-:W-:Y:S01]  /*75a0*/  FADD.FTZ R17, -R144, R36 ;  /* 0x0000002490117221 */ /* 0x000fe20000010100 */
[----:B------:R2:W5:Y:S01]  /*75b0*/  LDL.LU R87, [R1+0x100] ;  /* 0x0001000001577983 */ /* 0x0005620000300800 */
[----:B------:R-:W-:Y:S01]  /*75c0*/  FMUL.FTZ R20, R85, R20 ;  /* 0x0000001455147220 */ /* 0x000fe20000410000 */
[----:B------:R-:W-:Y:S01]  /*75d0*/  FFMA.FTZ R36, -R84, R84, 1 ;  /* 0x3f80000054247423 */ /* 0x000fe20000010154 */
[----:B------:R-:W-:Y:S01]  /*75e0*/  FMUL.FTZ R17, R86, R17 ;  /* 0x0000001156117220 */ /* 0x000fe20000410000 */
[----:B------:R-:W-:Y:S01]  /*75f0*/  FMUL.FTZ R5, R82, R5 ;  /* 0x0000000552057220 */ /* 0x000fe20000410000 */
[----:B------:R2:W5:Y:S01]  /*7600*/  LDL.LU R86, [R1+0xfc] ;  /* 0x0000fc0001567983 */ /* 0x0005620000300800 */
[----:B------:R-:W-:Y:S01]  /*7610*/  FMUL.FTZ R48, R76, R48 ;  /* 0x000000304c307220 */ /* 0x000fe20000410000 */
[----:B------:R-:W-:Y:S01]  /*7620*/  FMUL.FTZ R37, R37, UR6 ;  /* 0x0000000625257c20 */ /* 0x000fe20008410000 */
[----:B------:R-:W-:Y:S01]  /*7630*/  FMUL.FTZ R33, R33, UR6 ;  /* 0x0000000621217c20 */ /* 0x000fe20008410000 */
[----:B------:R2:W5:Y:S01]  /*7640*/  LDL.LU R85, [R1+0xf8] ;  /* 0x0000f80001557983 */ /* 0x0005620000300800 */
[----:B------:R-:W-:Y:S01]  /*7650*/  FMUL.FTZ R36, R36, UR6 ;  /* 0x0000000624247c20 */ /* 0x000fe20008410000 */
[----:B------:R-:W-:Y:S01]  /*7660*/  FMUL.FTZ R37, R16, R37 ;  /* 0x0000002510257220 */ /* 0x000fe20000410000 */
[C---:B------:R-:W-:Y:S01]  /*7670*/  FADD.FTZ R16, -R144.reuse, R49 ;  /* 0x0000003190107221 */ /* 0x040fe20000010100 */
[----:B------:R2:W5:Y:S01]  /*7680*/  LDL.LU R84, [R1+0xf4] ;  /* 0x0000f40001547983 */ /* 0x0005620000300800 */
[----:B------:R-:W-:Y:S01]  /*7690*/  FADD.FTZ R49, -R144, R65 ;  /* 0x0000004190317221 */ /* 0x000fe20000010100 */
[----:B------:R-:W-:Y:S01]  /*76a0*/  FMUL.FTZ R33, R20, R33 ;  /* 0x0000002114217220 */ /* 0x000fe20000410000 */
        /* <DEDUP_REMOVED lines=8> */
[----:B------:R-:W-:Y:S01]  /*7730*/  FMUL.FTZ R21, R21, UR6 ;  /* 0x0000000615157c20 */ /* 0x000fe20008410000 */
[----:B------:R2:W5:Y:S01]  /*7740*/  LDL.LU R81, [R1+0xe8] ;  /* 0x0000e80001517983 */ /* 0x0005620000300800 */
[----:B------:R-:W-:Y:S01]  /*7750*/  F2FP.BF16.F32.PACK_AB R64, R33, R36 ;  /* 0x000000242140723e */ /* 0x000fe200000010ff */
[----:B------:R-:W-:Y:S01]  /*7760*/  FFMA.FTZ R33, -R70, R70, 1 ;  /* 0x3f80000046217423 */ /* 0x000fe20000010146 */
        /* <DEDUP_REMOVED lines=10> */
[----:B------:R-:W-:Y:S01]  /*7810*/  FFMA.FTZ R5, -R71, R71, 1 ;  /* 0x3f80000047057423 */ /* 0x000fe20000010147 */
[----:B------:R-:W-:Y:S01]  /*7820*/  FMUL.FTZ R16, R48, R16 ;  /* 0x0000001030107220 */ /* 0x000fe20000410000 */
[----:B------:R-:W-:Y:S01]  /*7830*/  FMUL.FTZ R17, R17, UR6 ;  /* 0x0000000611117c20 */ /* 0x000fe20008410000 */
[----:B------:R2:W5:Y:S01]  /*7840*/  LDL.LU R77, [R1+0xd8] ;  /* 0x0000d800014d7983 */ /* 0x0005620000300800 */
[----:B------:R-:W-:Y:S01]  /*7850*/  FMUL.FTZ R5, R5, UR6 ;  /* 0x0000000605057c20 */ /* 0x000fe20008410000 */
[----:B------:R-:W-:Y:S01]  /*7860*/  FMUL.FTZ R20, R52, R20 ;  /* 0x0000001434147220 */ /* 0x000fe20000410000 */
[----:B------:R-:W-:Y:S01]  /*7870*/  FMUL.FTZ R17, R53, R17 ;  /* 0x0000001135117220 */ /* 0x000fe20000410000 */
[----:B------:R2:W5:Y:S01]  /*7880*/  LDL.LU R76, [R1+0xd4] ;  /* 0x0000d400014c7983 */ /* 0x0005620000300800 */
[----:B------:R-:W-:Y:S01]  /*7890*/  FMUL.FTZ R5, R49, R5 ;  /* 0x0000000531057220 */ /* 0x000fe20000410000 */
[----:B------:R-:W-:Y:S01]  /*78a0*/  F2FP.BF16.F32.PACK_AB R132, R132, R145 ;  /* 0x000000918484723e */ /* 0x000fe200000010ff */
[----:B------:R-:W-:Y:S01]  /*78b0*/  FMUL.FTZ R33, R33, UR6 ;  /* 0x0000000621217c20 */ /* 0x000fe20008410000 */
[----:B------:R2:W5:Y:S01]  /*78c0*/  LDL.LU R75, [R1+0xd0] ;  /* 0x0000d000014b7983 */ /* 0x0005620000300800 */
[----:B------:R-:W-:Y:S01]  /*78d0*/  F2FP.BF16.F32.PACK_AB R53, R21, R32 ;  /* 0x000000201535723e */ /* 0x000fe200000010ff */
[----:B------:R-:W-:Y:S01]  /*78e0*/  FMUL.FTZ R36, R36, UR6 ;  /* 0x0000000624247c20 */ /* 0x000fe20008410000 */
[----:B------:R-:W-:Y:S01]  /*78f0*/  F2FP.BF16.F32.PACK_AB R52, R17, R20 ;  /* 0x000000141134723e */ /* 0x000fe200000010ff */
[----:B------:R2:W5:Y:S01]  /*7900*/  LDL.LU R74, [R1+0xcc] ;  /* 0x0000cc00014a7983 */ /* 0x0005620000300800 */
[----:B------:R-:W-:Y:S03]  /*7910*/  F2FP.BF16.F32.PACK_AB R49, R5, R16 ;  /* 0x000000100531723e */ /* 0x000fe600000010ff */
        /* <DEDUP_REMOVED lines=12> */
[----:B------:R-:W3:Y:S01]  /*79e0*/  LDL.64 R140, [R1+0x28] ;  /* 0x00002800018c7983 */ /* 0x000ee20000100a00 */
[----:B------:R-:W1:Y:S01]  /*79f0*/  LDC R65, c[0x0][0x240] ;  /* 0x00009000ff417b82 */ /* 0x000e620000000800 */
[----:B------:R-:W-:Y:S02]  /*7a00*/  ULOP3.LUT UR9, UR12, 0x1, URZ, 0xc0, !UPT ;  /* 0x000000010c097892 */ /* 0x000fe4000f8ec03f */
[----:B------:R-:W4:Y:S02]  /*7a10*/  LDL.LU R138, [R1+0x44] ;  /* 0x00004400018a7983 */ /* 0x000f240000300800 */
[----:B------:R-:W-:Y:S02]  /*7a20*/  UISETP.NE.U32.AND UP1, UPT, UR9, 0x1, UPT ;  /* 0x000000010900788c */ /* 0x000fe4000bf25070 */
[----:B------:R-:W2:Y:S02]  /*7a30*/  LDL.LU R137, [R1+0x3c] ;  /* 0x00003c0001897983 */ /* 0x000ea40000300800 */
[----:B------:R-:W-:Y:S02]  /*7a40*/  USEL UR9, UR58, 0x4000, !UP1 ;  /* 0x000040003a097887 */ /* 0x000fe4000c800000 */
[----:B------:R-:W3:Y:S04]  /*7a50*/  LDL.LU R136, [R1+0x38] ;  /* 0x0000380001887983 */ /* 0x000ee80000300800 */
[----:B------:R-:W-:Y:S02]  /*7a60*/  VIADD R194, R194, UR9 ;  /* 0x00000009c2c27c36 */ /* 0x000fe40008000000 */
[----:B------:R-:W-:Y:S02]  /*7a70*/  VIADD R190, R190, UR9 ;  /* 0x00000009bebe7c36 */ /* 0x000fe40008000000 */
[----:B---3--:R-:W-:Y:S01]  /*7a80*/  VIADD R32, R136, UR9 ;  /* 0x0000000988207c36 */ /* 0x008fe20008000000 */
[----:B------:R-:W-:Y:S01]  /*7a90*/  ISETP.GE.AND P1, PT, R140, UR18, PT ;  /* 0x000000128c007c0c */ /* 0x000fe2000bf26270 */
[C---:B-1----:R-:W-:Y:S03]  /*7aa0*/  IMAD.U32 R6, R65.reuse, -0x80, RZ ;  /* 0xffffff8041067824 */ /* 0x042fe600078e00ff */
[----:B------:R1:W-:Y:S02]  /*7ab0*/  STL [R1+0x38], R32 ;  /* 0x0000382001007387 */ /* 0x0003e40000100800 */
[C---:B----4-:R-:W-:Y:S02]  /*7ac0*/  LEA R16, P2, R6.reuse, R138, 0x1 ;  /* 0x0000008a06107211 */ /* 0x050fe400078408ff */
[--C-:B------:R-:W-:Y:S04]  /*7ad0*/  SHF.R.S32.HI R7, RZ, 0x1f, R6.reuse ;  /* 0x0000001fff077819 */ /* 0x100fe80000011406 */
[----:B--2---:R-:W-:Y:S01]  /*7ae0*/  LEA.HI.X R17, R6, R137, R7, 0x1, P2 ;  /* 0x0000008906117211 */ /* 0x004fe200010f0c07 */
[----:B------:R1:W-:Y:S01]  /*7af0*/  @P1 STS [R194], RZ ;  /* 0x000000ffc2001388 */ /* 0x0003e20000000800 */
[----:B------:R-:W2:Y:S01]  /*7b00*/  @!P1 LDC R21, c[0x0][0x244] ;  /* 0x00009100ff159b82 */ /* 0x000ea20000000800 */
[----:B------:R-:W-:Y:S02]  /*7b10*/  @!P1 LEA R5, P3, R65, R6, 0x5 ;  /* 0x0000000641059211 */ /* 0x000fe400078628ff */
[----:B------:R1:W-:Y:S02]  /*7b20*/  @P1 STS [R194+0x4], RZ ;  /* 0x000004ffc2001388 */ /* 0x0003e40000000800 */
[----:B------:R-:W-:Y:S02]  /*7b30*/  @!P1 LEA R20, P2, R5, R138, 0x1 ;  /* 0x0000008a05149211 */ /* 0x000fe400078408ff */
[----:B------:R1:W-:Y:S04]  /*7b40*/  @P1 STS [R194+0x8], RZ ;  /* 0x000008ffc2001388 */ /* 0x0003e80000000800 */
[----:B------:R1:W-:Y:S04]  /*7b50*/  @P1 STS [R194+0xc], RZ ;  /* 0x00000cffc2001388 */ /* 0x0003e80000000800 */
[----:B------:R-:W-:Y:S01]  /*7b60*/  @!PT LDS RZ, [RZ] ;  /* 0x00000000fffff984 */ /* 0x000fe20000000800 */
[----:B------:R-:W-:Y:S01]  /*7b70*/  @!PT LDS RZ, [RZ] ;  /* 0x00000000fffff984 */ /* 0x000fe20000000800 */
[----:B------:R-:W-:Y:S01]  /*7b80*/  @!PT LDS RZ, [RZ] ;  /* 0x00000000fffff984 */ /* 0x000fe20000000800 */
[----:B------:R-:W-:Y:S04]  /*7b90*/  @!P1 LDGSTS.E.BYPASS.LTC128B.128 [R32], desc[UR10][R16.64] ;  /* 0x0000000010209fae */ /* 0x000fe8000b901d4a */
[----:B------:R1:W-:Y:S04]  /*7ba0*/  @P1 STS [R194+0x1000], RZ ;  /* 0x001000ffc2001388 */ /* 0x0003e80000000800 */
[----:B------:R1:W-:Y:S01]  /*7bb0*/  @P1 STS [R194+0x1004], RZ ;  /* 0x001004ffc2001388 */ /* 0x0003e20000000800 */
[----:B--2---:R-:W-:Y:S03]  /*7bc0*/  @!P1 LEA.HI.X R21, R65, R7, R21, 0x5, P3 ;  /* 0x0000000741159211 */ /* 0x004fe600018f2c15 */
[----:B------:R1:W-:Y:S01]  /*7bd0*/  @P1 STS [R194+0x1008], RZ ;  /* 0x001008ffc2001388 */ /* 0x0003e20000000800 */
[----:B------:R-:W-:Y:S01]  /*7be0*/  @!P1 LEA.HI.X R21, R5, R137, R21, 0x1, P2 ;  /* 0x0000008905159211 */ /* 0x000fe200010f0c15 */
[C---:B------:R-:W-:Y:S02]  /*7bf0*/  @!P1 VIADD R5, R136.reuse, UR9 ;  /* 0x0000000988059c36 */ /* 0x040fe40008000000 */
        /* <DEDUP_REMOVED lines=9> */
[----:B------:R1:W-:Y:S04]  /*7c90*/  STL [R1+0x44], R16 ;  /* 0x0000441001007387 */ /* 0x0003e80000100800 */
[----:B------:R1:W-:Y:S01]  /*7ca0*/  STL [R1+0x3c], R17 ;  /* 0x00003c1101007387 */ /* 0x0003e20000100800 */
[----:B--2---:R-:W2:Y:S01]  /*7cb0*/  @!P1 LDC R21, c[0x0][0x244] ;  /* 0x00009100ff159b82 */ /* 0x004ea20000000800 */
[C---:B------:R-:W-:Y:S04]  /*7cc0*/  @!P1 LEA R5, P2, R65.reuse, R6, 0x6 ;  /* 0x0000000641059211 */ /* 0x040fe800078430ff */
[C---:B--2---:R-:W-:Y:S01]  /*7cd0*/  @!P1 LEA.HI.X R21, R65.reuse, R7, R21, 0x6, P2 ;  /* 0x0000000741159211 */ /* 0x044fe200010f3415 */
[----:B------:R-:W-:Y:S01]  /*7ce0*/  @!P1 IMAD.WIDE.U32 R6, R65, 0x60, R6 ;  /* 0x0000006041069825 */ /* 0x000fe200078e0006 */
[CC--:B------:R-:W-:Y:S04]  /*7cf0*/  @!P1 LEA R20, P2, R5.reuse, R138.reuse, 0x1 ;  /* 0x0000008a05149211 */ /* 0x0c0fe800078408ff */
[-C--:B------:R-:W-:Y:S01]  /*7d00*/  @!P1 LEA.HI.X R21, R5, R137.reuse, R21, 0x1, P2 ;  /* 0x0000008905159211 */ /* 0x080fe200010f0c15 */
[----:B------:R-:W-:Y:S05]  /*7d10*/  @!P1 VIADD R5, R136, UR9 ;  /* 0x0000000988059c36 */ /* 0x000fea0008000000 */
[----:B------:R-:W-:Y:S01]  /*7d20*/  @!PT LDS RZ, [RZ] ;  /* 0x00000000fffff984 */ /* 0x000fe20000000800 */
[----:B------:R-:W-:Y:S01]  /*7d30*/  @!PT LDS RZ, [RZ] ;  /* 0x00000000fffff984 */ /* 0x000fe20000000800 */
[----:B------:R-:W-:Y:S01]  /*7d40*/  @!PT LDS RZ, [RZ] ;  /* 0x00000000fffff984 */ /* 0x000fe20000000800 */
[----:B------:R2:W-:Y:S04]  /*7d50*/  @!P1 LDGSTS.E.BYPASS.LTC128B.128 [R5+0x2000], desc[UR10][R20.64] ;  /* 0x0200000014059fae */ /* 0x0005e8000b901d4a */
[----:B------:R1:W-:Y:S04]  /*7d60*/  @P1 STS [R194+0x3000], RZ ;  /* 0x003000ffc2001388 */ /* 0x0003e80000000800 */
[----:B------:R1:W-:Y:S04]  /*7d70*/  @P1 STS [R194+0x3004], RZ ;  /* 0x003004ffc2001388 */ /* 0x0003e80000000800 */
[----:B------:R1:W-:Y:S04]  /*7d80*/  @P1 STS [R194+0x3008], RZ ;  /* 0x003008ffc2001388 */ /* 0x0003e80000000800 */
[----:B------:R1:W-:Y:S01]  /*7d90*/  @P1 STS [R194+0x300c], RZ ;  /* 0x00300cffc2001388 */ /* 0x0003e20000000800 */
[----:B--2---:R-:W2:Y:S01]  /*7da0*/  @!P1 LDC R5, c[0x0][0x244] ;  /* 0x00009100ff059b82 */ /* 0x004ea20000000800 */
[C---:B------:R-:W-:Y:S01]  /*7db0*/  @!P1 LEA R20, P2, R6.reuse, R138, 0x1 ;  /* 0x0000008a06149211 */ /* 0x040fe200078408ff */
[----:B--2---:R-:W-:Y:S04]  /*7dc0*/  @!P1 IMAD R5, R5, 0x60, RZ ;  /* 0x0000006005059824 */ /* 0x004fe800078e02ff */
[----:B------:R-:W-:Y:S05]  /*7dd0*/  @!P1 IMAD.IADD R5, R7, 0x1, R5 ;  /* 0x0000000107059824 */ /* 0x000fea00078e0205 */
[----:B------:R-:W-:Y:S01]  /*7de0*/  @!P1 LEA.HI.X R21, R6, R137, R5, 0x1, P2 ;  /* 0x0000008906159211 */ /* 0x000fe200010f0c05 */
[----:B------:R-:W-:Y:S05]  /*7df0*/  @!P1 VIADD R5, R136, UR9 ;  /* 0x0000000988059c36 */ /* 0x000fea0008000000 */
[----:B------:R-:W-:Y:S01]  /*7e00*/  @!PT LDS RZ, [RZ] ;  /* 0x00000000fffff984 */ /* 0x000fe20000000800 */
[----:B------:R-:W-:Y:S01]  /*7e10*/  @!PT LDS RZ, [RZ] ;  /* 0x00000000fffff984 */ /* 0x000fe20000000800 */
[----:B------:R-:W-:Y:S01]  /*7e20*/  @!PT LDS RZ, [RZ] ;  /* 0x00000000fffff984 */ /* 0x000fe20000000800 */
[----:B------:R1:W-:Y:S04]  /*7e30*/  @!P1 LDGSTS.E.BYPASS.LTC128B.128 [R5+0x3000], desc[UR10][R20.64] ;  /* 0x0300000014059fae */ /* 0x0003e8000b901d4a */
[----:B------:R-:W0:Y:S02]  /*7e40*/  LDGDEPBAR ;  /* 0x00000000000079af */ /* 0x000e240000000000 */
.L_x_1817:
[----:B------:R-:W3:Y:S01]  /*7e50*/  LDL.LU R136, [R1+0x4] ;  /* 0x0000040001887983 */ /* 0x000ee20000300800 */
[C---:B-----5:R-:W-:Y:S01]  /*7e60*/  FADD.FTZ R10, -R0.reuse, R10 ;  /* 0x0000000a000a7221 */ /* 0x060fe20000010100 */
[----:B------:R-:W-:Y:S01]  /*7e70*/  FADD.FTZ R11, -R0, R11 ;  /* 0x0000000b000b7221 */ /* 0x000fe20000010100 */
[----:B-1----:R-:W-:Y:S01]  /*7e80*/  FFMA.FTZ R16, -R181, R181, 1 ;  /* 0x3f800000b5107423 */ /* 0x002fe200000101b5 */
[----:B------:R-:W4:Y:S01]  /*7e90*/  LDL.LU R65, [R1] ;  /* 0x0000000001417983 */ /* 0x000f220000300800 */
[----:B------:R-:W-:Y:S01]  /*7ea0*/  FFMA.FTZ R7, -R180, R180, 1 ;  /* 0x3f800000b4077423 */ /* 0x000fe200000101b4 */
[C---:B------:R-:W-:Y:S01]  /*7eb0*/  FADD.FTZ R19, -R4.reuse, R19 ;  /* 0x0000001304137221 */ /* 0x040fe20000010100 */
[----:B------:R-:W-:Y:S01]  /*7ec0*/  FADD.FTZ R18, -R4, R18 ;  /* 0x0000001204127221 */ /* 0x000fe20000010100 */
[----:B------:R-:W2:Y:S01]  /*7ed0*/  LDL R142, [R1+0xc] ;  /* 0x00000c00018e7983 */ /* 0x000ea20000100800 */
[----:B------:R-:W-:Y:S01]  /*7ee0*/  FFMA.FTZ R6, -R174, R174, 1 ;  /* 0x3f800000ae067423 */ /* 0x000fe200000101ae */
[----:B------:R-:W-:Y:S01]  /*7ef0*/  FADD.FTZ R22, -R4, R22 ;  /* 0x0000001604167221 */ /* 0x000fe20000010100 */
[----:B------:R-:W-:Y:S01]  /*7f00*/  FFMA.FTZ R5, -R171, R171, 1 ;  /* 0x3f800000ab057423 */ /* 0x000fe200000101ab */
[----:B------:R-:W2:Y:S01]  /*7f10*/  LDL R141, [R1+0x14] ;  /* 0x00001400018d7983 */ /* 0x000ea20000100800 */
[----:B------:R-:W-:Y:S01]  /*7f20*/  FMUL.FTZ R21, R16, UR6 ;  /* 0x0000000610157c20 */ /* 0x000fe20008410000 */
[----:B------:R-:W-:Y:S01]  /*7f30*/  FMUL.FTZ R19, R231, R19 ;  /* 0x00000013e7137220 */ /* 0x000fe20000410000 */
[----:B------:R-:W-:Y:S01]  /*7f40*/  FMUL.FTZ R18, R232, R18 ;  /* 0x00000012e8127220 */ /* 0x000fe20000410000 */
[----:B------:R-:W2:Y:S01]  /*7f50*/  LDL R140, [R1+0x24] ;  /* 0x00002400018c7983 */ /* 0x000ea20000100800 */
[----:B------:R-:W-:Y:S01]  /*7f60*/  FMUL.FTZ R16, R7, UR6 ;  /* 0x0000000607107c20 */ /* 0x000fe20008410000 */
[----:B------:R-:W-:Y:S01]  /*7f70*/  FADD.FTZ R23, -R4, R23 ;  /* 0x0000001704177221 */ /* 0x000fe20000010100 */
[----:B------:R-:W-:Y:S01]  /*7f80*/  FMUL.FTZ R22, R222, R22 ;  /* 0x00000016de167220 */ /* 0x000fe20000410000 */
[----:B------:R-:W2:Y:S01]  /*7f90*/  LDL R139, [R1+0x20] ;  /* 0x00002000018b7983 */ /* 0x000ea20000100800 */
[----:B------:R-:W-:Y:S01]  /*7fa0*/  FMUL.FTZ R7, R6, UR6 ;  /* 0x0000000606077c20 */ /* 0x000fe20008410000 */
[----:B------:R-:W-:Y:S01]  /*7fb0*/  FMUL.FTZ R6, R5, UR6 ;  /* 0x0000000605067c20 */ /* 0x000fe20008410000 */
[----:B------:R-:W-:Y:S01]  /*7fc0*/  FMUL.FTZ R18, R18, R21 ;  /* 0x0000001512127220 */ /* 0x000fe20000410000 */
[----:B------:R-:W2:Y:S01]  /*7fd0*/  LDL R138, [R1+0x8] ;  /* 0x00000800018a7983 */ /* 0x000ea20000100800 */
[----:B------:R-:W-:Y:S01]  /*7fe0*/  FMUL.FTZ R5, R19, R16 ;  /* 0x0000001013057220 */ /* 0x000fe20000410000 */
[----:B------:R-:W-:Y:S01]  /*7ff0*/  FMUL.FTZ R17, R37, R36 ;  /* 0x0000002425117220 */ /* 0x000fe20000410000 */
[----:B------:R-:W-:Y:S01]  /*8000*/  FMUL.FTZ R20, R48, R33 ;  /* 0x0000002130147220 */ /* 0x000fe20000410000 */
[----:B------:R-:W2:Y:S01]  /*8010*/  LDL R137, [R1+0x10] ;  /* 0x0000100001897983 */ /* 0x000ea20000100800 */
[----:B------:R-:W-:Y:S01]  /*8020*/  FMUL.FTZ R23, R221, R23 ;  /* 0x00000017dd177220 */ /* 0x000fe20000410000 */
[----:B------:R-:W-:Y:S01]  /*8030*/  FMUL.FTZ R22, R22, R7 ;  /* 0x0000000716167220 */ /* 0x000fe20000410000 */
[----:B------:R-:W-:Y:S01]  /*8040*/  FFMA.FTZ R16, -R165, R165, 1 ;  /* 0x3f800000a5107423 */ /* 0x000fe200000101a5 */
[----:B------:R-:W-:Y:S01]  /*8050*/  FFMA.FTZ R7, -R164, R164, 1 ;  /* 0x3f800000a4077423 */ /* 0x000fe200000101a4 */
[----:B------:R-:W-:Y:S01]  /*8060*/  F2FP.BF16.F32.PACK_AB R5, R5, R18 ;  /* 0x000000120505723e */ /* 0x000fe200000010ff */
[----:B------:R-:W-:Y:S01]  /*8070*/  FMUL.FTZ R23, R23, R6 ;  /* 0x0000000617177220 */ /* 0x000fe20000410000 */
[----:B------:R-:W-:Y:S01]  /*8080*/  F2FP.BF16.F32.PACK_AB R6, R17, R20 ;  /* 0x000000141106723e */ /* 0x000fe200000010ff */
[----:B------:R-:W-:Y:S01]  /*8090*/  FMUL.FTZ R18, R16, UR6 ;  /* 0x0000000610127c20 */ /* 0x000fe20008410000 */
[----:B------:R-:W-:Y:S01]  /*80a0*/  FMUL.FTZ R17, R7, UR6 ;  /* 0x0000000607117c20 */ /* 0x000fe20008410000 */
[C---:B------:R-:W-:Y:S01]  /*80b0*/  FADD.FTZ R38, -R4.reuse, R38 ;  /* 0x0000002604267221 */ /* 0x040fe20000010100 */
[----:B------:R-:W-:Y:S01]  /*80c0*/  FFMA.FTZ R16, -R161, R161, 1 ;  /* 0x3f800000a1107423 */ /* 0x000fe200000101a1 */
[----:B------:R-:W-:Y:S01]  /*80d0*/  FADD.FTZ R39, -R4, R39 ;  /* 0x0000002704277221 */ /* 0x000fe20000010100 */
[----:B------:R-:W-:Y:S01]  /*80e0*/  FFMA.FTZ R7, -R160, R160, 1 ;  /* 0x3f800000a0077423 */ /* 0x000fe200000101a0 */
[----:B------:R-:W-:Y:S01]  /*80f0*/  FMUL.FTZ R38, R204, R38 ;  /* 0x00000026cc267220 */ /* 0x000fe20000410000 */
[----:B------:R-:W-:Y:S01]  /*8100*/  FMUL.FTZ R16, R16, UR6 ;  /* 0x0000000610107c20 */ /* 0x000fe20008410000 */
[----:B------:R-:W-:Y:S01]  /*8110*/  FMUL.FTZ R39, R203, R39 ;  /* 0x00000027cb277220 */ /* 0x000fe20000410000 */
[----:B------:R-:W-:Y:S01]  /*8120*/  FMUL.FTZ R7, R7, UR6 ;  /* 0x0000000607077c20 */ /* 0x000fe20008410000 */
[----:B------:R-:W-:Y:S01]  /*8130*/  F2FP.BF16.F32.PACK_AB R36, R23, R22 ;  /* 0x000000161724723e */ /* 0x000fe200000010ff */
[----:B------:R-:W-:Y:S01]  /*8140*/  FMUL.FTZ R38, R38, R16 ;  /* 0x0000001026267220 */ /* 0x000fe20000410000 */
[C---:B------:R-:W-:Y:S01]  /*8150*/  FADD.FTZ R50, -R4.reuse, R50 ;  /* 0x0000003204327221 */ /* 0x040fe20000010100 */
[----:B------:R-:W-:Y:S01]  /*8160*/  FMUL.FTZ R22, R39, R7 ;  /* 0x0000000727167220 */ /* 0x000fe20000410000 */
[----:B------:R-:W-:Y:S01]  /*8170*/  FFMA.FTZ R16, -R157, R157, 1 ;  /* 0x3f8000009d107423 */ /* 0x000fe2000001019d */
[----:B------:R-:W-:Y:S01]  /*8180*/  FADD.FTZ R51, -R4, R51 ;  /* 0x0000003304337221 */ /* 0x000fe20000010100 */
[----:B------:R-:W-:Y:S01]  /*8190*/  FFMA.FTZ R7, -R156, R156, 1 ;  /* 0x3f8000009c077423 */ /* 0x000fe2000001019c */
[C---:B------:R-:W-:Y:S01]  /*81a0*/  FADD.FTZ R34, -R4.reuse, R34 ;  /* 0x0000002204227221 */ /* 0x040fe20000010100 */
[----:B------:R-:W-:Y:S01]  /*81b0*/  FADD.FTZ R35, -R4, R35 ;  /* 0x0000002304237221 */ /* 0x000fe20000010100 */
[----:B------:R-:W-:Y:S01]  /*81c0*/  FMUL.FTZ R50, R177, R50 ;  /* 0x00000032b1327220 */ /* 0x000fe20000410000 */
[----:B------:R-:W-:Y:S01]  /*81d0*/  FMUL.FTZ R16, R16, UR6 ;  /* 0x0000000610107c20 */ /* 0x000fe20008410000 */
[C---:B------:R-:W-:Y:S01]  /*81e0*/  FADD.FTZ R54, -R4.reuse, R54 ;  /* 0x0000003604367221 */ /* 0x040fe20000010100 */
[C---:B------:R-:W-:Y:S01]  /*81f0*/  FADD.FTZ R55, -R4.reuse, R55 ;  /* 0x0000003704377221 */ /* 0x040fe20000010100 */
[C---:B------:R-:W-:Y:S01]  /*8200*/  FADD.FTZ R66, -R4.reuse, R66 ;  /* 0x0000004204427221 */ /* 0x040fe20000010100 */
[----:B------:R-:W-:Y:S01]  /*8210*/  FADD.FTZ R67, -R4, R67 ;  /* 0x0000004304437221 */ /* 0x000fe20000010100 */
[----:B------:R-:W-:Y:S01]  /*8220*/  FMUL.FTZ R51, R176, R51 ;  /* 0x00000033b0337220 */ /* 0x000fe20000410000 */
[----:B------:R-:W-:Y:S01]  /*8230*/  FMUL.FTZ R7, R7, UR6 ;  /* 0x0000000607077c20 */ /* 0x000fe20008410000 */
[----:B------:R-:W-:Y:S01]  /*8240*/  FFMA.FTZ R4, -R152, R152, 1 ;  /* 0x3f80000098047423 */ /* 0x000fe20000010198 */
[----:B------:R-:W-:Y:S01]  /*8250*/  FMUL.FTZ R50, R50, R16 ;  /* 0x0000001032327220 */ /* 0x000fe20000410000 */
[----:B------:R-:W-:Y:S01]  /*8260*/  FMUL.FTZ R67, R166, R67 ;  /* 0x00000043a6437220 */ /* 0x000fe20000410000 */
[----:B------:R-:W-:Y:S01]  /*8270*/  FMUL.FTZ R21, R51, R7 ;  /* 0x0000000733157220 */ /* 0x000fe20000410000 */
[----:B------:R-:W-:Y:S01]  /*8280*/  FMUL.FTZ R4, R4, UR6 ;  /* 0x0000000604047c20 */ /* 0x000fe20008410000 */
[----:B------:R-:W-:Y:S01]  /*8290*/  FFMA.FTZ R16, -R154, R154, 1 ;  /* 0x3f8000009a107423 */ /* 0x000fe2000001019a */
[----:B------:R-:W-:Y:S01]  /*82a0*/  FFMA.FTZ R7, -R153, R153, 1 ;  /* 0x3f80000099077423 */ /* 0x000fe20000010199 */
[----:B------:R-:W-:Y:S01]  /*82b0*/  FMUL.FTZ R55, R170, R55 ;  /* 0x00000037aa377220 */ /* 0x000fe20000410000 */
[----:B------:R-:W-:Y:S01]  /*82c0*/  FMUL.FTZ R33, R67, R4 ;  /* 0x0000000443217220 */ /* 0x000fe20000410000 */
[----:B------:R-:W-:Y:S01]  /*82d0*/  FMUL.FTZ R16, R16, UR6 ;  /* 0x0000000610107c20 */ /* 0x000fe20008410000 */
[----:B------:R-:W-:Y:S01]  /*82e0*/  FMUL.FTZ R66, R167, R66 ;  /* 0x00000042a7427220 */ /* 0x000fe20000410000 */
[----:B------:R-:W-:Y:S01]  /*82f0*/  FMUL.FTZ R7, R7, UR6 ;  /* 0x0000000607077c20 */ /* 0x000fe20008410000 */
[C---:B------:R-:W-:Y:S01]  /*8300*/  FADD.FTZ R8, -R2.reuse, R8 ;  /* 0x0000000802087221 */ /* 0x040fe20000010100 */
[----:B------:R-:W-:Y:S01]  /*8310*/  FADD.FTZ R13, -R2, R13 ;  /* 0x0000000d020d7221 */ /* 0x000fe20000010100 */
[----:B------:R-:W-:Y:S01]  /*8320*/  FFMA.FTZ R4, -R207, R207, 1 ;  /* 0x3f800000cf047423 */ /* 0x000fe200000101cf */
[----:B------:R-:W-:Y:S01]  /*8330*/  FMUL.FTZ R32, R55, R16 ;  /* 0x0000001037207220 */ /* 0x000fe20000410000 */
        /* <DEDUP_REMOVED lines=8> */
[----:B------:R-:W-:Y:S01]  /*83c0*/  FMUL.FTZ R35, R209, R35 ;  /* 0x00000023d1237220 */ /* 0x000fe20000410000 */
[----:B------:R-:W-:Y:S01]  /*83d0*/  FMUL.FTZ R13, R13, R4 ;  /* 0x000000040d0d7220 */ /* 0x000fe20000410000 */
[----:B------:R-:W-:Y:S01]  /*83e0*/  FADD.FTZ R29, -R2, R29 ;  /* 0x0000001d021d7221 */ /* 0x000fe20000010100 */
[----:B------:R-:W-:Y:S01]  /*83f0*/  FMUL.FTZ R9, R247, R9 ;  /* 0x00000009f7097220 */ /* 0x000fe20000410000 */
[----:B------:R-:W-:Y:S01]  /*8400*/  FMUL.FTZ R8, R8, UR6 ;  /* 0x0000000608087c20 */ /* 0x000fe20008410000 */
[----:B------:R-:W-:Y:S01]  /*8410*/  FMUL.FTZ R7, R7, UR6 ;  /* 0x0000000607077c20 */ /* 0x000fe20008410000 */
[----:B------:R-:W-:Y:S01]  /*8420*/  FFMA.FTZ R4, -R197, R197, 1 ;  /* 0x3f800000c5047423 */ /* 0x000fe200000101c5 */
[----:B------:R-:W-:Y:S01]  /*8430*/  FMUL.FTZ R18, R34, R18 ;  /* 0x0000001222127220 */ /* 0x000fe20000410000 */
[----:B------:R-:W-:Y:S01]  /*8440*/  FMUL.FTZ R23, R35, R17 ;  /* 0x0000001123177220 */ /* 0x000fe20000410000 */
[----:B------:R-:W-:Y:S01]  /*8450*/  FMUL.FTZ R29, R235, R29 ;  /* 0x0000001deb1d7220 */ /* 0x000fe20000410000 */
[----:B------:R-:W-:Y:S01]  /*8460*/  FMUL.FTZ R16, R16, R8 ;  /* 0x0000000810107220 */ /* 0x000fe20000410000 */
[----:B------:R-:W-:Y:S01]  /*8470*/  FMUL.FTZ R9, R9, R7 ;  /* 0x0000000709097220 */ /* 0x000fe20000410000 */
[----:B------:R-:W-:Y:S01]  /*8480*/  FMUL.FTZ R4, R4, UR6 ;  /* 0x0000000604047c20 */ /* 0x000fe20008410000 */
[----:B------:R-:W-:Y:S01]  /*8490*/  F2FP.BF16.F32.PACK_AB R23, R23, R18 ;  /* 0x000000121717723e */ /* 0x000fe200000010ff */
[C---:B------:R-:W-:Y:S01]  /*84a0*/  FADD.FTZ R12, -R2.reuse, R12 ;  /* 0x0000000c020c7221 */ /* 0x040fe20000010100 */
[----:B------:R-:W-:Y:S01]  /*84b0*/  FADD.FTZ R25, -R2, R25 ;  /* 0x0000001902197221 */ /* 0x000fe20000010100 */
[----:B------:R-:W-:Y:S01]  /*84c0*/  FMUL.FTZ R18, R29, R4 ;  /* 0x000000041d127220 */ /* 0x000fe20000410000 */
[----:B------:R-:W-:Y:S01]  /*84d0*/  F2FP.BF16.F32.PACK_AB R4, R9, R16 ;  /* 0x000000100904723e */ /* 0x000fe200000010ff */
[----:B------:R-:W-:Y:S01]  /*84e0*/  FMUL.FTZ R12, R244, R12 ;  /* 0x0000000cf40c7220 */ /* 0x000fe20000410000 */
[----:B------:R-:W-:Y:S01]  /*84f0*/  FFMA.FTZ R7, -R201, R201, 1 ;  /* 0x3f800000c9077423 */ /* 0x000fe200000101c9 */
[----:B------:R-:W-:Y:S01]  /*8500*/  FMUL.FTZ R25, R239, R25 ;  /* 0x00000019ef197220 */ /* 0x000fe20000410000 */
[C---:B------:R-:W-:Y:S01]  /*8510*/  FADD.FTZ R28, -R2.reuse, R28 ;  /* 0x0000001c021c7221 */ /* 0x040fe20000010100 */
[C---:B------:R-:W-:Y:S01]  /*8520*/  FADD.FTZ R41, -R2.reuse, R41 ;  /* 0x0000002902297221 */ /* 0x040fe20000010100 */
[----:B------:R-:W-:Y:S01]  /*8530*/  FMUL.FTZ R7, R7, UR6 ;  /* 0x0000000607077c20 */ /* 0x000fe20008410000 */
[----:B------:R-:W-:Y:S01]  /*8540*/  FADD.FTZ R24, -R2, R24 ;  /* 0x0000001802187221 */ /* 0x000fe20000010100 */
[----:B------:R-:W-:Y:S01]  /*8550*/  FMUL.FTZ R28, R236, R28 ;  /* 0x0000001cec1c7220 */ /* 0x000fe20000410000 */
[----:B------:R-:W-:Y:S01]  /*8560*/  FMUL.FTZ R41, R226, R41 ;  /* 0x00000029e2297220 */ /* 0x000fe20000410000 */
[----:B------:R-:W-:Y:S01]  /*8570*/  FMUL.FTZ R19, R25, R7 ;  /* 0x0000000719137220 */ /* 0x000fe20000410000 */
[----:B------:R-:W-:Y:S01]  /*8580*/  FFMA.FTZ R7, -R182, R182, 1 ;  /* 0x3f800000b6077423 */ /* 0x000fe200000101b6 */
[C---:B------:R-:W-:Y:S01]  /*8590*/  FADD.FTZ R40, -R2.reuse, R40 ;  /* 0x0000002802287221 */ /* 0x040fe20000010100 */
[C---:B------:R-:W-:Y:S01]  /*85a0*/  FADD.FTZ R44, -R2.reuse, R44 ;  /* 0x0000002c022c7221 */ /* 0x040fe20000010100 */
[C---:B------:R-:W-:Y:S01]  /*85b0*/  FADD.FTZ R45, -R2.reuse, R45 ;  /* 0x0000002d022d7221 */ /* 0x040fe20000010100 */
[----:B------:R-:W-:Y:S01]  /*85c0*/  FMUL.FTZ R7, R7, UR6 ;  /* 0x0000000607077c20 */ /* 0x000fe20008410000 */
[C---:B------:R-:W-:Y:S01]  /*85d0*/  FADD.FTZ R56, -R2.reuse, R56 ;  /* 0x0000003802387221 */ /* 0x040fe20000010100 */
[C---:B------:R-:W-:Y:S01]  /*85e0*/  FADD.FTZ R57, -R2.reuse, R57 ;  /* 0x0000003902397221 */ /* 0x040fe20000010100 */
[C---:B------:R-:W-:Y:S01]  /*85f0*/  FADD.FTZ R60, -R2.reuse, R60 ;  /* 0x0000003c023c7221 */ /* 0x040fe20000010100 */
[----:B------:R-:W-:Y:S01]  /*8600*/  FADD.FTZ R61, -R2, R61 ;  /* 0x0000003d023d7221 */ /* 0x000fe20000010100 */
[----:B------:R-:W-:Y:S01]  /*8610*/  FFMA.FTZ R2, -R162, R162, 1 ;  /* 0x3f800000a2027423 */ /* 0x000fe200000101a2 */
[----:B------:R-:W-:Y:S01]  /*8620*/  FMUL.FTZ R44, R219, R44 ;  /* 0x0000002cdb2c7220 */ /* 0x000fe20000410000 */
[----:B------:R-:W-:Y:S01]  /*8630*/  FMUL.FTZ R45, R217, R45 ;  /* 0x0000002dd92d7220 */ /* 0x000fe20000410000 */
[----:B------:R-:W-:Y:S01]  /*8640*/  FFMA.FTZ R8, -R202, R202, 1 ;  /* 0x3f800000ca087423 */ /* 0x000fe200000101ca */
[----:B------:R-:W-:Y:S01]  /*8650*/  FFMA.FTZ R17, -R155, R155, 1 ;  /* 0x3f8000009b117423 */ /* 0x000fe2000001019b */
[----:B------:R-:W-:Y:S01]  /*8660*/  FMUL.FTZ R61, R178, R61 ;  /* 0x0000003db23d7220 */ /* 0x000fe20000410000 */
[----:B------:R-:W-:Y:S01]  /*8670*/  FMUL.FTZ R24, R240, R24 ;  /* 0x00000018f0187220 */ /* 0x000fe20000410000 */
[----:B------:R-:W-:Y:S01]  /*8680*/  FMUL.FTZ R8, R8, UR6 ;  /* 0x0000000608087c20 */ /* 0x000fe20008410000 */
        /* <DEDUP_REMOVED lines=8> */
[C---:B------:R-:W-:Y:S01]  /*8710*/  FADD.FTZ R15, -R0.reuse, R15 ;  /* 0x0000000f000f7221 */ /* 0x040fe20000010100 */
[----:B------:R-:W-:Y:S01]  /*8720*/  FADD.FTZ R14, -R0, R14 ;  /* 0x0000000e000e7221 */ /* 0x000fe20000010100 */
[----:B------:R-:W-:Y:S01]  /*8730*/  FMUL.FTZ R8, R8, UR6 ;  /* 0x0000000608087c20 */ /* 0x000fe20008410000 */
[----:B------:R-:W-:Y:S01]  /*8740*/  FADD.FTZ R26, -R0, R26 ;  /* 0x0000001a001a7221 */ /* 0x000fe20000010100 */
[----:B------:R-:W-:Y:S01]  /*8750*/  FMUL.FTZ R15, R251, R15 ;  /* 0x0000000ffb0f7220 */ /* 0x000fe20000410000 */
[----:B------:R-:W-:Y:S01]  /*8760*/  FMUL.FTZ R14, R252, R14 ;  /* 0x0000000efc0e7220 */ /* 0x000fe20000410000 */
        /* <DEDUP_REMOVED lines=12> */
[----:B------:R-:W-:Y:S01]  /*8830*/  F2FP.BF16.F32.PACK_AB R19, R19, R24 ;  /* 0x000000181313723e */ /* 0x000fe200000010ff */
[C---:B------:R-:W-:Y:S01]  /*8840*/  FADD.FTZ R58, -R0.reuse, R58 ;  /* 0x0000003a003a7221 */ /* 0x040fe20000010100 */
[----:B------:R-:W-:Y:S01]  /*8850*/  FMUL.FTZ R31, R245, R31 ;  /* 0x0000001ff51f7220 */ /* 0x000fe20000410000 */
[C---:B------:R-:W-:Y:S01]  /*8860*/  FADD.FTZ R59, -R0.reuse, R59 ;  /* 0x0000003b003b7221 */ /* 0x040fe20000010100 */
[----:B------:R-:W-:Y:S01]  /*8870*/  FADD.FTZ R47, -R0, R47 ;  /* 0x0000002f002f7221 */ /* 0x000fe20000010100 */
[----:B------:R-:W-:Y:S01]  /*8880*/  FMUL.FTZ R58, R234, R58 ;  /* 0x0000003aea3a7220 */ /* 0x000fe20000410000 */
[----:B------:R-:W-:Y:S01]  /*8890*/  F2FP.BF16.F32.PACK_AB R22, R22, R38 ;  /* 0x000000261616723e */ /* 0x000fe200000010ff */
[----:B------:R-:W-:Y:S01]  /*88a0*/  FMUL.FTZ R59, R233, R59 ;  /* 0x0000003be93b7220 */ /* 0x000fe20000410000 */
[----:B------:R-:W-:Y:S01]  /*88b0*/  FMUL.FTZ R47, R237, R47 ;  /* 0x0000002fed2f7220 */ /* 0x000fe20000410000 */
[C---:B------:R-:W-:Y:S01]  /*88c0*/  FADD.FTZ R42, -R0.reuse, R42 ;  /* 0x0000002a002a7221 */ /* 0x040fe20000010100 */
[C---:B------:R-:W-:Y:S01]  /*88d0*/  FADD.FTZ R62, -R0.reuse, R62 ;  /* 0x0000003e003e7221 */ /* 0x040fe20000010100 */
[----:B------:R-:W-:Y:S01]  /*88e0*/  F2FP.BF16.F32.PACK_AB R21, R21, R50 ;  /* 0x000000321515723e */ /* 0x000fe200000010ff */
[----:B------:R-:W-:Y:S01]  /*88f0*/  FADD.FTZ R63, -R0, R63 ;  /* 0x0000003f003f7221 */ /* 0x000fe20000010100 */
[----:B------:R-:W-:Y:S01]  /*8900*/  FMUL.FTZ R42, R242, R42 ;  /* 0x0000002af22a7220 */ /* 0x000fe20000410000 */
[----:B------:R-:W-:Y:S01]  /*8910*/  FMUL.FTZ R62, R230, R62 ;  /* 0x0000003ee63e7220 */ /* 0x000fe20000410000 */
[----:B------:R-:W-:Y:S01]  /*8920*/  FFMA.FTZ R0, -R173, R173, 1 ;  /* 0x3f800000ad007423 */ /* 0x000fe200000101ad */
[----:B------:R-:W-:Y:S01]  /*8930*/  FMUL.FTZ R63, R225, R63 ;  /* 0x0000003fe13f7220 */ /* 0x000fe20000410000 */
[----:B------:R-:W-:Y:S01]  /*8940*/  F2FP.BF16.F32.PACK_AB R32, R32, R54 ;  /* 0x000000362020723e */ /* 0x000fe200000010ff */
[----:B------:R-:W1:Y:S01]  /*8950*/  S2R R151, SR_TID.X ;  /* 0x0000000000977919 */ /* 0x000e620000002100 */
[----:B------:R-:W-:Y:S01]  /*8960*/  FMUL.FTZ R0, R0, UR6 ;  /* 0x0000000600007c20 */ /* 0x000fe20008410000 */
[----:B------:R-:W-:Y:S02]  /*8970*/  F2FP.BF16.F32.PACK_AB R33, R33, R66 ;  /* 0x000000422121723e */ /* 0x000fe400000010ff */
[----:B------:R-:W-:Y:S01]  /*8980*/  SHF.L.U32 R40, R192, 0x1, RZ ;  /* 0x00000001c0287819 */ /* 0x000fe200000006ff */
[----:B------:R-:W1:Y:S02]  /*8990*/  S2R R152, SR_TID.X ;  /* 0x0000000000987919 */ /* 0x000e640000002100 */
[----:B-1----:R-:W-:Y:S04]  /*89a0*/  SHF.R.S32.HI R151, RZ, 0x1f, R151 ;  /* 0x0000001fff977819 */ /* 0x002fe80000011497 */
[----:B------:R-:W-:Y:S04]  /*89b0*/  LEA.HI R151, R151, R152, RZ, 0x3 ;  /* 0x0000009897977211 */ /* 0x000fe800078f18ff */
[----:B------:R-:W-:Y:S01]  /*89c0*/  SHF.R.S32.HI R151, RZ, 0x3, R151 ;  /* 0x00000003ff977819 */ /* 0x000fe20000011497 */
[----:B---3--:R-:W-:Y:S02]  /*89d0*/  FMUL.FTZ R10, R136, R10 ;  /* 0x0000000a880a7220 */ /* 0x008fe40000410000 */
[----:B------:R-:W3:Y:S01]  /*89e0*/  LDL R136, [R1+0x1c] ;  /* 0x00001c0001887983 */ /* 0x000ee20000100800 */
[----:B----4-:R-:W-:Y:S03]  /*89f0*/  FMUL.FTZ R11, R65, R11 ;  /* 0x0000000b410b7220 */ /* 0x010fe60000410000 */
[----:B------:R-:W4:Y:S04]  /*8a00*/  LDL R65, [R1+0x18] ;  /* 0x0000180001417983 */ /* 0x000f280000100800 */
[----:B--2---:R-:W-:Y:S04]  /*8a10*/  STS [R142+0x14000], R132 ;  /* 0x014000848e007388 */ /* 0x004fe80000000800 */
[----:B------:R1:W-:Y:S04]  /*8a20*/  STS [R142+0x14400], R6 ;  /* 0x014400068e007388 */ /* 0x0003e80000000800 */
[----:B------:R-:W-:Y:S04]  /*8a30*/  STS [R141+0x14000], R133 ;  /* 0x014000858d007388 */ /* 0x000fe80000000800 */
[----:B------:R2:W-:Y:S04]  /*8a40*/  STS [R141+0x14400], R5 ;  /* 0x014400058d007388 */ /* 0x0005e80000000800 */
[----:B------:R2:W-:Y:S01]  /*8a50*/  STS [R142+0x16000], R4 ;  /* 0x016000048e007388 */ /* 0x0005e20000000800 */
[----:B-1----:R-:W-:Y:S04]  /*8a60*/  FFMA.FTZ R6, -R208, R208, 1 ;  /* 0x3f800000d0067423 */ /* 0x002fe800000101d0 */
[----:B------:R-:W-:Y:S04]  /*8a70*/  FMUL.FTZ R6, R6, UR6 ;  /* 0x0000000606067c20 */ /* 0x000fe80008410000 */
[----:B------:R-:W-:Y:S01]  /*8a80*/  FMUL.FTZ R12, R12, R6 ;  /* 0x000000060c0c7220 */ /* 0x000fe20000410000 */
[----:B------:R-:W-:Y:S01]  /*8a90*/  FFMA.FTZ R6, -R198, R198, 1 ;  /* 0x3f800000c6067423 */ /* 0x000fe200000101c6 */
[----:B--2---:R-:W-:Y:S01]  /*8aa0*/  FFMA.FTZ R5, -R168, R168, 1 ;  /* 0x3f800000a8057423 */ /* 0x004fe200000101a8 */
[----:B------:R-:W-:Y:S02]  /*8ab0*/  FFMA.FTZ R4, -R229, R229, 1 ;  /* 0x3f800000e5047423 */ /* 0x000fe400000101e5 */
[----:B------:R-:W-:Y:S01]  /*8ac0*/  FMUL.FTZ R6, R6, UR6 ;  /* 0x0000000606067c20 */ /* 0x000fe20008410000 */
[----:B------:R-:W-:Y:S01]  /*8ad0*/  F2FP.BF16.F32.PACK_AB R20, R13, R12 ;  /* 0x0000000c0d14723e */ /* 0x000fe200000010ff */
[----:B------:R-:W-:Y:S01]  /*8ae0*/  FMUL.FTZ R13, R41, R7 ;  /* 0x00000007290d7220 */ /* 0x000fe20000410000 */
[----:B------:R-:W-:Y:S01]  /*8af0*/  FMUL.FTZ R5, R5, UR6 ;  /* 0x0000000605057c20 */ /* 0x000fe20008410000 */
[----:B------:R-:W-:Y:S01]  /*8b00*/  FMUL.FTZ R28, R28, R6 ;  /* 0x000000061c1c7220 */ /* 0x000fe20000410000 */
[----:B------:R-:W-:Y:S01]  /*8b10*/  FFMA.FTZ R6, -R169, R169, 1 ;  /* 0x3f800000a9067423 */ /* 0x000fe200000101a9 */
[----:B------:R-:W-:Y:S01]  /*8b20*/  FMUL.FTZ R7, R2, UR6 ;  /* 0x0000000602077c20 */ /* 0x000fe20008410000 */
[----:B------:R-:W-:Y:S01]  /*8b30*/  FFMA.FTZ R2, -R158, R158, 1 ;  /* 0x3f8000009e027423 */ /* 0x000fe2000001019e */
[----:B------:R-:W-:Y:S01]  /*8b40*/  FMUL.FTZ R12, R45, R5 ;  /* 0x000000052d0c7220 */ /* 0x000fe20000410000 */
[----:B------:R-:W-:Y:S01]  /*8b50*/  FMUL.FTZ R6, R6, UR6 ;  /* 0x0000000606067c20 */ /* 0x000fe20008410000 */
[----:B------:R-:W-:Y:S01]  /*8b60*/  FFMA.FTZ R5, -R159, R159, 1 ;  /* 0x3f8000009f057423 */ /* 0x000fe2000001019f */
[----:B------:R-:W-:Y:S01]  /*8b70*/  FMUL.FTZ R2, R2, UR6 ;  /* 0x0000000602027c20 */ /* 0x000fe20008410000 */
[----:B------:R-:W-:Y:S01]  /*8b80*/  F2FP.BF16.F32.PACK_AB R13, R13, R8 ;  /* 0x000000080d0d723e */ /* 0x000fe200000010ff */
[----:B------:R-:W-:Y:S01]  /*8b90*/  FMUL.FTZ R44, R44, R6 ;  /* 0x000000062c2c7220 */ /* 0x000fe20000410000 */
[----:B------:R-:W-:Y:S01]  /*8ba0*/  FFMA.FTZ R6, -R163, R163, 1 ;  /* 0x3f800000a3067423 */ /* 0x000fe200000101a3 */
[----:B------:R-:W-:Y:S01]  /*8bb0*/  FMUL.FTZ R16, R61, R2 ;  /* 0x000000023d107220 */ /* 0x000fe20000410000 */
[----:B------:R-:W-:Y:S01]  /*8bc0*/  FMUL.FTZ R5, R5, UR6 ;  /* 0x0000000605057c20 */ /* 0x000fe20008410000 */
[----:B------:R-:W-:Y:S01]  /*8bd0*/  FFMA.FTZ R2, -R228, R228, 1 ;  /* 0x3f800000e4027423 */ /* 0x000fe200000101e4 */
[----:B------:R-:W-:Y:S01]  /*8be0*/  FMUL.FTZ R6, R6, UR6 ;  /* 0x0000000606067c20 */ /* 0x000fe20008410000 */
[----:B------:R-:W-:Y:S01]  /*8bf0*/  FMUL.FTZ R56, R56, R7 ;  /* 0x0000000738387220 */ /* 0x000fe20000410000 */
[----:B------:R-:W-:Y:S01]  /*8c00*/  FMUL.FTZ R60, R60, R5 ;  /* 0x000000053c3c7220 */ /* 0x000fe20000410000 */
        /* <DEDUP_REMOVED lines=8> */
[----:B------:R-:W-:Y:S01]  /*8c90*/  F2FP.BF16.F32.PACK_AB R18, R18, R28 ;  /* 0x0000001c1212723e */ /* 0x000fe200000010ff */
[----:B------:R-:W-:Y:S01]  /*8ca0*/  FMUL.FTZ R2, R2, UR6 ;  /* 0x0000000602027c20 */ /* 0x000fe20008410000 */
[----:B------:R-:W-:Y:S01]  /*8cb0*/  F2FP.BF16.F32.PACK_AB R12, R12, R44 ;  /* 0x0000002c0c0c723e */ /* 0x000fe200000010ff */
[----:B------:R-:W-:Y:S01]  /*8cc0*/  FMUL.FTZ R14, R14, R4 ;  /* 0x000000040e0e7220 */ /* 0x000fe20000410000 */
[----:B------:R-:W-:Y:S01]  /*8cd0*/  F2FP.BF16.F32.PACK_AB R9, R9, R6 ;  /* 0x000000060909723e */ /* 0x000fe200000010ff */
[----:B------:R-:W-:Y:S01]  /*8ce0*/  FMUL.FTZ R8, R15, R2 ;  /* 0x000000020f087220 */ /* 0x000fe20000410000 */
[----:B------:R-:W-:Y:S01]  /*8cf0*/  FFMA.FTZ R4, -R220, R220, 1 ;  /* 0x3f800000dc047423 */ /* 0x000fe200000101dc */
[----:B------:R-:W-:Y:S01]  /*8d00*/  FFMA.FTZ R2, -R218, R218, 1 ;  /* 0x3f800000da027423 */ /* 0x000fe200000101da */
[----:B------:R-:W-:Y:S01]  /*8d10*/  FFMA.FTZ R6, -R206, R206, 1 ;  /* 0x3f800000ce067423 */ /* 0x000fe200000101ce */
[----:B------:R-:W-:Y:S01]  /*8d20*/  STS [R142+0x16400], R9 ;  /* 0x016400098e007388 */ /* 0x000fe20000000800 */
[----:B------:R-:W-:Y:S01]  /*8d30*/  F2FP.BF16.F32.PACK_AB R8, R8, R14 ;  /* 0x0000000e0808723e */ /* 0x000fe200000010ff */
[----:B------:R-:W-:Y:S01]  /*8d40*/  FMUL.FTZ R5, R4, UR6 ;  /* 0x0000000604057c20 */ /* 0x000fe20008410000 */
[----:B------:R-:W-:Y:S01]  /*8d50*/  FFMA.FTZ R4, -R216, R216, 1 ;  /* 0x3f800000d8047423 */ /* 0x000fe200000101d8 */
[----:B------:R-:W-:Y:S01]  /*8d60*/  STS [R141+0x16000], R20 ;  /* 0x016000148d007388 */ /* 0x000fe20000000800 */
[----:B------:R-:W-:Y:S01]  /*8d70*/  FMUL.FTZ R7, R2, UR6 ;  /* 0x0000000602077c20 */ /* 0x000fe20008410000 */
[----:B------:R-:W-:Y:S01]  /*8d80*/  FMUL.FTZ R26, R26, R5 ;  /* 0x000000051a1a7220 */ /* 0x000fe20000410000 */
[----:B------:R-:W-:Y:S01]  /*8d90*/  FMUL.FTZ R4, R4, UR6 ;  /* 0x0000000604047c20 */ /* 0x000fe20008410000 */
[----:B------:R-:W-:Y:S01]  /*8da0*/  STS [R141+0x16400], R8 ;  /* 0x016400088d007388 */ /* 0x000fe20000000800 */
[----:B------:R-:W-:Y:S01]  /*8db0*/  FFMA.FTZ R5, -R205, R205, 1 ;  /* 0x3f800000cd057423 */ /* 0x000fe200000101cd */
[----:B------:R-:W-:Y:S01]  /*8dc0*/  FMUL.FTZ R7, R27, R7 ;  /* 0x000000071b077220 */ /* 0x000fe20000410000 */
[----:B------:R-:W-:Y:S01]  /*8dd0*/  FMUL.FTZ R30, R30, R4 ;  /* 0x000000041e1e7220 */ /* 0x000fe20000410000 */
[----:B------:R-:W-:Y:S01]  /*8de0*/  STS [R140+0x14000], R135 ;  /* 0x014000878c007388 */ /* 0x000fe20000000800 */
[----:B------:R-:W-:Y:S01]  /*8df0*/  FFMA.FTZ R4, -R200, R200, 1 ;  /* 0x3f800000c8047423 */ /* 0x000fe200000101c8 */
[----:B------:R-:W-:Y:S01]  /*8e00*/  FMUL.FTZ R5, R5, UR6 ;  /* 0x0000000605057c20 */ /* 0x000fe20008410000 */
[----:B------:R-:W-:Y:S01]  /*8e10*/  FFMA.FTZ R2, -R215, R215, 1 ;  /* 0x3f800000d7027423 */ /* 0x000fe200000101d7 */
[----:B------:R-:W-:Y:S01]  /*8e20*/  STS [R140+0x14400], R36 ;  /* 0x014400248c007388 */ /* 0x000fe20000000800 */
[----:B------:R-:W-:Y:S01]  /*8e30*/  FMUL.FTZ R4, R4, UR6 ;  /* 0x0000000604047c20 */ /* 0x000fe20008410000 */
[----:B------:R-:W-:Y:S01]  /*8e40*/  FMUL.FTZ R43, R43, R5 ;  /* 0x000000052b2b7220 */ /* 0x000fe20000410000 */
[----:B------:R-:W-:Y:S01]  /*8e50*/  FFMA.FTZ R5, -R196, R196, 1 ;  /* 0x3f800000c4057423 */ /* 0x000fe200000101c4 */
[----:B------:R-:W-:Y:S01]  /*8e60*/  STS [R139+0x14000], R134 ;  /* 0x014000868b007388 */ /* 0x000fe20000000800 */
[----:B------:R-:W-:Y:S01]  /*8e70*/  FMUL.FTZ R46, R46, R4 ;  /* 0x000000042e2e7220 */ /* 0x000fe20000410000 */
[----:B------:R-:W-:Y:S01]  /*8e80*/  FMUL.FTZ R2, R2, UR6 ;  /* 0x0000000602027c20 */ /* 0x000fe20008410000 */
[----:B------:R-:W-:Y:S01]  /*8e90*/  FFMA.FTZ R4, -R195, R195, 1 ;  /* 0x3f800000c3047423 */ /* 0x000fe200000101c3 */
[----:B------:R-:W-:Y:S01]  /*8ea0*/  STS [R139+0x14400], R23 ;  /* 0x014400178b007388 */ /* 0x000fe20000000800 */
[----:B------:R-:W-:Y:S01]  /*8eb0*/  F2FP.BF16.F32.PACK_AB R7, R7, R26 ;  /* 0x0000001a0707723e */ /* 0x000fe200000010ff */
[----:B------:R-:W-:Y:S01]  /*8ec0*/  FMUL.FTZ R5, R5, UR6 ;  /* 0x0000000605057c20 */ /* 0x000fe20008410000 */
[----:B------:R-:W-:Y:S01]  /*8ed0*/  FMUL.FTZ R31, R31, R2 ;  /* 0x000000021f1f7220 */ /* 0x000fe20000410000 */
[----:B------:R-:W-:Y:S01]  /*8ee0*/  STS [R140+0x16000], R19 ;  /* 0x016000138c007388 */ /* 0x000fe20000000800 */
[----:B------:R-:W-:Y:S01]  /*8ef0*/  FMUL.FTZ R4, R4, UR6 ;  /* 0x0000000604047c20 */ /* 0x000fe20008410000 */
[----:B------:R-:W-:Y:S01]  /*8f00*/  FMUL.FTZ R58, R58, R5 ;  /* 0x000000053a3a7220 */ /* 0x000fe20000410000 */
[----:B------:R-:W-:Y:S01]  /*8f10*/  FFMA.FTZ R2, -R199, R199, 1 ;  /* 0x3f800000c7027423 */ /* 0x000fe200000101c7 */
[----:B------:R-:W-:Y:S01]  /*8f20*/  STS [R140+0x16400], R7 ;  /* 0x016400078c007388 */ /* 0x000fe20000000800 */
[----:B------:R-:W-:Y:S01]  /*8f30*/  FMUL.FTZ R5, R59, R4 ;  /* 0x000000043b057220 */ /* 0x000fe20000410000 */
[----:B------:R-:W-:Y:S01]  /*8f40*/  F2FP.BF16.F32.PACK_AB R4, R31, R30 ;  /* 0x0000001e1f04723e */ /* 0x000fe200000010ff */
[----:B------:R-:W-:Y:S01]  /*8f50*/  FMUL.FTZ R2, R2, UR6 ;  /* 0x0000000602027c20 */ /* 0x000fe20008410000 */
[----:B------:R-:W-:Y:S01]  /*8f60*/  STS [R139+0x16000], R18 ;  /* 0x016000128b007388 */ /* 0x000fe20000000800 */
[----:B------:R-:W-:Y:S01]  /*8f70*/  FMUL.FTZ R6, R6, UR6 ;  /* 0x0000000606067c20 */ /* 0x000fe20008410000 */
[----:B------:R-:W-:Y:S01]  /*8f80*/  F2FP.BF16.F32.PACK_AB R17, R17, R56 ;  /* 0x000000381111723e */ /* 0x000fe200000010ff */
[----:B------:R-:W-:Y:S01]  /*8f90*/  FMUL.FTZ R47, R47, R2 ;  /* 0x000000022f2f7220 */ /* 0x000fe20000410000 */
[----:B------:R-:W-:Y:S01]  /*8fa0*/  STS [R139+0x16400], R4 ;  /* 0x016400048b007388 */ /* 0x000fe20000000800 */
[----:B------:R-:W-:Y:S01]  /*8fb0*/  FFMA.FTZ R2, -R175, R175, 1 ;  /* 0x3f800000af027423 */ /* 0x000fe200000101af */
[----:B------:R-:W-:Y:S01]  /*8fc0*/  FMUL.FTZ R42, R42, R6 ;  /* 0x000000062a2a7220 */ /* 0x000fe20000410000 */
[----:B------:R-:W-:Y:S01]  /*8fd0*/  FMUL.FTZ R6, R63, R0 ;  /* 0x000000003f067220 */ /* 0x000fe20000410000 */
[----:B------:R-:W-:Y:S01]  /*8fe0*/  STS [R138+0x14000], R64 ;  /* 0x014000408a007388 */ /* 0x000fe20000000800 */
        /* <DEDUP_REMOVED lines=9> */
[----:B------:R-:W-:Y:S03]  /*9080*/  F2FP.BF16.F32.PACK_AB R6, R6, R62 ;  /* 0x0000003e0606723e */ /* 0x000fe600000010ff */
[----:B------:R-:W-:Y:S04]  /*9090*/  STS [R138+0x16000], R13 ;  /* 0x0160000d8a007388 */ /* 0x000fe80000000800 */
[----:B------:R1:W-:Y:S04]  /*90a0*/  STS [R138+0x16400], R2 ;  /* 0x016400028a007388 */ /* 0x0003e80000000800 */
[----:B------:R-:W-:Y:S04]  /*90b0*/  STS [R137+0x16000], R12 ;  /* 0x0160000c89007388 */ /* 0x000fe80000000800 */
[----:B------:R2:W-:Y:S04]  /*90c0*/  STS [R137+0x16400], R0 ;  /* 0x0164000089007388 */ /* 0x0005e80000000800 */
[----:B------:R-:W4:Y:S04]  /*90d0*/  LDL.LU R42, [R1+0x30] ;  /* 0x00003000012a7983 */ /* 0x000f280000300800 */
[----:B------:R-:W4:Y:S04]  /*90e0*/  LDL.LU R41, [R1+0x34] ;  /* 0x0000340001297983 */ /* 0x000f280000300800 */
[----:B------:R-:W4:Y:S01]  /*90f0*/  LDL.64 R180, [R1+0x28] ;  /* 0x0000280001b47983 */ /* 0x000f220000100a00 */
[----:B-1----:R-:W-:Y:S04]  /*9100*/  MOV R2, UR4 ;  /* 0x0000000400027c02 */ /* 0x002fe80008000f00 */
[----:B------:R-:W-:Y:S04]  /*9110*/  IADD3 R2, R40, 0x8000, R2 ;  /* 0x0000800028027810 */ /* 0x000fe80007ffe002 */
[----:B--2---:R-:W-:Y:S01]  /*9120*/  IADD3 R0, R2, R185, RZ ;  /* 0x000000b902007210 */ /* 0x004fe20007ffe0ff */
[----:B---3--:R-:W-:Y:S04]  /*9130*/  STS [R136+0x14000], R52 ;  /* 0x0140003488007388 */ /* 0x008fe80000000800 */
[----:B------:R-:W-:Y:S04]  /*9140*/  STS [R136+0x14400], R32 ;  /* 0x0144002088007388 */ /* 0x000fe80000000800 */
[----:B----4-:R-:W-:Y:S04]  /*9150*/  STS [R65+0x14000], R49 ;  /* 0x0140003141007388 */ /* 0x010fe80000000800 */
        /* <DEDUP_REMOVED lines=29> */
[-C--:B------:R-:W-:Y:S05]  /*9330*/  HMMA.16816.F32.BF16 R76, R28, R26.reuse, R76 ;  /* 0x0000001a1c4c723c */ /* 0x080fea000004184c */
[----:B------:R-:W-:Y:S01]  /*9340*/  MOV R147, R42 ;  /* 0x0000002a00937202 */ /* 0x000fe20000000f00 */
[C---:B------:R-:W-:Y:S01]  /*9350*/  HMMA.16816.F32.BF16 R80, R20.reuse, R26, R80 ;  /* 0x0000001a1450723c */ /* 0x040fe20000041850 */
[----:B------:R-:W3:Y:S04]  /*9360*/  LDSM.16.MT88.4 R24, [R2+0x1800] ;  /* 0x001800000218783b */ /* 0x000ee80000004200 */
[----:B------:R-:W-:Y:S01]  /*9370*/  MOV R146, R41 ;  /* 0x0000002900927202 */ /* 0x000fe20000000f00 */
[-C--:B------:R-:W-:Y:S06]  /*9380*/  HMMA.16816.F32.BF16 R84, R20, R32.reuse, R84 ;  /* 0x000000201454723c */ /* 0x080fec0000041854 */
[C---:B------:R-:W-:Y:S06]  /*9390*/  HMMA.16816.F32.BF16 R88, R28.reuse, R32, R88 ;  /* 0x000000201c58723c */ /* 0x040fec0000041858 */
[-C--:B------:R-:W-:Y:S01]  /*93a0*/  HMMA.16816.F32.BF16 R92, R28, R34.reuse, R92 ;  /* 0x000000221c5c723c */ /* 0x080fe2000004185c */
[----:B------:R-:W4:Y:S05]  /*93b0*/  LDSM.16.MT88.4 R28, [R3+0x21800] ;  /* 0x02180000031c783b */ /* 0x000f2a0000004200 */
[----:B------:R-:W-:Y:S01]  /*93c0*/  HMMA.16816.F32.BF16 R96, R20, R34, R96 ;  /* 0x000000221460723c */ /* 0x000fe20000041860 */
        /* <DEDUP_REMOVED lines=44> */
[C---:B------:R-:W-:Y:S01]  /*9690*/  HMMA.16816.F32.BF16 R88, R28.reuse, R16, R88 ;  /* 0x000000101c58723c */ /* 0x040fe20000041858 */
[----:B------:R-:W4:Y:S05]  /*96a0*/  S2R R16, SR_TID.X ;  /* 0x0000000000107919 */ /* 0x000f2a0000002100 */
[-C--:B------:R-:W-:Y:S01]  /*96b0*/  HMMA.16816.F32.BF16 R92, R28, R18.reuse, R92 ;  /* 0x000000121c5c723c */ /* 0x080fe2000004185c */
[----:B------:R-:W3:Y:S05]  /*96c0*/  LDSM.16.MT88.4 R28, [R3+0x23800] ;  /* 0x02380000031c783b */ /* 0x000eea0000004200 */
[----:B------:R-:W-:Y:S01]  /*96d0*/  HMMA.16816.F32.BF16 R96, R8, R18, R96 ;  /* 0x000000120860723c */ /* 0x000fe20000041860 */
[----:B------:R4:W3:Y:S01]  /*96e0*/  LDSM.16.MT88.4 R8, [R0+0x3800] ;  /* 0x003800000008783b */ /* 0x0008e20000004200 */
[----:B------:R-:W-:Y:S04]  /*96f0*/  BAR.SYNC.DEFER_BLOCKING 0x0 ;  /* 0x0000000000007b1d */ /* 0x000fe80000010000 */
[-C--:B-1----:R-:W-:Y:S06]  /*9700*/  HMMA.16816.F32.BF16 R68, R20, R32.reuse, R68 ;  /* 0x000000201444723c */ /* 0x082fec0000041844 */
[C---:B--2---:R-:W-:Y:S06]  /*9710*/  HMMA.16816.F32.BF16 R72, R36.reuse, R32, R72 ;  /* 0x000000202448723c */ /* 0x044fec0000041848 */
[-C--:B------:R-:W-:Y:S06]  /*9720*/  HMMA.16816.F32.BF16 R76, R36, R34.reuse, R76 ;  /* 0x00000022244c723c */ /* 0x080fec000004184c */
[C---:B------:R-:W-:Y:S05]  /*9730*/  HMMA.16816.F32.BF16 R80, R20.reuse, R34, R80 ;  /* 0x000000221450723c */ /* 0x040fea0000041850 */
[----:B----4-:R-:W-:Y:S01]  /*9740*/  SHF.L.U32 R0, R151, 0x6, RZ ;  /* 0x0000000697007819 */ /* 0x010fe200000006ff */
[-C--:B------:R-:W-:Y:S05]  /*9750*/  HMMA.16816.F32.BF16 R84, R20, R4.reuse, R84 ;  /* 0x000000041454723c */ /* 0x080fea0000041854 */
[----:B------:R-:W-:Y:S01]  /*9760*/  LOP3.LUT R0, R0, 0x1c0, RZ, 0xc0, !PT ;  /* 0x000001c000007812 */ /* 0x000fe200078ec0ff */
[C---:B------:R-:W-:Y:S06]  /*9770*/  HMMA.16816.F32.BF16 R88, R36.reuse, R4, R88 ;  /* 0x000000042458723c */ /* 0x040fec0000041858 */
[-C--:B------:R-:W-:Y:S05]  /*9780*/  HMMA.16816.F32.BF16 R92, R36, R6.reuse, R92 ;  /* 0x00000006245c723c */ /* 0x080fea000004185c */
[----:B------:R-:W-:Y:S01]  /*9790*/  SHF.R.S32.HI R4, RZ, 0x1f, R16 ;  /* 0x0000001fff047819 */ /* 0x000fe20000011410 */
[----:B------:R-:W-:Y:S05]  /*97a0*/  HMMA.16816.F32.BF16 R96, R20, R6, R96 ;  /* 0x000000061460723c */ /* 0x000fea0000041860 */
[----:B------:R-:W-:Y:S01]  /*97b0*/  LOP3.LUT R5, R0, 0x38, R180, 0xf8, !PT ;  /* 0x0000003800057812 */ /* 0x000fe200078ef8b4 */
[-C--:B---3--:R-:W-:Y:S05]  /*97c0*/  HMMA.16816.F32.BF16 R68, R12, R24.reuse, R68 ;  /* 0x000000180c44723c */ /* 0x088fea0000041844 */
[----:B------:R-:W-:Y:S01]  /*97d0*/  SHF.R.U32.HI R0, RZ, 0x3, R0 ;  /* 0x00000003ff007819 */ /* 0x000fe20000011600 */
[C---:B------:R-:W-:Y:S05]  /*97e0*/  HMMA.16816.F32.BF16 R72, R28.reuse, R24, R72 ;  /* 0x000000181c48723c */ /* 0x040fea0000041848 */
[----:B------:R-:W-:Y:S01]  /*97f0*/  LEA.HI R4, R4, R16, RZ, 0x6 ;  /* 0x0000001004047211 */ /* 0x000fe200078f30ff */
[-C--:B------:R-:W-:Y:S05]  /*9800*/  HMMA.16816.F32.BF16 R76, R28, R26.reuse, R76 ;  /* 0x0000001a1c4c723c */ /* 0x080fea000004184c */
[----:B------:R-:W-:Y:S01]  /*9810*/  LOP3.LUT R0, R5, R0, RZ, 0x3c, !PT ;  /* 0x0000000005007212 */ /* 0x000fe200078e3cff */
[C---:B------:R-:W-:Y:S05]  /*9820*/  HMMA.16816.F32.BF16 R80, R12.reuse, R26, R80 ;  /* 0x0000001a0c50723c */ /* 0x040fea0000041850 */
[----:B------:R-:W-:Y:S01]  /*9830*/  SHF.L.U32 R4, R4, 0x3, RZ ;  /* 0x0000000304047819 */ /* 0x000fe200000006ff */
[-C--:B------:R-:W-:Y:S05]  /*9840*/  HMMA.16816.F32.BF16 R84, R12, R8.reuse, R84 ;  /* 0x000000080c54723c */ /* 0x080fea0000041854 */
[----:B------:R-:W-:Y:S01]  /*9850*/  LOP3.LUT R0, R0, 0xfffffe00, R4, 0xf8, !PT ;  /* 0xfffffe0000007812 */ /* 0x000fe200078ef804 */
[C---:B------:R-:W-:Y:S05]  /*9860*/  HMMA.16816.F32.BF16 R88, R28.reuse, R8, R88 ;  /* 0x000000081c58723c */ /* 0x040fea0000041858 */
[----:B------:R-:W-:Y:S01]  /*9870*/  LEA R145, R0, UR4, 0x1 ;  /* 0x0000000400917c11 */ /* 0x000fe2000f8e08ff */
[-C--:B------:R-:W-:Y:S06]  /*9880*/  HMMA.16816.F32.BF16 R92, R28, R10.reuse, R92 ;  /* 0x0000000a1c5c723c */ /* 0x080fec000004185c */
[----:B------:R-:W-:Y:S01]  /*9890*/  HMMA.16816.F32.BF16 R96, R12, R10, R96 ;  /* 0x0000000a0c60723c */ /* 0x000fe20000041860 */
[----:B------:R-:W-:Y:S11]  /*98a0*/  @!UPT UIADD3 URZ, URZ, URZ, URZ ;  /* 0x0000003f3f3ff290 */ /* 0x000ff6000fffe03f */
[----:B------:R-:W-:Y:S01]  /*98b0*/  @!UPT UIADD3 URZ, URZ, URZ, URZ ;  /* 0x0000003f3f3ff290 */ /* 0x000fe2000fffe03f */
[----:B------:R-:W-:Y:S11]  /*98c0*/  @!P0 BRA `(.L_x_1818) ;  /* 0x0000000000bc8947 */ /* 0x000ff60003800000 */
[----:B------:R-:W2:Y:S01]  /*98d0*/  LDL.LU R42, [R1+0x40] ;  /* 0x00004000012a7983 */ /* 0x000ea20000300800 */
[----:B------:R-:W1:Y:S01]  /*98e0*/  LDC R6, c[0x0][0x420] ;  /* 0x00010800ff067b82 */ /* 0x000e620000000800 */
[----:B------:R-:W-:Y:S02]  /*98f0*/  ISETP.GE.AND P1, PT, R180, UR18, PT ;  /* 0x00000012b4007c0c */ /* 0x000fe4000bf26270 */
[----:B------:R-:W3:Y:S11]  /*9900*/  LDL.LU R41, [R1+0x48] ;  /* 0x0000480001297983 */ /* 0x000ef60000300800 */
[----:B------:R4:W-:Y:S01]  /*9910*/  @P1 STS.128 [R145+0x8000], RZ ;  /* 0x008000ff91001388 */ /* 0x0009e20000000c00 */
[----:B------:R-:W5:Y:S08]  /*9920*/  @!P1 LDC R13, c[0x0][0x424] ;  /* 0x00010900ff0d9b82 */ /* 0x000f700000000800 */
[----:B------:R-:W4:Y:S08]  /*9930*/  @!P1 LDC R14, c[0x0][0x424] ;  /* 0x00010900ff0e9b82 */ /* 0x000f300000000800 */
[----:B------:R-:W4:Y:S01]  /*9940*/  @!P1 LDC R15, c[0x0][0x424] ;  /* 0x00010900ff0f9b82 */ /* 0x000f220000000800 */
[C---:B-1----:R-:W-:Y:S05]  /*9950*/  IMAD.U32 R4, R6.reuse, -0x80, RZ ;  /* 0xffffff8006047824 */ /* 0x042fea00078e00ff */
[--C-:B------:R-:W-:Y:S02]  /*9960*/  SHF.R.S32.HI R5, RZ, 0x1f, R4.reuse ;  /* 0x0000001fff057819 */ /* 0x100fe40000011404 */
[CC--:B------:R-:W-:Y:S02]  /*9970*/  @!P1 LEA R0, P3, R6.reuse, R4.reuse, 0x5 ;  /* 0x0000000406009211 */ /* 0x0c0fe400078628ff */
[C---:B------:R-:W-:Y:S01]  /*9980*/  @!P1 LEA R11, P2, R6.reuse, R4, 0x6 ;  /* 0x00000004060b9211 */ /* 0x040fe200078430ff */
[C---:B------:R-:W-:Y:S01]  /*9990*/  @!P1 IMAD.WIDE.U32 R8, R6.reuse, 0x60, R4 ;  /* 0x0000006006089825 */ /* 0x040fe200078e0004 */
[CC--:B-----5:R-:W-:Y:S02]  /*99a0*/  @!P1 LEA.HI.X R13, R6.reuse, R5.reuse, R13, 0x5, P3 ;  /* 0x00000005060d9211 */ /* 0x0e0fe400018f2c0d */
[----:B----4-:R-:W-:Y:S01]  /*99b0*/  @!P1 LEA.HI.X R14, R6, R5, R14, 0x6, P2 ;  /* 0x00000005060e9211 */ /* 0x010fe200010f340e */
[----:B------:R-:W-:Y:S01]  /*99c0*/  @!P1 IMAD R15, R15, 0x60, RZ ;  /* 0x000000600f0f9824 */ /* 0x000fe200078e02ff */
[-C--:B--2---:R-:W-:Y:S02]  /*99d0*/  LEA R6, P4, R4, R42.reuse, 0x1 ;  /* 0x0000002a04067211 */ /* 0x084fe400078808ff */
[-C--:B------:R-:W-:Y:S02]  /*99e0*/  @!P1 LEA R12, P3, R0, R42.reuse, 0x1 ;  /* 0x0000002a000c9211 */ /* 0x080fe400078608ff */
[-C--:B---3--:R-:W-:Y:S02]  /*99f0*/  LEA.HI.X R7, R4, R41.reuse, R5, 0x1, P4 ;  /* 0x0000002904077211 */ /* 0x088fe400020f0c05 */
        /* <DEDUP_REMOVED lines=9> */
[C---:B------:R-:W-:Y:S03]  /*9a90*/  @!P1 LEA R4, P2, R8.reuse, R42, 0x1 ;  /* 0x0000002a08049211 */ /* 0x040fe600078408ff */
[----:B------:R-:W-:Y:S01]  /*9aa0*/  @!PT LDS RZ, [RZ] ;  /* 0x00000000fffff984 */ /* 0x000fe20000000800 */
[----:B------:R-:W-:Y:S01]  /*9ab0*/  @!PT LDS RZ, [RZ] ;  /* 0x00000000fffff984 */ /* 0x000fe20000000800 */
[----:B------:R-:W-:Y:S01]  /*9ac0*/  @!PT LDS RZ, [RZ] ;  /* 0x00000000fffff984 */ /* 0x000fe20000000800 */
[----:B------:R1:W-:Y:S01]  /*9ad0*/  @!P1 LDGSTS.E.BYPASS.LTC128B.128 [R145+0x9000], desc[UR10][R12.64] ;  /* 0x090000000c919fae */ /* 0x0003e2000b901d4a */
[----:B------:R-:W-:Y:S03]  /*9ae0*/  @!P1 LEA.HI.X R5, R8, R41, R0, 0x1, P2 ;  /* 0x0000002908059211 */ /* 0x000fe600010f0c00 */
        /* <DEDUP_REMOVED lines=10> */
[----:B------:R1:W-:Y:S04]  /*9b90*/  STL [R1+0x40], R6 ;  /* 0x0000400601007387 */ /* 0x0003e80000100800 */
[----:B------:R-:W0:Y:S04]  /*9ba0*/  LDGDEPBAR ;  /* 0x00000000000079af */ /* 0x000e280000000000 */
[----:B------:R1:W-:Y:S02]  /*9bb0*/  STL [R1+0x48], R7 ;  /* 0x0000480701007387 */ /* 0x0003e40000100800 */
.L_x_1818:
        /* <DEDUP_REMOVED lines=11> */
[----:B------:R-:W-:Y:S04]  /*9c70*/  LDSM.16.M88.4 R40, [R150+0x14000] ;  /* 0x014000009628783b */ /* 0x000fe80000000200 */
[----:B------:R-:W5:Y:S04]  /*9c80*/  LDL R156, [R1+0x64] ;  /* 0x00006400019c7983 */ /* 0x000f680000100800 */
[----:B------:R-:W3:Y:S04]  /*9c90*/  LDSM.16.MT88.4 R44, [R2+0x4800] ;  /* 0x00480000022c783b */ /* 0x000ee80000004200 */
[----:B------:R-:W5:Y:S04]  /*9ca0*/  LDL R152, [R1+0x50] ;  /* 0x0000500001987983 */ /* 0x000f680000100800 */
[----:B------:R-:W3:Y:S04]  /*9cb0*/  LDSM.16.M88.4 R48, [R150+0x16000] ;  /* 0x016000009630783b */ /* 0x000ee80000000200 */
[----:B------:R-:W5:Y:S01]  /*9cc0*/  LDL R153, [R1+0x4c] ;  /* 0x00004c0001997983 */ /* 0x000f620000100800 */
[-C--:B-1----:R-:W-:Y:S03]  /*9cd0*/  HMMA.16816.F32.BF16 R4, R32, R16.reuse, RZ ;  /* 0x000000102004723c */ /* 0x082fe600000418ff */
[----:B------:R-:W1:Y:S04]  /*9ce0*/  LDSM.16.MT88.4 R52, [R0+0x800] ;  /* 0x000800000034783b */ /* 0x000e680000004200 */
[----:B------:R-:W5:Y:S01]  /*9cf0*/  LDL R154, [R1+0x58] ;  /* 0x00005800019a7983 */ /* 0x000f620000100800 */
[C---:B--2---:R-:W-:Y:S03]  /*9d00*/  HMMA.16816.F32.BF16 R8, R28.reuse, R16, RZ ;  /* 0x000000101c08723c */ /* 0x044fe600000418ff */
[----:B------:R-:W-:Y:S03]  /*9d10*/  LDSM.16.M88.4 R56, [R149+0x14000] ;  /* 0x014000009538783b */ /* 0x000fe60000000200 */
[-C--:B------:R-:W-:Y:S01]  /*9d20*/  HMMA.16816.F32.BF16 R12, R28, R18.reuse, RZ ;  /* 0x000000121c0c723c */ /* 0x080fe200000418ff */
[----:B------:R-:W2:Y:S04]  /*9d30*/  LDL R155, [R1+0x54] ;  /* 0x00005400019b7983 */ /* 0x000ea80000100800 */
[----:B------:R-:W1:Y:S01]  /*9d40*/  LDSM.16.MT88.4 R60, [R2+0x5000] ;  /* 0x00500000023c783b */ /* 0x000e620000004200 */
[C---:B------:R-:W-:Y:S03]  /*9d50*/  HMMA.16816.F32.BF16 R16, R32.reuse, R18, RZ ;  /* 0x000000122010723c */ /* 0x040fe600000418ff */
[----:B------:R-:W1:Y:S03]  /*9d60*/  LDSM.16.M88.4 R64, [R149+0x16000] ;  /* 0x016000009540783b */ /* 0x000e660000000200 */
        /* <DEDUP_REMOVED lines=9> */
[C---:B------:R-:W-:Y:S06]  /*9e00*/  HMMA.16816.F32.BF16 R8, R48.reuse, R44, R8 ;  /* 0x0000002c3008723c */ /* 0x040fec0000041808 */
[-C--:B------:R-:W-:Y:S06]  /*9e10*/  HMMA.16816.F32.BF16 R12, R48, R46.reuse, R12 ;  /* 0x0000002e300c723c */ /* 0x080fec000004180c */
[C---:B------:R-:W-:Y:S01]  /*9e20*/  HMMA.16816.F32.BF16 R16, R40.reuse, R46, R16 ;  /* 0x0000002e2810723c */ /* 0x040fe20000041810 */
[----:B------:R-:W3:Y:S05]  /*9e30*/  LDSM.16.MT88.4 R44, [R2+0x5800] ;  /* 0x00580000022c783b */ /* 0x000eea0000004200 */
[-C--:B-1----:R-:W-:Y:S06]  /*9e40*/  HMMA.16816.F32.BF16 R20, R40, R52.reuse, R20 ;  /* 0x000000342814723c */ /* 0x082fec0000041814 */
[C---:B------:R-:W-:Y:S06]  /*9e50*/  HMMA.16816.F32.BF16 R24, R48.reuse, R52, R24 ;  /* 0x000000343018723c */ /* 0x040fec0000041818 */
[-C--:B------:R-:W-:Y:S01]  /*9e60*/  HMMA.16816.F32.BF16 R28, R48, R54.reuse, R28 ;  /* 0x00000036301c723c */ /* 0x080fe2000004181c */
[----:B------:R-:W-:Y:S05]  /*9e70*/  LDSM.16.MT88.4 R48, [R2+0x6000] ;  /* 0x006000000230783b */ /* 0x000fea0000004200 */
[----:B------:R-:W-:Y:S01]  /*9e80*/  HMMA.16816.F32.BF16 R32, R40, R54, R32 ;  /* 0x000000362820723c */ /* 0x000fe20000041820 */
[----:B------:R-:W1:Y:S04]  /*9e90*/  LDSM.16.M88.4 R40, [R148+0x18000] ;  /* 0x018000009428783b */ /* 0x000e680000000200 */
[----:B------:R-:W1:Y:S01]  /*9ea0*/  LDSM.16.M88.4 R52, [R148+0x1a000] ;  /* 0x01a000009434783b */ /* 0x000e620000000200 */
[-C--:B------:R-:W-:Y:S06]  /*9eb0*/  HMMA.16816.F32.BF16 R4, R56, R60.reuse, R4 ;  /* 0x0000003c3804723c */ /* 0x080fec0000041804 */
[C---:B------:R-:W-:Y:S06]  /*9ec0*/  HMMA.16816.F32.BF16 R8, R64.reuse, R60, R8 ;  /* 0x0000003c4008723c */ /* 0x040fec0000041808 */
[-C--:B------:R-:W-:Y:S06]  /*9ed0*/  HMMA.16816.F32.BF16 R12, R64, R62.reuse, R12 ;  /* 0x0000003e400c723c */ /* 0x080fec000004180c */
[C---:B------:R-:W-:Y:S01]  /*9ee0*/  HMMA.16816.F32.BF16 R16, R56.reuse, R62, R16 ;  /* 0x0000003e3810723c */ /* 0x040fe20000041810 */
[----:B------:R-:W1:Y:S05]  /*9ef0*/  LDSM.16.MT88.4 R60, [R0+0x2000] ;  /* 0x00200000003c783b */ /* 0x000e6a0000004200 */
[-C--:B---3--:R-:W-:Y:S06]  /*9f00*/  HMMA.16816.F32.BF16 R20, R56, R132.reuse, R20 ;  /* 0x000000843814723c */ /* 0x088fec0000041814 */
[C---:B------:R-:W-:Y:S06]  /*9f10*/  HMMA.16816.F32.BF16 R24, R64.reuse, R132, R24 ;  /* 0x000000844018723c */ /* 0x040fec0000041818 */
[-C--:B------:R-:W-:Y:S01]  /*9f20*/  HMMA.16816.F32.BF16 R28, R64, R134.reuse, R28 ;  /* 0x00000086401c723c */ /* 0x080fe2000004181c */
[----:B------:R-:W-:Y:S05]  /*9f30*/  LDSM.16.M88.4 R64, [R150+0x1a000] ;  /* 0x01a000009640783b */ /* 0x000fea0000000200 */
[----:B------:R-:W-:Y:S01]  /*9f40*/  HMMA.16816.F32.BF16 R32, R56, R134, R32 ;  /* 0x000000863820723c */ /* 0x000fe20000041820 */
[----:B------:R-:W-:Y:S04]  /*9f50*/  LDSM.16.MT88.4 R56, [R2+0x6800] ;  /* 0x006800000238783b */ /* 0x000fe80000004200 */
[----:B------:R-:W-:Y:S01]  /*9f60*/  LDSM.16.MT88.4 R132, [R0+0x2800] ;  /* 0x002800000084783b */ /* 0x000fe20000004200 */
[-C--:B------:R-:W-:Y:S06]  /*9f70*/  HMMA.16816.F32.BF16 R4, R36, R44.reuse, R4 ;  /* 0x0000002c2404723c */ /* 0x080fec0000041804 */
[C---:B------:R-:W-:Y:S06]  /*9f80*/  HMMA.16816.F32.BF16 R8, R136.reuse, R44, R8 ;  /* 0x0000002c8808723c */ /* 0x040fec0000041808 */
[-C--:B------:R-:W-:Y:S06]  /*9f90*/  HMMA.16816.F32.BF16 R12, R136, R46.reuse, R12 ;  /* 0x0000002e880c723c */ /* 0x080fec000004180c */
[C---:B------:R-:W-:Y:S01]  /*9fa0*/  HMMA.16816.F32.BF16 R16, R36.reuse, R46, R16 ;  /* 0x0000002e2410723c */ /* 0x040fe20000041810 */
[----:B------:R-:W3:Y:S05]  /*9fb0*/  LDSM.16.M88.4 R44, [R150+0x18000] ;  /* 0x01800000962c783b */ /* 0x000eea0000000200 */
[-C--:B------:R-:W-:Y:S06]  /*9fc0*/  HMMA.16816.F32.BF16 R20, R36, R140.reuse, R20 ;  /* 0x0000008c2414723c */ /* 0x080fec0000041814 */
[C---:B------:R-:W-:Y:S06]  /*9fd0*/  HMMA.16816.F32.BF16 R24, R136.reuse, R140, R24 ;  /* 0x0000008c8818723c */ /* 0x040fec0000041818 */
[-C--:B------:R-:W-:Y:S01]  /*9fe0*/  HMMA.16816.F32.BF16 R28, R136, R142.reuse, R28 ;  /* 0x0000008e881c723c */ /* 0x080fe2000004181c */
[----:B------:R-:W-:Y:S05]  /*9ff0*/  LDSM.16.M88.4 R136, [R149+0x1a000] ;  /* 0x01a000009588783b */ /* 0x000fea0000000200 */
[----:B------:R-:W-:Y:S01]  /*a000*/  HMMA.16816.F32.BF16 R32, R36, R142, R32 ;  /* 0x0000008e2420723c */ /* 0x000fe20000041820 */
[----:B------:R-:W-:Y:S04]  /*a010*/  LDSM.16.M88.4 R36, [R149+0x18000] ;  /* 0x018000009524783b */ /* 0x000fe80000000200 */
        /* <DEDUP_REMOVED lines=11> */
[----:B------:R4:W-:Y:S04]  /*a0d0*/  LDSM.16.MT88.4 R60, [R0+0x3800] ;  /* 0x00380000003c783b */ /* 0x0009e80000004200 */
[----:B------:R-:W4:Y:S01]  /*a0e0*/  LDSM.16.M88.4 R40, [R144+0x18000] ;  /* 0x018000009028783b */ /* 0x000f220000000200 */
[-C--:B---3--:R-:W-:Y:S06]  /*a0f0*/  HMMA.16816.F32.BF16 R4, R44, R56.reuse, R4 ;  /* 0x000000382c04723c */ /* 0x088fec0000041804 */
[C---:B------:R-:W-:Y:S06]  /*a100*/  HMMA.16816.F32.BF16 R8, R64.reuse, R56, R8 ;  /* 0x000000384008723c */ /* 0x040fec0000041808 */
[-C--:B------:R-:W-:Y:S06]  /*a110*/  HMMA.16816.F32.BF16 R12, R64, R58.reuse, R12 ;  /* 0x0000003a400c723c */ /* 0x080fec000004180c */
[C---:B------:R-:W-:Y:S01]  /*a120*/  HMMA.16816.F32.BF16 R16, R44.reuse, R58, R16 ;  /* 0x0000003a2c10723c */ /* 0x040fe20000041810 */
[----:B------:R-:W3:Y:S05]  /*a130*/  LDSM.16.M88.4 R56, [R144+0x1a000] ;  /* 0x01a000009038783b */ /* 0x000eea0000000200 */
[-C--:B------:R-:W-:Y:S06]  /*a140*/  HMMA.16816.F32.BF16 R20, R44, R132.reuse, R20 ;  /* 0x000000842c14723c */ /* 0x080fec0000041814 */
[C---:B------:R-:W-:Y:S06]  /*a150*/  HMMA.16816.F32.BF16 R24, R64.reuse, R132, R24 ;  /* 0x000000844018723c */ /* 0x040fec0000041818 */
[-C--:B------:R-:W-:Y:S06]  /*a160*/  HMMA.16816.F32.BF16 R28, R64, R134.reuse, R28 ;  /* 0x00000086401c723c */ /* 0x080fec000004181c */
[----:B------:R-:W-:Y:S01]  /*a170*/  HMMA.16816.F32.BF16 R32, R44, R134, R32 ;  /* 0x000000862c20723c */ /* 0x000fe20000041820 */
[----:B------:R-:W4:Y:S05]  /*a180*/  LDC R44, c[0x0][0x270] ;  /* 0x00009c00ff2c7b82 */ /* 0x000f2a0000000800 */
[-C--:B-1----:R-:W-:Y:S06]  /*a190*/  HMMA.16816.F32.BF16 R4, R36, R48.reuse, R4 ;  /* 0x000000302404723c */ /* 0x082fec0000041804 */
[C---:B------:R-:W-:Y:S06]  /*a1a0*/  HMMA.16816.F32.BF16 R8, R136.reuse, R48, R8 ;  /* 0x000000308808723c */ /* 0x040fec0000041808 */
[-C--:B------:R-:W-:Y:S06]  /*a1b0*/  HMMA.16816.F32.BF16 R12, R136, R50.reuse, R12 ;  /* 0x00000032880c723c */ /* 0x080fec000004180c */
[C---:B------:R-:W-:Y:S05]  /*a1c0*/  HMMA.16816.F32.BF16 R16, R36.reuse, R50, R16 ;  /* 0x000000322410723c */ /* 0x040fea0000041810 */
[----:B----4-:R-:W-:Y:S01]  /*a1d0*/  IMAD R44, R44, UR19, RZ ;  /* 0x000000132c2c7c24 */ /* 0x010fe2000f8e02ff */
[-C--:B------:R-:W-:Y:S05]  /*a1e0*/  HMMA.16816.F32.BF16 R20, R36, R140.reuse, R20 ;  /* 0x0000008c2414723c */ /* 0x080fea0000041814 */
[C---:B------:R-:W-:Y:S01]  /*a1f0*/  IMAD.U32 R0, R44.reuse, -0x80, RZ ;  /* 0xffffff802c007824 */ /* 0x040fe200078e00ff */
[C---:B------:R-:W-:Y:S05]  /*a200*/  HMMA.16816.F32.BF16 R24, R136.reuse, R140, R24 ;  /* 0x0000008c8818723c */ /* 0x040fea0000041818 */
[----:B------:R-:W-:Y:S01]  /*a210*/  IMAD.SHL.U32 R45, R44, 0x10, RZ ;  /* 0x000000102c2d7824 */ /* 0x000fe200078e00ff */
[-C--:B------:R-:W-:Y:S06]  /*a220*/  HMMA.16816.F32.BF16 R28, R136, R142.reuse, R28 ;  /* 0x0000008e881c723c */ /* 0x080fec000004181c */
[----:B------:R-:W-:Y:S06]  /*a230*/  HMMA.16816.F32.BF16 R32, R36, R142, R32 ;  /* 0x0000008e2420723c */ /* 0x000fec0000041820 */
[-C--:B------:R-:W-:Y:S05]  /*a240*/  HMMA.16816.F32.BF16 R4, R40, R52.reuse, R4 ;  /* 0x000000342804723c */ /* 0x080fea0000041804 */
[----:B------:R-:W-:Y:S01]  /*a250*/  @P0 IADD3 R38, P1, R157, UR14, RZ ;  /* 0x0000000e9d260c10 */ /* 0x000fe2000ff3e0ff */
[C---:B---3--:R-:W-:Y:S01]  /*a260*/  HMMA.16816.F32.BF16 R8, R56.reuse, R52, R8 ;  /* 0x000000343808723c */ /* 0x048fe20000041808 */
[----:B------:R-:W-:Y:S04]  /*a270*/  @UP3 UIADD3 UR14, UP2, UR14, -0x200, URZ ;  /* 0xfffffe000e0e3890 */ /* 0x000fe8000ff5e03f */
[----:B-----5:R-:W-:Y:S01]  /*a280*/  @P0 IADD3.X R39, R156, UR13, RZ, P1, !PT ;  /* 0x0000000d9c270c10 */ /* 0x020fe20008ffe4ff */
[-C--:B------:R-:W-:Y:S01]  /*a290*/  HMMA.16816.F32.BF16 R12, R56, R54.reuse, R12 ;  /* 0x00000036380c723c */ /* 0x080fe2000004180c */
[----:B------:R-:W-:Y:S03]  /*a2a0*/  @UP3 UIADD3.X UR13, UR13, -0x1, URZ, UP2, !UPT ;  /* 0xffffffff0d0d3890 */ /* 0x000fe600097fe43f */
[----:B------:R-:W3:Y:S01]  /*a2b0*/  @P0 LDG.E R152, desc[UR10][R38.64+0x120] ;  /* 0x0001200a26980981 */ /* 0x000ee2000c1e1900 */
[C---:B------:R-:W-:Y:S01]  /*a2c0*/  LEA R2, P1, R0.reuse, R146, 0x2 ;  /* 0x0000009200027211 */ /* 0x040fe200078210ff */
[C---:B------:R-:W-:Y:S02]  /*a2d0*/  HMMA.16816.F32.BF16 R16, R40.reuse, R54, R16 ;  /* 0x000000362810723c */ /* 0x040fe40000041810 */
[----:B------:R-:W4:Y:S03]  /*a2e0*/  @P0 LDG.E R153, desc[UR10][R38.64+0x100] ;  /* 0x0001000a26990981 */ /* 0x000f26000c1e1900 */
[----:B------:R-:W-:Y:S01]  /*a2f0*/  LEA.HI.X.SX32 R36, R0, R147, 0x2, P1 ;  /* 0x0000009300247211 */ /* 0x000fe200008f16ff */
[-C--:B------:R-:W-:Y:S01]  /*a300*/  HMMA.16816.F32.BF16 R20, R40, R60.reuse, R20 ;  /* 0x0000003c2814723c */ /* 0x080fe20000041814 */
[----:B------:R-:W5:Y:S04]  /*a310*/  @P0 LDG.E R154, desc[UR10][R38.64+0x20] ;  /* 0x0000200a269a0981 */ /* 0x000f68000c1e1900 */
[----:B--2---:R1:W2:Y:S01]  /*a320*/  @P0 LDG.E R155, desc[UR10][R38.64] ;  /* 0x0000000a269b0981 */ /* 0x0042a2000c1e1900 */
[C---:B------:R-:W-:Y:S03]  /*a330*/  HMMA.16816.F32.BF16 R24, R56.reuse, R60, R24 ;  /* 0x0000003c3818723c */ /* 0x040fe60000041818 */
[----:B------:R-:W-:Y:S02]  /*a340*/  STL [R1+0x34], R2 ;  /* 0x0000340201007387 */ /* 0x000fe40000100800 */
[----:B------:R-:W-:Y:S01]  /*a350*/  IMAD.MOV.U32 R37, RZ, RZ, R36 ;  /* 0x000000ffff257224 */ /* 0x000fe200078e0024 */
[-C--:B------:R-:W-:Y:S01]  /*a360*/  HMMA.16816.F32.BF16 R28, R56, R62.reuse, R28 ;  /* 0x0000003e381c723c */ /* 0x080fe2000004181c */
[----:B------:R1:W-:Y:S04]  /*a370*/  STL [R1+0x30], R36 ;  /* 0x0000302401007387 */ /* 0x0003e80000100800 */
[C---:B------:R-:W-:Y:S01]  /*a380*/  IMAD.SHL.U32 R0, R44.reuse, 0x8, RZ ;  /* 0x000000082c007824 */ /* 0x040fe200078e00ff */
[----:B------:R-:W-:Y:S07]  /*a390*/  HMMA.16816.F32.BF16 R32, R40, R62, R32 ;  /* 0x0000003e2820723c */ /* 0x000fee0000041820 */
[C---:B------:R-:W-:Y:S04]  /*a3a0*/  IMAD R43, R44.reuse, 0x28, RZ ;  /* 0x000000282c2b7824 */ /* 0x040fe800078e02ff */
[C---:B------:R-:W-:Y:S02]  /*a3b0*/  IMAD R42, R44.reuse, 0x30, RZ ;  /* 0x000000302c2a7824 */ /* 0x040fe400078e02ff */
[C---:B-1----:R-:W-:Y:S02]  /*a3c0*/  IMAD.SHL.U32 R39, R44.reuse, 0x20, RZ ;  /* 0x000000202c277824 */ /* 0x042fe400078e00ff */
[----:B------:R-:W-:Y:S02]  /*a3d0*/  IMAD.MOV.U32 R36, RZ, RZ, R2 ;  /* 0x000000ffff247224 */ /* 0x000fe400078e0002 */
[----:B------:R-:W-:Y:S03]  /*a3e0*/  IMAD R2, R44, 0x18, RZ ;  /* 0x000000182c027824 */ /* 0x000fe600078e02ff */
[CC--:B------:R-:W-:Y:S01]  /*a3f0*/  LEA R52, P1, R0.reuse, R36.reuse, 0x2 ;  /* 0x0000002400347211 */ /* 0x0c0fe200078210ff */
[----:B------:R1:W-:Y:S01]  /*a400*/  REDG.E.ADD.F32.FTZ.RN.STRONG.GPU desc[UR10][R36.64], R4 ;  /* 0x00000004240079a6 */ /* 0x0003e2000c10f38a */
[CC--:B------:R-:W-:Y:S02]  /*a410*/  LEA R38, P2, R39.reuse, R36.reuse, 0x2 ;  /* 0x0000002427267211 */ /* 0x0c0fe400078410ff */
[-C--:B------:R-:W-:Y:S02]  /*a420*/  LEA.HI.X.SX32 R53, R0, R37.reuse, 0x2, P1 ;  /* 0x0000002500357211 */ /* 0x080fe400008f16ff */
[-C--:B------:R-:W-:Y:S03]  /*a430*/  LEA.HI.X.SX32 R39, R39, R37.reuse, 0x2, P2 ;  /* 0x0000002527277211 */ /* 0x080fe600010f16ff */
[----:B------:R1:W-:Y:S02]  /*a440*/  REDG.E.ADD.F32.FTZ.RN.STRONG.GPU desc[UR10][R52.64], R5 ;  /* 0x00000005340079a6 */ /* 0x0003e4000c10f38a */
[CC--:B-1----:R-:W-:Y:S04]  /*a450*/  LEA R4, P1, R45.reuse, R36.reuse, 0x2 ;  /* 0x000000242d047211 */ /* 0x0c2fe800078210ff */
[-C--:B------:R-:W-:Y:S05]  /*a460*/  LEA.HI.X.SX32 R5, R45, R37.reuse, 0x2, P1 ;  /* 0x000000252d057211 */ /* 0x080fea00008f16ff */
[----:B------:R1:W-:Y:S02]  /*a470*/  REDG.E.ADD.F32.FTZ.RN.STRONG.GPU desc[UR10][R4.64], R6 ;  /* 0x00000006040079a6 */ /* 0x0003e4000c10f38a */
[CC--:B-1----:R-:W-:Y:S02]  /*a480*/  LEA R6, P1, R43.reuse, R36.reuse, 0x2 ;  /* 0x000000242b067211 */ /* 0x0c2fe400078210ff */
[----:B---3--:R-:W-:Y:S04]  /*a490*/  @P0 STL [R1+0x50], R152 ;  /* 0x0000509801000387 */ /* 0x008fe80000100800 */
[----:B----4-:R-:W-:Y:S04]  /*a4a0*/  @P0 STL [R1+0x4c], R153 ;  /* 0x00004c9901000387 */ /* 0x010fe80000100800 */
[----:B-----5:R-:W-:Y:S04]  /*a4b0*/  @P0 STL [R1+0x58], R154 ;  /* 0x0000589a01000387 */ /* 0x020fe80000100800 */
[----:B--2---:R-:W-:Y:S01]  /*a4c0*/  @P0 STL [R1+0x54], R155 ;  /* 0x0000549b01000387 */ /* 0x004fe20000100800 */
[CC--:B------:R-:W-:Y:S03]  /*a4d0*/  LEA R40, P0, R2.reuse, R36.reuse, 0x2 ;  /* 0x0000002402287211 */ /* 0x0c0fe600078010ff */
[----:B------:R-:W2:Y:S01]  /*a4e0*/  LDL R185, [R1+0x5c] ;  /* 0x00005c0001b97983 */ /* 0x000ea20000100800 */
[-C--:B------:R-:W-:Y:S01]  /*a4f0*/  LEA.HI.X.SX32 R41, R2, R37.reuse, 0x2, P0 ;  /* 0x0000002502297211 */ /* 0x080fe200000f16ff */
[----:B------:R-:W-:Y:S01]  /*a500*/  IMAD R2, R44, 0x48, RZ ;  /* 0x000000482c027824 */ /* 0x000fe200078e02ff */
[CC--:B------:R-:W-:Y:S03]  /*a510*/  LEA R4, P0, R42.reuse, R36.reuse, 0x2 ;  /* 0x000000242a047211 */ /* 0x0c0fe600078010ff */
[----:B------:R1:W-:Y:S01]  /*a520*/  REDG.E.ADD.F32.FTZ.RN.STRONG.GPU desc[UR10][R40.64], R7 ;  /* 0x00000007280079a6 */ /* 0x0003e2000c10f38a */
[-C--:B------:R-:W-:Y:S03]  /*a530*/  LEA.HI.X.SX32 R5, R42, R37.reuse, 0x2, P0 ;  /* 0x000000252a057211 */ /* 0x080fe600000f16ff */
[----:B------:R3:W-:Y:S01]  /*a540*/  REDG.E.ADD.F32.FTZ.RN.STRONG.GPU desc[UR10][R38.64], R8 ;  /* 0x00000008260079a6 */ /* 0x0007e2000c10f38a */
[-C--:B-1----:R-:W-:Y:S01]  /*a550*/  LEA.HI.X.SX32 R7, R43, R37.reuse, 0x2, P1 ;  /* 0x000000252b077211 */ /* 0x082fe200008f16ff */
[C---:B------:R-:W-:Y:S02]  /*a560*/  IMAD R40, R44.reuse, 0x50, RZ ;  /* 0x000000502c287824 */ /* 0x040fe400078e02ff */
[C---:B---3--:R-:W-:Y:S02]  /*a570*/  IMAD R8, R44.reuse, 0x38, RZ ;  /* 0x000000382c087824 */ /* 0x048fe400078e02ff */
[----:B------:R1:W-:Y:S04]  /*a580*/  REDG.E.ADD.F32.FTZ.RN.STRONG.GPU desc[UR10][R6.64], R9 ;  /* 0x00000009060079a6 */ /* 0x0003e8000c10f38a */
[----:B------:R3:W-:Y:S01]  /*a590*/  REDG.E.ADD.F32.FTZ.RN.STRONG.GPU desc[UR10][R4.64], R10 ;  /* 0x0000000a040079a6 */ /* 0x0007e2000c10f38a */
[----:B-1----:R-:W-:Y:S01]  /*a5a0*/  IMAD.SHL.U32 R7, R44, 0x40, RZ ;  /* 0x000000402c077824 */ /* 0x002fe200078e00ff */
[-C--:B---3--:R-:W-:Y:S01]  /*a5b0*/  LEA R4, P0, R8, R36.reuse, 0x2 ;  /* 0x0000002408047211 */ /* 0x088fe200078010ff */
[----:B------:R-:W-:Y:S03]  /*a5c0*/  IMAD R10, R44, 0x58, RZ ;  /* 0x000000582c0a7824 */ /* 0x000fe600078e02ff */
[CC--:B------:R-:W-:Y:S02]  /*a5d0*/  LEA R38, P2, R7.reuse, R36.reuse, 0x2 ;  /* 0x0000002407267211 */ /* 0x0c0fe400078410ff */
[-C--:B------:R-:W-:Y:S02]  /*a5e0*/  LEA.HI.X.SX32 R5, R8, R37.reuse, 0x2, P0 ;  /* 0x0000002508057211 */ /* 0x080fe400000f16ff */
[-C--:B------:R-:W-:Y:S02]  /*a5f0*/  LEA R8, P1, R2, R36.reuse, 0x2 ;  /* 0x0000002402087211 */ /* 0x080fe400078210ff */
[-C--:B------:R-:W-:Y:S01]  /*a600*/  LEA.HI.X.SX32 R39, R7, R37.reuse, 0x2, P2 ;  /* 0x0000002507277211 */ /* 0x080fe200010f16ff */
[----:B------:R1:W-:Y:S01]  /*a610*/  REDG.E.ADD.F32.FTZ.RN.STRONG.GPU desc[UR10][R4.64], R11 ;  /* 0x0000000b040079a6 */ /* 0x0003e2000c10f38a */
[-C--:B------:R-:W-:Y:S02]  /*a620*/  LEA R6, P0, R40, R36.reuse, 0x2 ;  /* 0x0000002428067211 */ /* 0x080fe400078010ff */
[-C--:B------:R-:W-:Y:S01]  /*a630*/  LEA.HI.X.SX32 R9, R2, R37.reuse, 0x2, P1 ;  /* 0x0000002502097211 */ /* 0x080fe200008f16ff */
[----:B------:R3:W-:Y:S01]  /*a640*/  REDG.E.ADD.F32.FTZ.RN.STRONG.GPU desc[UR10][R38.64], R16 ;  /* 0x00000010260079a6 */ /* 0x0007e2000c10f38a */
[-C--:B------:R-:W-:Y:S01]  /*a650*/  LEA.HI.X.SX32 R7, R40, R37.reuse, 0x2, P0 ;  /* 0x0000002528077211 */ /* 0x080fe200000f16ff */
[----:B------:R-:W-:Y:S02]  /*a660*/  VIADD R2, R45, 0x20 ;  /* 0x000000202d027836 */ /* 0x000fe40000000000 */
[----:B------:R4:W-:Y:S04]  /*a670*/  REDG.E.ADD.F32.FTZ.RN.STRONG.GPU desc[UR10][R8.64], R17 ;  /* 0x00000011080079a6 */ /* 0x0009e8000c10f38a */
[----:B------:R5:W-:Y:S01]  /*a680*/  REDG.E.ADD.F32.FTZ.RN.STRONG.GPU desc[UR10][R6.64], R18 ;  /* 0x00000012060079a6 */ /* 0x000be2000c10f38a */
[CC--:B-1----:R-:W-:Y:S04]  /*a690*/  LEA R4, P1, R10.reuse, R36.reuse, 0x2 ;  /* 0x000000240a047211 */ /* 0x0c2fe800078210ff */
[-C--:B------:R-:W-:Y:S01]  /*a6a0*/  LEA.HI.X.SX32 R5, R10, R37.reuse, 0x2, P1 ;  /* 0x000000250a057211 */ /* 0x080fe200008f16ff */
[----:B---3--:R-:W-:Y:S02]  /*a6b0*/  IMAD.IADD R38, R0, 0x1, R2 ;  /* 0x0000000100267824 */ /* 0x008fe400078e0202 */
[C---:B----4-:R-:W-:Y:S02]  /*a6c0*/  IMAD R9, R44.reuse, 0x60, RZ ;  /* 0x000000602c097824 */ /* 0x050fe400078e02ff */
[----:B------:R1:W-:Y:S01]  /*a6d0*/  REDG.E.ADD.F32.FTZ.RN.STRONG.GPU desc[UR10][R4.64], R19 ;  /* 0x00000013040079a6 */ /* 0x0003e2000c10f38a */
[----:B-----5:R-:W-:Y:S02]  /*a6e0*/  IMAD R7, R44, 0x68, RZ ;  /* 0x000000682c077824 */ /* 0x020fe400078e02ff */
[-C--:B------:R-:W-:Y:S01]  /*a6f0*/  LEA R10, P0, R9, R36.reuse, 0x2 ;  /* 0x00000024090a7211 */ /* 0x080fe200078010ff */
[----:B------:R-:W-:Y:S02]  /*a700*/  IMAD.IADD R6, R0, 0x1, R38 ;  /* 0x0000000100067824 */ /* 0x000fe400078e0226 */
        /* <DEDUP_REMOVED lines=251> */
[----:B------:R-:W-:Y:S01]  /*b6c0*/  F2FP.BF16.F32.PACK_AB R88, R89, R88 ;  /* 0x000000585958723e */ /* 0x000fe200000010ff */
[----:B------:R-:W-:Y:S01]  /*b6d0*/  UISETP.NE.AND UP0, UPT, UR27, -0x1, UPT ;  /* 0xffffffff1b00788c */ /* 0x000fe2000bf05270 */
[----:B------:R-:W-:-:S02]  /*b6e0*/  F2FP.BF16.F32.PACK_AB R90, R91, R90 ;  /* 0x0000005a5b5a723e */ /* 0x000fc400000010ff */
        /* <DEDUP_REMOVED lines=14> */
[----:B-----5:R1:W-:Y:S04]  /*b7d0*/  STS [R53], R11 ;  /* 0x0000000b35007388 */ /* 0x0203e80000000800 */
        /* <DEDUP_REMOVED lines=38> */
.L_x_1820:
[----:B------:R-:W-:Y:S01]  /*ba40*/  @UP0 UIADD3 UR16, UR17, UR27, URZ ;  /* 0x0000001b11100290 */ /* 0x000fe2000fffe03f */
[----:B------:R-:W-:Y:S01]  /*ba50*/  F2FP.BF16.F32.PACK_AB R94, R95, R94 ;  /* 0x0000005e5f5e723e */ /* 0x000fe200000010ff */
        /* <DEDUP_REMOVED lines=20> */
.L_x_1821:
[----:B------:R2:W-:Y:S01]  /*bba0*/  STS [R44+0x4000], R94 ;  /* 0x0040005e2c007388 */ /* 0x0005e20000000800 */
[----:B------:R-:W-:Y:S01]  /*bbb0*/  USHF.R.S32.HI UR14, URZ, 0x1f, UR6 ;  /* 0x0000001f3f0e7899 */ /* 0x000fe20008011406 */
[--C-:B-1----:R-:W-:Y:S01]  /*bbc0*/  SHF.R.S32.HI R11, RZ, 0x1f, R180.reuse ;  /* 0x0000001fff0b7819 */ /* 0x102fe200000114b4 */
[----:B------:R-:W-:Y:S01]  /*bbd0*/  UIMAD UR7, UR26, -0x80, UR7 ;  /* 0xffffff801a0778a4 */ /* 0x000fe2000f8e0207 */
[----:B------:R-:W-:Y:S01]  /*bbe0*/  BAR.SYNC.DEFER_BLOCKING 0x0 ;  /* 0x0000000000007b1d */ /* 0x000fe20000010000 */
[C---:B------:R-:W-:Y:S01]  /*bbf0*/  VIADD R2, R151.reuse, 0x20 ;  /* 0x0000002097027836 */ /* 0x040fe20000000000 */
[----:B------:R-:W-:Y:S01]  /*bc00*/  UIMAD UR15, UR14, UR8, URZ ;  /* 0x000000080e0f72a4 */ /* 0x000fe2000f8e023f */
[----:B------:R-:W-:Y:S01]  /*bc10*/  IMAD.U32 R0, RZ, RZ, UR8 ;  /* 0x00000008ff007e24 */ /* 0x000fe2000f8e00ff */
[----:B------:R-:W-:Y:S01]  /*bc20*/  USHF.R.S32.HI UR22, URZ, 0x1f, UR56 ;  /* 0x0000001f3f167899 */ /* 0x000fe20008011438 */
[----:B------:R-:W-:Y:S01]  /*bc30*/  IMAD.MOV.U32 R10, RZ, RZ, R180 ;  /* 0x000000ffff0a7224 */ /* 0x000fe200078e00b4 */
[----:B------:R-:W-:Y:S01]  /*bc40*/  ULDC UR16, c[0x0][0x2d0] ;  /* 0x0000b40000107ab9 */ /* 0x000fe20000000800 */
[----:B------:R-:W-:Y:S01]  /*bc50*/  UIMAD UR15, UR6, UR9, UR15 ;  /* 0x00000009060f72a4 */ /* 0x000fe2000f8e020f */
[----:B------:R-:W-:Y:S01]  /*bc60*/  ISETP.GE.AND P4, PT, R180, UR16, PT ;  /* 0x00000010b4007c0c */ /* 0x000fe2000bf86270 */
[----:B------:R-:W-:Y:S01]  /*bc70*/  IMAD.WIDE.U32 R4, R0, UR6, R10 ;  /* 0x0000000600047c25 */ /* 0x000fe2000f8e000a */
[----:B------:R-:W-:Y:S01]  /*bc80*/  ULDC.64 UR16, c[0x0][0x468] ;  /* 0x00011a0000107ab9 */ /* 0x000fe20000000a00 */
[----:B------:R-:W-:Y:S01]  /*bc90*/  BSSY B0, `(.L_x_1822) ;  /* 0x0000020000007945 */ /* 0x000fe20003800000 */
[----:B------:R-:W-:Y:S01]  /*bca0*/  ISETP.GE.OR P3, PT, R2, UR7, P4 ;  /* 0x0000000702007c0c */ /* 0x000fe2000a766670 */
[C---:B------:R-:W-:Y:S01]  /*bcb0*/  VIADD R6, R151.reuse, 0x40 ;  /* 0x0000004097067836 */ /* 0x040fe20000000000 */
[----:B------:R-:W-:Y:S01]  /*bcc0*/  MOV R0, UR15 ;  /* 0x0000000f00007c02 */ /* 0x000fe20008000f00 */
[----:B------:R-:W-:Y:S01]  /*bcd0*/  VIADD R2, R151, 0x60 ;  /* 0x0000006097027836 */ /* 0x000fe20000000000 */
[----:B------:R-:W-:Y:S01]  /*bce0*/  IADD3 R4, P0, R4, UR20, RZ ;  /* 0x0000001404047c10 */ /* 0x000fe2000ff1e0ff */
[----:B------:R-:W-:Y:S01]  /*bcf0*/  UIMAD UR15, UR22, UR16, URZ ;  /* 0x00000010160f72a4 */ /* 0x000fe2000f8e023f */
[----:B------:R-:W-:-:S02]  /*bd00*/  ISETP.GE.OR P2, PT, R6, UR7, P4 ;  /* 0x0000000706007c0c */ /* 0x000fc4000a746670 */
[----:B------:R-:W-:Y:S01]  /*bd10*/  ISETP.GE.OR P1, PT, R2, UR7, P4 ;  /* 0x0000000702007c0c */ /* 0x000fe2000a726670 */
[----:B------:R-:W-:Y:S01]  /*bd20*/  UIMAD UR17, UR56, UR17, UR15 ;  /* 0x00000011381172a4 */ /* 0x000fe2000f8e020f */
[----:B------:R-:W-:Y:S01]  /*bd30*/  ISETP.GE.OR P4, PT, R151, UR7, P4 ;  /* 0x0000000797007c0c */ /* 0x000fe2000a786670 */
[----:B------:R2:W1:Y:S01]  /*bd40*/  LDS.128 R20, [R145+0xd000] ;  /* 0x00d0000091147984 */ /* 0x0004620000000c00 */
[----:B------:R-:W-:Y:S01]  /*bd50*/  IADD3.X R5, R5, UR21, R0, P0, !PT ;  /* 0x0000001505057c10 */ /* 0x000fe200087fe400 */
[----:B------:R-:W-:Y:S01]  /*bd60*/  IMAD.U32 R0, RZ, RZ, UR16 ;  /* 0x00000010ff007e24 */ /* 0x000fe2000f8e00ff */
[----:B------:R-:W-:Y:S01]  /*bd70*/  SHF.R.S32.HI R17, RZ, 0x1f, R151 ;  /* 0x0000001fff117819 */ /* 0x000fe20000011497 */
[----:B------:R2:W3:Y:S02]  /*bd80*/  LDS.128 R24, [R145+0x11000] ;  /* 0x0110000091187984 */ /* 0x0004e40000000c00 */
[----:B------:R-:W-:Y:S02]  /*bd90*/  IMAD.WIDE.U32 R4, R0, UR56, R4 ;  /* 0x0000003800047c25 */ /* 0x000fe4000f8e0004 */
[----:B------:R2:W4:Y:S03]  /*bda0*/  LDS.128 R28, [R145+0x12000] ;  /* 0x01200000911c7984 */ /* 0x0005260000000c00 */
[----:B------:R-:W-:Y:S01]  /*bdb0*/  IADD3 R16, R5, UR17, RZ ;  /* 0x0000001105107c10 */ /* 0x000fe2000fffe0ff */
[----:B------:R2:W1:Y:S01]  /*bdc0*/  LDS.128 R32, [R145+0x13000] ;  /* 0x0130000091207984 */ /* 0x0004620000000c00 */
[----:B------:R-:W-:Y:S05]  /*bdd0*/  @P4 BRA `(.L_x_1823) ;  /* 0x00000000002c4947 */ /* 0x000fea0003800000 */
        /* <DEDUP_REMOVED lines=11> */
.L_x_1823:
[----:B------:R-:W-:Y:S05]  /*be90*/  BSYNC B0 ;  /* 0x0000000000007941 */ /* 0x000fea0003800000 */
.L_x_1822:
        /* <DEDUP_REMOVED lines=9> */
[----:B-1----:R-:W-:-:S03]  /*bf30*/  LEA R8, P0, R6, UR16, 0x1 ;  /* 0x0000001006087c11 */ /* 0x002fc6000f8008ff */
[----:B------:R-:W-:-:S05]  /*bf40*/  IMAD R0, R0, UR9, R2 ;  /* 0x0000000900007c24 */ /* 0x000fca000f8e0202 */
[----:B------:R-:W-:-:S04]  /*bf50*/  IADD3 R0, R7, R0, RZ ;  /* 0x0000000007007210 */ /* 0x000fc80007ffe0ff */
[----:B------:R-:W-:-:S05]  /*bf60*/  LEA.HI.X R9, R6, UR17, R0, 0x1, P0 ;  /* 0x0000001106097c11 */ /* 0x000fca00080f0c00 */
[----:B------:R1:W-:Y:S02]  /*bf70*/  STG.E.128 desc[UR10][R8.64], R20 ;  /* 0x0000001408007986 */ /* 0x0003e4000c101d0a */
.L_x_1825:
[----:B------:R-:W-:Y:S05]  /*bf80*/  BSYNC B0 ;  /* 0x0000000000007941 */ /* 0x000fea0003800000 */
.L_x_1824:
        /* <DEDUP_REMOVED lines=15> */
.L_x_1827:
[----:B------:R-:W-:Y:S05]  /*c080*/  BSYNC B0 ;  /* 0x0000000000007941 */ /* 0x000fea0003800000 */
.L_x_1826:
        /* <DEDUP_REMOVED lines=15> */
.L_x_1829:
[----:B------:R-:W-:Y:S05]  /*c180*/  BSYNC B0 ;  /* 0x0000000000007941 */ /* 0x000fea0003800000 */
.L_x_1828:
        /* <DEDUP_REMOVED lines=27> */
.L_x_1831:
[----:B------:R-:W-:Y:S05]  /*c340*/  BSYNC B0 ;  /* 0x0000000000007941 */ /* 0x000fea0003800000 */
.L_x_1830:
        /* <DEDUP_REMOVED lines=13> */
[----:B---3--:R1:W-:Y:S02]  /*c420*/  STG.E.128 desc[UR10][R8.64], R24 ;  /* 0x0000001808007986 */ /* 0x0083e4000c101d0a */
.L_x_1833:
[----:B------:R-:W-:Y:S05]  /*c430*/  BSYNC B0 ;  /* 0x0000000000007941 */ /* 0x000fea0003800000 */
.L_x_1832:
        /* <DEDUP_REMOVED lines=13> */
[----:B----4-:R1:W-:Y:S02]  /*c510*/  STG.E.128 desc[UR10][R8.64], R28 ;  /* 0x0000001c08007986 */ /* 0x0103e4000c101d0a */
.L_x_1835:
[----:B------:R-:W-:Y:S05]  /*c520*/  BSYNC B0 ;  /* 0x0000000000007941 */ /* 0x000fea0003800000 */
.L_x_1834:
        /* <DEDUP_REMOVED lines=14> */
.L_x_1784:
[----:B------:R-:W-:Y:S02]  /*c610*/  UISETP.NE.AND UP0, UPT, UR27, -0x1, UPT ;  /* 0xffffffff1b00788c */ /* 0x000fe4000bf05270 */
[----:B------:R-:W-:Y:S02]  /*c620*/  UIMAD UR19, UR26, -0x80, UR7 ;  /* 0xffffff801a1378a4 */ /* 0x000fe4000f8e0207 */
[----:B------:R-:W-:Y:S02]  /*c630*/  USHF.L.U32 UR18, UR26, 0x7, URZ ;  /* 0x000000071a127899 */ /* 0x000fe4000800063f */
[----:B------:R-:W-:-:S05]  /*c640*/  PLOP3.LUT P0, PT, PT, PT, UP0, 0x80, 0x0 ;  /* 0x000000000000781c */ /* 0x000fca0003f0f008 */
        /* <DEDUP_REMOVED lines=20> */
.L_x_1837:
[----:B------:R-:W-:Y:S01]  /*c790*/  @UP0 UIADD3 UR14, UR17, UR27, URZ ;  /* 0x0000001b110e0290 */ /* 0x000fe2000fffe03f */
[----:B------:R-:W-:Y:S01]  /*c7a0*/  @UP0 ULDC.64 UR8, c[0x0][0x458] ;  /* 0x0001160000080ab9 */ /* 0x000fe20000000a00 */
[----:B------:R-:W-:Y:S02]  /*c7b0*/  USHF.R.S32.HI UR20, URZ, 0x1f, UR18 ;  /* 0x0000001f3f147899 */ /* 0x000fe40008011412 */
        /* <DEDUP_REMOVED lines=18> */
.L_x_1838:
[----:B------:R-:W2:Y:S01]  /*c8e0*/  LDL.64 R14, [R1+0x28] ;  /* 0x00002800010e7983 */ /* 0x000ea20000100a00 */
[----:B------:R-:W-:Y:S01]  /*c8f0*/  ULDC UR13, c[0x0][0x2d0] ;  /* 0x0000b400000d7ab9 */ /* 0x000fe20000000800 */
[----:B------:R-:W-:Y:S01]  /*c900*/  UIMAD UR12, UR20, UR6, URZ ;  /* 0x00000006140c72a4 */ /* 0x000fe2000f8e023f */
[----:B------:R-:W-:Y:S01]  /*c910*/  IMAD.U32 R4, RZ, RZ, UR6 ;  /* 0x00000006ff047e24 */ /* 0x000fe2000f8e00ff */
[----:B------:R-:W1:Y:S01]  /*c920*/  S2R R12, SR_TID.X ;  /* 0x00000000000c7919 */ /* 0x000e620000002100 */
[----:B------:R-:W-:Y:S01]  /*c930*/  BSSY B0, `(.L_x_1839) ;  /* 0x0000024000007945 */ /* 0x000fe20003800000 */
[----:B------:R-:W-:Y:S01]  /*c940*/  UIMAD UR12, UR18, UR7, UR12 ;  /* 0x00000007120c72a4 */ /* 0x000fe2000f8e020c */
[----:B------:R-:W3:Y:S01]  /*c950*/  S2R R13, SR_TID.X ;  /* 0x00000000000d7919 */ /* 0x000ee20000002100 */
[----:B-1----:R-:W-:-:S04]  /*c960*/  SHF.R.S32.HI R12, RZ, 0x1f, R12 ;  /* 0x0000001fff0c7819 */ /* 0x002fc8000001140c */
[----:B---3--:R-:W-:-:S04]  /*c970*/  LEA.HI R12, R12, R13, RZ, 0x3 ;  /* 0x0000000d0c0c7211 */ /* 0x008fc800078f18ff */
[----:B------:R-:W-:-:S04]  /*c980*/  SHF.R.S32.HI R12, RZ, 0x3, R12 ;  /* 0x00000003ff0c7819 */ /* 0x000fc8000001140c */
[----:B------:R-:W-:Y:S01]  /*c990*/  SHF.R.S32.HI R11, RZ, 0x1f, R12 ;  /* 0x0000001fff0b7819 */ /* 0x000fe2000001140c */
[C---:B------:R-:W-:Y:S02]  /*c9a0*/  VIADD R2, R12.reuse, 0x40 ;  /* 0x000000400c027836 */ /* 0x040fe40000000000 */
[----:B------:R-:W-:Y:S01]  /*c9b0*/  VIADD R0, R12, 0x20 ;  /* 0x000000200c007836 */ /* 0x000fe20000000000 */
[----:B--2---:R-:W-:Y:S01]  /*c9c0*/  ISETP.GE.AND P4, PT, R14, UR13, PT ;  /* 0x0000000d0e007c0c */ /* 0x004fe2000bf86270 */
[----:B------:R-:W-:-:S03]  /*c9d0*/  IMAD.WIDE.U32 R4, R4, UR18, R14 ;  /* 0x0000001204047c25 */ /* 0x000fc6000f8e000e */
[----:B------:R-:W-:Y:S01]  /*c9e0*/  ISETP.GE.OR P2, PT, R2, UR19, P4 ;  /* 0x0000001302007c0c */ /* 0x000fe2000a746670 */
[----:B------:R-:W-:Y:S01]  /*c9f0*/  VIADD R2, R12, 0x60 ;  /* 0x000000600c027836 */ /* 0x000fe20000000000 */
[----:B------:R-:W-:Y:S01]  /*ca00*/  ISETP.GE.OR P3, PT, R0, UR19, P4 ;  /* 0x0000001300007c0c */ /* 0x000fe2000a766670 */
[----:B------:R-:W-:Y:S01]  /*ca10*/  IMAD.U32 R0, RZ, RZ, UR12 ;  /* 0x0000000cff007e24 */ /* 0x000fe2000f8e00ff */
[----:B------:R-:W-:Y:S01]  /*ca20*/  IADD3 R4, P0, R4, UR21, RZ ;  /* 0x0000001504047c10 */ /* 0x000fe2000ff1e0ff */
[----:B------:R-:W-:Y:S01]  /*ca30*/  ULDC.64 UR12, c[0x0][0x468] ;  /* 0x00011a00000c7ab9 */ /* 0x000fe20000000a00 */
[----:B------:R-:W-:Y:S01]  /*ca40*/  ISETP.GE.OR P1, PT, R2, UR19, P4 ;  /* 0x0000001302007c0c */ /* 0x000fe2000a726670 */
[----:B------:R-:W-:Y:S01]  /*ca50*/  UIMAD UR14, UR61, UR12, URZ ;  /* 0x0000000c3d0e72a4 */ /* 0x000fe2000f8e023f */
[----:B------:R-:W-:Y:S02]  /*ca60*/  ISETP.GE.OR P4, PT, R12, UR19, P4 ;  /* 0x000000130c007c0c */ /* 0x000fe4000a786670 */
[----:B------:R-:W-:Y:S01]  /*ca70*/  IADD3.X R5, R5, UR22, R0, P0, !PT ;  /* 0x0000001605057c10 */ /* 0x000fe200087fe400 */
[----:B------:R-:W-:Y:S01]  /*ca80*/  IMAD.U32 R0, RZ, RZ, UR12 ;  /* 0x0000000cff007e24 */ /* 0x000fe2000f8e00ff */
[----:B------:R-:W-:-:S03]  /*ca90*/  UIMAD UR13, UR56, UR13, UR14 ;  /* 0x0000000d380d72a4 */ /* 0x000fc6000f8e020e */
[----:B------:R-:W-:-:S04]  /*caa0*/  IMAD.WIDE.U32 R4, R0, UR56, R4 ;  /* 0x0000003800047c25 */ /* 0x000fc8000f8e0004 */
[----:B------:R-:W-:Y:S02]  /*cab0*/  VIADD R10, R5, UR13 ;  /* 0x0000000d050a7c36 */ /* 0x000fe40008000000 */
        /* <DEDUP_REMOVED lines=11> */
.L_x_1840:
[----:B------:R-:W-:Y:S05]  /*cb70*/  BSYNC B0 ;  /* 0x0000000000007941 */ /* 0x000fea0003800000 */
.L_x_1839:
        /* <DEDUP_REMOVED lines=13> */
[----:B------:R2:W-:Y:S02]  /*cc50*/  STG.E.128 desc[UR10][R8.64], RZ ;  /* 0x000000ff08007986 */ /* 0x0005e4000c101d0a */
.L_x_1842:
[----:B------:R-:W-:Y:S05]  /*cc60*/  BSYNC B0 ;  /* 0x0000000000007941 */ /* 0x000fea0003800000 */
.L_x_1841:
        /* <DEDUP_REMOVED lines=9> */
[----:B-12---:R-:W-:-:S03]  /*cd00*/  LEA R8, P0, R6, UR12, 0x1 ;  /* 0x0000000c06087c11 */ /* 0x006fc6000f8008ff */
[----:B------:R-:W-:-:S05]  /*cd10*/  IMAD R0, R0, UR7, R2 ;  /* 0x0000000700007c24 */ /* 0x000fca000f8e0202 */
[----:B------:R-:W-:-:S04]  /*cd20*/  IADD3 R0, R0, R7, RZ ;  /* 0x0000000700007210 */ /* 0x000fc80007ffe0ff */
[----:B------:R-:W-:-:S05]  /*cd30*/  LEA.HI.X R9, R6, UR13, R0, 0x1, P0 ;  /* 0x0000000d06097c11 */ /* 0x000fca00080f0c00 */
[----:B------:R3:W-:Y:S02]  /*cd40*/  STG.E.128 desc[UR10][R8.64], RZ ;  /* 0x000000ff08007986 */ /* 0x0007e4000c101d0a */
.L_x_1844:
[----:B------:R-:W-:Y:S05]  /*cd50*/  BSYNC B0 ;  /* 0x0000000000007941 */ /* 0x000fea0003800000 */
.L_x_1843:
        /* <DEDUP_REMOVED lines=14> */
.L_x_1846:
[----:B------:R-:W-:Y:S05]  /*ce40*/  BSYNC B0 ;  /* 0x0000000000007941 */ /* 0x000fea0003800000 */
.L_x_1845:
[----:B------:R-:W-:Y:S01]  /*ce50*/  UIMAD UR6, UR20, UR8, URZ ;  /* 0x00000008140672a4 */ /* 0x000fe2000f8e023f */
[----:B----4-:R-:W-:Y:S01]  /*ce60*/  IMAD.U32 R4, RZ, RZ, UR8 ;  /* 0x00000008ff047e24 */ /* 0x010fe2000f8e00ff */
[----:B------:R-:W-:Y:S02]  /*ce70*/  BSSY B0, `(.L_x_1847) ;  /* 0x0000017000007945 */ /* 0x000fe40003800000 */
        /* <DEDUP_REMOVED lines=22> */
.L_x_1848:
[----:B------:R-:W-:Y:S05]  /*cfe0*/  BSYNC B0 ;  /* 0x0000000000007941 */ /* 0x000fea0003800000 */
.L_x_1847:
        /* <DEDUP_REMOVED lines=9> */
[----:B-1234-:R-:W-:-:S03]  /*d080*/  LEA R8, P0, R6, UR6, 0x1 ;  /* 0x0000000606087c11 */ /* 0x01efc6000f8008ff */
[----:B------:R-:W-:-:S05]  /*d090*/  IMAD R0, R0, UR9, R2 ;  /* 0x0000000900007c24 */ /* 0x000fca000f8e0202 */
[----:B------:R-:W-:-:S04]  /*d0a0*/  IADD3 R0, R0, R7, RZ ;  /* 0x0000000700007210 */ /* 0x000fc80007ffe0ff */
[----:B------:R-:W-:-:S05]  /*d0b0*/  LEA.HI.X R9, R6, UR7, R0, 0x1, P0 ;  /* 0x0000000706097c11 */ /* 0x000fca00080f0c00 */
[----:B------:R1:W-:Y:S02]  /*d0c0*/  STG.E.128 desc[UR10][R8.64], RZ ;  /* 0x000000ff08007986 */ /* 0x0003e4000c101d0a */
.L_x_1850:
[----:B------:R-:W-:Y:S05]  /*d0d0*/  BSYNC B0 ;  /* 0x0000000000007941 */ /* 0x000fea0003800000 */
.L_x_1849:
        /* <DEDUP_REMOVED lines=14> */
.L_x_1852:
[----:B------:R-:W-:Y:S05]  /*d1c0*/  BSYNC B0 ;  /* 0x0000000000007941 */ /* 0x000fea0003800000 */
.L_x_1851:
        /* <DEDUP_REMOVED lines=13> */
.L_x_1836:
[----:B------:R-:W-:Y:S05]  /*d2a0*/  BSYNC B1 ;  /* 0x0000000000017941 */ /* 0x000fea0003800000 */
.L_x_1779:
        /* <DEDUP_REMOVED lines=11> */
.L_x_1853:
[----:B------:R-:W-:Y:S05]  /*d360*/  EXIT ;  /* 0x000000000000794d */ /* 0x000fea0003800000 */
.L_x_1855:
        /* <DEDUP_REMOVED lines=9> */
.L_x_2490:


//--------------------- .text._ZN5flash44flash_bwd_dq_dk_dv_loop_seqk_parallel_kernelI23Flash_bwd_kernel_traitsILi64ELi128ELi128ELi8ELi4ELi4ELi4ELb0ELb0EN7cutlass10bfloat16_tE19Flash_kernel_traitsILi64ELi128ELi128ELi8ES3_EELb1ELb0ELb1ELb0ELb0ELb0ELb0EEEvNS_16Flash_bwd_paramsE --------------------------
	.section	.text._ZN5flash44flash_bwd_dq_dk_dv_loop_seqk_parallel_kernelI23Flash_bwd_kernel_traitsILi64ELi128ELi128ELi8ELi4ELi4ELi4ELb0ELb0EN7cutlass10bfloat16_tE19Flash_kernel_traitsILi64ELi128ELi128ELi8ES3_EELb1ELb0ELb1ELb0ELb0ELb0ELb0EEEvNS_16Flash_bwd_paramsE,"ax",@progbits
	.align	128
        .global         _ZN5flash44flash_bwd_dq_dk_dv_loop_seqk_parallel_kernelI23Flash_bwd_kernel_traitsILi64ELi128ELi128ELi8ELi4ELi4ELi4ELb0ELb0EN7cutlass10bfloat16_tE19Flash_kernel_traitsILi64ELi128ELi128ELi8ES3_EELb1ELb0ELb1ELb0ELb0ELb0ELb0EEEvNS_16Flash_bwd_paramsE
        .type           _ZN5flash44flash_bwd_dq_dk_dv_loop_seqk_parallel_kernelI23Flash_bwd_kernel_traitsILi64ELi128ELi128ELi8ELi4ELi4ELi4ELb0ELb0EN7cutlass10bfloat16_tE19Flash_kernel_traitsILi64ELi128ELi128ELi8ES3_EELb1ELb0ELb1ELb0ELb0ELb0ELb0EEEvNS_16Flash_bwd_paramsE,@function
        .size           _ZN5flash44flash_bwd_dq_dk_dv_loop_seqk_parallel_kernelI23Flash_bwd_kernel_traitsILi64ELi128ELi128ELi8ELi4ELi4ELi4ELb0ELb0EN7cutlass10bfloat16_tE19Flash_kernel_traitsILi64ELi128ELi128ELi8ES3_EELb1ELb0ELb1ELb0ELb0ELb0ELb0EEEvNS_16Flash_bwd_paramsE,(.L_x_2491 - _ZN5flash44flash_bwd_dq_dk_dv_loop_seqk_parallel_kernelI23Flash_bwd_kernel_traitsILi64ELi128ELi128ELi8ELi4ELi4ELi4ELb0ELb0EN7cutlass10bfloat16_tE19Flash_kernel_traitsILi64ELi128ELi128ELi8ES3_EELb1ELb0ELb1ELb0ELb0ELb0ELb0EEEvNS_16Flash_bwd_paramsE)
        .other          _ZN5flash44flash_bwd_dq_dk_dv_loop_seqk_parallel_kernelI23Flash_bwd_kernel_traitsILi64ELi128ELi128ELi8ELi4ELi4ELi4ELb0ELb0EN7cutlass10bfloat16_tE19Flash_kernel_traitsILi64ELi128ELi128ELi8ES3_EELb1ELb0ELb1ELb0ELb0ELb0ELb0EEEvNS_16Flash_bwd_paramsE,@"STO_CUDA_ENTRY STV_DEFAULT"
_ZN5flash44flash_bwd_dq_dk_dv_loop_seqk_parallel_kernelI23Flash_bwd_kernel_traitsILi64ELi128ELi128ELi8ELi4ELi4ELi4ELb0ELb0EN7cutlass10bfloat16_tE19Flash_kernel_traitsILi64ELi128ELi128ELi8ES3_EELb1ELb0ELb1ELb0ELb0ELb0ELb0EEEvNS_16Flash_bwd_paramsE:
.text._ZN5flash44flash_bwd_dq_dk_dv_loop_seqk_parallel_kernelI23Flash_bwd_kernel_traitsILi64ELi128ELi128ELi8ELi4ELi4ELi4ELb0ELb0EN7cutlass10bfloat16_tE19Flash_kernel_traitsILi64ELi128ELi128ELi8ES3_EELb1ELb0ELb1ELb0ELb0ELb0ELb0EEEvNS_16Flash_bwd_paramsE:
        /* <DEDUP_REMOVED lines=22> */
[----:B---3--:R-:W-:-:S03]  /*0160*/  ULEA UR4, UR4, UR5, 0x18 ;  /* 0x0000000504047291 */ /* 0x008fc6000f8ec03f */
[CC--:B------:R-:W-:Y:S02]  /*0170*/  LEA.HI R4, R6.reuse, R11.reuse, RZ, 0x4 ;  /* 0x0000000b06047211 */ /* 0x0c0fe400078f20ff */
[CC--:B------:R-:W-:Y:S02]  /*0180*/  LEA.HI R0, R6.reuse, R11.reuse, RZ, 0x5 ;  /* 0x0000000b06007211 */ /* 0x0c0fe400078f28ff */
[----:B------:R-:W-:Y:S01]  /*0190*/  SHF.R.S32.HI R5, RZ, 0x4, R4 ;  /* 0x00000004ff057819 */ /* 0x000fe20000011404 */
[----:B----4-:R-:W-:Y:S01]  /*01a0*/  USHF.L.U32 UR5, UR49, 0x7, URZ ;  /* 0x0000000731057899 */ /* 0x010fe2000800063f */
        /* <DEDUP_REMOVED lines=27> */
[----:B------:R-:W-:Y:S01]  /*0360*/  SHF.R.S32.HI R4, RZ, 0x1f, R9 ;  /* 0x0000001fff047819 */ /* 0x000fe20000011409 */
[----:B------:R-:W-:Y:S01]  /*0370*/  IMAD.SHL.U32 R8, R12, 0x10, RZ ;  /* 0x000000100c087824 */ /* 0x000fe200078e00ff */
[----:B------:R-:W-:-:S02]  /*0380*/  SHF.R.S32.HI R3, RZ, 0x1f, R6 ;  /* 0x0000001fff037819 */ /* 0x000fc40000011406 */
[----:B------:R-:W-:Y:S02]  /*0390*/  LOP3.LUT R0, R0, 0x1c0, RZ, 0xc0, !PT ;  /* 0x000001c000007812 */ /* 0x000fe400078ec0ff */
[----:B------:R-:W-:Y:S02]  /*03a0*/  LEA.HI R11, R4, R9, RZ, 0x3 ;  /* 0x00000009040b7211 */ /* 0x000fe400078f18ff */
[----:B------:R-:W-:Y:S02]  /*03b0*/  SHF.R.U32.HI R6, RZ, 0x3, R0 ;  /* 0x00000003ff067819 */ /* 0x000fe40000011600 */
[----:B------:R-:W-:Y:S01]  /*03c0*/  LOP3.LUT R5, R0, 0x38, R236, 0xf8, !PT ;  /* 0x0000003800057812 */ /* 0x000fe200078ef8ec */
[C---:B------:R-:W-:Y:S01]  /*03d0*/  IMAD.SHL.U32 R0, R2.reuse, 0x40, RZ ;  /* 0x0000004002007824 */ /* 0x040fe200078e00ff */
[C---:B------:R-:W-:Y:S02]  /*03e0*/  LOP3.LUT P4, RZ, R2.reuse, 0x2, RZ, 0xc0, !PT ;  /* 0x0000000202ff7812 */ /* 0x040fe4000788c0ff */
[----:B------:R-:W-:Y:S01]  /*03f0*/  LOP3.LUT P3, RZ, R2, 0x4, RZ, 0xc0, !PT ;  /* 0x0000000402ff7812 */ /* 0x000fe2000786c0ff */
[----:B------:R-:W-:Y:S01]  /*0400*/  IMAD.SHL.U32 R2, R252, 0x10, RZ ;  /* 0x00000010fc027824 */ /* 0x000fe200078e00ff */
[----:B------:R-:W-:-:S02]  /*0410*/  LOP3.LUT R4, R11, 0xfffffff8, RZ, 0xc0, !PT ;  /* 0xfffffff80b047812 */ /* 0x000fc400078ec0ff */
[----:B------:R-:W-:Y:S02]  /*0420*/  LEA.HI R3, R3, R7, RZ, 0x3 ;  /* 0x0000000703037211 */ /* 0x000fe400078f18ff */
[----:B------:R-:W-:Y:S01]  /*0430*/  LOP3.LUT R0, R0, 0x1c0, RZ, 0xc0, !PT ;  /* 0x000001c000007812 */ /* 0x000fe200078ec0ff */
[----:B------:R-:W-:Y:S01]  /*0440*/  IMAD.IADD R9, R9, 0x1, -R4 ;  /* 0x0000000109097824 */ /* 0x000fe200078e0a04 */
[----:B------:R-:W-:Y:S02]  /*0450*/  LOP3.LUT R3, R3, 0xfffffff8, RZ, 0xc0, !PT ;  /* 0xfffffff803037812 */ /* 0x000fe400078ec0ff */
[C---:B------:R-:W-:Y:S02]  /*0460*/  LOP3.LUT R4, R0.reuse, 0x30, R2, 0xf8, !PT ;  /* 0x0000003000047812 */ /* 0x040fe400078ef802 */
[----:B------:R-:W-:Y:S01]  /*0470*/  SHF.R.S32.HI R247, RZ, 0x7, R247 ;  /* 0x00000007fff77819 */ /* 0x000fe200000114f7 */
[----:B------:R-:W-:Y:S01]  /*0480*/  IMAD.IADD R3, R7, 0x1, -R3 ;  /* 0x0000000107037824 */ /* 0x000fe200078e0a03 */
[----:B------:R-:W-:-:S02]  /*0490*/  LOP3.LUT R184, R0, 0x8, R10, 0xf8, !PT ;  /* 0x0000000800b87812 */ /* 0x000fc400078ef80a */
[----:B------:R-:W-:Y:S02]  /*04a0*/  SHF.R.U32.HI R0, RZ, 0x3, R0 ;  /* 0x00000003ff007819 */ /* 0x000fe40000011600 */
[----:B------:R-:W-:Y:S02]  /*04b0*/  LOP3.LUT R4, R4, 0x8, R10, 0xf8, !PT ;  /* 0x0000000804047812 */ /* 0x000fe400078ef80a */
[----:B------:R-:W-:Y:S01]  /*04c0*/  LEA.HI.SX32 R242, R242, R2, 0x1e ;  /* 0x00000002f2f27211 */ /* 0x000fe200078ff2ff */
[----:B------:R-:W-:Y:S01]  /*04d0*/  IMAD R2, R247, 0x1000, R180 ;  /* 0x00001000f7027824 */ /* 0x000fe200078e02b4 */
[----:B------:R-:W-:Y:S01]  /*04e0*/  LOP3.LUT R7, R5, R6, RZ, 0x3c, !PT ;  /* 0x0000000605077212 */ /* 0x000fe200078e3cff */
[----:B------:R-:W-:Y:S01]  /*04f0*/  IMAD.SHL.U32 R6, R14, 0x8, RZ ;  /* 0x000000080e067824 */ /* 0x000fe200078e00ff */
        /* <DEDUP_REMOVED lines=8> */
[C---:B------:R-:W-:Y:S01]  /*0580*/  IMAD.SHL.U32 R2, R247.reuse, 0x8, RZ ;  /* 0x00000008f7027824 */ /* 0x040fe200078e00ff */
[----:B------:R-:W-:Y:S01]  /*0590*/  LOP3.LUT R0, R0, 0x1c0, RZ, 0xc0, !PT ;  /* 0x000001c000007812 */ /* 0x000fe200078ec0ff */
[----:B------:R-:W-:Y:S01]  /*05a0*/  IMAD R4, R247, 0x2000, R6 ;  /* 0x00002000f7047824 */ /* 0x000fe200078e0206 */
[----:B------:R-:W-:Y:S01]  /*05b0*/  R2P PR, R3, 0x6 ;  /* 0x0000000603007804 */ /* 0x000fe20000000000 */
[----:B------:R-:W-:Y:S01]  /*05c0*/  IMAD.SHL.U32 R7, R9, 0x40, RZ ;  /* 0x0000004009077824 */ /* 0x000fe200078e00ff */
[----:B------:R-:W-:Y:S01]  /*05d0*/  SHF.R.U32.HI R3, RZ, 0x3, R0 ;  /* 0x00000003ff037819 */ /* 0x000fe20000011600 */
[----:B------:R-:W-:Y:S01]  /*05e0*/  IMAD R4, R252, 0x400, R4 ;  /* 0x00000400fc047824 */ /* 0x000fe200078e0204 */
[----:B------:R-:W-:Y:S01]  /*05f0*/  LOP3.LUT R2, R2, 0x8, RZ, 0xc0, !PT ;  /* 0x0000000802027812 */ /* 0x000fe200078ec0ff */
[----:B------:R-:W-:Y:S01]  /*0600*/  IMAD.SHL.U32 R184, R184, 0x2, RZ ;  /* 0x00000002b8b87824 */ /* 0x000fe200078e00ff */
        /* <DEDUP_REMOVED lines=19> */
[----:B------:R-:W-:Y:S01]  /*0740*/  IMAD.U32 R2, RZ, RZ, UR5 ;  /* 0x00000005ff027e24 */ /* 0x000fe2000f8e00ff */
[----:B------:R-:W-:Y:S01]  /*0750*/  SEL R232, R232, 0xffffffe0, !P1 ;  /* 0xffffffe0e8e87807 */ /* 0x000fe20004800000 */
[----:B------:R-:W-:Y:S01]  /*0760*/  IMAD.MOV.U32 R0, RZ, RZ, 0x40 ;  /* 0x00000040ff007424 */ /* 0x000fe200078e00ff */
[----:B------:R-:W-:Y:S01]  /*0770*/  USHF.R.S32.HI UR5, URZ, 0x1f, UR57 ;  /* 0x0000001f3f057899 */ /* 0x000fe20008011439 */
[----:B------:R-:W-:Y:S01]  /*0780*/  IMAD.IADD R190, R4, 0x1, R3 ;  /* 0x0000000104be7824 */ /* 0x000fe200078e0203 */
        /* <DEDUP_REMOVED lines=12> */
[----:B------:R-:W-:Y:S01]  /*0850*/  SEL R230, R230, 0x10, !P0 ;  /* 0x00000010e6e67807 */ /* 0x000fe20004000000 */
[--C-:B------:R-:W-:Y:S01]  /*0860*/  IMAD.IADD R6, R0, 0x1, R7.reuse ;  /* 0x0000000100067824 */ /* 0x100fe200078e0207 */
[----:B------:R-:W-:Y:S01]  /*0870*/  STL [R1], R7 ;  /* 0x0000000701007387 */ /* 0x000fe20000100800 */
[----:B------:R-:W-:Y:S01]  /*0880*/  IMAD.IADD R5, R232, 0x1, R7 ;  /* 0x00000001e8057824 */ /* 0x000fe200078e0207 */
[----:B------:R-:W-:Y:S01]  /*0890*/  LEA R180, R180, UR4, 0x1 ;  /* 0x00000004b4b47c11 */ /* 0x000fe2000f8e08ff */
[C---:B------:R-:W-:Y:S01]  /*08a0*/  VIADD R10, R7.reuse, 0x420 ;  /* 0x00000420070a7836 */ /* 0x040fe20000000000 */
[----:B------:R1:W-:Y:S01]  /*08b0*/  STL [R1+0x14], R6 ;  /* 0x0000140601007387 */ /* 0x0003e20000100800 */
[C---:B------:R-:W-:Y:S01]  /*08c0*/  IMAD.IADD R4, R7.reuse, 0x1, R2 ;  /* 0x0000000107047824 */ /* 0x040fe200078e0202 */
[----:B------:R-:W-:Y:S01]  /*08d0*/  UIADD3 UR5, UR4, 0xc000, URZ ;  /* 0x0000c00004057890 */ /* 0x000fe2000fffe03f */
[C---:B------:R-:W-:Y:S01]  /*08e0*/  VIADD R3, R7.reuse, 0x2020 ;  /* 0x0000202007037836 */ /* 0x040fe20000000000 */
[----:B------:R2:W-:Y:S01]  /*08f0*/  STL [R1+0x30], R5 ;  /* 0x0000300501007387 */ /* 0x0005e20000100800 */
[----:B------:R-:W-:-:S02]  /*0900*/  @P1 VIADD R10, R7, 0x3e0 ;  /* 0x000003e0070a1836 */ /* 0x000fc40000000000 */
[C---:B------:R-:W-:Y:S01]  /*0910*/  VIADD R9, R7.reuse, 0x2420 ;  /* 0x0000242007097836 */ /* 0x040fe20000000000 */
[----:B------:R-:W-:Y:S01]  /*0920*/  STL [R1+0x10], R4 ;  /* 0x0000100401007387 */ /* 0x000fe20000100800 */
[C---:B------:R-:W-:Y:S02]  /*0930*/  @P1 VIADD R3, R7.reuse, 0x1fe0 ;  /* 0x00001fe007031836 */ /* 0x040fe40000000000 */
[C---:B------:R-:W-:Y:S01]  /*0940*/  VIADD R8, R7.reuse, 0x2040 ;  /* 0x0000204007087836 */ /* 0x040fe20000000000 */
[----:B------:R-:W-:Y:S01]  /*0950*/  STL [R1+0x1c], R10 ;  /* 0x00001c0a01007387 */ /* 0x000fe20000100800 */
[C---:B------:R-:W-:Y:S02]  /*0960*/  @P1 VIADD R9, R7.reuse, 0x23e0 ;  /* 0x000023e007091836 */ /* 0x040fe40000000000 */
[----:B------:R-:W-:Y:S01]  /*0970*/  @P2 VIADD R8, R7, 0x1fc0 ;  /* 0x00001fc007082836 */ /* 0x000fe20000000000 */
[----:B------:R-:W-:Y:S01]  /*0980*/  STL [R1+0x4], R3 ;  /* 0x0000040301007387 */ /* 0x000fe20000100800 */
[----:B------:R-:W-:-:S02]  /*0990*/  IMAD.IADD R231, R229, 0x1, R230 ;  /* 0x00000001e5e77824 */ /* 0x000fc400078e02e6 */
[----:B------:R-:W-:Y:S01]  /*09a0*/  IMAD.IADD R183, R186, 0x1, R183 ;  /* 0x00000001bab77824 */ /* 0x000fe200078e02b7 */
[----:B------:R-:W-:Y:S01]  /*09b0*/  STL [R1+0x18], R9 ;  /* 0x0000180901007387 */ /* 0x000fe20000100800 */
[----:B------:R-:W-:Y:S02]  /*09c0*/  IMAD.IADD R230, R230, 0x1, R228 ;  /* 0x00000001e6e67824 */ /* 0x000fe400078e02e4 */
[----:B------:R-:W-:Y:S01]  /*09d0*/  IMAD.IADD R186, R186, 0x1, R185 ;  /* 0x00000001baba7824 */ /* 0x000fe200078e02b9 */
[----:B------:R-:W-:Y:S01]  /*09e0*/  STL [R1+0xc], R8 ;  /* 0x00000c0801007387 */ /* 0x000fe20000100800 */
[----:B-1----:R-:W-:Y:S02]  /*09f0*/  IMAD.IADD R6, R232, 0x1, R6 ;  /* 0x00000001e8067824 */ /* 0x002fe400078e0206 */
[----:B------:R-:W-:Y:S02]  /*0a00*/  IMAD.IADD R234, R231, 0x1, R232 ;  /* 0x00000001e7ea7824 */ /* 0x000fe400078e02e8 */
[----:B--2---:R-:W-:-:S02]  /*0a10*/  VIADD R5, R7, 0x2440 ;  /* 0x0000244007057836 */ /* 0x004fc40000000000 */
[----:B------:R-:W-:Y:S02]  /*0a20*/  @P2 VIADD R5, R7, 0x23c0 ;  /* 0x000023c007052836 */ /* 0x000fe40000000000 */
[C---:B------:R-:W-:Y:S02]  /*0a30*/  IMAD.IADD R233, R232.reuse, 0x1, R228 ;  /* 0x00000001e8e97824 */ /* 0x040fe400078e02e4 */
[----:B------:R-:W-:Y:S01]  /*0a40*/  IMAD.IADD R185, R185, 0x1, R183 ;  /* 0x00000001b9b97824 */ /* 0x000fe200078e02b7 */
[----:B------:R1:W-:Y:S04]  /*0a50*/  STL [R1+0x8], R5 ;  /* 0x0000080501007387 */ /* 0x0003e80000100800 */
[----:B------:R2:W-:Y:S01]  /*0a60*/  STL [R1+0x2c], R6 ;  /* 0x00002c0601007387 */ /* 0x0005e20000100800 */
[----:B-1----:R-:W-:-:S02]  /*0a70*/  IMAD.IADD R5, R232, 0x1, R4 ;  /* 0x00000001e8057824 */ /* 0x002fc400078e0204 */
[--C-:B------:R-:W-:Y:S02]  /*0a80*/  IMAD.IADD R4, R0, 0x1, R3.reuse ;  /* 0x0000000100047824 */ /* 0x100fe400078e0203 */
[----:B------:R-:W-:Y:S01]  /*0a90*/  IMAD.IADD R0, R2, 0x1, R3 ;  /* 0x0000000102007824 */ /* 0x000fe200078e0203 */
[----:B------:R2:W-:Y:S01]  /*0aa0*/  STL [R1+0x28], R5 ;  /* 0x0000280501007387 */ /* 0x0005e20000100800 */
[----:B------:R-:W-:-:S03]  /*0ab0*/  IMAD.IADD R232, R232, 0x1, R230 ;  /* 0x00000001e8e87824 */ /* 0x000fc600078e02e6 */
[----:B------:R2:W-:Y:S04]  /*0ac0*/  STL [R1+0x24], R4 ;  /* 0x0000240401007387 */ /* 0x0005e80000100800 */
[----:B------:R2:W-:Y:S02]  /*0ad0*/  STL [R1+0x20], R0 ;  /* 0x0000200001007387 */ /* 0x0005e40000100800 */
.L_x_1934:
        /* <DEDUP_REMOVED lines=15> */
[----:B------:R-:W-:Y:S01]  /*0bd0*/  @UP4 UIADD3.X UR13, UR6, UR9, URZ, UP1, !UPT ;  /* 0x00000009060d4290 */ /* 0x000fe20008ffe43f */
[----:B-12---:R-:W-:Y:S01]  /*0be0*/  IMAD.U32 R2, RZ, RZ, UR10 ;  /* 0x0000000aff027e24 */ /* 0x006fe2000f8e00ff */
[----:B------:R-:W-:Y:S01]  /*0bf0*/  UISETP.NE.U32.AND UP0, UPT, UR14, URZ, UPT ;  /* 0x0000003f0e00728c */ /* 0x000fe2000bf05070 */
[----:B--2---:R-:W-:Y:S01]  /*0c00*/  IMAD.U32 R4, RZ, RZ, UR12 ;  /* 0x0000000cff047e24 */ /* 0x004fe2000f8e00ff */
[----:B------:R-:W-:Y:S01]  /*0c10*/  UIADD3 UR16, UP2, UR17, UR14, URZ ;  /* 0x0000000e11107290 */ /* 0x000fe2000ff5e03f */
[----:B------:R-:W-:Y:S01]  /*0c20*/  IMAD.U32 R3, RZ, RZ, UR11 ;  /* 0x0000000bff037e24 */ /* 0x000fe2000f8e00ff */
[----:B------:R-:W-:Y:S01]  /*0c30*/  UISETP.NE.AND.EX UP0, UPT, UR15, URZ, UPT, UP0 ;  /* 0x0000003f0f00728c */ /* 0x000fe2000bf05300 */
[----:B------:R-:W-:Y:S01]  /*0c40*/  IMAD.U32 R5, RZ, RZ, UR13 ;  /* 0x0000000dff057e24 */ /* 0x000fe2000f8e00ff */
[----:B------:R-:W-:Y:S01]  /*0c50*/  ULDC.U8 UR14, c[0x0][0x3c2] ;  /* 0x0000f080000e7ab9 */ /* 0x000fe20000000000 */
[----:B------:R-:W-:Y:S01]  /*0c60*/  ULDC.64 UR8, c[0x0][0x2f8] ;  /* 0x0000be0000087ab9 */ /* 0x000fe20000000a00 */
[----:B------:R-:W-:-:S02]  /*0c70*/  UIADD3.X UR7, UR6, UR15, URZ, UP2, !UPT ;  /* 0x0000000f06077290 */ /* 0x000fc400097fe43f */
[----:B------:R-:W-:Y:S01]  /*0c80*/  UISETP.NE.AND UP2, UPT, UR14, URZ, UPT ;  /* 0x0000003f0e00728c */ /* 0x000fe2000bf45270 */
[----:B------:R-:W-:Y:S01]  /*0c90*/  PLOP3.LUT P3, PT, PT, PT, UP0, 0x80, 0x0 ;  /* 0x000000000000781c */ /* 0x000fe20003f6f008 */
[----:B------:R-:W-:Y:S01]  /*0ca0*/  UISETP.EQ.U32.AND UP4, UPT, UR8, URZ, UPT ;  /* 0x0000003f0800728c */ /* 0x000fe2000bf82070 */
[----:B---34-:R-:W2:Y:S03]  /*0cb0*/  @P1 LDG.E R7, desc[UR18][R4.64] ;  /* 0x0000001204071981 */ /* 0x018ea6000c1e1900 */
[----:B------:R-:W-:-:S06]  /*0cc0*/  UISETP.EQ.OR.EX UP4, UPT, UR9, URZ, !UP2, UP4 ;  /* 0x0000003f0900728c */ /* 0x000fcc000d782740 */
        /* <DEDUP_REMOVED lines=18> */
[----:B------:R-:W-:Y:S01]  /*0df0*/  @!UP3 ULDC UR7, c[0x0][0x2cc] ;  /* 0x0000b3000007bab9 */ /* 0x000fe20000000800 */
[----:B--2---:R-:W-:Y:S02]  /*0e00*/  @P1 R2UR UR28, R7 ;  /* 0x00000000071c12ca */ /* 0x004fe400000e0000 */
[----:B---3--:R-:W-:-:S02]  /*0e10*/  @P0 R2UR UR14, R5 ;  /* 0x00000000050e02ca */ /* 0x008fc400000e0000 */
[----:B------:R-:W-:Y:S01]  /*0e20*/  ISETP.NE.U32.AND P0, PT, RZ, UR8, PT ;  /* 0x00000008ff007c0c */ /* 0x000fe2000bf05070 */
[----:B------:R-:W-:-:S03]  /*0e30*/  @!UP3 USEL UR8, UR7, URZ, UP1 ;  /* 0x0000003f0708b287 */ /* 0x000fc60008800000 */
        /* <DEDUP_REMOVED lines=13> */
.L_x_1856:
        /* <DEDUP_REMOVED lines=31> */
[----:B------:R-:W-:-:S02]  /*1100*/  UIMAD.WIDE.U32 UR8, UR49, UR59, URZ ;  /* 0x0000003b310872a5 */ /* 0x000fc4000f8e003f */
[----:B--2---:R-:W-:Y:S02]  /*1110*/  UIMAD.WIDE.U32 UR32, UR12, UR10, URZ ;  /* 0x0000000a0c2072a5 */ /* 0x004fe4000f8e003f */
[----:B------:R-:W-:Y:S02]  /*1120*/  UIMAD UR50, UR57, UR46, URZ ;  /* 0x0000002e393272a4 */ /* 0x000fe4000f8e023f */
        /* <DEDUP_REMOVED lines=10> */
[----:B------:R-:W-:Y:S02]  /*11d0*/  UIMAD.WIDE UR12, UR46, UR61, URZ ;  /* 0x0000003d2e0c72a5 */ /* 0x000fe4000f8e023f */
[----:B------:R-:W-:-:S02]  /*11e0*/  ULEA.HI UR33, UR15, UR10, URZ, 0x7 ;  /* 0x0000000a0f217291 */ /* 0x000fc4000f8f383f */
[----:B------:R-:W-:Y:S01]  /*11f0*/  UIMAD UR15, UR37, UR49, URZ ;  /* 0x00000031250f72a4 */ /* 0x000fe2000f8e023f */
[----:B-1----:R-:W-:Y:S01]  /*1200*/  VIADD R2, R2, 0xffffffe ;  /* 0x0ffffffe02027836 */ /* 0x002fe20000000000 */
[----:B------:R-:W-:Y:S02]  /*1210*/  USEL UR55, UR24, UR22, !UP2 ;  /* 0x0000001618377287 */ /* 0x000fe4000d000000 */
[----:B------:R-:W-:Y:S01]  /*1220*/  UIADD3 UR46, UR25, UR27, URZ ;  /* 0x0000001b192e7290 */ /* 0x000fe2000fffe03f */
[----:B------:R-:W1:Y:S01]  /*1230*/  F2I.FTZ.U32.TRUNC.NTZ R3, R2 ;  /* 0x0000000200037305 */ /* 0x000e62000021f000 */
[----:B------:R-:W-:Y:S02]  /*1240*/  UIADD3 UR7, UR7, 0x7f, URZ ;  /* 0x0000007f07077890 */ /* 0x000fe4000fffe03f */
[----:B------:R-:W-:Y:S02]  /*1250*/  UIMAD.WIDE.U32 UR24, UR12, UR8, URZ ;  /* 0x000000080c1872a5 */ /* 0x000fe4000f8e003f */
[----:B------:R-:W-:-:S02]  /*1260*/  UIMAD UR27, UR13, UR8, URZ ;  /* 0x000000080d1b72a4 */ /* 0x000fc4000f8e023f */
[----:B------:R-:W-:Y:S02]  /*1270*/  UIMAD UR8, UR58, UR59, UR15 ;  /* 0x0000003b3a0872a4 */ /* 0x000fe4000f8e020f */
[----:B------:R-:W-:Y:S02]  /*1280*/  UIMAD UR26, UR6, UR17, URZ ;  /* 0x00000011061a72a4 */ /* 0x000fe4000f8e023f */
[----:B------:R-:W-:Y:S02]  /*1290*/  USHF.R.S32.HI UR15, URZ, 0x1f, UR7 ;  /* 0x0000001f3f0f7899 */ /* 0x000fe40008011407 */
[----:B------:R-:W-:Y:S01]  /*12a0*/  UIADD3 UR8, UR9, UR8, URZ ;  /* 0x0000000809087290 */ /* 0x000fe2000fffe03f */
[----:B-1----:R-:W-:Y:S01]  /*12b0*/  IMAD.MOV R0, RZ, RZ, -R3 ;  /* 0x000000ffff007224 */ /* 0x002fe200078e0a03 */
[----:B------:R-:W-:Y:S01]  /*12c0*/  @UP2 UIADD3 UR46, UR23, UR26, URZ ;  /* 0x0000001a172e2290 */ /* 0x000fe2000fffe03f */
[----:B------:R-:W-:Y:S01]  /*12d0*/  IMAD.MOV.U32 R2, RZ, RZ, RZ ;  /* 0x000000ffff027224 */ /* 0x000fe200078e00ff */
[----:B------:R-:W-:Y:S01]  /*12e0*/  ULEA.HI UR26, UR15, UR7, URZ, 0x7 ;  /* 0x000000070f1a7291 */ /* 0x000fe2000f8f383f */
[----:B------:R-:W-:Y:S01]  /*12f0*/  IMAD R0, R0, R5, RZ ;  /* 0x0000000500007224 */ /* 0x000fe200078e02ff */
[----:B------:R-:W-:-:S02]  /*1300*/  UIMAD UR7, UR12, UR8, UR27 ;  /* 0x000000080c0772a4 */ /* 0x000fc4000f8e021b */
[----:B------:R-:W-:Y:S01]  /*1310*/  @UP2 UIMAD UR48, UR6, UR11, UR45 ;  /* 0x0000000b063022a4 */ /* 0x000fe2000f8e022d */
        /* <DEDUP_REMOVED lines=9> */
[----:B------:R-:W-:Y:S01]  /*13b0*/  USEL UR35, UR11, URZ, UP0 ;  /* 0x0000003f0b237287 */ /* 0x000fe20008000000 */
[C---:B------:R-:W-:Y:S01]  /*13c0*/  IMAD R2, R5.reuse, R3, R2 ;  /* 0x0000000305027224 */ /* 0x040fe200078e0202 */
[----:B------:R-:W-:Y:S01]  /*13d0*/  UISETP.LT.AND UP0, UPT, UR15, UR7, UPT ;  /* 0x000000070f00728c */ /* 0x000fe2000bf01270 */
[----:B------:R-:W-:Y:S01]  /*13e0*/  ULDC.U8 UR40, c[0x0][0x480] ;  /* 0x0001200000287ab9 */ /* 0x000fe20000000000 */
[----:B------:R-:W-:Y:S02]  /*13f0*/  ULDC UR51, c[0x0][0x2c4] ;  /* 0x0000b10000337ab9 */ /* 0x000fe40000000800 */
[----:B------:R-:W-:Y:S01]  /*1400*/  ISETP.GT.U32.AND P1, PT, R5, R2, PT ;  /* 0x000000020500720c */ /* 0x000fe20003f24070 */
[----:B------:R-:W-:Y:S02]  /*1410*/  USEL UR56, UR24, UR22, !UP2 ;  /* 0x0000001618387287 */ /* 0x000fe4000d000000 */
[----:B------:R-:W-:Y:S02]  /*1420*/  UISETP.NE.AND UP4, UPT, UR40, URZ, UPT ;  /* 0x0000003f2800728c */ /* 0x000fe4000bf85270 */
[----:B------:R-:W-:-:S02]  /*1430*/  @UP3 UIMAD UR24, UR49, UR51, URZ ;  /* 0x00000033311832a4 */ /* 0x000fc4000f8e023f */
[----:B------:R-:W-:Y:S02]  /*1440*/  USEL UR40, UR15, UR7, UP0 ;  /* 0x000000070f287287 */ /* 0x000fe40008000000 */
[----:B------:R-:W-:Y:S02]  /*1450*/  UISETP.NE.AND UP1, UPT, UR38, -0x1, UPT ;  /* 0xffffffff2600788c */ /* 0x000fe4000bf25270 */
[----:B------:R-:W-:Y:S02]  /*1460*/  @UP3 USEL UR24, UR24, UR6, !UP2 ;  /* 0x0000000618183287 */ /* 0x000fe4000d000000 */
[----:B------:R-:W-:Y:S01]  /*1470*/  @!P1 IMAD.IADD R2, R2, 0x1, -R5 ;  /* 0x0000000102029824 */ /* 0x000fe200078e0a05 */
[----:B------:R-:W-:Y:S01]  /*1480*/  ULEA UR7, UR40, 0xffffff80, 0x7 ;  /* 0xffffff8028077891 */ /* 0x000fe2000f8e383f */
[----:B------:R-:W-:Y:S01]  /*1490*/  @!P1 IADD3 R0, R0, 0x1, RZ ;  /* 0x0000000100009810 */ /* 0x000fe20007ffe0ff */
[----:B------:R-:W-:Y:S01]  /*14a0*/  @UP3 ULDC UR15, c[0x0][0x2e4] ;  /* 0x0000b900000f3ab9 */ /* 0x000fe20000000800 */
[----:B------:R-:W-:Y:S01]  /*14b0*/  UIMAD UR22, UR13, UR6, URZ ;  /* 0x000000060d1672a4 */ /* 0x000fe2000f8e023f */
[----:B------:R-:W-:Y:S01]  /*14c0*/  ISETP.GE.U32.AND P0, PT, R2, R5, PT ;  /* 0x000000050200720c */ /* 0x000fe20003f06070 */
[----:B------:R-:W-:Y:S01]  /*14d0*/  @UP3 UIMAD UR27, UR57, UR15, UR24 ;  /* 0x0000000f391b32a4 */ /* 0x000fe2000f8e0218 */
[----:B------:R-:W-:Y:S01]  /*14e0*/  LOP3.LUT R2, R6, UR57, RZ, 0x3c, !PT ;  /* 0x0000003906027c12 */ /* 0x000fe2000f8e3cff */
[----:B------:R-:W-:Y:S01]  /*14f0*/  USHF.R.S32.HI UR33, URZ, 0x1f, UR7 ;  /* 0x0000001f3f217899 */ /* 0x000fe20008011407 */
[----:B------:R-:W-:Y:S01]  /*1500*/  PLOP3.LUT P1, PT, PT, PT, UP1, 0x80, 0x0 ;  /* 0x000000000000781c */ /* 0x000fe20003f2f018 */
[----:B------:R-:W-:Y:S01]  /*1510*/  UIADD3 UR15, UP0, UR7, UR36, URZ ;  /* 0x00000024070f7290 */ /* 0x000fe2000ff1e03f */
[----:B------:R-:W-:Y:S01]  /*1520*/  ISETP.GE.AND P2, PT, R2, RZ, PT ;  /* 0x000000ff0200720c */ /* 0x000fe20003f46270 */
[----:B------:R-:W-:-:S02]  /*1530*/  @UP1 UIADD3 UR30, UR28, UR38, URZ ;  /* 0x000000261c1e1290 */ /* 0x000fc4000fffe03f */
[----:B------:R-:W-:Y:S02]  /*1540*/  UIADD3.X UR24, UR33, UR35, URZ, UP0, !UPT ;  /* 0x0000002321187290 */ /* 0x000fe400087fe43f */
[----:B------:R-:W-:Y:S02]  /*1550*/  UIMAD UR13, UR13, UR15, URZ ;  /* 0x0000000f0d0d72a4 */ /* 0x000fe4000f8e023f */
[----:B------:R-:W-:Y:S01]  /*1560*/  @UP1 UIADD3 UR31, UR28, UR38, URZ ;  /* 0x000000261c1f1290 */ /* 0x000fe2000fffe03f */
[----:B------:R-:W-:Y:S01]  /*1570*/  @P0 VIADD R0, R0, 0x1 ;  /* 0x0000000100000836 */ /* 0x000fe20000000000 */
[----:B------:R-:W-:Y:S01]  /*1580*/  @UP1 ULDC.64 UR10, c[0x0][0x248] ;  /* 0x00009200000a1ab9 */ /* 0x000fe20000000a00 */
[----:B------:R-:W-:Y:S01]  /*1590*/  @UP1 ULDC.64 UR8, c[0x0][0x250] ;  /* 0x0000940000081ab9 */ /* 0x000fe20000000a00 */
[----:B------:R-:W-:Y:S01]  /*15a0*/  UIMAD.WIDE.U32 UR36, UR12, UR15, URZ ;  /* 0x0000000f0c2472a5 */ /* 0x000fe2000f8e003f */
[----:B------:R-:W-:Y:S01]  /*15b0*/  IMAD.MOV.U32 R11, RZ, RZ, R0 ;  /* 0x000000ffff0b7224 */ /* 0x000fe200078e0000 */
[----:B------:R-:W-:Y:S01]  /*15c0*/  @UP2 UIADD3 UR47, UR23, UR22, URZ ;  /* 0x00000016172f2290 */ /* 0x000fe2000fffe03f */
[----:B------:R-:W-:Y:S01]  /*15d0*/  PLOP3.LUT P0, PT, PT, PT, UP3, 0x80, 0x0 ;  /* 0x000000000000781c */ /* 0x000fe20003f0f038 */
[----:B------:R-:W-:-:S02]  /*15e0*/  UIMAD UR15, UR12, UR24, UR13 ;  /* 0x000000180c0f72a4 */ /* 0x000fc4000f8e020d */
[----:B------:R-:W-:Y:S01]  /*15f0*/  @UP1 UIMAD.WIDE.U32 UR22, UR30, UR10, URZ ;  /* 0x0000000a1e1612a5 */ /* 0x000fe2000f8e003f */
[----:B------:R-:W-:Y:S01]  /*1600*/  @!P2 IADD3 R11, -R11, RZ, RZ ;  /* 0x000000ff0b0ba210 */ /* 0x000fe20007ffe1ff */
[----:B------:R-:W-:Y:S01]  /*1610*/  @UP1 UIMAD.WIDE.U32 UR12, UR31, UR8, URZ ;  /* 0x000000081f0c12a5 */ /* 0x000fe2000f8e003f */
[----:B------:R-:W-:Y:S01]  /*1620*/  @!P3 LOP3.LUT R11, RZ, R6, RZ, 0x33, !PT ;  /* 0x00000006ff0bb212 */ /* 0x000fe200078e33ff */
[----:B------:R-:W-:Y:S02]  /*1630*/  @!UP3 UIMAD UR25, UR49, UR61, UR57 ;  /* 0x0000003d3119b2a4 */ /* 0x000fe4000f8e0239 */
[----:B------:R-:W-:Y:S02]  /*1640*/  @UP1 UIMAD UR26, UR30, UR11, URZ ;  /* 0x0000000b1e1a12a4 */ /* 0x000fe4000f8e023f */
[----:B------:R-:W-:Y:S02]  /*1650*/  @UP1 UIMAD UR24, UR31, UR9, URZ ;  /* 0x000000091f1812a4 */ /* 0x000fe4000f8e023f */
[----:B------:R-:W-:-:S02]  /*1660*/  @!UP2 UIADD3 UR48, UR43, UR34, URZ ;  /* 0x000000222b30a290 */ /* 0x000fc4000fffe03f */
[----:B------:R-:W-:Y:S02]  /*1670*/  @!UP3 UIMAD UR27, UR25, UR51, URZ ;  /* 0x00000033191bb2a4 */ /* 0x000fe4000f8e023f */
[----:B------:R-:W-:Y:S02]  /*1680*/  USEL UR53, UR32, URZ, UP4 ;  /* 0x0000003f20357287 */ /* 0x000fe4000a000000 */
[----:B------:R-:W-:Y:S02]  /*1690*/  USHF.R.S32.HI UR39, URZ, 0x1f, UR29 ;  /* 0x0000001f3f277899 */ /* 0x000fe4000801141d */
[----:B------:R-:W-:Y:S02]  /*16a0*/  USHF.R.S32.HI UR54, URZ, 0x1f, UR50 ;  /* 0x0000001f3f367899 */ /* 0x000fe40008011432 */
[----:B------:R-:W-:Y:S02]  /*16b0*/  @UP1 UIADD3 UR34, UR13, UR24, URZ ;  /* 0x000000180d221290 */ /* 0x000fe4000fffe03f */
[----:B------:R-:W-:-:S02]  /*16c0*/  USEL UR52, UR41, URZ, UP4 ;  /* 0x0000003f29347287 */ /* 0x000fc4000a000000 */
        /* <DEDUP_REMOVED lines=17> */
.L_x_1858:
        /* <DEDUP_REMOVED lines=13> */
.L_x_1859:
        /* <DEDUP_REMOVED lines=11> */
.L_x_1860:
[----:B------:R-:W-:-:S04]  /*1960*/  UIMAD UR6, UR49, UR61, UR57 ;  /* 0x0000003d310672a4 */ /* 0x000fc8000f8e0239 */
[----:B------:R-:W-:-:S12]  /*1970*/  UIMAD UR6, UR6, UR59, URZ ;  /* 0x0000003b060672a4 */ /* 0x000fd8000f8e023f */
.L_x_1861:
[----:B------:R-:W1:Y:S01]  /*1980*/  S2R R21, SR_TID.X ;  /* 0x0000000000157919 */ /* 0x000e620000002100 */
[----:B------:R-:W2:Y:S01]  /*1990*/  LDC.64 R4, c[0x0][0x420] ;  /* 0x00010800ff047b82 */ /* 0x000ea20000000a00 */
[----:B------:R-:W-:Y:S01]  /*19a0*/  UIADD3 UR22, UR7, UR27, URZ ;  /* 0x0000001b07167290 */ /* 0x000fe2000fffe03f */
[----:B------:R-:W-:Y:S01]  /*19b0*/  SHF.R.S32.HI R237, RZ, 0x1f, R236 ;  /* 0x0000001fffed7819 */ /* 0x000fe200000114ec */
[----:B------:R-:W-:Y:S01]  /*19c0*/  ULDC.64 UR24, c[0x0][0x2b0] ;  /* 0x0000ac0000187ab9 */ /* 0x000fe20000000a00 */
[----:B------:R-:W-:Y:S01]  /*19d0*/  USHF.R.S32.HI UR35, URZ, 0x1f, UR57 ;  /* 0x0000001f3f237899 */ /* 0x000fe20008011439 */
[----:B------:R-:W-:Y:S01]  /*19e0*/  BSSY B1, `(.L_x_1857) ;  /* 0x0000c02000017945 */ /* 0x000fe20003800000 */
[----:B------:R-:W-:Y:S02]  /*19f0*/  UIMAD.WIDE UR22, UR22, 0x4, UR24 ;  /* 0x00000004161678a5 */ /* 0x000fe4000f8e0218 */
[----:B------:R-:W-:Y:S01]  /*1a00*/  UIADD3 UR41, UR7, UR6, URZ ;  /* 0x0000000607297290 */ /* 0x000fe2000fffe03f */
[----:B------:R-:W-:Y:S01]  /*1a10*/  ULDC.64 UR24, c[0x0][0x428] ;  /* 0x00010a0000187ab9 */ /* 0x000fe20000000a00 */
[----:B------:R-:W-:Y:S01]  /*1a20*/  UIADD3 UR6, -UR14, UR20, UR29 ;  /* 0x000000140e067290 */ /* 0x000fe2000fffe11d */
[----:B------:R-:W-:Y:S01]  /*1a30*/  ULDC.64 UR26, c[0x0][0x258] ;  /* 0x00009600001a7ab9 */ /* 0x000fe20000000a00 */
[----:B------:R-:W-:Y:S01]  /*1a40*/  ULDC UR44, c[0x0][0x398] ;  /* 0x0000e600002c7ab9 */ /* 0x000fe20000000800 */
[----:B------:R-:W-:Y:S01]  /*1a50*/  ULDC UR13, c[0x0][0x2dc] ;  /* 0x0000b700000d7ab9 */ /* 0x000fe20000000800 */
[----:B------:R-:W-:Y:S01]  /*1a60*/  UIADD3 UR6, UR6, -UR44, URZ ;  /* 0x8000002c06067290 */ /* 0x000fe2000fffe03f */
[----:B------:R-:W-:Y:S01]  /*1a70*/  IMAD.U32 R10, RZ, RZ, UR26 ;  /* 0x0000001aff0a7e24 */ /* 0x000fe2000f8e00ff */
[----:B------:R-:W-:Y:S01]  /*1a80*/  UIMAD UR15, UR13, UR61, URZ ;  /* 0x0000003d0d0f72a4 */ /* 0x000fe2000f8e023f */
[----:B------:R-:W-:Y:S01]  /*1a90*/  ULDC.64 UR42, c[0x0][0x210] ;  /* 0x00008400002a7ab9 */ /* 0x000fe20000000a00 */
[----:B------:R-:W-:Y:S01]  /*1aa0*/  UIADD3 UR13, UR40, -0x1, URZ ;  /* 0xffffffff280d7890 */ /* 0x000fe2000fffe03f */
[----:B--2---:R-:W-:Y:S01]  /*1ab0*/  IMAD R8, R4, UR33, RZ ;  /* 0x0000002104087c24 */ /* 0x004fe2000f8e02ff */
[----:B-1----:R-:W-:-:S04]  /*1ac0*/  SHF.R.S32.HI R22, RZ, 0x1f, R21 ;  /* 0x0000001fff167819 */ /* 0x002fc80000011415 */
[----:B------:R-:W-:-:S04]  /*1ad0*/  LEA.HI R0, R22, R21, RZ, 0x3 ;  /* 0x0000001516007211 */ /* 0x000fc800078f18ff */
[----:B------:R-:W-:-:S04]  /*1ae0*/  SHF.R.S32.HI R0, RZ, 0x3, R0 ;  /* 0x00000003ff007819 */ /* 0x000fc80000011400 */
[----:B------:R-:W-:Y:S02]  /*1af0*/  SHF.R.S32.HI R20, RZ, 0x1f, R0 ;  /* 0x0000001fff147819 */ /* 0x000fe40000011400 */
[----:B------:R-:W-:-:S04]  /*1b00*/  IADD3 R2, P0, R0, UR7, RZ ;  /* 0x0000000700027c10 */ /* 0x000fc8000ff1e0ff */
[----:B------:R-:W-:Y:S01]  /*1b10*/  IADD3.X R3, R20, UR33, RZ, P0, !PT ;  /* 0x0000002114037c10 */ /* 0x000fe200087fe4ff */
[----:B------:R-:W-:-:S04]  /*1b20*/  IMAD.WIDE.U32 R6, R2, UR16, R236 ;  /* 0x0000001002067c25 */ /* 0x000fc8000f8e00ec */
[----:B------:R-:W-:Y:S01]  /*1b30*/  IMAD R3, R3, UR16, RZ ;  /* 0x0000001003037c24 */ /* 0x000fe2000f8e02ff */
[----:B------:R-:W-:-:S03]  /*1b40*/  IADD3 R6, P2, R6, UR55, RZ ;  /* 0x0000003706067c10 */ /* 0x000fc6000ff5e0ff */
[----:B------:R-:W-:Y:S01]  /*1b50*/  IMAD R9, R2, UR17, R3 ;  /* 0x0000001102097c24 */ /* 0x000fe2000f8e0203 */
[----:B------:R-:W-:Y:S01]  /*1b60*/  IADD3 R2, P0, R236, UR12, RZ ;  /* 0x0000000cec027c10 */ /* 0x000fe2000ff1e0ff */
[----:B------:R-:W-:-:S03]  /*1b70*/  UIMAD UR12, UR35, UR24, URZ ;  /* 0x00000018230c72a4 */ /* 0x000fc6000f8e023f */
[----:B------:R-:W-:Y:S01]  /*1b80*/  IADD3.X R3, R237, UR48, RZ, P0, !PT ;  /* 0x00000030ed037c10 */ /* 0x000fe200087fe4ff */
[----:B------:R-:W-:Y:S01]  /*1b90*/  UIMAD UR33, UR57, UR25, UR12 ;  /* 0x00000019392172a4 */ /* 0x000fe2000f8e020c */
[----:B------:R-:W-:Y:S01]  /*1ba0*/  IADD3.X R7, R7, UR46, R9, P2, !PT ;  /* 0x0000002e07077c10 */ /* 0x000fe200097fe409 */
[----:B------:R-:W-:Y:S01]  /*1bb0*/  UIMAD UR12, UR35, UR26, URZ ;  /* 0x0000001a230c72a4 */ /* 0x000fe2000f8e023f */
[----:B------:R-:W-:Y:S02]  /*1bc0*/  IMAD R9, R5, UR7, R8 ;  /* 0x0000000705097c24 */ /* 0x000fe4000f8e0208 */
[----:B------:R-:W-:Y:S01]  /*1bd0*/  IMAD.WIDE.U32 R2, R4, UR7, R2 ;  /* 0x0000000704027c25 */ /* 0x000fe2000f8e0002 */
[----:B------:R-:W-:Y:S02]  /*1be0*/  UIMAD UR35, UR57, UR27, UR12 ;  /* 0x0000001b392372a4 */ /* 0x000fe4000f8e020c */
[----:B------:R-:W-:Y:S01]  /*1bf0*/  USHF.R.S32.HI UR27, URZ, 0x1f, UR6 ;  /* 0x0000001f3f1b7899 */ /* 0x000fe20008011406 */
[----:B------:R-:W-:Y:S01]  /*1c00*/  IMAD.U32 R8, RZ, RZ, UR24 ;  /* 0x00000018ff087e24 */ /* 0x000fe2000f8e00ff */
[----:B------:R-:W-:Y:S01]  /*1c10*/  USHF.L.U32 UR7, UR15, 0x7, URZ ;  /* 0x000000070f077899 */ /* 0x000fe2000800063f */
[----:B------:R-:W-:Y:S01]  /*1c20*/  IMAD.IADD R3, R3, 0x1, R9 ;  /* 0x0000000103037824 */ /* 0x000fe200078e0209 */
[----:B------:R-:W-:Y:S01]  /*1c30*/  LEA.HI R9, R22, R21, RZ, 0x5 ;  /* 0x0000001516097211 */ /* 0x000fe200078f28ff */
[----:B------:R-:W-:Y:S01]  /*1c40*/  ULEA.HI UR27, UR27, UR6, URZ, 0x7 ;  /* 0x000000061b1b7291 */ /* 0x000fe2000f8f383f */
[----:B------:R-:W-:Y:S01]  /*1c50*/  IMAD.WIDE.U32 R6, R10, UR57, R6 ;  /* 0x000000390a067c25 */ /* 0x000fe2000f8e0006 */
[----:B------:R-:W-:-:S02]  /*1c60*/  UIADD3 UR12, UP2, UP0, UR36, UR7, UR50 ;  /* 0x00000007240c7290 */ /* 0x000fc4000f85e032 */
[----:B------:R-:W-:Y:S01]  /*1c70*/  USHF.R.S32.HI UR7, URZ, 0x1f, UR7 ;  /* 0x0000001f3f077899 */ /* 0x000fe20008011407 */
[----:B------:R-:W-:Y:S01]  /*1c80*/  IMAD.WIDE.U32 R2, R8, UR57, R2 ;  /* 0x0000003908027c25 */ /* 0x000fe2000f8e0002 */
[----:B------:R-:W-:Y:S01]  /*1c90*/  LOP3.LUT R8, R9, 0xffffffe0, RZ, 0xc0, !PT ;  /* 0xffffffe009087812 */ /* 0x000fe200078ec0ff */
[----:B------:R-:W-:Y:S01]  /*1ca0*/  USHF.R.S32.HI UR27, URZ, 0x7, UR27 ;  /* 0x000000073f1b7899 */ /* 0x000fe2000801141b */
[----:B------:R-:W-:Y:S01]  /*1cb0*/  SHF.R.S32.HI R9, RZ, 0x5, R9 ;  /* 0x00000005ff097819 */ /* 0x000fe20000011409 */
[----:B------:R-:W-:Y:S01]  /*1cc0*/  UIADD3.X UR7, UR51, UR7, UR54, UP2, UP0 ;  /* 0x0000000733077290 */ /* 0x000fe200097e0436 */
[----:B------:R-:W-:Y:S01]  /*1cd0*/  VIADD R3, R3, UR33 ;  /* 0x0000002103037c36 */ /* 0x000fe20008000000 */
[----:B------:R-:W-:Y:S01]  /*1ce0*/  UISETP.LT.AND UP0, UPT, URZ, UR27, UPT ;  /* 0x0000001b3f00728c */ /* 0x000fe2000bf01270 */
[----:B------:R-:W-:Y:S01]  /*1cf0*/  IMAD.IADD R12, R21, 0x1, -R8 ;  /* 0x00000001150c7824 */ /* 0x000fe200078e0a08 */
[----:B------:R-:W-:Y:S01]  /*1d00*/  UIADD3 UR6, UP3, UP2, UR53, UR12, UR56 ;  /* 0x0000000c35067290 */ /* 0x000fe2000fa7e038 */
[-C--:B------:R-:W-:Y:S01]  /*1d10*/  IMAD R10, R20, R4.reuse, RZ ;  /* 0x00000004140a7224 */ /* 0x080fe200078e02ff */
[----:B------:R-:W-:Y:S01]  /*1d20*/  USEL UR27, URZ, UR27, !UP0 ;  /* 0x0000001b3f1b7287 */ /* 0x000fe2000c000000 */
[----:B------:R-:W-:Y:S01]  /*1d30*/  IMAD R9, R9, UR15, R12 ;  /* 0x0000000f09097c24 */ /* 0x000fe2000f8e020c */
[----:B------:R-:W-:Y:S01]  /*1d40*/  UIADD3.X UR12, UR52, UR7, UR47, UP3, UP2 ;  /* 0x00000007340c7290 */ /* 0x000fe20009fe442f */
[----:B------:R-:W-:Y:S01]  /*1d50*/  IMAD.WIDE.U32 R2, R0, R4, R2 ;  /* 0x0000000400027225 */ /* 0x000fe200078e0002 */
[----:B------:R-:W-:Y:S01]  /*1d60*/  UISETP.GT.AND UP0, UPT, UR40, UR27, UPT ;  /* 0x0000001b2800728c */ /* 0x000fe2000bf04270 */
[----:B------:R-:W-:Y:S01]  /*1d70*/  LEA R239, P4, R6, UR42, 0x1 ;  /* 0x0000002a06ef7c11 */ /* 0x000fe2000f8808ff */
[----:B------:R-:W-:Y:S01]  /*1d80*/  ULDC.64 UR54, c[0x0][0x478] ;  /* 0x00011e0000367ab9 */ /* 0x000fe20000000a00 */
[C---:B------:R-:W-:Y:S01]  /*1d90*/  IADD3 R8, P0, R9.reuse, UR6, RZ ;  /* 0x0000000609087c10 */ /* 0x040fe2000ff1e0ff */
[----:B------:R-:W-:Y:S01]  /*1da0*/  IMAD R10, R0, R5, R10 ;  /* 0x00000005000a7224 */ /* 0x000fe200078e020a */
[----:B------:R-:W-:Y:S01]  /*1db0*/  ULDC.64 UR24, c[0x0][0x400] ;  /* 0x0001000000187ab9 */ /* 0x000fe20000000a00 */
[----:B------:R-:W-:Y:S01]  /*1dc0*/  UIMAD.WIDE UR6, UR41, 0x4, UR54 ;  /* 0x00000004290678a5 */ /* 0x000fe2000f8e0236 */
[----:B------:R-:W-:Y:S01]  /*1dd0*/  LEA.HI.X.SX32 R9, R9, UR12, 0x1, P0 ;  /* 0x0000000c09097c11 */ /* 0x000fe200080f0eff */
[----:B------:R-:W-:Y:S01]  /*1de0*/  ULDC.64 UR36, c[0x0][0x3e0] ;  /* 0x0000f80000247ab9 */ /* 0x000fe20000000a00 */
[----:B------:R-:W-:Y:S01]  /*1df0*/  PLOP3.LUT P0, PT, PT, PT, UP0, 0x80, 0x0 ;  /* 0x000000000000781c */ /* 0x000fe20003f0f008 */
[----:B------:R-:W-:Y:S01]  /*1e00*/  VIADD R7, R7, UR35 ;  /* 0x0000002307077c36 */ /* 0x000fe20008000000 */
[----:B------:R-:W-:Y:S01]  /*1e10*/  LEA R196, P2, R8, UR24, 0x2 ;  /* 0x0000001808c47c11 */ /* 0x000fe2000f8410ff */
[----:B------:R-:W-:Y:S01]  /*1e20*/  IMAD.IADD R3, R3, 0x1, R10 ;  /* 0x0000000103037824 */ /* 0x000fe200078e020a */
[----:B------:R-:W-:Y:S01]  /*1e30*/  LEA R241, P3, R2, UR36, 0x1 ;  /* 0x0000002402f17c11 */ /* 0x000fe2000f8608ff */
[----:B------:R-:W-:Y:S01]  /*1e40*/  UMOV UR26, UR6 ;  /* 0x00000006001a7c82 */ /* 0x000fe20008000000 */
[----:B------:R-:W-:Y:S01]  /*1e50*/  LEA.HI.X R197, R8, UR25, R9, 0x2, P2 ;  /* 0x0000001908c57c11 */ /* 0x000fe200090f1409 */
[----:B------:R-:W-:Y:S01]  /*1e60*/  UMOV UR25, UR7 ;  /* 0x0000000700197c82 */ /* 0x000fe20008000000 */
[----:B------:R-:W-:-:S02]  /*1e70*/  LEA.HI.X R238, R6, UR43, R7, 0x1, P4 ;  /* 0x0000002b06ee7c11 */ /* 0x000fc4000a0f0c07 */
        /* <DEDUP_REMOVED lines=21> */
.L_x_1863:
        /* <DEDUP_REMOVED lines=20> */
.L_x_1864:
        /* <DEDUP_REMOVED lines=35> */
.L_x_1866:
[----:B------:R-:W-:Y:S05]  /*2340*/  BSYNC B0 ;  /* 0x0000000000007941 */ /* 0x000fea0003800000 */
.L_x_1865:
        /* <DEDUP_REMOVED lines=14> */
.L_x_1868:
[----:B------:R-:W-:Y:S05]  /*2430*/  BSYNC B0 ;  /* 0x0000000000007941 */ /* 0x000fea0003800000 */
.L_x_1867:
        /* <DEDUP_REMOVED lines=14> */
.L_x_1870:
[----:B------:R-:W-:Y:S05]  /*2520*/  BSYNC B0 ;  /* 0x0000000000007941 */ /* 0x000fea0003800000 */
.L_x_1869:
        /* <DEDUP_REMOVED lines=14> */
.L_x_1872:
[----:B------:R-:W-:Y:S05]  /*2610*/  BSYNC B0 ;  /* 0x0000000000007941 */ /* 0x000fea0003800000 */
.L_x_1871:
        /* <DEDUP_REMOVED lines=26> */
.L_x_1874:
[----:B------:R-:W-:Y:S05]  /*27c0*/  BSYNC B0 ;  /* 0x0000000000007941 */ /* 0x000fea0003800000 */
.L_x_1873:
        /* <DEDUP_REMOVED lines=14> */
.L_x_1876:
[----:B------:R-:W-:Y:S05]  /*28b0*/  BSYNC B0 ;  /* 0x0000000000007941 */ /* 0x000fea0003800000 */
.L_x_1875:
        /* <DEDUP_REMOVED lines=14> */
.L_x_1878:
[----:B------:R-:W-:Y:S05]  /*29a0*/  BSYNC B0 ;  /* 0x0000000000007941 */ /* 0x000fea0003800000 */
.L_x_1877:
        /* <DEDUP_REMOVED lines=14> */
.L_x_1862:
        /* <DEDUP_REMOVED lines=32> */
.L_x_1881:
[----:B------:R-:W-:Y:S05]  /*2c90*/  BSYNC B0 ;  /* 0x0000000000007941 */ /* 0x000fea0003800000 */
.L_x_1880:
        /* <DEDUP_REMOVED lines=14> */
.L_x_1883:
[----:B------:R-:W-:Y:S05]  /*2d80*/  BSYNC B0 ;  /* 0x0000000000007941 */ /* 0x000fea0003800000 */
.L_x_1882:
        /* <DEDUP_REMOVED lines=13> */
.L_x_1885:
[----:B------:R-:W-:Y:S05]  /*2e60*/  BSYNC B0 ;  /* 0x0000000000007941 */ /* 0x000fea0003800000 */
.L_x_1884:
        /* <DEDUP_REMOVED lines=16> */
.L_x_1887:
[----:B------:R-:W-:Y:S05]  /*2f70*/  BSYNC B0 ;  /* 0x0000000000007941 */ /* 0x000fea0003800000 */
.L_x_1886:
        /* <DEDUP_REMOVED lines=19> */
.L_x_1889:
[----:B------:R-:W-:Y:S05]  /*30b0*/  BSYNC B0 ;  /* 0x0000000000007941 */ /* 0x000fea0003800000 */
.L_x_1888:
        /* <DEDUP_REMOVED lines=21> */
.L_x_1891:
[----:B------:R-:W-:Y:S05]  /*3210*/  BSYNC B0 ;  /* 0x0000000000007941 */ /* 0x000fea0003800000 */
.L_x_1890:
        /* <DEDUP_REMOVED lines=21> */
.L_x_1893:
[----:B------:R-:W-:Y:S05]  /*3370*/  BSYNC B0 ;  /* 0x0000000000007941 */ /* 0x000fea0003800000 */
.L_x_1892:
        /* <DEDUP_REMOVED lines=23> */
.L_x_1895:
[----:B------:R-:W-:Y:S05]  /*34f0*/  BSYNC B0 ;  /* 0x0000000000007941 */ /* 0x000fea0003800000 */
.L_x_1894:
[----:B------:R-:W-:Y:S01]  /*3500*/  UIMAD UR7, UR39, UR10, URZ ;  /* 0x0000000a270772a4 */ /* 0x000fe2000f8e023f */
[----:B---3--:R-:W-:Y:S01]  /*3510*/  IMAD.WIDE.U32 R4, R8, UR29, R236 ;  /* 0x0000001d08047c25 */ /* 0x008fe2000f8e00ec */
[----:B------:R-:W-:Y:S01]  /*3520*/  ULDC.64 UR16, c[0x0][0x260] ;  /* 0x0000980000107ab9 */ /* 0x000fe20000000a00 */
[----:B------:R-:W-:Y:S01]  /*3530*/  BSSY B0, `(.L_x_1896) ;  /* 0x0000028000007945 */ /* 0x000fe20003800000 */
[----:B------:R-:W-:Y:S01]  /*3540*/  UIMAD UR12, UR29, UR11, UR7 ;  /* 0x0000000b1d0c72a4 */ /* 0x000fe2000f8e0207 */
[----:B------:R-:W-:Y:S01]  /*3550*/  VIADD R6, R242, 0x8 ;  /* 0x00000008f2067836 */ /* 0x000fe20000000000 */
        /* <DEDUP_REMOVED lines=9> */
[----:B------:R-:W-:Y:S02]  /*35f0*/  VIADD R6, R242, 0x40 ;  /* 0x00000040f2067836 */ /* 0x000fe40000000000 */
        /* <DEDUP_REMOVED lines=27> */
.L_x_1897:
[----:B------:R-:W-:Y:S05]  /*37b0*/  BSYNC B0 ;  /* 0x0000000000007941 */ /* 0x000fea0003800000 */
.L_x_1896:
        /* <DEDUP_REMOVED lines=23> */
.L_x_1899:
[----:B------:R-:W-:Y:S05]  /*3930*/  BSYNC B0 ;  /* 0x0000000000007941 */ /* 0x000fea0003800000 */
.L_x_1898:
        /* <DEDUP_REMOVED lines=23> */
.L_x_1901:
[----:B------:R-:W-:Y:S05]  /*3ab0*/  BSYNC B0 ;  /* 0x0000000000007941 */ /* 0x000fea0003800000 */
.L_x_1900:
        /* <DEDUP_REMOVED lines=23> */
.L_x_1903:
[----:B------:R-:W-:Y:S05]  /*3c30*/  BSYNC B0 ;  /* 0x0000000000007941 */ /* 0x000fea0003800000 */
.L_x_1902:
        /* <DEDUP_REMOVED lines=32> */
.L_x_1905:
[----:B------:R-:W-:Y:S05]  /*3e40*/  BSYNC B0 ;  /* 0x0000000000007941 */ /* 0x000fea0003800000 */
.L_x_1904:
        /* <DEDUP_REMOVED lines=22> */
.L_x_1907:
[----:B------:R-:W-:Y:S05]  /*3fb0*/  BSYNC B0 ;  /* 0x0000000000007941 */ /* 0x000fea0003800000 */
.L_x_1906:
        /* <DEDUP_REMOVED lines=23> */
.L_x_1909:
[----:B------:R-:W-:Y:S05]  /*4130*/  BSYNC B0 ;  /* 0x0000000000007941 */ /* 0x000fea0003800000 */
.L_x_1908:
        /* <DEDUP_REMOVED lines=22> */
.L_x_1911:
[----:B------:R-:W-:Y:S05]  /*42a0*/  BSYNC B0 ;  /* 0x0000000000007941 */ /* 0x000fea0003800000 */
.L_x_1910:
[----:B------:R-:W1:Y:S02]  /*42b0*/  S2R R11, SR_TID.X ;  /* 0x00000000000b7919 */ /* 0x000e640000002100 */
[----:B-1234-:R-:W-:Y:S01]  /*42c0*/  IMAD.MOV.U32 R2, RZ, RZ, 0x4 ;  /* 0x00000004ff027424 */ /* 0x01efe200078e00ff */
[----:B------:R-:W-:Y:S01]  /*42d0*/  ISETP.NE.AND P3, PT, R15, RZ, PT ;  /* 0x000000ff0f00720c */ /* 0x000fe20003f65270 */
[----:B------:R-:W-:Y:S01]  /*42e0*/  IMAD.MOV.U32 R245, RZ, RZ, 0x7f800000 ;  /* 0x7f800000fff57424 */ /* 0x000fe200078e00ff */
[----:B------:R-:W2:Y:S01]  /*42f0*/  LDG.E.64 R8, desc[UR18][R18.64] ;  /* 0x0000001212087981 */ /* 0x000ea2000c1e1b00 */
[----:B------:R-:W-:Y:S01]  /*4300*/  IMAD.MOV.U32 R246, RZ, RZ, 0x7f800000 ;  /* 0x7f800000fff67424 */ /* 0x000fe200078e00ff */
[----:B------:R-:W-:Y:S01]  /*4310*/  ISETP.NE.AND P2, PT, R16, RZ, PT ;  /* 0x000000ff1000720c */ /* 0x000fe20003f45270 */
[----:B------:R-:W-:Y:S01]  /*4320*/  IMAD.MOV.U32 R243, RZ, RZ, 0x7f800000 ;  /* 0x7f800000fff37424 */ /* 0x000fe200078e00ff */
[----:B------:R-:W3:Y:S01]  /*4330*/  LDG.E.64 R4, desc[UR18][R18.64+0x8] ;  /* 0x0000081212047981 */ /* 0x000ee2000c1e1b00 */
        /* <DEDUP_REMOVED lines=14> */
[----:B------:R-:W-:Y:S01]  /*4420*/  IMAD.SHL.U32 R188, R190, 0x2, RZ ;  /* 0x00000002bebc7824 */ /* 0x000fe200078e00ff */
[----:B------:R-:W-:-:S02]  /*4430*/  CS2R R126, SRZ ;  /* 0x00000000007e7805 */ /* 0x000fc4000001ff00 */
[----:B------:R-:W-:Y:S02]  /*4440*/  CS2R R124, SRZ ;  /* 0x00000000007c7805 */ /* 0x000fe4000001ff00 */
[----:B------:R-:W-:Y:S02]  /*4450*/  CS2R R130, SRZ ;  /* 0x0000000000827805 */ /* 0x000fe4000001ff00 */
[----:B------:R-:W-:Y:S02]  /*4460*/  CS2R R128, SRZ ;  /* 0x0000000000807805 */ /* 0x000fe4000001ff00 */
[----:B------:R-:W-:Y:S02]  /*4470*/  CS2R R122, SRZ ;  /* 0x00000000007a7805 */ /* 0x000fe4000001ff00 */
[----:B------:R-:W-:Y:S02]  /*4480*/  SHF.R.S32.HI R0, RZ, 0x1f, R11 ;  /* 0x0000001fff007819 */ /* 0x000fe4000001140b */
[----:B------:R-:W-:-:S02]  /*4490*/  CS2R R120, SRZ ;  /* 0x0000000000787805 */ /* 0x000fc4000001ff00 */
[----:B------:R-:W-:Y:S02]  /*44a0*/  CS2R R118, SRZ ;  /* 0x0000000000767805 */ /* 0x000fe4000001ff00 */
[----:B------:R-:W-:Y:S02]  /*44b0*/  CS2R R116, SRZ ;  /* 0x0000000000747805 */ /* 0x000fe4000001ff00 */
[----:B------:R-:W-:Y:S02]  /*44c0*/  LEA.HI R0, R0, R11, RZ, 0x4 ;  /* 0x0000000b00007211 */ /* 0x000fe400078f20ff */
[----:B------:R-:W-:Y:S02]  /*44d0*/  CS2R R110, SRZ ;  /* 0x00000000006e7805 */ /* 0x000fe4000001ff00 */
[----:B------:R-:W-:Y:S02]  /*44e0*/  CS2R R108, SRZ ;  /* 0x00000000006c7805 */ /* 0x000fe4000001ff00 */
[----:B------:R-:W-:-:S02]  /*44f0*/  CS2R R114, SRZ ;  /* 0x0000000000727805 */ /* 0x000fc4000001ff00 */
[----:B------:R-:W-:Y:S01]  /*4500*/  LOP3.LUT R0, R0, 0xfffffff0, RZ, 0xc0, !PT ;  /* 0xfffffff000007812 */ /* 0x000fe200078ec0ff */
[----:B------:R-:W-:Y:S01]  /*4510*/  @!P6 IMAD.WIDE R6, R10, R6, UR22 ;  /* 0x000000160a06ee25 */ /* 0x000fe2000f8e0206 */
        /* <DEDUP_REMOVED lines=8> */
[----:B-1----:R-:W-:Y:S01]  /*45a0*/  LEA.HI R2, R22, R21, RZ, 0x4 ;  /* 0x0000001516027211 */ /* 0x002fe200078f20ff */
[----:B------:R-:W-:Y:S01]  /*45b0*/  IMAD.IADD R0, R11, 0x1, -R0 ;  /* 0x000000010b007824 */ /* 0x000fe200078e0a00 */
[----:B------:R1:W5:Y:S01]  /*45c0*/  @!P6 LDG.E R244, desc[UR18][R6.64] ;  /* 0x0000001206f4e981 */ /* 0x000362000c1e1900 */
[----:B------:R-:W-:Y:S02]  /*45d0*/  CS2R R96, SRZ ;  /* 0x0000000000607805 */ /* 0x000fe4000001ff00 */
[----:B------:R-:W-:-:S02]  /*45e0*/  LOP3.LUT R2, R2, 0xfffffff0, RZ, 0xc0, !PT ;  /* 0xfffffff002027812 */ /* 0x000fc400078ec0ff */
[----:B------:R-:W-:Y:S02]  /*45f0*/  CS2R R90, SRZ ;  /* 0x00000000005a7805 */ /* 0x000fe4000001ff00 */
[----:B------:R-:W-:Y:S02]  /*4600*/  CS2R R88, SRZ ;  /* 0x0000000000587805 */ /* 0x000fe4000001ff00 */
[----:B------:R-:W-:Y:S02]  /*4610*/  CS2R R86, SRZ ;  /* 0x0000000000567805 */ /* 0x000fe4000001ff00 */
[----:B------:R-:W-:Y:S01]  /*4620*/  CS2R R84, SRZ ;  /* 0x0000000000547805 */ /* 0x000fe2000001ff00 */
[----:B------:R-:W-:Y:S01]  /*4630*/  IMAD.IADD R2, R21, 0x1, -R2 ;  /* 0x0000000115027824 */ /* 0x000fe200078e0a02 */
        /* <DEDUP_REMOVED lines=8> */
[----:B------:R-:W-:Y:S02]  /*46c0*/  LOP3.LUT R3, R3, 0xfffffff8, RZ, 0xc0, !PT ;  /* 0xfffffff803037812 */ /* 0x000fe400078ec0ff */
[----:B------:R-:W-:Y:S02]  /*46d0*/  CS2R R70, SRZ ;  /* 0x0000000000467805 */ /* 0x000fe4000001ff00 */
[----:B------:R-:W-:Y:S01]  /*46e0*/  CS2R R68, SRZ ;  /* 0x0000000000447805 */ /* 0x000fe2000001ff00 */
[----:B------:R-:W-:Y:S01]  /*46f0*/  IMAD.MOV.U32 R227, RZ, RZ, R226 ;  /* 0x000000ffffe37224 */ /* 0x000fe200078e00e2 */
[----:B------:R-:W-:Y:S01]  /*4700*/  ULDC UR8, c[0x0][0x394] ;  /* 0x0000e50000087ab9 */ /* 0x000fe20000000800 */
[----:B------:R-:W-:Y:S01]  /*4710*/  ULDC UR32, c[0x0][0x2dc] ;  /* 0x0000b70000207ab9 */ /* 0x000fe20000000800 */
[----:B------:R-:W-:Y:S01]  /*4720*/  ULDC UR31, c[0x0][0x270] ;  /* 0x00009c00001f7ab9 */ /* 0x000fe20000000800 */
[----:B------:R-:W-:Y:S01]  /*4730*/  ULDC.U8 UR12, c[0x0][0x388] ;  /* 0x0000e200000c7ab9 */ /* 0x000fe20000000000 */
[----:B------:R-:W-:Y:S01]  /*4740*/  ULDC UR11, c[0x0][0x2ec] ;  /* 0x0000bb00000b7ab9 */ /* 0x000fe20000000800 */
[----:B-1----:R-:W-:-:S04]  /*4750*/  SHF.R.S32.HI R6, RZ, 0x1f, R2 ;  /* 0x0000001fff067819 */ /* 0x002fc80000011402 */
[----:B------:R-:W-:-:S04]  /*4760*/  LEA.HI R6, R6, R2, RZ, 0x3 ;  /* 0x0000000206067211 */ /* 0x000fc800078f18ff */
[----:B------:R-:W-:Y:S01]  /*4770*/  LOP3.LUT R6, R6, 0xfffffff8, RZ, 0xc0, !PT ;  /* 0xfffffff806067812 */ /* 0x000fe200078ec0ff */
[----:B------:R-:W-:Y:S01]  /*4780*/  IMAD.IADD R0, R0, 0x1, -R3 ;  /* 0x0000000100007824 */ /* 0x000fe200078e0a03 */
[----:B------:R-:W-:-:S03]  /*4790*/  USHF.L.U32 UR6, UR6, 0x5, URZ ;  /* 0x0000000506067899 */ /* 0x000fc6000800063f */
[----:B------:R-:W-:Y:S01]  /*47a0*/  IMAD.IADD R2, R2, 0x1, -R6 ;  /* 0x0000000102027824 */ /* 0x000fe200078e0a06 */
[----:B------:R-:W-:Y:S01]  /*47b0*/  LOP3.LUT P2, RZ, R0, 0x4, RZ, 0xc0, !PT ;  /* 0x0000000400ff7812 */ /* 0x000fe2000784c0ff */
[----:B------:R-:W-:-:S03]  /*47c0*/  VIADD R0, R191, 0x2000 ;  /* 0x00002000bf007836 */ /* 0x000fc60000000000 */
[C---:B------:R-:W-:Y:S02]  /*47d0*/  LOP3.LUT P0, RZ, R2.reuse, 0x2, RZ, 0xc0, !PT ;  /* 0x0000000202ff7812 */ /* 0x040fe4000780c0ff */
[----:B------:R-:W-:Y:S01]  /*47e0*/  LOP3.LUT P5, RZ, R2, 0x4, RZ, 0xc0, !PT ;  /* 0x0000000402ff7812 */ /* 0x000fe200078ac0ff */
[----:B------:R-:W-:Y:S01]  /*47f0*/  VIADD R2, R190, 0x2000 ;  /* 0x00002000be027836 */ /* 0x000fe20000000000 */
[----:B------:R-:W-:Y:S01]  /*4800*/  USHF.R.S32.HI UR7, URZ, 0x1f, UR6 ;  /* 0x0000001f3f077899 */ /* 0x000fe20008011406 */
[----:B------:R-:W-:Y:S02]  /*4810*/  SHF.R.S32.HI R3, RZ, 0x1f, R12 ;  /* 0x0000001fff037819 */ /* 0x000fe4000001140c */
[----:B------:R-:W-:Y:S02]  /*4820*/  SEL R0, R0, R191, !P1 ;  /* 0x000000bf00007207 */ /* 0x000fe40004800000 */
[----:B------:R-:W-:Y:S02]  /*4830*/  SEL R2, R2, R190, !P1 ;  /* 0x000000be02027207 */ /* 0x000fe40004800000 */
[----:B------:R-:W-:-:S02]  /*4840*/  LEA R181, R0, UR4, 0x1 ;  /* 0x0000000400b57c11 */ /* 0x000fc4000f8e08ff */
[----:B------:R-:W-:Y:S02]  /*4850*/  LEA R187, R2, UR4, 0x1 ;  /* 0x0000000402bb7c11 */ /* 0x000fe4000f8e08ff */
[----:B------:R-:W-:Y:S02]  /*4860*/  SEL R189, R189, 0xffffffe0, !P0 ;  /* 0xffffffe0bdbd7807 */ /* 0x000fe40004000000 */
[----:B------:R-:W-:Y:S02]  /*4870*/  SEL R182, R182, 0xffffffc0, !P5 ;  /* 0xffffffc0b6b67807 */ /* 0x000fe40006800000 */
[----:B------:R-:W-:Y:S01]  /*4880*/  SEL R249, R249, 0xffffffc0, !P2 ;  /* 0xffffffc0f9f97807 */ /* 0x000fe20005000000 */
[----:B------:R-:W-:Y:S01]  /*4890*/  UMOV UR24, UR8 ;  /* 0x0000000800187c82 */ /* 0x000fe20008000000 */
[----:B--2---:R-:W-:Y:S02]  /*48a0*/  R2UR UR16, R9 ;  /* 0x00000000091072ca */ /* 0x004fe400000e0000 */
[----:B------:R-:W-:-:S02]  /*48b0*/  R2UR UR17, R8 ;  /* 0x00000000081172ca */ /* 0x000fc400000e0000 */
[----:B---3--:R-:W-:Y:S01]  /*48c0*/  IADD3 R248, P4, P3, R4, UR6, R12 ;  /* 0x0000000604f87c10 */ /* 0x008fe2000fb9e00c */
[----:B------:R-:W-:-:S03]  /*48d0*/  UIADD3 UR6, UR29, UR20, URZ ;  /* 0x000000141d067290 */ /* 0x000fc6000fffe03f */
[----:B------:R-:W-:Y:S01]  /*48e0*/  IADD3.X R250, R5, UR7, R3, P4, P3 ;  /* 0x0000000705fa7c10 */ /* 0x000fe2000a7e6403 */
[----:B------:R-:W-:-:S04]  /*48f0*/  UIADD3 UR6, -UR14, 0x80, UR6 ;  /* 0x000000800e067890 */ /* 0x000fc8000fffe106 */
[----:B------:R-:W-:-:S12]  /*4900*/  UIADD3 UR29, UR6, -UR44, URZ ;  /* 0x8000002c061d7290 */ /* 0x000fd8000fffe03f */
.L_x_1916:
[----:B------:R-:W0:Y:S01]  /*4910*/  LDGDEPBAR ;  /* 0x00000000000079af */ /* 0x000e220000000000 */
[C---:B------:R-:W-:Y:S01]  /*4920*/  IADD3 R0, R187.reuse, R189, RZ ;  /* 0x000000bdbb007210 */ /* 0x040fe20007ffe0ff */
[----:B------:R-:W-:Y:S01]  /*4930*/  IMAD.U32 R2, RZ, RZ, UR26 ;  /* 0x0000001aff027e24 */ /* 0x000fe2000f8e00ff */
[----:B------:R-:W-:Y:S01]  /*4940*/  USHF.L.U32 UR6, UR13, 0x7, URZ ;  /* 0x000000070d067899 */ /* 0x000fe2000800063f */
[----:B------:R-:W-:Y:S01]  /*4950*/  IMAD.U32 R3, RZ, RZ, UR25 ;  /* 0x00000019ff037e24 */ /* 0x000fe2000f8e00ff */
[----:B------:R-:W-:Y:S02]  /*4960*/  UMOV UR8, UR60 ;  /* 0x0000003c00087c82 */ /* 0x000fe40008000000 */
[C---:B------:R-:W-:Y:S01]  /*4970*/  LEA R2, P0, R242.reuse, R2, 0x2 ;  /* 0x00000002f2027211 */ /* 0x040fe200078010ff */
[----:B------:R-:W-:Y:S03]  /*4980*/  UISETP.GE.AND UP0, UPT, UR6, UR29, UPT ;  /* 0x0000001d0600728c */ /* 0x000fe6000bf06270 */
[----:B------:R-:W-:Y:S03]  /*4990*/  LEA.HI.X.SX32 R3, R242, R3, 0x2, P0 ;  /* 0x00000003f2037211 */ /* 0x000fe600000f16ff */
[----:B------:R-:W-:Y:S01]  /*49a0*/  PLOP3.LUT P0, PT, PT, PT, UP0, 0x80, 0x0 ;  /* 0x000000000000781c */ /* 0x000fe20003f0f008 */
[----:B------:R-:W-:Y:S04]  /*49b0*/  DEPBAR.LE SB0, 0x0 ;  /* 0x000080000000791a */ /* 0x000fe80000000000 */
[----:B------:R-:W-:Y:S06]  /*49c0*/  BAR.SYNC.DEFER_BLOCKING 0x0 ;  /* 0x0000000000007b1d */ /* 0x000fec0000010000 */
[----:B------:R-:W-:Y:S06]  /*49d0*/  LDSM.16.M88.4 R64, [R187] ;  /* 0x00000000bb40783b */ /* 0x000fec0000000200 */
[----:B------:R-:W1:Y:S06]  /*49e0*/  LDSM.16.M88.4 R16, [R184+UR4+0xc000] ;  /* 0x00c00004b810783b */ /* 0x000e6c0008000200 */
[----:B------:R-:W2:Y:S06]  /*49f0*/  LDSM.16.M88.4 R60, [R187+0x2000] ;  /* 0x00200000bb3c783b */ /* 0x000eac0000000200 */
[----:B------:R-:W3:Y:S06]  /*4a00*/  LDSM.16.M88.4 R32, [R184+UR4+0xc800] ;  /* 0x00c80004b820783b */ /* 0x000eec0008000200 */
[----:B------:R-:W4:Y:S06]  /*4a10*/  LDSM.16.M88.4 R48, [R184+UR4+0xd000] ;  /* 0x00d00004b830783b */ /* 0x000f2c0008000200 */
[----:B------:R-:W4:Y:S06]  /*4a20*/  LDSM.16.M88.4 R132, [R184+UR4+0xd800] ;  /* 0x00d80004b884783b */ /* 0x000f2c0008000200 */
[----:B------:R-:W-:Y:S06]  /*4a30*/  LDSM.16.M88.4 R136, [R0] ;  /* 0x000000000088783b */ /* 0x000fec0000000200 */
[----:B------:R-:W4:Y:S01]  /*4a40*/  LDSM.16.M88.4 R140, [R186] ;  /* 0x00000000ba8c783b */ /* 0x000f220000000200 */
[-C--:B-1----:R-:W-:Y:S05]  /*4a50*/  HMMA.16816.F32.BF16 R4, R64, R16.reuse, RZ ;  /* 0x000000104004723c */ /* 0x082fea00000418ff */
[----:B------:R-:W1:Y:S01]  /*4a60*/  LDSM.16.M88.4 R144, [R0+0x2000] ;  /* 0x002000000090783b */ /* 0x000e620000000200 */
[C---:B--2---:R-:W-:Y:S05]  /*4a70*/  HMMA.16816.F32.BF16 R8, R60.reuse, R16, RZ ;  /* 0x000000103c08723c */ /* 0x044fea00000418ff */
[----:B------:R-:W2:Y:S01]  /*4a80*/  LDSM.16.M88.4 R148, [R186+0x800] ;  /* 0x00080000ba94783b */ /* 0x000ea20000000200 */
[-C--:B------:R-:W-:Y:S05]  /*4a90*/  HMMA.16816.F32.BF16 R12, R60, R18.reuse, RZ ;  /* 0x000000123c0c723c */ /* 0x080fea00000418ff */
[----:B------:R-:W2:Y:S01]  /*4aa0*/  LDSM.16.M88.4 R152, [R186+0x1000] ;  /* 0x00100000ba98783b */ /* 0x000ea20000000200 */
[C---:B------:R-:W-:Y:S05]  /*4ab0*/  HMMA.16816.F32.BF16 R16, R64.reuse, R18, RZ ;  /* 0x000000124010723c */ /* 0x040fea00000418ff */
[----:B------:R-:W2:Y:S01]  /*4ac0*/  LDSM.16.M88.4 R156, [R186+0x1800] ;  /* 0x00180000ba9c783b */ /* 0x000ea20000000200 */
[-C--:B---3--:R-:W-:Y:S05]  /*4ad0*/  HMMA.16816.F32.BF16 R20, R64, R32.reuse, RZ ;  /* 0x000000204014723c */ /* 0x088fea00000418ff */
[----:B------:R-:W-:Y:S01]  /*4ae0*/  LDSM.16.M88.4 R160, [R183+0x1000] ;  /* 0x00100000b7a0783b */ /* 0x000fe20000000200 */
        /* <DEDUP_REMOVED lines=9> */
[----:B-----5:R3:W5:Y:S01]  /*4b80*/  LDG.E R195, desc[UR18][R2.64] ;  /* 0x0000001202c37981 */ /* 0x020762000c1e1900 */
[-C--:B------:R-:W-:Y:S05]  /*4b90*/  HMMA.16816.F32.BF16 R44, R60, R50.reuse, RZ ;  /* 0x000000323c2c723c */ /* 0x080fea00000418ff */
[----:B------:R3:W5:Y:S06]  /*4ba0*/  LDG.E R194, desc[UR18][R2.64+0x20] ;  /* 0x0000201202c27981 */ /* 0x00076c000c1e1900 */
[----:B------:R3:W5:Y:S01]  /*4bb0*/  LDG.E R193, desc[UR18][R2.64+0x100] ;  /* 0x0001001202c17981 */ /* 0x000762000c1e1900 */
[C---:B------:R-:W-:Y:S05]  /*4bc0*/  HMMA.16816.F32.BF16 R48, R64.reuse, R50, RZ ;  /* 0x000000324030723c */ /* 0x040fea00000418ff */
[----:B------:R3:W5:Y:S01]  /*4bd0*/  LDG.E R192, desc[UR18][R2.64+0x120] ;  /* 0x0001201202c07981 */ /* 0x000762000c1e1900 */
[-C--:B------:R-:W-:Y:S06]  /*4be0*/  HMMA.16816.F32.BF16 R52, R64, R132.reuse, RZ ;  /* 0x000000844034723c */ /* 0x080fec00000418ff */
[C---:B------:R-:W-:Y:S06]  /*4bf0*/  HMMA.16816.F32.BF16 R56, R60.reuse, R132, RZ ;  /* 0x000000843c38723c */ /* 0x040fec00000418ff */
[-C--:B------:R-:W-:Y:S06]  /*4c00*/  HMMA.16816.F32.BF16 R60, R60, R134.reuse, RZ ;  /* 0x000000863c3c723c */ /* 0x080fec00000418ff */
[----:B------:R-:W-:Y:S06]  /*4c10*/  HMMA.16816.F32.BF16 R64, R64, R134, RZ ;  /* 0x000000864040723c */ /* 0x000fec00000418ff */
[-C--:B------:R-:W-:Y:S06]  /*4c20*/  HMMA.16816.F32.BF16 R4, R136, R140.reuse, R4 ;  /* 0x0000008c8804723c */ /* 0x080fec0000041804 */
[C---:B-1----:R-:W-:Y:S06]  /*4c30*/  HMMA.16816.F32.BF16 R8, R144.reuse, R140, R8 ;  /* 0x0000008c9008723c */ /* 0x042fec0000041808 */
[-C--:B------:R-:W-:Y:S06]  /*4c40*/  HMMA.16816.F32.BF16 R12, R144, R142.reuse, R12 ;  /* 0x0000008e900c723c */ /* 0x080fec000004180c */
[C---:B------:R-:W-:Y:S01]  /*4c50*/  HMMA.16816.F32.BF16 R16, R136.reuse, R142, R16 ;  /* 0x0000008e8810723c */ /* 0x040fe20000041810 */
[----:B------:R-:W-:Y:S05]  /*4c60*/  LDSM.16.M88.4 R140, [R183] ;  /* 0x00000000b78c783b */ /* 0x000fea0000000200 */
[-C--:B--2---:R-:W-:Y:S06]  /*4c70*/  HMMA.16816.F32.BF16 R20, R136, R148.reuse, R20 ;  /* 0x000000948814723c */ /* 0x084fec0000041814 */
        /* <DEDUP_REMOVED lines=66> */
.L_x_1912:
[----:B------:R-:W1:Y:S01]  /*50a0*/  S2R R2, SR_TID.X ;  /* 0x0000000000027919 */ /* 0x000e620000002100 */
[----:B------:R-:W-:Y:S01]  /*50b0*/  UIADD3 UR7, UR14, 0x1, -UR20 ;  /* 0x000000010e077890 */ /* 0x000fe2000fffe814 */
[----:B------:R-:W-:Y:S01]  /*50c0*/  VIADD R137, R242, UR6 ;  /* 0x00000006f2897c36 */ /* 0x000fe20008000000 */
[----:B------:R-:W-:Y:S01]  /*50d0*/  UMOV UR24, UR8 ;  /* 0x0000000800187c82 */ /* 0x000fe20008000000 */
[----:B------:R-:W-:Y:S01]  /*50e0*/  IMAD.U32 R0, RZ, RZ, UR21 ;  /* 0x00000015ff007e24 */ /* 0x000fe2000f8e00ff */
[----:B------:R-:W-:Y:S01]  /*50f0*/  UIADD3 UR6, UR7, UR33, URZ ;  /* 0x0000002107067290 */ /* 0x000fe2000fffe03f */
[C---:B------:R-:W-:Y:S01]  /*5100*/  VIADD R135, R137.reuse, 0x8 ;  /* 0x0000000889877836 */ /* 0x040fe20000000000 */
[----:B------:R-:W-:Y:S01]  /*5110*/  UIADD3 UR7, -UR8, UR14, -UR20 ;  /* 0x0000000e08077290 */ /* 0x000fe2000fffe914 */
[C---:B------:R-:W-:Y:S02]  /*5120*/  VIADD R133, R137.reuse, 0x40 ;  /* 0x0000004089857836 */ /* 0x040fe40000000000 */
[----:B------:R-:W-:Y:S02]  /*5130*/  VIADD R134, R137, 0x48 ;  /* 0x0000004889867836 */ /* 0x000fe40000000000 */
[----:B------:R-:W-:Y:S01]  /*5140*/  IMAD.U32 R132, RZ, RZ, UR6 ;  /* 0x00000006ff847e24 */ /* 0x000fe2000f8e00ff */
[----:B------:R-:W-:Y:S01]  /*5150*/  VIADDMNMX R135, R135, UR7, RZ, !PT ;  /* 0x0000000787877c46 */ /* 0x000fe2000f8001ff */
[----:B------:R-:W-:Y:S01]  /*5160*/  IMAD.U32 R3, RZ, RZ, UR6 ;  /* 0x00000006ff037e24 */ /* 0x000fe2000f8e00ff */
[----:B------:R-:W-:Y:S01]  /*5170*/  VIADDMNMX R133, R133, UR7, RZ, !PT ;  /* 0x0000000785857c46 */ /* 0x000fe2000f8001ff */
[----:B------:R-:W-:Y:S01]  /*5180*/  IMAD.U32 R136, RZ, RZ, UR6 ;  /* 0x00000006ff887e24 */ /* 0x000fe2000f8e00ff */
[--C-:B------:R-:W-:Y:S02]  /*5190*/  IADD3 R138, R132, 0x8, R137.reuse ;  /* 0x00000008848a7810 */ /* 0x100fe40007ffe089 */
[--C-:B------:R-:W-:Y:S02]  /*51a0*/  IADD3 R132, R3, 0x40, R137.reuse ;  /* 0x0000004003847810 */ /* 0x100fe40007ffe089 */
[----:B------:R-:W-:Y:S02]  /*51b0*/  VIADDMNMX R136, R137, R136, UR14, PT ;  /* 0x0000000e89887e46 */ /* 0x000fe4000b800188 */
[----:B------:R-:W-:Y:S02]  /*51c0*/  VIADDMNMX R3, R134, UR7, RZ, !PT ;  /* 0x0000000786037c46 */ /* 0x000fe4000f8001ff */
[----:B------:R-:W-:Y:S02]  /*51d0*/  VIMNMX R134, R138, UR14, PT ;  /* 0x0000000e8a867c48 */ /* 0x000fe4000bfe0100 */
[----:B------:R-:W-:Y:S01]  /*51e0*/  VIMNMX R132, R132, UR14, PT ;  /* 0x0000000e84847c48 */ /* 0x000fe2000bfe0100 */
[----:B-1----:R-:W-:Y:S05]  /*51f0*/  IMAD.SHL.U32 R2, R2, 0x2, RZ ;  /* 0x0000000202027824 */ /* 0x002fea00078e00ff */
[----:B------:R-:W-:Y:S05]  /*5200*/  LOP3.LUT R2, R2, 0x6, RZ, 0xc0, !PT ;  /* 0x0000000602027812 */ /* 0x000fea00078ec0ff */
[----:B------:R-:W-:Y:S04]  /*5210*/  IMAD R2, R247, 0x40, R2 ;  /* 0x00000040f7027824 */ /* 0x000fe800078e0202 */
[----:B------:R-:W-:Y:S02]  /*5220*/  IMAD R0, R0, 0x80, R2 ;  /* 0x0000008000007824 */ /* 0x000fe400078e0202 */
[----:B------:R-:W-:Y:S02]  /*5230*/  IMAD.U32 R2, RZ, RZ, UR6 ;  /* 0x00000006ff027e24 */ /* 0x000fe4000f8e00ff */
[C---:B------:R-:W-:Y:S01]  /*5240*/  VIADD R151, R0.reuse, 0x1 ;  /* 0x0000000100977836 */ /* 0x040fe20000000000 */
[C---:B------:R-:W-:Y:S01]  /*5250*/  ISETP.GE.AND P6, PT, R0.reuse, R135, PT ;  /* 0x000000870000720c */ /* 0x040fe20003fc6270 */
[----:B------:R-:W-:Y:S01]  /*5260*/  VIADD R150, R0, 0x8 ;  /* 0x0000000800967836 */ /* 0x000fe20000000000 */
[----:B------:R-:W-:Y:S01]  /*5270*/  IADD3 R2, R2, 0x48, R137 ;  /* 0x0000004802027810 */ /* 0x000fe20007ffe089 */
[C---:B------:R-:W-:Y:S01]  /*5280*/  VIADD R149, R0.reuse, 0x9 ;  /* 0x0000000900957836 */ /* 0x040fe20000000000 */
[----:B------:R-:W-:Y:S01]  /*5290*/  VIADDMNMX R137, R137, UR7, RZ, !PT ;  /* 0x0000000789897c46 */ /* 0x000fe2000f8001ff */
[----:B------:R-:W-:Y:S01]  /*52a0*/  VIADD R148, R0, 0x10 ;  /* 0x0000001000947836 */ /* 0x000fe20000000000 */
[----:B------:R-:W-:Y:S01]  /*52b0*/  VIMNMX R2, R2, UR14, PT ;  /* 0x0000000e02027c48 */ /* 0x000fe2000bfe0100 */
[C---:B------:R-:W-:Y:S01]  /*52c0*/  VIADD R147, R0.reuse, 0x11 ;  /* 0x0000001100937836 */ /* 0x040fe20000000000 */
[C---:B------:R-:W-:Y:S01]  /*52d0*/  ISETP.GE.AND P0, PT, R0.reuse, R137, PT ;  /* 0x000000890000720c */ /* 0x040fe20003f06270 */
[C---:B------:R-:W-:Y:S01]  /*52e0*/  VIADD R146, R0.reuse, 0x18 ;  /* 0x0000001800927836 */ /* 0x040fe20000000000 */
[C---:B------:R-:W-:Y:S01]  /*52f0*/  ISETP.GE.AND P5, PT, R0.reuse, R133, PT ;  /* 0x000000850000720c */ /* 0x040fe20003fa6270 */
[C---:B------:R-:W-:Y:S01]  /*5300*/  VIADD R145, R0.reuse, 0x19 ;  /* 0x0000001900917836 */ /* 0x040fe20000000000 */
[C---:B------:R-:W-:Y:S01]  /*5310*/  ISETP.GE.OR P0, PT, R0.reuse, R136, !P0 ;  /* 0x000000880000720c */ /* 0x040fe20004706670 */
[C---:B------:R-:W-:Y:S01]  /*5320*/  VIADD R144, R0.reuse, 0x20 ;  /* 0x0000002000907836 */ /* 0x040fe20000000000 */
[C---:B------:R-:W-:Y:S01]  /*5330*/  ISETP.GE.AND P4, PT, R0.reuse, R3, PT ;  /* 0x000000030000720c */ /* 0x040fe20003f86270 */
[----:B------:R-:W-:Y:S01]  /*5340*/  VIADD R143, R0, 0x21 ;  /* 0x00000021008f7836 */ /* 0x000fe20000000000 */
        /* <DEDUP_REMOVED lines=10> */
[C---:B------:R-:W-:Y:S02]  /*53f0*/  ISETP.GE.OR P6, PT, R0.reuse, R134, !P6 ;  /* 0x000000860000720c */ /* 0x040fe400077c6670 */
[C---:B------:R-:W-:Y:S02]  /*5400*/  ISETP.GE.OR P5, PT, R0.reuse, R132, !P5 ;  /* 0x000000840000720c */ /* 0x040fe40006fa6670 */
[C---:B------:R-:W-:Y:S01]  /*5410*/  ISETP.GE.OR P4, PT, R0.reuse, R2, !P4 ;  /* 0x000000020000720c */ /* 0x040fe20006786670 */
[----:B------:R-:W-:Y:S01]  /*5420*/  VIADD R0, R0, 0x39 ;  /* 0x0000003900007836 */ /* 0x000fe20000000000 */
        /* <DEDUP_REMOVED lines=179> */
.L_x_1913:
[C---:B------:R-:W-:Y:S01]  /*5f60*/  FSETP.NEU.FTZ.AND P1, PT, R245.reuse, -INF , PT ;  /* 0xff800000f500780b */ /* 0x040fe20003f3d000 */
[----:B------:R-:W-:Y:S01]  /*5f70*/  FMUL.FTZ R132, R245, 1.4426950216293334961 ;  /* 0x3fb8aa3bf5847820 */ /* 0x000fe20000410000 */
[C---:B------:R-:W-:Y:S01]  /*5f80*/  FSETP.NEU.FTZ.AND P0, PT, R246.reuse, -INF , PT ;  /* 0xff800000f600780b */ /* 0x040fe20003f1d000 */
[----:B------:R-:W-:Y:S01]  /*5f90*/  FMUL.FTZ R3, R246, 1.4426950216293334961 ;  /* 0x3fb8aa3bf6037820 */ /* 0x000fe20000410000 */
[----:B------:R-:W-:Y:S01]  /*5fa0*/  FMUL.FTZ R0, R244, 1.4426950216293334961 ;  /* 0x3fb8aa3bf4007820 */ /* 0x000fe20000410000 */
[----:B------:R-:W-:Y:S01]  /*5fb0*/  FMUL.FTZ R2, R243, 1.4426950216293334961 ;  /* 0x3fb8aa3bf3027820 */ /* 0x000fe20000410000 */
[----:B------:R-:W-:Y:S01]  /*5fc0*/  FSEL R132, R132, RZ, P1 ;  /* 0x000000ff84847208 */ /* 0x000fe20000800000 */
[----:B------:R-:W-:Y:S01]  /*5fd0*/  UIADD3 UR9, UR17, 0x78dde6e4, URZ ;  /* 0x78dde6e411097890 */ /* 0x000fe2000fffe03f */
[----:B------:R-:W-:Y:S01]  /*5fe0*/  FSEL R3, R3, RZ, P0 ;  /* 0x000000ff03037208 */ /* 0x000fe20000000000 */
[----:B------:R-:W-:Y:S01]  /*5ff0*/  UIADD3 UR8, UR16, -0x126145ec, URZ ;  /* 0xed9eba1410087890 */ /* 0x000fe2000fffe03f */
[----:B------:R-:W-:Y:S01]  /*6000*/  FSETP.NEU.FTZ.AND P0, PT, R244, -INF , PT ;  /* 0xff800000f400780b */ /* 0x000fe20003f1d000 */
[--C-:B------:R-:W-:Y:S01]  /*6010*/  FFMA.FTZ R4, R4, UR11, -R132.reuse ;  /* 0x0000000b04047c23 */ /* 0x100fe20008010884 */
[----:B------:R-:W-:Y:S01]  /*6020*/  FSETP.NEU.FTZ.AND P1, PT, R243, -INF , PT ;  /* 0xff800000f300780b */ /* 0x000fe20003f3d000 */
[--C-:B------:R-:W-:Y:S01]  /*6030*/  FFMA.FTZ R48, R48, UR11, -R132.reuse ;  /* 0x0000000b30307c23 */ /* 0x100fe20008010884 */
[----:B------:R-:W-:Y:S01]  /*6040*/  FSEL R0, R0, RZ, P0 ;  /* 0x000000ff00007208 */ /* 0x000fe20000000000 */
[----:B------:R1:W-:Y:S01]  /*6050*/  MUFU.EX2 R154, R4 ;  /* 0x00000004009a7308 */ /* 0x0003e20000000800 */
[----:B------:R-:W-:Y:S01]  /*6060*/  FSEL R2, R2, RZ, P1 ;  /* 0x000000ff02027208 */ /* 0x000fe20000800000 */
[--C-:B------:R-:W-:Y:S01]  /*6070*/  FFMA.FTZ R7, R7, UR11, -R3.reuse ;  /* 0x0000000b07077c23 */ /* 0x100fe20008010803 */
[----:B------:R-:W-:Y:S01]  /*6080*/  FFMA.FTZ R16, R16, UR11, -R132 ;  /* 0x0000000b10107c23 */ /* 0x000fe20008010884 */
[----:B------:R-:W-:Y:S01]  /*6090*/  FFMA.FTZ R15, R15, UR11, -R0 ;  /* 0x0000000b0f0f7c23 */ /* 0x000fe20008010800 */
[--C-:B------:R-:W-:Y:S01]  /*60a0*/  FFMA.FTZ R156, R6, UR11, -R3.reuse ;  /* 0x0000000b069c7c23 */ /* 0x100fe20008010803 */
[----:B------:R-:W-:Y:S01]  /*60b0*/  FFMA.FTZ R12, R12, UR11, -R2 ;  /* 0x0000000b0c0c7c23 */ /* 0x000fe20008010802 */
[----:B------:R-:W-:Y:S03]  /*60c0*/  IMAD.U32 R6, RZ, RZ, UR21 ;  /* 0x00000015ff067e24 */ /* 0x000fe6000f8e00ff */
[----:B------:R2:W-:Y:S01]  /*60d0*/  MUFU.EX2 R201, R15 ;  /* 0x0000000f00c97308 */ /* 0x0005e20000000800 */
[--C-:B------:R-:W-:Y:S01]  /*60e0*/  FFMA.FTZ R153, R14, UR11, -R0.reuse ;  /* 0x0000000b0e997c23 */ /* 0x100fe20008010800 */
[----:B------:R-:W-:Y:S01]  /*60f0*/  FFMA.FTZ R18, R18, UR11, -R3 ;  /* 0x0000000b12127c23 */ /* 0x000fe20008010803 */
[----:B------:R-:W-:Y:S02]  /*6100*/  IMAD R6, R6, 0x2, R247 ;  /* 0x0000000206067824 */ /* 0x000fe400078e02f7 */
[--C-:B------:R-:W-:Y:S01]  /*6110*/  FFMA.FTZ R150, R11, UR11, -R0.reuse ;  /* 0x0000000b0b967c23 */ /* 0x100fe20008010800 */
[----:B------:R-:W-:Y:S01]  /*6120*/  FFMA.FTZ R146, R10, UR11, -R0 ;  /* 0x0000000b0a927c23 */ /* 0x000fe20008010800 */
[----:B------:R-:W-:Y:S01]  /*6130*/  UIADD3 UR6, UR16, -0x4498517b, URZ ;  /* 0xbb67ae8510067890 */ /* 0x000fe2000fffe03f */
[----:B------:R-:W-:Y:S02]  /*6140*/  IMAD.SHL.U32 R6, R6, 0x2, RZ ;  /* 0x0000000206067824 */ /* 0x000fe400078e00ff */
[----:B------:R3:W-:Y:S01]  /*6150*/  MUFU.EX2 R200, R7 ;  /* 0x0000000700c87308 */ /* 0x0007e20000000800 */
[----:B-1----:R-:W-:Y:S02]  /*6160*/  IMAD.U32 R4, RZ, RZ, UR13 ;  /* 0x0000000dff047e24 */ /* 0x002fe4000f8e00ff */
[--C-:B------:R-:W-:Y:S01]  /*6170*/  FFMA.FTZ R51, R51, UR11, -R3.reuse ;  /* 0x0000000b33337c23 */ /* 0x100fe20008010803 */
[--C-:B------:R-:W-:Y:S01]  /*6180*/  FFMA.FTZ R50, R50, UR11, -R3.reuse ;  /* 0x0000000b32327c23 */ /* 0x100fe20008010803 */
[----:B------:R-:W-:Y:S01]  /*6190*/  FFMA.FTZ R64, R64, UR11, -R132 ;  /* 0x0000000b40407c23 */ /* 0x000fe20008010884 */
[----:B------:R-:W-:Y:S02]  /*61a0*/  IMAD R4, R4, 0x8, R252 ;  /* 0x0000000804047824 */ /* 0x000fe400078e02fc */
[--C-:B------:R-:W-:Y:S01]  /*61b0*/  FFMA.FTZ R67, R67, UR11, -R3.reuse ;  /* 0x0000000b43437c23 */ /* 0x100fe20008010803 */
[----:B------:R-:W-:Y:S01]  /*61c0*/  FFMA.FTZ R60, R60, UR11, -R2 ;  /* 0x0000000b3c3c7c23 */ /* 0x000fe20008010802 */
[----:B------:R1:W-:Y:S01]  /*61d0*/  MUFU.EX2 R202, R12 ;  /* 0x0000000c00ca7308 */ /* 0x0003e20000000800 */
[----:B------:R-:W-:Y:S02]  /*61e0*/  VIADD R14, R4, 0x4 ;  /* 0x00000004040e7836 */ /* 0x000fe40000000000 */
[--C-:B------:R-:W-:Y:S01]  /*61f0*/  FFMA.FTZ R49, R49, UR11, -R132.reuse ;  /* 0x0000000b31317c23 */ /* 0x100fe20008010884 */
[--C-:B------:R-:W-:Y:S01]  /*6200*/  FFMA.FTZ R66, R66, UR11, -R3.reuse ;  /* 0x0000000b42427c23 */ /* 0x100fe20008010803 */
[----:B------:R-:W-:Y:S01]  /*6210*/  FFMA.FTZ R65, R65, UR11, -R132 ;  /* 0x0000000b41417c23 */ /* 0x000fe20008010884 */
[----:B--2---:R-:W-:Y:S04]  /*6220*/  IMAD.WIDE.U32 R14, R14, -0x326172a9, RZ ;  /* 0xcd9e8d570e0e7825 */ /* 0x004fe800078e00ff */
[----:B------:R-:W-:Y:S01]  /*6230*/  FFMA.FTZ R63, R63, UR11, -R0 ;  /* 0x0000000b3f3f7c23 */ /* 0x000fe20008010800 */
[----:B------:R-:W-:Y:S01]  /*6240*/  UIADD3 UR7, UR17, 0x3c6ef372, URZ ;  /* 0x3c6ef37211077890 */ /* 0x000fe2000fffe03f */
[----:B------:R2:W-:Y:S01]  /*6250*/  MUFU.EX2 R209, R16 ;  /* 0x0000001000d17308 */ /* 0x0005e20000000800 */
[----:B---3--:R-:W-:Y:S01]  /*6260*/  LOP3.LUT R7, R250, UR17, RZ, 0x3c, !PT ;  /* 0x00000011fa077c12 */ /* 0x008fe2000f8e3cff */
[----:B------:R-:W-:Y:S01]  /*6270*/  FFMA.FTZ R145, R5, UR11, -R132 ;  /* 0x0000000b05917c23 */ /* 0x000fe20008010884 */
[----:B------:R-:W-:Y:S04]  /*6280*/  IMAD.WIDE.U32 R10, R248, -0x2daee0ad, RZ ;  /* 0xd2511f53f80a7825 */ /* 0x000fe800078e00ff */
[--C-:B------:R-:W-:Y:S01]  /*6290*/  FFMA.FTZ R144, R9, UR11, -R2.reuse ;  /* 0x0000000b09907c23 */ /* 0x100fe20008010802 */
[----:B------:R-:W-:Y:S01]  /*62a0*/  UISETP.GT.AND UP3, UPT, UR13, UR27, UPT ;  /* 0x0000001b0d00728c */ /* 0x000fe2000bf64270 */
[----:B------:R-:W-:Y:S01]  /*62b0*/  FFMA.FTZ R152, R8, UR11, -R2 ;  /* 0x0000000b08987c23 */ /* 0x000fe20008010802 */
[----:B------:R-:W-:Y:S01]  /*62c0*/  IMAD.WIDE.U32 R4, R4, -0x326172a9, RZ ;  /* 0xcd9e8d5704047825 */ /* 0x000fe200078e00ff */
[----:B------:R-:W-:Y:S01]  /*62d0*/  LOP3.LUT R8, R10, UR6, RZ, 0x3c, !PT ;  /* 0x000000060a087c12 */ /* 0x000fe2000f8e3cff */
[----:B------:R3:W-:Y:S01]  /*62e0*/  MUFU.EX2 R207, R18 ;  /* 0x0000001200cf7308 */ /* 0x0007e20000000800 */
[-C--:B-1----:R-:W-:Y:S01]  /*62f0*/  LOP3.LUT R12, R15, R7.reuse, RZ, 0x3c, !PT ;  /* 0x000000070f0c7212 */ /* 0x082fe200078e3cff */
[----:B------:R-:W-:Y:S01]  /*6300*/  VIADD R9, R6, 0x1 ;  /* 0x0000000106097836 */ /* 0x000fe20000000000 */
[----:B------:R-:W-:Y:S01]  /*6310*/  LOP3.LUT R10, R11, UR16, R6, 0x96, !PT ;  /* 0x000000100b0a7c12 */ /* 0x000fe2000f8e9606 */
[----:B------:R-:W-:Y:S01]  /*6320*/  FFMA.FTZ R19, R19, UR11, -R3 ;  /* 0x0000000b13137c23 */ /* 0x000fe20008010803 */
[----:B------:R-:W-:Y:S01]  /*6330*/  FFMA.FTZ R28, R28, UR11, -R2 ;  /* 0x0000000b1c1c7c23 */ /* 0x000fe20008010802 */
[----:B------:R-:W-:Y:S01]  /*6340*/  FFMA.FTZ R20, R20, UR11, -R132 ;  /* 0x0000000b14147c23 */ /* 0x000fe20008010884 */
[----:B------:R-:W-:Y:S01]  /*6350*/  LOP3.LUT R6, R11, UR16, R9, 0x96, !PT ;  /* 0x000000100b067c12 */ /* 0x000fe2000f8e9609 */
[----:B------:R-:W-:Y:S01]  /*6360*/  FFMA.FTZ R30, R30, UR11, -R0 ;  /* 0x0000000b1e1e7c23 */ /* 0x000fe20008010800 */
[----:B--2---:R-:W-:Y:S01]  /*6370*/  LOP3.LUT R16, R5, R7, RZ, 0x3c, !PT ;  /* 0x0000000705107212 */ /* 0x004fe200078e3cff */
[----:B------:R-:W-:Y:S01]  /*6380*/  FFMA.FTZ R147, R13, UR11, -R2 ;  /* 0x0000000b0d937c23 */ /* 0x000fe20008010802 */
[----:B------:R-:W1:Y:S01]  /*6390*/  MUFU.EX2 R210, R19 ;  /* 0x0000001300d27308 */ /* 0x000e620000000800 */
[--C-:B------:R-:W-:Y:S01]  /*63a0*/  FFMA.FTZ R23, R23, UR11, -R3.reuse ;  /* 0x0000000b17177c23 */ /* 0x100fe20008010803 */
[----:B------:R-:W-:Y:S04]  /*63b0*/  IMAD.WIDE.U32 R12, R12, -0x2daee0ad, RZ ;  /* 0xd2511f530c0c7825 */ /* 0x000fe800078e00ff */
[----:B------:R-:W-:Y:S01]  /*63c0*/  FFMA.FTZ R169, R17, UR11, -R132 ;  /* 0x0000000b11a97c23 */ /* 0x000fe20008010884 */
[----:B------:R-:W-:Y:S01]  /*63d0*/  UIADD3 UR6, UR17, -0x61c88647, URZ ;  /* 0x9e3779b911067890 */ /* 0x000fe2000fffe03f */
[----:B------:R-:W-:Y:S01]  /*63e0*/  FFMA.FTZ R31, R31, UR11, -R0 ;  /* 0x0000000b1f1f7c23 */ /* 0x000fe20008010800 */
[----:B------:R-:W-:Y:S01]  /*63f0*/  IMAD.WIDE.U32 R16, R16, -0x2daee0ad, RZ ;  /* 0xd2511f5310107825 */ /* 0x000fe200078e00ff */
[----:B------:R-:W-:Y:S01]  /*6400*/  LOP3.LUT R5, R8, R13, RZ, 0x3c, !PT ;  /* 0x0000000d08057212 */ /* 0x000fe200078e3cff */
[----:B------:R2:W-:Y:S02]  /*6410*/  MUFU.EX2 R216, R28 ;  /* 0x0000001c00d87308 */ /* 0x0005e40000000800 */
[----:B------:R-:W-:Y:S01]  /*6420*/  FFMA.FTZ R24, R24, UR11, -R2 ;  /* 0x0000000b18187c23 */ /* 0x000fe20008010802 */
[----:B------:R-:W-:Y:S01]  /*6430*/  IMAD.WIDE.U32 R10, R10, -0x326172a9, RZ ;  /* 0xcd9e8d570a0a7825 */ /* 0x000fe200078e00ff */
[----:B------:R-:W-:Y:S03]  /*6440*/  LOP3.LUT R9, R8, R17, RZ, 0x3c, !PT ;  /* 0x0000001108097212 */ /* 0x000fe600078e3cff */
[----:B------:R-:W-:Y:S01]  /*6450*/  FFMA.FTZ R27, R27, UR11, -R0 ;  /* 0x0000000b1b1b7c23 */ /* 0x000fe20008010800 */
[----:B------:R-:W-:Y:S01]  /*6460*/  IMAD.WIDE.U32 R6, R6, -0x326172a9, RZ ;  /* 0xcd9e8d5706067825 */ /* 0x000fe200078e00ff */
[C---:B---3--:R-:W-:Y:S01]  /*6470*/  LOP3.LUT R18, R11.reuse, UR6, R4, 0x96, !PT ;  /* 0x000000060b127c12 */ /* 0x048fe2000f8e9604 */
[----:B------:R3:W-:Y:S01]  /*6480*/  MUFU.EX2 R208, R20 ;  /* 0x0000001400d07308 */ /* 0x0007e20000000800 */
[----:B------:R-:W-:Y:S01]  /*6490*/  LOP3.LUT R13, R11, UR6, R14, 0x96, !PT ;  /* 0x000000060b0d7c12 */ /* 0x000fe2000f8e960e */
[----:B------:R-:W-:Y:S01]  /*64a0*/  FFMA.FTZ R148, R21, UR11, -R132 ;  /* 0x0000000b15947c23 */ /* 0x000fe20008010884 */
[----:B------:R-:W-:Y:S01]  /*64b0*/  LOP3.LUT R15, R7, UR6, R4, 0x96, !PT ;  /* 0x00000006070f7c12 */ /* 0x000fe2000f8e9604 */
[----:B------:R-:W-:Y:S01]  /*64c0*/  IMAD.WIDE.U32 R4, R5, -0x326172a9, RZ ;  /* 0xcd9e8d5705047825 */ /* 0x000fe200078e00ff */
[----:B------:R-:W-:Y:S01]  /*64d0*/  LOP3.LUT R11, R7, UR6, R14, 0x96, !PT ;  /* 0x00000006070b7c12 */ /* 0x000fe2000f8e960e */
[----:B------:R-:W-:Y:S02]  /*64e0*/  UIADD3 UR6, UR16, 0x76cf5d0a, URZ ;  /* 0x76cf5d0a10067890 */ /* 0x000fe4000fffe03f */
[--C-:B------:R-:W-:Y:S02]  /*64f0*/  FFMA.FTZ R161, R22, UR11, -R3.reuse ;  /* 0x0000000b16a17c23 */ /* 0x100fe40008010803 */
[----:B------:R4:W-:Y:S01]  /*6500*/  MUFU.EX2 R206, R30 ;  /* 0x0000001e00ce7308 */ /* 0x0009e20000000800 */
[----:B------:R-:W-:Y:S01]  /*6510*/  LOP3.LUT R22, R5, UR7, R10, 0x96, !PT ;  /* 0x0000000705167c12 */ /* 0x000fe2000f8e960a */
[----:B------:R-:W-:Y:S01]  /*6520*/  IMAD.WIDE.U32 R8, R9, -0x326172a9, RZ ;  /* 0xcd9e8d5709087825 */ /* 0x000fe200078e00ff */
[----:B--2---:R-:W-:Y:S03]  /*6530*/  LOP3.LUT R28, R5, UR7, R6, 0x96, !PT ;  /* 0x00000007051c7c12 */ /* 0x004fe6000f8e9606 */
[----:B------:R-:W-:Y:S01]  /*6540*/  FFMA.FTZ R32, R32, UR11, -R132 ;  /* 0x0000000b20207c23 */ /* 0x000fe20008010884 */
[----:B------:R-:W-:Y:S04]  /*6550*/  IMAD.WIDE.U32 R18, R18, -0x2daee0ad, RZ ;  /* 0xd2511f5312127825 */ /* 0x000fe800078e00ff */
[----:B------:R-:W-:Y:S01]  /*6560*/  FFMA.FTZ R163, R29, UR11, -R2 ;  /* 0x0000000b1da37c23 */ /* 0x000fe20008010802 */
[----:B------:R2:W-:Y:S01]  /*6570*/  MUFU.EX2 R205, R23 ;  /* 0x0000001700cd7308 */ /* 0x0005e20000000800 */
[----:B---3--:R-:W-:Y:S01]  /*6580*/  LOP3.LUT R20, R9, UR7, R10, 0x96, !PT ;  /* 0x0000000709147c12 */ /* 0x008fe2000f8e960a */
[----:B------:R-:W-:Y:S01]  /*6590*/  FFMA.FTZ R159, R26, UR11, -R0 ;  /* 0x0000000b1a9f7c23 */ /* 0x000fe20008010800 */
[----:B------:R-:W-:Y:S01]  /*65a0*/  LOP3.LUT R5, R19, UR6, R16, 0x96, !PT ;  /* 0x0000000613057c12 */ /* 0x000fe2000f8e9610 */
[----:B------:R-:W-:Y:S01]  /*65b0*/  FFMA.FTZ R149, R25, UR11, -R2 ;  /* 0x0000000b19957c23 */ /* 0x000fe20008010802 */
[--C-:B------:R-:W-:Y:S01]  /*65c0*/  FFMA.FTZ R35, R35, UR11, -R3.reuse ;  /* 0x0000000b23237c23 */ /* 0x100fe20008010803 */
[--C-:B------:R-:W-:Y:S01]  /*65d0*/  FFMA.FTZ R172, R33, UR11, -R132.reuse ;  /* 0x0000000b21ac7c23 */ /* 0x100fe20008010884 */
[----:B------:R-:W-:Y:S03]  /*65e0*/  FFMA.FTZ R36, R36, UR11, -R132 ;  /* 0x0000000b24247c23 */ /* 0x000fe60008010884 */
[----:B------:R3:W-:Y:S01]  /*65f0*/  MUFU.EX2 R217, R31 ;  /* 0x0000001f00d97308 */ /* 0x0007e20000000800 */
[----:B----4-:R-:W-:Y:S01]  /*6600*/  LOP3.LUT R30, R9, UR7, R6, 0x96, !PT ;  /* 0x00000007091e7c12 */ /* 0x010fe2000f8e9606 */
[----:B------:R-:W-:Y:S01]  /*6610*/  IMAD.WIDE.U32 R14, R15, -0x2daee0ad, RZ ;  /* 0xd2511f530f0e7825 */ /* 0x000fe200078e00ff */
[----:B------:R-:W-:Y:S03]  /*6620*/  UIADD3 UR7, UR16, 0x32370b8f, URZ ;  /* 0x32370b8f10077890 */ /* 0x000fe6000fffe03f */
[--C-:B------:R-:W-:Y:S01]  /*6630*/  FFMA.FTZ R34, R34, UR11, -R3.reuse ;  /* 0x0000000b22227c23 */ /* 0x100fe20008010803 */
[----:B------:R-:W-:Y:S01]  /*6640*/  IMAD.WIDE.U32 R6, R13, -0x2daee0ad, RZ ;  /* 0xd2511f530d067825 */ /* 0x000fe200078e00ff */
[----:B------:R-:W-:Y:S02]  /*6650*/  LOP3.LUT R19, R15, UR6, R16, 0x96, !PT ;  /* 0x000000060f137c12 */ /* 0x000fe4000f8e9610 */
[----:B------:R4:W-:Y:S01]  /*6660*/  MUFU.EX2 R204, R24 ;  /* 0x0000001800cc7308 */ /* 0x0009e20000000800 */
[----:B------:R-:W-:Y:S01]  /*6670*/  FFMA.FTZ R155, R37, UR11, -R132 ;  /* 0x0000000b259b7c23 */ /* 0x000fe20008010884 */
[----:B------:R-:W-:Y:S01]  /*6680*/  IMAD.WIDE.U32 R10, R11, -0x2daee0ad, RZ ;  /* 0xd2511f530b0a7825 */ /* 0x000fe200078e00ff */
[----:B------:R-:W-:Y:S03]  /*6690*/  LOP3.LUT R16, R7, UR6, R12, 0x96, !PT ;  /* 0x0000000607107c12 */ /* 0x000fe6000f8e960c */
[----:B------:R-:W-:Y:S01]  /*66a0*/  FFMA.FTZ R44, R44, UR11, -R2 ;  /* 0x0000000b2c2c7c23 */ /* 0x000fe20008010802 */
[----:B--2---:R-:W-:Y:S01]  /*66b0*/  IMAD.WIDE.U32 R22, R22, -0x2daee0ad, RZ ;  /* 0xd2511f5316167825 */ /* 0x004fe200078e00ff */
[----:B------:R-:W-:Y:S02]  /*66c0*/  LOP3.LUT R15, R11, UR6, R12, 0x96, !PT ;  /* 0x000000060b0f7c12 */ /* 0x000fe4000f8e960c */
[----:B------:R2:W-:Y:S01]  /*66d0*/  MUFU.EX2 R203, R27 ;  /* 0x0000001b00cb7308 */ /* 0x0005e20000000800 */
[----:B------:R-:W-:Y:S01]  /*66e0*/  FFMA.FTZ R47, R47, UR11, -R0 ;  /* 0x0000000b2f2f7c23 */ /* 0x000fe20008010800 */
[----:B------:R-:W-:Y:S01]  /*66f0*/  IMAD.WIDE.U32 R20, R20, -0x2daee0ad, RZ ;  /* 0xd2511f5314147825 */ /* 0x000fe200078e00ff */
[----:B------:R-:W-:Y:S01]  /*6700*/  LOP3.LUT R9, R23, UR7, R6, 0x96, !PT ;  /* 0x0000000717097c12 */ /* 0x000fe2000f8e9606 */
[----:B------:R-:W-:Y:S02]  /*6710*/  UIADD3 UR6, UR17, -0x255992d5, URZ ;  /* 0xdaa66d2b11067890 */ /* 0x000fe4000fffe03f */
[----:B------:R-:W-:Y:S01]  /*6720*/  FFMA.FTZ R40, R40, UR11, -R2 ;  /* 0x0000000b28287c23 */ /* 0x000fe20008010802 */
[----:B---3--:R-:W-:Y:S04]  /*6730*/  IMAD.WIDE.U32 R30, R30, -0x2daee0ad, RZ ;  /* 0xd2511f531e1e7825 */ /* 0x008fe800078e00ff */
[----:B------:R-:W-:Y:S01]  /*6740*/  FFMA.FTZ R43, R43, UR11, -R0 ;  /* 0x0000000b2b2b7c23 */ /* 0x000fe20008010800 */
[----:B------:R-:W-:Y:S01]  /*6750*/  MUFU.EX2 R224, R48 ;  /* 0x0000003000e07308 */ /* 0x000fe20000000800 */
[----:B----4-:R-:W-:Y:S01]  /*6760*/  LOP3.LUT R24, R21, UR7, R18, 0x96, !PT ;  /* 0x0000000715187c12 */ /* 0x010fe2000f8e9612 */
[----:B------:R-:W-:Y:S01]  /*6770*/  IMAD.WIDE.U32 R28, R28, -0x2daee0ad, RZ ;  /* 0xd2511f531c1c7825 */ /* 0x000fe200078e00ff */
[----:B------:R-:W-:Y:S03]  /*6780*/  LOP3.LUT R12, R31, UR7, R14, 0x96, !PT ;  /* 0x000000071f0c7c12 */ /* 0x000fe6000f8e960e */
[--C-:B------:R-:W-:Y:S01]  /*6790*/  FFMA.FTZ R171, R38, UR11, -R3.reuse ;  /* 0x0000000b26ab7c23 */ /* 0x100fe20008010803 */
[----:B------:R-:W-:Y:S01]  /*67a0*/  IMAD.WIDE.U32 R6, R5, -0x326172a9, RZ ;  /* 0xcd9e8d5705067825 */ /* 0x000fe200078e00ff */
[----:B------:R-:W-:Y:S02]  /*67b0*/  LOP3.LUT R5, R29, UR7, R10, 0x96, !PT ;  /* 0x000000071d057c12 */ /* 0x000fe4000f8e960a */
[----:B------:R3:W-:Y:S01]  /*67c0*/  MUFU.EX2 R220, R32 ;  /* 0x0000002000dc7308 */ /* 0x0007e20000000800 */
[----:B------:R-:W-:Y:S01]  /*67d0*/  FFMA.FTZ R52, R52, UR11, -R132 ;  /* 0x0000000b34347c23 */ /* 0x000fe20008010884 */
[----:B------:R-:W-:Y:S01]  /*67e0*/  IMAD.WIDE.U32 R16, R16, -0x326172a9, RZ ;  /* 0xcd9e8d5710107825 */ /* 0x000fe200078e00ff */
[----:B------:R-:W-:Y:S01]  /*67f0*/  LOP3.LUT R26, R7, UR6, R8, 0x96, !PT ;  /* 0x00000006071a7c12 */ /* 0x000fe2000f8e9608 */
[----:B------:R-:W-:Y:S02]  /*6800*/  UIADD3 UR7, UR17, 0x1715609d, URZ ;  /* 0x1715609d11077890 */ /* 0x000fe4000fffe03f */
[----:B------:R-:W-:Y:S01]  /*6810*/  FFMA.FTZ R132, R53, UR11, -R132 ;  /* 0x0000000b35847c23 */ /* 0x000fe20008010884 */
[----:B------:R-:W-:Y:S01]  /*6820*/  IMAD.WIDE.U32 R14, R15, -0x326172a9, RZ ;  /* 0xcd9e8d570f0e7825 */ /* 0x000fe200078e00ff */
[----:B------:R-:W-:Y:S02]  /*6830*/  LOP3.LUT R10, R17, UR6, R4, 0x96, !PT ;  /* 0x00000006110a7c12 */ /* 0x000fe4000f8e9604 */
[----:B------:R-:W-:Y:S01]  /*6840*/  MUFU.EX2 R225, R51 ;  /* 0x0000003300e17308 */ /* 0x000fe20000000800 */
[----:B------:R-:W-:Y:S01]  /*6850*/  FFMA.FTZ R46, R46, UR11, -R0 ;  /* 0x0000000b2e2e7c23 */ /* 0x000fe20008010800 */
[----:B------:R-:W-:Y:S01]  /*6860*/  IMAD.WIDE.U32 R18, R19, -0x326172a9, RZ ;  /* 0xcd9e8d5713127825 */ /* 0x000fe200078e00ff */
[----:B------:R-:W-:Y:S03]  /*6870*/  LOP3.LUT R7, R15, UR6, R4, 0x96, !PT ;  /* 0x000000060f077c12 */ /* 0x000fe6000f8e9604 */
[--C-:B------:R-:W-:Y:S01]  /*6880*/  FFMA.FTZ R55, R55, UR11, -R3.reuse ;  /* 0x0000000b37377c23 */ /* 0x100fe20008010803 */
[----:B------:R-:W-:Y:S01]  /*6890*/  IMAD.WIDE.U32 R24, R24, -0x326172a9, RZ ;  /* 0xcd9e8d5718187825 */ /* 0x000fe200078e00ff */
[----:B------:R-:W-:Y:S02]  /*68a0*/  LOP3.LUT R17, R19, UR6, R8, 0x96, !PT ;  /* 0x0000000613117c12 */ /* 0x000fe4000f8e9608 */
[----:B------:R-:W-:Y:S01]  /*68b0*/  MUFU.EX2 R219, R50 ;  /* 0x0000003200db7308 */ /* 0x000fe20000000800 */
[----:B------:R-:W-:Y:S01]  /*68c0*/  FFMA.FTZ R42, R42, UR11, -R0 ;  /* 0x0000000b2a2a7c23 */ /* 0x000fe20008010800 */
[----:B------:R-:W-:Y:S01]  /*68d0*/  IMAD.WIDE.U32 R4, R5, -0x326172a9, RZ ;  /* 0xcd9e8d5705047825 */ /* 0x000fe200078e00ff */
[----:B------:R-:W-:Y:S01]  /*68e0*/  LOP3.LUT R19, R25, UR9, R6, 0x96, !PT ;  /* 0x0000000919137c12 */ /* 0x000fe2000f8e9606 */
[----:B------:R-:W-:Y:S02]  /*68f0*/  UIADD3 UR6, UR16, -0x56f99767, URZ ;  /* 0xa906689910067890 */ /* 0x000fe4000fffe03f */
[----:B------:R-:W-:Y:S01]  /*6900*/  FFMA.FTZ R45, R45, UR11, -R2 ;  /* 0x0000000b2d2d7c23 */ /* 0x000fe20008010802 */
[----:B--2---:R-:W-:Y:S01]  /*6910*/  IMAD.WIDE.U32 R26, R26, -0x2daee0ad, RZ ;  /* 0xd2511f531a1a7825 */ /* 0x004fe200078e00ff */
[----:B------:R-:W-:Y:S02]  /*6920*/  LOP3.LUT R29, R5, UR9, R14, 0x96, !PT ;  /* 0x00000009051d7c12 */ /* 0x000fe4000f8e960e */
[----:B------:R-:W-:Y:S01]  /*6930*/  MUFU.EX2 R223, R64 ;  /* 0x0000004000df7308 */ /* 0x000fe20000000800 */
[----:B------:R-:W-:Y:S01]  /*6940*/  FFMA.FTZ R41, R41, UR11, -R2 ;  /* 0x0000000b29297c23 */ /* 0x000fe20008010802 */
[----:B------:R-:W-:Y:S01]  /*6950*/  IMAD.WIDE.U32 R12, R12, -0x326172a9, RZ ;  /* 0xcd9e8d570c0c7825 */ /* 0x000fe200078e00ff */
[----:B------:R-:W-:Y:S03]  /*6960*/  LOP3.LUT R20, R27, UR8, R20, 0x96, !PT ;  /* 0x000000081b147c12 */ /* 0x000fe6000f8e9614 */
[----:B------:R-:W-:Y:S01]  /*6970*/  FFMA.FTZ R56, R56, UR11, -R2 ;  /* 0x0000000b38387c23 */ /* 0x000fe20008010802 */
[----:B------:R-:W-:Y:S01]  /*6980*/  IMAD.WIDE.U32 R8, R9, -0x326172a9, RZ ;  /* 0xcd9e8d5709087825 */ /* 0x000fe200078e00ff */
[----:B------:R-:W-:Y:S02]  /*6990*/  LOP3.LUT R27, R13, UR9, R18, 0x96, !PT ;  /* 0x000000090d1b7c12 */ /* 0x000fe4000f8e9612 */
[----:B------:R-:W-:Y:S01]  /*69a0*/  MUFU.EX2 R221, R67 ;  /* 0x0000004300dd7308 */ /* 0x000fe20000000800 */
[----:B------:R-:W-:Y:S01]  /*69b0*/  FFMA.FTZ R57, R57, UR11, -R2 ;  /* 0x0000000b39397c23 */ /* 0x000fe20008010802 */
[----:B------:R-:W-:Y:S01]  /*69c0*/  IMAD.WIDE.U32 R10, R10, -0x2daee0ad, RZ ;  /* 0xd2511f530a0a7825 */ /* 0x000fe200078e00ff */
[----:B------:R-:W-:Y:S03]  /*69d0*/  LOP3.LUT R21, R9, UR9, R16, 0x96, !PT ;  /* 0x0000000909157c12 */ /* 0x000fe6000f8e9610 */
[----:B------:R-:W-:Y:S01]  /*69e0*/  FFMA.FTZ R2, R61, UR11, -R2 ;  /* 0x0000000b3d027c23 */ /* 0x000fe20008010802 */
[----:B------:R-:W-:Y:S01]  /*69f0*/  IMAD.WIDE.U32 R14, R17, -0x2daee0ad, RZ ;  /* 0xd2511f53110e7825 */ /* 0x000fe200078e00ff */
[----:B---3--:R-:W-:Y:S02]  /*6a00*/  LOP3.LUT R32, R11, UR8, R22, 0x96, !PT ;  /* 0x000000080b207c12 */ /* 0x008fe4000f8e9616 */
        /* <DEDUP_REMOVED lines=14> */
[----:B------:R2:W3:Y:S01]  /*6af0*/  MUFU.EX2 R222, R35 ;  /* 0x0000002300de7308 */ /* 0x0004e20000000800 */
[----:B------:R-:W-:Y:S01]  /*6b00*/  FFMA.FTZ R3, R54, UR11, -R3 ;  /* 0x0000000b36037c23 */ /* 0x000fe20008010803 */
[----:B------:R-:W-:Y:S01]  /*6b10*/  IMAD.WIDE.U32 R20, R21, -0x2daee0ad, RZ ;  /* 0xd2511f5315147825 */ /* 0x000fe200078e00ff */
[----:B------:R-:W-:Y:S03]  /*6b20*/  LOP3.LUT R7, R27, UR6, R14, 0x96, !PT ;  /* 0x000000061b077c12 */ /* 0x000fe6000f8e960e */
[----:B------:R-:W-:Y:S01]  /*6b30*/  IMAD.WIDE.U32 R32, R32, -0x326172a9, RZ ;  /* 0xcd9e8d5720207825 */ /* 0x000fe200078e00ff */
[----:B------:R-:W-:Y:S03]  /*6b40*/  LOP3.LUT R27, R21, UR6, R10, 0x96, !PT ;  /* 0x00000006151b7c12 */ /* 0x000fe6000f8e960a */
[----:B------:R4:W-:Y:S01]  /*6b50*/  MUFU.EX2 R212, R36 ;  /* 0x0000002400d47308 */ /* 0x0009e20000000800 */
[----:B------:R-:W-:Y:S01]  /*6b60*/  IMAD.WIDE.U32 R28, R29, -0x2daee0ad, RZ ;  /* 0xd2511f531d1c7825 */ /* 0x000fe200078e00ff */
[----:B------:R-:W-:Y:S03]  /*6b70*/  LOP3.LUT R5, R33, UR7, R8, 0x96, !PT ;  /* 0x0000000721057c12 */ /* 0x000fe6000f8e9608 */
[----:B------:R-:W-:Y:S01]  /*6b80*/  IMAD.WIDE.U32 R22, R22, -0x326172a9, RZ ;  /* 0xcd9e8d5716167825 */ /* 0x000fe200078e00ff */
[----:B------:R-:W-:Y:S04]  /*6b90*/  LOP3.LUT R21, R29, UR6, R6, 0x96, !PT ;  /* 0x000000061d157c12 */ /* 0x000fe8000f8e9606 */
[----:B------:R-:W-:Y:S01]  /*6ba0*/  MUFU.EX2 R199, R66 ;  /* 0x0000004200c77308 */ /* 0x000fe20000000800 */
[----:B------:R-:W-:Y:S01]  /*6bb0*/  UIADD3 UR6, UR16, 0x646e171e, URZ ;  /* 0x646e171e10067890 */ /* 0x000fe2000fffe03f */
[----:B------:R-:W-:Y:S01]  /*6bc0*/  IMAD.WIDE.U32 R24, R25, -0x326172a9, RZ ;  /* 0xcd9e8d5719187825 */ /* 0x000fe200078e00ff */
[----:B------:R-:W-:Y:S03]  /*6bd0*/  LOP3.LUT R29, R23, UR7, R12, 0x96, !PT ;  /* 0x00000007171d7c12 */ /* 0x000fe6000f8e960c */
[----:B------:R-:W-:Y:S01]  /*6be0*/  IMAD.WIDE.U32 R8, R9, -0x326172a9, RZ ;  /* 0xcd9e8d5709087825 */ /* 0x000fe200078e00ff */
[----:B------:R-:W-:Y:S03]  /*6bf0*/  LOP3.LUT R23, R25, UR7, R4, 0x96, !PT ;  /* 0x0000000719177c12 */ /* 0x000fe6000f8e9604 */
[----:B------:R1:W3:Y:S01]  /*6c00*/  MUFU.EX2 R213, R34 ;  /* 0x0000002200d57308 */ /* 0x0002e20000000800 */
[----:B------:R-:W-:Y:S01]  /*6c10*/  UIADD3 UR7, UR17, -0x4ab325aa, URZ ;  /* 0xb54cda5611077890 */ /* 0x000fe2000fffe03f */
[----:B------:R-:W-:Y:S01]  /*6c20*/  IMAD.WIDE.U32 R4, R5, -0x2daee0ad, RZ ;  /* 0xd2511f5305047825 */ /* 0x000fe200078e00ff */
[C---:B------:R-:W-:Y:S02]  /*6c30*/  LOP3.LUT R14, R8.reuse, 0xff, RZ, 0xc0, !PT ;  /* 0x000000ff080e7812 */ /* 0x040fe400078ec0ff */
[----:B------:R-:W-:Y:S01]  /*6c40*/  SHF.R.U32.HI R15, RZ, 0x18, R8 ;  /* 0x00000018ff0f7819 */ /* 0x000fe20000011608 */
[----:B------:R-:W-:Y:S01]  /*6c50*/  IMAD.WIDE.U32 R6, R7, -0x326172a9, RZ ;  /* 0xcd9e8d5707067825 */ /* 0x000fe200078e00ff */
[----:B------:R-:W-:Y:S03]  /*6c60*/  LOP3.LUT R19, R9, UR7, R16, 0x96, !PT ;  /* 0x0000000709137c12 */ /* 0x000fe6000f8e9610 */
[----:B------:R-:W-:Y:S01]  /*6c70*/  MUFU.EX2 R177, R65 ;  /* 0x0000004100b17308 */ /* 0x000fe20000000800 */
[----:B------:R-:W-:Y:S01]  /*6c80*/  SHF.R.U32.HI R30, RZ, 0x10, R8 ;  /* 0x00000010ff1e7819 */ /* 0x000fe20000011608 */
[----:B------:R-:W-:Y:S01]  /*6c90*/  IMAD.WIDE.U32 R10, R11, -0x2daee0ad, RZ ;  /* 0xd2511f530b0a7825 */ /* 0x000fe200078e00ff */
[----:B--2---:R-:W-:Y:S02]  /*6ca0*/  LOP3.LUT R35, R8, 0xffff, RZ, 0xc0, !PT ;  /* 0x0000ffff08237812 */ /* 0x004fe400078ec0ff */
[C---:B------:R-:W-:Y:S02]  /*6cb0*/  LOP3.LUT R9, R4.reuse, 0xff, RZ, 0xc0, !PT ;  /* 0x000000ff04097812 */ /* 0x040fe400078ec0ff */
[--C-:B------:R-:W-:Y:S03]  /*6cc0*/  SHF.R.U32.HI R8, RZ, 0x18, R4.reuse ;  /* 0x00000018ff087819 */ /* 0x100fe60000011604 */
[----:B------:R-:W-:Y:S01]  /*6cd0*/  MUFU.EX2 R168, R132 ;  /* 0x0000008400a87308 */ /* 0x000fe20000000800 */
[----:B------:R-:W-:Y:S02]  /*6ce0*/  SHF.R.U32.HI R33, RZ, 0x10, R4 ;  /* 0x00000010ff217819 */ /* 0x000fe40000011604 */
[----:B------:R-:W-:Y:S02]  /*6cf0*/  LOP3.LUT R37, R4, 0xffff, RZ, 0xc0, !PT ;  /* 0x0000ffff04257812 */ /* 0x000fe400078ec0ff */
[----:B------:R-:W-:Y:S02]  /*6d00*/  LOP3.LUT R4, R6, 0xff, RZ, 0xc0, !PT ;  /* 0x000000ff06047812 */ /* 0x000fe400078ec0ff */
[----:B------:R-:W-:Y:S03]  /*6d10*/  ISETP.LE.U32.AND P4, PT, R15, UR12, PT ;  /* 0x0000000c0f007c0c */ /* 0x000fe6000bf83070 */
[----:B------:R-:W-:Y:S01]  /*6d20*/  MUFU.EX2 R170, R63 ;  /* 0x0000003f00aa7308 */ /* 0x000fe20000000800 */
[----:B------:R-:W-:Y:S02]  /*6d30*/  SHF.R.U32.HI R12, RZ, 0x18, R10 ;  /* 0x00000018ff0c7819 */ /* 0x000fe4000001160a */
[----:B------:R-:W-:Y:S02]  /*6d40*/  ISETP.LE.U32.AND P3, PT, R14, UR12, PT ;  /* 0x0000000c0e007c0c */ /* 0x000fe4000bf63070 */
[----:B------:R-:W-:Y:S02]  /*6d50*/  LOP3.LUT R18, R11, UR6, R18, 0x96, !PT ;  /* 0x000000060b127c12 */ /* 0x000fe4000f8e9612 */
[----:B------:R-:W-:Y:S03]  /*6d60*/  LOP3.LUT R16, R5, UR6, R20, 0x96, !PT ;  /* 0x0000000605107c12 */ /* 0x000fe6000f8e9614 */
[----:B------:R-:W-:Y:S01]  /*6d70*/  MUFU.EX2 R198, R52 ;  /* 0x0000003400c67308 */ /* 0x000fe20000000800 */
[C---:B------:R-:W-:Y:S02]  /*6d80*/  LOP3.LUT R13, R10.reuse, 0xff, RZ, 0xc0, !PT ;  /* 0x000000ff0a0d7812 */ /* 0x040fe400078ec0ff */
[----:B------:R-:W-:Y:S02]  /*6d90*/  SHF.R.U32.HI R31, RZ, 0x10, R10 ;  /* 0x00000010ff1f7819 */ /* 0x000fe4000001160a */
[----:B----4-:R-:W-:Y:S01]  /*6da0*/  LOP3.LUT R36, R10, 0xffff, RZ, 0xc0, !PT ;  /* 0x0000ffff0a247812 */ /* 0x010fe200078ec0ff */
[----:B------:R-:W-:Y:S01]  /*6db0*/  IMAD.WIDE.U32 R10, R29, -0x2daee0ad, RZ ;  /* 0xd2511f531d0a7825 */ /* 0x000fe200078e00ff */
[----:B------:R-:W-:Y:S03]  /*6dc0*/  ISETP.LE.U32.AND P0, PT, R4, UR12, PT ;  /* 0x0000000c04007c0c */ /* 0x000fe6000bf03070 */
[----:B------:R2:W-:Y:S01]  /*6dd0*/  MUFU.EX2 R173, R3 ;  /* 0x0000000300ad7308 */ /* 0x0005e20000000800 */
[----:B------:R-:W-:Y:S01]  /*6de0*/  ISETP.LE.U32.AND P1, PT, R12, UR12, PT ;  /* 0x0000000c0c007c0c */ /* 0x000fe2000bf23070 */
[----:B------:R-:W-:Y:S01]  /*6df0*/  IMAD.WIDE.U32 R4, R21, -0x326172a9, RZ ;  /* 0xcd9e8d5715047825 */ /* 0x000fe200078e00ff */
[----:B------:R-:W-:Y:S02]  /*6e00*/  ISETP.LE.U32.AND P2, PT, R13, UR12, PT ;  /* 0x0000000c0d007c0c */ /* 0x000fe4000bf43070 */
[----:B------:R-:W-:Y:S02]  /*6e10*/  LOP3.LUT R17, R7, UR7, R22, 0x96, !PT ;  /* 0x0000000707117c12 */ /* 0x000fe4000f8e9616 */
[--C-:B------:R-:W-:Y:S03]  /*6e20*/  SHF.R.U32.HI R14, RZ, 0x18, R6.reuse ;  /* 0x00000018ff0e7819 */ /* 0x100fe60000011606 */
[----:B------:R-:W-:Y:S01]  /*6e30*/  MUFU.EX2 R178, R55 ;  /* 0x0000003700b27308 */ /* 0x000fe20000000800 */
[----:B-1----:R-:W-:Y:S02]  /*6e40*/  SHF.R.U32.HI R34, RZ, 0x10, R6 ;  /* 0x00000010ff227819 */ /* 0x002fe40000011606 */
[----:B------:R-:W-:Y:S01]  /*6e50*/  LOP3.LUT R38, R6, 0xffff, RZ, 0xc0, !PT ;  /* 0x0000ffff06267812 */ /* 0x000fe200078ec0ff */
[----:B------:R-:W-:Y:S01]  /*6e60*/  IMAD.WIDE.U32 R6, R23, -0x2daee0ad, RZ ;  /* 0xd2511f5317067825 */ /* 0x000fe200078e00ff */
[----:B------:R-:W-:Y:S02]  /*6e70*/  LOP3.LUT R13, R5, UR7, R24, 0x96, !PT ;  /* 0x00000007050d7c12 */ /* 0x000fe4000f8e9618 */
[----:B------:R-:W-:Y:S03]  /*6e80*/  LOP3.LUT R15, R11, UR6, R26, 0x96, !PT ;  /* 0x000000060b0f7c12 */ /* 0x000fe6000f8e961a */
[----:B------:R-:W-:Y:S01]  /*6e90*/  MUFU.EX2 R165, R2 ;  /* 0x0000000200a57308 */ /* 0x000fe20000000800 */
[C---:B------:R-:W-:Y:S02]  /*6ea0*/  LOP3.LUT R24, R4.reuse, 0xff, RZ, 0xc0, !PT ;  /* 0x000000ff04187812 */ /* 0x040fe400078ec0ff */
[--C-:B------:R-:W-:Y:S02]  /*6eb0*/  SHF.R.U32.HI R23, RZ, 0x18, R4.reuse ;  /* 0x00000018ff177819 */ /* 0x100fe40000011604 */
[----:B------:R-:W-:Y:S02]  /*6ec0*/  SHF.R.U32.HI R26, RZ, 0x10, R4 ;  /* 0x00000010ff1a7819 */ /* 0x000fe40000011604 */
[----:B------:R-:W-:Y:S03]  /*6ed0*/  LOP3.LUT R29, R4, 0xffff, RZ, 0xc0, !PT ;  /* 0x0000ffff041d7812 */ /* 0x000fe600078ec0ff */
[----:B------:R-:W-:Y:S01]  /*6ee0*/  MUFU.EX2 R157, R0 ;  /* 0x00000000009d7308 */ /* 0x000fe20000000800 */
[----:B------:R-:W-:Y:S02]  /*6ef0*/  SHF.R.U32.HI R4, RZ, 0x18, R19 ;  /* 0x00000018ff047819 */ /* 0x000fe40000011613 */
[----:B------:R-:W-:Y:S02]  /*6f00*/  ISETP.LE.U32.AND P6, PT, R9, UR12, PT ;  /* 0x0000000c09007c0c */ /* 0x000fe4000bfc3070 */
[----:B------:R-:W-:Y:S02]  /*6f10*/  LOP3.LUT R5, R19, 0xff, RZ, 0xc0, !PT ;  /* 0x000000ff13057812 */ /* 0x000fe400078ec0ff */
[----:B------:R-:W-:Y:S01]  /*6f20*/  ISETP.LE.U32.AND P5, PT, R8, UR12, PT ;  /* 0x0000000c08007c0c */ /* 0x000fe2000bfa3070 */
[----:B------:R-:W-:Y:S01]  /*6f30*/  IMAD.WIDE.U32 R8, R27, -0x326172a9, RZ ;  /* 0xcd9e8d571b087825 */ /* 0x000fe200078e00ff */
[----:B------:R-:W-:Y:S01]  /*6f40*/  LOP3.LUT R22, R10, 0xff, RZ, 0xc0, !PT ;  /* 0x000000ff0a167812 */ /* 0x000fe200078ec0ff */
[----:B------:R-:W-:Y:S01]  /*6f50*/  MUFU.EX2 R166, R56 ;  /* 0x0000003800a67308 */ /* 0x000fe20000000800 */
[----:B------:R-:W-:Y:S02]  /*6f60*/  LOP3.LUT R12, R7, UR6, R28, 0x96, !PT ;  /* 0x00000006070c7c12 */ /* 0x000fe4000f8e961c */
[C---:B------:R-:W-:Y:S02]  /*6f70*/  LOP3.LUT R20, R8.reuse, 0xff, RZ, 0xc0, !PT ;  /* 0x000000ff08147812 */ /* 0x040fe400078ec0ff */
[--C-:B------:R-:W-:Y:S02]  /*6f80*/  SHF.R.U32.HI R21, RZ, 0x18, R8.reuse ;  /* 0x00000018ff157819 */ /* 0x100fe40000011608 */
[----:B------:R-:W-:Y:S03]  /*6f90*/  LOP3.LUT R28, R8, 0xffff, RZ, 0xc0, !PT ;  /* 0x0000ffff081c7812 */ /* 0x000fe600078ec0ff */
[----:B------:R-:W1:Y:S01]  /*6fa0*/  MUFU.EX2 R215, R44 ;  /* 0x0000002c00d77308 */ /* 0x000e620000000800 */
[----:B------:R-:W-:Y:S02]  /*6fb0*/  SHF.R.U32.HI R25, RZ, 0x10, R8 ;  /* 0x00000010ff197819 */ /* 0x000fe40000011608 */
[C---:B------:R-:W-:Y:S02]  /*6fc0*/  LOP3.LUT R8, R6.reuse, 0xff, RZ, 0xc0, !PT ;  /* 0x000000ff06087812 */ /* 0x040fe400078ec0ff */
[----:B------:R-:W-:Y:S02]  /*6fd0*/  SHF.R.U32.HI R27, RZ, 0x10, R10 ;  /* 0x00000010ff1b7819 */ /* 0x000fe4000001160a */
[----:B------:R-:W-:Y:S03]  /*6fe0*/  LOP3.LUT R7, R6, 0xffff, RZ, 0xc0, !PT ;  /* 0x0000ffff06077812 */ /* 0x000fe600078ec0ff */
[----:B------:R-:W-:Y:S01]  /*6ff0*/  MUFU.EX2 R214, R47 ;  /* 0x0000002f00d67308 */ /* 0x000fe20000000800 */
[----:B--2---:R-:W-:Y:S04]  /*7000*/  LOP3.LUT R3, R16, 0xffff, RZ, 0xc0, !PT ;  /* 0x0000ffff10037812 */ /* 0x004fe800078ec0ff */
[----:B------:R-:W-:Y:S05]  /*7010*/  SHF.R.U32.HI R3, RZ, 0x8, R3 ;  /* 0x00000008ff037819 */ /* 0x000fea0000011603 */
[----:B------:R-:W-:Y:S01]  /*7020*/  MUFU.EX2 R156, R156 ;  /* 0x0000009c009c7308 */ /* 0x000fe20000000800 */
[----:B------:R-:W-:Y:S09]  /*7030*/  LOP3.LUT R3, R3, 0xffff, RZ, 0xc0, !PT ;  /* 0x0000ffff03037812 */ /* 0x000ff200078ec0ff */
        /* <DEDUP_REMOVED lines=22> */
[----:B------:R-:W2:Y:S10]  /*71a0*/  MUFU.EX2 R211, R39 ;  /* 0x0000002700d37308 */ /* 0x000eb40000000800 */
[----:B------:R-:W4:Y:S10]  /*71b0*/  MUFU.EX2 R164, R59 ;  /* 0x0000003b00a47308 */ /* 0x000f340000000800 */
[----:B------:R-:W-:Y:S10]  /*71c0*/  MUFU.EX2 R160, R57 ;  /* 0x0000003900a07308 */ /* 0x000ff40000000800 */
[----:B------:R-:W4:Y:S01]  /*71d0*/  MUFU.EX2 R158, R58 ;  /* 0x0000003a009e7308 */ /* 0x000f220000000800 */
        /* <DEDUP_REMOVED lines=15> */
[----:B------:R-:W-:Y:S01]  /*72d0*/  ISETP.LE.U32.AND P0, PT, R4, UR12, PT ;  /* 0x0000000c04007c0c */ /* 0x000fe2000bf03070 */
[----:B------:R-:W-:Y:S01]  /*72e0*/  @!P3 FADD.FTZ R225, -R225, -RZ ;  /* 0x800000ffe1e1b221 */ /* 0x000fe20000010100 */
[----:B------:R-:W-:Y:S02]  /*72f0*/  SHF.R.U32.HI R4, RZ, 0x18, R18 ;  /* 0x00000018ff047819 */ /* 0x000fe40000011612 */
[----:B------:R-:W-:Y:S01]  /*7300*/  LOP3.LUT R5, R31, 0xff, RZ, 0xc0, !PT ;  /* 0x000000ff1f057812 */ /* 0x000fe200078ec0ff */
[----:B------:R-:W-:Y:S01]  /*7310*/  @!P2 FADD.FTZ R154, -R154, -RZ ;  /* 0x800000ff9a9aa221 */ /* 0x000fe20000010100 */
[----:B------:R-:W-:Y:S01]  /*7320*/  ISETP.LE.U32.AND P3, PT, R4, UR12, PT ;  /* 0x0000000c04007c0c */ /* 0x000fe2000bf63070 */
[----:B------:R-:W-:Y:S01]  /*7330*/  @!P1 FADD.FTZ R207, -R207, -RZ ;  /* 0x800000ffcfcf9221 */ /* 0x000fe20000010100 */
[----:B------:R-:W-:Y:S02]  /*7340*/  LOP3.LUT R4, R16, 0xff, RZ, 0xc0, !PT ;  /* 0x000000ff10047812 */ /* 0x000fe400078ec0ff */
[----:B------:R-:W-:Y:S01]  /*7350*/  ISETP.LE.U32.AND P5, PT, R21, UR12, PT ;  /* 0x0000000c15007c0c */ /* 0x000fe2000bfa3070 */
[----:B------:R-:W-:Y:S01]  /*7360*/  @!P6 FADD.FTZ R202, -R202, -RZ ;  /* 0x800000ffcacae221 */ /* 0x000fe20000010100 */
[----:B------:R-:W-:Y:S01]  /*7370*/  ISETP.LE.U32.AND P4, PT, R5, UR12, PT ;  /* 0x0000000c05007c0c */ /* 0x000fe2000bf83070 */
[----:B------:R-:W-:Y:S01]  /*7380*/  @!P0 FADD.FTZ R208, -R208, -RZ ;  /* 0x800000ffd0d08221 */ /* 0x000fe20000010100 */
[----:B------:R-:W-:Y:S02]  /*7390*/  ISETP.LE.U32.AND P2, PT, R4, UR12, PT ;  /* 0x0000000c04007c0c */ /* 0x000fe4000bf43070 */
[----:B------:R-:W-:Y:S02]  /*73a0*/  SHF.R.U32.HI R4, RZ, 0x18, R16 ;  /* 0x00000018ff047819 */ /* 0x000fe40000011610 */
[----:B------:R-:W-:Y:S01]  /*73b0*/  LOP3.LUT R5, R33, 0xff, RZ, 0xc0, !PT ;  /* 0x000000ff21057812 */ /* 0x000fe200078ec0ff */
[----:B------:R-:W-:Y:S01]  /*73c0*/  @!P3 FADD.FTZ R205, -R205, -RZ ;  /* 0x800000ffcdcdb221 */ /* 0x000fe20000010100 */
[----:B------:R-:W-:Y:S02]  /*73d0*/  ISETP.LE.U32.AND P1, PT, R4, UR12, PT ;  /* 0x0000000c04007c0c */ /* 0x000fe4000bf23070 */
[----:B------:R-:W-:Y:S01]  /*73e0*/  LOP3.LUT R4, R17, 0xff, RZ, 0xc0, !PT ;  /* 0x000000ff11047812 */ /* 0x000fe200078ec0ff */
[----:B------:R-:W-:Y:S01]  /*73f0*/  @!P5 FADD.FTZ R201, -R201, -RZ ;  /* 0x800000ffc9c9d221 */ /* 0x000fe20000010100 */
[----:B------:R-:W-:Y:S01]  /*7400*/  ISETP.LE.U32.AND P6, PT, R5, UR12, PT ;  /* 0x0000000c05007c0c */ /* 0x000fe2000bfc3070 */
[----:B------:R-:W-:Y:S01]  /*7410*/  @!P4 FADD.FTZ R213, -R213, -RZ ;  /* 0x800000ffd5d5c221 */ /* 0x000fe20000010100 */
[----:B------:R-:W-:Y:S01]  /*7420*/  ISETP.LE.U32.AND P5, PT, R4, UR12, PT ;  /* 0x0000000c04007c0c */ /* 0x000fe2000bfa3070 */
[----:B------:R-:W-:Y:S01]  /*7430*/  @!P2 FADD.FTZ R204, -R204, -RZ ;  /* 0x800000ffcccca221 */ /* 0x000fe20000010100 */
[----:B------:R-:W-:Y:S02]  /*7440*/  ISETP.LE.U32.AND P4, PT, R24, UR12, PT ;  /* 0x0000000c18007c0c */ /* 0x000fe4000bf83070 */
[----:B------:R-:W-:Y:S02]  /*7450*/  LOP3.LUT R4, R34, 0xff, RZ, 0xc0, !PT ;  /* 0x000000ff22047812 */ /* 0x000fe400078ec0ff */
[----:B------:R-:W-:Y:S01]  /*7460*/  LOP3.LUT R14, R9, UR7, R32, 0x96, !PT ;  /* 0x00000007090e7c12 */ /* 0x000fe2000f8e9620 */
[----:B------:R-:W-:Y:S01]  /*7470*/  @!P1 FADD.FTZ R203, -R203, -RZ ;  /* 0x800000ffcbcb9221 */ /* 0x000fe20000010100 */
[----:B------:R-:W-:Y:S02]  /*7480*/  ISETP.LE.U32.AND P3, PT, R4, UR12, PT ;  /* 0x0000000c04007c0c */ /* 0x000fe4000bf63070 */
[----:B------:R-:W-:Y:S01]  /*7490*/  ISETP.LE.U32.AND P1, PT, R22, UR12, PT ;  /* 0x0000000c16007c0c */ /* 0x000fe2000bf23070 */
[----:B------:R-:W-:Y:S01]  /*74a0*/  @!P6 FADD.FTZ R206, -R206, -RZ ;  /* 0x800000ffcecee221 */ /* 0x000fe20000010100 */
[----:B------:R-:W-:Y:S01]  /*74b0*/  SHF.R.U32.HI R9, RZ, 0x18, R10 ;  /* 0x00000018ff097819 */ /* 0x000fe2000001160a */
[----:B------:R-:W-:Y:S01]  /*74c0*/  @!P5 FADD.FTZ R212, -R212, -RZ ;  /* 0x800000ffd4d4d221 */ /* 0x000fe20000010100 */
[----:B------:R-:W-:Y:S01]  /*74d0*/  SHF.R.U32.HI R5, RZ, 0x18, R17 ;  /* 0x00000018ff057819 */ /* 0x000fe20000011611 */
[----:B-1----:R-:W-:Y:S01]  /*74e0*/  @!P4 FADD.FTZ R215, -R215, -RZ ;  /* 0x800000ffd7d7c221 */ /* 0x002fe20000010100 */
[----:B------:R-:W-:Y:S02]  /*74f0*/  SHF.R.U32.HI R4, RZ, 0x8, R35 ;  /* 0x00000008ff047819 */ /* 0x000fe40000011623 */
[----:B------:R-:W-:Y:S02]  /*7500*/  ISETP.LE.U32.AND P0, PT, R5, UR12, PT ;  /* 0x0000000c05007c0c */ /* 0x000fe4000bf03070 */
[----:B------:R-:W-:Y:S01]  /*7510*/  ISETP.LE.U32.AND P2, PT, R23, UR12, PT ;  /* 0x0000000c17007c0c */ /* 0x000fe2000bf43070 */
[----:B------:R-:W-:Y:S01]  /*7520*/  @!P3 FADD.FTZ R219, -R219, -RZ ;  /* 0x800000ffdbdbb221 */ /* 0x000fe20000010100 */
[----:B------:R-:W-:Y:S01]  /*7530*/  ISETP.LE.U32.AND P6, PT, R9, UR12, PT ;  /* 0x0000000c09007c0c */ /* 0x000fe2000bfc3070 */
[----:B------:R-:W-:Y:S01]  /*7540*/  @!P1 FADD.FTZ R223, -R223, -RZ ;  /* 0x800000ffdfdf9221 */ /* 0x000fe20000010100 */
[----:B------:R-:W-:Y:S02]  /*7550*/  LOP3.LUT R4, R4, 0xffff, RZ, 0xc0, !PT ;  /* 0x0000ffff04047812 */ /* 0x000fe400078ec0ff */
[----:B------:R-:W-:Y:S02]  /*7560*/  SHF.R.U32.HI R5, RZ, 0x10, R19 ;  /* 0x00000010ff057819 */ /* 0x000fe40000011613 */
[----:B------:R-:W-:Y:S02]  /*7570*/  ISETP.LE.U32.AND P4, PT, R4, UR12, PT ;  /* 0x0000000c04007c0c */ /* 0x000fe4000bf83070 */
[----:B------:R-:W-:Y:S01]  /*7580*/  LOP3.LUT R5, R5, 0xff, RZ, 0xc0, !PT ;  /* 0x000000ff05057812 */ /* 0x000fe200078ec0ff */
[----:B--2---:R-:W-:Y:S01]  /*7590*/  @!P0 FADD.FTZ R211, -R211, -RZ ;  /* 0x800000ffd3d38221 */ /* 0x004fe20000010100 */
[----:B------:R-:W-:Y:S01]  /*75a0*/  SHF.R.U32.HI R4, RZ, 0x18, R14 ;  /* 0x00000018ff047819 */ /* 0x000fe2000001160e */
[----:B------:R-:W-:Y:S01]  /*75b0*/  @!P2 FADD.FTZ R214, -R214, -RZ ;  /* 0x800000ffd6d6a221 */ /* 0x000fe20000010100 */
[----:B------:R-:W-:Y:S01]  /*75c0*/  ISETP.LE.U32.AND P5, PT, R8, UR12, PT ;  /* 0x0000000c08007c0c */ /* 0x000fe2000bfa3070 */
[----:B------:R-:W-:Y:S01]  /*75d0*/  @!P6 FADD.FTZ R221, -R221, -RZ ;  /* 0x800000ffdddde221 */ /* 0x000fe20000010100 */
[----:B------:R-:W-:Y:S02]  /*75e0*/  ISETP.LE.U32.AND P3, PT, R5, UR12, PT ;  /* 0x0000000c05007c0c */ /* 0x000fe4000bf63070 */
[----:B------:R-:W-:Y:S02]  /*75f0*/  ISETP.LE.U32.AND P1, PT, R4, UR12, PT ;  /* 0x0000000c04007c0c */ /* 0x000fe4000bf23070 */
[----:B------:R-:W-:Y:S01]  /*7600*/  LOP3.LUT R5, R14, 0xff, RZ, 0xc0, !PT ;  /* 0x000000ff0e057812 */ /* 0x000fe200078ec0ff */
[----:B------:R-:W-:Y:S01]  /*7610*/  @!P4 FADD.FTZ R169, -R169, -RZ ;  /* 0x800000ffa9a9c221 */ /* 0x000fe20000010100 */
[----:B------:R-:W-:Y:S02]  /*7620*/  LOP3.LUT R4, R25, 0xff, RZ, 0xc0, !PT ;  /* 0x000000ff19047812 */ /* 0x000fe400078ec0ff */
[----:B------:R-:W-:Y:S02]  /*7630*/  ISETP.LE.U32.AND P2, PT, R5, UR12, PT ;  /* 0x0000000c05007c0c */ /* 0x000fe4000bf43070 */
[----:B------:R-:W-:Y:S01]  /*7640*/  ISETP.LE.U32.AND P6, PT, R4, UR12, PT ;  /* 0x0000000c04007c0c */ /* 0x000fe2000bfc3070 */
[----:B------:R-:W-:Y:S01]  /*7650*/  @!P5 FADD.FTZ R218, -R218, -RZ ;  /* 0x800000ffdadad221 */ /* 0x000fe20000010100 */
[----:B------:R-:W-:Y:S01]  /*7660*/  SHF.R.U32.HI R5, RZ, 0x10, R18 ;  /* 0x00000010ff057819 */ /* 0x000fe20000011612 */
[----:B------:R-:W-:Y:S01]  /*7670*/  @!P3 FADD.FTZ R156, -R156, -RZ ;  /* 0x800000ff9c9cb221 */ /* 0x000fe20000010100 */
[----:B------:R-:W-:Y:S01]  /*7680*/  SHF.R.U32.HI R4, RZ, 0x8, R36 ;  /* 0x00000008ff047819 */ /* 0x000fe20000011624 */
[----:B------:R-:W-:Y:S01]  /*7690*/  @!P1 FADD.FTZ R150, -R150, -RZ ;  /* 0x800000ff96969221 */ /* 0x000fe20000010100 */
[----:B------:R-:W-:Y:S02]  /*76a0*/  LOP3.LUT R32, R10, 0xffff, RZ, 0xc0, !PT ;  /* 0x0000ffff0a207812 */ /* 0x000fe400078ec0ff */
[--C-:B------:R-:W-:Y:S02]  /*76b0*/  SHF.R.U32.HI R10, RZ, 0x18, R6.reuse ;  /* 0x00000018ff0a7819 */ /* 0x100fe40000011606 */
[----:B------:R-:W-:Y:S01]  /*76c0*/  SHF.R.U32.HI R11, RZ, 0x10, R6 ;  /* 0x00000010ff0b7819 */ /* 0x000fe20000011606 */
[----:B------:R-:W-:Y:S01]  /*76d0*/  @!P2 FADD.FTZ R152, -R152, -RZ ;  /* 0x800000ff9898a221 */ /* 0x000fe20000010100 */
[----:B------:R-:W-:Y:S01]  /*76e0*/  LOP3.LUT R5, R5, 0xff, RZ, 0xc0, !PT ;  /* 0x000000ff05057812 */ /* 0x000fe200078ec0ff */
[----:B------:R-:W-:Y:S01]  /*76f0*/  @!P6 FADD.FTZ R153, -R153, -RZ ;  /* 0x800000ff9999e221 */ /* 0x000fe20000010100 */
[----:B------:R-:W-:Y:S02]  /*7700*/  LOP3.LUT R4, R4, 0xffff, RZ, 0xc0, !PT ;  /* 0x0000ffff04047812 */ /* 0x000fe400078ec0ff */
[----:B------:R-:W-:Y:S02]  /*7710*/  SHF.R.U32.HI R6, RZ, 0x10, R16 ;  /* 0x00000010ff067819 */ /* 0x000fe40000011610 */
[----:B------:R-:W-:Y:S02]  /*7720*/  ISETP.LE.U32.AND P5, PT, R5, UR12, PT ;  /* 0x0000000c05007c0c */ /* 0x000fe4000bfa3070 */
[----:B------:R-:W-:Y:S02]  /*7730*/  ISETP.LE.U32.AND P3, PT, R4, UR12, PT ;  /* 0x0000000c04007c0c */ /* 0x000fe4000bf63070 */
[----:B------:R-:W-:Y:S02]  /*7740*/  LOP3.LUT R5, R6, 0xff, RZ, 0xc0, !PT ;  /* 0x000000ff06057812 */ /* 0x000fe400078ec0ff */
[----:B------:R-:W-:Y:S02]  /*7750*/  SHF.R.U32.HI R4, RZ, 0x8, R37 ;  /* 0x00000008ff047819 */ /* 0x000fe40000011625 */
[----:B------:R-:W-:Y:S02]  /*7760*/  ISETP.LE.U32.AND P4, PT, R5, UR12, PT ;  /* 0x0000000c05007c0c */ /* 0x000fe4000bf83070 */
[----:B------:R-:W-:Y:S02]  /*7770*/  LOP3.LUT R4, R4, 0xffff, RZ, 0xc0, !PT ;  /* 0x0000ffff04047812 */ /* 0x000fe400078ec0ff */
[----:B------:R-:W-:Y:S01]  /*7780*/  SHF.R.U32.HI R5, RZ, 0x8, R38 ;  /* 0x00000008ff057819 */ /* 0x000fe20000011626 */
[----:B------:R-:W-:Y:S01]  /*7790*/  @!P5 FADD.FTZ R161, -R161, -RZ ;  /* 0x800000ffa1a1d221 */ /* 0x000fe20000010100 */
[----:B------:R-:W-:Y:S01]  /*77a0*/  SHF.R.U32.HI R6, RZ, 0x10, R17 ;  /* 0x00000010ff067819 */ /* 0x000fe20000011611 */
[----:B------:R-:W-:Y:S01]  /*77b0*/  @!P3 FADD.FTZ R172, -R172, -RZ ;  /* 0x800000ffacacb221 */ /* 0x000fe20000010100 */
[----:B------:R-:W-:Y:S02]  /*77c0*/  ISETP.LE.U32.AND P2, PT, R4, UR12, PT ;  /* 0x0000000c04007c0c */ /* 0x000fe4000bf43070 */
[----:B------:R-:W-:Y:S02]  /*77d0*/  LOP3.LUT R4, R5, 0xffff, RZ, 0xc0, !PT ;  /* 0x0000ffff05047812 */ /* 0x000fe400078ec0ff */
[----:B------:R-:W-:Y:S01]  /*77e0*/  LOP3.LUT R6, R6, 0xff, RZ, 0xc0, !PT ;  /* 0x000000ff06067812 */ /* 0x000fe200078ec0ff */
[----:B------:R-:W-:Y:S01]  /*77f0*/  @!P4 FADD.FTZ R159, -R159, -RZ ;  /* 0x800000ff9f9fc221 */ /* 0x000fe20000010100 */
[----:B------:R-:W-:Y:S02]  /*7800*/  ISETP.LE.U32.AND P6, PT, R4, UR12, PT ;  /* 0x0000000c04007c0c */ /* 0x000fe4000bfc3070 */
[----:B------:R-:W-:Y:S02]  /*7810*/  ISETP.LE.U32.AND P1, PT, R6, UR12, PT ;  /* 0x0000000c06007c0c */ /* 0x000fe4000bf23070 */
[----:B------:R-:W-:Y:S02]  /*7820*/  SHF.R.U32.HI R4, RZ, 0x18, R13 ;  /* 0x00000018ff047819 */ /* 0x000fe4000001160d */
[----:B------:R-:W-:Y:S01]  /*7830*/  LOP3.LUT R5, R13, 0xff, RZ, 0xc0, !PT ;  /* 0x000000ff0d057812 */ /* 0x000fe200078ec0ff */
[----:B------:R-:W-:Y:S01]  /*7840*/  @!P2 FADD.FTZ R163, -R163, -RZ ;  /* 0x800000ffa3a3a221 */ /* 0x000fe20000010100 */
[----:B------:R-:W-:Y:S02]  /*7850*/  ISETP.LE.U32.AND P3, PT, R4, UR12, PT ;  /* 0x0000000c04007c0c */ /* 0x000fe4000bf63070 */
[----:B------:R-:W-:Y:S02]  /*7860*/  ISETP.LE.U32.AND P5, PT, R5, UR12, PT ;  /* 0x0000000c05007c0c */ /* 0x000fe4000bfa3070 */
[----:B------:R-:W-:Y:S01]  /*7870*/  LOP3.LUT R4, R26, 0xff, RZ, 0xc0, !PT ;  /* 0x000000ff1a047812 */ /* 0x000fe200078ec0ff */
[----:B------:R-:W-:Y:S01]  /*7880*/  @!P6 FADD.FTZ R179, -R179, -RZ ;  /* 0x800000ffb3b3e221 */ /* 0x000fe20000010100 */
[----:B------:R-:W-:Y:S01]  /*7890*/  LOP3.LUT R5, R15, 0xff, RZ, 0xc0, !PT ;  /* 0x000000ff0f057812 */ /* 0x000fe200078ec0ff */
[----:B------:R-:W-:Y:S01]  /*78a0*/  @!P1 FADD.FTZ R171, -R171, -RZ ;  /* 0x800000ffabab9221 */ /* 0x000fe20000010100 */
[----:B------:R-:W-:Y:S02]  /*78b0*/  ISETP.LE.U32.AND P4, PT, R4, UR12, PT ;  /* 0x0000000c04007c0c */ /* 0x000fe4000bf83070 */
[----:B------:R-:W-:Y:S02]  /*78c0*/  SHF.R.U32.HI R4, RZ, 0x18, R15 ;  /* 0x00000018ff047819 */ /* 0x000fe4000001160f */
[----:B------:R-:W-:Y:S01]  /*78d0*/  ISETP.LE.U32.AND P2, PT, R5, UR12, PT ;  /* 0x0000000c05007c0c */ /* 0x000fe2000bf43070 */
[----:B------:R-:W-:Y:S01]  /*78e0*/  @!P3 FADD.FTZ R175, -R175, -RZ ;  /* 0x800000ffafafb221 */ /* 0x000fe20000010100 */
[----:B------:R-:W-:Y:S01]  /*78f0*/  ISETP.LE.U32.AND P1, PT, R4, UR12, PT ;  /* 0x0000000c04007c0c */ /* 0x000fe2000bf23070 */
[----:B------:R-:W-:Y:S01]  /*7900*/  @!P5 FADD.FTZ R174, -R174, -RZ ;  /* 0x800000ffaeaed221 */ /* 0x000fe20000010100 */
[----:B------:R-:W-:Y:S02]  /*7910*/  LOP3.LUT R5, R27, 0xff, RZ, 0xc0, !PT ;  /* 0x000000ff1b057812 */ /* 0x000fe400078ec0ff */
[----:B------:R-:W-:Y:S02]  /*7920*/  LOP3.LUT R4, R12, 0xff, RZ, 0xc0, !PT ;  /* 0x000000ff0c047812 */ /* 0x000fe400078ec0ff */
[----:B------:R-:W-:Y:S01]  /*7930*/  LOP3.LUT R19, R19, 0xffff, RZ, 0xc0, !PT ;  /* 0x0000ffff13137812 */ /* 0x000fe200078ec0ff */
[----:B------:R-:W-:Y:S01]  /*7940*/  @!P4 FADD.FTZ R176, -R176, -RZ ;  /* 0x800000ffb0b0c221 */ /* 0x000fe20000010100 */
[----:B------:R-:W-:Y:S02]  /*7950*/  ISETP.LE.U32.AND P6, PT, R5, UR12, PT ;  /* 0x0000000c05007c0c */ /* 0x000fe4000bfc3070 */
[----:B------:R-:W-:Y:S01]  /*7960*/  ISETP.LE.U32.AND P5, PT, R4, UR12, PT ;  /* 0x0000000c04007c0c */ /* 0x000fe2000bfa3070 */
[----:B------:R-:W-:Y:S01]  /*7970*/  @!P2 FADD.FTZ R198, -R198, -RZ ;  /* 0x800000ffc6c6a221 */ /* 0x000fe20000010100 */
[----:B------:R-:W-:Y:S01]  /*7980*/  SHF.R.U32.HI R5, RZ, 0x18, R12 ;  /* 0x00000018ff057819 */ /* 0x000fe2000001160c */
[----:B------:R-:W-:Y:S01]  /*7990*/  @!P1 FADD.FTZ R178, -R178, -RZ ;  /* 0x800000ffb2b29221 */ /* 0x000fe20000010100 */
[----:B------:R-:W-:Y:S02]  /*79a0*/  SHF.R.U32.HI R4, RZ, 0x8, R19 ;  /* 0x00000008ff047819 */ /* 0x000fe40000011613 */
[----:B------:R-:W-:Y:S02]  /*79b0*/  SHF.R.U32.HI R6, RZ, 0x10, R14 ;  /* 0x00000010ff067819 */ /* 0x000fe4000001160e */
[----:B------:R-:W-:Y:S02]  /*79c0*/  ISETP.LE.U32.AND P3, PT, R5, UR12, PT ;  /* 0x0000000c05007c0c */ /* 0x000fe4000bf63070 */
[----:B------:R-:W-:Y:S01]  /*79d0*/  LOP3.LUT R4, R4, 0xffff, RZ, 0xc0, !PT ;  /* 0x0000ffff04047812 */ /* 0x000fe200078ec0ff */
[----:B------:R-:W-:Y:S01]  /*79e0*/  @!P6 FADD.FTZ R199, -R199, -RZ ;  /* 0x800000ffc7c7e221 */ /* 0x000fe20000010100 */
[----:B------:R-:W-:Y:S01]  /*79f0*/  LOP3.LUT R5, R6, 0xff, RZ, 0xc0, !PT ;  /* 0x000000ff06057812 */ /* 0x000fe200078ec0ff */
[----:B------:R-:W-:Y:S01]  /*7a00*/  @!P5 FADD.FTZ R166, -R166, -RZ ;  /* 0x800000ffa6a6d221 */ /* 0x000fe20000010100 */
[----:B------:R-:W-:Y:S02]  /*7a10*/  LOP3.LUT R18, R18, 0xffff, RZ, 0xc0, !PT ;  /* 0x0000ffff12127812 */ /* 0x000fe400078ec0ff */
[----:B------:R-:W-:Y:S02]  /*7a20*/  ISETP.LE.U32.AND P4, PT, R4, UR12, PT ;  /* 0x0000000c04007c0c */ /* 0x000fe4000bf83070 */
[----:B------:R-:W-:Y:S02]  /*7a30*/  ISETP.LE.U32.AND P2, PT, R5, UR12, PT ;  /* 0x0000000c05007c0c */ /* 0x000fe4000bf43070 */
[----:B------:R-:W-:Y:S01]  /*7a40*/  SHF.R.U32.HI R4, RZ, 0x8, R28 ;  /* 0x00000008ff047819 */ /* 0x000fe2000001161c */
[----:B----4-:R-:W-:Y:S01]  /*7a50*/  @!P3 FADD.FTZ R164, -R164, -RZ ;  /* 0x800000ffa4a4b221 */ /* 0x010fe20000010100 */
[----:B------:R-:W-:Y:S02]  /*7a60*/  SHF.R.U32.HI R5, RZ, 0x8, R18 ;  /* 0x00000008ff057819 */ /* 0x000fe40000011612 */
[----:B------:R-:W-:Y:S02]  /*7a70*/  LOP3.LUT R4, R4, 0xffff, RZ, 0xc0, !PT ;  /* 0x0000ffff04047812 */ /* 0x000fe400078ec0ff */
[----:B------:R-:W-:Y:S02]  /*7a80*/  LOP3.LUT R5, R5, 0xffff, RZ, 0xc0, !PT ;  /* 0x0000ffff05057812 */ /* 0x000fe400078ec0ff */
[----:B------:R-:W-:Y:S01]  /*7a90*/  LOP3.LUT R17, R17, 0xffff, RZ, 0xc0, !PT ;  /* 0x0000ffff11117812 */ /* 0x000fe200078ec0ff */
[----:B------:R-:W-:Y:S01]  /*7aa0*/  @!P4 FADD.FTZ R145, -R145, -RZ ;  /* 0x800000ff9191c221 */ /* 0x000fe20000010100 */
[----:B------:R-:W-:Y:S01]  /*7ab0*/  ISETP.LE.U32.AND P1, PT, R4, UR12, PT ;  /* 0x0000000c04007c0c */ /* 0x000fe2000bf23070 */
[----:B------:R-:W-:Y:S01]  /*7ac0*/  @!P2 FADD.FTZ R146, -R146, -RZ ;  /* 0x800000ff9292a221 */ /* 0x000fe20000010100 */
[----:B------:R-:W-:Y:S02]  /*7ad0*/  ISETP.LE.U32.AND P6, PT, R5, UR12, PT ;  /* 0x0000000c05007c0c */ /* 0x000fe4000bfc3070 */
[----:B------:R-:W-:Y:S02]  /*7ae0*/  SHF.R.U32.HI R4, RZ, 0x8, R17 ;  /* 0x00000008ff047819 */ /* 0x000fe40000011611 */
[----:B------:R-:W-:Y:S02]  /*7af0*/  ISETP.LE.U32.AND P4, PT, R3, UR12, PT ;  /* 0x0000000c03007c0c */ /* 0x000fe4000bf83070 */
[----:B------:R-:W-:Y:S02]  /*7b00*/  LOP3.LUT R4, R4, 0xffff, RZ, 0xc0, !PT ;  /* 0x0000ffff04047812 */ /* 0x000fe400078ec0ff */
[----:B------:R-:W-:Y:S02]  /*7b10*/  SHF.R.U32.HI R5, RZ, 0x10, R13 ;  /* 0x00000010ff057819 */ /* 0x000fe4000001160d */
[----:B------:R-:W-:Y:S01]  /*7b20*/  ISETP.LE.U32.AND P2, PT, R4, UR12, PT ;  /* 0x0000000c04007c0c */ /* 0x000fe2000bf43070 */
[----:B------:R-:W-:Y:S01]  /*7b30*/  @!P1 FADD.FTZ R147, -R147, -RZ ;  /* 0x800000ff93939221 */ /* 0x000fe20000010100 */
[----:B------:R-:W-:Y:S01]  /*7b40*/  LOP3.LUT R3, R11, 0xff, RZ, 0xc0, !PT ;  /* 0x000000ff0b037812 */ /* 0x000fe200078ec0ff */
[----:B------:R-:W-:Y:S01]  /*7b50*/  @!P6 FADD.FTZ R148, -R148, -RZ ;  /* 0x800000ff9494e221 */ /* 0x000fe20000010100 */
[----:B------:R-:W-:Y:S02]  /*7b60*/  LOP3.LUT R5, R5, 0xff, RZ, 0xc0, !PT ;  /* 0x000000ff05057812 */ /* 0x000fe400078ec0ff */
[----:B------:R-:W-:Y:S01]  /*7b70*/  SHF.R.U32.HI R4, RZ, 0x8, R29 ;  /* 0x00000008ff047819 */ /* 0x000fe2000001161d */
[----:B------:R-:W-:Y:S01]  /*7b80*/  @!P4 FADD.FTZ R149, -R149, -RZ ;  /* 0x800000ff9595c221 */ /* 0x000fe20000010100 */
[----:B------:R-:W-:Y:S02]  /*7b90*/  ISETP.LE.U32.AND P1, PT, R3, UR12, PT ;  /* 0x0000000c03007c0c */ /* 0x000fe4000bf23070 */
[----:B------:R-:W-:Y:S02]  /*7ba0*/  ISETP.LE.U32.AND P6, PT, R5, UR12, PT ;  /* 0x0000000c05007c0c */ /* 0x000fe4000bfc3070 */
[----:B------:R-:W-:Y:S01]  /*7bb0*/  LOP3.LUT R3, R4, 0xffff, RZ, 0xc0, !PT ;  /* 0x0000ffff04037812 */ /* 0x000fe200078ec0ff */
[----:B------:R-:W-:Y:S01]  /*7bc0*/  @!P2 FADD.FTZ R155, -R155, -RZ ;  /* 0x800000ff9b9ba221 */ /* 0x000fe20000010100 */
[----:B------:R-:W-:Y:S02]  /*7bd0*/  SHF.R.U32.HI R4, RZ, 0x10, R15 ;  /* 0x00000010ff047819 */ /* 0x000fe4000001160f */
[----:B------:R-:W-:Y:S02]  /*7be0*/  ISETP.LE.U32.AND P4, PT, R3, UR12, PT ;  /* 0x0000000c03007c0c */ /* 0x000fe4000bf83070 */
[----:B------:R-:W-:Y:S02]  /*7bf0*/  LOP3.LUT R4, R4, 0xff, RZ, 0xc0, !PT ;  /* 0x000000ff04047812 */ /* 0x000fe400078ec0ff */
[----:B------:R-:W-:Y:S01]  /*7c00*/  SHF.R.U32.HI R3, RZ, 0x8, R32 ;  /* 0x00000008ff037819 */ /* 0x000fe20000011620 */
[----:B------:R-:W-:Y:S01]  /*7c10*/  @!P1 FADD.FTZ R157, -R157, -RZ ;  /* 0x800000ff9d9d9221 */ /* 0x000fe20000010100 */
[----:B------:R-:W-:Y:S01]  /*7c20*/  LOP3.LUT R5, R14, 0xffff, RZ, 0xc0, !PT ;  /* 0x0000ffff0e057812 */ /* 0x000fe200078ec0ff */
[----:B------:R-:W-:Y:S01]  /*7c30*/  @!P6 FADD.FTZ R162, -R162, -RZ ;  /* 0x800000ffa2a2e221 */ /* 0x000fe20000010100 */
[----:B------:R-:W-:Y:S02]  /*7c40*/  ISETP.LE.U32.AND P2, PT, R4, UR12, PT ;  /* 0x0000000c04007c0c */ /* 0x000fe4000bf43070 */
[----:B------:R-:W-:Y:S02]  /*7c50*/  LOP3.LUT R3, R3, 0xffff, RZ, 0xc0, !PT ;  /* 0x0000ffff03037812 */ /* 0x000fe400078ec0ff */
[----:B------:R-:W-:Y:S01]  /*7c60*/  SHF.R.U32.HI R5, RZ, 0x8, R5 ;  /* 0x00000008ff057819 */ /* 0x000fe20000011605 */
[----:B------:R-:W-:Y:S01]  /*7c70*/  @!P4 FADD.FTZ R167, -R167, -RZ ;  /* 0x800000ffa7a7c221 */ /* 0x000fe20000010100 */
[----:B------:R-:W-:Y:S02]  /*7c80*/  LOP3.LUT R13, R13, 0xffff, RZ, 0xc0, !PT ;  /* 0x0000ffff0d0d7812 */ /* 0x000fe400078ec0ff */
[----:B------:R-:W-:Y:S02]  /*7c90*/  ISETP.LE.U32.AND P6, PT, R3, UR12, PT ;  /* 0x0000000c03007c0c */ /* 0x000fe4000bfc3070 */
[----:B------:R-:W-:Y:S02]  /*7ca0*/  LOP3.LUT R3, R5, 0xffff, RZ, 0xc0, !PT ;  /* 0x0000ffff05037812 */ /* 0x000fe400078ec0ff */
[----:B------:R-:W-:Y:S01]  /*7cb0*/  SHF.R.U32.HI R4, RZ, 0x8, R13 ;  /* 0x00000008ff047819 */ /* 0x000fe2000001160d */
[----:B------:R-:W-:Y:S01]  /*7cc0*/  @!P2 FADD.FTZ R173, -R173, -RZ ;  /* 0x800000ffadada221 */ /* 0x000fe20000010100 */
[----:B------:R-:W-:Y:S02]  /*7cd0*/  ISETP.LE.U32.AND P4, PT, R3, UR12, PT ;  /* 0x0000000c03007c0c */ /* 0x000fe4000bf83070 */
[----:B------:R-:W-:Y:S02]  /*7ce0*/  LOP3.LUT R4, R4, 0xffff, RZ, 0xc0, !PT ;  /* 0x0000ffff04047812 */ /* 0x000fe400078ec0ff */
[----:B------:R-:W-:Y:S02]  /*7cf0*/  LOP3.LUT R15, R15, 0xffff, RZ, 0xc0, !PT ;  /* 0x0000ffff0f0f7812 */ /* 0x000fe400078ec0ff */
[----:B------:R-:W-:Y:S01]  /*7d00*/  ISETP.LE.U32.AND P2, PT, R4, UR12, PT ;  /* 0x0000000c04007c0c */ /* 0x000fe2000bf43070 */
[----:B------:R-:W-:Y:S01]  /*7d10*/  @!P6 FADD.FTZ R177, -R177, -RZ ;  /* 0x800000ffb1b1e221 */ /* 0x000fe20000010100 */
[----:B------:R-:W-:Y:S02]  /*7d20*/  SHF.R.U32.HI R4, RZ, 0x10, R12 ;  /* 0x00000010ff047819 */ /* 0x000fe4000001160c */
[----:B------:R-:W-:Y:S02]  /*7d30*/  SHF.R.U32.HI R3, RZ, 0x8, R15 ;  /* 0x00000008ff037819 */ /* 0x000fe4000001160f */
[----:B------:R-:W-:Y:S01]  /*7d40*/  LOP3.LUT R4, R4, 0xff, RZ, 0xc0, !PT ;  /* 0x000000ff04047812 */ /* 0x000fe200078ec0ff */
[----:B------:R-:W-:Y:S01]  /*7d50*/  @!P4 FADD.FTZ R144, -R144, -RZ ;  /* 0x800000ff9090c221 */ /* 0x000fe20000010100 */
[----:B------:R-:W-:Y:S02]  /*7d60*/  LOP3.LUT R3, R3, 0xffff, RZ, 0xc0, !PT ;  /* 0x0000ffff03037812 */ /* 0x000fe400078ec0ff */
[----:B------:R-:W-:Y:S02]  /*7d70*/  ISETP.LE.U32.AND P4, PT, R4, UR12, PT ;  /* 0x0000000c04007c0c */ /* 0x000fe4000bf83070 */
[----:B------:R-:W-:Y:S01]  /*7d80*/  F2FP.RELU.BF16.F32.PACK_AB R4, R145, R154 ;  /* 0x0000009a9104723e */ /* 0x000fe200000018ff */
[----:B------:R-:W-:Y:S01]  /*7d90*/  @!P2 FADD.FTZ R151, -R151, -RZ ;  /* 0x800000ff9797a221 */ /* 0x000fe20000010100 */
[----:B------:R-:W-:Y:S02]  /*7da0*/  ISETP.LE.U32.AND P6, PT, R3, UR12, PT ;  /* 0x0000000c03007c0c */ /* 0x000fe4000bfc3070 */
[----:B------:R-:W-:Y:S01]  /*7db0*/  SHF.R.U32.HI R3, RZ, 0x8, R7 ;  /* 0x00000008ff037819 */ /* 0x000fe20000011607 */
[----:B------:R1:W-:Y:S01]  /*7dc0*/  STS [R229+0x1c000], R4 ;  /* 0x01c00004e5007388 */ /* 0x0003e20000000800 */
[----:B------:R-:W-:Y:S02]  /*7dd0*/  LOP3.LUT R5, R12, 0xffff, RZ, 0xc0, !PT ;  /* 0x0000ffff0c057812 */ /* 0x000fe400078ec0ff */
[----:B------:R-:W-:Y:S02]  /*7de0*/  LOP3.LUT R6, R3, 0xffff, RZ, 0xc0, !PT ;  /* 0x0000ffff03067812 */ /* 0x000fe400078ec0ff */
[----:B------:R-:W-:Y:S01]  /*7df0*/  F2FP.RELU.BF16.F32.PACK_AB R3, R200, R156 ;  /* 0x0000009cc803723e */ /* 0x000fe200000018ff */
[----:B------:R-:W-:Y:S01]  /*7e00*/  @!P4 FADD.FTZ R158, -R158, -RZ ;  /* 0x800000ff9e9ec221 */ /* 0x000fe20000010100 */
[----:B------:R-:W-:Y:S02]  /*7e10*/  SHF.R.U32.HI R5, RZ, 0x8, R5 ;  /* 0x00000008ff057819 */ /* 0x000fe40000011605 */
[----:B------:R-:W-:Y:S01]  /*7e20*/  F2FP.RELU.BF16.F32.PACK_AB R7, R144, R152 ;  /* 0x000000989007723e */ /* 0x000fe200000018ff */
[----:B------:R2:W-:Y:S01]  /*7e30*/  STS [R229+0x1c400], R3 ;  /* 0x01c40003e5007388 */ /* 0x0005e20000000800 */
[----:B------:R-:W-:Y:S01]  /*7e40*/  LOP3.LUT R5, R5, 0xffff, RZ, 0xc0, !PT ;  /* 0x0000ffff05057812 */ /* 0x000fe200078ec0ff */
[----:B------:R-:W-:Y:S01]  /*7e50*/  @!P6 FADD.FTZ R168, -R168, -RZ ;  /* 0x800000ffa8a8e221 */ /* 0x000fe20000010100 */
[----:B------:R-:W-:Y:S02]  /*7e60*/  ISETP.LE.U32.AND P2, PT, R6, UR12, PT ;  /* 0x0000000c06007c0c */ /* 0x000fe4000bf43070 */
[----:B------:R-:W-:Y:S02]  /*7e70*/  ISETP.LE.U32.AND P6, PT, R5, UR12, PT ;  /* 0x0000000c05007c0c */ /* 0x000fe4000bfc3070 */
[----:B------:R-:W-:Y:S02]  /*7e80*/  F2FP.RELU.BF16.F32.PACK_AB R5, R169, R209 ;  /* 0x000000d1a905723e */ /* 0x000fe400000018ff */
[----:B------:R-:W-:Y:S02]  /*7e90*/  F2FP.RELU.BF16.F32.PACK_AB R6, R150, R146 ;  /* 0x000000929606723e */ /* 0x000fe400000018ff */
[----:B------:R-:W-:Y:S01]  /*7ea0*/  F2FP.RELU.BF16.F32.PACK_AB R2, R225, R219 ;  /* 0x000000dbe102723e */ /* 0x000fe200000018ff */
[----:B------:R3:W-:Y:S01]  /*7eb0*/  STS [R231+0x1c000], R5 ;  /* 0x01c00005e7007388 */ /* 0x0007e20000000800 */
[----:B------:R-:W-:Y:S02]  /*7ec0*/  F2FP.RELU.BF16.F32.PACK_AB R0, R177, R223 ;  /* 0x000000dfb100723e */ /* 0x000fe400000018ff */
[----:B-1----:R-:W-:Y:S01]  /*7ed0*/  F2FP.RELU.BF16.F32.PACK_AB R4, R210, R207 ;  /* 0x000000cfd204723e */ /* 0x002fe200000018ff */
[----:B------:R-:W-:Y:S01]  /*7ee0*/  @!P2 FADD.FTZ R165, -R165, -RZ ;  /* 0x800000ffa5a5a221 */ /* 0x000fe20000010100 */
[----:B------:R-:W-:Y:S01]  /*7ef0*/  ISETP.LE.U32.AND P0, PT, R10, UR12, PT ;  /* 0x0000000c0a007c0c */ /* 0x000fe2000bf03070 */
[----:B------:R-:W-:Y:S01]  /*7f00*/  @!P6 FADD.FTZ R160, -R160, -RZ ;  /* 0x800000ffa0a0e221 */ /* 0x000fe20000010100 */
[----:B------:R-:W-:Y:S01]  /*7f10*/  FSETP.GE.FTZ.AND P3, PT, R152, RZ, PT ;  /* 0x000000ff9800720b */ /* 0x000fe20003f76000 */
[----:B------:R1:W-:Y:S01]  /*7f20*/  STS [R231+0x1c400], R4 ;  /* 0x01c40004e7007388 */ /* 0x0003e20000000800 */
[----:B------:R-:W-:Y:S02]  /*7f30*/  FSETP.GE.FTZ.AND P2, PT, R144, RZ, PT ;  /* 0x000000ff9000720b */ /* 0x000fe40003f56000 */
[----:B------:R-:W-:Y:S01]  /*7f40*/  FSETP.GE.FTZ.AND P1, PT, R154, RZ, PT ;  /* 0x000000ff9a00720b */ /* 0x000fe20003f36000 */
[----:B------:R4:W-:Y:S01]  /*7f50*/  STS [R229+0x1e000], R7 ;  /* 0x01e00007e5007388 */ /* 0x0009e20000000800 */
[----:B--2---:R-:W-:Y:S03]  /*7f60*/  F2FP.RELU.BF16.F32.PACK_AB R3, R147, R202 ;  /* 0x000000ca9303723e */ /* 0x004fe600000018ff */
[----:B------:R2:W-:Y:S02]  /*7f70*/  STS [R229+0x1e400], R6 ;  /* 0x01e40006e5007388 */ /* 0x0005e40000000800 */
[----:B------:R-:W-:Y:S01]  /*7f80*/  @!P0 FADD.FTZ R170, -R170, -RZ ;  /* 0x800000ffaaaa8221 */ /* 0x000fe20000010100 */
[----:B------:R-:W-:Y:S01]  /*7f90*/  FSETP.GE.FTZ.AND P0, PT, R145, RZ, PT ;  /* 0x000000ff9100720b */ /* 0x000fe20003f16000 */
[----:B------:R2:W-:Y:S01]  /*7fa0*/  STS [R231+0x1e000], R3 ;  /* 0x01e00003e7007388 */ /* 0x0005e20000000800 */
[----:B---3--:R-:W-:Y:S02]  /*7fb0*/  F2FP.RELU.BF16.F32.PACK_AB R5, R205, R161 ;  /* 0x000000a1cd05723e */ /* 0x008fe400000018ff */
[----:B-1----:R-:W-:Y:S02]  /*7fc0*/  F2FP.RELU.BF16.F32.PACK_AB R4, R172, R220 ;  /* 0x000000dcac04723e */ /* 0x002fe400000018ff */
[----:B----4-:R-:W-:Y:S02]  /*7fd0*/  F2FP.RELU.BF16.F32.PACK_AB R7, R201, R153 ;  /* 0x00000099c907723e */ /* 0x010fe400000018ff */
[----:B--2---:R-:W-:Y:S03]  /*7fe0*/  F2FP.RELU.BF16.F32.PACK_AB R6, R148, R208 ;  /* 0x000000d09406723e */ /* 0x004fe600000018ff */
[----:B------:R1:W-:Y:S01]  /*7ff0*/  STS [R231+0x1e400], R7 ;  /* 0x01e40007e7007388 */ /* 0x0003e20000000800 */
[----:B------:R-:W-:Y:S03]  /*8000*/  F2FP.RELU.BF16.F32.PACK_AB R3, R222, R213 ;  /* 0x000000d5de03723e */ /* 0x000fe600000018ff */
[----:B------:R2:W-:Y:S04]  /*8010*/  STS [R235+0x1c000], R6 ;  /* 0x01c00006eb007388 */ /* 0x0005e80000000800 */
[----:B------:R3:W-:Y:S04]  /*8020*/  STS [R235+0x1c400], R5 ;  /* 0x01c40005eb007388 */ /* 0x0007e80000000800 */
[----:B------:R4:W-:Y:S04]  /*8030*/  STS [R234+0x1c000], R4 ;  /* 0x01c00004ea007388 */ /* 0x0009e80000000800 */
[----:B------:R4:W-:Y:S01]  /*8040*/  STS [R234+0x1c400], R3 ;  /* 0x01c40003ea007388 */ /* 0x0009e20000000800 */
[----:B-1----:R-:W-:Y:S02]  /*8050*/  F2FP.RELU.BF16.F32.PACK_AB R7, R149, R204 ;  /* 0x000000cc9507723e */ /* 0x002fe400000018ff */
[----:B--2---:R-:W-:Y:S03]  /*8060*/  F2FP.RELU.BF16.F32.PACK_AB R6, R203, R159 ;  /* 0x0000009fcb06723e */ /* 0x004fe600000018ff */
[----:B------:R-:W-:Y:S01]  /*8070*/  STS [R235+0x1e000], R7 ;  /* 0x01e00007eb007388 */ /* 0x000fe20000000800 */
[----:B---3--:R-:W-:Y:S03]  /*8080*/  F2FP.RELU.BF16.F32.PACK_AB R5, R163, R216 ;  /* 0x000000d8a305723e */ /* 0x008fe600000018ff */
[----:B------:R1:W-:Y:S01]  /*8090*/  STS [R235+0x1e400], R6 ;  /* 0x01e40006eb007388 */ /* 0x0003e20000000800 */
[----:B----4-:R-:W-:Y:S03]  /*80a0*/  F2FP.RELU.BF16.F32.PACK_AB R4, R217, R206 ;  /* 0x000000ced904723e */ /* 0x010fe600000018ff */
[----:B------:R2:W-:Y:S01]  /*80b0*/  STS [R234+0x1e000], R5 ;  /* 0x01e00005ea007388 */ /* 0x0005e20000000800 */
[----:B------:R-:W-:Y:S03]  /*80c0*/  F2FP.RELU.BF16.F32.PACK_AB R3, R155, R212 ;  /* 0x000000d49b03723e */ /* 0x000fe600000018ff */
[----:B------:R3:W-:Y:S04]  /*80d0*/  STS [R234+0x1e400], R4 ;  /* 0x01e40004ea007388 */ /* 0x0007e80000000800 */
[----:B------:R4:W-:Y:S01]  /*80e0*/  STS [R228+0x1c000], R3 ;  /* 0x01c00003e4007388 */ /* 0x0009e20000000800 */
[----:B-1----:R-:W-:Y:S02]  /*80f0*/  F2FP.RELU.BF16.F32.PACK_AB R6, R211, R171 ;  /* 0x000000abd306723e */ /* 0x002fe400000018ff */
[----:B--2---:R-:W-:Y:S03]  /*8100*/  F2FP.RELU.BF16.F32.PACK_AB R5, R151, R174 ;  /* 0x000000ae9705723e */ /* 0x004fe600000018ff */
[----:B------:R-:W-:Y:S01]  /*8110*/  STS [R228+0x1c400], R6 ;  /* 0x01c40006e4007388 */ /* 0x000fe20000000800 */
[----:B---3--:R-:W-:Y:S03]  /*8120*/  F2FP.RELU.BF16.F32.PACK_AB R4, R175, R162 ;  /* 0x000000a2af04723e */ /* 0x008fe600000018ff */
[----:B------:R1:W-:Y:S01]  /*8130*/  STS [R230+0x1c400], R2 ;  /* 0x01c40002e6007388 */ /* 0x0003e20000000800 */
[----:B----4-:R-:W-:Y:S05]  /*8140*/  F2FP.RELU.BF16.F32.PACK_AB R3, R179, R224 ;  /* 0x000000e0b303723e */ /* 0x010fea00000018ff */
[----:B------:R2:W-:Y:S04]  /*8150*/  STS [R230+0x1c000], R3 ;  /* 0x01c00003e6007388 */ /* 0x0005e80000000800 */
[----:B------:R3:W-:Y:S04]  /*8160*/  STS [R228+0x1e000], R5 ;  /* 0x01e00005e4007388 */ /* 0x0007e80000000800 */
[----:B------:R4:W-:Y:S01]  /*8170*/  STS [R228+0x1e400], R4 ;  /* 0x01e40004e4007388 */ /* 0x0009e20000000800 */
[----:B-1----:R-:W-:Y:S02]  /*8180*/  F2FP.RELU.BF16.F32.PACK_AB R2, R178, R173 ;  /* 0x000000adb202723e */ /* 0x002fe400000018ff */
[----:B--2---:R-:W-:Y:S02]  /*8190*/  F2FP.RELU.BF16.F32.PACK_AB R3, R168, R198 ;  /* 0x000000c6a803723e */ /* 0x004fe400000018ff */
[----:B---3--:R-:W-:Y:S02]  /*81a0*/  F2FP.RELU.BF16.F32.PACK_AB R5, R167, R215 ;  /* 0x000000d7a705723e */ /* 0x008fe400000018ff */
[----:B----4-:R-:W-:Y:S03]  /*81b0*/  F2FP.RELU.BF16.F32.PACK_AB R4, R214, R176 ;  /* 0x000000b0d604723e */ /* 0x010fe600000018ff */
        /* <DEDUP_REMOVED lines=13> */
[----:B------:R-:W-:Y:S04]  /*8290*/  STS [R232+0x1e000], R3 ;  /* 0x01e00003e8007388 */ /* 0x000fe80000000800 */
[----:B------:R2:W-:Y:S04]  /*82a0*/  STS [R232+0x1e400], R2 ;  /* 0x01e40002e8007388 */ /* 0x0005e80000000800 */
[----:B------:R-:W-:Y:S01]  /*82b0*/  LDSM.16.M88.4 R16, [R184+UR4+0x10000] ;  /* 0x01000004b810783b */ /* 0x000fe20008000200 */
[----:B-1----:R-:W-:Y:S07]  /*82c0*/  IMAD.SHL.U32 R0, R190, 0x2, RZ ;  /* 0x00000002be007824 */ /* 0x002fee00078e00ff */
[----:B------:R-:W-:Y:S08]  /*82d0*/  LDSM.16.M88.4 R32, [R184+UR4+0x10800] ;  /* 0x01080004b820783b */ /* 0x000ff00008000200 */
[----:B------:R-:W1:Y:S01]  /*82e0*/  LDSM.16.M88.4 R64, [R0+UR4+0x8000] ;  /* 0x008000040040783b */ /* 0x000e620008000200 */
[----:B--2---:R-:W-:Y:S07]  /*82f0*/  IMAD.U32 R2, RZ, RZ, UR4 ;  /* 0x00000004ff027e24 */ /* 0x004fee000f8e00ff */
[----:B------:R2:W3:Y:S08]  /*8300*/  LDSM.16.M88.4 R60, [R0+UR4+0xa000] ;  /* 0x00a00004003c783b */ /* 0x0004f00008000200 */
[----:B------:R-:W4:Y:S08]  /*8310*/  LDSM.16.M88.4 R48, [R184+UR4+0x11000] ;  /* 0x01100004b830783b */ /* 0x000f300008000200 */
[----:B------:R-:W4:Y:S01]  /*8320*/  LDSM.16.M88.4 R132, [R184+UR4+0x11800] ;  /* 0x01180004b884783b */ /* 0x000f220008000200 */
[----:B--2---:R-:W-:Y:S05]  /*8330*/  IADD3 R0, R0, 0x8000, R2 ;  /* 0x0000800000007810 */ /* 0x004fea0007ffe002 */
[C---:B------:R-:W-:Y:S02]  /*8340*/  IMAD.IADD R140, R0.reuse, 0x1, R189 ;  /* 0x00000001008c7824 */ /* 0x040fe400078e02bd */
[----:B------:R-:W-:Y:S01]  /*8350*/  IMAD.IADD R0, R0, 0x1, R182 ;  /* 0x0000000100007824 */ /* 0x000fe200078e02b6 */
[-C--:B-1----:R-:W-:Y:S02]  /*8360*/  HMMA.16816.F32.BF16 R4, R64, R16.reuse, RZ ;  /* 0x000000104004723c */ /* 0x082fe400000418ff */
[----:B------:R-:W-:Y:S04]  /*8370*/  LDSM.16.M88.4 R136, [R140] ;  /* 0x000000008c88783b */ /* 0x000fe80000000200 */
[C---:B---3--:R-:W-:Y:S04]  /*8380*/  HMMA.16816.F32.BF16 R8, R60.reuse, R16, RZ ;  /* 0x000000103c08723c */ /* 0x048fe800000418ff */
[----:B------:R-:W-:Y:S02]  /*8390*/  LDSM.16.M88.4 R140, [R140+0x2000] ;  /* 0x002000008c8c783b */ /* 0x000fe40000000200 */
[-C--:B------:R-:W-:Y:S06]  /*83a0*/  HMMA.16816.F32.BF16 R12, R60, R18.reuse, RZ ;  /* 0x000000123c0c723c */ /* 0x080fec00000418ff */
[C---:B------:R-:W-:Y:S06]  /*83b0*/  HMMA.16816.F32.BF16 R16, R64.reuse, R18, RZ ;  /* 0x000000124010723c */ /* 0x040fec00000418ff */
[-C--:B------:R-:W-:Y:S06]  /*83c0*/  HMMA.16816.F32.BF16 R20, R64, R32.reuse, RZ ;  /* 0x000000204014723c */ /* 0x080fec00000418ff */
        /* <DEDUP_REMOVED lines=32> */
[----:B------:R-:W-:Y:S08]  /*85d0*/  LDSM.16.M88.4 R132, [R0] ;  /* 0x000000000084783b */ /* 0x000ff00000000200 */
        /* <DEDUP_REMOVED lines=22> */
[----:B------:R-:W1:Y:S08]  /*8740*/  LDSM.16.M88.4 R132, [R140] ;  /* 0x000000008c84783b */ /* 0x000e700000000200 */
        /* <DEDUP_REMOVED lines=10> */
[-C--:B------:R-:W-:Y:S01]  /*87f0*/  FSEL R3, R3, R195.reuse, P1 ;  /* 0x000000c303037208 */ /* 0x080fe20000800000 */
[C---:B------:R-:W-:Y:S01]  /*8800*/  FADD.FTZ R4, -R193.reuse, R9 ;  /* 0x00000009c1047221 */ /* 0x040fe20000010100 */
[----:B------:R-:W-:Y:S01]  /*8810*/  FSEL R0, R0, R195, P0 ;  /* 0x000000c300007208 */ /* 0x000fe20000000000 */
[----:B------:R-:W-:Y:S01]  /*8820*/  FADD.FTZ R8, -R193, R8 ;  /* 0x00000008c1087221 */ /* 0x000fe20000010100 */
[----:B------:R-:W-:Y:S01]  /*8830*/  FSETP.GE.FTZ.AND P1, PT, R156, RZ, PT ;  /* 0x000000ff9c00720b */ /* 0x000fe20003f36000 */
[----:B------:R-:W-:Y:S01]  /*8840*/  FMUL.FTZ R154, R154, R3 ;  /* 0x000000039a9a7220 */ /* 0x000fe20000410000 */
[----:B------:R-:W-:Y:S01]  /*8850*/  FSETP.GE.FTZ.AND P0, PT, R200, RZ, PT ;  /* 0x000000ffc800720b */ /* 0x000fe20003f16000 */
[----:B------:R-:W-:Y:S01]  /*8860*/  FADD.FTZ R14, -R192, R14 ;  /* 0x0000000ec00e7221 */ /* 0x000fe20000010100 */
[-C--:B------:R-:W-:Y:S01]  /*8870*/  FSEL R6, R6, R194.reuse, P1 ;  /* 0x000000c206067208 */ /* 0x080fe20000800000 */
[----:B------:R-:W-:Y:S01]  /*8880*/  FADD.FTZ R15, -R192, R15 ;  /* 0x0000000fc00f7221 */ /* 0x000fe20000010100 */
[----:B------:R-:W-:Y:S01]  /*8890*/  FSEL R7, R7, R194, P0 ;  /* 0x000000c207077208 */ /* 0x000fe20000000000 */
[C---:B------:R-:W-:Y:S01]  /*88a0*/  FADD.FTZ R5, -R193.reuse, R12 ;  /* 0x0000000cc1057221 */ /* 0x040fe20000010100 */
[----:B------:R-:W-:Y:S01]  /*88b0*/  FSETP.GE.FTZ.AND P1, PT, R146, RZ, PT ;  /* 0x000000ff9200720b */ /* 0x000fe20003f36000 */
[----:B------:R-:W-:Y:S01]  /*88c0*/  FMUL.FTZ R6, R156, R6 ;  /* 0x000000069c067220 */ /* 0x000fe20000410000 */
[----:B------:R-:W-:Y:S01]  /*88d0*/  FSETP.GE.FTZ.AND P0, PT, R150, RZ, PT ;  /* 0x000000ff9600720b */ /* 0x000fe20003f16000 */
[----:B------:R-:W-:Y:S01]  /*88e0*/  FMUL.FTZ R7, R200, R7 ;  /* 0x00000007c8077220 */ /* 0x000fe20000410000 */
[-C--:B------:R-:W-:Y:S01]  /*88f0*/  FSEL R8, R8, R193.reuse, P3 ;  /* 0x000000c108087208 */ /* 0x080fe20001800000 */
[----:B------:R-:W-:Y:S01]  /*8900*/  FADD.FTZ R13, -R193, R13 ;  /* 0x0000000dc10d7221 */ /* 0x000fe20000010100 */
[-C--:B------:R-:W-:Y:S01]  /*8910*/  FSEL R4, R4, R193.reuse, P2 ;  /* 0x000000c104047208 */ /* 0x080fe20001000000 */
        /* <DEDUP_REMOVED lines=8> */
[----:B------:R-:W-:Y:S01]  /*89a0*/  FADD.FTZ R0, -R192, R11 ;  /* 0x0000000bc0007221 */ /* 0x000fe20000010100 */
[----:B------:R-:W-:Y:S01]  /*89b0*/  FSEL R5, R5, R193, P3 ;  /* 0x000000c105057208 */ /* 0x000fe20001800000 */
[----:B------:R-:W-:Y:S01]  /*89c0*/  FMUL.FTZ R146, R146, R3 ;  /* 0x0000000392927220 */ /* 0x000fe20000410000 */
[----:B------:R-:W-:Y:S01]  /*89d0*/  FSEL R4, R13, R193, P2 ;  /* 0x000000c10d047208 */ /* 0x000fe20001000000 */
[-C--:B-1----:R-:W-:Y:S03]  /*89e0*/  HMMA.16816.F32.BF16 R20, R132, R136.reuse, R20 ;  /* 0x000000888414723c */ /* 0x082fe60000041814 */
[----:B------:R-:W-:Y:S01]  /*89f0*/  FSEL R0, R0, R192, P0 ;  /* 0x000000c000007208 */ /* 0x000fe20000000000 */
[----:B------:R-:W-:Y:S01]  /*8a00*/  FMUL.FTZ R5, R202, R5 ;  /* 0x00000005ca057220 */ /* 0x000fe20000410000 */
[----:B------:R-:W-:Y:S01]  /*8a10*/  FSETP.GE.FTZ.AND P0, PT, R201, RZ, PT ;  /* 0x000000ffc900720b */ /* 0x000fe20003f16000 */
[----:B------:R-:W-:Y:S01]  /*8a20*/  FMUL.FTZ R4, R147, R4 ;  /* 0x0000000493047220 */ /* 0x000fe20000410000 */
[----:B------:R-:W-:Y:S01]  /*8a30*/  FSEL R3, R14, R192, P1 ;  /* 0x000000c00e037208 */ /* 0x000fe20000800000 */
[C---:B------:R-:W-:Y:S04]  /*8a40*/  HMMA.16816.F32.BF16 R24, R140.reuse, R136, R24 ;  /* 0x000000888c18723c */ /* 0x040fe80000041818 */
[----:B------:R-:W-:Y:S01]  /*8a50*/  FSETP.GE.FTZ.AND P1, PT, R207, RZ, PT ;  /* 0x000000ffcf00720b */ /* 0x000fe20003f36000 */
[----:B------:R-:W-:Y:S01]  /*8a60*/  FMUL.FTZ R10, R150, R0 ;  /* 0x00000000960a7220 */ /* 0x000fe20000410000 */
[----:B------:R-:W-:Y:S01]  /*8a70*/  FSEL R0, R15, R192, P0 ;  /* 0x000000c00f007208 */ /* 0x000fe20000000000 */
[-C--:B------:R-:W-:Y:S03]  /*8a80*/  HMMA.16816.F32.BF16 R28, R140, R138.reuse, R28 ;  /* 0x0000008a8c1c723c */ /* 0x080fe6000004181c */
[----:B------:R-:W-:Y:S01]  /*8a90*/  FSETP.GE.FTZ.AND P0, PT, R210, RZ, PT ;  /* 0x000000ffd200720b */ /* 0x000fe20003f16000 */
[----:B------:R-:W-:Y:S01]  /*8aa0*/  FMUL.FTZ R11, R152, R8 ;  /* 0x00000008980b7220 */ /* 0x000fe20000410000 */
[----:B------:R-:W-:Y:S01]  /*8ab0*/  F2FP.BF16.F32.PACK_AB R152, R7, R6 ;  /* 0x000000060798723e */ /* 0x000fe200000010ff */
[C---:B------:R-:W-:Y:S01]  /*8ac0*/  FADD.FTZ R7, -R194.reuse, R18 ;  /* 0x00000012c2077221 */ /* 0x040fe20000010100 */
[----:B------:R-:W-:Y:S01]  /*8ad0*/  FSETP.GE.FTZ.AND P3, PT, R209, RZ, PT ;  /* 0x000000ffd100720b */ /* 0x000fe20003f76000 */
[----:B------:R-:W-:Y:S01]  /*8ae0*/  FADD.FTZ R6, -R194, R19 ;  /* 0x00000013c2067221 */ /* 0x000fe20000010100 */
[----:B------:R-:W-:Y:S01]  /*8af0*/  FSETP.GE.FTZ.AND P2, PT, R169, RZ, PT ;  /* 0x000000ffa900720b */ /* 0x000fe20003f56000 */
[C---:B------:R-:W-:Y:S04]  /*8b00*/  HMMA.16816.F32.BF16 R32, R132.reuse, R138, R32 ;  /* 0x0000008a8420723c */ /* 0x040fe80000041820 */
[-C--:B------:R-:W-:Y:S01]  /*8b10*/  FSEL R7, R7, R194.reuse, P1 ;  /* 0x000000c207077208 */ /* 0x080fe20000800000 */
[C---:B------:R-:W-:Y:S01]  /*8b20*/  FADD.FTZ R20, -R195.reuse, R20 ;  /* 0x00000014c3147221 */ /* 0x040fe20000010100 */
[----:B------:R-:W-:Y:S01]  /*8b30*/  FSEL R6, R6, R194, P0 ;  /* 0x000000c206067208 */ /* 0x000fe20000000000 */
[----:B------:R-:W-:Y:S01]  /*8b40*/  FADD.FTZ R8, -R195, R17 ;  /* 0x00000011c3087221 */ /* 0x000fe20000010100 */
[----:B------:R-:W-:Y:S02]  /*8b50*/  F2FP.BF16.F32.PACK_AB R147, R10, R146 ;  /* 0x000000920a93723e */ /* 0x000fe400000010ff */
[----:B------:R-:W-:Y:S01]  /*8b60*/  FSETP.GE.FTZ.AND P1, PT, R161, RZ, PT ;  /* 0x000000ffa100720b */ /* 0x000fe20003f36000 */
[----:B------:R-:W-:Y:S01]  /*8b70*/  FMUL.FTZ R15, R207, R7 ;  /* 0x00000007cf0f7220 */ /* 0x000fe20000410000 */
[----:B------:R-:W-:Y:S01]  /*8b80*/  F2FP.BF16.F32.PACK_AB R146, R4, R5 ;  /* 0x000000050492723e */ /* 0x000fe200000010ff */
[----:B------:R-:W-:Y:S01]  /*8b90*/  FMUL.FTZ R14, R210, R6 ;  /* 0x00000006d20e7220 */ /* 0x000fe20000410000 */
[-C--:B------:R-:W-:Y:S01]  /*8ba0*/  FSEL R9, R9, R195.reuse, P3 ;  /* 0x000000c309097208 */ /* 0x080fe20001800000 */
[----:B------:R-:W1:Y:S01]  /*8bb0*/  LDSM.16.M88.4 R4, [R185+0x5000] ;  /* 0x00500000b904783b */ /* 0x000e620000000200 */
[----:B------:R-:W-:Y:S01]  /*8bc0*/  FSEL R8, R8, R195, P2 ;  /* 0x000000c308087208 */ /* 0x000fe20001000000 */
[----:B------:R-:W-:Y:S01]  /*8bd0*/  FADD.FTZ R28, -R193, R28 ;  /* 0x0000001cc11c7221 */ /* 0x000fe20000010100 */
[----:B------:R-:W-:Y:S01]  /*8be0*/  FSETP.GE.FTZ.AND P3, PT, R208, RZ, PT ;  /* 0x000000ffd000720b */ /* 0x000fe20003f76000 */
[----:B------:R-:W-:Y:S01]  /*8bf0*/  FADD.FTZ R31, -R192, R31 ;  /* 0x0000001fc01f7221 */ /* 0x000fe20000010100 */
[----:B------:R-:W-:Y:S01]  /*8c00*/  FSETP.GE.FTZ.AND P2, PT, R148, RZ, PT ;  /* 0x000000ff9400720b */ /* 0x000fe20003f56000 */
[----:B------:R-:W-:Y:S01]  /*8c10*/  FMUL.FTZ R17, R209, R9 ;  /* 0x00000009d1117220 */ /* 0x000fe20000410000 */
[----:B------:R-:W-:Y:S01]  /*8c20*/  FSETP.GE.FTZ.AND P0, PT, R205, RZ, PT ;  /* 0x000000ffcd00720b */ /* 0x000fe20003f16000 */
[----:B------:R-:W-:Y:S01]  /*8c30*/  FADD.FTZ R10, -R192, R27 ;  /* 0x0000001bc00a7221 */ /* 0x000fe20000010100 */
[----:B------:R-:W-:Y:S01]  /*8c40*/  F2FP.BF16.F32.PACK_AB R154, R145, R154 ;  /* 0x0000009a919a723e */ /* 0x000fe200000010ff */
[----:B------:R-:W-:Y:S01]  /*8c50*/  FADD.FTZ R21, -R195, R21 ;  /* 0x00000015c3157221 */ /* 0x000fe20000010100 */
[----:B------:R-:W-:Y:S01]  /*8c60*/  F2FP.BF16.F32.PACK_AB R150, R144, R11 ;  /* 0x0000000b9096723e */ /* 0x000fe200000010ff */
[----:B------:R-:W-:Y:S01]  /*8c70*/  FADD.FTZ R11, -R192, R26 ;  /* 0x0000001ac00b7221 */ /* 0x000fe20000010100 */
[-C--:B------:R-:W-:Y:S01]  /*8c80*/  FSEL R9, R20, R195.reuse, P3 ;  /* 0x000000c314097208 */ /* 0x080fe20001800000 */
[----:B------:R-:W-:Y:S01]  /*8c90*/  FMUL.FTZ R16, R169, R8 ;  /* 0x00000008a9107220 */ /* 0x000fe20000410000 */
        /* <DEDUP_REMOVED lines=9> */
[----:B------:R-:W-:Y:S01]  /*8d30*/  FMUL.FTZ R3, R153, R3 ;  /* 0x0000000399037220 */ /* 0x000fe20000410000 */
[----:B------:R-:W-:Y:S01]  /*8d40*/  F2FP.BF16.F32.PACK_AB R138, R8, R9 ;  /* 0x00000009088a723e */ /* 0x000fe200000010ff */
[----:B------:R-:W-:Y:S01]  /*8d50*/  FMUL.FTZ R0, R201, R0 ;  /* 0x00000000c9007220 */ /* 0x000fe20000410000 */
[-C--:B------:R-:W-:Y:S01]  /*8d60*/  FSEL R12, R12, R193.reuse, P2 ;  /* 0x000000c10c0c7208 */ /* 0x080fe20001000000 */
[----:B------:R-:W-:Y:S01]  /*8d70*/  FADD.FTZ R22, -R194, R22 ;  /* 0x00000016c2167221 */ /* 0x000fe20000010100 */
[----:B------:R-:W-:Y:S01]  /*8d80*/  FSEL R8, R28, R193, P3 ;  /* 0x000000c11c087208 */ /* 0x000fe20001800000 */
[----:B------:R-:W-:Y:S01]  /*8d90*/  FADD.FTZ R23, -R194, R23 ;  /* 0x00000017c2177221 */ /* 0x000fe20000010100 */
[----:B------:R-:W-:Y:S01]  /*8da0*/  F2FP.BF16.F32.PACK_AB R145, R0, R3 ;  /* 0x000000030091723e */ /* 0x000fe200000010ff */
[----:B------:R-:W-:Y:S01]  /*8db0*/  FADD.FTZ R29, -R193, R29 ;  /* 0x0000001dc11d7221 */ /* 0x000fe20000010100 */
[-C--:B------:R-:W-:Y:S01]  /*8dc0*/  FSEL R3, R22, R194.reuse, P1 ;  /* 0x000000c216037208 */ /* 0x080fe20000800000 */
[----:B------:R-:W-:Y:S01]  /*8dd0*/  FADD.FTZ R30, -R192, R30 ;  /* 0x0000001ec01e7221 */ /* 0x000fe20000010100 */
[----:B------:R-:W-:Y:S01]  /*8de0*/  FSEL R0, R23, R194, P0 ;  /* 0x000000c217007208 */ /* 0x000fe20000000000 */
[----:B------:R-:W-:Y:S01]  /*8df0*/  FADD.FTZ R33, -R195, R33 ;  /* 0x00000021c3217221 */ /* 0x000fe20000010100 */
[----:B------:R-:W-:Y:S01]  /*8e00*/  FSETP.GE.FTZ.AND P1, PT, R159, RZ, PT ;  /* 0x000000ff9f00720b */ /* 0x000fe20003f36000 */
[----:B------:R-:W-:Y:S01]  /*8e10*/  FMUL.FTZ R3, R161, R3 ;  /* 0x00000003a1037220 */ /* 0x000fe20000410000 */
[----:B------:R-:W-:Y:S01]  /*8e20*/  FSETP.GE.FTZ.AND P0, PT, R203, RZ, PT ;  /* 0x000000ffcb00720b */ /* 0x000fe20003f16000 */
[-C--:B-1----:R-:W-:Y:S03]  /*8e30*/  HMMA.16816.F32.BF16 R36, R132, R4.reuse, R36 ;  /* 0x000000048424723c */ /* 0x082fe60000041824 */
[----:B------:R-:W-:Y:S01]  /*8e40*/  FSEL R11, R11, R192, P1 ;  /* 0x000000c00b0b7208 */ /* 0x000fe20000800000 */
[----:B------:R-:W-:Y:S01]  /*8e50*/  FMUL.FTZ R0, R205, R0 ;  /* 0x00000000cd007220 */ /* 0x000fe20000410000 */
[----:B------:R-:W-:Y:S01]  /*8e60*/  FSEL R10, R10, R192, P0 ;  /* 0x000000c00a0a7208 */ /* 0x000fe20000000000 */
[C---:B------:R-:W-:Y:S04]  /*8e70*/  HMMA.16816.F32.BF16 R40, R140.reuse, R4, R40 ;  /* 0x000000048c28723c */ /* 0x040fe80000041828 */
[----:B------:R-:W-:Y:S01]  /*8e80*/  FSETP.GE.FTZ.AND P0, PT, R217, RZ, PT ;  /* 0x000000ffd900720b */ /* 0x000fe20003f16000 */
[----:B------:R-:W-:Y:S01]  /*8e90*/  FMUL.FTZ R11, R159, R11 ;  /* 0x0000000b9f0b7220 */ /* 0x000fe20000410000 */
[----:B------:R-:W-:Y:S01]  /*8ea0*/  F2FP.BF16.F32.PACK_AB R144, R16, R17 ;  /* 0x000000111090723e */ /* 0x000fe200000010ff */
[----:B------:R-:W-:Y:S01]  /*8eb0*/  FMUL.FTZ R10, R203, R10 ;  /* 0x0000000acb0a7220 */ /* 0x000fe20000410000 */
[----:B------:R-:W-:Y:S01]  /*8ec0*/  F2FP.BF16.F32.PACK_AB R139, R14, R15 ;  /* 0x0000000f0e8b723e */ /* 0x000fe200000010ff */
[-C--:B------:R-:W-:Y:S03]  /*8ed0*/  HMMA.16816.F32.BF16 R44, R140, R6.reuse, R44 ;  /* 0x000000068c2c723c */ /* 0x080fe6000004182c */
[----:B------:R-:W-:Y:S01]  /*8ee0*/  FSETP.GE.FTZ.AND P2, PT, R163, RZ, PT ;  /* 0x000000ffa300720b */ /* 0x000fe20003f56000 */
[----:B------:R-:W-:Y:S01]  /*8ef0*/  FMUL.FTZ R15, R216, R8 ;  /* 0x00000008d80f7220 */ /* 0x000fe20000410000 */
[----:B------:R-:W-:Y:S01]  /*8f00*/  FSETP.GE.FTZ.AND P1, PT, R206, RZ, PT ;  /* 0x000000ffce00720b */ /* 0x000fe20003f36000 */
[----:B------:R-:W-:Y:S01]  /*8f10*/  FMUL.FTZ R16, R149, R12 ;  /* 0x0000000c95107220 */ /* 0x000fe20000410000 */
[-C--:B------:R-:W-:Y:S01]  /*8f20*/  FSEL R12, R31, R192.reuse, P0 ;  /* 0x000000c01f0c7208 */ /* 0x080fe20000000000 */
[----:B------:R-:W-:Y:S01]  /*8f30*/  FADD.FTZ R32, -R195, R32 ;  /* 0x00000020c3207221 */ /* 0x000fe20000010100 */
[----:B------:R-:W-:Y:S01]  /*8f40*/  FSETP.GE.FTZ.AND P3, PT, R220, RZ, PT ;  /* 0x000000ffdc00720b */ /* 0x000fe20003f76000 */
[C---:B------:R-:W-:Y:S04]  /*8f50*/  HMMA.16816.F32.BF16 R48, R132.reuse, R6, R48 ;  /* 0x000000068430723c */ /* 0x040fe80000041830 */
[----:B------:R-:W-:Y:S01]  /*8f60*/  F2FP.BF16.F32.PACK_AB R31, R10, R11 ;  /* 0x0000000b0a1f723e */ /* 0x000fe200000010ff */
[----:B------:R-:W-:Y:S01]  /*8f70*/  FADD.FTZ R34, -R194, R34 ;  /* 0x00000022c2227221 */ /* 0x000fe20000010100 */
[----:B------:R-:W-:Y:S01]  /*8f80*/  F2FP.BF16.F32.PACK_AB R137, R0, R3 ;  /* 0x000000030089723e */ /* 0x000fe200000010ff */
[----:B------:R-:W1:Y:S01]  /*8f90*/  LDSM.16.M88.4 R8, [R185+0x5800] ;  /* 0x00580000b908783b */ /* 0x000e620000000200 */
[----:B------:R-:W-:Y:S02]  /*8fa0*/  FSEL R3, R29, R193, P2 ;  /* 0x000000c11d037208 */ /* 0x000fe40001000000 */
[----:B------:R-:W-:Y:S01]  /*8fb0*/  FSETP.GE.FTZ.AND P2, PT, R172, RZ, PT ;  /* 0x000000ffac00720b */ /* 0x000fe20003f56000 */
        /* <DEDUP_REMOVED lines=8> */
[C---:B------:R-:W-:Y:S01]  /*9040*/  FADD.FTZ R36, -R195.reuse, R36 ;  /* 0x00000024c3247221 */ /* 0x040fe20000010100 */
[----:B------:R-:W-:Y:S01]  /*9050*/  FSEL R5, R32, R195, P3 ;  /* 0x000000c320057208 */ /* 0x000fe20001800000 */
        /* <DEDUP_REMOVED lines=9> */
[----:B------:R-:W-:Y:S01]  /*90f0*/  FSETP.GE.FTZ.AND P1, PT, R171, RZ, PT ;  /* 0x000000ffab00720b */ /* 0x000fe20003f36000 */
[----:B------:R-:W-:Y:S01]  /*9100*/  FMUL.FTZ R19, R220, R5 ;  /* 0x00000005dc137220 */ /* 0x000fe20000410000 */
[----:B------:R-:W-:Y:S01]  /*9110*/  FSETP.GE.FTZ.AND P0, PT, R211, RZ, PT ;  /* 0x000000ffd300720b */ /* 0x000fe20003f16000 */
[----:B------:R-:W-:Y:S01]  /*9120*/  FADD.FTZ R41, -R193, R41 ;  /* 0x00000029c1297221 */ /* 0x000fe20000010100 */
[----:B------:R-:W-:Y:S01]  /*9130*/  F2FP.BF16.F32.PACK_AB R136, R16, R17 ;  /* 0x000000111088723e */ /* 0x000fe200000010ff */
[----:B------:R-:W-:Y:S01]  /*9140*/  FMUL.FTZ R17, R213, R3 ;  /* 0x00000003d5117220 */ /* 0x000fe20000410000 */
[-C--:B------:R-:W-:Y:S01]  /*9150*/  FSEL R4, R36, R195.reuse, P3 ;  /* 0x000000c324047208 */ /* 0x080fe20001800000 */
[----:B------:R-:W-:Y:S01]  /*9160*/  FMUL.FTZ R16, R222, R0 ;  /* 0x00000000de107220 */ /* 0x000fe20000410000 */
[----:B------:R-:W-:Y:S01]  /*9170*/  FSEL R3, R37, R195, P2 ;  /* 0x000000c325037208 */ /* 0x000fe20001000000 */
        /* <DEDUP_REMOVED lines=9> */
[----:B------:R-:W-:Y:S01]  /*9210*/  F2FP.BF16.F32.PACK_AB R29, R12, R13 ;  /* 0x0000000d0c1d723e */ /* 0x000fe200000010ff */
[----:B------:R-:W-:Y:S01]  /*9220*/  FMUL.FTZ R13, R212, R4 ;  /* 0x00000004d40d7220 */ /* 0x000fe20000410000 */
[----:B------:R-:W-:Y:S01]  /*9230*/  FSETP.GE.FTZ.AND P3, PT, R174, RZ, PT ;  /* 0x000000ffae00720b */ /* 0x000fe20003f76000 */
[C---:B------:R-:W-:Y:S04]  /*9240*/  HMMA.16816.F32.BF16 R56, R140.reuse, R8, R56 ;  /* 0x000000088c38723c */ /* 0x040fe80000041838 */
[----:B------:R-:W-:Y:S01]  /*9250*/  FSETP.GE.FTZ.AND P1, PT, R162, RZ, PT ;  /* 0x000000ffa200720b */ /* 0x000fe20003f36000 */
[----:B------:R-:W-:Y:S01]  /*9260*/  FMUL.FTZ R12, R155, R3 ;  /* 0x000000039b0c7220 */ /* 0x000fe20000410000 */
[----:B------:R-:W-:Y:S01]  /*9270*/  FSEL R4, R41, R193, P2 ;  /* 0x000000c129047208 */ /* 0x000fe20001000000 */
[----:B------:R-:W-:Y:S01]  /*9280*/  FMUL.FTZ R6, R211, R5 ;  /* 0x00000005d3067220 */ /* 0x000fe20000410000 */
[-C--:B------:R-:W-:Y:S01]  /*9290*/  FSEL R0, R43, R192.reuse, P0 ;  /* 0x000000c02b007208 */ /* 0x080fe20000000000 */
[-C--:B------:R-:W-:Y:S03]  /*92a0*/  HMMA.16816.F32.BF16 R60, R140, R10.reuse, R60 ;  /* 0x0000000a8c3c723c */ /* 0x080fe6000004183c */
[----:B------:R-:W-:Y:S01]  /*92b0*/  FSEL R5, R40, R193, P3 ;  /* 0x000000c128057208 */ /* 0x000fe20001800000 */
[----:B------:R-:W-:Y:S01]  /*92c0*/  FADD.FTZ R45, -R193, R45 ;  /* 0x0000002dc12d7221 */ /* 0x000fe20000010100 */
[----:B------:R-:W-:Y:S01]  /*92d0*/  FSEL R3, R42, R192, P1 ;  /* 0x000000c02a037208 */ /* 0x000fe20000800000 */
[C---:B------:R-:W-:Y:S01]  /*92e0*/  FADD.FTZ R47, -R192.reuse, R47 ;  /* 0x0000002fc02f7221 */ /* 0x040fe20000010100 */
[----:B------:R-:W-:Y:S01]  /*92f0*/  FSETP.GE.FTZ.AND P2, PT, R167, RZ, PT ;  /* 0x000000ffa700720b */ /* 0x000fe20003f56000 */
[----:B------:R-:W-:Y:S01]  /*9300*/  FADD.FTZ R46, -R192, R46 ;  /* 0x0000002ec02e7221 */ /* 0x000fe20000010100 */
[----:B------:R-:W-:Y:S01]  /*9310*/  FSETP.GE.FTZ.AND P0, PT, R214, RZ, PT ;  /* 0x000000ffd600720b */ /* 0x000fe20003f16000 */
[----:B------:R-:W-:Y:S04]  /*9320*/  HMMA.16816.F32.BF16 R64, R132, R10, R64 ;  /* 0x0000000a8440723c */ /* 0x000fe80000041840 */
[----:B------:R-:W-:Y:S01]  /*9330*/  F2FP.BF16.F32.PACK_AB R27, R16, R17 ;  /* 0x00000011101b723e */ /* 0x000fe200000010ff */
[----:B------:R-:W-:Y:S01]  /*9340*/  FADD.FTZ R44, -R193, R44 ;  /* 0x0000002cc12c7221 */ /* 0x000fe20000010100 */
[----:B------:R-:W-:Y:S01]  /*9350*/  FSETP.GE.FTZ.AND P1, PT, R176, RZ, PT ;  /* 0x000000ffb000720b */ /* 0x000fe20003f36000 */
[----:B------:R-:W-:Y:S01]  /*9360*/  FMUL.FTZ R16, R151, R4 ;  /* 0x0000000497107220 */ /* 0x000fe20000410000 */
[----:B------:R-:W-:Y:S02]  /*9370*/  F2FP.BF16.F32.PACK_AB R30, R14, R15 ;  /* 0x0000000f0e1e723e */ /* 0x000fe400000010ff */
[----:B------:R-:W-:Y:S01]  /*9380*/  FSETP.GE.FTZ.AND P3, PT, R215, RZ, PT ;  /* 0x000000ffd700720b */ /* 0x000fe20003f76000 */
[----:B------:R-:W-:Y:S01]  /*9390*/  FMUL.FTZ R14, R175, R0 ;  /* 0x00000000af0e7220 */ /* 0x000fe20000410000 */
[----:B------:R-:W-:Y:S01]  /*93a0*/  FSEL R4, R45, R193, P2 ;  /* 0x000000c12d047208 */ /* 0x000fe20001000000 */
[----:B------:R-:W-:Y:S01]  /*93b0*/  FMUL.FTZ R17, R174, R5 ;  /* 0x00000005ae117220 */ /* 0x000fe20000410000 */
[-C--:B------:R-:W-:Y:S01]  /*93c0*/  FSEL R0, R47, R192.reuse, P0 ;  /* 0x000000c02f007208 */ /* 0x080fe20000000000 */
[----:B------:R-:W-:Y:S01]  /*93d0*/  FMUL.FTZ R15, R162, R3 ;  /* 0x00000003a20f7220 */ /* 0x000fe20000410000 */
[----:B------:R-:W-:Y:S01]  /*93e0*/  FSEL R3, R46, R192, P1 ;  /* 0x000000c02e037208 */ /* 0x000fe20000800000 */
[----:B------:R-:W-:Y:S01]  /*93f0*/  FADD.FTZ R49, -R195, R49 ;  /* 0x00000031c3317221 */ /* 0x000fe20000010100 */
[----:B------:R-:W-:Y:S01]  /*9400*/  FSETP.GE.FTZ.AND P2, PT, R179, RZ, PT ;  /* 0x000000ffb300720b */ /* 0x000fe20003f56000 */
[----:B------:R-:W-:Y:S01]  /*9410*/  FADD.FTZ R51, -R194, R51 ;  /* 0x00000033c2337221 */ /* 0x000fe20000010100 */
[----:B------:R-:W-:Y:S01]  /*9420*/  FSEL R5, R44, R193, P3 ;  /* 0x000000c12c057208 */ /* 0x000fe20001800000 */
[----:B------:R-:W-:Y:S01]  /*9430*/  FADD.FTZ R50, -R194, R50 ;  /* 0x00000032c2327221 */ /* 0x000fe20000010100 */
[----:B------:R-:W-:Y:S01]  /*9440*/  FSETP.GE.FTZ.AND P0, PT, R225, RZ, PT ;  /* 0x000000ffe100720b */ /* 0x000fe20003f16000 */
[----:B------:R-:W-:Y:S01]  /*9450*/  FADD.FTZ R48, -R195, R48 ;  /* 0x00000030c3307221 */ /* 0x000fe20000010100 */
[----:B------:R-:W-:Y:S01]  /*9460*/  FSETP.GE.FTZ.AND P1, PT, R219, RZ, PT ;  /* 0x000000ffdb00720b */ /* 0x000fe20003f36000 */
[----:B------:R-:W-:Y:S01]  /*9470*/  FMUL.FTZ R21, R167, R4 ;  /* 0x00000004a7157220 */ /* 0x000fe20000410000 */
[----:B------:R-:W-:Y:S01]  /*9480*/  F2FP.BF16.F32.PACK_AB R25, R6, R7 ;  /* 0x000000070619723e */ /* 0x000fe200000010ff */
[----:B------:R-:W-:Y:S01]  /*9490*/  FMUL.FTZ R6, R214, R0 ;  /* 0x00000000d6067220 */ /* 0x000fe20000410000 */
[----:B------:R-:W-:Y:S01]  /*94a0*/  FSETP.GE.FTZ.AND P3, PT, R224, RZ, PT ;  /* 0x000000ffe000720b */ /* 0x000fe20003f76000 */
[----:B------:R-:W-:Y:S01]  /*94b0*/  FMUL.FTZ R20, R176, R3 ;  /* 0x00000003b0147220 */ /* 0x000fe20000410000 */
[----:B------:R-:W-:Y:S01]  /*94c0*/  F2FP.BF16.F32.PACK_AB R24, R16, R17 ;  /* 0x000000111018723e */ /* 0x000fe200000010ff */
[----:B------:R-:W-:Y:S01]  /*94d0*/  FADD.FTZ R16, -R194, R55 ;  /* 0x00000037c2107221 */ /* 0x000fe20000010100 */
[----:B------:R-:W-:Y:S01]  /*94e0*/  FSEL R4, R49, R195, P2 ;  /* 0x000000c331047208 */ /* 0x000fe20001000000 */
[----:B------:R-:W-:Y:S01]  /*94f0*/  FMUL.FTZ R7, R215, R5 ;  /* 0x00000005d7077220 */ /* 0x000fe20000410000 */
[-C--:B------:R-:W-:Y:S01]  /*9500*/  FSEL R0, R51, R194.reuse, P0 ;  /* 0x000000c233007208 */ /* 0x080fe20000000000 */
[C---:B------:R-:W-:Y:S01]  /*9510*/  FADD.FTZ R52, -R195.reuse, R52 ;  /* 0x00000034c3347221 */ /* 0x040fe20000010100 */
[----:B------:R-:W-:Y:S01]  /*9520*/  FSEL R3, R50, R194, P1 ;  /* 0x000000c232037208 */ /* 0x000fe20000800000 */
[----:B------:R-:W-:Y:S01]  /*9530*/  FADD.FTZ R53, -R195, R53 ;  /* 0x00000035c3357221 */ /* 0x000fe20000010100 */
[----:B------:R-:W-:Y:S01]  /*9540*/  FSETP.GE.FTZ.AND P0, PT, R178, RZ, PT ;  /* 0x000000ffb200720b */ /* 0x000fe20003f16000 */
[----:B------:R-:W-:Y:S01]  /*9550*/  FADD.FTZ R8, -R194, R54 ;  /* 0x00000036c2087221 */ /* 0x000fe20000010100 */
[----:B------:R-:W-:Y:S01]  /*9560*/  FSEL R5, R48, R195, P3 ;  /* 0x000000c330057208 */ /* 0x000fe20001800000 */
[----:B------:R-:W-:Y:S01]  /*9570*/  FMUL.FTZ R9, R219, R3 ;  /* 0x00000003db097220 */ /* 0x000fe20000410000 */
[----:B------:R-:W-:Y:S01]  /*9580*/  F2FP.BF16.F32.PACK_AB R28, R18, R19 ;  /* 0x00000013121c723e */ /* 0x000fe200000010ff */
        /* <DEDUP_REMOVED lines=9> */
[-C--:B------:R-:W-:Y:S01]  /*9620*/  FSEL R3, R52, R195.reuse, P3 ;  /* 0x000000c334037208 */ /* 0x080fe20001800000 */
[----:B------:R-:W-:Y:S01]  /*9630*/  FMUL.FTZ R16, R178, R16 ;  /* 0x00000010b2107220 */ /* 0x000fe20000410000 */
[----:B------:R-:W-:Y:S02]  /*9640*/  FSEL R0, R53, R195, P2 ;  /* 0x000000c335007208 */ /* 0x000fe40001000000 */
[----:B------:R-:W-:Y:S01]  /*9650*/  FSETP.GE.FTZ.AND P1, PT, R173, RZ, PT ;  /* 0x000000ffad00720b */ /* 0x000fe20003f36000 */
[----:B------:R-:W-:Y:S01]  /*9660*/  FMUL.FTZ R3, R198, R3 ;  /* 0x00000003c6037220 */ /* 0x000fe20000410000 */
[----:B------:R-:W-:Y:S01]  /*9670*/  FSEL R4, R4, R192, P0 ;  /* 0x000000c004047208 */ /* 0x000fe20000000000 */
[----:B------:R-:W-:Y:S01]  /*9680*/  FMUL.FTZ R0, R168, R0 ;  /* 0x00000000a8007220 */ /* 0x000fe20000410000 */
[----:B------:R-:W-:Y:S01]  /*9690*/  F2FP.BF16.F32.PACK_AB R26, R12, R13 ;  /* 0x0000000d0c1a723e */ /* 0x000fe200000010ff */
[----:B------:R-:W-:Y:S01]  /*96a0*/  FMUL.FTZ R12, R224, R5 ;  /* 0x00000005e00c7220 */ /* 0x000fe20000410000 */
[----:B------:R-:W-:Y:S01]  /*96b0*/  FSETP.GE.FTZ.AND P0, PT, R170, RZ, PT ;  /* 0x000000ffaa00720b */ /* 0x000fe20003f16000 */
[----:B------:R-:W-:Y:S01]  /*96c0*/  FADD.FTZ R5, -R192, R58 ;  /* 0x0000003ac0057221 */ /* 0x000fe20000010100 */
[----:B------:R-:W-:Y:S01]  /*96d0*/  F2FP.BF16.F32.PACK_AB R20, R6, R20 ;  /* 0x000000140614723e */ /* 0x000fe200000010ff */
[----:B------:R-:W-:Y:S01]  /*96e0*/  FADD.FTZ R6, -R193, R57 ;  /* 0x00000039c1067221 */ /* 0x000fe20000010100 */
[----:B------:R-:W-:Y:S01]  /*96f0*/  FSEL R8, R8, R194, P1 ;  /* 0x000000c208087208 */ /* 0x000fe20000800000 */
[----:B------:R-:W-:Y:S01]  /*9700*/  FMUL.FTZ R4, R164, R4 ;  /* 0x00000004a4047220 */ /* 0x000fe20000410000 */
[----:B------:R-:W-:Y:S02]  /*9710*/  FSETP.GE.FTZ.AND P2, PT, R160, RZ, PT ;  /* 0x000000ffa000720b */ /* 0x000fe40003f56000 */
[----:B------:R-:W-:Y:S01]  /*9720*/  FSETP.GE.FTZ.AND P1, PT, R158, RZ, PT ;  /* 0x000000ff9e00720b */ /* 0x000fe20003f36000 */
[----:B------:R-:W-:Y:S01]  /*9730*/  FMUL.FTZ R8, R173, R8 ;  /* 0x00000008ad087220 */ /* 0x000fe20000410000 */
[----:B------:R-:W-:Y:S01]  /*9740*/  F2FP.BF16.F32.PACK_AB R17, R0, R3 ;  /* 0x000000030011723e */ /* 0x000fe200000010ff */
[----:B------:R-:W-:Y:S01]  /*9750*/  FADD.FTZ R0, -R192, R62 ;  /* 0x0000003ec0007221 */ /* 0x000fe20000010100 */
[----:B------:R-:W-:Y:S01]  /*9760*/  FSEL R6, R6, R193, P2 ;  /* 0x000000c106067208 */ /* 0x000fe20001000000 */
[----:B------:R-:W-:Y:S01]  /*9770*/  FADD.FTZ R3, -R193, R60 ;  /* 0x0000003cc1037221 */ /* 0x000fe20000010100 */
[----:B------:R-:W-:Y:S02]  /*9780*/  FSEL R5, R5, R192, P1 ;  /* 0x000000c005057208 */ /* 0x000fe40000800000 */
[----:B------:R-:W-:Y:S01]  /*9790*/  FSETP.GE.FTZ.AND P2, PT, R165, RZ, PT ;  /* 0x000000ffa500720b */ /* 0x000fe20003f56000 */
[----:B------:R-:W-:Y:S01]  /*97a0*/  FMUL.FTZ R6, R160, R6 ;  /* 0x00000006a0067220 */ /* 0x000fe20000410000 */
[----:B------:R-:W-:Y:S01]  /*97b0*/  FSETP.GE.FTZ.AND P1, PT, R157, RZ, PT ;  /* 0x000000ff9d00720b */ /* 0x000fe20003f36000 */
[----:B------:R-:W-:Y:S01]  /*97c0*/  FMUL.FTZ R5, R158, R5 ;  /* 0x000000059e057220 */ /* 0x000fe20000410000 */
[----:B------:R-:W-:Y:S01]  /*97d0*/  F2FP.BF16.F32.PACK_AB R21, R21, R7 ;  /* 0x000000071515723e */ /* 0x000fe200000010ff */
[----:B------:R-:W-:Y:S01]  /*97e0*/  FADD.FTZ R7, -R193, R56 ;  /* 0x00000038c1077221 */ /* 0x000fe20000010100 */
[----:B------:R-:W-:Y:S02]  /*97f0*/  FSETP.GE.FTZ.AND P3, PT, R166, RZ, PT ;  /* 0x000000ffa600720b */ /* 0x000fe40003f76000 */
[----:B------:R-:W-:Y:S01]  /*9800*/  FSEL R0, R0, R192, P1 ;  /* 0x000000c000007208 */ /* 0x000fe20000800000 */
[----:B------:R-:W-:Y:S01]  /*9810*/  @P0 FADD.FTZ R192, -R192, R63 ;  /* 0x0000003fc0c00221 */ /* 0x000fe20000010100 */
[----:B------:R-:W-:Y:S02]  /*9820*/  FSETP.GE.FTZ.AND P0, PT, R221, RZ, PT ;  /* 0x000000ffdd00720b */ /* 0x000fe40003f16000 */
[----:B------:R-:W-:Y:S01]  /*9830*/  FSEL R7, R7, R193, P3 ;  /* 0x000000c107077208 */ /* 0x000fe20001800000 */
[----:B------:R-:W-:Y:S01]  /*9840*/  FMUL.FTZ R0, R157, R0 ;  /* 0x000000009d007220 */ /* 0x000fe20000410000 */
[----:B------:R-:W-:Y:S02]  /*9850*/  FSETP.GE.FTZ.AND P3, PT, R218, RZ, PT ;  /* 0x000000ffda00720b */ /* 0x000fe40003f76000 */
[----:B------:R-:W-:Y:S01]  /*9860*/  FSETP.GE.FTZ.AND P1, PT, R177, RZ, PT ;  /* 0x000000ffb100720b */ /* 0x000fe20003f36000 */
[----:B------:R-:W-:Y:S01]  /*9870*/  FMUL.FTZ R7, R166, R7 ;  /* 0x00000007a6077220 */ /* 0x000fe20000410000 */
[----:B------:R-:W-:Y:S01]  /*9880*/  FSEL R3, R3, R193, P3 ;  /* 0x000000c103037208 */ /* 0x000fe20001800000 */
[----:B------:R-:W-:Y:S01]  /*9890*/  @P2 FADD.FTZ R193, -R193, R61 ;  /* 0x0000003dc1c12221 */ /* 0x000fe20000010100 */
[----:B------:R-:W-:Y:S02]  /*98a0*/  FSETP.GE.FTZ.AND P2, PT, R199, RZ, PT ;  /* 0x000000ffc700720b */ /* 0x000fe40003f56000 */
[----:B------:R-:W-:Y:S01]  /*98b0*/  FSETP.GE.FTZ.AND P3, PT, R223, RZ, PT ;  /* 0x000000ffdf00720b */ /* 0x000fe20003f76000 */
[----:B------:R-:W-:Y:S01]  /*98c0*/  FMUL.FTZ R3, R218, R3 ;  /* 0x00000003da037220 */ /* 0x000fe20000410000 */
[----:B------:R-:W-:Y:S01]  /*98d0*/  FSEL R66, R66, R194, P2 ;  /* 0x000000c242427208 */ /* 0x000fe20001000000 */
[----:B------:R-:W-:Y:S01]  /*98e0*/  @P0 FADD.FTZ R194, -R194, R67 ;  /* 0x00000043c2c20221 */ /* 0x000fe20000010100 */
[----:B------:R-:W-:Y:S01]  /*98f0*/  PLOP3.LUT P0, PT, PT, PT, UP3, 0x80, 0x0 ;  /* 0x000000000000781c */ /* 0x000fe20003f0f038 */
[----:B------:R-:W-:Y:S01]  /*9900*/  FMUL.FTZ R13, R165, R193 ;  /* 0x000000c1a50d7220 */ /* 0x000fe20000410000 */
[----:B------:R-:W-:Y:S01]  /*9910*/  F2FP.BF16.F32.PACK_AB R19, R19, R12 ;  /* 0x0000000c1313723e */ /* 0x000fe200000010ff */
[----:B------:R-:W-:Y:S01]  /*9920*/  FMUL.FTZ R12, R170, R192 ;  /* 0x000000c0aa0c7220 */ /* 0x000fe20000410000 */
[----:B------:R-:W-:Y:S01]  /*9930*/  FSEL R64, R64, R195, P3 ;  /* 0x000000c340407208 */ /* 0x000fe20001800000 */
        /* <DEDUP_REMOVED lines=11> */
[----:B------:R-:W-:Y:S01]  /*99f0*/  F2FP.BF16.F32.PACK_AB R12, R12, R0 ;  /* 0x000000000c0c723e */ /* 0x000fe200000010ff */
[----:B------:R-:W-:Y:S06]  /*9a00*/  @!P0 BRA `(.L_x_1914) ;  /* 0x0000000400a48947 */ /* 0x000fec0003800000 */
[----:B------:R-:W1:Y:S01]  /*9a10*/  LDC R32, c[0x0][0x240] ;  /* 0x00009000ff207b82 */ /* 0x000e620000000800 */
[----:B------:R-:W-:Y:S01]  /*9a20*/  ULOP3.LUT UR6, UR13, 0x1, URZ, 0xc0, !UPT ;  /* 0x000000010d067892 */ /* 0x000fe2000f8ec03f */
[----:B------:R-:W-:Y:S01]  /*9a30*/  ISETP.GE.AND P4, PT, R236, UR30, PT ;  /* 0x0000001eec007c0c */ /* 0x000fe2000bf86270 */
[----:B------:R-:W-:Y:S01]  /*9a40*/  IMAD.MOV.U32 R6, RZ, RZ, R239 ;  /* 0x000000ffff067224 */ /* 0x000fe200078e00ef */
[----:B------:R-:W-:Y:S01]  /*9a50*/  PLOP3.LUT P1, PT, PT, PT, PT, 0x8, 0x0 ;  /* 0x000000000000781c */ /* 0x000fe20003f2e170 */
[----:B------:R-:W-:Y:S01]  /*9a60*/  UISETP.NE.U32.AND UP0, UPT, UR6, 0x1, UPT ;  /* 0x000000010600788c */ /* 0x000fe2000bf05070 */
[----:B------:R-:W-:Y:S05]  /*9a70*/  IMAD.MOV.U32 R7, RZ, RZ, R238 ;  /* 0x000000ffff077224 */ /* 0x000fea00078e00ee */
[----:B------:R-:W-:Y:S02]  /*9a80*/  PLOP3.LUT P6, PT, PT, PT, UP0, 0x80, 0x0 ;  /* 0x000000000000781c */ /* 0x000fe40003fcf008 */
[----:B------:R-:W-:Y:S02]  /*9a90*/  PLOP3.LUT P3, PT, PT, PT, UP0, 0x80, 0x0 ;  /* 0x000000000000781c */ /* 0x000fe40003f6f008 */
[----:B------:R-:W-:Y:S01]  /*9aa0*/  @P4 PLOP3.LUT P1, PT, P6, PT, PT, 0x80, 0x0 ;  /* 0x000000000000481c */ /* 0x000fe2000372f070 */
[C---:B------:R-:W-:Y:S01]  /*9ab0*/  @P4 VIADD R0, R226.reuse, 0xffffc000 ;  /* 0xffffc000e2004836 */ /* 0x040fe20000000000 */
[----:B------:R-:W-:Y:S01]  /*9ac0*/  @!P4 PLOP3.LUT P6, PT, P3, PT, PT, 0x80, 0x0 ;  /* 0x000000000000c81c */ /* 0x000fe20001fcf070 */
[C---:B------:R-:W-:Y:S01]  /*9ad0*/  @!P4 VIADD R3, R227.reuse, 0xffffc000 ;  /* 0xffffc000e303c836 */ /* 0x040fe20000000000 */
[----:B------:R-:W-:Y:S01]  /*9ae0*/  PLOP3.LUT P3, PT, PT, PT, PT, 0x8, 0x0 ;  /* 0x000000000000781c */ /* 0x000fe20003f6e170 */
[----:B------:R-:W2:Y:S01]  /*9af0*/  @!P4 LDC R10, c[0x0][0x244] ;  /* 0x00009100ff0acb82 */ /* 0x000ea20000000800 */
[----:B------:R-:W-:Y:S07]  /*9b00*/  @!P4 PLOP3.LUT P3, PT, P6, PT, PT, 0x80, 0x0 ;  /* 0x000000000000c81c */ /* 0x000fee000376f070 */
[----:B------:R-:W-:Y:S01]  /*9b10*/  @P1 VIADD R0, R226, 0x4000 ;  /* 0x00004000e2001836 */ /* 0x000fe20000000000 */
[----:B------:R-:W3:Y:S01]  /*9b20*/  @!P4 LDC R11, c[0x0][0x244] ;  /* 0x00009100ff0bcb82 */ /* 0x000ee20000000800 */
[----:B------:R-:W-:Y:S02]  /*9b30*/  PLOP3.LUT P1, PT, PT, PT, PT, 0x8, 0x0 ;  /* 0x000000000000781c */ /* 0x000fe40003f2e170 */
[----:B------:R-:W-:Y:S01]  /*9b40*/  @P4 PLOP3.LUT P1, PT, P6, PT, PT, 0x80, 0x0 ;  /* 0x000000000000481c */ /* 0x000fe2000372f070 */
[----:B------:R-:W-:Y:S01]  /*9b50*/  @P4 STS [R0], RZ ;  /* 0x000000ff00004388 */ /* 0x000fe20000000800 */
[----:B------:R-:W-:Y:S03]  /*9b60*/  @P3 VIADD R3, R227, 0x4000 ;  /* 0x00004000e3033836 */ /* 0x000fe60000000000 */
[----:B------:R-:W-:Y:S01]  /*9b70*/  @P4 STS [R0+0x4], RZ ;  /* 0x000004ff00004388 */ /* 0x000fe20000000800 */
[----:B------:R-:W4:Y:S03]  /*9b80*/  @!P4 LDC R22, c[0x0][0x244] ;  /* 0x00009100ff16cb82 */ /* 0x000f260000000800 */
[----:B------:R-:W-:Y:S04]  /*9b90*/  @P4 STS [R0+0x8], RZ ;  /* 0x000008ff00004388 */ /* 0x000fe80000000800 */
[----:B------:R5:W-:Y:S01]  /*9ba0*/  @P4 STS [R0+0xc], RZ ;  /* 0x00000cff00004388 */ /* 0x000be20000000800 */
[----:B----4-:R-:W-:Y:S02]  /*9bb0*/  @!P4 IMAD R22, R22, 0x60, RZ ;  /* 0x000000601616c824 */ /* 0x010fe400078e02ff */
[----:B-1----:R-:W-:Y:S04]  /*9bc0*/  IMAD.SHL.U32 R4, R32, 0x80, RZ ;  /* 0x0000008020047824 */ /* 0x002fe800078e00ff */
[----:B------:R-:W-:Y:S02]  /*9bd0*/  IMAD.MOV R4, RZ, RZ, -R4 ;  /* 0x000000ffff047224 */ /* 0x000fe400078e0a04 */
[C---:B-----5:R-:W-:Y:S02]  /*9be0*/  @P4 VIADD R0, R226.reuse, 0xffffc000 ;  /* 0xffffc000e2004836 */ /* 0x060fe40000000000 */
[----:B------:R-:W-:Y:S01]  /*9bf0*/  @P1 VIADD R0, R226, 0x4000 ;  /* 0x00004000e2001836 */ /* 0x000fe20000000000 */
[----:B------:R-:W-:Y:S02]  /*9c00*/  LEA R6, P2, R4, R6, 0x1 ;  /* 0x0000000604067211 */ /* 0x000fe400078408ff */
[----:B------:R-:W-:Y:S02]  /*9c10*/  @!P4 LEA R9, P5, R32, R4, 0x5 ;  /* 0x000000042009c211 */ /* 0x000fe400078a28ff */
[----:B------:R-:W-:Y:S02]  /*9c20*/  LEA.HI.X.SX32 R7, R4, R7, 0x1, P2 ;  /* 0x0000000704077211 */ /* 0x000fe400010f0eff */
[----:B------:R-:W-:Y:S02]  /*9c30*/  @!P4 LEA R8, P3, R9, R239, 0x1 ;  /* 0x000000ef0908c211 */ /* 0x000fe400078608ff */
[----:B------:R-:W-:Y:S01]  /*9c40*/  @!P4 SHF.R.S32.HI R5, RZ, 0x1f, R4 ;  /* 0x0000001fff05c819 */ /* 0x000fe20000011404 */
[----:B------:R-:W-:Y:S01]  /*9c50*/  @!PT LDS RZ, [RZ] ;  /* 0x00000000fffff984 */ /* 0x000fe20000000800 */
[----:B------:R-:W-:Y:S01]  /*9c60*/  @!PT LDS RZ, [RZ] ;  /* 0x00000000fffff984 */ /* 0x000fe20000000800 */
[----:B------:R-:W-:Y:S01]  /*9c70*/  @!PT LDS RZ, [RZ] ;  /* 0x00000000fffff984 */ /* 0x000fe20000000800 */
[----:B------:R1:W-:Y:S01]  /*9c80*/  @!P4 LDGSTS.E.BYPASS.LTC128B.128 [R3], desc[UR18][R6.64] ;  /* 0x000000000603cfae */ /* 0x0003e2000b901d52 */
[----:B------:R-:W-:Y:S02]  /*9c90*/  PLOP3.LUT P2, PT, PT, PT, PT, 0x8, 0x0 ;  /* 0x000000000000781c */ /* 0x000fe40003f4e170 */
[----:B------:R-:W-:Y:S01]  /*9ca0*/  @!P4 PLOP3.LUT P2, PT, P6, PT, PT, 0x80, 0x0 ;  /* 0x000000000000c81c */ /* 0x000fe2000374f070 */
[----:B------:R-:W-:Y:S01]  /*9cb0*/  @P4 STS [R0+0x1000], RZ ;  /* 0x001000ff00004388 */ /* 0x000fe20000000800 */
[----:B--2---:R-:W-:Y:S01]  /*9cc0*/  @!P4 LEA.HI.X R10, R32, R5, R10, 0x5, P5 ;  /* 0x00000005200ac211 */ /* 0x004fe200028f2c0a */
[----:B------:R-:W-:Y:S01]  /*9cd0*/  @!P4 VIADD R5, R227, 0xffffc000 ;  /* 0xffffc000e305c836 */ /* 0x000fe20000000000 */
[----:B------:R-:W-:Y:S01]  /*9ce0*/  PLOP3.LUT P1, PT, PT, PT, PT, 0x8, 0x0 ;  /* 0x000000000000781c */ /* 0x000fe20003f2e170 */
[----:B------:R-:W-:Y:S01]  /*9cf0*/  @P4 STS [R0+0x1004], RZ ;  /* 0x001004ff00004388 */ /* 0x000fe20000000800 */
[----:B------:R-:W-:Y:S02]  /*9d00*/  @!P4 LEA.HI.X R9, R9, R238, R10, 0x1, P3 ;  /* 0x000000ee0909c211 */ /* 0x000fe400018f0c0a */
[----:B------:R-:W-:Y:S01]  /*9d10*/  @P4 PLOP3.LUT P1, PT, P6, PT, PT, 0x80, 0x0 ;  /* 0x000000000000481c */ /* 0x000fe2000372f070 */
[----:B------:R-:W-:Y:S01]  /*9d20*/  @P4 STS [R0+0x1008], RZ ;  /* 0x001008ff00004388 */ /* 0x000fe20000000800 */
[----:B------:R-:W-:Y:S02]  /*9d30*/  PLOP3.LUT P3, PT, PT, PT, PT, 0x8, 0x0 ;  /* 0x000000000000781c */ /* 0x000fe40003f6e170 */
[----:B------:R-:W-:Y:S01]  /*9d40*/  @!P4 PLOP3.LUT P3, PT, P6, PT, PT, 0x80, 0x0 ;  /* 0x000000000000c81c */ /* 0x000fe2000376f070 */
[----:B------:R2:W-:Y:S01]  /*9d50*/  @P4 STS [R0+0x100c], RZ ;  /* 0x00100cff00004388 */ /* 0x0005e20000000800 */
[C---:B------:R-:W-:Y:S04]  /*9d60*/  @P2 VIADD R5, R227.reuse, 0x4000 ;  /* 0x00004000e3052836 */ /* 0x040fe80000000000 */
[----:B-1----:R-:W-:Y:S01]  /*9d70*/  @!P4 IMAD.MOV.U32 R3, RZ, RZ, R5 ;  /* 0x000000ffff03c224 */ /* 0x002fe200078e0005 */
[--C-:B------:R-:W-:Y:S04]  /*9d80*/  @!P4 SHF.R.S32.HI R5, RZ, 0x1f, R4.reuse ;  /* 0x0000001fff05c819 */ /* 0x100fe80000011404 */
[----:B------:R-:W-:Y:S01]  /*9d90*/  @!PT LDS RZ, [RZ] ;  /* 0x00000000fffff984 */ /* 0x000fe20000000800 */
[----:B------:R-:W-:Y:S01]  /*9da0*/  @!PT LDS RZ, [RZ] ;  /* 0x00000000fffff984 */ /* 0x000fe20000000800 */
[----:B------:R-:W-:Y:S01]  /*9db0*/  @!PT LDS RZ, [RZ] ;  /* 0x00000000fffff984 */ /* 0x000fe20000000800 */
[----:B------:R1:W-:Y:S01]  /*9dc0*/  @!P4 LDGSTS.E.BYPASS.LTC128B.128 [R3+0x1000], desc[UR18][R8.64] ;  /* 0x010000000803cfae */ /* 0x0003e2000b901d52 */
[C---:B--2---:R-:W-:Y:S02]  /*9dd0*/  @P4 VIADD R0, R226.reuse, 0xffffc000 ;  /* 0xffffc000e2004836 */ /* 0x044fe40000000000 */
[----:B------:R-:W-:Y:S01]  /*9de0*/  @P1 VIADD R0, R226, 0x4000 ;  /* 0x00004000e2001836 */ /* 0x000fe20000000000 */
[----:B------:R-:W-:Y:S02]  /*9df0*/  PLOP3.LUT P1, PT, PT, PT, PT, 0x8, 0x0 ;  /* 0x000000000000781c */ /* 0x000fe40003f2e170 */
[----:B------:R-:W-:Y:S02]  /*9e00*/  @P4 PLOP3.LUT P1, PT, P6, PT, PT, 0x80, 0x0 ;  /* 0x000000000000481c */ /* 0x000fe4000372f070 */
[----:B------:R-:W-:Y:S04]  /*9e10*/  @P4 STS [R0+0x2000], RZ ;  /* 0x002000ff00004388 */ /* 0x000fe80000000800 */
[----:B------:R-:W-:Y:S04]  /*9e20*/  @P4 STS [R0+0x2004], RZ ;  /* 0x002004ff00004388 */ /* 0x000fe80000000800 */
[----:B------:R-:W-:Y:S04]  /*9e30*/  @P4 STS [R0+0x2008], RZ ;  /* 0x002008ff00004388 */ /* 0x000fe80000000800 */
[----:B------:R2:W-:Y:S01]  /*9e40*/  @P4 STS [R0+0x200c], RZ ;  /* 0x00200cff00004388 */ /* 0x0005e20000000800 */
[C---:B-1----:R-:W-:Y:S01]  /*9e50*/  @!P4 VIADD R9, R227.reuse, 0xffffc000 ;  /* 0xffffc000e309c836 */ /* 0x042fe20000000000 */
[C---:B------:R-:W-:Y:S01]  /*9e60*/  @!P4 LEA R3, P2, R32.reuse, R4, 0x6 ;  /* 0x000000042003c211 */ /* 0x040fe200078430ff */
[----:B------:R-:W-:Y:S01]  /*9e70*/  @P3 VIADD R9, R227, 0x4000 ;  /* 0x00004000e3093836 */ /* 0x000fe20000000000 */
[--C-:B------:R-:W-:Y:S01]  /*9e80*/  @!P4 SHF.R.S32.HI R8, RZ, 0x1f, R4.reuse ;  /* 0x0000001fff08c819 */ /* 0x100fe20000011404 */
[C---:B------:R-:W-:Y:S01]  /*9e90*/  @!P4 IMAD.WIDE.U32 R4, R32.reuse, 0x60, R4 ;  /* 0x000000602004c825 */ /* 0x040fe200078e0004 */
[-C--:B------:R-:W-:Y:S02]  /*9ea0*/  @!P4 LEA R10, P5, R3, R239.reuse, 0x1 ;  /* 0x000000ef030ac211 */ /* 0x080fe400078a08ff */
[----:B---3--:R-:W-:Y:S01]  /*9eb0*/  @!P4 LEA.HI.X R8, R32, R8, R11, 0x6, P2 ;  /* 0x000000082008c211 */ /* 0x008fe200010f340b */
[----:B------:R-:W-:Y:S01]  /*9ec0*/  @!P4 IMAD.IADD R5, R5, 0x1, R22 ;  /* 0x000000010505c824 */ /* 0x000fe200078e0216 */
[----:B------:R-:W-:Y:S02]  /*9ed0*/  PLOP3.LUT P2, PT, PT, PT, PT, 0x8, 0x0 ;  /* 0x000000000000781c */ /* 0x000fe40003f4e170 */
[-C--:B------:R-:W-:Y:S01]  /*9ee0*/  @!P4 LEA.HI.X R11, R3, R238.reuse, R8, 0x1, P5 ;  /* 0x000000ee030bc211 */ /* 0x080fe200028f0c08 */
[C---:B------:R-:W-:Y:S01]  /*9ef0*/  @!P4 VIADD R3, R227.reuse, 0xffffc000 ;  /* 0xffffc000e303c836 */ /* 0x040fe20000000000 */
[----:B------:R-:W-:Y:S01]  /*9f00*/  @!P4 LEA R8, P3, R4, R239, 0x1 ;  /* 0x000000ef0408c211 */ /* 0x000fe200078608ff */
[----:B------:R-:W-:Y:S01]  /*9f10*/  IMAD.MOV.U32 R239, RZ, RZ, R6 ;  /* 0x000000ffffef7224 */ /* 0x000fe200078e0006 */
[----:B------:R-:W-:Y:S01]  /*9f20*/  @!P4 PLOP3.LUT P2, PT, P6, PT, PT, 0x80, 0x0 ;  /* 0x000000000000c81c */ /* 0x000fe2000374f070 */
[----:B------:R-:W-:Y:S01]  /*9f30*/  @!PT LDS RZ, [RZ] ;  /* 0x00000000fffff984 */ /* 0x000fe20000000800 */
[----:B------:R-:W-:Y:S01]  /*9f40*/  @!PT LDS RZ, [RZ] ;  /* 0x00000000fffff984 */ /* 0x000fe20000000800 */
[----:B------:R-:W-:Y:S01]  /*9f50*/  @!PT LDS RZ, [RZ] ;  /* 0x00000000fffff984 */ /* 0x000fe20000000800 */
[----:B------:R1:W-:Y:S01]  /*9f60*/  @!P4 LDGSTS.E.BYPASS.LTC128B.128 [R9+0x2000], desc[UR18][R10.64] ;  /* 0x020000000a09cfae */ /* 0x0003e2000b901d52 */
[C---:B--2---:R-:W-:Y:S02]  /*9f70*/  @P4 VIADD R0, R226.reuse, 0xffffc000 ;  /* 0xffffc000e2004836 */ /* 0x044fe40000000000 */
[----:B------:R-:W-:Y:S09]  /*9f80*/  @P1 VIADD R0, R226, 0x4000 ;  /* 0x00004000e2001836 */ /* 0x000ff20000000000 */
[----:B------:R-:W-:Y:S01]  /*9f90*/  @P2 VIADD R3, R227, 0x4000 ;  /* 0x00004000e3032836 */ /* 0x000fe20000000000 */
[----:B------:R-:W-:Y:S04]  /*9fa0*/  @P4 STS [R0+0x3000], RZ ;  /* 0x003000ff00004388 */ /* 0x000fe80000000800 */
[----:B------:R-:W-:Y:S04]  /*9fb0*/  @P4 STS [R0+0x3004], RZ ;  /* 0x003004ff00004388 */ /* 0x000fe80000000800 */
[----:B------:R-:W-:Y:S04]  /*9fc0*/  @P4 STS [R0+0x3008], RZ ;  /* 0x003008ff00004388 */ /* 0x000fe80000000800 */
[----:B------:R2:W-:Y:S01]  /*9fd0*/  @P4 STS [R0+0x300c], RZ ;  /* 0x00300cff00004388 */ /* 0x0005e20000000800 */
[----:B-1----:R-:W-:Y:S01]  /*9fe0*/  @!P4 LEA.HI.X R9, R4, R238, R5, 0x1, P3 ;  /* 0x000000ee0409c211 */ /* 0x002fe200018f0c05 */
[----:B------:R-:W-:Y:S04]  /*9ff0*/  IMAD.MOV.U32 R238, RZ, RZ, R7 ;  /* 0x000000ffffee7224 */ /* 0x000fe800078e0007 */
[----:B------:R-:W-:Y:S01]  /*a000*/  @!PT LDS RZ, [RZ] ;  /* 0x00000000fffff984 */ /* 0x000fe20000000800 */
[----:B------:R-:W-:Y:S01]  /*a010*/  @!PT LDS RZ, [RZ] ;  /* 0x00000000fffff984 */ /* 0x000fe20000000800 */
[----:B------:R-:W-:Y:S01]  /*a020*/  @!PT LDS RZ, [RZ] ;  /* 0x00000000fffff984 */ /* 0x000fe20000000800 */
[----:B------:R1:W-:Y:S04]  /*a030*/  @!P4 LDGSTS.E.BYPASS.LTC128B.128 [R3+0x3000], desc[UR18][R8.64] ;  /* 0x030000000803cfae */ /* 0x0003e8000b901d52 */
[----:B------:R-:W0:Y:S01]  /*a040*/  LDGDEPBAR ;  /* 0x00000000000079af */ /* 0x000e220000000000 */
[----:B--2---:R-:W-:Y:S05]  /*a050*/  IMAD.MOV.U32 R0, RZ, RZ, -0x4000 ;  /* 0xffffc000ff007424 */ /* 0x004fea00078e00ff */
[----:B------:R-:W-:Y:S05]  /*a060*/  SEL R0, R0, 0x4000, !P6 ;  /* 0x0000400000007807 */ /* 0x000fea0007000000 */
[--C-:B------:R-:W-:Y:S02]  /*a070*/  IMAD.IADD R187, R187, 0x1, R0.reuse ;  /* 0x00000001bbbb7824 */ /* 0x100fe400078e0200 */
[--C-:B------:R-:W-:Y:S02]  /*a080*/  IMAD.IADD R226, R226, 0x1, R0.reuse ;  /* 0x00000001e2e27824 */ /* 0x100fe400078e0200 */
[----:B-1----:R-:W-:Y:S07]  /*a090*/  IMAD.IADD R227, R227, 0x1, R0 ;  /* 0x00000001e3e37824 */ /* 0x002fee00078e0200 */
.L_x_1914:
[----:B------:R-:W-:Y:S01]  /*a0a0*/  STS [R229+0x14000], R154 ;  /* 0x0140009ae5007388 */ /* 0x000fe20000000800 */
[----:B------:R-:W-:Y:S01]  /*a0b0*/  F2FP.BF16.F32.PACK_AB R0, R195, R64 ;  /* 0x00000040c300723e */ /* 0x000fe200000010ff */
[----:B------:R-:W-:Y:S01]  /*a0c0*/  IMAD.SHL.U32 R3, R191, 0x2, RZ ;  /* 0x00000002bf037824 */ /* 0x000fe200078e00ff */
[----:B------:R-:W-:Y:S01]  /*a0d0*/  F2FP.BF16.F32.PACK_AB R4, R194, R66 ;  /* 0x00000042c204723e */ /* 0x000fe200000010ff */
[----:B------:R-:W-:Y:S01]  /*a0e0*/  STS [R229+0x14400], R152 ;  /* 0x01440098e5007388 */ /* 0x000fe20000000800 */
[----:B------:R-:W-:Y:S01]  /*a0f0*/  LEA R142, R251, UR4, 0x1 ;  /* 0x00000004fb8e7c11 */ /* 0x000fe2000f8e08ff */
[----:B------:R-:W-:Y:S01]  /*a100*/  UIMAD UR6, UR32, UR31, URZ ;  /* 0x0000001f200672a4 */ /* 0x000fe2000f8e023f */
[----:B------:R-:W-:Y:S01]  /*a110*/  IADD3 R2, R3, 0x8000, R2 ;  /* 0x0000800003027810 */ /* 0x000fe20007ffe002 */
[----:B------:R-:W-:Y:S02]  /*a120*/  STS [R231+0x14000], R144 ;  /* 0x01400090e7007388 */ /* 0x000fe40000000800 */
[----:B------:R-:W-:Y:S02]  /*a130*/  ULEA UR7, -UR6, URZ, 0x7 ;  /* 0x0000003f06077291 */ /* 0x000fe4000f8e393f */
        /* <DEDUP_REMOVED lines=180> */
.L_x_1915:
[----:B------:R-:W-:Y:S01]  /*ac80*/  LDSM.16.M88.4 R32, [R188+UR4+0x14000] ;  /* 0x01400004bc20783b */ /* 0x000fe20008000200 */
[----:B------:R-:W-:Y:S01]  /*ac90*/  VIADD R0, R3, UR5 ;  /* 0x0000000503007c36 */ /* 0x000fe20008000000 */
[----:B------:R-:W-:Y:S01]  /*aca0*/  USHF.L.U32 UR7, UR6, 0x3, URZ ;  /* 0x0000000306077899 */ /* 0x000fe2000800063f */
[----:B------:R-:W-:Y:S01]  /*acb0*/  IMAD.MOV.U32 R143, RZ, RZ, 0x4 ;  /* 0x00000004ff8f7424 */ /* 0x000fe200078e00ff */
[----:B------:R-:W2:Y:S01]  /*acc0*/  LDSM.16.MT88.4 R16, [R2+0x4000] ;  /* 0x004000000210783b */ /* 0x000ea20000004200 */
[----:B------:R-:W-:Y:S01]  /*acd0*/  IMAD.IADD R3, R0, 0x1, R182 ;  /* 0x0000000100037824 */ /* 0x000fe200078e02b6 */
[----:B------:R-:W-:Y:S01]  /*ace0*/  USHF.L.U32 UR10, UR6, 0x5, URZ ;  /* 0x00000005060a7899 */ /* 0x000fe2000800063f */
[----:B------:R-:W-:Y:S01]  /*acf0*/  VIADD R0, R188, UR4 ;  /* 0x00000004bc007c36 */ /* 0x000fe20008000000 */
[----:B------:R-:W1:Y:S01]  /*ad00*/  LDSM.16.M88.4 R28, [R188+UR4+0x16000] ;  /* 0x01600004bc1c783b */ /* 0x000e620008000200 */
[----:B------:R-:W-:Y:S02]  /*ad10*/  USHF.L.U32 UR15, UR6, 0x4, URZ ;  /* 0x00000004060f7899 */ /* 0x000fe4000800063f */
[--C-:B------:R-:W-:Y:S01]  /*ad20*/  IMAD.IADD R140, R189, 0x1, R0.reuse ;  /* 0x00000001bd8c7824 */ /* 0x100fe200078e0200 */
[----:B------:R-:W3:Y:S01]  /*ad30*/  LDSM.16.MT88.4 R36, [R3] ;  /* 0x000000000324783b */ /* 0x000ee20000004200 */
[C---:B------:R-:W-:Y:S01]  /*ad40*/  IMAD.IADD R0, R182.reuse, 0x1, R0 ;  /* 0x00000001b6007824 */ /* 0x040fe200078e0200 */
[----:B------:R-:W-:Y:S01]  /*ad50*/  UIMAD UR8, UR6, 0x18, URZ ;  /* 0x00000018060878a4 */ /* 0x000fe2000f8e023f */
[----:B------:R-:W-:Y:S01]  /*ad60*/  IMAD.IADD R141, R182, 0x1, R140 ;  /* 0x00000001b68d7824 */ /* 0x000fe200078e028c */
[----:B------:R-:W-:Y:S01]  /*ad70*/  LDSM.16.MT88.4 R44, [R2+0x4800] ;  /* 0x00480000022c783b */ /* 0x000fe20000004200 */
[----:B------:R-:W-:Y:S01]  /*ad80*/  IMAD.MOV.U32 R182, RZ, RZ, R249 ;  /* 0x000000ffffb67224 */ /* 0x000fe200078e00f9 */
[----:B------:R-:W-:Y:S02]  /*ad90*/  UIMAD UR9, UR6, 0x28, URZ ;  /* 0x00000028060978a4 */ /* 0x000fe4000f8e023f */
[----:B------:R-:W4:Y:S01]  /*ada0*/  LDSM.16.M88.4 R40, [R140+0x14000] ;  /* 0x014000008c28783b */ /* 0x000f220000000200 */
[----:B------:R-:W-:Y:S03]  /*adb0*/  UISETP.GT.AND UP2, UPT, UR13, UR27, UPT ;  /* 0x0000001b0d00728c */ /* 0x000fe6000bf44270 */
        /* <DEDUP_REMOVED lines=26> */
[----:B------:R-:W-:Y:S04]  /*af60*/  LDSM.16.M88.4 R40, [R188+UR4+0x18000] ;  /* 0x01800004bc28783b */ /* 0x000fe80008000200 */
[----:B------:R-:W4:Y:S01]  /*af70*/  LDSM.16.MT88.4 R52, [R2+0x6000] ;  /* 0x006000000234783b */ /* 0x000f220000004200 */
[-C--:B------:R-:W-:Y:S06]  /*af80*/  HMMA.16816.F32.BF16 R4, R56, R60.reuse, R4 ;  /* 0x0000003c3804723c */ /* 0x080fec0000041804 */
[C---:B------:R-:W-:Y:S06]  /*af90*/  HMMA.16816.F32.BF16 R8, R64.reuse, R60, R8 ;  /* 0x0000003c4008723c */ /* 0x040fec0000041808 */
[-C--:B------:R-:W-:Y:S06]  /*afa0*/  HMMA.16816.F32.BF16 R12, R64, R62.reuse, R12 ;  /* 0x0000003e400c723c */ /* 0x080fec000004180c */
[C---:B------:R-:W-:Y:S01]  /*afb0*/  HMMA.16816.F32.BF16 R16, R56.reuse, R62, R16 ;  /* 0x0000003e3810723c */ /* 0x040fe20000041810 */
[----:B------:R-:W4:Y:S05]  /*afc0*/  LDSM.16.M88.4 R60, [R188+UR4+0x1a000] ;  /* 0x01a00004bc3c783b */ /* 0x000f2a0008000200 */
[-C--:B--2---:R-:W-:Y:S06]  /*afd0*/  HMMA.16816.F32.BF16 R20, R56, R132.reuse, R20 ;  /* 0x000000843814723c */ /* 0x084fec0000041814 */
[C---:B------:R-:W-:Y:S06]  /*afe0*/  HMMA.16816.F32.BF16 R24, R64.reuse, R132, R24 ;  /* 0x000000844018723c */ /* 0x040fec0000041818 */
[-C--:B------:R-:W-:Y:S01]  /*aff0*/  HMMA.16816.F32.BF16 R28, R64, R134.reuse, R28 ;  /* 0x00000086401c723c */ /* 0x080fe2000004181c */
[----:B------:R-:W2:Y:S05]  /*b000*/  LDSM.16.MT88.4 R64, [R3+0x2000] ;  /* 0x002000000340783b */ /* 0x000eaa0000004200 */
[----:B------:R-:W-:Y:S01]  /*b010*/  HMMA.16816.F32.BF16 R32, R56, R134, R32 ;  /* 0x000000863820723c */ /* 0x000fe20000041820 */
[----:B------:R-:W-:Y:S04]  /*b020*/  LDSM.16.MT88.4 R56, [R2+0x6800] ;  /* 0x006800000238783b */ /* 0x000fe80000004200 */
[----:B------:R-:W-:Y:S01]  /*b030*/  LDSM.16.M88.4 R132, [R140+0x1a000] ;  /* 0x01a000008c84783b */ /* 0x000fe20000000200 */
[-C--:B-1----:R-:W-:Y:S06]  /*b040*/  HMMA.16816.F32.BF16 R4, R36, R44.reuse, R4 ;  /* 0x0000002c2404723c */ /* 0x082fec0000041804 */
[C---:B------:R-:W-:Y:S06]  /*b050*/  HMMA.16816.F32.BF16 R8, R136.reuse, R44, R8 ;  /* 0x0000002c8808723c */ /* 0x040fec0000041808 */
[-C--:B------:R-:W-:Y:S06]  /*b060*/  HMMA.16816.F32.BF16 R12, R136, R46.reuse, R12 ;  /* 0x0000002e880c723c */ /* 0x080fec000004180c */
[C---:B------:R-:W-:Y:S01]  /*b070*/  HMMA.16816.F32.BF16 R16, R36.reuse, R46, R16 ;  /* 0x0000002e2410723c */ /* 0x040fe20000041810 */
[----:B------:R-:W1:Y:S05]  /*b080*/  LDSM.16.M88.4 R44, [R140+0x18000] ;  /* 0x018000008c2c783b */ /* 0x000e6a0000000200 */
[-C--:B---3--:R-:W-:Y:S06]  /*b090*/  HMMA.16816.F32.BF16 R20, R36, R48.reuse, R20 ;  /* 0x000000302414723c */ /* 0x088fec0000041814 */
[C---:B------:R-:W-:Y:S06]  /*b0a0*/  HMMA.16816.F32.BF16 R24, R136.reuse, R48, R24 ;  /* 0x000000308818723c */ /* 0x040fec0000041818 */
[-C--:B------:R-:W-:Y:S01]  /*b0b0*/  HMMA.16816.F32.BF16 R28, R136, R50.reuse, R28 ;  /* 0x00000032881c723c */ /* 0x080fe2000004181c */
[----:B------:R-:W3:Y:S05]  /*b0c0*/  LDSM.16.MT88.4 R136, [R3+0x2800] ;  /* 0x002800000388783b */ /* 0x000eea0000004200 */
[----:B------:R-:W-:Y:S01]  /*b0d0*/  HMMA.16816.F32.BF16 R32, R36, R50, R32 ;  /* 0x000000322420723c */ /* 0x000fe20000041820 */
[----:B------:R-:W-:Y:S04]  /*b0e0*/  LDSM.16.MT88.4 R48, [R2+0x7000] ;  /* 0x007000000230783b */ /* 0x000fe80000004200 */
[----:B------:R-:W3:Y:S01]  /*b0f0*/  LDSM.16.M88.4 R36, [R0+0x18000] ;  /* 0x018000000024783b */ /* 0x000ee20000000200 */
[-C--:B----4-:R-:W-:Y:S06]  /*b100*/  HMMA.16816.F32.BF16 R4, R40, R52.reuse, R4 ;  /* 0x000000342804723c */ /* 0x090fec0000041804 */
[C---:B------:R-:W-:Y:S06]  /*b110*/  HMMA.16816.F32.BF16 R8, R60.reuse, R52, R8 ;  /* 0x000000343c08723c */ /* 0x040fec0000041808 */
[-C--:B------:R-:W-:Y:S06]  /*b120*/  HMMA.16816.F32.BF16 R12, R60, R54.reuse, R12 ;  /* 0x000000363c0c723c */ /* 0x080fec000004180c */
[C---:B------:R-:W-:Y:S01]  /*b130*/  HMMA.16816.F32.BF16 R16, R40.reuse, R54, R16 ;  /* 0x000000362810723c */ /* 0x040fe20000041810 */
[----:B------:R4:W3:Y:S05]  /*b140*/  LDSM.16.M88.4 R52, [R0+0x1a000] ;  /* 0x01a000000034783b */ /* 0x0008ea0000000200 */
[-C--:B--2---:R-:W-:Y:S06]  /*b150*/  HMMA.16816.F32.BF16 R20, R40, R64.reuse, R20 ;  /* 0x000000402814723c */ /* 0x084fec0000041814 */
[C---:B------:R-:W-:Y:S06]  /*b160*/  HMMA.16816.F32.BF16 R24, R60.reuse, R64, R24 ;  /* 0x000000403c18723c */ /* 0x040fec0000041818 */
[-C--:B------:R-:W-:Y:S01]  /*b170*/  HMMA.16816.F32.BF16 R28, R60, R66.reuse, R28 ;  /* 0x000000423c1c723c */ /* 0x080fe2000004181c */
[----:B------:R-:W2:Y:S05]  /*b180*/  LDSM.16.MT88.4 R60, [R3+0x3000] ;  /* 0x00300000033c783b */ /* 0x000eaa0000004200 */
[----:B------:R-:W-:Y:S01]  /*b190*/  HMMA.16816.F32.BF16 R32, R40, R66, R32 ;  /* 0x000000422820723c */ /* 0x000fe20000041820 */
[----:B------:R-:W-:Y:S01]  /*b1a0*/  LDSM.16.M88.4 R40, [R141+0x18000] ;  /* 0x018000008d28783b */ /* 0x000fe20000000200 */
[----:B----4-:R-:W-:Y:S03]  /*b1b0*/  IMAD.U32 R0, RZ, RZ, UR7 ;  /* 0x00000007ff007e24 */ /* 0x010fe6000f8e00ff */
[----:B------:R-:W-:Y:S01]  /*b1c0*/  LDSM.16.M88.4 R64, [R141+0x1a000] ;  /* 0x01a000008d40783b */ /* 0x000fe20000000200 */
[-C--:B-1----:R-:W-:Y:S06]  /*b1d0*/  HMMA.16816.F32.BF16 R4, R44, R56.reuse, R4 ;  /* 0x000000382c04723c */ /* 0x082fec0000041804 */
[C---:B------:R-:W-:Y:S06]  /*b1e0*/  HMMA.16816.F32.BF16 R8, R132.reuse, R56, R8 ;  /* 0x000000388408723c */ /* 0x040fec0000041808 */
[-C--:B------:R-:W-:Y:S06]  /*b1f0*/  HMMA.16816.F32.BF16 R12, R132, R58.reuse, R12 ;  /* 0x0000003a840c723c */ /* 0x080fec000004180c */
[C---:B------:R-:W-:Y:S01]  /*b200*/  HMMA.16816.F32.BF16 R16, R44.reuse, R58, R16 ;  /* 0x0000003a2c10723c */ /* 0x040fe20000041810 */
[----:B------:R1:W4:Y:S05]  /*b210*/  LDSM.16.MT88.4 R56, [R2+0x7800] ;  /* 0x007800000238783b */ /* 0x00032a0000004200 */
[-C--:B---3--:R-:W-:Y:S06]  /*b220*/  HMMA.16816.F32.BF16 R20, R44, R136.reuse, R20 ;  /* 0x000000882c14723c */ /* 0x088fec0000041814 */
[C---:B------:R-:W-:Y:S06]  /*b230*/  HMMA.16816.F32.BF16 R24, R132.reuse, R136, R24 ;  /* 0x000000888418723c */ /* 0x040fec0000041818 */
[-C--:B------:R-:W-:Y:S01]  /*b240*/  HMMA.16816.F32.BF16 R28, R132, R138.reuse, R28 ;  /* 0x0000008a841c723c */ /* 0x080fe2000004181c */
[----:B------:R3:W4:Y:S05]  /*b250*/  LDSM.16.MT88.4 R132, [R3+0x3800] ;  /* 0x003800000384783b */ /* 0x00072a0000004200 */
[----:B------:R-:W-:Y:S05]  /*b260*/  HMMA.16816.F32.BF16 R32, R44, R138, R32 ;  /* 0x0000008a2c20723c */ /* 0x000fea0000041820 */
[----:B-1----:R-:W-:Y:S01]  /*b270*/  @P0 VIADD R2, R242, 0xffffff80 ;  /* 0xffffff80f2020836 */ /* 0x002fe20000000000 */
[-C--:B------:R-:W-:Y:S06]  /*b280*/  HMMA.16816.F32.BF16 R4, R36, R48.reuse, R4 ;  /* 0x000000302404723c */ /* 0x080fec0000041804 */
[C---:B------:R-:W-:Y:S06]  /*b290*/  HMMA.16816.F32.BF16 R8, R52.reuse, R48, R8 ;  /* 0x000000303408723c */ /* 0x040fec0000041808 */
[-C--:B------:R-:W-:Y:S05]  /*b2a0*/  HMMA.16816.F32.BF16 R12, R52, R50.reuse, R12 ;  /* 0x00000032340c723c */ /* 0x080fea000004180c */
[----:B---3--:R-:W-:Y:S01]  /*b2b0*/  @P0 IMAD.WIDE R2, R2, R143, UR22 ;  /* 0x0000001602020e25 */ /* 0x008fe2000f8e028f */
[C---:B------:R-:W-:Y:S04]  /*b2c0*/  HMMA.16816.F32.BF16 R16, R36.reuse, R50, R16 ;  /* 0x000000322410723c */ /* 0x040fe80000041810 */
[----:B------:R-:W5:Y:S02]  /*b2d0*/  @P0 LDG.E R245, desc[UR18][R2.64] ;  /* 0x0000001202f50981 */ /* 0x000f64000c1e1900 */
[-C--:B--2---:R-:W-:Y:S02]  /*b2e0*/  HMMA.16816.F32.BF16 R20, R36, R60.reuse, R20 ;  /* 0x0000003c2414723c */ /* 0x084fe40000041814 */
[----:B------:R-:W5:Y:S04]  /*b2f0*/  @P0 LDG.E R246, desc[UR18][R2.64+0x20] ;  /* 0x0000201202f60981 */ /* 0x000f68000c1e1900 */
[C---:B------:R-:W-:Y:S01]  /*b300*/  HMMA.16816.F32.BF16 R24, R52.reuse, R60, R24 ;  /* 0x0000003c3418723c */ /* 0x040fe20000041818 */
[----:B------:R-:W5:Y:S04]  /*b310*/  @P0 LDG.E R243, desc[UR18][R2.64+0x100] ;  /* 0x0001001202f30981 */ /* 0x000f68000c1e1900 */
[----:B------:R1:W5:Y:S01]  /*b320*/  @P0 LDG.E R244, desc[UR18][R2.64+0x120] ;  /* 0x0001201202f40981 */ /* 0x000362000c1e1900 */
[-C--:B------:R-:W-:Y:S06]  /*b330*/  HMMA.16816.F32.BF16 R28, R52, R62.reuse, R28 ;  /* 0x0000003e341c723c */ /* 0x080fec000004181c */
[----:B------:R-:W-:Y:S06]  /*b340*/  HMMA.16816.F32.BF16 R32, R36, R62, R32 ;  /* 0x0000003e2420723c */ /* 0x000fec0000041820 */
[-C--:B----4-:R-:W-:Y:S01]  /*b350*/  HMMA.16816.F32.BF16 R4, R40, R56.reuse, R4 ;  /* 0x000000382804723c */ /* 0x090fe20000041804 */
[----:B------:R-:W-:Y:S05]  /*b360*/  IMAD.U32 R37, RZ, RZ, UR15 ;  /* 0x0000000fff257e24 */ /* 0x000fea000f8e00ff */
[C---:B------:R-:W-:Y:S05]  /*b370*/  HMMA.16816.F32.BF16 R8, R64.reuse, R56, R8 ;  /* 0x000000384008723c */ /* 0x040fea0000041808 */
[CC--:B------:R-:W-:Y:S01]  /*b380*/  LEA R36, P0, R37.reuse, R196.reuse, 0x2 ;  /* 0x000000c425247211 */ /* 0x0c0fe200078010ff */
[-C--:B------:R-:W-:Y:S05]  /*b390*/  HMMA.16816.F32.BF16 R12, R64, R58.reuse, R12 ;  /* 0x0000003a400c723c */ /* 0x080fea000004180c */
[CC--:B-1----:R-:W-:Y:S01]  /*b3a0*/  LEA R2, P1, R0.reuse, R196.reuse, 0x2 ;  /* 0x000000c400027211 */ /* 0x0c2fe200078210ff */
[C---:B------:R-:W-:Y:S05]  /*b3b0*/  HMMA.16816.F32.BF16 R16, R40.reuse, R58, R16 ;  /* 0x0000003a2810723c */ /* 0x040fea0000041810 */
[-C--:B------:R-:W-:Y:S01]  /*b3c0*/  LEA.HI.X.SX32 R3, R0, R197.reuse, 0x2, P1 ;  /* 0x000000c500037211 */ /* 0x080fe200008f16ff */
[-C--:B------:R-:W-:Y:S01]  /*b3d0*/  HMMA.16816.F32.BF16 R20, R40, R132.reuse, R20 ;  /* 0x000000842814723c */ /* 0x080fe20000041814 */
[----:B------:R-:W-:Y:S01]  /*b3e0*/  REDG.E.ADD.F32.FTZ.RN.STRONG.GPU desc[UR18][R196.64], R4 ;  /* 0x00000004c40079a6 */ /* 0x000fe2000c10f392 */
[----:B------:R-:W-:Y:S01]  /*b3f0*/  IMAD.U32 R0, RZ, RZ, UR8 ;  /* 0x00000008ff007e24 */ /* 0x000fe2000f8e00ff */
[----:B------:R-:W-:Y:S02]  /*b400*/  UIMAD UR8, UR6, 0x30, URZ ;  /* 0x00000030060878a4 */ /* 0x000fe4000f8e023f */
[-C--:B------:R-:W-:Y:S01]  /*b410*/  LEA.HI.X.SX32 R37, R37, R197.reuse, 0x2, P0 ;  /* 0x000000c525257211 */ /* 0x080fe200000f16ff */
[C---:B------:R-:W-:Y:S01]  /*b420*/  HMMA.16816.F32.BF16 R24, R64.reuse, R132, R24 ;  /* 0x000000844018723c */ /* 0x040fe20000041818 */
[----:B------:R1:W-:Y:S04]  /*b430*/  REDG.E.ADD.F32.FTZ.RN.STRONG.GPU desc[UR18][R2.64], R5 ;  /* 0x00000005020079a6 */ /* 0x0003e8000c10f392 */
[----:B------:R2:W-:Y:S01]  /*b440*/  REDG.E.ADD.F32.FTZ.RN.STRONG.GPU desc[UR18][R36.64], R6 ;  /* 0x00000006240079a6 */ /* 0x0005e2000c10f392 */
[-C--:B------:R-:W-:Y:S05]  /*b450*/  HMMA.16816.F32.BF16 R28, R64, R134.reuse, R28 ;  /* 0x00000086401c723c */ /* 0x080fea000004181c */
[CC--:B------:R-:W-:Y:S01]  /*b460*/  LEA R38, P1, R0.reuse, R196.reuse, 0x2 ;  /* 0x000000c400267211 */ /* 0x0c0fe200078210ff */
[----:B------:R-:W-:Y:S05]  /*b470*/  HMMA.16816.F32.BF16 R32, R40, R134, R32 ;  /* 0x000000862820723c */ /* 0x000fea0000041820 */
[-C--:B------:R-:W-:Y:S01]  /*b480*/  LEA.HI.X.SX32 R39, R0, R197.reuse, 0x2, P1 ;  /* 0x000000c500277211 */ /* 0x080fe200008f16ff */
[----:B------:R-:W-:Y:S01]  /*b490*/  IMAD.U32 R0, RZ, RZ, UR8 ;  /* 0x00000008ff007e24 */ /* 0x000fe2000f8e00ff */
[----:B------:R-:W-:Y:S01]  /*b4a0*/  UIMAD UR8, UR6, 0x48, URZ ;  /* 0x00000048060878a4 */ /* 0x000fe2000f8e023f */
[----:B------:R-:W-:Y:S01]  /*b4b0*/  IMAD.U32 R40, RZ, RZ, UR10 ;  /* 0x0000000aff287e24 */ /* 0x000fe2000f8e00ff */
[----:B------:R-:W-:Y:S01]  /*b4c0*/  UIMAD UR10, UR6, 0x38, URZ ;  /* 0x00000038060a78a4 */ /* 0x000fe2000f8e023f */
[----:B------:R3:W-:Y:S01]  /*b4d0*/  REDG.E.ADD.F32.FTZ.RN.STRONG.GPU desc[UR18][R38.64], R7 ;  /* 0x00000007260079a6 */ /* 0x0007e2000c10f392 */
        /* <DEDUP_REMOVED lines=8> */
[----:B------:R1:W-:Y:S04]  /*b560*/  REDG.E.ADD.F32.FTZ.RN.STRONG.GPU desc[UR18][R36.64], R8 ;  /* 0x00000008240079a6 */ /* 0x0003e8000c10f392 */
[----:B------:R2:W-:Y:S01]  /*b570*/  REDG.E.ADD.F32.FTZ.RN.STRONG.GPU desc[UR18][R4.64], R9 ;  /* 0x00000009040079a6 */ /* 0x0005e2000c10f392 */
[-C--:B---3--:R-:W-:Y:S01]  /*b580*/  LEA.HI.X.SX32 R7, R0, R197.reuse, 0x2, P0 ;  /* 0x000000c500077211 */ /* 0x088fe200000f16ff */
[----:B------:R-:W-:Y:S01]  /*b590*/  IMAD.U32 R0, RZ, RZ, UR8 ;  /* 0x00000008ff007e24 */ /* 0x000fe2000f8e00ff */
[----:B------:R-:W-:Y:S03]  /*b5a0*/  UIMAD UR8, UR6, 0x58, URZ ;  /* 0x00000058060878a4 */ /* 0x000fe6000f8e023f */
[----:B------:R3:W-:Y:S01]  /*b5b0*/  REDG.E.ADD.F32.FTZ.RN.STRONG.GPU desc[UR18][R6.64], R10 ;  /* 0x0000000a060079a6 */ /* 0x0007e2000c10f392 */
[----:B-1----:R-:W-:Y:S01]  /*b5c0*/  IMAD.U32 R36, RZ, RZ, UR10 ;  /* 0x0000000aff247e24 */ /* 0x002fe2000f8e00ff */
[----:B------:R-:W-:Y:S01]  /*b5d0*/  UIMAD UR10, UR6, 0x50, URZ ;  /* 0x00000050060a78a4 */ /* 0x000fe2000f8e023f */
[----:B--2---:R-:W-:Y:S03]  /*b5e0*/  IMAD.U32 R9, RZ, RZ, UR9 ;  /* 0x00000009ff097e24 */ /* 0x004fe6000f8e00ff */
[CC--:B------:R-:W-:Y:S01]  /*b5f0*/  LEA R4, P1, R36.reuse, R196.reuse, 0x2 ;  /* 0x000000c424047211 */ /* 0x0c0fe200078210ff */
[----:B------:R-:W-:Y:S03]  /*b600*/  UIMAD UR9, UR6, 0x68, URZ ;  /* 0x00000068060978a4 */ /* 0x000fe6000f8e023f */
[-C--:B------:R-:W-:Y:S02]  /*b610*/  LEA.HI.X.SX32 R5, R36, R197.reuse, 0x2, P1 ;  /* 0x000000c524057211 */ /* 0x080fe400008f16ff */
[CC--:B------:R-:W-:Y:S01]  /*b620*/  LEA R8, P0, R9.reuse, R196.reuse, 0x2 ;  /* 0x000000c409087211 */ /* 0x0c0fe200078010ff */
[----:B---3--:R-:W-:Y:S01]  /*b630*/  IMAD.U32 R10, RZ, RZ, UR10 ;  /* 0x0000000aff0a7e24 */ /* 0x008fe2000f8e00ff */
[CC--:B------:R-:W-:Y:S01]  /*b640*/  LEA R6, P1, R0.reuse, R196.reuse, 0x2 ;  /* 0x000000c400067211 */ /* 0x0c0fe200078210ff */
[----:B------:R1:W-:Y:S01]  /*b650*/  REDG.E.ADD.F32.FTZ.RN.STRONG.GPU desc[UR18][R4.64], R11 ;  /* 0x0000000b040079a6 */ /* 0x0003e2000c10f392 */
[-C--:B------:R-:W-:Y:S01]  /*b660*/  LEA.HI.X.SX32 R9, R9, R197.reuse, 0x2, P0 ;  /* 0x000000c509097211 */ /* 0x080fe200000f16ff */
[----:B------:R-:W-:Y:S01]  /*b670*/  UIMAD UR10, UR6, 0x60, URZ ;  /* 0x00000060060a78a4 */ /* 0x000fe2000f8e023f */
[-C--:B------:R-:W-:Y:S01]  /*b680*/  LEA.HI.X.SX32 R7, R0, R197.reuse, 0x2, P1 ;  /* 0x000000c500077211 */ /* 0x080fe200008f16ff */
[----:B------:R-:W-:Y:S04]  /*b690*/  LDSM.16.MT88.4 R36, [R181+0x1000] ;  /* 0x00100000b524783b */ /* 0x000fe80000004200 */
[----:B------:R2:W-:Y:S01]  /*b6a0*/  REDG.E.ADD.F32.FTZ.RN.STRONG.GPU desc[UR18][R8.64], R16 ;  /* 0x00000010080079a6 */ /* 0x0005e2000c10f392 */
[----:B------:R-:W-:Y:S03]  /*b6b0*/  IMAD.U32 R0, RZ, RZ, UR10 ;  /* 0x0000000aff007e24 */ /* 0x000fe6000f8e00ff */
[----:B------:R3:W-:Y:S01]  /*b6c0*/  REDG.E.ADD.F32.FTZ.RN.STRONG.GPU desc[UR18][R6.64], R17 ;  /* 0x00000011060079a6 */ /* 0x0007e2000c10f392 */
[CC--:B-1----:R-:W-:Y:S04]  /*b6d0*/  LEA R4, P0, R10.reuse, R196.reuse, 0x2 ;  /* 0x000000c40a047211 */ /* 0x0c2fe800078010ff */
[-C--:B------:R-:W-:Y:S01]  /*b6e0*/  LEA.HI.X.SX32 R5, R10, R197.reuse, 0x2, P0 ;  /* 0x000000c50a057211 */ /* 0x080fe200000f16ff */
[----:B--2---:R-:W-:Y:S04]  /*b6f0*/  IMAD.U32 R8, RZ, RZ, UR8 ;  /* 0x00000008ff087e24 */ /* 0x004fe8000f8e00ff */
[----:B------:R1:W-:Y:S01]  /*b700*/  REDG.E.ADD.F32.FTZ.RN.STRONG.GPU desc[UR18][R4.64], R18 ;  /* 0x00000012040079a6 */ /* 0x0003e2000c10f392 */
[----:B------:R-:W-:Y:S01]  /*b710*/  UIMAD UR8, UR6, 0x70, URZ ;  /* 0x00000070060878a4 */ /* 0x000fe2000f8e023f */
[----:B------:R-:W-:Y:S01]  /*b720*/  IMAD.U32 R9, RZ, RZ, UR9 ;  /* 0x00000009ff097e24 */ /* 0x000fe2000f8e00ff */
[----:B------:R-:W-:Y:S01]  /*b730*/  UIMAD UR6, UR6, 0x78, URZ ;  /* 0x00000078060678a4 */ /* 0x000fe2000f8e023f */
[CC--:B---3--:R-:W-:Y:S03]  /*b740*/  LEA R6, P0, R8.reuse, R196.reuse, 0x2 ;  /* 0x000000c408067211 */ /* 0x0c8fe600078010ff */
[----:B------:R-:W-:Y:S01]  /*b750*/  IMAD.U32 R10, RZ, RZ, UR8 ;  /* 0x00000008ff0a7e24 */ /* 0x000fe2000f8e00ff */
        /* <DEDUP_REMOVED lines=9> */
[----:B------:R-:W-:Y:S01]  /*b7f0*/  UIADD3 UR8, UR7, UR6, URZ ;  /* 0x0000000607087290 */ /* 0x000fe2000fffe03f */
[CC--:B--2---:R-:W-:Y:S02]  /*b800*/  LEA R6, P1, R10.reuse, R196.reuse, 0x2 ;  /* 0x000000c40a067211 */ /* 0x0c4fe400078210ff */
[----:B------:R-:W-:Y:S02]  /*b810*/  REDG.E.ADD.F32.FTZ.RN.STRONG.GPU desc[UR18][R8.64], R13 ;  /* 0x0000000d080079a6 */ /* 0x000fe4000c10f392 */
[-C--:B------:R-:W-:Y:S05]  /*b820*/  LEA.HI.X.SX32 R7, R10, R197.reuse, 0x2, P1 ;  /* 0x000000c50a077211 */ /* 0x080fea00008f16ff */
[----:B------:R2:W-:Y:S01]  /*b830*/  REDG.E.ADD.F32.FTZ.RN.STRONG.GPU desc[UR18][R6.64], R14 ;  /* 0x0000000e060079a6 */ /* 0x0005e2000c10f392 */
[CC--:B-1----:R-:W-:Y:S04]  /*b840*/  LEA R4, P0, R0.reuse, R196.reuse, 0x2 ;  /* 0x000000c400047211 */ /* 0x0c2fe800078010ff */
[-C--:B------:R-:W-:Y:S01]  /*b850*/  LEA.HI.X.SX32 R5, R0, R197.reuse, 0x2, P0 ;  /* 0x000000c500057211 */ /* 0x080fe200000f16ff */
[----:B------:R-:W-:Y:S01]  /*b860*/  IMAD.U32 R0, RZ, RZ, UR6 ;  /* 0x00000006ff007e24 */ /* 0x000fe2000f8e00ff */
[----:B------:R-:W-:Y:S03]  /*b870*/  UIADD3 UR6, UR7, UR8, URZ ;  /* 0x0000000807067290 */ /* 0x000fe6000fffe03f */
[----:B------:R1:W-:Y:S04]  /*b880*/  REDG.E.ADD.F32.FTZ.RN.STRONG.GPU desc[UR18][R4.64], R15 ;  /* 0x0000000f040079a6 */ /* 0x0003e8000c10f392 */
[----:B------:R-:W-:Y:S01]  /*b890*/  REDG.E.ADD.F32.FTZ.RN.STRONG.GPU desc[UR18][R196.64+0x80], R20 ;  /* 0x00008014c40079a6 */ /* 0x000fe2000c10f392 */
[CC--:B--2---:R-:W-:Y:S03]  /*b8a0*/  LEA R6, P0, R0.reuse, R196.reuse, 0x2 ;  /* 0x000000c400067211 */ /* 0x0c4fe600078010ff */
[----:B------:R2:W-:Y:S01]  /*b8b0*/  REDG.E.ADD.F32.FTZ.RN.STRONG.GPU desc[UR18][R2.64+0x80], R21 ;  /* 0x00008015020079a6 */ /* 0x0005e2000c10f392 */
[-C--:B------:R-:W-:Y:S01]  /*b8c0*/  LEA.HI.X.SX32 R7, R0, R197.reuse, 0x2, P0 ;  /* 0x000000c500077211 */ /* 0x080fe200000f16ff */
[----:B------:R-:W-:Y:S02]  /*b8d0*/  IMAD.U32 R0, RZ, RZ, UR6 ;  /* 0x00000006ff007e24 */ /* 0x000fe4000f8e00ff */
[----:B------:R-:W-:Y:S04]  /*b8e0*/  LDSM.16.MT88.4 R12, [R180+0x18000] ;  /* 0x01800000b40c783b */ /* 0x000fe80000004200 */
[----:B------:R3:W-:Y:S01]  /*b8f0*/  REDG.E.ADD.F32.FTZ.RN.STRONG.GPU desc[UR18][R6.64], R22 ;  /* 0x00000016060079a6 */ /* 0x0007e2000c10f392 */
[----:B-1----:R-:W-:Y:S01]  /*b900*/  IMAD.U32 R5, RZ, RZ, UR8 ;  /* 0x00000008ff057e24 */ /* 0x002fe2000f8e00ff */
[----:B------:R-:W-:Y:S04]  /*b910*/  UIADD3 UR8, UR7, UR6, URZ ;  /* 0x0000000607087290 */ /* 0x000fe8000fffe03f */
[CC--:B------:R-:W-:Y:S01]  /*b920*/  LEA R4, P0, R5.reuse, R196.reuse, 0x2 ;  /* 0x000000c405047211 */ /* 0x0c0fe200078010ff */
[----:B------:R-:W-:Y:S03]  /*b930*/  UIADD3 UR6, UR7, UR8, URZ ;  /* 0x0000000807067290 */ /* 0x000fe6000fffe03f */
[-C--:B------:R-:W-:Y:S02]  /*b940*/  LEA.HI.X.SX32 R5, R5, R197.reuse, 0x2, P0 ;  /* 0x000000c505057211 */ /* 0x080fe400000f16ff */
[CC--:B--2---:R-:W-:Y:S03]  /*b950*/  LEA R2, P0, R0.reuse, R196.reuse, 0x2 ;  /* 0x000000c400027211 */ /* 0x0c4fe600078010ff */
[----:B------:R1:W-:Y:S01]  /*b960*/  REDG.E.ADD.F32.FTZ.RN.STRONG.GPU desc[UR18][R4.64], R23 ;  /* 0x00000017040079a6 */ /* 0x0003e2000c10f392 */
[-C--:B------:R-:W-:Y:S01]  /*b970*/  LEA.HI.X.SX32 R3, R0, R197.reuse, 0x2, P0 ;  /* 0x000000c500037211 */ /* 0x080fe200000f16ff */
[----:B---3--:R-:W-:Y:S01]  /*b980*/  IMAD.U32 R6, RZ, RZ, UR8 ;  /* 0x00000008ff067e24 */ /* 0x008fe2000f8e00ff */
[----:B------:R-:W-:Y:S01]  /*b990*/  UIADD3 UR8, UR7, UR6, URZ ;  /* 0x0000000607087290 */ /* 0x000fe2000fffe03f */
[----:B------:R-:W-:Y:S01]  /*b9a0*/  IMAD.U32 R0, RZ, RZ, UR6 ;  /* 0x00000006ff007e24 */ /* 0x000fe2000f8e00ff */
[----:B------:R-:W-:Y:S02]  /*b9b0*/  LDSM.16.MT88.4 R20, [R180+0x14800] ;  /* 0x01480000b414783b */ /* 0x000fe40000004200 */
[----:B------:R-:W-:Y:S02]  /*b9c0*/  UIADD3 UR6, UR7, UR8, URZ ;  /* 0x0000000807067290 */ /* 0x000fe4000fffe03f */
[----:B------:R2:W-:Y:S02]  /*b9d0*/  REDG.E.ADD.F32.FTZ.RN.STRONG.GPU desc[UR18][R2.64], R24 ;  /* 0x00000018020079a6 */ /* 0x0005e4000c10f392 */
[----:B------:R-:W-:Y:S01]  /*b9e0*/  UIADD3 UR9, UR7, UR6, URZ ;  /* 0x0000000607097290 */ /* 0x000fe2000fffe03f */
[CC--:B-1----:R-:W-:Y:S04]  /*b9f0*/  LEA R4, P0, R6.reuse, R196.reuse, 0x2 ;  /* 0x000000c406047211 */ /* 0x0c2fe800078010ff */
[-C--:B------:R-:W-:Y:S01]  /*ba00*/  LEA.HI.X.SX32 R5, R6, R197.reuse, 0x2, P0 ;  /* 0x000000c506057211 */ /* 0x080fe200000f16ff */
[----:B------:R-:W-:Y:S01]  /*ba10*/  IMAD.U32 R6, RZ, RZ, UR8 ;  /* 0x00000008ff067e24 */ /* 0x000fe2000f8e00ff */
[----:B------:R-:W-:Y:S03]  /*ba20*/  UIADD3 UR8, UR7, UR9, URZ ;  /* 0x0000000907087290 */ /* 0x000fe6000fffe03f */
[----:B------:R1:W-:Y:S01]  /*ba30*/  REDG.E.ADD.F32.FTZ.RN.STRONG.GPU desc[UR18][R4.64], R25 ;  /* 0x00000019040079a6 */ /* 0x0003e2000c10f392 */
[CC--:B--2---:R-:W-:Y:S04]  /*ba40*/  LEA R2, P0, R0.reuse, R196.reuse, 0x2 ;  /* 0x000000c400027211 */ /* 0x0c4fe800078010ff */
[-C--:B------:R-:W-:Y:S01]  /*ba50*/  LEA.HI.X.SX32 R3, R0, R197.reuse, 0x2, P0 ;  /* 0x000000c500037211 */ /* 0x080fe200000f16ff */
[----:B------:R-:W-:Y:S01]  /*ba60*/  IMAD.U32 R0, RZ, RZ, UR6 ;  /* 0x00000006ff007e24 */ /* 0x000fe2000f8e00ff */
[----:B------:R-:W-:Y:S03]  /*ba70*/  UIADD3 UR6, UR7, UR8, URZ ;  /* 0x0000000807067290 */ /* 0x000fe6000fffe03f */
[----:B------:R2:W-:Y:S01]  /*ba80*/  REDG.E.ADD.F32.FTZ.RN.STRONG.GPU desc[UR18][R2.64], R26 ;  /* 0x0000001a020079a6 */ /* 0x0005e2000c10f392 */
[CC--:B-1----:R-:W-:Y:S04]  /*ba90*/  LEA R4, P0, R6.reuse, R196.reuse, 0x2 ;  /* 0x000000c406047211 */ /* 0x0c2fe800078010ff */
[-C--:B------:R-:W-:Y:S01]  /*baa0*/  LEA.HI.X.SX32 R5, R6, R197.reuse, 0x2, P0 ;  /* 0x000000c506057211 */ /* 0x080fe200000f16ff */
[----:B------:R-:W-:Y:S01]  /*bab0*/  IMAD.U32 R6, RZ, RZ, UR9 ;  /* 0x00000009ff067e24 */ /* 0x000fe2000f8e00ff */
[----:B------:R-:W-:Y:S03]  /*bac0*/  UIADD3 UR9, UR7, UR6, URZ ;  /* 0x0000000607097290 */ /* 0x000fe6000fffe03f */
[----:B------:R1:W-:Y:S01]  /*bad0*/  REDG.E.ADD.F32.FTZ.RN.STRONG.GPU desc[UR18][R4.64], R27 ;  /* 0x0000001b040079a6 */ /* 0x0003e2000c10f392 */
[CC--:B--2---:R-:W-:Y:S03]  /*bae0*/  LEA R2, P0, R0.reuse, R196.reuse, 0x2 ;  /* 0x000000c400027211 */ /* 0x0c4fe600078010ff */
[----:B------:R-:W-:Y:S01]  /*baf0*/  LDSM.16.MT88.4 R24, [R181+0x800] ;  /* 0x00080000b518783b */ /* 0x000fe20000004200 */
[-C--:B------:R-:W-:Y:S01]  /*bb00*/  LEA.HI.X.SX32 R3, R0, R197.reuse, 0x2, P0 ;  /* 0x000000c500037211 */ /* 0x080fe200000f16ff */
[----:B------:R-:W-:Y:S01]  /*bb10*/  IMAD.U32 R0, RZ, RZ, UR8 ;  /* 0x00000008ff007e24 */ /* 0x000fe2000f8e00ff */
[----:B------:R-:W-:Y:S03]  /*bb20*/  UIADD3 UR8, UR7, UR9, URZ ;  /* 0x0000000907087290 */ /* 0x000fe6000fffe03f */
[----:B------:R2:W-:Y:S03]  /*bb30*/  REDG.E.ADD.F32.FTZ.RN.STRONG.GPU desc[UR18][R2.64], R32 ;  /* 0x00000020020079a6 */ /* 0x0005e6000c10f392 */
[----:B------:R-:W-:Y:S01]  /*bb40*/  IMAD.U32 R7, RZ, RZ, UR8 ;  /* 0x00000008ff077e24 */ /* 0x000fe2000f8e00ff */
[CC--:B-1----:R-:W-:Y:S04]  /*bb50*/  LEA R4, P0, R6.reuse, R196.reuse, 0x2 ;  /* 0x000000c406047211 */ /* 0x0c2fe800078010ff */
[-C--:B------:R-:W-:Y:S01]  /*bb60*/  LEA.HI.X.SX32 R5, R6, R197.reuse, 0x2, P0 ;  /* 0x000000c506057211 */ /* 0x080fe200000f16ff */
[----:B------:R-:W-:Y:S01]  /*bb70*/  IMAD.U32 R6, RZ, RZ, UR6 ;  /* 0x00000006ff067e24 */ /* 0x000fe2000f8e00ff */
[----:B------:R-:W-:Y:S02]  /*bb80*/  UIADD3 UR6, UR7, UR8, URZ ;  /* 0x0000000807067290 */ /* 0x000fe4000fffe03f */
[----:B------:R-:W-:Y:S01]  /*bb90*/  UIADD3 UR8, UR13, -0x1, URZ ;  /* 0xffffffff0d087890 */ /* 0x000fe2000fffe03f */
        /* <DEDUP_REMOVED lines=25> */
[----:B------:R-:W-:Y:S01]  /*bd30*/  @UP3 UIADD3 UR7, UP1, UR22, -0x200, URZ ;  /* 0xfffffe0016073890 */ /* 0x000fe2000ff3e03f */
[----:B------:R-:W-:Y:S01]  /*bd40*/  PLOP3.LUT P1, PT, PT, PT, UP0, 0x80, 0x0 ;  /* 0x000000000000781c */ /* 0x000fe20003f2f008 */
[----:B------:R-:W-:Y:S01]  /*bd50*/  REDG.E.ADD.F32.FTZ.RN.STRONG.GPU desc[UR18][R4.64], R30 ;  /* 0x0000001e040079a6 */ /* 0x000fe2000c10f392 */
[----:B------:R-:W-:Y:S01]  /*bd60*/  @UP3 UIADD3 UR26, UP0, UR26, -0x200, URZ ;  /* 0xfffffe001a1a3890 */ /* 0x000fe2000ff1e03f */
[C---:B------:R-:W-:Y:S01]  /*bd70*/  LEA R2, P0, R3.reuse, R196, 0x2 ;  /* 0x000000c403027211 */ /* 0x040fe200078010ff */
[----:B------:R-:W-:Y:S01]  /*bd80*/  @UP3 UIADD3.X UR6, UR23, -0x1, URZ, UP1, !UPT ;  /* 0xffffffff17063890 */ /* 0x000fe20008ffe43f */
[----:B------:R-:W1:Y:S01]  /*bd90*/  LDSM.16.MT88.4 R4, [R180+0x14000] ;  /* 0x01400000b404783b */ /* 0x000e620000004200 */
[----:B------:R-:W-:Y:S01]  /*bda0*/  @UP3 UIADD3.X UR25, UR25, -0x1, URZ, UP0, !UPT ;  /* 0xffffffff19193890 */ /* 0x000fe200087fe43f */
[----:B------:R-:W-:Y:S01]  /*bdb0*/  LEA.HI.X.SX32 R3, R3, R197, 0x2, P0 ;  /* 0x000000c503037211 */ /* 0x000fe200000f16ff */
[----:B------:R-:W-:Y:S01]  /*bdc0*/  UMOV UR13, UR8 ;  /* 0x00000008000d7c82 */ /* 0x000fe20008000000 */
[----:B------:R-:W-:Y:S01]  /*bdd0*/  PLOP3.LUT P0, PT, PT, PT, UP2, 0x80, 0x0 ;  /* 0x000000000000781c */ /* 0x000fe20003f0f028 */
[----:B------:R-:W-:Y:S01]  /*bde0*/  @UP3 UMOV UR22, UR7 ;  /* 0x0000000700163c82 */ /* 0x000fe20008000000 */
[----:B------:R-:W-:Y:S01]  /*bdf0*/  @UP3 UMOV UR23, UR6 ;  /* 0x0000000600173c82 */ /* 0x000fe20008000000 */
        /* <DEDUP_REMOVED lines=260> */
.L_x_1917:
        /* <DEDUP_REMOVED lines=24> */
.L_x_1918:
        /* <DEDUP_REMOVED lines=47> */
.L_x_1920:
[----:B------:R-:W-:Y:S05]  /*d2b0*/  BSYNC B0 ;  /* 0x0000000000007941 */ /* 0x000fea0003800000 */
.L_x_1919:
        /* <DEDUP_REMOVED lines=14> */
.L_x_1922:
[----:B------:R-:W-:Y:S05]  /*d3a0*/  BSYNC B0 ;  /* 0x0000000000007941 */ /* 0x000fea0003800000 */
.L_x_1921:
        /* <DEDUP_REMOVED lines=15> */
.L_x_1924:
[----:B------:R-:W-:Y:S05]  /*d4a0*/  BSYNC B0 ;  /* 0x0000000000007941 */ /* 0x000fea0003800000 */
.L_x_1923:
        /* <DEDUP_REMOVED lines=14> */
.L_x_1926:
[----:B------:R-:W-:Y:S05]  /*d590*/  BSYNC B0 ;  /* 0x0000000000007941 */ /* 0x000fea0003800000 */
.L_x_1925:
        /* <DEDUP_REMOVED lines=27> */
.L_x_1928:
[----:B------:R-:W-:Y:S05]  /*d750*/  BSYNC B0 ;  /* 0x0000000000007941 */ /* 0x000fea0003800000 */
.L_x_1927:
        /* <DEDUP_REMOVED lines=14> */
.L_x_1930:
[----:B------:R-:W-:Y:S05]  /*d840*/  BSYNC B0 ;  /* 0x0000000000007941 */ /* 0x000fea0003800000 */
.L_x_1929:
        /* <DEDUP_REMOVED lines=14> */
.L_x_1932:
[----:B------:R-:W-:Y:S05]  /*d930*/  BSYNC B0 ;  /* 0x0000000000007941 */ /* 0x000fea0003800000 */
.L_x_1931:
        /* <DEDUP_REMOVED lines=12> */
.L_x_1879:
[----:B------:R-:W-:Y:S05]  /*da00*/  BSYNC B1 ;  /* 0x0000000000017941 */ /* 0x000fea0003800000 */
.L_x_1857:
        /* <DEDUP_REMOVED lines=11> */
.L_x_1933:
[----:B------:R-:W-:Y:S05]  /*dac0*/  EXIT ;  /* 0x000000000000794d */ /* 0x000fea0003800000 */
.L_x_1935:
        /* <DEDUP_REMOVED lines=11> */
.L_x_2491:


//--------------------- .text._ZN5flash44flash_bwd_dq_dk_dv_loop_seqk_parallel_kernelI23Flash_bwd_kernel_traitsILi64ELi128ELi128ELi8ELi4ELi4ELi4ELb0ELb0EN7cutlass10bfloat16_tE19Flash_kernel_traitsILi64ELi128ELi128ELi8ES3_EELb0ELb0ELb1ELb0ELb0ELb0ELb1EEEvNS_16Flash_bwd_paramsE --------------------------
	.section	.text._ZN5flash44flash_bwd_dq_dk_dv_loop_seqk_parallel_kernelI23Flash_bwd_kernel_traitsILi64ELi128ELi128ELi8ELi4ELi4ELi4ELb0ELb0EN7cutlass10bfloat16_tE19Flash_kernel_traitsILi64ELi128ELi128ELi8ES3_EELb0ELb0ELb1ELb0ELb0ELb0ELb1EEEvNS_16Flash_bwd_paramsE,"ax",@progbits
	.align	128
        .global         _ZN5flash44flash_bwd_dq_dk_dv_loop_seqk_parallel_kernelI23Flash_bwd_kernel_traitsILi64ELi128ELi128ELi8ELi4ELi4ELi4ELb0ELb0EN7cutlass10bfloat16_tE19Flash_kernel_traitsILi64ELi128ELi128ELi8ES3_EELb0ELb0ELb1ELb0ELb0ELb0ELb1EEEvNS_16Flash_bwd_paramsE
        .type           _ZN5flash44flash_bwd_dq_dk_dv_loop_seqk_parallel_kernelI23Flash_bwd_kernel_traitsILi64ELi128ELi128ELi8ELi4ELi4ELi4ELb0ELb0EN7cutlass10bfloat16_tE19Flash_kernel_traitsILi64ELi128ELi128ELi8ES3_EELb0ELb0ELb1ELb0ELb0ELb0ELb1EEEvNS_16Flash_bwd_paramsE,@function
        .size           _ZN5flash44flash_bwd_dq_dk_dv_loop_seqk_parallel_kernelI23Flash_bwd_kernel_traitsILi64ELi128ELi128ELi8ELi4ELi4ELi4ELb0ELb0EN7cutlass10bfloat16_tE19Flash_kernel_traitsILi64ELi128ELi128ELi8ES3_EELb0ELb0ELb1ELb0ELb0ELb0ELb1EEEvNS_16Flash_bwd_paramsE,(.L_x_2492 - _ZN5flash44flash_bwd_dq_dk_dv_loop_seqk_parallel_kernelI23Flash_bwd_kernel_traitsILi64ELi128ELi128ELi8ELi4ELi4ELi4ELb0ELb0EN7cutlass10bfloat16_tE19Flash_kernel_traitsILi64ELi128ELi128ELi8ES3_EELb0ELb0ELb1ELb0ELb0ELb0ELb1EEEvNS_16Flash_bwd_paramsE)
        .other          _ZN5flash44flash_bwd_dq_dk_dv_loop_seqk_parallel_kernelI23Flash_bwd_kernel_traitsILi64ELi128ELi128ELi8ELi4ELi4ELi4ELb0ELb0EN7cutlass10bfloat16_tE19Flash_kernel_traitsILi64ELi128ELi128ELi8ES3_EELb0ELb0ELb1ELb0ELb0ELb0ELb1EEEvNS_16Flash_bwd_paramsE,@"STO_CUDA_ENTRY STV_DEFAULT"
_ZN5flash44flash_bwd_dq_dk_dv_loop_seqk_parallel_kernelI23Flash_bwd_kernel_traitsILi64ELi128ELi128ELi8ELi4ELi4ELi4ELb0ELb0EN7cutlass10bfloat16_tE19Flash_kernel_traitsILi64ELi128ELi128ELi8ES3_EELb0ELb0ELb1ELb0ELb0ELb0ELb1EEEvNS_16Flash_bwd_paramsE:
.text._ZN5flash44flash_bwd_dq_dk_dv_loop_seqk_parallel_kernelI23Flash_bwd_kernel_traitsILi64ELi128ELi128ELi8ELi4ELi4ELi4ELb0ELb0EN7cutlass10bfloat16_tE19Flash_kernel_traitsILi64ELi128ELi128ELi8ES3_EELb0ELb0ELb1ELb0ELb0ELb0ELb1EEEvNS_16Flash_bwd_paramsE:
        /* <DEDUP_REMOVED lines=24> */
[----:B------:R-:W-:Y:S02]  /*0180*/  LEA.HI R3, R14, R15, RZ, 0x4 ;  /* 0x0000000f0e037211 */ /* 0x000fe400078f20ff */
[--C-:B------:R-:W-:Y:S01]  /*0190*/  SHF.R.S32.HI R6, RZ, 0x5, R5.reuse ;  /* 0x00000005ff067819 */ /* 0x100fe20000011405 */
[----:B----4-:R-:W-:Y:S01]  /*01a0*/  USHF.L.U32 UR5, UR49, 0x7, URZ ;  /* 0x0000000731057899 */ /* 0x010fe2000800063f */
[----:B------:R-:W-:Y:S02]  /*01b0*/  SHF.R.S32.HI R0, RZ, 0x1f, R5 ;  /* 0x0000001fff007819 */ /* 0x000fe40000011405 */
[----:B------:R-:W-:Y:S02]  /*01c0*/  SHF.R.S32.HI R4, RZ, 0x4, R3 ;  /* 0x00000004ff047819 */ /* 0x000fe40000011403 */
[----:B------:R-:W-:-:S02]  /*01d0*/  LEA.HI R0, R0, R6, RZ, 0x2 ;  /* 0x0000000600007211 */ /* 0x000fc400078f10ff */
[C---:B------:R-:W-:Y:S02]  /*01e0*/  LEA.HI R2, R3.reuse, R4, RZ, 0x1 ;  /* 0x0000000403027211 */ /* 0x040fe400078f08ff */
        /* <DEDUP_REMOVED lines=27> */
[----:B------:R-:W-:Y:S01]  /*03a0*/  LEA.HI R13, R9, R4, RZ, 0x3 ;  /* 0x00000004090d7211 */ /* 0x000fe200078f18ff */
[----:B------:R-:W-:Y:S01]  /*03b0*/  IMAD.SHL.U32 R9, R12, 0x10, RZ ;  /* 0x000000100c097824 */ /* 0x000fe200078e00ff */
[----:B------:R-:W-:Y:S01]  /*03c0*/  LEA.HI R10, R7, R2, RZ, 0x2 ;  /* 0x00000002070a7211 */ /* 0x000fe200078f10ff */
[----:B------:R-:W-:Y:S01]  /*03d0*/  IMAD.SHL.U32 R3, R3, 0x8, RZ ;  /* 0x0000000803037824 */ /* 0x000fe200078e00ff */
[----:B------:R-:W-:Y:S02]  /*03e0*/  LOP3.LUT R2, R13, 0xfffffff8, RZ, 0xc0, !PT ;  /* 0xfffffff80d027812 */ /* 0x000fe400078ec0ff */
[----:B------:R-:W-:-:S02]  /*03f0*/  LOP3.LUT P4, RZ, R0, 0x2, RZ, 0xc0, !PT ;  /* 0x0000000200ff7812 */ /* 0x000fc4000788c0ff */
[C---:B------:R-:W-:Y:S01]  /*0400*/  LOP3.LUT P3, RZ, R0.reuse, 0x4, RZ, 0xc0, !PT ;  /* 0x0000000400ff7812 */ /* 0x040fe2000786c0ff */
[----:B------:R-:W-:Y:S01]  /*0410*/  IMAD.SHL.U32 R0, R0, 0x40, RZ ;  /* 0x0000004000007824 */ /* 0x000fe200078e00ff */
[----:B------:R-:W-:Y:S01]  /*0420*/  LEA.HI R6, R14, R15, RZ, 0x7 ;  /* 0x0000000f0e067211 */ /* 0x000fe200078f38ff */
[----:B------:R-:W-:Y:S01]  /*0430*/  IMAD.IADD R14, R4, 0x1, -R2 ;  /* 0x00000001040e7824 */ /* 0x000fe200078e0a02 */
[----:B------:R-:W-:Y:S01]  /*0440*/  LOP3.LUT R2, R5, 0xfffffe00, R3, 0xf8, !PT ;  /* 0xfffffe0005027812 */ /* 0x000fe200078ef803 */
[----:B------:R-:W-:Y:S01]  /*0450*/  IMAD.SHL.U32 R4, R12, 0x200, RZ ;  /* 0x000002000c047824 */ /* 0x000fe200078e00ff */
[----:B------:R-:W-:Y:S02]  /*0460*/  LOP3.LUT R0, R0, 0x1c0, RZ, 0xc0, !PT ;  /* 0x000001c000007812 */ /* 0x000fe400078ec0ff */
[----:B------:R-:W-:Y:S01]  /*0470*/  SHF.R.S32.HI R3, RZ, 0x7, R6 ;  /* 0x00000007ff037819 */ /* 0x000fe20000011406 */
[----:B------:R1:W-:Y:S01]  /*0480*/  STL [R1+0x40], R2 ;  /* 0x0000400201007387 */ /* 0x0003e20000100800 */
[----:B------:R-:W-:-:S02]  /*0490*/  LOP3.LUT R187, R0, 0x8, R17, 0xf8, !PT ;  /* 0x0000000800bb7812 */ /* 0x000fc400078ef811 */
[----:B------:R-:W-:Y:S02]  /*04a0*/  SHF.R.U32.HI R5, RZ, 0x3, R0 ;  /* 0x00000003ff057819 */ /* 0x000fe40000011600 */
[----:B------:R-:W-:Y:S02]  /*04b0*/  LOP3.LUT R7, R8, 0x1, RZ, 0xc0, !PT ;  /* 0x0000000108077812 */ /* 0x000fe400078ec0ff */
[----:B------:R-:W-:Y:S02]  /*04c0*/  LOP3.LUT R187, R187, R5, RZ, 0x3c, !PT ;  /* 0x00000005bbbb7212 */ /* 0x000fe400078e3cff */
[----:B------:R-:W-:Y:S01]  /*04d0*/  ISETP.NE.U32.AND P0, PT, R7, 0x1, PT ;  /* 0x000000010700780c */ /* 0x000fe20003f05070 */
[----:B------:R-:W-:Y:S01]  /*04e0*/  IMAD.SHL.U32 R7, R14, 0x40, RZ ;  /* 0x000000400e077824 */ /* 0x000fe200078e00ff */
[----:B------:R-:W-:Y:S02]  /*04f0*/  SEL R188, R236, 0xffffffe0, !P4 ;  /* 0xffffffe0ecbc7807 */ /* 0x000fe40006000000 */
[----:B------:R-:W-:-:S02]  /*0500*/  R2P PR, R8, 0x6 ;  /* 0x0000000608007804 */ /* 0x000fc40000000000 */
[----:B------:R-:W-:-:S03]  /*0510*/  SEL R234, R234, 0x10, !P0 ;  /* 0x00000010eaea7807 */ /* 0x000fc60004000000 */
[----:B------:R-:W-:Y:S01]  /*0520*/  SEL R236, R236, 0xffffffe0, !P1 ;  /* 0xffffffe0ecec7807 */ /* 0x000fe20004800000 */
[----:B-1----:R-:W-:-:S05]  /*0530*/  IMAD.SHL.U32 R2, R11, 0x10, RZ ;  /* 0x000000100b027824 */ /* 0x002fca00078e00ff */
[----:B------:R-:W-:Y:S01]  /*0540*/  LOP3.LUT R6, R0, 0x30, R2, 0xf8, !PT ;  /* 0x0000003000067812 */ /* 0x000fe200078ef802 */
[----:B------:R-:W-:Y:S01]  /*0550*/  IMAD R0, R3, 0x1000, R4 ;  /* 0x0000100003007824 */ /* 0x000fe200078e0204 */
[----:B------:R-:W-:Y:S02]  /*0560*/  LEA.HI.SX32 R2, R10, R2, 0x1e ;  /* 0x000000020a027211 */ /* 0x000fe400078ff2ff */
[----:B------:R-:W-:Y:S01]  /*0570*/  LOP3.LUT R6, R6, 0x8, R17, 0xf8, !PT ;  /* 0x0000000806067812 */ /* 0x000fe200078ef811 */
[----:B------:R-:W-:Y:S01]  /*0580*/  IMAD.IADD R187, R0, 0x1, R187 ;  /* 0x0000000100bb7824 */ /* 0x000fe200078e02bb */
[----:B------:R-:W-:Y:S01]  /*0590*/  LOP3.LUT R0, R16, 0x7ffffffc, RZ, 0xc0, !PT ;  /* 0x7ffffffc10007812 */ /* 0x000fe200078ec0ff */
[----:B------:R1:W-:Y:S01]  /*05a0*/  STL [R1+0x28], R2 ;  /* 0x0000280201007387 */ /* 0x0003e20000100800 */
[----:B------:R-:W-:Y:S01]  /*05b0*/  LOP3.LUT R5, R4, R6, R5, 0xf6, !PT ;  /* 0x0000000604057212 */ /* 0x000fe200078ef605 */
[C---:B------:R-:W-:Y:S02]  /*05c0*/  IMAD.SHL.U32 R4, R15.reuse, 0x2, RZ ;  /* 0x000000020f047824 */ /* 0x040fe400078e00ff */
[----:B------:R-:W-:-:S02]  /*05d0*/  IMAD.IADD R0, R15, 0x1, -R0 ;  /* 0x000000010f007824 */ /* 0x000fc400078e0a00 */
[----:B------:R-:W-:Y:S01]  /*05e0*/  IMAD.SHL.U32 R187, R187, 0x2, RZ ;  /* 0x00000002bbbb7824 */ /* 0x000fe200078e00ff */
[----:B------:R-:W-:-:S05]  /*05f0*/  LOP3.LUT R4, R4, 0x6, RZ, 0xc0, !PT ;  /* 0x0000000604047812 */ /* 0x000fca00078ec0ff */
[----:B------:R-:W-:-:S05]  /*0600*/  IMAD R6, R3, 0x40, R4 ;  /* 0x0000004003067824 */ /* 0x000fca00078e0204 */
[----:B------:R2:W-:Y:S01]  /*0610*/  STL [R1+0x44], R6 ;  /* 0x0000440601007387 */ /* 0x0005e20000100800 */
[----:B-1----:R-:W-:Y:S02]  /*0620*/  IMAD.SHL.U32 R2, R8, 0x40, RZ ;  /* 0x0000004008027824 */ /* 0x002fe400078e00ff */
[----:B------:R-:W-:-:S03]  /*0630*/  IMAD.SHL.U32 R8, R0, 0x2, RZ ;  /* 0x0000000200087824 */ /* 0x000fc600078e00ff */
[----:B------:R-:W-:Y:S01]  /*0640*/  LOP3.LUT R0, R2, 0x1c0, RZ, 0xc0, !PT ;  /* 0x000001c002007812 */ /* 0x000fe200078ec0ff */
[C---:B------:R-:W-:Y:S02]  /*0650*/  IMAD.SHL.U32 R2, R3.reuse, 0x8, RZ ;  /* 0x0000000803027824 */ /* 0x040fe400078e00ff */
[----:B------:R-:W-:Y:S01]  /*0660*/  IMAD R4, R3, 0x2000, R8 ;  /* 0x0000200003047824 */ /* 0x000fe200078e0208 */
[----:B------:R-:W-:Y:S02]  /*0670*/  SHF.R.U32.HI R3, RZ, 0x3, R0 ;  /* 0x00000003ff037819 */ /* 0x000fe40000011600 */
[----:B------:R-:W-:Y:S01]  /*0680*/  LOP3.LUT R2, R2, 0x8, RZ, 0xc0, !PT ;  /* 0x0000000802027812 */ /* 0x000fe200078ec0ff */
[----:B------:R-:W-:-:S03]  /*0690*/  IMAD R4, R11, 0x400, R4 ;  /* 0x000004000b047824 */ /* 0x000fc600078e0204 */
[----:B------:R-:W-:Y:S02]  /*06a0*/  LOP3.LUT R10, R2, 0x10, R9, 0xf8, !PT ;  /* 0x00000010020a7812 */ /* 0x000fe400078ef809 */
[CC--:B--2---:R-:W-:Y:S02]  /*06b0*/  LOP3.LUT R6, R3.reuse, R0.reuse, RZ, 0xfc, !PT ;  /* 0x0000000003067212 */ /* 0x0c4fe400078efcff */
[----:B------:R-:W-:Y:S01]  /*06c0*/  LOP3.LUT R9, R3, R0, R2, 0x1e, !PT ;  /* 0x0000000003097212 */ /* 0x000fe200078e1e02 */
[----:B------:R-:W-:Y:S01]  /*06d0*/  IMAD R0, R11, 0x400, R8 ;  /* 0x000004000b007824 */ /* 0x000fe200078e0208 */
[----:B------:R-:W-:Y:S01]  /*06e0*/  LOP3.LUT R2, R7, 0x1c0, RZ, 0xc0, !PT ;  /* 0x000001c007027812 */ /* 0x000fe200078ec0ff */
[----:B------:R-:W-:Y:S02]  /*06f0*/  IMAD.IADD R233, R6, 0x1, R4 ;  /* 0x0000000106e97824 */ /* 0x000fe400078e0204 */
[----:B------:R-:W-:Y:S01]  /*0700*/  IMAD.SHL.U32 R6, R12, 0x8, RZ ;  /* 0x000000080c067824 */ /* 0x000fe200078e00ff */
[----:B------:R-:W-:Y:S01]  /*0710*/  SHF.R.U32.HI R3, RZ, 0x3, R2 ;  /* 0x00000003ff037819 */ /* 0x000fe20000011602 */
[----:B------:R-:W-:Y:S01]  /*0720*/  IMAD.SHL.U32 R4, R13, 0x40, RZ ;  /* 0x000000400d047824 */ /* 0x000fe200078e00ff */
[----:B------:R-:W-:Y:S01]  /*0730*/  LEA R233, R233, UR4, 0x1 ;  /* 0x00000004e9e97c11 */ /* 0x000fe2000f8e08ff */
[----:B------:R-:W-:Y:S01]  /*0740*/  IMAD.IADD R9, R0, 0x1, R9 ;  /* 0x0000000100097824 */ /* 0x000fe200078e0209 */
[----:B------:R-:W-:-:S02]  /*0750*/  LOP3.LUT R6, R2, 0x8, R6, 0xf8, !PT ;  /* 0x0000000802067812 */ /* 0x000fc400078ef806 */
[----:B------:R-:W-:Y:S01]  /*0760*/  LOP3.LUT R0, R4, 0xfffffe00, RZ, 0xc0, !PT ;  /* 0xfffffe0004007812 */ /* 0x000fe200078ec0ff */
[----:B------:R-:W-:Y:S01]  /*0770*/  IMAD.IADD R235, R233, 0x1, R234 ;  /* 0x00000001e9eb7824 */ /* 0x000fe200078e02ea */
[----:B------:R-:W-:Y:S01]  /*0780*/  LOP3.LUT R2, R3, R10, R2, 0x1e, !PT ;  /* 0x0000000a03027212 */ /* 0x000fe200078e1e02 */
[----:B------:R-:W-:Y:S01]  /*0790*/  IMAD.IADD R239, R233, 0x1, R236 ;  /* 0x00000001e9ef7824 */ /* 0x000fe200078e02ec */
[----:B------:R-:W-:Y:S01]  /*07a0*/  LOP3.LUT R3, R6, R3, RZ, 0x3c, !PT ;  /* 0x0000000306037212 */ /* 0x000fe200078e3cff */
[----:B------:R-:W-:Y:S01]  /*07b0*/  IMAD R4, R11, 0x400, R0 ;  /* 0x000004000b047824 */ /* 0x000fe200078e0200 */
[----:B------:R-:W-:Y:S01]  /*07c0*/  LOP3.LUT R192, R2, R0, RZ, 0xfc, !PT ;  /* 0x0000000002c07212 */ /* 0x000fe200078efcff */
[----:B------:R-:W-:Y:S01]  /*07d0*/  IMAD.U32 R0, RZ, RZ, UR6 ;  /* 0x00000006ff007e24 */ /* 0x000fe2000f8e00ff */
[----:B------:R-:W-:Y:S01]  /*07e0*/  USHF.R.S32.HI UR6, URZ, 0x1f, UR49 ;  /* 0x0000001f3f067899 */ /* 0x000fe20008011431 */
[----:B------:R-:W-:Y:S01]  /*07f0*/  IMAD.U32 R2, RZ, RZ, UR5 ;  /* 0x00000005ff027e24 */ /* 0x000fe2000f8e00ff */
[----:B------:R-:W-:Y:S01]  /*0800*/  USHF.R.S32.HI UR5, URZ, 0x1f, UR58 ;  /* 0x0000001f3f057899 */ /* 0x000fe2000801143a */
[----:B------:R-:W-:-:S02]  /*0810*/  IMAD.MOV.U32 R0, RZ, RZ, 0x40 ;  /* 0x00000040ff007424 */ /* 0x000fc400078e00ff */
[----:B------:R-:W-:Y:S02]  /*0820*/  IMAD.IADD R193, R4, 0x1, R3 ;  /* 0x0000000104c17824 */ /* 0x000fe400078e0203 */
        /* <DEDUP_REMOVED lines=11> */
[----:B------:R-:W-:Y:S01]  /*08e0*/  LEA R3, R5, UR4, 0x1 ;  /* 0x0000000405037c11 */ /* 0x000fe2000f8e08ff */
[--C-:B------:R-:W-:Y:S01]  /*08f0*/  IMAD.IADD R6, R0, 0x1, R8.reuse ;  /* 0x0000000100067824 */ /* 0x100fe200078e0208 */
[----:B------:R-:W-:Y:S01]  /*0900*/  STL [R1+0x48], R8 ;  /* 0x0000480801007387 */ /* 0x000fe20000100800 */
[----:B------:R-:W-:Y:S01]  /*0910*/  IMAD.IADD R7, R236, 0x1, R8 ;  /* 0x00000001ec077824 */ /* 0x000fe200078e0208 */
[----:B------:R-:W-:Y:S01]  /*0920*/  UIADD3 UR5, UR4, 0xc000, URZ ;  /* 0x0000c00004057890 */ /* 0x000fe2000fffe03f */
[C---:B------:R-:W-:Y:S01]  /*0930*/  VIADD R11, R8.reuse, 0x420 ;  /* 0x00000420080b7836 */ /* 0x040fe20000000000 */
[----:B------:R-:W-:Y:S01]  /*0940*/  STL [R1+0x5c], R6 ;  /* 0x00005c0601007387 */ /* 0x000fe20000100800 */
[----:B------:R-:W-:-:S02]  /*0950*/  IMAD.IADD R5, R8, 0x1, R2 ;  /* 0x0000000108057824 */ /* 0x000fc400078e0202 */
[C---:B------:R-:W-:Y:S01]  /*0960*/  VIADD R4, R8.reuse, 0x2020 ;  /* 0x0000202008047836 */ /* 0x040fe20000000000 */
[----:B------:R1:W-:Y:S01]  /*0970*/  STL [R1+0x78], R7 ;  /* 0x0000780701007387 */ /* 0x0003e20000100800 */
[C---:B------:R-:W-:Y:S02]  /*0980*/  @P1 VIADD R11, R8.reuse, 0x3e0 ;  /* 0x000003e0080b1836 */ /* 0x040fe40000000000 */
[C---:B------:R-:W-:Y:S01]  /*0990*/  VIADD R10, R8.reuse, 0x2420 ;  /* 0x00002420080a7836 */ /* 0x040fe20000000000 */
[----:B------:R-:W-:Y:S01]  /*09a0*/  STL [R1+0x58], R5 ;  /* 0x0000580501007387 */ /* 0x000fe20000100800 */
[C---:B------:R-:W-:Y:S02]  /*09b0*/  @P1 VIADD R4, R8.reuse, 0x1fe0 ;  /* 0x00001fe008041836 */ /* 0x040fe40000000000 */
[C---:B------:R-:W-:Y:S01]  /*09c0*/  VIADD R9, R8.reuse, 0x2040 ;  /* 0x0000204008097836 */ /* 0x040fe20000000000 */
[----:B------:R-:W-:Y:S01]  /*09d0*/  STL [R1+0x64], R11 ;  /* 0x0000640b01007387 */ /* 0x000fe20000100800 */
[----:B------:R-:W-:-:S02]  /*09e0*/  @P1 VIADD R10, R8, 0x23e0 ;  /* 0x000023e0080a1836 */ /* 0x000fc40000000000 */
[----:B------:R-:W-:Y:S01]  /*09f0*/  @P2 VIADD R9, R8, 0x1fc0 ;  /* 0x00001fc008092836 */ /* 0x000fe20000000000 */
[----:B------:R-:W-:Y:S01]  /*0a00*/  STL [R1+0x4c], R4 ;  /* 0x00004c0401007387 */ /* 0x000fe20000100800 */
[C---:B------:R-:W-:Y:S02]  /*0a10*/  IMAD.IADD R186, R189.reuse, 0x1, R186 ;  /* 0x00000001bdba7824 */ /* 0x040fe400078e02ba */
[----:B------:R-:W-:Y:S01]  /*0a20*/  IMAD.IADD R234, R234, 0x1, R232 ;  /* 0x00000001eaea7824 */ /* 0x000fe200078e02e8 */
[----:B------:R-:W-:Y:S01]  /*0a30*/  STL [R1+0x60], R10 ;  /* 0x0000600a01007387 */ /* 0x000fe20000100800 */
[----:B------:R-:W-:Y:S02]  /*0a40*/  IMAD.IADD R189, R189, 0x1, R188 ;  /* 0x00000001bdbd7824 */ /* 0x000fe400078e02bc */
[----:B------:R-:W-:Y:S01]  /*0a50*/  IMAD.IADD R237, R236, 0x1, R232 ;  /* 0x00000001eced7824 */ /* 0x000fe200078e02e8 */
[----:B------:R-:W-:Y:S01]  /*0a60*/  STL [R1+0x54], R9 ;  /* 0x0000540901007387 */ /* 0x000fe20000100800 */
[----:B------:R-:W-:-:S02]  /*0a70*/  IMAD.IADD R188, R188, 0x1, R186 ;  /* 0x00000001bcbc7824 */ /* 0x000fc400078e02ba */
        /* <DEDUP_REMOVED lines=12> */
.L_x_2014:
        /* <DEDUP_REMOVED lines=67> */
.L_x_1936:
        /* <DEDUP_REMOVED lines=16> */
[----:B------:R-:W-:Y:S01]  /*1070*/  UIADD3 UR9, UR15, 0x80, UR32 ;  /* 0x000000800f097890 */ /* 0x000fe2000fffe020 */
[----:B------:R-:W-:Y:S01]  /*1080*/  @!UP2 ULDC.64 UR12, c[0x0][0x418] ;  /* 0x00010600000caab9 */ /* 0x000fe20000000a00 */
[----:B------:R-:W-:Y:S01]  /*1090*/  ULDC.64 UR30, c[0x0][0x240] ;  /* 0x00009000001e7ab9 */ /* 0x000fe20000000a00 */
[----:B------:R-:W-:Y:S01]  /*10a0*/  @!UP2 UIMAD.WIDE.U32 UR44, UR49, UR12, URZ ;  /* 0x0000000c312ca2a5 */ /* 0x000fe2000f8e003f */
[----:B------:R-:W-:-:S03]  /*10b0*/  ULDC UR60, c[0x0][0x2d4] ;  /* 0x0000b500003c7ab9 */ /* 0x000fc60000000800 */
[----:B------:R-:W-:Y:S01]  /*10c0*/  @UP1 ULDC.64 UR26, c[0x0][0x248] ;  /* 0x00009200001a1ab9 */ /* 0x000fe20000000a00 */
[----:B------:R-:W-:Y:S02]  /*10d0*/  UIMAD.WIDE.U32 UR18, UR6, UR30, URZ ;  /* 0x0000001e061272a5 */ /* 0x000fe4000f8e003f */
[----:B------:R-:W-:Y:S01]  /*10e0*/  USHF.R.S32.HI UR36, URZ, 0x1f, UR60 ;  /* 0x0000001f3f247899 */ /* 0x000fe2000801143c */
[----:B-1----:R-:W-:Y:S01]  /*10f0*/  IABS R6, R7 ;  /* 0x0000000700067213 */ /* 0x002fe20000000000 */
[----:B------:R-:W-:Y:S01]  /*1100*/  USHF.L.U32 UR14, UR49, 0x7, URZ ;  /* 0x00000007310e7899 */ /* 0x000fe2000800063f */
[----:B------:R-:W-:Y:S01]  /*1110*/  ISETP.NE.AND P3, PT, R7, RZ, PT ;  /* 0x000000ff0700720c */ /* 0x000fe20003f65270 */
[----:B------:R-:W-:Y:S01]  /*1120*/  USEL UR57, UR24, UR18, !UP2 ;  /* 0x0000001218397287 */ /* 0x000fe2000d000000 */
[----:B------:R-:W1:Y:S01]  /*1130*/  I2F.RP R4, R6 ;  /* 0x0000000600047306 */ /* 0x000e620000209400 */
[----:B------:R-:W-:Y:S01]  /*1140*/  ULDC UR48, c[0x0][0x2dc] ;  /* 0x0000b70000307ab9 */ /* 0x000fe20000000800 */
[----:B------:R-:W-:Y:S01]  /*1150*/  ULDC UR40, c[0x0][0x270] ;  /* 0x00009c0000287ab9 */ /* 0x000fe20000000800 */
[----:B------:R-:W-:-:S02]  /*1160*/  USEL UR35, UR14, URZ, UP0 ;  /* 0x0000003f0e237287 */ /* 0x000fc40008000000 */
[----:B--2---:R-:W-:Y:S02]  /*1170*/  UIMAD.WIDE.U32 UR38, UR7, UR16, URZ ;  /* 0x00000010072672a5 */ /* 0x004fe4000f8e003f */
[----:B------:R-:W-:Y:S02]  /*1180*/  USHF.L.U64.HI UR22, UR49, 0x7, UR59 ;  /* 0x0000000731167899 */ /* 0x000fe4000801023b */
[----:B------:R-:W-:Y:S02]  /*1190*/  UIMAD UR52, UR7, UR17, UR39 ;  /* 0x00000011073472a4 */ /* 0x000fe4000f8e0227 */
[----:B------:R-:W-:Y:S01]  /*11a0*/  @!UP2 UIMAD UR7, UR59, UR12, URZ ;  /* 0x0000000c3b07a2a4 */ /* 0x000fe2000f8e023f */
[----:B------:R-:W-:Y:S02]  /*11b0*/  @UP2 ULDC.64 UR16, c[0x0][0x420] ;  /* 0x0001080000102ab9 */ /* 0x000fe40000000a00 */
[----:B------:R-:W-:Y:S01]  /*11c0*/  ULDC UR12, c[0x0][0x394] ;  /* 0x0000e500000c7ab9 */ /* 0x000fe20000000800 */
[----:B-1----:R-:W1:Y:S01]  /*11d0*/  MUFU.RCP R4, R4 ;  /* 0x0000000400047308 */ /* 0x002e620000001000 */
[----:B------:R-:W-:-:S02]  /*11e0*/  @!UP2 UIMAD UR28, UR49, UR13, UR7 ;  /* 0x0000000d311ca2a4 */ /* 0x000fc4000f8e0207 */
[----:B------:R-:W-:Y:S02]  /*11f0*/  UIADD3 UR7, UR15, 0x7f, URZ ;  /* 0x0000007f0f077890 */ /* 0x000fe4000fffe03f */
[----:B------:R-:W-:Y:S02]  /*1200*/  UIADD3 UR12, UR9, UR12, -UR8 ;  /* 0x0000000c090c7290 */ /* 0x000fe4000fffe808 */
[----:B------:R-:W-:Y:S02]  /*1210*/  USHF.R.S32.HI UR13, URZ, 0x1f, UR7 ;  /* 0x0000001f3f0d7899 */ /* 0x000fe40008011407 */
[----:B------:R-:W-:Y:S02]  /*1220*/  @UP1 UIADD3 UR9, UR23, UR34, URZ ;  /* 0x0000002217091290 */ /* 0x000fe4000fffe03f */
[----:B------:R-:W-:Y:S02]  /*1230*/  ULEA.HI UR33, UR13, UR7, URZ, 0x7 ;  /* 0x000000070d217291 */ /* 0x000fe4000f8f383f */
[----:B------:R-:W-:-:S02]  /*1240*/  UIADD3 UR7, UR12, 0x7f, URZ ;  /* 0x0000007f0c077890 */ /* 0x000fc4000fffe03f */
[----:B------:R-:W-:Y:S01]  /*1250*/  @UP1 UIMAD.WIDE.U32 UR12, UR9, UR26, URZ ;  /* 0x0000001a090c12a5 */ /* 0x000fe2000f8e003f */
[----:B-1----:R-:W-:Y:S01]  /*1260*/  VIADD R4, R4, 0xffffffe ;  /* 0x0ffffffe04047836 */ /* 0x002fe20000000000 */
[----:B------:R-:W-:Y:S02]  /*1270*/  @UP1 UIMAD UR9, UR9, UR27, URZ ;  /* 0x0000001b090912a4 */ /* 0x000fe4000f8e023f */
[----:B------:R-:W-:Y:S01]  /*1280*/  @UP2 UIMAD.WIDE.U32 UR46, UR6, UR16, URZ ;  /* 0x00000010062e22a5 */ /* 0x000fe2000f8e003f */
[----:B------:R-:W1:Y:S01]  /*1290*/  F2I.FTZ.U32.TRUNC.NTZ R5, R4 ;  /* 0x0000000400057305 */ /* 0x000e62000021f000 */
[----:B------:R-:W-:Y:S02]  /*12a0*/  @UP1 UIADD3 UR43, UR13, UR9, URZ ;  /* 0x000000090d2b1290 */ /* 0x000fe4000fffe03f */
[----:B------:R-:W-:Y:S01]  /*12b0*/  USHF.R.S32.HI UR9, URZ, 0x1f, UR7 ;  /* 0x0000001f3f097899 */ /* 0x000fe20008011407 */
[----:B------:R-:W-:Y:S01]  /*12c0*/  ULDC.U8 UR39, c[0x0][0x3d8] ;  /* 0x0000f60000277ab9 */ /* 0x000fe20000000000 */
[----:B------:R-:W-:-:S02]  /*12d0*/  ULDC.U8 UR16, c[0x0][0x480] ;  /* 0x0001200000107ab9 */ /* 0x000fc40000000000 */
[----:B------:R-:W-:Y:S02]  /*12e0*/  ULEA.HI UR24, UR9, UR7, URZ, 0x7 ;  /* 0x0000000709187291 */ /* 0x000fe4000f8f383f */
[----:B------:R-:W-:Y:S02]  /*12f0*/  UISETP.NE.AND UP3, UPT, UR39, URZ, UPT ;  /* 0x0000003f2700728c */ /* 0x000fe4000bf65270 */
[----:B------:R-:W-:Y:S02]  /*1300*/  UIMAD UR7, UR36, UR49, URZ ;  /* 0x00000031240772a4 */ /* 0x000fe4000f8e023f */
[----:B------:R-:W-:Y:S01]  /*1310*/  @UP2 UIMAD UR51, UR6, UR17, UR47 ;  /* 0x00000011063322a4 */ /* 0x000fe2000f8e022f */
[----:B-1----:R-:W-:Y:S01]  /*1320*/  IMAD.MOV R0, RZ, RZ, -R5 ;  /* 0x000000ffff007224 */ /* 0x002fe200078e0a05 */
[----:B------:R-:W-:Y:S01]  /*1330*/  UIMAD UR14, UR6, UR31, URZ ;  /* 0x0000001f060e72a4 */ /* 0x000fe2000f8e023f */
[----:B------:R-:W-:Y:S01]  /*1340*/  IMAD.MOV.U32 R4, RZ, RZ, RZ ;  /* 0x000000ffff047224 */ /* 0x000fe200078e00ff */
[----:B------:R-:W-:Y:S01]  /*1350*/  @UP1 UMOV UR41, UR12 ;  /* 0x0000000c00291c82 */ /* 0x000fe20008000000 */
[----:B------:R-:W-:Y:S01]  /*1360*/  IMAD R0, R0, R6, RZ ;  /* 0x0000000600007224 */ /* 0x000fe200078e02ff */
[----:B------:R-:W-:-:S02]  /*1370*/  UISETP.NE.AND UP6, UPT, UR16, URZ, UPT ;  /* 0x0000003f1000728c */ /* 0x000fc4000bfc5270 */
[----:B------:R-:W-:Y:S01]  /*1380*/  UIMAD.WIDE UR12, UR48, UR40, URZ ;  /* 0x00000028300c72a5 */ /* 0x000fe2000f8e023f */
[----:B------:R-:W-:Y:S01]  /*1390*/  IMAD.HI.U32 R0, R5, R0, R4 ;  /* 0x0000000005007227 */ /* 0x000fe200078e0004 */
[----:B------:R-:W-:Y:S02]  /*13a0*/  UIMAD.WIDE.U32 UR16, UR49, UR60, URZ ;  /* 0x0000003c311072a5 */ /* 0x000fe4000f8e003f */
[----:B------:R-:W-:Y:S02]  /*13b0*/  UIMAD UR7, UR59, UR60, UR7 ;  /* 0x0000003c3b0772a4 */ /* 0x000fe4000f8e0207 */
[----:B------:R-:W-:Y:S01]  /*13c0*/  UIADD3 UR50, UR25, UR20, URZ ;  /* 0x0000001419327290 */ /* 0x000fe2000fffe03f */
[----:B------:R-:W-:Y:S01]  /*13d0*/  IMAD.HI.U32 R0, R0, R2, RZ ;  /* 0x0000000200007227 */ /* 0x000fe200078e00ff */
[----:B------:R-:W-:Y:S02]  /*13e0*/  USEL UR25, UR22, URZ, UP0 ;  /* 0x0000003f16197287 */ /* 0x000fe40008000000 */
[----:B------:R-:W-:-:S02]  /*13f0*/  @UP2 UIADD3 UR50, UR19, UR14, URZ ;  /* 0x0000000e13322290 */ /* 0x000fc4000fffe03f */
[----:B------:R-:W-:Y:S01]  /*1400*/  IADD3 R4, -R0, RZ, RZ ;  /* 0x000000ff00047210 */ /* 0x000fe20007ffe1ff */
[----:B------:R-:W-:Y:S02]  /*1410*/  UIMAD.WIDE.U32 UR18, UR12, UR16, URZ ;  /* 0x000000100c1272a5 */ /* 0x000fe4000f8e003f */
[----:B------:R-:W-:Y:S02]  /*1420*/  UIMAD UR22, UR13, UR16, URZ ;  /* 0x000000100d1672a4 */ /* 0x000fe4000f8e023f */
[C---:B------:R-:W-:Y:S01]  /*1430*/  IMAD R2, R6.reuse, R4, R2 ;  /* 0x0000000406027224 */ /* 0x040fe200078e0202 */
[----:B------:R-:W-:Y:S01]  /*1440*/  UIADD3 UR16, UR17, UR7, URZ ;  /* 0x0000000711107290 */ /* 0x000fe2000fffe03f */
[----:B------:R-:W-:Y:S01]  /*1450*/  ULDC UR37, c[0x0][0x2c4] ;  /* 0x0000b10000257ab9 */ /* 0x000fe20000000800 */
[----:B------:R-:W-:Y:S02]  /*1460*/  USHF.R.S32.HI UR9, URZ, 0x7, UR33 ;  /* 0x000000073f097899 */ /* 0x000fe40008011421 */
[----:B------:R-:W-:Y:S01]  /*1470*/  ISETP.GT.U32.AND P1, PT, R6, R2, PT ;  /* 0x000000020600720c */ /* 0x000fe20003f24070 */
[----:B------:R-:W-:-:S02]  /*1480*/  USHF.R.S32.HI UR7, URZ, 0x7, UR24 ;  /* 0x000000073f077899 */ /* 0x000fc40008011418 */
[----:B------:R-:W-:Y:S02]  /*1490*/  @UP3 UIMAD UR20, UR49, UR37, URZ ;  /* 0x00000025311432a4 */ /* 0x000fe4000f8e023f */
[----:B------:R-:W-:Y:S02]  /*14a0*/  UISETP.LT.AND UP0, UPT, UR9, UR7, UPT ;  /* 0x000000070900728c */ /* 0x000fe4000bf01270 */
[----:B------:R-:W-:Y:S02]  /*14b0*/  @UP3 USEL UR17, UR20, UR6, !UP2 ;  /* 0x0000000614113287 */ /* 0x000fe4000d000000 */
[----:B------:R-:W-:Y:S02]  /*14c0*/  @!UP3 UIMAD UR20, UR49, UR40, UR58 ;  /* 0x000000283114b2a4 */ /* 0x000fe4000f8e023a */
[----:B------:R-:W-:Y:S02]  /*14d0*/  USEL UR40, UR9, UR7, UP0 ;  /* 0x0000000709287287 */ /* 0x000fe40008000000 */
[----:B------:R-:W-:Y:S01]  /*14e0*/  @!P1 IMAD.IADD R2, R2, 0x1, -R6 ;  /* 0x0000000102029824 */ /* 0x000fe200078e0a06 */
[----:B------:R-:W-:Y:S01]  /*14f0*/  @UP3 ULDC UR14, c[0x0][0x2e4] ;  /* 0x0000b900000e3ab9 */ /* 0x000fe20000000800 */
[----:B------:R-:W-:Y:S01]  /*1500*/  @!UP2 UIADD3 UR51, UR45, UR28, URZ ;  /* 0x0000001c2d33a290 */ /* 0x000fe2000fffe03f */
[----:B------:R-:W-:Y:S01]  /*1510*/  @!P1 VIADD R0, R0, 0x1 ;  /* 0x0000000100009836 */ /* 0x000fe20000000000 */
[----:B------:R-:W-:Y:S01]  /*1520*/  ULEA UR7, UR40, 0xffffff80, 0x7 ;  /* 0xffffff8028077891 */ /* 0x000fe2000f8e383f */
[----:B------:R-:W-:Y:S01]  /*1530*/  ISETP.GE.U32.AND P0, PT, R2, R6, PT ;  /* 0x000000060200720c */ /* 0x000fe20003f06070 */
[----:B------:R-:W-:Y:S01]  /*1540*/  @UP3 UIMAD UR28, UR58, UR14, UR17 ;  /* 0x0000000e3a1c32a4 */ /* 0x000fe2000f8e0211 */
[----:B------:R-:W-:Y:S01]  /*1550*/  LOP3.LUT R2, R7, UR58, RZ, 0x3c, !PT ;  /* 0x0000003a07027c12 */ /* 0x000fe2000f8e3cff */
[----:B------:R-:W-:Y:S01]  /*1560*/  UIMAD UR14, UR12, UR16, UR22 ;  /* 0x000000100c0e72a4 */ /* 0x000fe2000f8e0216 */
[----:B------:R-:W-:Y:S01]  /*1570*/  PLOP3.LUT P1, PT, PT, PT, UP1, 0x80, 0x0 ;  /* 0x000000000000781c */ /* 0x000fe20003f2f018 */
[----:B------:R-:W-:Y:S01]  /*1580*/  UIMAD.WIDE.U32 UR16, UR12, UR6, URZ ;  /* 0x000000060c1072a5 */ /* 0x000fe2000f8e003f */
[----:B------:R-:W-:Y:S01]  /*1590*/  ISETP.GE.AND P2, PT, R2, RZ, PT ;  /* 0x000000ff0200720c */ /* 0x000fe20003f46270 */
[----:B------:R-:W-:-:S02]  /*15a0*/  @!UP3 UIMAD UR28, UR20, UR37, URZ ;  /* 0x00000025141cb2a4 */ /* 0x000fc4000f8e023f */
[----:B------:R-:W-:Y:S02]  /*15b0*/  USHF.R.S32.HI UR20, URZ, 0x1f, UR7 ;  /* 0x0000001f3f147899 */ /* 0x000fe40008011407 */
[----:B------:R-:W-:Y:S02]  /*15c0*/  UIADD3 UR9, UP0, UR7, UR35, URZ ;  /* 0x0000002307097290 */ /* 0x000fe4000ff1e03f */
[----:B------:R-:W-:Y:S01]  /*15d0*/  UIMAD UR39, UR58, UR48, URZ ;  /* 0x000000303a2772a4 */ /* 0x000fe2000f8e023f */
[----:B------:R-:W-:Y:S01]  /*15e0*/  @P0 IADD3 R0, R0, 0x1, RZ ;  /* 0x0000000100000810 */ /* 0x000fe20007ffe0ff */
[----:B------:R-:W-:Y:S01]  /*15f0*/  UIADD3 UR48, UR19, UR14, URZ ;  /* 0x0000000e13307290 */ /* 0x000fe2000fffe03f */
[----:B------:R-:W-:Y:S01]  /*1600*/  PLOP3.LUT P0, PT, PT, PT, UP3, 0x80, 0x0 ;  /* 0x000000000000781c */ /* 0x000fe20003f0f038 */
[----:B------:R-:W-:Y:S02]  /*1610*/  USEL UR56, UR18, UR16, !UP2 ;  /* 0x0000001012387287 */ /* 0x000fe4000d000000 */
[----:B------:R-:W-:Y:S01]  /*1620*/  UIMAD UR14, UR13, UR6, URZ ;  /* 0x000000060d0e72a4 */ /* 0x000fe2000f8e023f */
[----:B------:R-:W-:Y:S01]  /*1630*/  IMAD.MOV.U32 R12, RZ, RZ, R0 ;  /* 0x000000ffff0c7224 */ /* 0x000fe200078e0000 */
[----:B------:R-:W-:-:S02]  /*1640*/  UIADD3.X UR16, UR20, UR25, URZ, UP0, !UPT ;  /* 0x0000001914107290 */ /* 0x000fc400087fe43f */
[----:B------:R-:W-:Y:S02]  /*1650*/  UIMAD UR13, UR13, UR9, URZ ;  /* 0x000000090d0d72a4 */ /* 0x000fe4000f8e023f */
[----:B------:R-:W-:Y:S01]  /*1660*/  @UP1 UIADD3 UR29, UR23, UR34, URZ ;  /* 0x00000022171d1290 */ /* 0x000fe2000fffe03f */
[----:B------:R-:W-:Y:S01]  /*1670*/  @!P2 IADD3 R12, -R12, RZ, RZ ;  /* 0x000000ff0c0ca210 */ /* 0x000fe20007ffe1ff */
[----:B------:R-:W-:Y:S01]  /*1680*/  @UP1 ULDC.64 UR24, c[0x0][0x250] ;  /* 0x0000940000181ab9 */ /* 0x000fe20000000a00 */
[----:B------:R-:W-:Y:S01]  /*1690*/  UIMAD.WIDE.U32 UR36, UR12, UR9, URZ ;  /* 0x000000090c2472a5 */ /* 0x000fe2000f8e003f */
[----:B------:R-:W-:Y:S01]  /*16a0*/  @!P3 LOP3.LUT R12, RZ, R7, RZ, 0x33, !PT ;  /* 0x00000007ff0cb212 */ /* 0x000fe200078e33ff */
[----:B------:R-:W-:Y:S02]  /*16b0*/  UIMAD UR9, UR12, UR16, UR13 ;  /* 0x000000100c0972a4 */ /* 0x000fe4000f8e020d */
[----:B------:R-:W-:Y:S02]  /*16c0*/  @UP1 UIMAD.WIDE.U32 UR12, UR29, UR24, URZ ;  /* 0x000000181d0c12a5 */ /* 0x000fe4000f8e003f */
[----:B------:R-:W-:-:S02]  /*16d0*/  @UP2 UIADD3 UR48, UR17, UR14, URZ ;  /* 0x0000000e11302290 */ /* 0x000fc4000fffe03f */
[----:B------:R-:W-:Y:S02]  /*16e0*/  @UP1 UIMAD UR14, UR29, UR25, URZ ;  /* 0x000000191d0e12a4 */ /* 0x000fe4000f8e023f */
[----:B------:R-:W-:Y:S02]  /*16f0*/  USEL UR54, UR52, URZ, UP6 ;  /* 0x0000003f34367287 */ /* 0x000fe4000b000000 */
        /* <DEDUP_REMOVED lines=19> */
.L_x_1938:
        /* <DEDUP_REMOVED lines=13> */
.L_x_1939:
        /* <DEDUP_REMOVED lines=11> */
.L_x_1940:
[----:B------:R-:W-:Y:S02]  /*19b0*/  ULDC UR6, c[0x0][0x270] ;  /* 0x00009c0000067ab9 */ /* 0x000fe40000000800 */
[----:B------:R-:W-:-:S04]  /*19c0*/  UIMAD UR6, UR49, UR6, UR58 ;  /* 0x00000006310672a4 */ /* 0x000fc8000f8e023a */
[----:B------:R-:W-:-:S12]  /*19d0*/  UIMAD UR6, UR6, UR60, URZ ;  /* 0x0000003c060672a4 */ /* 0x000fd8000f8e023f */
.L_x_1941:
[----:B------:R-:W1:Y:S01]  /*19e0*/  S2R R25, SR_TID.X ;  /* 0x0000000000197919 */ /* 0x000e620000002100 */
[----:B------:R-:W2:Y:S01]  /*19f0*/  LDC.64 R4, c[0x0][0x420] ;  /* 0x00010800ff047b82 */ /* 0x000ea20000000a00 */
[----:B------:R-:W-:Y:S01]  /*1a00*/  SHF.R.S32.HI R247, RZ, 0x1f, R246 ;  /* 0x0000001ffff77819 */ /* 0x000fe200000114f6 */
[----:B------:R-:W-:Y:S01]  /*1a10*/  USHF.R.S32.HI UR22, URZ, 0x1f, UR58 ;  /* 0x0000001f3f167899 */ /* 0x000fe2000801143a */
[----:B------:R-:W-:Y:S01]  /*1a20*/  BSSY B1, `(.L_x_1937) ;  /* 0x0000bbd000017945 */ /* 0x000fe20003800000 */
[----:B------:R-:W-:Y:S01]  /*1a30*/  UIADD3 UR37, UR7, UR6, URZ ;  /* 0x0000000607257290 */ /* 0x000fe2000fffe03f */
[----:B------:R-:W-:Y:S01]  /*1a40*/  ULDC UR12, c[0x0][0x2dc] ;  /* 0x0000b700000c7ab9 */ /* 0x000fe20000000800 */
[----:B------:R-:W-:Y:S01]  /*1a50*/  ULDC UR13, c[0x0][0x270] ;  /* 0x00009c00000d7ab9 */ /* 0x000fe20000000800 */
[----:B------:R-:W-:Y:S01]  /*1a60*/  UIADD3 UR6, UR7, UR28, URZ ;  /* 0x0000001c07067290 */ /* 0x000fe2000fffe03f */
[----:B------:R-:W-:Y:S01]  /*1a70*/  ULDC.64 UR16, c[0x0][0x428] ;  /* 0x00010a0000107ab9 */ /* 0x000fe20000000a00 */
[----:B------:R-:W-:-:S02]  /*1a80*/  UIMAD UR12, UR12, UR13, URZ ;  /* 0x0000000d0c0c72a4 */ /* 0x000fc4000f8e023f */
[----:B------:R-:W-:Y:S01]  /*1a90*/  UIADD3 UR14, -UR8, UR15, UR32 ;  /* 0x0000000f080e7290 */ /* 0x000fe2000fffe120 */
[----:B------:R-:W-:Y:S01]  /*1aa0*/  ULDC.64 UR28, c[0x0][0x2b0] ;  /* 0x0000ac00001c7ab9 */ /* 0x000fe20000000a00 */
[----:B------:R-:W-:Y:S01]  /*1ab0*/  UIMAD UR13, UR22, UR16, URZ ;  /* 0x00000010160d72a4 */ /* 0x000fe2000f8e023f */
[----:B------:R-:W-:Y:S01]  /*1ac0*/  ULDC UR46, c[0x0][0x398] ;  /* 0x0000e600002e7ab9 */ /* 0x000fe20000000800 */
[----:B------:R-:W-:Y:S02]  /*1ad0*/  UIMAD.WIDE UR28, UR6, 0x4, UR28 ;  /* 0x00000004061c78a5 */ /* 0x000fe4000f8e021c */
[----:B------:R-:W-:Y:S01]  /*1ae0*/  UIADD3 UR6, UR14, -UR46, URZ ;  /* 0x8000002e0e067290 */ /* 0x000fe2000fffe03f */
[----:B------:R-:W-:Y:S01]  /*1af0*/  ULDC.64 UR18, c[0x0][0x258] ;  /* 0x0000960000127ab9 */ /* 0x000fe20000000a00 */
[----:B------:R-:W-:Y:S01]  /*1b00*/  UIMAD UR13, UR58, UR17, UR13 ;  /* 0x000000113a0d72a4 */ /* 0x000fe2000f8e020d */
[----:B------:R-:W-:Y:S01]  /*1b10*/  ULDC.64 UR44, c[0x0][0x210] ;  /* 0x00008400002c7ab9 */ /* 0x000fe20000000a00 */
[----:B-1----:R-:W-:-:S04]  /*1b20*/  SHF.R.S32.HI R26, RZ, 0x1f, R25 ;  /* 0x0000001fff1a7819 */ /* 0x002fc80000011419 */
[CC--:B------:R-:W-:Y:S02]  /*1b30*/  LEA.HI R0, R26.reuse, R25.reuse, RZ, 0x3 ;  /* 0x000000191a007211 */ /* 0x0c0fe400078f18ff */
[----:B------:R-:W-:Y:S02]  /*1b40*/  LEA.HI R11, R26, R25, RZ, 0x5 ;  /* 0x000000191a0b7211 */ /* 0x000fe400078f28ff */
[----:B------:R-:W-:-:S04]  /*1b50*/  SHF.R.S32.HI R0, RZ, 0x3, R0 ;  /* 0x00000003ff007819 */ /* 0x000fc80000011400 */
[----:B------:R-:W-:Y:S02]  /*1b60*/  SHF.R.S32.HI R24, RZ, 0x1f, R0 ;  /* 0x0000001fff187819 */ /* 0x000fe40000011400 */
[----:B------:R-:W-:-:S04]  /*1b70*/  IADD3 R2, P0, R0, UR7, RZ ;  /* 0x0000000700027c10 */ /* 0x000fc8000ff1e0ff */
[----:B------:R-:W-:Y:S01]  /*1b80*/  IADD3.X R7, R24, UR20, RZ, P0, !PT ;  /* 0x0000001418077c10 */ /* 0x000fe200087fe4ff */
[----:B------:R-:W-:Y:S01]  /*1b90*/  IMAD.WIDE.U32 R8, R2, UR30, R246 ;  /* 0x0000001e02087c25 */ /* 0x000fe2000f8e00f6 */
[----:B------:R-:W-:Y:S01]  /*1ba0*/  IADD3 R6, P0, R246, UR9, RZ ;  /* 0x00000009f6067c10 */ /* 0x000fe2000ff1e0ff */
[----:B------:R-:W-:Y:S02]  /*1bb0*/  USHF.L.U32 UR9, UR12, 0x7, URZ ;  /* 0x000000070c097899 */ /* 0x000fe4000800063f */
[----:B------:R-:W-:Y:S02]  /*1bc0*/  IMAD R7, R7, UR30, RZ ;  /* 0x0000001e07077c24 */ /* 0x000fe4000f8e02ff */
[----:B------:R-:W-:Y:S02]  /*1bd0*/  UIADD3 UR36, UP5, UP4, UR36, UR9, UR39 ;  /* 0x0000000924247290 */ /* 0x000fe4000fcbe027 */
[----:B------:R-:W-:Y:S01]  /*1be0*/  IMAD R10, R2, UR31, R7 ;  /* 0x0000001f020a7c24 */ /* 0x000fe2000f8e0207 */
[----:B------:R-:W-:Y:S01]  /*1bf0*/  IADD3.X R7, R247, UR51, RZ, P0, !PT ;  /* 0x00000033f7077c10 */ /* 0x000fe200087fe4ff */
[----:B--2---:R-:W-:Y:S01]  /*1c00*/  IMAD R2, R4, UR20, RZ ;  /* 0x0000001404027c24 */ /* 0x004fe2000f8e02ff */
[----:B------:R-:W-:Y:S01]  /*1c10*/  IADD3 R8, P0, R8, UR57, RZ ;  /* 0x0000003908087c10 */ /* 0x000fe2000ff1e0ff */
[----:B------:R-:W-:-:S02]  /*1c20*/  ULDC.64 UR38, c[0x0][0x3e0] ;  /* 0x0000f80000267ab9 */ /* 0x000fc40000000a00 */
[----:B------:R-:W-:Y:S01]  /*1c30*/  IMAD R2, R5, UR7, R2 ;  /* 0x0000000705027c24 */ /* 0x000fe2000f8e0202 */
[----:B------:R-:W-:Y:S01]  /*1c40*/  IADD3.X R9, R9, UR50, R10, P0, !PT ;  /* 0x0000003209097c10 */ /* 0x000fe200087fe40a */
[----:B------:R-:W-:Y:S01]  /*1c50*/  IMAD.WIDE.U32 R6, R4, UR7, R6 ;  /* 0x0000000704067c25 */ /* 0x000fe2000f8e0006 */
[----:B------:R-:W-:Y:S01]  /*1c60*/  LOP3.LUT R10, R11, 0xffffffe0, RZ, 0xc0, !PT ;  /* 0xffffffe00b0a7812 */ /* 0x000fe200078ec0ff */
[----:B------:R-:W-:Y:S01]  /*1c70*/  UIMAD UR7, UR22, UR18, URZ ;  /* 0x00000012160772a4 */ /* 0x000fe2000f8e023f */
[----:B------:R-:W-:Y:S01]  /*1c80*/  SHF.R.S32.HI R11, RZ, 0x5, R11 ;  /* 0x00000005ff0b7819 */ /* 0x000fe2000001140b */
[----:B------:R-:W-:Y:S01]  /*1c90*/  IMAD.IADD R7, R7, 0x1, R2 ;  /* 0x0000000107077824 */ /* 0x000fe200078e0202 */
[----:B------:R-:W-:Y:S01]  /*1ca0*/  USHF.R.S32.HI UR22, URZ, 0x1f, UR6 ;  /* 0x0000001f3f167899 */ /* 0x000fe20008011406 */
[----:B------:R-:W-:Y:S01]  /*1cb0*/  IMAD.U32 R2, RZ, RZ, UR16 ;  /* 0x00000010ff027e24 */ /* 0x000fe2000f8e00ff */
[----:B------:R-:W-:Y:S01]  /*1cc0*/  UIMAD UR19, UR58, UR19, UR7 ;  /* 0x000000133a1372a4 */ /* 0x000fe2000f8e0207 */
[----:B------:R-:W-:Y:S01]  /*1cd0*/  IMAD.IADD R10, R25, 0x1, -R10 ;  /* 0x00000001190a7824 */ /* 0x000fe200078e0a0a */
[----:B------:R-:W-:Y:S01]  /*1ce0*/  ULEA.HI UR22, UR22, UR6, URZ, 0x7 ;  /* 0x0000000616167291 */ /* 0x000fe2000f8f383f */
[----:B------:R-:W-:Y:S01]  /*1cf0*/  IMAD.WIDE.U32 R6, R2, UR58, R6 ;  /* 0x0000003a02067c25 */ /* 0x000fe2000f8e0006 */
[----:B------:R-:W-:-:S02]  /*1d00*/  USHF.R.S32.HI UR6, URZ, 0x1f, UR9 ;  /* 0x0000001f3f067899 */ /* 0x000fc40008011409 */
[----:B------:R-:W-:Y:S01]  /*1d10*/  USHF.R.S32.HI UR22, URZ, 0x7, UR22 ;  /* 0x000000073f167899 */ /* 0x000fe20008011416 */
[----:B------:R-:W-:Y:S01]  /*1d20*/  IMAD R10, R11, UR12, R10 ;  /* 0x0000000c0b0a7c24 */ /* 0x000fe2000f8e020a */
[----:B------:R-:W-:Y:S01]  /*1d30*/  UIADD3 UR7, UP3, UP2, UR53, UR36, UR56 ;  /* 0x0000002435077290 */ /* 0x000fe2000fa7e038 */
[----:B------:R-:W-:Y:S01]  /*1d40*/  IMAD.U32 R2, RZ, RZ, UR18 ;  /* 0x00000012ff027e24 */ /* 0x000fe2000f8e00ff */
[----:B------:R-:W-:Y:S01]  /*1d50*/  UISETP.LT.AND UP0, UPT, URZ, UR22, UPT ;  /* 0x000000163f00728c */ /* 0x000fe2000bf01270 */
[----:B------:R-:W-:Y:S01]  /*1d60*/  VIADD R7, R7, UR13 ;  /* 0x0000000d07077c36 */ /* 0x000fe20008000000 */
[----:B------:R-:W-:Y:S01]  /*1d70*/  UIADD3.X UR6, UR52, UR6, UR55, UP5, UP4 ;  /* 0x0000000634067290 */ /* 0x000fe2000afe8437 */
[-C--:B------:R-:W-:Y:S01]  /*1d80*/  IMAD R11, R24, R4.reuse, RZ ;  /* 0x00000004180b7224 */ /* 0x080fe200078e02ff */
[----:B------:R-:W-:Y:S01]  /*1d90*/  USEL UR22, URZ, UR22, !UP0 ;  /* 0x000000163f167287 */ /* 0x000fe2000c000000 */
[----:B------:R-:W-:Y:S01]  /*1da0*/  IMAD.WIDE.U32 R8, R2, UR58, R8 ;  /* 0x0000003a02087c25 */ /* 0x000fe2000f8e0008 */
[----:B------:R-:W-:Y:S01]  /*1db0*/  UIADD3.X UR9, UR54, UR6, UR48, UP3, UP2 ;  /* 0x0000000636097290 */ /* 0x000fe20009fe4430 */
[----:B------:R-:W-:Y:S01]  /*1dc0*/  IADD3 R2, P0, R10, UR7, RZ ;  /* 0x000000070a027c10 */ /* 0x000fe2000ff1e0ff */
[----:B------:R-:W-:Y:S01]  /*1dd0*/  UISETP.GT.AND UP0, UPT, UR40, UR22, UPT ;  /* 0x000000162800728c */ /* 0x000fe2000bf04270 */
[----:B------:R-:W-:Y:S01]  /*1de0*/  IMAD R11, R0, R5, R11 ;  /* 0x00000005000b7224 */ /* 0x000fe200078e020b */
[----:B------:R-:W-:Y:S01]  /*1df0*/  LEA R14, P4, R8, UR44, 0x1 ;  /* 0x0000002c080e7c11 */ /* 0x000fe2000f8808ff */
[----:B------:R-:W-:Y:S01]  /*1e00*/  IMAD.WIDE.U32 R6, R0, R4, R6 ;  /* 0x0000000400067225 */ /* 0x000fe200078e0006 */
[----:B------:R-:W-:Y:S01]  /*1e10*/  LEA.HI.X.SX32 R10, R10, UR9, 0x1, P0 ;  /* 0x000000090a0a7c11 */ /* 0x000fe200080f0eff */
[----:B------:R-:W-:Y:S01]  /*1e20*/  ULDC.64 UR50, c[0x0][0x478] ;  /* 0x00011e0000327ab9 */ /* 0x000fe20000000a00 */
[----:B------:R-:W-:Y:S01]  /*1e30*/  PLOP3.LUT P0, PT, PT, PT, UP0, 0x80, 0x0 ;  /* 0x000000000000781c */ /* 0x000fe20003f0f008 */
[----:B------:R-:W-:Y:S01]  /*1e40*/  VIADD R9, R9, UR19 ;  /* 0x0000001309097c36 */ /* 0x000fe20008000000 */
[----:B------:R-:W-:Y:S01]  /*1e50*/  LEA R16, P3, R6, UR38, 0x1 ;  /* 0x0000002606107c11 */ /* 0x000fe2000f8608ff */
[----:B------:R-:W-:Y:S01]  /*1e60*/  IMAD.IADD R7, R7, 0x1, R11 ;  /* 0x0000000107077824 */ /* 0x000fe200078e020b */
[----:B------:R1:W-:Y:S01]  /*1e70*/  STL [R1+0x8], R14 ;  /* 0x0000080e01007387 */ /* 0x0003e20000100800 */
[----:B------:R-:W-:Y:S01]  /*1e80*/  ULDC.64 UR16, c[0x0][0x400] ;  /* 0x0001000000107ab9 */ /* 0x000fe20000000a00 */
[----:B------:R-:W-:Y:S01]  /*1e90*/  LEA.HI.X R15, R8, UR45, R9, 0x1, P4 ;  /* 0x0000002d080f7c11 */ /* 0x000fe2000a0f0c09 */
[----:B------:R-:W-:Y:S01]  /*1ea0*/  UIMAD.WIDE UR6, UR37, 0x4, UR50 ;  /* 0x00000004250678a5 */ /* 0x000fe2000f8e0232 */
[----:B------:R-:W-:Y:S01]  /*1eb0*/  LEA.HI.X R17, R6, UR39, R7, 0x1, P3 ;  /* 0x0000002706117c11 */ /* 0x000fe200098f0c07 */
[----:B------:R1:W-:Y:S01]  /*1ec0*/  STL [R1+0xc], R16 ;  /* 0x00000c1001007387 */ /* 0x0003e20000100800 */
[----:B------:R-:W-:Y:S01]  /*1ed0*/  LEA R203, P2, R2, UR16, 0x2 ;  /* 0x0000001002cb7c11 */ /* 0x000fe2000f8410ff */
[----:B------:R-:W-:-:S02]  /*1ee0*/  UIADD3 UR9, UR40, -0x1, URZ ;  /* 0xffffffff28097890 */ /* 0x000fc4000fffe03f */
[----:B------:R1:W-:Y:S01]  /*1ef0*/  STL [R1], R15 ;  /* 0x0000000f01007387 */ /* 0x0003e20000100800 */
[----:B------:R-:W-:Y:S01]  /*1f00*/  LEA.HI.X R202, R2, UR17, R10, 0x2, P2 ;  /* 0x0000001102ca7c11 */ /* 0x000fe200090f140a */
[----:B------:R-:W-:Y:S01]  /*1f10*/  UMOV UR18, UR28 ;  /* 0x0000001c00127c82 */ /* 0x000fe20008000000 */
[----:B------:R-:W-:Y:S01]  /*1f20*/  UMOV UR17, UR29 ;  /* 0x0000001d00117c82 */ /* 0x000fe20008000000 */
[----:B------:R1:W-:Y:S01]  /*1f30*/  STL [R1+0x4], R17 ;  /* 0x0000041101007387 */ /* 0x0003e20000100800 */
[----:B------:R-:W-:Y:S01]  /*1f40*/  UMOV UR20, UR6 ;  /* 0x0000000600147c82 */ /* 0x000fe20008000000 */
        /* <DEDUP_REMOVED lines=21> */
.L_x_1943:
        /* <DEDUP_REMOVED lines=20> */
.L_x_1944:
        /* <DEDUP_REMOVED lines=35> */
.L_x_1946:
[----:B------:R-:W-:Y:S05]  /*2410*/  BSYNC B0 ;  /* 0x0000000000007941 */ /* 0x000fea0003800000 */
.L_x_1945:
        /* <DEDUP_REMOVED lines=13> */
[----:B------:R3:W-:Y:S02]  /*24f0*/  STG.E.128 desc[UR10][R8.64], RZ ;  /* 0x000000ff08007986 */ /* 0x0007e4000c101d0a */
.L_x_1948:
[----:B------:R-:W-:Y:S05]  /*2500*/  BSYNC B0 ;  /* 0x0000000000007941 */ /* 0x000fea0003800000 */
.L_x_1947:
[----:B------:R-:W-:Y:S04]  /*2510*/  BSSY B0, `(.L_x_1949) ;  /* 0x000000e000007945 */ /* 0x000fe80003800000 */
[----:B------:R-:W-:Y:S05]  /*2520*/  @P1 BRA `(.L_x_1950) ;  /* 0x0000000000301947 */ /* 0x000fea0003800000 */
[----:B------:R-:W-:Y:S01]  /*2530*/  IADD3 R2, P4, R0, 0x40, RZ ;  /* 0x0000004000027810 */ /* 0x000fe20007f9e0ff */
[----:B------:R-:W-:Y:S01]  /*2540*/  ULDC.64 UR14, c[0x0][0x3f0] ;  /* 0x0000fc00000e7ab9 */ /* 0x000fe20000000a00 */
[----:B------:R-:W-:-:S03]  /*2550*/  MOV R7, R10 ;  /* 0x0000000a00077202 */ /* 0x000fc60000000f00 */
[----:B------:R-:W-:-:S04]  /*2560*/  IMAD.X R6, RZ, RZ, R24, P4 ;  /* 0x000000ffff067224 */ /* 0x000fc800020e0618 */
[----:B--23--:R-:W-:Y:S02]  /*2570*/  IMAD R8, R6, UR12, RZ ;  /* 0x0000000c06087c24 */ /* 0x00cfe4000f8e02ff */
[----:B------:R-:W-:-:S04]  /*2580*/  IMAD.MOV.U32 R6, RZ, RZ, R4 ;  /* 0x000000ffff067224 */ /* 0x000fc800078e0004 */
[----:B------:R-:W-:-:S04]  /*2590*/  IMAD.WIDE.U32 R6, R2, UR12, R6 ;  /* 0x0000000c02067c25 */ /* 0x000fc8000f8e0006 */
[----:B------:R-:W-:Y:S01]  /*25a0*/  IMAD R2, R2, UR13, R8 ;  /* 0x0000000d02027c24 */ /* 0x000fe2000f8e0208 */
[----:B------:R-:W-:-:S04]  /*25b0*/  LEA R8, P4, R6, UR14, 0x1 ;  /* 0x0000000e06087c11 */ /* 0x000fc8000f8808ff */
[----:B------:R-:W-:-:S04]  /*25c0*/  IADD3 R2, R7, R2, RZ ;  /* 0x0000000207027210 */ /* 0x000fc80007ffe0ff */
[----:B------:R-:W-:-:S05]  /*25d0*/  LEA.HI.X R9, R6, UR15, R2, 0x1, P4 ;  /* 0x0000000f06097c11 */ /* 0x000fca000a0f0c02 */
[----:B------:R4:W-:Y:S02]  /*25e0*/  STG.E.128 desc[UR10][R8.64], RZ ;  /* 0x000000ff08007986 */ /* 0x0009e4000c101d0a */
.L_x_1950:
[----:B------:R-:W-:Y:S05]  /*25f0*/  BSYNC B0 ;  /* 0x0000000000007941 */ /* 0x000fea0003800000 */
.L_x_1949:
        /* <DEDUP_REMOVED lines=14> */
.L_x_1952:
[----:B------:R-:W-:Y:S05]  /*26e0*/  BSYNC B0 ;  /* 0x0000000000007941 */ /* 0x000fea0003800000 */
.L_x_1951:
[----:B------:R-:W-:Y:S01]  /*26f0*/  UIMAD UR8, UR42, UR6, URZ ;  /* 0x000000062a0872a4 */ /* 0x000fe2000f8e023f */
[----:B-1----:R-:W-:Y:S01]  /*2700*/  IMAD.U32 R4, RZ, RZ, UR6 ;  /* 0x00000006ff047e24 */ /* 0x002fe2000f8e00ff */
        /* <DEDUP_REMOVED lines=21> */
[----:B--234-:R-:W-:-:S04]  /*2860*/  LEA R8, P3, R6, UR8, 0x1 ;  /* 0x0000000806087c11 */ /* 0x01cfc8000f8608ff */
[----:B------:R-:W-:-:S05]  /*2870*/  LEA.HI.X R9, R6, UR9, R2, 0x1, P3 ;  /* 0x0000000906097c11 */ /* 0x000fca00098f0c02 */
[----:B------:R1:W-:Y:S04]  /*2880*/  STG.E.128 desc[UR10][R8.64], RZ ;  /* 0x000000ff08007986 */ /* 0x0003e8000c101d0a */
.L_x_1954:
[----:B------:R-:W-:Y:S05]  /*2890*/  BSYNC B0 ;  /* 0x0000000000007941 */ /* 0x000fea0003800000 */
.L_x_1953:
        /* <DEDUP_REMOVED lines=14> */
.L_x_1956:
[----:B------:R-:W-:Y:S05]  /*2980*/  BSYNC B0 ;  /* 0x0000000000007941 */ /* 0x000fea0003800000 */
.L_x_1955:
        /* <DEDUP_REMOVED lines=14> */
.L_x_1958:
[----:B------:R-:W-:Y:S05]  /*2a70*/  BSYNC B0 ;  /* 0x0000000000007941 */ /* 0x000fea0003800000 */
.L_x_1957:
        /* <DEDUP_REMOVED lines=14> */
.L_x_1942:
[----:B------:R-:W2:Y:S01]  /*2b60*/  LDL R7, [R1+0x40] ;  /* 0x0000400001077983 */ /* 0x000ea20000100800 */
[----:B------:R-:W-:Y:S01]  /*2b70*/  PLOP3.LUT P0, PT, PT, PT, UP6, 0x80, 0x0 ;  /* 0x000000000000781c */ /* 0x000fe20003f0f068 */
[----:B------:R-:W-:Y:S01]  /*2b80*/  UIMAD UR6, UR9, -0x80, UR15 ;  /* 0xffffff80090678a4 */ /* 0x000fe2000f8e020f */
[C---:B------:R-:W-:Y:S01]  /*2b90*/  VIADD R21, R0.reuse, 0x20 ;  /* 0x0000002000157836 */ /* 0x040fe20000000000 */
[----:B------:R-:W-:Y:S01]  /*2ba0*/  ULEA.HI UR7, UR9, UR9, URZ, 0x1 ;  /* 0x0000000909077291 */ /* 0x000fe2000f8f083f */
[C---:B------:R-:W-:Y:S01]  /*2bb0*/  VIADD R22, R0.reuse, 0x40 ;  /* 0x0000004000167836 */ /* 0x040fe20000000000 */
[----:B------:R-:W-:Y:S01]  /*2bc0*/  BSSY B0, `(.L_x_1960) ;  /* 0x000001b000007945 */ /* 0x000fe20003800000 */
[C---:B------:R-:W-:Y:S01]  /*2bd0*/  VIADD R23, R0.reuse, 0x60 ;  /* 0x0000006000177836 */ /* 0x040fe20000000000 */
[----:B------:R-:W-:Y:S01]  /*2be0*/  ISETP.GE.AND P5, PT, R0, UR6, PT ;  /* 0x0000000600007c0c */ /* 0x000fe2000bfa6270 */
[----:B------:R-:W-:-:S05]  /*2bf0*/  ULOP3.LUT UR7, UR7, 0xfffffffe, URZ, 0xc0, !UPT ;  /* 0xfffffffe07077892 */ /* 0x000fca000f8ec03f */
[----:B------:R-:W-:Y:S01]  /*2c00*/  @P0 BAR.SYNC.DEFER_BLOCKING 0x0 ;  /* 0x0000000000000b1d */ /* 0x000fe20000010000 */
[----:B------:R-:W-:Y:S01]  /*2c10*/  UIADD3 UR7, UR9, -UR7, URZ ;  /* 0x8000000709077290 */ /* 0x000fe2000fffe03f */
[----:B------:R-:W-:Y:S01]  /*2c20*/  ISETP.GE.AND P4, PT, R21, UR6, PT ;  /* 0x0000000615007c0c */ /* 0x000fe2000bf86270 */
[----:B------:R-:W-:Y:S01]  /*2c30*/  IMAD.U32 R9, RZ, RZ, UR26 ;  /* 0x0000001aff097e24 */ /* 0x000fe2000f8e00ff */
[----:B------:R-:W-:Y:S01]  /*2c40*/  ISETP.GE.AND P3, PT, R22, UR6, PT ;  /* 0x0000000616007c0c */ /* 0x000fe2000bf66270 */
[----:B------:R-:W-:Y:S01]  /*2c50*/  UISETP.NE.AND UP0, UPT, UR7, 0x1, UPT ;  /* 0x000000010700788c */ /* 0x000fe2000bf05270 */
[----:B------:R-:W-:-:S05]  /*2c60*/  ISETP.GE.AND P2, PT, R23, UR6, PT ;  /* 0x0000000617007c0c */ /* 0x000fca000bf46270 */
        /* <DEDUP_REMOVED lines=16> */
.L_x_1961:
[----:B------:R-:W-:Y:S05]  /*2d70*/  BSYNC B0 ;  /* 0x0000000000007941 */ /* 0x000fea0003800000 */
.L_x_1960:
        /* <DEDUP_REMOVED lines=8> */
[----:B----4-:R-:W-:-:S04]  /*2e00*/  LEA R6, P0, R4, R16, 0x6 ;  /* 0x0000001004067211 */ /* 0x010fc800078030ff */
[----:B------:R-:W-:-:S05]  /*2e10*/  LEA.HI.X R7, R4, R17, R5, 0x6, P0 ;  /* 0x0000001104077211 */ /* 0x000fca00000f3405 */
[----:B------:R-:W-:Y:S01]  /*2e20*/  @!PT LDS RZ, [RZ] ;  /* 0x00000000fffff984 */ /* 0x000fe20000000800 */
[----:B------:R-:W-:Y:S01]  /*2e30*/  @!PT LDS RZ, [RZ] ;  /* 0x00000000fffff984 */ /* 0x000fe20000000800 */
[----:B------:R-:W-:Y:S01]  /*2e40*/  @!PT LDS RZ, [RZ] ;  /* 0x00000000fffff984 */ /* 0x000fe20000000800 */
[----:B------:R4:W-:Y:S04]  /*2e50*/  LDGSTS.E.BYPASS.LTC128B.128 [R2+0x9000], desc[UR10][R6.64] ;  /* 0x0900000006027fae */ /* 0x0009e8000b901d4a */
.L_x_1963:
[----:B------:R-:W-:Y:S05]  /*2e60*/  BSYNC B0 ;  /* 0x0000000000007941 */ /* 0x000fea0003800000 */
.L_x_1962:
[----:B------:R1:W-:Y:S01]  /*2e70*/  @P3 STS.128 [R2+0xa000], RZ ;  /* 0x00a000ff02003388 */ /* 0x0003e20000000c00 */
[----:B------:R-:W-:Y:S04]  /*2e80*/  BSSY B0, `(.L_x_1964) ;  /* 0x000000c000007945 */ /* 0x000fe80003800000 */
        /* <DEDUP_REMOVED lines=11> */
.L_x_1965:
[----:B------:R-:W-:Y:S05]  /*2f40*/  BSYNC B0 ;  /* 0x0000000000007941 */ /* 0x000fea0003800000 */
.L_x_1964:
[----:B------:R1:W-:Y:S01]  /*2f50*/  @P2 STS.128 [R2+0xb000], RZ ;  /* 0x00b000ff02002388 */ /* 0x0003e20000000c00 */
[----:B------:R-:W-:Y:S04]  /*2f60*/  BSSY B0, `(.L_x_1966) ;  /* 0x000000f000007945 */ /* 0x000fe80003800000 */
[----:B------:R-:W-:Y:S05]  /*2f70*/  @P2 BRA `(.L_x_1967) ;  /* 0x0000000000342947 */ /* 0x000fea0003800000 */
[----:B------:R-:W-:Y:S02]  /*2f80*/  ULDC UR7, c[0x0][0x2d0] ;  /* 0x0000b40000077ab9 */ /* 0x000fe40000000800 */
[----:B------:R-:W-:-:S13]  /*2f90*/  ISETP.GE.AND P0, PT, R246, UR7, PT ;  /* 0x00000007f6007c0c */ /* 0x000fda000bf06270 */
[----:B------:R1:W-:Y:S01]  /*2fa0*/  @P0 STS.128 [R2+0xb000], RZ ;  /* 0x00b000ff02000388 */ /* 0x0003e20000000c00 */
[----:B------:R-:W-:Y:S05]  /*2fb0*/  @P0 BRA `(.L_x_1967) ;  /* 0x0000000000240947 */ /* 0x000fea0003800000 */
[----:B----4-:R-:W-:Y:S01]  /*2fc0*/  MOV R6, R16 ;  /* 0x0000001000067202 */ /* 0x010fe20000000f00 */
        /* <DEDUP_REMOVED lines=8> */
.L_x_1967:
[----:B------:R-:W-:Y:S05]  /*3050*/  BSYNC B0 ;  /* 0x0000000000007941 */ /* 0x000fea0003800000 */
.L_x_1966:
        /* <DEDUP_REMOVED lines=13> */
[----:B----4-:R-:W-:Y:S02]  /*3130*/  MOV R4, R14 ;  /* 0x0000000e00047202 */ /* 0x010fe40000000f00 */
[----:B------:R-:W-:-:S05]  /*3140*/  MOV R5, R15 ;  /* 0x0000000f00057202 */ /* 0x000fca0000000f00 */
[----:B------:R-:W-:Y:S01]  /*3150*/  @!PT LDS RZ, [RZ] ;  /* 0x00000000fffff984 */ /* 0x000fe20000000800 */
[----:B------:R-:W-:Y:S01]  /*3160*/  @!PT LDS RZ, [RZ] ;  /* 0x00000000fffff984 */ /* 0x000fe20000000800 */
[----:B------:R-:W-:Y:S01]  /*3170*/  @!PT LDS RZ, [RZ] ;  /* 0x00000000fffff984 */ /* 0x000fe20000000800 */
[----:B------:R4:W-:Y:S02]  /*3180*/  LDGSTS.E.BYPASS.LTC128B.128 [R194], desc[UR10][R4.64] ;  /* 0x0000000004c27fae */ /* 0x0009e4000b901d4a */
.L_x_1969:
[----:B------:R-:W-:Y:S05]  /*3190*/  BSYNC B0 ;  /* 0x0000000000007941 */ /* 0x000fea0003800000 */
.L_x_1968:
        /* <DEDUP_REMOVED lines=13> */
[----:B----4-:R-:W-:Y:S02]  /*3270*/  IMAD.U32 R5, RZ, RZ, UR30 ;  /* 0x0000001eff057e24 */ /* 0x010fe4000f8e00ff */
[----:B------:R-:W-:-:S03]  /*3280*/  IMAD.U32 R6, RZ, RZ, UR31 ;  /* 0x0000001fff067e24 */ /* 0x000fc6000f8e00ff */
[----:B------:R-:W-:-:S04]  /*3290*/  LEA R4, P0, R5, R14, 0x6 ;  /* 0x0000000e05047211 */ /* 0x000fc800078030ff */
[----:B------:R-:W-:-:S05]  /*32a0*/  LEA.HI.X R5, R5, R15, R6, 0x6, P0 ;  /* 0x0000000f05057211 */ /* 0x000fca00000f3406 */
[----:B------:R-:W-:Y:S01]  /*32b0*/  @!PT LDS RZ, [RZ] ;  /* 0x00000000fffff984 */ /* 0x000fe20000000800 */
[----:B------:R-:W-:Y:S01]  /*32c0*/  @!PT LDS RZ, [RZ] ;  /* 0x00000000fffff984 */ /* 0x000fe20000000800 */
[----:B------:R-:W-:Y:S01]  /*32d0*/  @!PT LDS RZ, [RZ] ;  /* 0x00000000fffff984 */ /* 0x000fe20000000800 */
[----:B------:R4:W-:Y:S04]  /*32e0*/  LDGSTS.E.BYPASS.LTC128B.128 [R194+0x1000], desc[UR10][R4.64] ;  /* 0x0100000004c27fae */ /* 0x0009e8000b901d4a */
.L_x_1971:
[----:B------:R-:W-:Y:S05]  /*32f0*/  BSYNC B0 ;  /* 0x0000000000007941 */ /* 0x000fea0003800000 */
.L_x_1970:
        /* <DEDUP_REMOVED lines=21> */
.L_x_1973:
[----:B------:R-:W-:Y:S05]  /*3450*/  BSYNC B0 ;  /* 0x0000000000007941 */ /* 0x000fea0003800000 */
.L_x_1972:
        /* <DEDUP_REMOVED lines=13> */
[----:B----4-:R-:W-:Y:S01]  /*3530*/  MOV R6, UR30 ;  /* 0x0000001e00067c02 */ /* 0x010fe20008000f00 */
        /* <DEDUP_REMOVED lines=9> */
.L_x_1975:
[----:B------:R-:W-:Y:S05]  /*35d0*/  BSYNC B0 ;  /* 0x0000000000007941 */ /* 0x000fea0003800000 */
.L_x_1974:
[----:B------:R-:W5:Y:S01]  /*35e0*/  LDL R27, [R1+0x28] ;  /* 0x00002800011b7983 */ /* 0x000f620000100800 */
[----:B------:R-:W-:Y:S01]  /*35f0*/  UIMAD UR7, UR42, UR26, URZ ;  /* 0x0000001a2a0772a4 */ /* 0x000fe2000f8e023f */
[----:B----4-:R-:W-:Y:S01]  /*3600*/  IMAD.WIDE.U32 R4, R9, UR32, R246 ;  /* 0x0000002009047c25 */ /* 0x010fe2000f8e00f6 */
        /* <DEDUP_REMOVED lines=19> */
[----:B-1----:R-:W-:Y:S01]  /*3740*/  IADD3 R14, P2, R7, UR18, RZ ;  /* 0x00000012070e7c10 */ /* 0x002fe2000ff5e0ff */
        /* <DEDUP_REMOVED lines=11> */
[----:B----4-:R-:W-:Y:S08]  /*3800*/  @P5 BRA `(.L_x_1977) ;  /* 0x0000000000445947 */ /* 0x010ff00003800000 */
        /* <DEDUP_REMOVED lines=17> */
.L_x_1977:
[----:B------:R-:W-:Y:S05]  /*3920*/  BSYNC B0 ;  /* 0x0000000000007941 */ /* 0x000fea0003800000 */
.L_x_1976:
        /* <DEDUP_REMOVED lines=8> */
[----:B----4-:R-:W-:Y:S01]  /*39b0*/  IADD3 R8, P0, R0, 0x20, RZ ;  /* 0x0000002000087810 */ /* 0x010fe20007f1e0ff */
        /* <DEDUP_REMOVED lines=14> */
.L_x_1979:
[----:B------:R-:W-:Y:S05]  /*3aa0*/  BSYNC B0 ;  /* 0x0000000000007941 */ /* 0x000fea0003800000 */
.L_x_1978:
        /* <DEDUP_REMOVED lines=23> */
.L_x_1981:
[----:B------:R-:W-:Y:S05]  /*3c20*/  BSYNC B0 ;  /* 0x0000000000007941 */ /* 0x000fea0003800000 */
.L_x_1980:
        /* <DEDUP_REMOVED lines=12> */
[----:B----4-:R-:W-:Y:S02]  /*3cf0*/  IMAD R8, R6, UR26, RZ ;  /* 0x0000001a06087c24 */ /* 0x010fe4000f8e02ff */
        /* <DEDUP_REMOVED lines=10> */
.L_x_1983:
[----:B------:R-:W-:Y:S05]  /*3da0*/  BSYNC B0 ;  /* 0x0000000000007941 */ /* 0x000fea0003800000 */
.L_x_1982:
[----:B------:R-:W-:Y:S01]  /*3db0*/  UIMAD UR6, UR42, UR24, URZ ;  /* 0x000000182a0672a4 */ /* 0x000fe2000f8e023f */
[----:B----4-:R-:W-:Y:S01]  /*3dc0*/  MOV R4, UR24 ;  /* 0x0000001800047c02 */ /* 0x010fe20008000f00 */
        /* <DEDUP_REMOVED lines=12> */
[----:B----4-:R-:W-:Y:S06]  /*3e90*/  @P5 BRA `(.L_x_1985) ;  /* 0x0000000000445947 */ /* 0x010fec0003800000 */
        /* <DEDUP_REMOVED lines=17> */
.L_x_1985:
[----:B------:R-:W-:Y:S05]  /*3fb0*/  BSYNC B0 ;  /* 0x0000000000007941 */ /* 0x000fea0003800000 */
.L_x_1984:
        /* <DEDUP_REMOVED lines=22> */
.L_x_1987:
[----:B------:R-:W-:Y:S05]  /*4120*/  BSYNC B0 ;  /* 0x0000000000007941 */ /* 0x000fea0003800000 */
.L_x_1986:
        /* <DEDUP_REMOVED lines=22> */
.L_x_1989:
[----:B------:R-:W-:Y:S05]  /*4290*/  BSYNC B0 ;  /* 0x0000000000007941 */ /* 0x000fea0003800000 */
.L_x_1988:
        /* <DEDUP_REMOVED lines=22> */
.L_x_1991:
[----:B------:R-:W-:Y:S05]  /*4400*/  BSYNC B0 ;  /* 0x0000000000007941 */ /* 0x000fea0003800000 */
.L_x_1990:
[----:B------:R-:W-:Y:S01]  /*4410*/  ISETP.NE.AND P2, PT, R19, RZ, PT ;  /* 0x000000ff1300720c */ /* 0x000fe20003f45270 */
[----:B-1----:R-:W-:Y:S01]  /*4420*/  IMAD.MOV.U32 R4, RZ, RZ, 0x7f800000 ;  /* 0x7f800000ff047424 */ /* 0x002fe200078e00ff */
[----:B------:R-:W-:Y:S01]  /*4430*/  ISETP.NE.AND P0, PT, R18, RZ, PT ;  /* 0x000000ff1200720c */ /* 0x000fe20003f05270 */
[----:B------:R-:W-:Y:S01]  /*4440*/  IMAD.MOV.U32 R0, RZ, RZ, 0x7f800000 ;  /* 0x7f800000ff007424 */ /* 0x000fe200078e00ff */
[----:B------:R-:W-:Y:S01]  /*4450*/  ISETP.NE.AND P3, PT, R11, RZ, PT ;  /* 0x000000ff0b00720c */ /* 0x000fe20003f65270 */
[----:B--234-:R-:W-:Y:S01]  /*4460*/  IMAD.MOV.U32 R2, RZ, RZ, 0x7f800000 ;  /* 0x7f800000ff027424 */ /* 0x01cfe200078e00ff */
[----:B------:R-:W0:Y:S01]  /*4470*/  LDGDEPBAR ;  /* 0x00000000000079af */ /* 0x000e220000000000 */
[----:B------:R-:W-:Y:S01]  /*4480*/  IMAD.MOV.U32 R5, RZ, RZ, 0x7f800000 ;  /* 0x7f800000ff057424 */ /* 0x000fe200078e00ff */
[----:B------:R-:W-:Y:S01]  /*4490*/  ULDC UR25, c[0x0][0x2d0] ;  /* 0x0000b40000197ab9 */ /* 0x000fe20000000800 */
[----:B------:R-:W-:Y:S01]  /*44a0*/  ULDC UR27, c[0x0][0x398] ;  /* 0x0000e600001b7ab9 */ /* 0x000fe20000000800 */
[----:B------:R-:W2:Y:S01]  /*44b0*/  @!P6 LDG.E R0, desc[UR10][R16.64] ;  /* 0x0000000a1000e981 */ /* 0x000ea2000c1e1900 */
[----:B------:R-:W-:-:S03]  /*44c0*/  ULDC UR26, c[0x0][0x2dc] ;  /* 0x0000b700001a7ab9 */ /* 0x000fc60000000800 */
[----:B------:R-:W3:Y:S04]  /*44d0*/  @!P2 LDG.E R4, desc[UR10][R14.64+0x20] ;  /* 0x0000200a0e04a981 */ /* 0x000ee8000c1e1900 */
[----:B------:R-:W4:Y:S04]  /*44e0*/  @!P0 LDG.E R2, desc[UR10][R14.64+0x100] ;  /* 0x0001000a0e028981 */ /* 0x000f28000c1e1900 */
[----:B------:R-:W5:Y:S01]  /*44f0*/  @!P3 LDG.E R5, desc[UR10][R14.64] ;  /* 0x0000000a0e05b981 */ /* 0x000f62000c1e1900 */
[----:B------:R-:W-:Y:S01]  /*4500*/  VIADD R190, R193, 0x2000 ;  /* 0x00002000c1be7836 */ /* 0x000fe20000000000 */
[----:B------:R-:W-:Y:S01]  /*4510*/  UIADD3 UR6, UR32, UR15, URZ ;  /* 0x0000000f20067290 */ /* 0x000fe2000fffe03f */
[----:B------:R-:W-:-:S02]  /*4520*/  VIADD R184, R192, 0x2000 ;  /* 0x00002000c0b87836 */ /* 0x000fc40000000000 */
[----:B------:R-:W-:Y:S01]  /*4530*/  IMAD.MOV.U32 R191, RZ, RZ, 0x20 ;  /* 0x00000020ffbf7424 */ /* 0x000fe200078e00ff */
[----:B------:R-:W-:Y:S01]  /*4540*/  SEL R190, R190, R193, !P1 ;  /* 0x000000c1bebe7207 */ /* 0x000fe20004800000 */
[----:B------:R-:W-:Y:S01]  /*4550*/  IMAD.MOV.U32 R185, RZ, RZ, 0x40 ;  /* 0x00000040ffb97424 */ /* 0x000fe200078e00ff */
[----:B------:R-:W-:Y:S01]  /*4560*/  SEL R184, R184, R192, !P1 ;  /* 0x000000c0b8b87207 */ /* 0x000fe20004800000 */
[----:B------:R-:W-:Y:S01]  /*4570*/  UIADD3 UR6, -UR8, 0x80, UR6 ;  /* 0x0000008008067890 */ /* 0x000fe2000fffe106 */
        /* <DEDUP_REMOVED lines=35> */
[----:B------:R-:W-:Y:S01]  /*47b0*/  IMAD.MOV.U32 R248, RZ, RZ, R194 ;  /* 0x000000fffff87224 */ /* 0x000fe200078e00c2 */
[----:B------:R-:W-:Y:S01]  /*47c0*/  UIADD3 UR24, UR6, -UR46, URZ ;  /* 0x8000002e06187290 */ /* 0x000fe2000fffe03f */
[----:B------:R-:W-:-:S02]  /*47d0*/  UMOV UR16, UR7 ;  /* 0x0000000700107c82 */ /* 0x000fc40008000000 */
[----:B------:R-:W-:Y:S01]  /*47e0*/  ULDC UR6, c[0x0][0x39c] ;  /* 0x0000e70000067ab9 */ /* 0x000fe20000000800 */
[----:B------:R-:W-:Y:S01]  /*47f0*/  ULDC UR7, c[0x0][0x2ec] ;  /* 0x0000bb0000077ab9 */ /* 0x000fe20000000800 */
[----:B---3--:R1:W-:Y:S02]  /*4800*/  STL [R1+0x24], R4 ;  /* 0x0000240401007387 */ /* 0x0083e40000100800 */
[----:B-1----:R-:W1:Y:S02]  /*4810*/  S2R R4, SR_TID.X ;  /* 0x0000000000047919 */ /* 0x002e640000002100 */
[----:B--2---:R1:W-:Y:S04]  /*4820*/  STL [R1+0x1c], R0 ;  /* 0x00001c0001007387 */ /* 0x0043e80000100800 */
[----:B----4-:R2:W-:Y:S04]  /*4830*/  STL [R1+0x18], R2 ;  /* 0x0000180201007387 */ /* 0x0105e80000100800 */
[----:B-----5:R3:W-:Y:S01]  /*4840*/  STL [R1+0x20], R5 ;  /* 0x0000200501007387 */ /* 0x0207e20000100800 */
[----:B-1----:R-:W-:-:S02]  /*4850*/  SHF.R.S32.HI R0, RZ, 0x1f, R4 ;  /* 0x0000001fff007819 */ /* 0x002fc40000011404 */
[----:B--2---:R-:W-:Y:S02]  /*4860*/  LEA.HI R2, R26, R25, RZ, 0x4 ;  /* 0x000000191a027211 */ /* 0x004fe400078f20ff */
[----:B------:R-:W-:Y:S02]  /*4870*/  LEA.HI R0, R0, R4, RZ, 0x4 ;  /* 0x0000000400007211 */ /* 0x000fe400078f20ff */
[----:B------:R-:W-:Y:S02]  /*4880*/  LOP3.LUT R2, R2, 0xfffffff0, RZ, 0xc0, !PT ;  /* 0xfffffff002027812 */ /* 0x000fe400078ec0ff */
[----:B------:R-:W-:-:S03]  /*4890*/  LOP3.LUT R0, R0, 0xfffffff0, RZ, 0xc0, !PT ;  /* 0xfffffff000007812 */ /* 0x000fc600078ec0ff */
[----:B------:R-:W-:Y:S02]  /*48a0*/  IMAD.IADD R2, R25, 0x1, -R2 ;  /* 0x0000000119027824 */ /* 0x000fe400078e0a02 */
[----:B------:R-:W-:-:S03]  /*48b0*/  IMAD.IADD R0, R4, 0x1, -R0 ;  /* 0x0000000104007824 */ /* 0x000fc600078e0a00 */
[----:B---3--:R-:W-:Y:S02]  /*48c0*/  SHF.R.S32.HI R5, RZ, 0x1f, R2 ;  /* 0x0000001fff057819 */ /* 0x008fe40000011402 */
[----:B------:R-:W-:Y:S02]  /*48d0*/  SHF.R.S32.HI R4, RZ, 0x1f, R0 ;  /* 0x0000001fff047819 */ /* 0x000fe40000011400 */
[----:B------:R-:W-:Y:S02]  /*48e0*/  LEA.HI R5, R5, R2, RZ, 0x3 ;  /* 0x0000000205057211 */ /* 0x000fe400078f18ff */
[----:B------:R-:W-:Y:S02]  /*48f0*/  LEA.HI R4, R4, R0, RZ, 0x3 ;  /* 0x0000000004047211 */ /* 0x000fe400078f18ff */
[----:B------:R-:W-:Y:S02]  /*4900*/  LOP3.LUT R5, R5, 0xfffffff8, RZ, 0xc0, !PT ;  /* 0xfffffff805057812 */ /* 0x000fe400078ec0ff */
[----:B------:R-:W-:-:S03]  /*4910*/  LOP3.LUT R4, R4, 0xfffffff8, RZ, 0xc0, !PT ;  /* 0xfffffff804047812 */ /* 0x000fc600078ec0ff */
[----:B------:R-:W-:Y:S02]  /*4920*/  IMAD.IADD R2, R2, 0x1, -R5 ;  /* 0x0000000102027824 */ /* 0x000fe400078e0a05 */
[----:B------:R-:W-:-:S03]  /*4930*/  IMAD.IADD R0, R0, 0x1, -R4 ;  /* 0x0000000100007824 */ /* 0x000fc600078e0a04 */
[C---:B------:R-:W-:Y:S02]  /*4940*/  LOP3.LUT P0, RZ, R2.reuse, 0x2, RZ, 0xc0, !PT ;  /* 0x0000000202ff7812 */ /* 0x040fe4000780c0ff */
[----:B------:R-:W-:Y:S01]  /*4950*/  LOP3.LUT P3, RZ, R2, 0x4, RZ, 0xc0, !PT ;  /* 0x0000000402ff7812 */ /* 0x000fe2000786c0ff */
[C---:B------:R-:W-:Y:S01]  /*4960*/  IMAD.SHL.U32 R2, R27.reuse, 0x4, RZ ;  /* 0x000000041b027824 */ /* 0x040fe200078e00ff */
[----:B------:R-:W-:Y:S01]  /*4970*/  LOP3.LUT P2, RZ, R0, 0x4, RZ, 0xc0, !PT ;  /* 0x0000000400ff7812 */ /* 0x000fe2000784c0ff */
[----:B------:R-:W-:-:S03]  /*4980*/  VIADD R0, R27, 0xffffff80 ;  /* 0xffffff801b007836 */ /* 0x000fc60000000000 */
[----:B------:R1:W-:Y:S01]  /*4990*/  STL [R1+0x3c], R2 ;  /* 0x00003c0201007387 */ /* 0x0003e20000100800 */
[----:B------:R-:W-:Y:S01]  /*49a0*/  SHF.L.U64.HI R5, R27, 0x2, R20 ;  /* 0x000000021b057819 */ /* 0x000fe20000010214 */
[----:B------:R-:W-:-:S04]  /*49b0*/  IMAD.MOV.U32 R4, RZ, RZ, 0x40 ;  /* 0x00000040ff047424 */ /* 0x000fc800078e00ff */
[----:B------:R-:W-:Y:S01]  /*49c0*/  STL [R1+0x38], R5 ;  /* 0x0000380501007387 */ /* 0x000fe20000100800 */
[----:B-1----:R-:W-:-:S04]  /*49d0*/  SHF.R.S32.HI R2, RZ, 0x1f, R0 ;  /* 0x0000001fff027819 */ /* 0x002fc80000011400 */
[C---:B------:R-:W-:Y:S01]  /*49e0*/  SHF.L.U64.HI R2, R0.reuse, 0x2, R2 ;  /* 0x0000000200027819 */ /* 0x040fe20000010202 */
[----:B------:R-:W-:-:S04]  /*49f0*/  IMAD.SHL.U32 R0, R0, 0x4, RZ ;  /* 0x0000000400007824 */ /* 0x000fc800078e00ff */
[----:B------:R-:W-:Y:S04]  /*4a00*/  STL [R1+0x34], R2 ;  /* 0x0000340201007387 */ /* 0x000fe80000100800 */
[----:B------:R1:W-:Y:S02]  /*4a10*/  STL [R1+0x30], R0 ;  /* 0x0000300001007387 */ /* 0x0003e40000100800 */
[----:B-1----:R-:W-:-:S05]  /*4a20*/  SEL R0, R4, 0xffffffc0, !P2 ;  /* 0xffffffc004007807 */ /* 0x002fca0005000000 */
[----:B------:R1:W-:Y:S01]  /*4a30*/  STL [R1+0x2c], R0 ;  /* 0x00002c0001007387 */ /* 0x0003e20000100800 */
[----:B------:R-:W-:Y:S02]  /*4a40*/  SEL R191, R191, 0xffffffe0, !P0 ;  /* 0xffffffe0bfbf7807 */ /* 0x000fe40004000000 */
[----:B------:R-:W-:-:S07]  /*4a50*/  SEL R185, R185, 0xffffffc0, !P3 ;  /* 0xffffffc0b9b97807 */ /* 0x000fce0005800000 */
.L_x_1996:
[----:B------:R-:W0:Y:S01]  /*4a60*/  LDGDEPBAR ;  /* 0x00000000000079af */ /* 0x000e220000000000 */
[----:B-1----:R-:W-:Y:S01]  /*4a70*/  IADD3 R0, R190, R191, RZ ;  /* 0x000000bfbe007210 */ /* 0x002fe20007ffe0ff */
[----:B------:R-:W-:Y:S06]  /*4a80*/  USHF.L.U32 UR12, UR9, 0x7, URZ ;  /* 0x00000007090c7899 */ /* 0x000fec000800063f */
[----:B------:R-:W2:Y:S01]  /*4a90*/  LDL R195, [R1+0x3c] ;  /* 0x00003c0001c37983 */ /* 0x000ea20000100800 */
[----:B------:R-:W-:Y:S01]  /*4aa0*/  UMOV UR14, UR61 ;  /* 0x0000003d000e7c82 */ /* 0x000fe20008000000 */
[----:B------:R-:W-:Y:S02]  /*4ab0*/  UISETP.GE.AND UP0, UPT, UR12, UR24, UPT ;  /* 0x000000180c00728c */ /* 0x000fe4000bf06270 */
[----:B------:R-:W3:Y:S01]  /*4ac0*/  LDL R2, [R1+0x38] ;  /* 0x0000380001027983 */ /* 0x000ee20000100800 */
[----:B------:R-:W-:Y:S04]  /*4ad0*/  DEPBAR.LE SB0, 0x0 ;  /* 0x000080000000791a */ /* 0x000fe80000000000 */
[----:B------:R-:W-:Y:S06]  /*4ae0*/  BAR.SYNC.DEFER_BLOCKING 0x0 ;  /* 0x0000000000007b1d */ /* 0x000fec0000010000 */
[----:B------:R-:W-:Y:S08]  /*4af0*/  LDSM.16.M88.4 R64, [R190] ;  /* 0x00000000be40783b */ /* 0x000ff00000000200 */
[----:B------:R-:W1:Y:S08]  /*4b00*/  LDSM.16.M88.4 R16, [R187+UR4+0xc000] ;  /* 0x00c00004bb10783b */ /* 0x000e700008000200 */
[----:B------:R-:W4:Y:S08]  /*4b10*/  LDSM.16.M88.4 R60, [R190+0x2000] ;  /* 0x00200000be3c783b */ /* 0x000f300000000200 */
[----:B------:R-:W4:Y:S08]  /*4b20*/  LDSM.16.M88.4 R32, [R187+UR4+0xc800] ;  /* 0x00c80004bb20783b */ /* 0x000f300008000200 */
[----:B------:R-:W4:Y:S08]  /*4b30*/  LDSM.16.M88.4 R48, [R187+UR4+0xd000] ;  /* 0x00d00004bb30783b */ /* 0x000f300008000200 */
[----:B------:R-:W4:Y:S01]  /*4b40*/  LDSM.16.M88.4 R132, [R187+UR4+0xd800] ;  /* 0x00d80004bb84783b */ /* 0x000f220008000200 */
        /* <DEDUP_REMOVED lines=8> */
[-C--:B------:R-:W-:Y:S06]  /*4bd0*/  HMMA.16816.F32.BF16 R20, R64, R32.reuse, RZ ;  /* 0x000000204014723c */ /* 0x080fec00000418ff */
[C---:B------:R-:W-:Y:S01]  /*4be0*/  HMMA.16816.F32.BF16 R24, R60.reuse, R32, RZ ;  /* 0x000000203c18723c */ /* 0x040fe200000418ff */
[----:B------:R-:W1:Y:S05]  /*4bf0*/  LDSM.16.M88.4 R152, [R189+0x1000] ;  /* 0x00100000bd98783b */ /* 0x000e6a0000000200 */
[-C--:B------:R-:W-:Y:S01]  /*4c00*/  HMMA.16816.F32.BF16 R28, R60, R34.reuse, RZ ;  /* 0x000000223c1c723c */ /* 0x080fe200000418ff */
[-C--:B----4-:R-:W-:Y:S02]  /*4c10*/  IADD3 R0, R0, R185.reuse, RZ ;  /* 0x000000b900007210 */ /* 0x090fe40007ffe0ff */
[----:B------:R-:W4:Y:S03]  /*4c20*/  LDSM.16.M88.4 R156, [R189+0x1800] ;  /* 0x00180000bd9c783b */ /* 0x000f260000000200 */
        /* <DEDUP_REMOVED lines=8> */
[----:B------:R-:W-:Y:S01]  /*4cb0*/  LDSM.16.M88.4 R176, [R0] ;  /* 0x0000000000b0783b */ /* 0x000fe20000000200 */
[-C--:B------:R-:W-:Y:S06]  /*4cc0*/  HMMA.16816.F32.BF16 R52, R64, R132.reuse, RZ ;  /* 0x000000844034723c */ /* 0x080fec00000418ff */
[C---:B------:R-:W-:Y:S01]  /*4cd0*/  HMMA.16816.F32.BF16 R56, R60.reuse, R132, RZ ;  /* 0x000000843c38723c */ /* 0x040fe200000418ff */
[----:B------:R-:W-:Y:S05]  /*4ce0*/  LDSM.16.M88.4 R180, [R188] ;  /* 0x00000000bcb4783b */ /* 0x000fea0000000200 */
[-C--:B------:R-:W-:Y:S01]  /*4cf0*/  HMMA.16816.F32.BF16 R60, R60, R134.reuse, RZ ;  /* 0x000000863c3c723c */ /* 0x080fe200000418ff */
[----:B------:R-:W-:Y:S05]  /*4d00*/  IADD3 R132, R190, R185, RZ ;  /* 0x000000b9be847210 */ /* 0x000fea0007ffe0ff */
[----:B------:R-:W-:Y:S01]  /*4d10*/  HMMA.16816.F32.BF16 R64, R64, R134, RZ ;  /* 0x000000864040723c */ /* 0x000fe200000418ff */
[----:B------:R-:W4:Y:S05]  /*4d20*/  LDSM.16.M88.4 R160, [R132] ;  /* 0x0000000084a0783b */ /* 0x000f2a0000000200 */
[-C--:B-1----:R-:W-:Y:S03]  /*4d30*/  HMMA.16816.F32.BF16 R4, R136, R140.reuse, R4 ;  /* 0x0000008c8804723c */ /* 0x082fe60000041804 */
[----:B------:R-:W1:Y:S03]  /*4d40*/  LDSM.16.M88.4 R132, [R132+0x2000] ;  /* 0x002000008484783b */ /* 0x000e660000000200 */
[C---:B------:R-:W-:Y:S06]  /*4d50*/  HMMA.16816.F32.BF16 R8, R144.reuse, R140, R8 ;  /* 0x0000008c9008723c */ /* 0x040fec0000041808 */
[-C--:B------:R-:W-:Y:S06]  /*4d60*/  HMMA.16816.F32.BF16 R12, R144, R142.reuse, R12 ;  /* 0x0000008e900c723c */ /* 0x080fec000004180c */
[C---:B------:R-:W-:Y:S01]  /*4d70*/  HMMA.16816.F32.BF16 R16, R136.reuse, R142, R16 ;  /* 0x0000008e8810723c */ /* 0x040fe20000041810 */
[----:B------:R-:W1:Y:S05]  /*4d80*/  LDSM.16.M88.4 R140, [R186+0x800] ;  /* 0x00080000ba8c783b */ /* 0x000e6a0000000200 */
        /* <DEDUP_REMOVED lines=8> */
[-C--:B----4-:R-:W-:Y:S06]  /*4e10*/  HMMA.16816.F32.BF16 R52, R136, R156.reuse, R52 ;  /* 0x0000009c8834723c */ /* 0x090fec0000041834 */
[C---:B------:R-:W-:Y:S06]  /*4e20*/  HMMA.16816.F32.BF16 R56, R144.reuse, R156, R56 ;  /* 0x0000009c9038723c */ /* 0x040fec0000041838 */
[-C--:B------:R-:W-:Y:S06]  /*4e30*/  HMMA.16816.F32.BF16 R60, R144, R158.reuse, R60 ;  /* 0x0000009e903c723c */ /* 0x080fec000004183c */
[----:B------:R-:W-:Y:S01]  /*4e40*/  HMMA.16816.F32.BF16 R64, R136, R158, R64 ;  /* 0x0000009e8840723c */ /* 0x000fe20000041840 */
[----:B------:R-:W4:Y:S05]  /*4e50*/  LDSM.16.M88.4 R136, [R0+0x2000] ;  /* 0x002000000088783b */ /* 0x000f2a0000000200 */
[-C--:B------:R-:W-:Y:S06]  /*4e60*/  HMMA.16816.F32.BF16 R4, R160, R164.reuse, R4 ;  /* 0x000000a4a004723c */ /* 0x080fec0000041804 */
        /* <DEDUP_REMOVED lines=28> */
[----:B------:R2:W4:Y:S01]  /*5030*/  MUFU.TANH R162, R8 ;  /* 0x0000000800a27308 */ /* 0x0005220000002400 */
[----:B------:R-:W-:Y:S01]  /*5040*/  FMUL.FTZ R12, R12, UR6 ;  /* 0x000000060c0c7c20 */ /* 0x000fe20008410000 */
[----:B------:R-:W-:Y:S01]  /*5050*/  FMUL.FTZ R13, R13, UR6 ;  /* 0x000000060d0d7c20 */ /* 0x000fe20008410000 */
[----:B------:R-:W-:Y:S01]  /*5060*/  FMUL.FTZ R14, R14, UR6 ;  /* 0x000000060e0e7c20 */ /* 0x000fe20008410000 */
[----:B------:R-:W-:Y:S01]  /*5070*/  FMUL.FTZ R15, R15, UR6 ;  /* 0x000000060f0f7c20 */ /* 0x000fe20008410000 */
[----:B------:R-:W-:Y:S01]  /*5080*/  FMUL.FTZ R16, R16, UR6 ;  /* 0x0000000610107c20 */ /* 0x000fe20008410000 */
[----:B------:R-:W-:Y:S04]  /*5090*/  FMUL.FTZ R17, R17, UR6 ;  /* 0x0000000611117c20 */ /* 0x000fe80008410000 */
[----:B------:R-:W1:Y:S01]  /*50a0*/  MUFU.TANH R157, R5 ;  /* 0x00000005009d7308 */ /* 0x000e620000002400 */
[----:B------:R-:W-:Y:S01]  /*50b0*/  FMUL.FTZ R18, R18, UR6 ;  /* 0x0000000612127c20 */ /* 0x000fe20008410000 */
[----:B------:R-:W-:Y:S08]  /*50c0*/  FMUL.FTZ R19, R19, UR6 ;  /* 0x0000000613137c20 */ /* 0x000ff00008410000 */
[----:B------:R3:W1:Y:S01]  /*50d0*/  MUFU.TANH R161, R9 ;  /* 0x0000000900a17308 */ /* 0x0006620000002400 */
[----:B--2---:R-:W-:Y:S09]  /*50e0*/  IADD3 R8, P0, R195, UR20, RZ ;  /* 0x00000014c3087c10 */ /* 0x004ff2000ff1e0ff */
[----:B------:R-:W2:Y:S10]  /*50f0*/  MUFU.TANH R156, R6 ;  /* 0x00000006009c7308 */ /* 0x000eb40000002400 */
[----:B------:R4:W1:Y:S01]  /*5100*/  MUFU.TANH R155, R7 ;  /* 0x00000007009b7308 */ /* 0x0008620000002400 */
[----:B---3--:R-:W-:Y:S02]  /*5110*/  IADD3.X R9, R2, UR19, RZ, P0, !PT ;  /* 0x0000001302097c10 */ /* 0x008fe400087fe4ff */
[----:B------:R-:W-:Y:S03]  /*5120*/  PLOP3.LUT P0, PT, PT, PT, UP0, 0x80, 0x0 ;  /* 0x000000000000781c */ /* 0x000fe60003f0f008 */
[----:B------:R-:W5:Y:S04]  /*5130*/  LDG.E R150, desc[UR10][R8.64] ;  /* 0x0000000a08967981 */ /* 0x000f68000c1e1900 */
[----:B------:R-:W3:Y:S01]  /*5140*/  MUFU.TANH R160, R10 ;  /* 0x0000000a00a07308 */ /* 0x000ee20000002400 */
[----:B------:R-:W5:Y:S04]  /*5150*/  LDG.E R149, desc[UR10][R8.64+0x20] ;  /* 0x0000200a08957981 */ /* 0x000f68000c1e1900 */
[----:B------:R-:W5:Y:S05]  /*5160*/  LDG.E R148, desc[UR10][R8.64+0x100] ;  /* 0x0001000a08947981 */ /* 0x000f6a000c1e1900 */
[----:B------:R2:W1:Y:S01]  /*5170*/  MUFU.TANH R159, R11 ;  /* 0x0000000b009f7308 */ /* 0x0004620000002400 */
[----:B----4-:R-:W4:Y:S09]  /*5180*/  LDSM.16.M88.4 R4, [R188+0x800] ;  /* 0x00080000bc04783b */ /* 0x010f320000000200 */
[----:B------:R1:W1:Y:S01]  /*5190*/  MUFU.TANH R167, R12 ;  /* 0x0000000c00a77308 */ /* 0x0002620000002400 */
[----:B------:R2:W5:Y:S09]  /*51a0*/  LDG.E R144, desc[UR10][R8.64+0x120] ;  /* 0x0001200a08907981 */ /* 0x000572000c1e1900 */
[----:B------:R1:W1:Y:S10]  /*51b0*/  MUFU.TANH R165, R13 ;  /* 0x0000000d00a57308 */ /* 0x0002740000002400 */
[----:B------:R1:W1:Y:S10]  /*51c0*/  MUFU.TANH R164, R14 ;  /* 0x0000000e00a47308 */ /* 0x0002740000002400 */
[----:B------:R1:W1:Y:S01]  /*51d0*/  MUFU.TANH R163, R15 ;  /* 0x0000000f00a37308 */ /* 0x0002620000002400 */
[----:B--2---:R-:W2:Y:S09]  /*51e0*/  LDSM.16.M88.4 R8, [R188+0x1000] ;  /* 0x00100000bc08783b */ /* 0x004eb20000000200 */
[----:B------:R1:W1:Y:S01]  /*51f0*/  MUFU.TANH R170, R16 ;  /* 0x0000001000aa7308 */ /* 0x0002620000002400 */
[-C--:B----4-:R-:W-:Y:S09]  /*5200*/  HMMA.16816.F32.BF16 R20, R176, R4.reuse, R20 ;  /* 0x00000004b014723c */ /* 0x090ff20000041814 */
[----:B------:R4:W1:Y:S01]  /*5210*/  MUFU.TANH R169, R17 ;  /* 0x0000001100a97308 */ /* 0x0008620000002400 */
[C---:B------:R-:W-:Y:S06]  /*5220*/  HMMA.16816.F32.BF16 R24, R136.reuse, R4, R24 ;  /* 0x000000048818723c */ /* 0x040fec0000041818 */
[-C--:B------:R-:W-:Y:S03]  /*5230*/  HMMA.16816.F32.BF16 R28, R136, R6.reuse, R28 ;  /* 0x00000006881c723c */ /* 0x080fe6000004181c */
[----:B------:R4:W1:Y:S03]  /*5240*/  MUFU.TANH R168, R18 ;  /* 0x0000001200a87308 */ /* 0x0008660000002400 */
[C---:B------:R-:W-:Y:S01]  /*5250*/  HMMA.16816.F32.BF16 R32, R176.reuse, R6, R32 ;  /* 0x00000006b020723c */ /* 0x040fe20000041820 */
[----:B------:R-:W3:Y:S06]  /*5260*/  LDSM.16.M88.4 R4, [R188+0x1800] ;  /* 0x00180000bc04783b */ /* 0x000eec0000000200 */
[----:B------:R4:W1:Y:S01]  /*5270*/  MUFU.TANH R166, R19 ;  /* 0x0000001300a67308 */ /* 0x0008620000002400 */
[----:B------:R-:W-:Y:S03]  /*5280*/  FMUL.FTZ R20, R20, UR6 ;  /* 0x0000000614147c20 */ /* 0x000fe60008410000 */
[----:B------:R-:W-:Y:S01]  /*5290*/  FMUL.FTZ R21, R21, UR6 ;  /* 0x0000000615157c20 */ /* 0x000fe20008410000 */
[----:B------:R-:W-:Y:S01]  /*52a0*/  FMUL.FTZ R22, R22, UR6 ;  /* 0x0000000616167c20 */ /* 0x000fe20008410000 */
[----:B------:R-:W-:Y:S04]  /*52b0*/  FMUL.FTZ R23, R23, UR6 ;  /* 0x0000000617177c20 */ /* 0x000fe80008410000 */
[----:B------:R4:W1:Y:S01]  /*52c0*/  MUFU.TANH R174, R20 ;  /* 0x0000001400ae7308 */ /* 0x0008620000002400 */
[----:B------:R-:W-:Y:S01]  /*52d0*/  FMUL.FTZ R24, R24, UR6 ;  /* 0x0000000618187c20 */ /* 0x000fe20008410000 */
[----:B------:R-:W-:Y:S01]  /*52e0*/  FMUL.FTZ R25, R25, UR6 ;  /* 0x0000000619197c20 */ /* 0x000fe20008410000 */
[-C--:B--2---:R-:W-:Y:S03]  /*52f0*/  HMMA.16816.F32.BF16 R36, R176, R8.reuse, R36 ;  /* 0x00000008b024723c */ /* 0x084fe60000041824 */
[----:B------:R-:W-:Y:S01]  /*5300*/  FMUL.FTZ R26, R26, UR6 ;  /* 0x000000061a1a7c20 */ /* 0x000fe20008410000 */
[----:B------:R-:W-:Y:S03]  /*5310*/  FMUL.FTZ R27, R27, UR6 ;  /* 0x000000061b1b7c20 */ /* 0x000fe60008410000 */
[----:B------:R4:W2:Y:S01]  /*5320*/  MUFU.TANH R173, R21 ;  /* 0x0000001500ad7308 */ /* 0x0008a20000002400 */
[C---:B------:R-:W-:Y:S04]  /*5330*/  HMMA.16816.F32.BF16 R40, R136.reuse, R8, R40 ;  /* 0x000000088828723c */ /* 0x040fe80000041828 */
[----:B------:R-:W-:Y:S02]  /*5340*/  FMUL.FTZ R28, R28, UR6 ;  /* 0x000000061c1c7c20 */ /* 0x000fe40008410000 */
[-C--:B------:R-:W-:Y:S03]  /*5350*/  HMMA.16816.F32.BF16 R44, R136, R10.reuse, R44 ;  /* 0x0000000a882c723c */ /* 0x080fe6000004182c */
[----:B------:R4:W1:Y:S02]  /*5360*/  MUFU.TANH R172, R22 ;  /* 0x0000001600ac7308 */ /* 0x0008640000002400 */
[----:B------:R-:W-:Y:S01]  /*5370*/  FMUL.FTZ R29, R29, UR6 ;  /* 0x000000061d1d7c20 */ /* 0x000fe20008410000 */
[C---:B------:R-:W-:Y:S07]  /*5380*/  HMMA.16816.F32.BF16 R48, R176.reuse, R10, R48 ;  /* 0x0000000ab030723c */ /* 0x040fee0000041830 */
[----:B------:R4:W1:Y:S01]  /*5390*/  MUFU.TANH R171, R23 ;  /* 0x0000001700ab7308 */ /* 0x0008620000002400 */
[----:B------:R-:W-:Y:S03]  /*53a0*/  FMUL.FTZ R30, R30, UR6 ;  /* 0x000000061e1e7c20 */ /* 0x000fe60008410000 */
[----:B------:R-:W-:Y:S01]  /*53b0*/  FMUL.FTZ R31, R31, UR6 ;  /* 0x000000061f1f7c20 */ /* 0x000fe20008410000 */
[----:B------:R-:W-:Y:S01]  /*53c0*/  FMUL.FTZ R32, R32, UR6 ;  /* 0x0000000620207c20 */ /* 0x000fe20008410000 */
[----:B------:R-:W-:Y:S01]  /*53d0*/  FMUL.FTZ R33, R33, UR6 ;  /* 0x0000000621217c20 */ /* 0x000fe20008410000 */
[-C--:B---3--:R-:W-:Y:S03]  /*53e0*/  HMMA.16816.F32.BF16 R52, R176, R4.reuse, R52 ;  /* 0x00000004b034723c */ /* 0x088fe60000041834 */
[----:B------:R4:W3:Y:S01]  /*53f0*/  MUFU.TANH R182, R24 ;  /* 0x0000001800b67308 */ /* 0x0008e20000002400 */
[----:B------:R-:W-:Y:S01]  /*5400*/  FMUL.FTZ R34, R34, UR6 ;  /* 0x0000000622227c20 */ /* 0x000fe20008410000 */
[----:B------:R-:W-:Y:S01]  /*5410*/  FMUL.FTZ R35, R35, UR6 ;  /* 0x0000000623237c20 */ /* 0x000fe20008410000 */
[----:B------:R-:W-:Y:S01]  /*5420*/  FMUL.FTZ R36, R36, UR6 ;  /* 0x0000000624247c20 */ /* 0x000fe20008410000 */
[C---:B------:R-:W-:Y:S06]  /*5430*/  HMMA.16816.F32.BF16 R56, R136.reuse, R4, R56 ;  /* 0x000000048838723c */ /* 0x040fec0000041838 */
[----:B------:R4:W1:Y:S01]  /*5440*/  MUFU.TANH R181, R25 ;  /* 0x0000001900b57308 */ /* 0x0008620000002400 */
[----:B------:R-:W-:Y:S01]  /*5450*/  FMUL.FTZ R37, R37, UR6 ;  /* 0x0000000625257c20 */ /* 0x000fe20008410000 */
[-C--:B------:R-:W-:Y:S03]  /*5460*/  HMMA.16816.F32.BF16 R60, R136, R6.reuse, R60 ;  /* 0x00000006883c723c */ /* 0x080fe6000004183c */
[----:B------:R-:W-:Y:S05]  /*5470*/  MOV R4, R203 ;  /* 0x000000cb00047202 */ /* 0x000fea0000000f00 */
[----:B------:R4:W1:Y:S03]  /*5480*/  MUFU.TANH R180, R26 ;  /* 0x0000001a00b47308 */ /* 0x0008660000002400 */
[----:B------:R-:W-:Y:S01]  /*5490*/  MOV R5, R202 ;  /* 0x000000ca00057202 */ /* 0x000fe20000000f00 */
[----:B------:R-:W-:Y:S04]  /*54a0*/  HMMA.16816.F32.BF16 R64, R176, R6, R64 ;  /* 0x00000006b040723c */ /* 0x000fe80000041840 */
[----:B------:R4:W-:Y:S01]  /*54b0*/  STL.64 [R1+0x10], R4 ;  /* 0x0000100401007387 */ /* 0x0009e20000100a00 */
[----:B------:R-:W-:Y:S01]  /*54c0*/  FMUL.FTZ R38, R38, UR6 ;  /* 0x0000000626267c20 */ /* 0x000fe20008410000 */
[----:B------:R4:W1:Y:S01]  /*54d0*/  MUFU.TANH R175, R27 ;  /* 0x0000001b00af7308 */ /* 0x0008620000002400 */
[----:B------:R-:W-:Y:S01]  /*54e0*/  FMUL.FTZ R39, R39, UR6 ;  /* 0x0000000627277c20 */ /* 0x000fe20008410000 */
[----:B------:R-:W-:Y:S03]  /*54f0*/  FMUL.FTZ R40, R40, UR6 ;  /* 0x0000000628287c20 */ /* 0x000fe60008410000 */
[----:B------:R-:W-:Y:S01]  /*5500*/  FMUL.FTZ R41, R41, UR6 ;  /* 0x0000000629297c20 */ /* 0x000fe20008410000 */
[----:B------:R-:W-:Y:S01]  /*5510*/  FMUL.FTZ R42, R42, UR6 ;  /* 0x000000062a2a7c20 */ /* 0x000fe20008410000 */
[----:B------:R-:W-:Y:S03]  /*5520*/  FMUL.FTZ R43, R43, UR6 ;  /* 0x000000062b2b7c20 */ /* 0x000fe60008410000 */
[----:B------:R4:W1:Y:S01]  /*5530*/  MUFU.TANH R197, R28 ;  /* 0x0000001c00c57308 */ /* 0x0008620000002400 */
[----:B------:R-:W-:Y:S01]  /*5540*/  FMUL.FTZ R44, R44, UR6 ;  /* 0x000000062c2c7c20 */ /* 0x000fe20008410000 */
[----:B------:R-:W-:Y:S01]  /*5550*/  FMUL.FTZ R45, R45, UR6 ;  /* 0x000000062d2d7c20 */ /* 0x000fe20008410000 */
[----:B------:R-:W-:Y:S01]  /*5560*/  FMUL.FTZ R46, R46, UR6 ;  /* 0x000000062e2e7c20 */ /* 0x000fe20008410000 */
[----:B------:R-:W-:Y:S01]  /*5570*/  FMUL.FTZ R47, R47, UR6 ;  /* 0x000000062f2f7c20 */ /* 0x000fe20008410000 */
        /* <DEDUP_REMOVED lines=22> */
[----:B------:R-:W-:Y:S07]  /*56e0*/  FMUL.FTZ R67, R67, UR6 ;  /* 0x0000000643437c20 */ /* 0x000fee0008410000 */
        /* <DEDUP_REMOVED lines=36> */
[----:B--23--:R-:W-:Y:S05]  /*5930*/  @!P0 BRA `(.L_x_1992) ;  /* 0x0000000400308947 */ /* 0x00cfea0003800000 */
[----:B-1--4-:R-:W-:Y:S01]  /*5940*/  MOV R59, R177 ;  /* 0x000000b1003b7202 */ /* 0x012fe20000000f00 */
[----:B------:R-:W-:Y:S01]  /*5950*/  USHF.L.U32 UR13, UR21, 0x7, URZ ;  /* 0x00000007150d7899 */ /* 0x000fe2000800063f */
        /* <DEDUP_REMOVED lines=74> */
.L_x_1992:
[----:B----4-:R-:W2:Y:S01]  /*5e00*/  LDL R4, [R1+0x28] ;  /* 0x0000280001047983 */ /* 0x010ea20000100800 */
[----:B------:R-:W-:Y:S01]  /*5e10*/  UIADD3 UR16, UR8, 0x1, -UR15 ;  /* 0x0000000108107890 */ /* 0x000fe2000fffe80f */
[----:B------:R-:W-:Y:S01]  /*5e20*/  IMAD.U32 R0, RZ, RZ, UR21 ;  /* 0x00000015ff007e24 */ /* 0x000fe2000f8e00ff */
[----:B------:R-:W-:Y:S01]  /*5e30*/  UIADD3 UR13, -UR14, UR8, -UR15 ;  /* 0x000000080e0d7290 */ /* 0x000fe2000fffe90f */
[----:B------:R-:W3:Y:S02]  /*5e40*/  LDL R2, [R1+0x44] ;  /* 0x0000440001027983 */ /* 0x000ee40000100800 */
[----:B---3--:R-:W-:Y:S02]  /*5e50*/  IMAD R0, R0, 0x80, R2 ;  /* 0x0000008000007824 */ /* 0x008fe400078e0202 */
[----:B--2---:R-:W-:Y:S01]  /*5e60*/  VIADD R6, R4, UR12 ;  /* 0x0000000c04067c36 */ /* 0x004fe20008000000 */
[----:B------:R-:W-:Y:S01]  /*5e70*/  UIADD3 UR12, UR16, UR27, URZ ;  /* 0x0000001b100c7290 */ /* 0x000fe2000fffe03f */
[C---:B------:R-:W-:Y:S02]  /*5e80*/  VIADD R21, R0.reuse, 0x1 ;  /* 0x0000000100157836 */ /* 0x040fe40000000000 */
[----:B------:R-:W-:Y:S01]  /*5e90*/  VIADD R20, R0, 0x8 ;  /* 0x0000000800147836 */ /* 0x000fe20000000000 */
[----:B------:R-:W-:Y:S01]  /*5ea0*/  VIADDMNMX R2, R6, UR13, RZ, !PT ;  /* 0x0000000d06027c46 */ /* 0x000fe2000f8001ff */
[C---:B------:R-:W-:Y:S01]  /*5eb0*/  VIADD R19, R0.reuse, 0x9 ;  /* 0x0000000900137836 */ /* 0x040fe20000000000 */
[----:B------:R-:W-:Y:S01]  /*5ec0*/  UMOV UR16, UR14 ;  /* 0x0000000e00107c82 */ /* 0x000fe20008000000 */
[----:B------:R-:W-:Y:S01]  /*5ed0*/  IMAD.U32 R5, RZ, RZ, UR12 ;  /* 0x0000000cff057e24 */ /* 0x000fe2000f8e00ff */
[CC--:B------:R-:W-:Y:S01]  /*5ee0*/  ISETP.GE.AND P0, PT, R0.reuse, R2.reuse, PT ;  /* 0x000000020000720c */ /* 0x0c0fe20003f06270 */
[C---:B------:R-:W-:Y:S01]  /*5ef0*/  VIADD R18, R0.reuse, 0x10 ;  /* 0x0000001000127836 */ /* 0x040fe20000000000 */
[CC--:B------:R-:W-:Y:S01]  /*5f00*/  ISETP.GE.AND P6, PT, R21.reuse, R2.reuse, PT ;  /* 0x000000021500720c */ /* 0x0c0fe20003fc6270 */
[----:B------:R-:W-:Y:S01]  /*5f10*/  VIADD R17, R0, 0x11 ;  /* 0x0000001100117836 */ /* 0x000fe20000000000 */
[----:B------:R-:W-:Y:S01]  /*5f20*/  VIADDMNMX R5, R6, R5, UR8, PT ;  /* 0x0000000806057e46 */ /* 0x000fe2000b800105 */
[----:B-1----:R-:W-:Y:S01]  /*5f30*/  VIADD R16, R0, 0x18 ;  /* 0x0000001800107836 */ /* 0x002fe20000000000 */
[-C--:B------:R-:W-:Y:S01]  /*5f40*/  ISETP.GE.AND P5, PT, R20, R2.reuse, PT ;  /* 0x000000021400720c */ /* 0x080fe20003fa6270 */
[C---:B------:R-:W-:Y:S01]  /*5f50*/  VIADD R15, R0.reuse, 0x19 ;  /* 0x00000019000f7836 */ /* 0x040fe20000000000 */
[CC--:B------:R-:W-:Y:S01]  /*5f60*/  ISETP.GE.OR P0, PT, R0.reuse, R5.reuse, !P0 ;  /* 0x000000050000720c */ /* 0x0c0fe20004706670 */
[C---:B------:R-:W-:Y:S01]  /*5f70*/  VIADD R14, R0.reuse, 0x20 ;  /* 0x00000020000e7836 */ /* 0x040fe20000000000 */
[-C--:B------:R-:W-:Y:S01]  /*5f80*/  ISETP.GE.OR P6, PT, R21, R5.reuse, !P6 ;  /* 0x000000051500720c */ /* 0x080fe200077c6670 */
        /* <DEDUP_REMOVED lines=12> */
[----:B------:R-:W-:Y:S01]  /*6050*/  VIADD R7, R0, 0x39 ;  /* 0x0000003900077836 */ /* 0x000fe20000000000 */
[-C--:B------:R-:W-:Y:S01]  /*6060*/  ISETP.GE.AND P0, PT, R15, R2.reuse, PT ;  /* 0x000000020f00720c */ /* 0x080fe20003f06270 */
[----:B------:R-:W-:Y:S01]  /*6070*/  VIADD R4, R6, 0x8 ;  /* 0x0000000806047836 */ /* 0x000fe20000000000 */
[-C--:B------:R-:W-:Y:S01]  /*6080*/  ISETP.GE.AND P6, PT, R14, R2.reuse, PT ;  /* 0x000000020e00720c */ /* 0x080fe20003fc6270 */
[----:B------:R-:W-:Y:S01]  /*6090*/  IMAD.U32 R22, RZ, RZ, UR12 ;  /* 0x0000000cff167e24 */ /* 0x000fe2000f8e00ff */
        /* <DEDUP_REMOVED lines=21> */
[----:B------:R-:W-:Y:S01]  /*61f0*/  IMAD.U32 R2, RZ, RZ, UR12 ;  /* 0x0000000cff027e24 */ /* 0x000fe2000f8e00ff */
[-C--:B------:R-:W-:Y:S02]  /*6200*/  ISETP.GE.OR P5, PT, R13, R5.reuse, !P5 ;  /* 0x000000050d00720c */ /* 0x080fe40006fa6670 */
[-C--:B------:R-:W-:Y:S02]  /*6210*/  ISETP.GE.OR P4, PT, R12, R5.reuse, !P4 ;  /* 0x000000050c00720c */ /* 0x080fe40006786670 */
[----:B------:R-:W-:Y:S02]  /*6220*/  VIADDMNMX R4, R4, UR13, RZ, !PT ;  /* 0x0000000d04047c46 */ /* 0x000fe4000f8001ff */
[--C-:B------:R-:W-:Y:S02]  /*6230*/  IADD3 R2, R2, 0x8, R6.reuse ;  /* 0x0000000802027810 */ /* 0x100fe40007ffe006 */
[----:B------:R-:W-:Y:S02]  /*6240*/  FSEL R52, R206, -INF , !P5 ;  /* 0xff800000ce347808 */ /* 0x000fe40006800000 */
[----:B------:R-:W-:Y:S02]  /*6250*/  FSEL R58, R219, -INF , !P4 ;  /* 0xff800000db3a7808 */ /* 0x000fe40006000000 */
[-C--:B------:R-:W-:Y:S02]  /*6260*/  ISETP.GE.AND P5, PT, R0, R4.reuse, PT ;  /* 0x000000040000720c */ /* 0x080fe40003fa6270 */
[----:B------:R-:W-:Y:S02]  /*6270*/  ISETP.GE.AND P4, PT, R21, R4, PT ;  /* 0x000000041500720c */ /* 0x000fe40003f86270 */
[----:B------:R-:W-:Y:S02]  /*6280*/  VIMNMX R2, R2, UR8, PT ;  /* 0x0000000802027c48 */ /* 0x000fe4000bfe0100 */
[-C--:B------:R-:W-:Y:S02]  /*6290*/  ISETP.GE.OR P3, PT, R11, R5.reuse, !P3 ;  /* 0x000000050b00720c */ /* 0x080fe40005f66670 */
[-C--:B------:R-:W-:Y:S02]  /*62a0*/  ISETP.GE.OR P2, PT, R10, R5.reuse, !P2 ;  /* 0x000000050a00720c */ /* 0x080fe40005746670 */
[-C--:B------:R-:W-:Y:S02]  /*62b0*/  ISETP.GE.OR P1, PT, R9, R5.reuse, !P1 ;  /* 0x000000050900720c */ /* 0x080fe40004f26670 */
[-C--:B------:R-:W-:Y:S02]  /*62c0*/  ISETP.GE.OR P0, PT, R8, R5.reuse, !P0 ;  /* 0x000000050800720c */ /* 0x080fe40004706670 */
[----:B------:R-:W-:Y:S01]  /*62d0*/  ISETP.GE.OR P6, PT, R7, R5, !P6 ;  /* 0x000000050700720c */ /* 0x000fe200077c6670 */
[----:B------:R-:W-:Y:S01]  /*62e0*/  IMAD.U32 R5, RZ, RZ, UR12 ;  /* 0x0000000cff057e24 */ /* 0x000fe2000f8e00ff */
        /* <DEDUP_REMOVED lines=44> */
[----:B------:R-:W-:Y:S02]  /*65b0*/  ISETP.GE.OR P4, PT, R7, R2, !P4 ;  /* 0x000000020700720c */ /* 0x000fe40006786670 */
[----:B------:R-:W-:Y:S01]  /*65c0*/  VIADDMNMX R2, R4, UR13, RZ, !PT ;  /* 0x0000000d04027c46 */ /* 0x000fe2000f8001ff */
[----:B------:R-:W-:Y:S01]  /*65d0*/  VIADD R4, R6, 0x48 ;  /* 0x0000004806047836 */ /* 0x000fe20000000000 */
[--C-:B------:R-:W-:Y:S02]  /*65e0*/  IADD3 R5, R5, 0x40, R6.reuse ;  /* 0x0000004005057810 */ /* 0x100fe40007ffe006 */
[----:B------:R-:W-:Y:S02]  /*65f0*/  FSEL R46, R204, -INF , !P3 ;  /* 0xff800000cc2e7808 */ /* 0x000fe40005800000 */
[----:B------:R-:W-:Y:S02]  /*6600*/  FSEL R47, R217, -INF , !P2 ;  /* 0xff800000d92f7808 */ /* 0x000fe40005000000 */
[-C--:B------:R-:W-:Y:S02]  /*6610*/  ISETP.GE.AND P3, PT, R0, R2.reuse, PT ;  /* 0x000000020000720c */ /* 0x080fe40003f66270 */
[-C--:B------:R-:W-:Y:S02]  /*6620*/  ISETP.GE.AND P2, PT, R21, R2.reuse, PT ;  /* 0x000000021500720c */ /* 0x080fe40003f46270 */
[----:B------:R-:W-:Y:S02]  /*6630*/  VIMNMX R5, R5, UR8, PT ;  /* 0x0000000805057c48 */ /* 0x000fe4000bfe0100 */
[----:B------:R-:W-:Y:S02]  /*6640*/  FSEL R50, R216, -INF , !P1 ;  /* 0xff800000d8327808 */ /* 0x000fe40004800000 */
[-C--:B------:R-:W-:Y:S02]  /*6650*/  ISETP.GE.OR P3, PT, R0, R5.reuse, !P3 ;  /* 0x000000050000720c */ /* 0x080fe40005f66670 */
[-C--:B------:R-:W-:Y:S02]  /*6660*/  ISETP.GE.OR P2, PT, R21, R5.reuse, !P2 ;  /* 0x000000051500720c */ /* 0x080fe40005746670 */
[----:B------:R-:W-:Y:S02]  /*6670*/  FSEL R63, R221, -INF , !P0 ;  /* 0xff800000dd3f7808 */ /* 0x000fe40004000000 */
[-C--:B------:R-:W-:Y:S02]  /*6680*/  ISETP.GE.AND P1, PT, R20, R2.reuse, PT ;  /* 0x000000021400720c */ /* 0x080fe40003f26270 */
[-C--:B------:R-:W-:Y:S02]  /*6690*/  ISETP.GE.AND P0, PT, R19, R2.reuse, PT ;  /* 0x000000021300720c */ /* 0x080fe40003f06270 */
        /* <DEDUP_REMOVED lines=11> */
[----:B------:R-:W-:Y:S02]  /*6750*/  FSEL R132, R228, -INF , !P4 ;  /* 0xff800000e4847808 */ /* 0x000fe40006000000 */
[-C--:B------:R-:W-:Y:S02]  /*6760*/  ISETP.GE.AND P4, PT, R16, R2.reuse, PT ;  /* 0x000000021000720c */ /* 0x080fe40003f86270 */
[-C--:B------:R-:W-:Y:S02]  /*6770*/  ISETP.GE.OR P6, PT, R18, R5.reuse, !P6 ;  /* 0x000000051200720c */ /* 0x080fe400077c6670 */
[-C--:B------:R-:W-:Y:S02]  /*6780*/  ISETP.GE.OR P5, PT, R17, R5.reuse, !P5 ;  /* 0x000000051100720c */ /* 0x080fe40006fa6670 */
[-C--:B------:R-:W-:Y:S02]  /*6790*/  ISETP.GE.OR P3, PT, R15, R5.reuse, !P3 ;  /* 0x000000050f00720c */ /* 0x080fe40005f66670 */
[-C--:B------:R-:W-:Y:S02]  /*67a0*/  ISETP.GE.OR P2, PT, R14, R5.reuse, !P2 ;  /* 0x000000050e00720c */ /* 0x080fe40005746670 */
[----:B------:R-:W-:Y:S02]  /*67b0*/  FSEL R24, R167, -INF , !P1 ;  /* 0xff800000a7187808 */ /* 0x000fe40004800000 */
[----:B------:R-:W-:Y:S02]  /*67c0*/  FSEL R25, R165, -INF , !P0 ;  /* 0xff800000a5197808 */ /* 0x000fe40004000000 */
[-C--:B------:R-:W-:Y:S02]  /*67d0*/  ISETP.GE.AND P1, PT, R13, R2.reuse, PT ;  /* 0x000000020d00720c */ /* 0x080fe40003f26270 */
[-C--:B------:R-:W-:Y:S02]  /*67e0*/  ISETP.GE.AND P0, PT, R12, R2.reuse, PT ;  /* 0x000000020c00720c */ /* 0x080fe40003f06270 */
        /* <DEDUP_REMOVED lines=12> */
[----:B------:R-:W-:Y:S02]  /*68b0*/  VIADDMNMX R4, R4, UR13, RZ, !PT ;  /* 0x0000000d04047c46 */ /* 0x000fe4000f8001ff */
[----:B------:R-:W-:Y:S02]  /*68c0*/  ISETP.GE.AND P4, PT, R9, R2, PT ;  /* 0x000000020900720c */ /* 0x000fe40003f86270 */
        /* <DEDUP_REMOVED lines=8> */
[----:B------:R-:W-:Y:S02]  /*6950*/  VIMNMX R2, R51, UR8, PT ;  /* 0x0000000833027c48 */ /* 0x000fe4000bfe0100 */
[----:B------:R-:W-:Y:S02]  /*6960*/  ISETP.GE.OR P4, PT, R9, R5, !P4 ;  /* 0x000000050900720c */ /* 0x000fe40006786670 */
        /* <DEDUP_REMOVED lines=9> */
[----:B------:R-:W-:Y:S02]  /*6a00*/  ISETP.GE.OR P0, PT, R21, R2, !P0 ;  /* 0x000000021500720c */ /* 0x000fe40004706670 */
[----:B------:R-:W-:Y:S02]  /*6a10*/  FSEL R62, R225, -INF , !P4 ;  /* 0xff800000e13e7808 */ /* 0x000fe40006000000 */
[----:B------:R-:W-:Y:S02]  /*6a20*/  ISETP.GE.AND P4, PT, R18, R4, PT ;  /* 0x000000041200720c */ /* 0x000fe40003f86270 */
[-C--:B------:R-:W-:Y:S02]  /*6a30*/  ISETP.GE.OR P6, PT, R20, R2.reuse, !P6 ;  /* 0x000000021400720c */ /* 0x080fe400077c6670 */
[-C--:B------:R-:W-:Y:S02]  /*6a40*/  ISETP.GE.OR P5, PT, R19, R2.reuse, !P5 ;  /* 0x000000021300720c */ /* 0x080fe40006fa6670 */
[-C--:B------:R-:W-:Y:S02]  /*6a50*/  ISETP.GE.OR P3, PT, R17, R2.reuse, !P3 ;  /* 0x000000021100720c */ /* 0x080fe40005f66670 */
[----:B------:R-:W-:Y:S02]  /*6a60*/  ISETP.GE.OR P2, PT, R16, R2, !P2 ;  /* 0x000000021000720c */ /* 0x000fe40005746670 */
[----:B------:R-:W-:Y:S02]  /*6a70*/  FSEL R16, R160, -INF , !P1 ;  /* 0xff800000a0107808 */ /* 0x000fe40004800000 */
[----:B------:R-:W-:Y:S02]  /*6a80*/  FSEL R17, R159, -INF , !P0 ;  /* 0xff8000009f117808 */ /* 0x000fe40004000000 */
[-C--:B------:R-:W-:Y:S02]  /*6a90*/  ISETP.GE.AND P1, PT, R15, R4.reuse, PT ;  /* 0x000000040f00720c */ /* 0x080fe40003f26270 */
[----:B------:R-:W-:Y:S02]  /*6aa0*/  ISETP.GE.AND P0, PT, R14, R4, PT ;  /* 0x000000040e00720c */ /* 0x000fe40003f06270 */
[----:B------:R-:W-:Y:S02]  /*6ab0*/  ISETP.GE.OR P4, PT, R18, R2, !P4 ;  /* 0x000000021200720c */ /* 0x000fe40006786670 */
[----:B------:R-:W-:Y:S02]  /*6ac0*/  FSEL R18, R164, -INF , !P6 ;  /* 0xff800000a4127808 */ /* 0x000fe40007000000 */
[----:B------:R-:W-:Y:S02]  /*6ad0*/  FSEL R19, R163, -INF , !P5 ;  /* 0xff800000a3137808 */ /* 0x000fe40006800000 */
[-C--:B------:R-:W-:Y:S02]  /*6ae0*/  ISETP.GE.AND P6, PT, R13, R4.reuse, PT ;  /* 0x000000040d00720c */ /* 0x080fe40003fc6270 */
[----:B------:R-:W-:Y:S02]  /*6af0*/  ISETP.GE.AND P5, PT, R12, R4, PT ;  /* 0x000000040c00720c */ /* 0x000fe40003fa6270 */
        /* <DEDUP_REMOVED lines=26> */
.L_x_1993:
[----:B------:R-:W2:Y:S01]  /*6ca0*/  LDL R0, [R1+0x20] ;  /* 0x0000200001007983 */ /* 0x000ea20000100800 */
[----:B------:R-:W-:Y:S01]  /*6cb0*/  LEA R145, R193, UR4, 0x1 ;  /* 0x00000004c1917c11 */ /* 0x000fe2000f8e08ff */
[----:B------:R-:W-:Y:S02]  /*6cc0*/  UISETP.GT.AND UP3, UPT, UR9, UR22, UPT ;  /* 0x000000160900728c */ /* 0x000fe4000bf64270 */
[----:B------:R-:W3:Y:S01]  /*6cd0*/  LDL R2, [R1+0x24] ;  /* 0x0000240001027983 */ /* 0x000ee20000100800 */
[-C--:B------:R-:W-:Y:S02]  /*6ce0*/  IADD3 R147, R191, R145.reuse, RZ ;  /* 0x00000091bf937210 */ /* 0x080fe40007ffe0ff */
[----:B------:R-:W-:Y:S01]  /*6cf0*/  IADD3 R146, R185, R145, RZ ;  /* 0x00000091b9927210 */ /* 0x000fe20007ffe0ff */
[----:B------:R-:W4:Y:S04]  /*6d00*/  LDL R9, [R1+0x18] ;  /* 0x0000180001097983 */ /* 0x000f280000100800 */
[----:B------:R-:W4:Y:S04]  /*6d10*/  LDL R10, [R1+0x1c] ;  /* 0x00001c00010a7983 */ /* 0x000f280000100800 */
        /* <DEDUP_REMOVED lines=27> */
[----:B------:R1:W-:Y:S04]  /*6ed0*/  STL [R1+0xc8], R86 ;  /* 0x0000c85601007387 */ /* 0x0003e80000100800 */
[----:B------:R1:W-:Y:S04]  /*6ee0*/  STL [R1+0xc4], R85 ;  /* 0x0000c45501007387 */ /* 0x0003e80000100800 */
        /* <DEDUP_REMOVED lines=11> */
[----:B------:R-:W-:Y:S04]  /*6fa0*/  STL [R1+0x94], R73 ;  /* 0x0000944901007387 */ /* 0x000fe80000100800 */
[----:B------:R1:W-:Y:S04]  /*6fb0*/  STL [R1+0x90], R72 ;  /* 0x0000904801007387 */ /* 0x0003e80000100800 */
[----:B------:R-:W-:Y:S04]  /*6fc0*/  STL [R1+0x8c], R71 ;  /* 0x00008c4701007387 */ /* 0x000fe80000100800 */
[----:B------:R-:W-:Y:S04]  /*6fd0*/  STL [R1+0x88], R70 ;  /* 0x0000884601007387 */ /* 0x000fe80000100800 */
[----:B------:R-:W-:Y:S04]  /*6fe0*/  STL [R1+0x84], R69 ;  /* 0x0000844501007387 */ /* 0x000fe80000100800 */
[----:B------:R-:W-:Y:S04]  /*6ff0*/  STL [R1+0x80], R68 ;  /* 0x0000804401007387 */ /* 0x000fe80000100800 */
[----:B------:R-:W-:Y:S01]  /*7000*/  STL [R1+0x7c], R3 ;  /* 0x00007c0301007387 */ /* 0x000fe20000100800 */
[C---:B--2---:R-:W-:Y:S01]  /*7010*/  FMUL.FTZ R5, R0.reuse, 1.4426950216293334961 ;  /* 0x3fb8aa3b00057820 */ /* 0x044fe20000410000 */
[----:B------:R-:W-:Y:S01]  /*7020*/  FSETP.NEU.FTZ.AND P0, PT, R0, -INF , PT ;  /* 0xff8000000000780b */ /* 0x000fe20003f1d000 */
[C---:B---3--:R-:W-:Y:S03]  /*7030*/  FMUL.FTZ R4, R2.reuse, 1.4426950216293334961 ;  /* 0x3fb8aa3b02047820 */ /* 0x048fe60000410000 */
[----:B------:R-:W-:Y:S02]  /*7040*/  FSEL R5, R5, RZ, P0 ;  /* 0x000000ff05057208 */ /* 0x000fe40000000000 */
[----:B------:R-:W-:Y:S01]  /*7050*/  FSETP.NEU.FTZ.AND P0, PT, R2, -INF , PT ;  /* 0xff8000000200780b */ /* 0x000fe20003f1d000 */
[C---:B----4-:R-:W-:Y:S02]  /*7060*/  FMUL.FTZ R2, R9.reuse, 1.4426950216293334961 ;  /* 0x3fb8aa3b09027820 */ /* 0x050fe40000410000 */
[--C-:B------:R-:W-:Y:S01]  /*7070*/  FFMA.FTZ R0, R32, UR7, -R5.reuse ;  /* 0x0000000720007c23 */ /* 0x100fe20008010805 */
[----:B------:R-:W-:Y:S01]  /*7080*/  FSEL R4, R4, RZ, P0 ;  /* 0x000000ff04047208 */ /* 0x000fe20000000000 */
[--C-:B------:R-:W-:Y:S01]  /*7090*/  FFMA.FTZ R11, R58, UR7, -R5.reuse ;  /* 0x000000073a0b7c23 */ /* 0x100fe20008010805 */
[----:B------:R-:W-:Y:S01]  /*70a0*/  FSETP.NEU.FTZ.AND P0, PT, R9, -INF , PT ;  /* 0xff8000000900780b */ /* 0x000fe20003f1d000 */
[----:B------:R2:W-:Y:S01]  /*70b0*/  MUFU.EX2 R154, R0 ;  /* 0x00000000009a7308 */ /* 0x0005e20000000800 */
[----:B------:R-:W-:Y:S02]  /*70c0*/  FMUL.FTZ R9, R10, 1.4426950216293334961 ;  /* 0x3fb8aa3b0a097820 */ /* 0x000fe40000410000 */
[----:B------:R-:W-:Y:S02]  /*70d0*/  FSEL R2, R2, RZ, P0 ;  /* 0x000000ff02027208 */ /* 0x000fe40000000000 */
[----:B------:R-:W-:Y:S05]  /*70e0*/  FSETP.NEU.FTZ.AND P0, PT, R10, -INF , PT ;  /* 0xff8000000a00780b */ /* 0x000fea0003f1d000 */
[----:B-1----:R-:W-:Y:S01]  /*70f0*/  MUFU.EX2 R86, R11 ;  /* 0x0000000b00567308 */ /* 0x002fe20000000800 */
[----:B------:R-:W-:Y:S09]  /*7100*/  FFMA.FTZ R10, R44, UR7, -R2 ;  /* 0x000000072c0a7c23 */ /* 0x000ff20008010802 */
[----:B------:R1:W-:Y:S01]  /*7110*/  MUFU.EX2 R105, R10 ;  /* 0x0000000a00697308 */ /* 0x0003e20000000800 */
[--C-:B--2---:R-:W-:Y:S09]  /*7120*/  FFMA.FTZ R0, R33, UR7, -R5.reuse ;  /* 0x0000000721007c23 */ /* 0x104ff20008010805 */
[----:B------:R2:W-:Y:S01]  /*7130*/  MUFU.EX2 R153, R0 ;  /* 0x0000000000997308 */ /* 0x0005e20000000800 */
[--C-:B-1----:R-:W-:Y:S09]  /*7140*/  FFMA.FTZ R10, R60, UR7, -R5.reuse ;  /* 0x000000073c0a7c23 */ /* 0x102ff20008010805 */
[----:B------:R1:W-:Y:S01]  /*7150*/  MUFU.EX2 R85, R10 ;  /* 0x0000000a00557308 */ /* 0x0003e20000000800 */
[----:B--2---:R-:W-:Y:S09]  /*7160*/  FFMA.FTZ R0, R28, UR7, -R4 ;  /* 0x000000071c007c23 */ /* 0x004ff20008010804 */
[----:B------:R2:W-:Y:S01]  /*7170*/  MUFU.EX2 R151, R0 ;  /* 0x0000000000977308 */ /* 0x0005e20000000800 */
[----:B-1----:R-:W-:Y:S09]  /*7180*/  FFMA.FTZ R10, R65, UR7, -R2 ;  /* 0x00000007410a7c23 */ /* 0x002ff20008010802 */
[----:B------:R-:W-:Y:S01]  /*7190*/  MUFU.EX2 R74, R10 ;  /* 0x0000000a004a7308 */ /* 0x000fe20000000800 */
[--C-:B--2---:R-:W-:Y:S09]  /*71a0*/  FFMA.FTZ R0, R29, UR7, -R4.reuse ;  /* 0x000000071d007c23 */ /* 0x104ff20008010804 */
[----:B------:R1:W2:Y:S02]  /*71b0*/  MUFU.EX2 R152, R0 ;  /* 0x0000000000987308 */ /* 0x0002a40000000800 */
[--C-:B-1----:R-:W-:Y:S08]  /*71c0*/  FFMA.FTZ R0, R34, UR7, -R5.reuse ;  /* 0x0000000722007c23 */ /* 0x102ff00008010805 */
[----:B------:R1:W-:Y:S02]  /*71d0*/  MUFU.EX2 R32, R0 ;  /* 0x0000000000207308 */ /* 0x0003e40000000800 */
[--C-:B-1----:R-:W-:Y:S08]  /*71e0*/  FFMA.FTZ R0, R35, UR7, -R5.reuse ;  /* 0x0000000723007c23 */ /* 0x102ff00008010805 */
[----:B------:R1:W-:Y:S02]  /*71f0*/  MUFU.EX2 R113, R0 ;  /* 0x0000000000717308 */ /* 0x0003e40000000800 */
[--C-:B-1----:R-:W-:Y:S08]  /*7200*/  FFMA.FTZ R0, R30, UR7, -R4.reuse ;  /* 0x000000071e007c23 */ /* 0x102ff00008010804 */
[----:B------:R1:W-:Y:S02]  /*7210*/  MUFU.EX2 R112, R0 ;  /* 0x0000000000707308 */ /* 0x0003e40000000800 */
[----:B-1----:R-:W-:Y:S08]  /*7220*/  FFMA.FTZ R0, R31, UR7, -R4 ;  /* 0x000000071f007c23 */ /* 0x002ff00008010804 */
[----:B------:R1:W-:Y:S02]  /*7230*/  MUFU.EX2 R252, R0 ;  /* 0x0000000000fc7308 */ /* 0x0003e40000000800 */
[--C-:B-1----:R-:W-:Y:S08]  /*7240*/  FFMA.FTZ R0, R22, UR7, -R2.reuse ;  /* 0x0000000716007c23 */ /* 0x102ff00008010802 */
[----:B------:R1:W-:Y:S02]  /*7250*/  MUFU.EX2 R241, R0 ;  /* 0x0000000000f17308 */ /* 0x0003e40000000800 */
[----:B-1----:R-:W-:Y:S01]  /*7260*/  FSEL R0, R9, RZ, P0 ;  /* 0x000000ff09007208 */ /* 0x002fe20000000000 */
[----:B------:R-:W-:Y:S01]  /*7270*/  FFMA.FTZ R9, R23, UR7, -R2 ;  /* 0x0000000717097c23 */ /* 0x000fe20008010802 */
[----:B------:R-:W-:Y:S06]  /*7280*/  PLOP3.LUT P0, PT, PT, PT, UP3, 0x80, 0x0 ;  /* 0x000000000000781c */ /* 0x000fec0003f0f038 */
[----:B------:R1:W-:Y:S01]  /*7290*/  MUFU.EX2 R240, R9 ;  /* 0x0000000900f07308 */ /* 0x0003e20000000800 */
[--C-:B------:R-:W-:Y:S01]  /*72a0*/  FFMA.FTZ R6, R6, UR7, -R0.reuse ;  /* 0x0000000706067c23 */ /* 0x100fe20008010800 */
[--C-:B------:R-:W-:Y:S08]  /*72b0*/  FFMA.FTZ R11, R55, UR7, -R0.reuse ;  /* 0x00000007370b7c23 */ /* 0x100ff00008010800 */
[----:B------:R3:W-:Y:S10]  /*72c0*/  MUFU.EX2 R91, R6 ;  /* 0x00000006005b7308 */ /* 0x0007f40000000800 */
[----:B------:R-:W-:Y:S01]  /*72d0*/  MUFU.EX2 R72, R11 ;  /* 0x0000000b00487308 */ /* 0x000fe20000000800 */
[----:B-1----:R-:W-:Y:S09]  /*72e0*/  FFMA.FTZ R9, R16, UR7, -R0 ;  /* 0x0000000710097c23 */ /* 0x002ff20008010800 */
[----:B------:R1:W-:Y:S01]  /*72f0*/  MUFU.EX2 R203, R9 ;  /* 0x0000000900cb7308 */ /* 0x0003e20000000800 */
[----:B---3--:R-:W-:Y:S09]  /*7300*/  FFMA.FTZ R6, R54, UR7, -R2 ;  /* 0x0000000736067c23 */ /* 0x008ff20008010802 */
[----:B------:R3:W-:Y:S01]  /*7310*/  MUFU.EX2 R90, R6 ;  /* 0x00000006005a7308 */ /* 0x0007e20000000800 */
[----:B-1----:R-:W-:Y:S09]  /*7320*/  FFMA.FTZ R9, R17, UR7, -R0 ;  /* 0x0000000711097c23 */ /* 0x002ff20008010800 */
[----:B------:R1:W4:Y:S01]  /*7330*/  MUFU.EX2 R202, R9 ;  /* 0x0000000900ca7308 */ /* 0x0003220000000800 */
[--C-:B---3--:R-:W-:Y:S09]  /*7340*/  FFMA.FTZ R6, R56, UR7, -R2.reuse ;  /* 0x0000000738067c23 */ /* 0x108ff20008010802 */
[----:B------:R3:W-:Y:S01]  /*7350*/  MUFU.EX2 R89, R6 ;  /* 0x0000000600597308 */ /* 0x0007e20000000800 */
[----:B-1----:R-:W-:Y:S09]  /*7360*/  FFMA.FTZ R9, R24, UR7, -R2 ;  /* 0x0000000718097c23 */ /* 0x002ff20008010802 */
[----:B------:R1:W-:Y:S01]  /*7370*/  MUFU.EX2 R245, R9 ;  /* 0x0000000900f57308 */ /* 0x0003e20000000800 */
[----:B---3--:R-:W-:Y:S01]  /*7380*/  FFMA.FTZ R6, R7, UR7, -R0 ;  /* 0x0000000707067c23 */ /* 0x008fe20008010800 */
[--C-:B------:R-:W-:Y:S08]  /*7390*/  FFMA.FTZ R7, R133, UR7, -R5.reuse ;  /* 0x0000000785077c23 */ /* 0x100ff00008010805 */
[----:B------:R3:W-:Y:S10]  /*73a0*/  MUFU.EX2 R88, R6 ;  /* 0x0000000600587308 */ /* 0x0007f40000000800 */
[----:B------:R2:W-:Y:S01]  /*73b0*/  MUFU.EX2 R82, R7 ;  /* 0x0000000700527308 */ /* 0x0005e20000000800 */
[----:B-1----:R-:W-:Y:S09]  /*73c0*/  FFMA.FTZ R9, R25, UR7, -R2 ;  /* 0x0000000719097c23 */ /* 0x002ff20008010802 */
[----:B------:R1:W-:Y:S01]  /*73d0*/  MUFU.EX2 R244, R9 ;  /* 0x0000000900f47308 */ /* 0x0003e20000000800 */
[--C-:B---3--:R-:W-:Y:S01]  /*73e0*/  FFMA.FTZ R6, R8, UR7, -R0.reuse ;  /* 0x0000000708067c23 */ /* 0x108fe20008010800 */
[--C-:B------:R-:W-:Y:S08]  /*73f0*/  FFMA.FTZ R8, R21, UR7, -R0.reuse ;  /* 0x0000000715087c23 */ /* 0x100ff00008010800 */
[----:B------:R3:W-:Y:S01]  /*7400*/  MUFU.EX2 R87, R6 ;  /* 0x0000000600577308 */ /* 0x0007e20000000800 */
[----:B--2---:R-:W-:Y:S05]  /*7410*/  F2FP.BF16.F32.PACK_AB R7, R152, R151 ;  /* 0x000000979807723e */ /* 0x004fea00000010ff */
[----:B------:R4:W-:Y:S04]  /*7420*/  STS [R233+0x1c400], R7 ;  /* 0x01c40007e9007388 */ /* 0x0009e80000000800 */
[----:B------:R-:W-:Y:S01]  /*7430*/  MUFU.EX2 R76, R8 ;  /* 0x00000008004c7308 */ /* 0x000fe20000000800 */
[--C-:B-1----:R-:W-:Y:S09]  /*7440*/  FFMA.FTZ R9, R18, UR7, -R0.reuse ;  /* 0x0000000712097c23 */ /* 0x102ff20008010800 */
[----:B------:R1:W-:Y:S01]  /*7450*/  MUFU.EX2 R243, R9 ;  /* 0x0000000900f37308 */ /* 0x0003e20000000800 */
[--C-:B---3--:R-:W-:Y:S09]  /*7460*/  FFMA.FTZ R6, R134, UR7, -R5.reuse ;  /* 0x0000000786067c23 */ /* 0x108ff20008010805 */
[----:B------:R2:W-:Y:S01]  /*7470*/  MUFU.EX2 R81, R6 ;  /* 0x0000000600517308 */ /* 0x0005e20000000800 */
[----:B----4-:R-:W-:Y:S01]  /*7480*/  F2FP.BF16.F32.PACK_AB R7, R202, R203 ;  /* 0x000000cbca07723e */ /* 0x010fe200000010ff */
[----:B-1----:R-:W-:Y:S08]  /*7490*/  FFMA.FTZ R9, R19, UR7, -R0 ;  /* 0x0000000713097c23 */ /* 0x002ff00008010800 */
[----:B------:R1:W-:Y:S01]  /*74a0*/  MUFU.EX2 R242, R9 ;  /* 0x0000000900f27308 */ /* 0x0003e20000000800 */
[--C-:B--2---:R-:W-:Y:S09]  /*74b0*/  FFMA.FTZ R6, R63, UR7, -R4.reuse ;  /* 0x000000073f067c23 */ /* 0x104ff20008010804 */
[----:B------:R2:W-:Y:S01]  /*74c0*/  MUFU.EX2 R80, R6 ;  /* 0x0000000600507308 */ /* 0x0005e20000000800 */
[--C-:B-1----:R-:W-:Y:S09]  /*74d0*/  FFMA.FTZ R9, R40, UR7, -R5.reuse ;  /* 0x0000000728097c23 */ /* 0x102ff20008010805 */
        /* <DEDUP_REMOVED lines=9> */
[----:B--2---:R-:W-:Y:S01]  /*7570*/  F2FP.BF16.F32.PACK_AB R6, R240, R241 ;  /* 0x000000f1f006723e */ /* 0x004fe200000010ff */
        /* <DEDUP_REMOVED lines=18> */
[----:B-1----:R-:W-:Y:S08]  /*76a0*/  FFMA.FTZ R9, R43, UR7, -R2 ;  /* 0x000000072b097c23 */ /* 0x002ff00008010802 */
[----:B------:R1:W-:Y:S02]  /*76b0*/  MUFU.EX2 R106, R9 ;  /* 0x00000009006a7308 */ /* 0x0003e40000000800 */
[--C-:B-1----:R-:W-:Y:S08]  /*76c0*/  FFMA.FTZ R9, R14, UR7, -R0.reuse ;  /* 0x000000070e097c23 */ /* 0x102ff00008010800 */
[----:B------:R1:W-:Y:S02]  /*76d0*/  MUFU.EX2 R104, R9 ;  /* 0x0000000900687308 */ /* 0x0003e40000000800 */
[----:B-1----:R-:W-:Y:S08]  /*76e0*/  FFMA.FTZ R9, R15, UR7, -R0 ;  /* 0x000000070f097c23 */ /* 0x002ff00008010800 */
[----:B------:R1:W2:Y:S02]  /*76f0*/  MUFU.EX2 R103, R9 ;  /* 0x0000000900677308 */ /* 0x0002a40000000800 */
[--C-:B-1----:R-:W-:Y:S08]  /*7700*/  FFMA.FTZ R9, R57, UR7, -R5.reuse ;  /* 0x0000000739097c23 */ /* 0x102ff00008010805 */
[----:B------:R1:W-:Y:S02]  /*7710*/  MUFU.EX2 R98, R9 ;  /* 0x0000000900627308 */ /* 0x0003e40000000800 */
[--C-:B-1----:R-:W-:Y:S01]  /*7720*/  FFMA.FTZ R9, R52, UR7, -R5.reuse ;  /* 0x0000000734097c23 */ /* 0x102fe20008010805 */
[----:B------:R-:W-:Y:S07]  /*7730*/  FFMA.FTZ R5, R136, UR7, -R5 ;  /* 0x0000000788057c23 */ /* 0x000fee0008010805 */
[----:B------:R1:W-:Y:S10]  /*7740*/  MUFU.EX2 R97, R9 ;  /* 0x0000000900617308 */ /* 0x0003f40000000800 */
[----:B------:R3:W-:Y:S01]  /*7750*/  MUFU.EX2 R69, R5 ;  /* 0x0000000500457308 */ /* 0x0007e20000000800 */
[--C-:B-1----:R-:W-:Y:S09]  /*7760*/  FFMA.FTZ R9, R53, UR7, -R4.reuse ;  /* 0x0000000735097c23 */ /* 0x102ff20008010804 */
[----:B------:R1:W-:Y:S01]  /*7770*/  MUFU.EX2 R96, R9 ;  /* 0x0000000900607308 */ /* 0x0003e20000000800 */
[--C-:B---3--:R-:W-:Y:S09]  /*7780*/  FFMA.FTZ R5, R67, UR7, -R4.reuse ;  /* 0x0000000743057c23 */ /* 0x108ff20008010804 */
[----:B------:R3:W-:Y:S01]  /*7790*/  MUFU.EX2 R68, R5 ;  /* 0x0000000500447308 */ /* 0x0007e20000000800 */
[----:B-1----:R-:W-:Y:S09]  /*77a0*/  FFMA.FTZ R9, R46, UR7, -R4 ;  /* 0x000000072e097c23 */ /* 0x002ff20008010804 */
[----:B------:R1:W-:Y:S01]  /*77b0*/  MUFU.EX2 R95, R9 ;  /* 0x00000009005f7308 */ /* 0x0003e20000000800 */
[----:B---3--:R-:W-:Y:S09]  /*77c0*/  FFMA.FTZ R5, R62, UR7, -R2 ;  /* 0x000000073e057c23 */ /* 0x008ff20008010802 */
[----:B------:R3:W-:Y:S01]  /*77d0*/  MUFU.EX2 R77, R5 ;  /* 0x00000005004d7308 */ /* 0x0007e20000000800 */
[--C-:B-1----:R-:W-:Y:S09]  /*77e0*/  FFMA.FTZ R9, R47, UR7, -R4.reuse ;  /* 0x000000072f097c23 */ /* 0x102ff20008010804 */
[----:B------:R1:W-:Y:S01]  /*77f0*/  MUFU.EX2 R84, R9 ;  /* 0x0000000900547308 */ /* 0x0003e20000000800 */
[----:B---3--:R-:W-:Y:S01]  /*7800*/  F2FP.BF16.F32.PACK_AB R5, R113, R32 ;  /* 0x000000207105723e */ /* 0x008fe200000010ff */
[--C-:B-1----:R-:W-:Y:S01]  /*7810*/  FFMA.FTZ R9, R50, UR7, -R4.reuse ;  /* 0x0000000732097c23 */ /* 0x102fe20008010804 */
[----:B------:R-:W-:Y:S07]  /*7820*/  FFMA.FTZ R4, R132, UR7, -R4 ;  /* 0x0000000784047c23 */ /* 0x000fee0008010804 */
[----:B------:R1:W-:Y:S10]  /*7830*/  MUFU.EX2 R83, R9 ;  /* 0x0000000900537308 */ /* 0x0003f40000000800 */
[----:B------:R3:W4:Y:S01]  /*7840*/  MUFU.EX2 R3, R4 ;  /* 0x0000000400037308 */ /* 0x0007220000000800 */
[--C-:B-1----:R-:W-:Y:S09]  /*7850*/  FFMA.FTZ R9, R48, UR7, -R2.reuse ;  /* 0x0000000730097c23 */ /* 0x102ff20008010802 */
[----:B------:R1:W-:Y:S01]  /*7860*/  MUFU.EX2 R94, R9 ;  /* 0x00000009005e7308 */ /* 0x0003e20000000800 */
[--C-:B---3--:R-:W-:Y:S09]  /*7870*/  FFMA.FTZ R4, R61, UR7, -R2.reuse ;  /* 0x000000073d047c23 */ /* 0x108ff20008010802 */
[----:B------:R3:W-:Y:S01]  /*7880*/  MUFU.EX2 R78, R4 ;  /* 0x00000004004e7308 */ /* 0x0007e20000000800 */
[--C-:B-1----:R-:W-:Y:S01]  /*7890*/  FFMA.FTZ R9, R49, UR7, -R2.reuse ;  /* 0x0000000731097c23 */ /* 0x102fe20008010802 */
[----:B------:R-:W-:Y:S08]  /*78a0*/  FFMA.FTZ R2, R66, UR7, -R2 ;  /* 0x0000000742027c23 */ /* 0x000ff00008010802 */
[----:B------:R1:W4:Y:S01]  /*78b0*/  MUFU.EX2 R93, R9 ;  /* 0x00000009005d7308 */ /* 0x0003220000000800 */
[----:B---3--:R-:W-:Y:S09]  /*78c0*/  F2FP.BF16.F32.PACK_AB R4, R153, R154 ;  /* 0x0000009a9904723e */ /* 0x008ff200000010ff */
[----:B------:R2:W-:Y:S01]  /*78d0*/  MUFU.EX2 R73, R2 ;  /* 0x0000000200497308 */ /* 0x0005e20000000800 */
[----:B------:R3:W-:Y:S04]  /*78e0*/  STS [R233+0x1c000], R4 ;  /* 0x01c00004e9007388 */ /* 0x0007e80000000800 */
[----:B------:R4:W-:Y:S01]  /*78f0*/  STS [R235+0x1c000], R5 ;  /* 0x01c00005eb007388 */ /* 0x0009e20000000800 */
[--C-:B-1----:R-:W-:Y:S04]  /*7900*/  FFMA.FTZ R9, R20, UR7, -R0.reuse ;  /* 0x0000000714097c23 */ /* 0x102fe80008010800 */
[----:B------:R1:W1:Y:S01]  /*7910*/  MUFU.EX2 R92, R9 ;  /* 0x00000009005c7308 */ /* 0x0002620000000800 */
[----:B--2---:R-:W-:Y:S02]  /*7920*/  F2FP.BF16.F32.PACK_AB R2, R103, R104 ;  /* 0x000000686702723e */ /* 0x004fe400000010ff */
[----:B---3--:R-:W-:Y:S02]  /*7930*/  F2FP.BF16.F32.PACK_AB R4, R252, R112 ;  /* 0x00000070fc04723e */ /* 0x008fe400000010ff */
[----:B----4-:R-:W-:Y:S03]  /*7940*/  F2FP.BF16.F32.PACK_AB R5, R242, R243 ;  /* 0x000000f3f205723e */ /* 0x010fe600000010ff */
[----:B------:R2:W-:Y:S01]  /*7950*/  STS [R235+0x1c400], R4 ;  /* 0x01c40004eb007388 */ /* 0x0005e20000000800 */
[--C-:B-1----:R-:W-:Y:S01]  /*7960*/  FFMA.FTZ R9, R51, UR7, -R0.reuse ;  /* 0x0000000733097c23 */ /* 0x102fe20008010800 */
[----:B------:R-:W-:Y:S02]  /*7970*/  FFMA.FTZ R0, R59, UR7, -R0 ;  /* 0x000000073b007c23 */ /* 0x000fe40008010800 */
[----:B------:R1:W-:Y:S01]  /*7980*/  STS [R233+0x1e000], R6 ;  /* 0x01e00006e9007388 */ /* 0x0003e20000000800 */
[----:B------:R-:W3:Y:S03]  /*7990*/  MUFU.EX2 R75, R9 ;  /* 0x00000009004b7308 */ /* 0x000ee60000000800 */
[----:B------:R4:W-:Y:S04]  /*79a0*/  STS [R233+0x1e400], R7 ;  /* 0x01e40007e9007388 */ /* 0x0009e80000000800 */
[----:B------:R3:W-:Y:S03]  /*79b0*/  STS [R235+0x1e400], R5 ;  /* 0x01e40005eb007388 */ /* 0x0007e60000000800 */
[----:B------:R4:W3:Y:S01]  /*79c0*/  MUFU.EX2 R71, R0 ;  /* 0x0000000000477308 */ /* 0x0008e20000000800 */
[----:B--2---:R-:W-:Y:S02]  /*79d0*/  F2FP.BF16.F32.PACK_AB R4, R251, R111 ;  /* 0x0000006ffb04723e */ /* 0x004fe400000010ff */
[----:B-1----:R-:W-:Y:S02]  /*79e0*/  F2FP.BF16.F32.PACK_AB R6, R244, R245 ;  /* 0x000000f5f406723e */ /* 0x002fe400000010ff */
[----:B----4-:R-:W-:Y:S02]  /*79f0*/  F2FP.BF16.F32.PACK_AB R0, R3, R68 ;  /* 0x000000440300723e */ /* 0x010fe400000010ff */
[----:B------:R-:W-:Y:S01]  /*7a00*/  F2FP.BF16.F32.PACK_AB R7, R109, R110 ;  /* 0x0000006e6d07723e */ /* 0x000fe200000010ff */
[----:B------:R1:W-:Y:S01]  /*7a10*/  STS [R235+0x1e000], R6 ;  /* 0x01e00006eb007388 */ /* 0x0003e20000000800 */
[----:B---3--:R-:W-:Y:S03]  /*7a20*/  F2FP.BF16.F32.PACK_AB R5, R101, R102 ;  /* 0x000000666505723e */ /* 0x008fe600000010ff */
        /* <DEDUP_REMOVED lines=27> */
[----:B------:R-:W-:Y:S01]  /*7be0*/  STS [R234+0x1e400], R6 ;  /* 0x01e40006ea007388 */ /* 0x000fe20000000800 */
        /* <DEDUP_REMOVED lines=9> */
[----:B------:R-:W-:Y:S01]  /*7c80*/  STS [R237+0x1e000], R5 ;  /* 0x01e00005ed007388 */ /* 0x000fe20000000800 */
[----:B---3--:R-:W-:Y:S03]  /*7c90*/  F2FP.BF16.F32.PACK_AB R2, R73, R74 ;  /* 0x0000004a4902723e */ /* 0x008fe600000010ff */
[----:B------:R-:W-:Y:S01]  /*7ca0*/  STS [R237+0x1e400], R4 ;  /* 0x01e40004ed007388 */ /* 0x000fe20000000800 */
[----:B----4-:R-:W-:Y:S03]  /*7cb0*/  F2FP.BF16.F32.PACK_AB R0, R71, R72 ;  /* 0x000000484700723e */ /* 0x010fe600000010ff */
[----:B------:R1:W-:Y:S04]  /*7cc0*/  STS [R236+0x1e000], R2 ;  /* 0x01e00002ec007388 */ /* 0x0003e80000000800 */
[----:B------:R2:W-:Y:S04]  /*7cd0*/  STS [R236+0x1e400], R0 ;  /* 0x01e40000ec007388 */ /* 0x0005e80000000800 */
[----:B------:R-:W-:Y:S04]  /*7ce0*/  LDSM.16.M88.4 R64, [R145+0x8000] ;  /* 0x008000009140783b */ /* 0x000fe80000000200 */
[----:B------:R-:W3:Y:S04]  /*7cf0*/  LDSM.16.M88.4 R16, [R187+UR4+0x10000] ;  /* 0x01000004bb10783b */ /* 0x000ee80008000200 */
[----:B------:R-:W4:Y:S04]  /*7d00*/  LDSM.16.M88.4 R60, [R145+0xa000] ;  /* 0x00a00000913c783b */ /* 0x000f280000000200 */
[----:B------:R-:W-:Y:S04]  /*7d10*/  LDSM.16.M88.4 R48, [R187+UR4+0x11000] ;  /* 0x01100004bb30783b */ /* 0x000fe80008000200 */
[----:B------:R-:W-:Y:S01]  /*7d20*/  LDSM.16.M88.4 R132, [R187+UR4+0x11800] ;  /* 0x01180004bb84783b */ /* 0x000fe20008000200 */
[----:B-1----:R-:W-:Y:S03]  /*7d30*/  MOV R2, R32 ;  /* 0x0000002000027202 */ /* 0x002fe60000000f00 */
[----:B------:R-:W1:Y:S01]  /*7d40*/  LDSM.16.M88.4 R32, [R187+UR4+0x10800] ;  /* 0x01080004bb20783b */ /* 0x000e620008000200 */
[----:B--2---:R-:W-:Y:S03]  /*7d50*/  FFMA.FTZ R0, -R155, R155, 1 ;  /* 0x3f8000009b007423 */ /* 0x004fe6000001019b */
[----:B------:R-:W-:Y:S01]  /*7d60*/  LDSM.16.M88.4 R136, [R147+0x8000] ;  /* 0x008000009388783b */ /* 0x000fe20000000200 */
[----:B------:R-:W-:Y:S03]  /*7d70*/  FMUL.FTZ R0, R0, UR6 ;  /* 0x0000000600007c20 */ /* 0x000fe60008410000 */
[----:B------:R-:W2:Y:S01]  /*7d80*/  LDSM.16.M88.4 R140, [R189+0x4000] ;  /* 0x00400000bd8c783b */ /* 0x000ea20000000200 */
[-C--:B---3--:R-:W-:Y:S06]  /*7d90*/  HMMA.16816.F32.BF16 R4, R64, R16.reuse, RZ ;  /* 0x000000104004723c */ /* 0x088fec00000418ff */
[C---:B----4-:R-:W-:Y:S06]  /*7da0*/  HMMA.16816.F32.BF16 R8, R60.reuse, R16, RZ ;  /* 0x000000103c08723c */ /* 0x050fec00000418ff */
        /* <DEDUP_REMOVED lines=15> */
[-C--:B--2---:R-:W-:Y:S06]  /*7ea0*/  HMMA.16816.F32.BF16 R4, R136, R140.reuse, R4 ;  /* 0x0000008c8804723c */ /* 0x084fec0000041804 */
[C---:B-1----:R-:W-:Y:S06]  /*7eb0*/  HMMA.16816.F32.BF16 R8, R132.reuse, R140, R8 ;  /* 0x0000008c8408723c */ /* 0x042fec0000041808 */
        /* <DEDUP_REMOVED lines=17> */
[----:B------:R-:W-:Y:S01]  /*7fd0*/  HMMA.16816.F32.BF16 R64, R136, R142, R64 ;  /* 0x0000008e8840723c */ /* 0x000fe20000041840 */
[----:B------:R-:W1:Y:S04]  /*7fe0*/  LDSM.16.M88.4 R136, [R186+0x4000] ;  /* 0x00400000ba88783b */ /* 0x000e680000000200 */
        /* <DEDUP_REMOVED lines=22> */
[----:B------:R-:W1:Y:S04]  /*8150*/  LDSM.16.M88.4 R132, [R140+0x8000] ;  /* 0x008000008c84783b */ /* 0x000e680000000200 */
[----:B------:R-:W2:Y:S01]  /*8160*/  LDSM.16.M88.4 R140, [R140+0xa000] ;  /* 0x00a000008c8c783b */ /* 0x000ea20000000200 */
[-C--:B-1----:R-:W-:Y:S06]  /*8170*/  HMMA.16816.F32.BF16 R4, R132, R136.reuse, R4 ;  /* 0x000000888404723c */ /* 0x082fec0000041804 */
[C---:B--2---:R-:W-:Y:S06]  /*8180*/  HMMA.16816.F32.BF16 R8, R140.reuse, R136, R8 ;  /* 0x000000888c08723c */ /* 0x044fec0000041808 */
[-C--:B------:R-:W-:Y:S06]  /*8190*/  HMMA.16816.F32.BF16 R12, R140, R138.reuse, R12 ;  /* 0x0000008a8c0c723c */ /* 0x080fec000004180c */
[C---:B------:R-:W-:Y:S06]  /*81a0*/  HMMA.16816.F32.BF16 R16, R132.reuse, R138, R16 ;  /* 0x0000008a8410723c */ /* 0x040fec0000041810 */
        /* <DEDUP_REMOVED lines=9> */
[----:B------:R-:W1:Y:S01]  /*8240*/  LDSM.16.M88.4 R4, [R188+0x4800] ;  /* 0x00480000bc04783b */ /* 0x000e620000000200 */
[----:B------:R-:W-:Y:S01]  /*8250*/  FADD.FTZ R12, -R148, R12 ;  /* 0x0000000c940c7221 */ /* 0x000fe20000010100 */
[----:B------:R-:W-:Y:S01]  /*8260*/  FMUL.FTZ R136, R136, R0 ;  /* 0x0000000088887220 */ /* 0x000fe20000410000 */
[----:B------:R-:W-:Y:S01]  /*8270*/  FMUL.FTZ R152, R241, R8 ;  /* 0x00000008f1987220 */ /* 0x000fe20000410000 */
[----:B------:R-:W-:Y:S01]  /*8280*/  MOV R241, R2 ;  /* 0x0000000200f17202 */ /* 0x000fe20000000f00 */
[----:B------:R-:W-:Y:S01]  /*8290*/  FFMA.FTZ R8, -R157, R157, 1 ;  /* 0x3f8000009d087423 */ /* 0x000fe2000001019d */
[----:B------:R-:W-:Y:S01]  /*82a0*/  FADD.FTZ R13, -R148, R13 ;  /* 0x0000000d940d7221 */ /* 0x000fe20000010100 */
        /* <DEDUP_REMOVED lines=8> */
[----:B------:R-:W-:Y:S01]  /*8330*/  FMUL.FTZ R155, R244, R13 ;  /* 0x0000000df49b7220 */ /* 0x000fe20000410000 */
[----:B------:R-:W-:Y:S01]  /*8340*/  FADD.FTZ R9, -R148, R9 ;  /* 0x0000000994097221 */ /* 0x000fe20000010100 */
[C---:B------:R-:W-:Y:S01]  /*8350*/  FADD.FTZ R10, -R144.reuse, R10 ;  /* 0x0000000a900a7221 */ /* 0x040fe20000010100 */
[----:B------:R-:W-:Y:S01]  /*8360*/  FADD.FTZ R11, -R144, R11 ;  /* 0x0000000b900b7221 */ /* 0x000fe20000010100 */
[----:B------:R-:W-:Y:S01]  /*8370*/  FMUL.FTZ R8, R8, UR6 ;  /* 0x0000000608087c20 */ /* 0x000fe20008410000 */
[----:B------:R-:W-:Y:S01]  /*8380*/  FMUL.FTZ R151, R240, R9 ;  /* 0x00000009f0977220 */ /* 0x000fe20000410000 */
        /* <DEDUP_REMOVED lines=10> */
[----:B------:R-:W-:Y:S01]  /*8430*/  FFMA.FTZ R0, -R159, R159, 1 ;  /* 0x3f8000009f007423 */ /* 0x000fe2000001019f */
[----:B------:R-:W-:Y:S01]  /*8440*/  FMUL.FTZ R8, R8, UR6 ;  /* 0x0000000608087c20 */ /* 0x000fe20008410000 */
[----:B------:R-:W-:Y:S01]  /*8450*/  FMUL.FTZ R11, R154, R9 ;  /* 0x000000099a0b7220 */ /* 0x000fe20000410000 */
[----:B------:R-:W-:Y:S01]  /*8460*/  FMUL.FTZ R137, R137, R2 ;  /* 0x0000000289897220 */ /* 0x000fe20000410000 */
[----:B------:R-:W-:Y:S01]  /*8470*/  FMUL.FTZ R154, R243, R14 ;  /* 0x0000000ef39a7220 */ /* 0x000fe20000410000 */
[----:B------:R-:W-:Y:S01]  /*8480*/  FMUL.FTZ R14, R151, R8 ;  /* 0x00000008970e7220 */ /* 0x000fe20000410000 */
[----:B------:R-:W-:Y:S01]  /*8490*/  FMUL.FTZ R0, R0, UR6 ;  /* 0x0000000600007c20 */ /* 0x000fe20008410000 */
[----:B------:R-:W-:Y:S01]  /*84a0*/  F2FP.BF16.F32.PACK_AB R158, R10, R11 ;  /* 0x0000000b0a9e723e */ /* 0x000fe200000010ff */
[----:B------:R-:W-:Y:S01]  /*84b0*/  FFMA.FTZ R9, -R162, R162, 1 ;  /* 0x3f800000a2097423 */ /* 0x000fe200000101a2 */
[-C--:B-1----:R-:W-:Y:S03]  /*84c0*/  HMMA.16816.F32.BF16 R20, R132, R4.reuse, R20 ;  /* 0x000000048414723c */ /* 0x082fe60000041814 */
[----:B------:R-:W-:Y:S01]  /*84d0*/  F2FP.BF16.F32.PACK_AB R157, R136, R137 ;  /* 0x00000089889d723e */ /* 0x000fe200000010ff */
[----:B------:R-:W-:Y:S01]  /*84e0*/  FMUL.FTZ R136, R241, R16 ;  /* 0x00000010f1887220 */ /* 0x000fe20000410000 */
[----:B------:R-:W-:Y:S01]  /*84f0*/  FMUL.FTZ R16, R113, R17 ;  /* 0x0000001171107220 */ /* 0x000fe20000410000 */
[C---:B------:R-:W-:Y:S01]  /*8500*/  HMMA.16816.F32.BF16 R24, R140.reuse, R4, R24 ;  /* 0x000000048c18723c */ /* 0x040fe20000041818 */
[----:B------:R1:W5:Y:S04]  /*8510*/  LDL.LU R113, [R1+0x134] ;  /* 0x0001340001717983 */ /* 0x0003680000300800 */
[----:B------:R1:W5:Y:S01]  /*8520*/  LDL.LU R112, [R1+0x130] ;  /* 0x0001300001707983 */ /* 0x0003620000300800 */
[-C--:B------:R-:W-:Y:S05]  /*8530*/  HMMA.16816.F32.BF16 R28, R140, R6.reuse, R28 ;  /* 0x000000068c1c723c */ /* 0x080fea000004181c */
[----:B------:R-:W-:Y:S01]  /*8540*/  FMUL.FTZ R12, R138, R0 ;  /* 0x000000008a0c7220 */ /* 0x000fe20000410000 */
[C---:B------:R-:W-:Y:S05]  /*8550*/  HMMA.16816.F32.BF16 R32, R132.reuse, R6, R32 ;  /* 0x000000068420723c */ /* 0x040fea0000041820 */
[----:B------:R-:W-:Y:S01]  /*8560*/  FFMA.FTZ R5, -R167, R167, 1 ;  /* 0x3f800000a7057423 */ /* 0x000fe200000101a7 */
[----:B------:R-:W-:Y:S01]  /*8570*/  FADD.FTZ R20, -R150, R20 ;  /* 0x0000001496147221 */ /* 0x000fe20000010100 */
[C---:B------:R-:W-:Y:S01]  /*8580*/  FADD.FTZ R22, -R149.reuse, R22 ;  /* 0x0000001695167221 */ /* 0x040fe20000010100 */
[----:B------:R-:W-:Y:S03]  /*8590*/  FADD.FTZ R23, -R149, R23 ;  /* 0x0000001795177221 */ /* 0x000fe60000010100 */
[----:B------:R-:W-:Y:S01]  /*85a0*/  FMUL.FTZ R20, R111, R20 ;  /* 0x000000146f147220 */ /* 0x000fe20000410000 */
[C---:B------:R-:W-:Y:S01]  /*85b0*/  FADD.FTZ R24, -R148.reuse, R24 ;  /* 0x0000001894187221 */ /* 0x040fe20000010100 */
[----:B------:R1:W5:Y:S01]  /*85c0*/  LDL.LU R111, [R1+0x12c] ;  /* 0x00012c00016f7983 */ /* 0x0003620000300800 */
[----:B------:R-:W-:Y:S01]  /*85d0*/  FADD.FTZ R25, -R148, R25 ;  /* 0x0000001994197221 */ /* 0x000fe20000010100 */
[----:B------:R-:W-:Y:S01]  /*85e0*/  FADD.FTZ R26, -R144, R26 ;  /* 0x0000001a901a7221 */ /* 0x000fe20000010100 */
[----:B------:R-:W-:Y:S01]  /*85f0*/  FMUL.FTZ R24, R110, R24 ;  /* 0x000000186e187220 */ /* 0x000fe20000410000 */
[----:B------:R-:W-:Y:S01]  /*8600*/  FADD.FTZ R27, -R144, R27 ;  /* 0x0000001b901b7221 */ /* 0x000fe20000010100 */
[----:B------:R1:W5:Y:S01]  /*8610*/  LDL.LU R110, [R1+0x128] ;  /* 0x00012800016e7983 */ /* 0x0003620000300800 */
[----:B------:R-:W-:Y:S01]  /*8620*/  FMUL.FTZ R25, R109, R25 ;  /* 0x000000196d197220 */ /* 0x000fe20000410000 */
[----:B------:R-:W-:Y:S01]  /*8630*/  FMUL.FTZ R26, R108, R26 ;  /* 0x0000001a6c1a7220 */ /* 0x000fe20000410000 */
[----:B------:R-:W-:Y:S01]  /*8640*/  FMUL.FTZ R27, R107, R27 ;  /* 0x0000001b6b1b7220 */ /* 0x000fe20000410000 */
[----:B------:R1:W5:Y:S01]  /*8650*/  LDL.LU R109, [R1+0x124] ;  /* 0x00012400016d7983 */ /* 0x0003620000300800 */
[C---:B------:R-:W-:Y:S01]  /*8660*/  FADD.FTZ R28, -R148.reuse, R28 ;  /* 0x0000001c941c7221 */ /* 0x040fe20000010100 */
[----:B------:R-:W-:Y:S01]  /*8670*/  FADD.FTZ R29, -R148, R29 ;  /* 0x0000001d941d7221 */ /* 0x000fe20000010100 */
[----:B------:R-:W-:Y:S01]  /*8680*/  FADD.FTZ R31, -R144, R31 ;  /* 0x0000001f901f7221 */ /* 0x000fe20000010100 */
[----:B------:R1:W5:Y:S01]  /*8690*/  LDL.LU R108, [R1+0x120] ;  /* 0x00012000016c7983 */ /* 0x0003620000300800 */
[----:B------:R-:W-:Y:S01]  /*86a0*/  FMUL.FTZ R28, R106, R28 ;  /* 0x0000001c6a1c7220 */ /* 0x000fe20000410000 */
[----:B------:R-:W-:Y:S01]  /*86b0*/  FMUL.FTZ R29, R105, R29 ;  /* 0x0000001d691d7220 */ /* 0x000fe20000410000 */
[C---:B------:R-:W-:Y:S01]  /*86c0*/  FADD.FTZ R32, -R150.reuse, R32 ;  /* 0x0000002096207221 */ /* 0x040fe20000010100 */
[----:B------:R1:W5:Y:S01]  /*86d0*/  LDL.LU R107, [R1+0x11c] ;  /* 0x00011c00016b7983 */ /* 0x0003620000300800 */
[----:B------:R-:W-:Y:S01]  /*86e0*/  FADD.FTZ R33, -R150, R33 ;  /* 0x0000002196217221 */ /* 0x000fe20000010100 */
[----:B------:R-:W-:Y:S01]  /*86f0*/  FADD.FTZ R30, -R144, R30 ;  /* 0x0000001e901e7221 */ /* 0x000fe20000010100 */
[C---:B------:R-:W-:Y:S01]  /*8700*/  FADD.FTZ R34, -R149.reuse, R34 ;  /* 0x0000002295227221 */ /* 0x040fe20000010100 */
[----:B------:R1:W5:Y:S01]  /*8710*/  LDL.LU R106, [R1+0x118] ;  /* 0x00011800016a7983 */ /* 0x0003620000300800 */
[----:B------:R-:W-:Y:S01]  /*8720*/  FADD.FTZ R35, -R149, R35 ;  /* 0x0000002395237221 */ /* 0x000fe20000010100 */
[----:B------:R-:W-:Y:S01]  /*8730*/  FMUL.FTZ R5, R5, UR6 ;  /* 0x0000000605057c20 */ /* 0x000fe20008410000 */
[----:B------:R-:W-:Y:S01]  /*8740*/  FADD.FTZ R21, -R150, R21 ;  /* 0x0000001596157221 */ /* 0x000fe20000010100 */
[----:B------:R1:W5:Y:S01]  /*8750*/  LDL.LU R105, [R1+0x114] ;  /* 0x0001140001697983 */ /* 0x0003620000300800 */
[----:B------:R-:W-:Y:S01]  /*8760*/  FFMA.FTZ R4, -R165, R165, 1 ;  /* 0x3f800000a5047423 */ /* 0x000fe200000101a5 */
[----:B------:R-:W-:Y:S01]  /*8770*/  FMUL.FTZ R9, R9, UR6 ;  /* 0x0000000609097c20 */ /* 0x000fe20008410000 */
[----:B------:R-:W-:Y:S01]  /*8780*/  FMUL.FTZ R21, R251, R21 ;  /* 0x00000015fb157220 */ /* 0x000fe20000410000 */
[----:B------:R-:W-:Y:S01]  /*8790*/  FFMA.FTZ R2, -R160, R160, 1 ;  /* 0x3f800000a0027423 */ /* 0x000fe200000101a0 */
[----:B------:R-:W-:Y:S01]  /*87a0*/  FMUL.FTZ R4, R4, UR6 ;  /* 0x0000000604047c20 */ /* 0x000fe20008410000 */
[----:B------:R-:W-:Y:S01]  /*87b0*/  FMUL.FTZ R15, R152, R9 ;  /* 0x00000009980f7220 */ /* 0x000fe20000410000 */
[----:B------:R-:W-:Y:S01]  /*87c0*/  FMUL.FTZ R9, R156, R5 ;  /* 0x000000059c097220 */ /* 0x000fe20000410000 */
        /* <DEDUP_REMOVED lines=9> */
[----:B------:R-:W-:Y:S01]  /*8860*/  FMUL.FTZ R0, R0, UR6 ;  /* 0x0000000600007c20 */ /* 0x000fe20008410000 */
[----:B------:R-:W-:Y:S01]  /*8870*/  FMUL.FTZ R16, R16, R4 ;  /* 0x0000000410107220 */ /* 0x000fe20000410000 */
[----:B------:R-:W-:Y:S01]  /*8880*/  FFMA.FTZ R2, -R164, R164, 1 ;  /* 0x3f800000a4027423 */ /* 0x000fe200000101a4 */
[----:B------:R-:W2:Y:S01]  /*8890*/  LDSM.16.M88.4 R4, [R188+0x5000] ;  /* 0x00500000bc04783b */ /* 0x000ea20000000200 */
[----:B------:R-:W-:Y:S01]  /*88a0*/  FMUL.FTZ R10, R153, R0 ;  /* 0x00000000990a7220 */ /* 0x000fe20000410000 */
[----:B------:R-:W-:Y:S01]  /*88b0*/  F2FP.BF16.F32.PACK_AB R153, R12, R13 ;  /* 0x0000000d0c99723e */ /* 0x000fe200000010ff */
[----:B------:R-:W-:Y:S01]  /*88c0*/  FMUL.FTZ R13, R250, R22 ;  /* 0x00000016fa0d7220 */ /* 0x000fe20000410000 */
[----:B------:R-:W-:Y:S01]  /*88d0*/  FMUL.FTZ R12, R249, R23 ;  /* 0x00000017f90c7220 */ /* 0x000fe20000410000 */
[----:B------:R-:W-:Y:S01]  /*88e0*/  F2FP.BF16.F32.PACK_AB R139, R16, R17 ;  /* 0x00000011108b723e */ /* 0x000fe200000010ff */
[----:B------:R-:W-:Y:S01]  /*88f0*/  FMUL.FTZ R2, R2, UR6 ;  /* 0x0000000602027c20 */ /* 0x000fe20008410000 */
[----:B------:R-:W-:Y:S01]  /*8900*/  FFMA.FTZ R0, -R166, R166, 1 ;  /* 0x3f800000a6007423 */ /* 0x000fe200000101a6 */
[----:B------:R-:W-:Y:S01]  /*8910*/  F2FP.BF16.F32.PACK_AB R152, R8, R9 ;  /* 0x000000090898723e */ /* 0x000fe200000010ff */
[----:B------:R-:W-:Y:S01]  /*8920*/  FFMA.FTZ R9, -R174, R174, 1 ;  /* 0x3f800000ae097423 */ /* 0x000fe200000101ae */
[----:B------:R-:W-:Y:S01]  /*8930*/  FMUL.FTZ R11, R154, R2 ;  /* 0x000000029a0b7220 */ /* 0x000fe20000410000 */
[----:B------:R-:W-:Y:S01]  /*8940*/  FMUL.FTZ R0, R0, UR6 ;  /* 0x0000000600007c20 */ /* 0x000fe20008410000 */
[----:B------:R-:W-:Y:S01]  /*8950*/  F2FP.BF16.F32.PACK_AB R154, R14, R15 ;  /* 0x0000000f0e9a723e */ /* 0x000fe200000010ff */
[----:B------:R-:W-:Y:S01]  /*8960*/  FMUL.FTZ R9, R9, UR6 ;  /* 0x0000000609097c20 */ /* 0x000fe20008410000 */
[----:B------:R-:W-:Y:S01]  /*8970*/  FFMA.FTZ R2, -R168, R168, 1 ;  /* 0x3f800000a8027423 */ /* 0x000fe200000101a8 */
[----:B------:R-:W-:Y:S01]  /*8980*/  FMUL.FTZ R14, R19, R0 ;  /* 0x00000000130e7220 */ /* 0x000fe20000410000 */
[----:B------:R-:W-:Y:S01]  /*8990*/  FMUL.FTZ R19, R104, R30 ;  /* 0x0000001e68137220 */ /* 0x000fe20000410000 */
[----:B------:R-:W-:Y:S01]  /*89a0*/  FMUL.FTZ R30, R99, R35 ;  /* 0x00000023631e7220 */ /* 0x000fe20000410000 */
[----:B------:R1:W5:Y:S01]  /*89b0*/  LDL.LU R104, [R1+0x110] ;  /* 0x0001100001687983 */ /* 0x0003620000300800 */
[----:B------:R-:W-:Y:S01]  /*89c0*/  FMUL.FTZ R2, R2, UR6 ;  /* 0x0000000602027c20 */ /* 0x000fe20008410000 */
[----:B------:R-:W-:Y:S01]  /*89d0*/  F2FP.BF16.F32.PACK_AB R151, R10, R11 ;  /* 0x0000000b0a97723e */ /* 0x000fe200000010ff */
[----:B------:R-:W-:Y:S01]  /*89e0*/  FMUL.FTZ R11, R20, R9 ;  /* 0x00000009140b7220 */ /* 0x000fe20000410000 */
[----:B------:R-:W-:Y:S01]  /*89f0*/  FFMA.FTZ R8, -R173, R173, 1 ;  /* 0x3f800000ad087423 */ /* 0x000fe200000101ad */
[----:B------:R-:W-:Y:S01]  /*8a00*/  FMUL.FTZ R15, R18, R2 ;  /* 0x00000002120f7220 */ /* 0x000fe20000410000 */
[----:B------:R-:W-:Y:S01]  /*8a10*/  FMUL.FTZ R18, R103, R31 ;  /* 0x0000001f67127220 */ /* 0x000fe20000410000 */
[----:B------:R-:W-:Y:S01]  /*8a20*/  FMUL.FTZ R31, R101, R33 ;  /* 0x00000021651f7220 */ /* 0x000fe20000410000 */
[----:B------:R1:W5:Y:S01]  /*8a30*/  LDL.LU R103, [R1+0x10c] ;  /* 0x00010c0001677983 */ /* 0x0003620000300800 */
[----:B------:R-:W-:Y:S01]  /*8a40*/  FMUL.FTZ R8, R8, UR6 ;  /* 0x0000000608087c20 */ /* 0x000fe20008410000 */
[----:B------:R-:W-:Y:S01]  /*8a50*/  F2FP.BF16.F32.PACK_AB R138, R14, R15 ;  /* 0x0000000f0e8a723e */ /* 0x000fe200000010ff */
        /* <DEDUP_REMOVED lines=11> */
[-C--:B--2---:R-:W-:Y:S03]  /*8b10*/  HMMA.16816.F32.BF16 R36, R132, R4.reuse, R36 ;  /* 0x000000048424723c */ /* 0x084fe60000041824 */
[----:B------:R-:W-:Y:S01]  /*8b20*/  F2FP.BF16.F32.PACK_AB R136, R12, R13 ;  /* 0x0000000d0c88723e */ /* 0x000fe200000010ff */
[----:B------:R-:W-:Y:S01]  /*8b30*/  FMUL.FTZ R12, R102, R32 ;  /* 0x00000020660c7220 */ /* 0x000fe20000410000 */
[----:B------:R-:W-:Y:S01]  /*8b40*/  FMUL.FTZ R13, R100, R34 ;  /* 0x00000022640d7220 */ /* 0x000fe20000410000 */
[C---:B------:R-:W-:Y:S01]  /*8b50*/  HMMA.16816.F32.BF16 R40, R140.reuse, R4, R40 ;  /* 0x000000048c28723c */ /* 0x040fe20000041828 */
[----:B------:R1:W5:Y:S04]  /*8b60*/  LDL.LU R102, [R1+0x108] ;  /* 0x0001080001667983 */ /* 0x0003680000300800 */
[----:B------:R1:W5:Y:S01]  /*8b70*/  LDL.LU R101, [R1+0x104] ;  /* 0x0001040001657983 */ /* 0x0003620000300800 */
[-C--:B------:R-:W-:Y:S03]  /*8b80*/  HMMA.16816.F32.BF16 R44, R140, R6.reuse, R44 ;  /* 0x000000068c2c723c */ /* 0x080fe6000004182c */
[----:B------:R1:W5:Y:S02]  /*8b90*/  LDL.LU R100, [R1+0x100] ;  /* 0x0001000001647983 */ /* 0x0003640000300800 */
[----:B------:R-:W-:Y:S01]  /*8ba0*/  FMUL.FTZ R17, R24, R9 ;  /* 0x0000000918117220 */ /* 0x000fe20000410000 */
[C---:B------:R-:W-:Y:S01]  /*8bb0*/  HMMA.16816.F32.BF16 R48, R132.reuse, R6, R48 ;  /* 0x000000068430723c */ /* 0x040fe20000041830 */
[----:B------:R1:W5:Y:S04]  /*8bc0*/  LDL.LU R99, [R1+0xfc] ;  /* 0x0000fc0001637983 */ /* 0x0003680000300800 */
[----:B------:R-:W-:Y:S01]  /*8bd0*/  FMUL.FTZ R16, R25, R8 ;  /* 0x0000000819107220 */ /* 0x000fe20000410000 */
[C---:B------:R-:W-:Y:S01]  /*8be0*/  FADD.FTZ R36, -R150.reuse, R36 ;  /* 0x0000002496247221 */ /* 0x040fe20000010100 */
[----:B------:R-:W-:Y:S01]  /*8bf0*/  FADD.FTZ R37, -R150, R37 ;  /* 0x0000002596257221 */ /* 0x000fe20000010100 */
[C---:B------:R-:W-:Y:S03]  /*8c00*/  FADD.FTZ R38, -R149.reuse, R38 ;  /* 0x0000002695267221 */ /* 0x040fe60000010100 */
[----:B------:R-:W-:Y:S01]  /*8c10*/  FMUL.FTZ R36, R98, R36 ;  /* 0x0000002462247220 */ /* 0x000fe20000410000 */
[----:B------:R-:W-:Y:S01]  /*8c20*/  FMUL.FTZ R38, R96, R38 ;  /* 0x0000002660267220 */ /* 0x000fe20000410000 */
[----:B------:R1:W5:Y:S01]  /*8c30*/  LDL.LU R98, [R1+0xf8] ;  /* 0x0000f80001627983 */ /* 0x0003620000300800 */
[----:B------:R-:W-:Y:S01]  /*8c40*/  F2FP.BF16.F32.PACK_AB R35, R16, R17 ;  /* 0x000000111023723e */ /* 0x000fe200000010ff */
[----:B------:R-:W-:Y:S01]  /*8c50*/  FADD.FTZ R39, -R149, R39 ;  /* 0x0000002795277221 */ /* 0x000fe20000010100 */
[C---:B------:R-:W-:Y:S01]  /*8c60*/  FADD.FTZ R40, -R148.reuse, R40 ;  /* 0x0000002894287221 */ /* 0x040fe20000010100 */
[----:B------:R-:W-:Y:S01]  /*8c70*/  FADD.FTZ R41, -R148, R41 ;  /* 0x0000002994297221 */ /* 0x000fe20000010100 */
[C---:B------:R-:W-:Y:S01]  /*8c80*/  FADD.FTZ R42, -R144.reuse, R42 ;  /* 0x0000002a902a7221 */ /* 0x040fe20000010100 */
[----:B------:R-:W-:Y:S01]  /*8c90*/  FADD.FTZ R43, -R144, R43 ;  /* 0x0000002b902b7221 */ /* 0x000fe20000010100 */
[----:B------:R-:W-:Y:S01]  /*8ca0*/  FMUL.FTZ R40, R94, R40 ;  /* 0x000000285e287220 */ /* 0x000fe20000410000 */
[----:B------:R-:W-:Y:S01]  /*8cb0*/  FADD.FTZ R44, -R148, R44 ;  /* 0x0000002c942c7221 */ /* 0x000fe20000010100 */
[----:B------:R-:W-:Y:S01]  /*8cc0*/  FMUL.FTZ R42, R92, R42 ;  /* 0x0000002a5c2a7220 */ /* 0x000fe20000410000 */
[----:B------:R-:W-:Y:S01]  /*8cd0*/  FADD.FTZ R45, -R148, R45 ;  /* 0x0000002d942d7221 */ /* 0x000fe20000010100 */
[----:B------:R-:W-:Y:S01]  /*8ce0*/  FADD.FTZ R46, -R144, R46 ;  /* 0x0000002e902e7221 */ /* 0x000fe20000010100 */
[----:B------:R-:W-:Y:S01]  /*8cf0*/  FMUL.FTZ R44, R90, R44 ;  /* 0x0000002c5a2c7220 */ /* 0x000fe20000410000 */
[----:B------:R-:W-:Y:S01]  /*8d00*/  FADD.FTZ R47, -R144, R47 ;  /* 0x0000002f902f7221 */ /* 0x000fe20000010100 */
[----:B------:R-:W-:Y:S01]  /*8d10*/  FMUL.FTZ R25, R89, R45 ;  /* 0x0000002d59197220 */ /* 0x000fe20000410000 */
[----:B------:R-:W-:Y:S01]  /*8d20*/  FMUL.FTZ R46, R88, R46 ;  /* 0x0000002e582e7220 */ /* 0x000fe20000410000 */
[C---:B------:R-:W-:Y:S01]  /*8d30*/  FADD.FTZ R48, -R150.reuse, R48 ;  /* 0x0000003096307221 */ /* 0x040fe20000010100 */
[----:B------:R-:W-:Y:S01]  /*8d40*/  FMUL.FTZ R24, R87, R47 ;  /* 0x0000002f57187220 */ /* 0x000fe20000410000 */
[----:B------:R-:W-:Y:S01]  /*8d50*/  FADD.FTZ R49, -R150, R49 ;  /* 0x0000003196317221 */ /* 0x000fe20000010100 */
[C---:B------:R-:W-:Y:S01]  /*8d60*/  FADD.FTZ R50, -R149.reuse, R50 ;  /* 0x0000003295327221 */ /* 0x040fe20000010100 */
[----:B------:R-:W-:Y:S01]  /*8d70*/  FADD.FTZ R51, -R149, R51 ;  /* 0x0000003395337221 */ /* 0x000fe20000010100 */
[----:B------:R-:W-:Y:S01]  /*8d80*/  F2FP.BF16.F32.PACK_AB R137, R10, R11 ;  /* 0x0000000b0a89723e */ /* 0x000fe200000010ff */
[----:B------:R-:W-:Y:S01]  /*8d90*/  FMUL.FTZ R23, R85, R49 ;  /* 0x0000003155177220 */ /* 0x000fe20000410000 */
[----:B------:R-:W-:Y:S01]  /*8da0*/  FFMA.FTZ R5, -R197, R197, 1 ;  /* 0x3f800000c5057423 */ /* 0x000fe200000101c5 */
[----:B------:R-:W-:Y:S01]  /*8db0*/  FMUL.FTZ R22, R83, R51 ;  /* 0x0000003353167220 */ /* 0x000fe20000410000 */
[----:B------:R-:W-:Y:S01]  /*8dc0*/  FFMA.FTZ R4, -R196, R196, 1 ;  /* 0x3f800000c4047423 */ /* 0x000fe200000101c4 */
[----:B------:R-:W-:Y:S01]  /*8dd0*/  FFMA.FTZ R0, -R175, R175, 1 ;  /* 0x3f800000af007423 */ /* 0x000fe200000101af */
[----:B------:R-:W-:Y:S01]  /*8de0*/  FMUL.FTZ R5, R5, UR6 ;  /* 0x0000000605057c20 */ /* 0x000fe20008410000 */
[----:B------:R-:W-:Y:S01]  /*8df0*/  FFMA.FTZ R2, -R180, R180, 1 ;  /* 0x3f800000b4027423 */ /* 0x000fe200000101b4 */
[----:B------:R-:W-:Y:S01]  /*8e00*/  FMUL.FTZ R4, R4, UR6 ;  /* 0x0000000604047c20 */ /* 0x000fe20008410000 */
[----:B------:R-:W-:Y:S01]  /*8e10*/  FMUL.FTZ R0, R0, UR6 ;  /* 0x0000000600007c20 */ /* 0x000fe20008410000 */
[----:B------:R-:W-:Y:S01]  /*8e20*/  FMUL.FTZ R9, R28, R5 ;  /* 0x000000051c097220 */ /* 0x000fe20000410000 */
[----:B------:R-:W-:Y:S01]  /*8e30*/  FMUL.FTZ R28, R95, R39 ;  /* 0x000000275f1c7220 */ /* 0x000fe20000410000 */
[----:B------:R-:W-:Y:S01]  /*8e40*/  FMUL.FTZ R8, R29, R4 ;  /* 0x000000041d087220 */ /* 0x000fe20000410000 */
[----:B------:R-:W-:Y:S01]  /*8e50*/  FMUL.FTZ R29, R97, R37 ;  /* 0x00000025611d7220 */ /* 0x000fe20000410000 */
[----:B------:R-:W-:Y:S01]  /*8e60*/  FFMA.FTZ R5, -R201, R201, 1 ;  /* 0x3f800000c9057423 */ /* 0x000fe200000101c9 */
        /* <DEDUP_REMOVED lines=10> */
[----:B------:R-:W-:Y:S01]  /*8f10*/  FMUL.FTZ R2, R2, UR6 ;  /* 0x0000000602027c20 */ /* 0x000fe20008410000 */
[----:B------:R-:W-:Y:S01]  /*8f20*/  FFMA.FTZ R0, -R183, R183, 1 ;  /* 0x3f800000b7007423 */ /* 0x000fe200000101b7 */
[----:B------:R-:W2:Y:S01]  /*8f30*/  LDSM.16.M88.4 R4, [R188+0x5800] ;  /* 0x00580000bc04783b */ /* 0x000ea20000000200 */
[----:B------:R-:W-:Y:S01]  /*8f40*/  F2FP.BF16.F32.PACK_AB R33, R8, R9 ;  /* 0x000000090821723e */ /* 0x000fe200000010ff */
[----:B------:R-:W-:Y:S01]  /*8f50*/  FMUL.FTZ R15, R26, R2 ;  /* 0x000000021a0f7220 */ /* 0x000fe20000410000 */
[----:B------:R-:W-:Y:S01]  /*8f60*/  FMUL.FTZ R26, R91, R43 ;  /* 0x0000002b5b1a7220 */ /* 0x000fe20000410000 */
[----:B------:R1:W5:Y:S01]  /*8f70*/  LDL.LU R94, [R1+0xe8] ;  /* 0x0000e800015e7983 */ /* 0x0003620000300800 */
[----:B------:R-:W-:Y:S01]  /*8f80*/  FMUL.FTZ R0, R0, UR6 ;  /* 0x0000000600007c20 */ /* 0x000fe20008410000 */
[----:B------:R-:W-:Y:S01]  /*8f90*/  FFMA.FTZ R2, -R195, R195, 1 ;  /* 0x3f800000c3027423 */ /* 0x000fe200000101c3 */
[----:B------:R-:W-:Y:S01]  /*8fa0*/  F2FP.BF16.F32.PACK_AB R34, R14, R15 ;  /* 0x0000000f0e22723e */ /* 0x000fe200000010ff */
[----:B------:R1:W5:Y:S01]  /*8fb0*/  LDL.LU R93, [R1+0xe4] ;  /* 0x0000e400015d7983 */ /* 0x0003620000300800 */
[----:B------:R-:W-:Y:S01]  /*8fc0*/  FMUL.FTZ R10, R18, R0 ;  /* 0x00000000120a7220 */ /* 0x000fe20000410000 */
[----:B------:R-:W-:Y:S01]  /*8fd0*/  FMUL.FTZ R2, R2, UR6 ;  /* 0x0000000602027c20 */ /* 0x000fe20008410000 */
[----:B------:R-:W-:Y:S01]  /*8fe0*/  FFMA.FTZ R9, -R207, R207, 1 ;  /* 0x3f800000cf097423 */ /* 0x000fe200000101cf */
[----:B------:R1:W5:Y:S01]  /*8ff0*/  LDL.LU R92, [R1+0xe0] ;  /* 0x0000e000015c7983 */ /* 0x0003620000300800 */
[----:B------:R-:W-:Y:S01]  /*9000*/  F2FP.BF16.F32.PACK_AB R31, R31, R12 ;  /* 0x0000000c1f1f723e */ /* 0x000fe200000010ff */
[----:B------:R-:W-:Y:S01]  /*9010*/  FMUL.FTZ R11, R19, R2 ;  /* 0x00000002130b7220 */ /* 0x000fe20000410000 */
[----:B------:R-:W-:Y:S01]  /*9020*/  FMUL.FTZ R9, R9, UR6 ;  /* 0x0000000609097c20 */ /* 0x000fe20008410000 */
[----:B------:R1:W5:Y:S01]  /*9030*/  LDL.LU R91, [R1+0xdc] ;  /* 0x0000dc00015b7983 */ /* 0x0003620000300800 */
[----:B------:R-:W-:Y:S01]  /*9040*/  FFMA.FTZ R8, -R206, R206, 1 ;  /* 0x3f800000ce087423 */ /* 0x000fe200000101ce */
[----:B------:R-:W-:Y:S01]  /*9050*/  FFMA.FTZ R2, -R199, R199, 1 ;  /* 0x3f800000c7027423 */ /* 0x000fe200000101c7 */
[----:B------:R-:W-:Y:S01]  /*9060*/  F2FP.BF16.F32.PACK_AB R32, R10, R11 ;  /* 0x0000000b0a20723e */ /* 0x000fe200000010ff */
[----:B------:R1:W5:Y:S01]  /*9070*/  LDL.LU R90, [R1+0xd8] ;  /* 0x0000d800015a7983 */ /* 0x0003620000300800 */
[----:B------:R-:W-:Y:S01]  /*9080*/  FMUL.FTZ R10, R36, R9 ;  /* 0x00000009240a7220 */ /* 0x000fe20000410000 */
[----:B------:R-:W-:Y:S01]  /*9090*/  FMUL.FTZ R8, R8, UR6 ;  /* 0x0000000608087c20 */ /* 0x000fe20008410000 */
[----:B------:R-:W-:Y:S01]  /*90a0*/  FFMA.FTZ R9, -R211, R211, 1 ;  /* 0x3f800000d3097423 */ /* 0x000fe200000101d3 */
[----:B------:R1:W5:Y:S01]  /*90b0*/  LDL.LU R89, [R1+0xd4] ;  /* 0x0000d40001597983 */ /* 0x0003620000300800 */
[----:B------:R-:W-:Y:S01]  /*90c0*/  FMUL.FTZ R2, R2, UR6 ;  /* 0x0000000602027c20 */ /* 0x000fe20008410000 */
[----:B------:R-:W-:Y:S01]  /*90d0*/  FMUL.FTZ R29, R29, R8 ;  /* 0x000000081d1d7220 */ /* 0x000fe20000410000 */
[----:B------:R-:W-:Y:S01]  /*90e0*/  FMUL.FTZ R9, R9, UR6 ;  /* 0x0000000609097c20 */ /* 0x000fe20008410000 */
[----:B------:R1:W5:Y:S01]  /*90f0*/  LDL.LU R88, [R1+0xd0] ;  /* 0x0000d00001587983 */ /* 0x0003620000300800 */
[----:B------:R-:W-:Y:S01]  /*9100*/  FMUL.FTZ R13, R13, R2 ;  /* 0x000000020d0d7220 */ /* 0x000fe20000410000 */
[----:B------:R-:W-:Y:S01]  /*9110*/  FFMA.FTZ R2, -R205, R205, 1 ;  /* 0x3f800000cd027423 */ /* 0x000fe200000101cd */
[----:B------:R-:W-:Y:S01]  /*9120*/  F2FP.BF16.F32.PACK_AB R29, R29, R10 ;  /* 0x0000000a1d1d723e */ /* 0x000fe200000010ff */
[----:B------:R1:W5:Y:S01]  /*9130*/  LDL.LU R87, [R1+0xcc] ;  /* 0x0000cc0001577983 */ /* 0x0003620000300800 */
[----:B------:R-:W-:Y:S01]  /*9140*/  FMUL.FTZ R10, R86, R48 ;  /* 0x00000030560a7220 */ /* 0x000fe20000410000 */
[----:B------:R-:W-:Y:S01]  /*9150*/  FMUL.FTZ R2, R2, UR6 ;  /* 0x0000000602027c20 */ /* 0x000fe20008410000 */
[----:B------:R-:W-:Y:S01]  /*9160*/  FMUL.FTZ R12, R40, R9 ;  /* 0x00000009280c7220 */ /* 0x000fe20000410000 */
[----:B------:R1:W5:Y:S01]  /*9170*/  LDL.LU R86, [R1+0xc8] ;  /* 0x0000c80001567983 */ /* 0x0003620000300800 */
[----:B------:R-:W-:Y:S01]  /*9180*/  FFMA.FTZ R0, -R198, R198, 1 ;  /* 0x3f800000c6007423 */ /* 0x000fe200000101c6 */
[----:B------:R-:W-:Y:S01]  /*9190*/  FMUL.FTZ R11, R38, R2 ;  /* 0x00000002260b7220 */ /* 0x000fe20000410000 */
[----:B------:R-:W-:Y:S01]  /*91a0*/  FFMA.FTZ R2, -R209, R209, 1 ;  /* 0x3f800000d1027423 */ /* 0x000fe200000101d1 */
[-C--:B--2---:R-:W-:Y:S01]  /*91b0*/  HMMA.16816.F32.BF16 R52, R132, R4.reuse, R52 ;  /* 0x000000048434723c */ /* 0x084fe20000041834 */
[----:B------:R1:W5:Y:S02]  /*91c0*/  LDL.LU R85, [R1+0xc4] ;  /* 0x0000c40001557983 */ /* 0x0003640000300800 */
[----:B------:R-:W-:Y:S01]  /*91d0*/  FMUL.FTZ R2, R2, UR6 ;  /* 0x0000000602027c20 */ /* 0x000fe20008410000 */
[----:B------:R-:W-:Y:S01]  /*91e0*/  FMUL.FTZ R0, R0, UR6 ;  /* 0x0000000600007c20 */ /* 0x000fe20008410000 */
[----:B------:R-:W-:Y:S01]  /*91f0*/  FFMA.FTZ R8, -R210, R210, 1 ;  /* 0x3f800000d2087423 */ /* 0x000fe200000101d2 */
[C---:B------:R-:W-:Y:S05]  /*9200*/  HMMA.16816.F32.BF16 R56, R140.reuse, R4, R56 ;  /* 0x000000048c38723c */ /* 0x040fea0000041838 */
[----:B------:R-:W-:Y:S01]  /*9210*/  FMUL.FTZ R30, R30, R0 ;  /* 0x000000001e1e7220 */ /* 0x000fe20000410000 */
[-C--:B------:R-:W-:Y:S05]  /*9220*/  HMMA.16816.F32.BF16 R60, R140, R6.reuse, R60 ;  /* 0x000000068c3c723c */ /* 0x080fea000004183c */
[----:B------:R-:W-:Y:S01]  /*9230*/  FFMA.FTZ R0, -R204, R204, 1 ;  /* 0x3f800000cc007423 */ /* 0x000fe200000101cc */
[----:B------:R-:W-:Y:S05]  /*9240*/  HMMA.16816.F32.BF16 R64, R132, R6, R64 ;  /* 0x000000068440723c */ /* 0x000fea0000041840 */
[----:B------:R-:W-:Y:S01]  /*9250*/  FMUL.FTZ R0, R0, UR6 ;  /* 0x0000000600007c20 */ /* 0x000fe20008410000 */
[C---:B------:R-:W-:Y:S01]  /*9260*/  FADD.FTZ R52, -R150.reuse, R52 ;  /* 0x0000003496347221 */ /* 0x040fe20000010100 */
[----:B------:R-:W-:Y:S01]  /*9270*/  FADD.FTZ R53, -R150, R53 ;  /* 0x0000003596357221 */ /* 0x000fe20000010100 */
[----:B------:R-:W-:Y:S03]  /*9280*/  FADD.FTZ R54, -R149, R54 ;  /* 0x0000003695367221 */ /* 0x000fe60000010100 */
[----:B------:R-:W-:Y:S01]  /*9290*/  FMUL.FTZ R52, R82, R52 ;  /* 0x0000003452347220 */ /* 0x000fe20000410000 */
[----:B------:R-:W-:Y:S01]  /*92a0*/  FMUL.FTZ R16, R81, R53 ;  /* 0x0000003551107220 */ /* 0x000fe20000410000 */
[----:B------:R-:W-:Y:S01]  /*92b0*/  FMUL.FTZ R54, R80, R54 ;  /* 0x0000003650367220 */ /* 0x000fe20000410000 */
[----:B------:R-:W-:Y:S01]  /*92c0*/  FADD.FTZ R55, -R149, R55 ;  /* 0x0000003795377221 */ /* 0x000fe20000010100 */
[C---:B------:R-:W-:Y:S01]  /*92d0*/  FADD.FTZ R56, -R148.reuse, R56 ;  /* 0x0000003894387221 */ /* 0x040fe20000010100 */
[----:B------:R-:W-:Y:S01]  /*92e0*/  FADD.FTZ R57, -R148, R57 ;  /* 0x0000003994397221 */ /* 0x000fe20000010100 */
[----:B------:R-:W-:Y:S01]  /*92f0*/  FADD.FTZ R58, -R144, R58 ;  /* 0x0000003a903a7221 */ /* 0x000fe20000010100 */
        /* <DEDUP_REMOVED lines=20> */
[----:B------:R-:W-:Y:S01]  /*9440*/  FMUL.FTZ R28, R28, R0 ;  /* 0x000000001c1c7220 */ /* 0x000fe20000410000 */
[----:B------:R-:W-:Y:S01]  /*9450*/  F2FP.BF16.F32.PACK_AB R30, R30, R13 ;  /* 0x0000000d1e1e723e */ /* 0x000fe200000010ff */
[----:B------:R-:W-:Y:S01]  /*9460*/  FMUL.FTZ R13, R42, R2 ;  /* 0x000000022a0d7220 */ /* 0x000fe20000410000 */
[----:B------:R-:W-:Y:S01]  /*9470*/  FMUL.FTZ R67, R3, R67 ;  /* 0x0000004303437220 */ /* 0x000fe20000410000 */
[----:B------:R-:W-:Y:S01]  /*9480*/  FFMA.FTZ R2, -R213, R213, 1 ;  /* 0x3f800000d5027423 */ /* 0x000fe200000101d5 */
[----:B------:R-:W-:Y:S01]  /*9490*/  F2FP.BF16.F32.PACK_AB R28, R28, R11 ;  /* 0x0000000b1c1c723e */ /* 0x000fe200000010ff */
[----:B------:R-:W-:Y:S01]  /*94a0*/  FMUL.FTZ R11, R84, R50 ;  /* 0x00000032540b7220 */ /* 0x000fe20000410000 */
[----:B------:R-:W-:Y:S01]  /*94b0*/  FFMA.FTZ R0, -R208, R208, 1 ;  /* 0x3f800000d0007423 */ /* 0x000fe200000101d0 */
[----:B------:R1:W5:Y:S01]  /*94c0*/  LDL.LU R84, [R1+0xc0] ;  /* 0x0000c00001547983 */ /* 0x0003620000300800 */
[----:B------:R-:W-:Y:S01]  /*94d0*/  FMUL.FTZ R2, R2, UR6 ;  /* 0x0000000602027c20 */ /* 0x000fe20008410000 */
[----:B------:R-:W-:Y:S01]  /*94e0*/  FFMA.FTZ R4, -R214, R214, 1 ;  /* 0x3f800000d6047423 */ /* 0x000fe200000101d6 */
[----:B------:R-:W-:Y:S01]  /*94f0*/  FMUL.FTZ R0, R0, UR6 ;  /* 0x0000000600007c20 */ /* 0x000fe20008410000 */
[----:B------:R1:W5:Y:S01]  /*9500*/  LDL.LU R83, [R1+0xbc] ;  /* 0x0000bc0001537983 */ /* 0x0003620000300800 */
[----:B------:R-:W-:Y:S01]  /*9510*/  FMUL.FTZ R9, R46, R2 ;  /* 0x000000022e097220 */ /* 0x000fe20000410000 */
[----:B------:R-:W-:Y:S01]  /*9520*/  FFMA.FTZ R5, -R215, R215, 1 ;  /* 0x3f800000d7057423 */ /* 0x000fe200000101d7 */
[----:B------:R-:W-:Y:S01]  /*9530*/  FMUL.FTZ R26, R26, R0 ;  /* 0x000000001a1a7220 */ /* 0x000fe20000410000 */
[----:B------:R1:W5:Y:S01]  /*9540*/  LDL.LU R82, [R1+0xb8] ;  /* 0x0000b80001527983 */ /* 0x0003620000300800 */
[----:B------:R-:W-:Y:S01]  /*9550*/  FFMA.FTZ R0, -R212, R212, 1 ;  /* 0x3f800000d4007423 */ /* 0x000fe200000101d4 */
[----:B------:R-:W-:Y:S01]  /*9560*/  FMUL.FTZ R4, R4, UR6 ;  /* 0x0000000604047c20 */ /* 0x000fe20008410000 */
[----:B------:R-:W-:Y:S01]  /*9570*/  FMUL.FTZ R8, R8, UR6 ;  /* 0x0000000608087c20 */ /* 0x000fe20008410000 */
[----:B------:R1:W5:Y:S01]  /*9580*/  LDL.LU R81, [R1+0xb4] ;  /* 0x0000b40001517983 */ /* 0x0003620000300800 */
[----:B------:R-:W-:Y:S01]  /*9590*/  FMUL.FTZ R0, R0, UR6 ;  /* 0x0000000600007c20 */ /* 0x000fe20008410000 */
[----:B------:R-:W-:Y:S01]  /*95a0*/  FMUL.FTZ R5, R5, UR6 ;  /* 0x0000000605057c20 */ /* 0x000fe20008410000 */
[----:B------:R-:W-:Y:S01]  /*95b0*/  FMUL.FTZ R25, R25, R4 ;  /* 0x0000000419197220 */ /* 0x000fe20000410000 */
[----:B------:R1:W5:Y:S01]  /*95c0*/  LDL.LU R80, [R1+0xb0] ;  /* 0x0000b00001507983 */ /* 0x0003620000300800 */
[----:B------:R-:W-:Y:S01]  /*95d0*/  FMUL.FTZ R24, R24, R0 ;  /* 0x0000000018187220 */ /* 0x000fe20000410000 */
[----:B------:R-:W-:Y:S01]  /*95e0*/  FFMA.FTZ R0, -R216, R216, 1 ;  /* 0x3f800000d8007423 */ /* 0x000fe200000101d8 */
[----:B------:R-:W-:Y:S01]  /*95f0*/  FFMA.FTZ R4, -R218, R218, 1 ;  /* 0x3f800000da047423 */ /* 0x000fe200000101da */
[----:B------:R1:W5:Y:S01]  /*9600*/  LDL.LU R79, [R1+0xac] ;  /* 0x0000ac00014f7983 */ /* 0x0003620000300800 */
[----:B------:R-:W-:Y:S01]  /*9610*/  FFMA.FTZ R2, -R217, R217, 1 ;  /* 0x3f800000d9027423 */ /* 0x000fe200000101d9 */
[----:B------:R-:W-:Y:S01]  /*9620*/  F2FP.BF16.F32.PACK_AB R24, R24, R9 ;  /* 0x000000091818723e */ /* 0x000fe200000010ff */
[----:B------:R-:W-:Y:S01]  /*9630*/  FMUL.FTZ R9, R76, R58 ;  /* 0x0000003a4c097220 */ /* 0x000fe20000410000 */
[----:B------:R1:W5:Y:S01]  /*9640*/  LDL.LU R78, [R1+0xa8] ;  /* 0x0000a800014e7983 */ /* 0x0003620000300800 */
[----:B------:R-:W-:Y:S01]  /*9650*/  FMUL.FTZ R0, R0, UR6 ;  /* 0x0000000600007c20 */ /* 0x000fe20008410000 */
[----:B------:R-:W-:Y:S01]  /*9660*/  FMUL.FTZ R27, R27, R8 ;  /* 0x000000081b1b7220 */ /* 0x000fe20000410000 */
[----:B------:R-:W-:Y:S01]  /*9670*/  FMUL.FTZ R8, R44, R5 ;  /* 0x000000052c087220 */ /* 0x000fe20000410000 */
[----:B------:R1:W5:Y:S01]  /*9680*/  LDL.LU R77, [R1+0xa4] ;  /* 0x0000a400014d7983 */ /* 0x0003620000300800 */
[----:B------:R-:W-:Y:S01]  /*9690*/  FFMA.FTZ R5, -R219, R219, 1 ;  /* 0x3f800000db057423 */ /* 0x000fe200000101db */
[----:B------:R-:W-:Y:S01]  /*96a0*/  FMUL.FTZ R22, R22, R0 ;  /* 0x0000000016167220 */ /* 0x000fe20000410000 */
[----:B------:R-:W-:Y:S01]  /*96b0*/  FMUL.FTZ R4, R4, UR6 ;  /* 0x0000000604047c20 */ /* 0x000fe20008410000 */
[----:B------:R1:W5:Y:S01]  /*96c0*/  LDL.LU R76, [R1+0xa0] ;  /* 0x0000a000014c7983 */ /* 0x0003620000300800 */
[----:B------:R-:W-:Y:S01]  /*96d0*/  FMUL.FTZ R2, R2, UR6 ;  /* 0x0000000602027c20 */ /* 0x000fe20008410000 */
[----:B------:R-:W-:Y:S01]  /*96e0*/  FFMA.FTZ R0, -R220, R220, 1 ;  /* 0x3f800000dc007423 */ /* 0x000fe200000101dc */
[----:B------:R-:W-:Y:S01]  /*96f0*/  FMUL.FTZ R5, R5, UR6 ;  /* 0x0000000605057c20 */ /* 0x000fe20008410000 */
[----:B------:R1:W5:Y:S01]  /*9700*/  LDL.LU R75, [R1+0x9c] ;  /* 0x00009c00014b7983 */ /* 0x0003620000300800 */
[----:B------:R-:W-:Y:S01]  /*9710*/  FMUL.FTZ R23, R23, R4 ;  /* 0x0000000417177220 */ /* 0x000fe20000410000 */
[----:B------:R-:W-:Y:S01]  /*9720*/  FMUL.FTZ R11, R11, R2 ;  /* 0x000000020b0b7220 */ /* 0x000fe20000410000 */
[----:B------:R-:W-:Y:S01]  /*9730*/  FMUL.FTZ R0, R0, UR6 ;  /* 0x0000000600007c20 */ /* 0x000fe20008410000 */
[----:B------:R1:W5:Y:S01]  /*9740*/  LDL.LU R74, [R1+0x98] ;  /* 0x00009800014a7983 */ /* 0x0003620000300800 */
[----:B------:R-:W-:Y:S01]  /*9750*/  FFMA.FTZ R4, -R222, R222, 1 ;  /* 0x3f800000de047423 */ /* 0x000fe200000101de */
[----:B------:R-:W-:Y:S01]  /*9760*/  FFMA.FTZ R2, -R221, R221, 1 ;  /* 0x3f800000dd027423 */ /* 0x000fe200000101dd */
        /* <DEDUP_REMOVED lines=8> */
[----:B------:R-:W-:Y:S01]  /*97f0*/  F2FP.BF16.F32.PACK_AB R25, R25, R8 ;  /* 0x000000081919723e */ /* 0x000fe200000010ff */
[----:B------:R1:W5:Y:S01]  /*9800*/  LDL.LU R71, [R1+0x8c] ;  /* 0x00008c0001477983 */ /* 0x0003620000300800 */
[----:B------:R-:W-:Y:S01]  /*9810*/  FMUL.FTZ R5, R5, UR6 ;  /* 0x0000000605057c20 */ /* 0x000fe20008410000 */
[----:B------:R-:W-:Y:S01]  /*9820*/  FMUL.FTZ R16, R16, R4 ;  /* 0x0000000410107220 */ /* 0x000fe20000410000 */
[----:B------:R-:W-:Y:S01]  /*9830*/  FMUL.FTZ R8, R54, R2 ;  /* 0x0000000236087220 */ /* 0x000fe20000410000 */
[----:B------:R1:W5:Y:S01]  /*9840*/  LDL.LU R70, [R1+0x88] ;  /* 0x0000880001467983 */ /* 0x0003620000300800 */
[----:B------:R-:W-:Y:S01]  /*9850*/  FMUL.FTZ R0, R0, UR6 ;  /* 0x0000000600007c20 */ /* 0x000fe20008410000 */
[----:B------:R-:W-:Y:S01]  /*9860*/  FFMA.FTZ R4, -R225, R225, 1 ;  /* 0x3f800000e1047423 */ /* 0x000fe200000101e1 */
[----:B------:R-:W-:Y:S01]  /*9870*/  FFMA.FTZ R2, -R224, R224, 1 ;  /* 0x3f800000e0027423 */ /* 0x000fe200000101e0 */
[----:B------:R1:W5:Y:S01]  /*9880*/  LDL.LU R69, [R1+0x84] ;  /* 0x0000840001457983 */ /* 0x0003620000300800 */
[----:B------:R-:W-:Y:S01]  /*9890*/  FMUL.FTZ R7, R52, R5 ;  /* 0x0000000534077220 */ /* 0x000fe20000410000 */
[----:B------:R-:W-:Y:S01]  /*98a0*/  FFMA.FTZ R5, -R227, R227, 1 ;  /* 0x3f800000e3057423 */ /* 0x000fe200000101e3 */
[----:B------:R-:W-:Y:S01]  /*98b0*/  FMUL.FTZ R18, R18, R0 ;  /* 0x0000000012127220 */ /* 0x000fe20000410000 */
[----:B------:R1:W5:Y:S01]  /*98c0*/  LDL.LU R68, [R1+0x80] ;  /* 0x0000800001447983 */ /* 0x0003620000300800 */
[----:B------:R-:W-:Y:S01]  /*98d0*/  FMUL.FTZ R4, R4, UR6 ;  /* 0x0000000604047c20 */ /* 0x000fe20008410000 */
[----:B------:R-:W-:Y:S01]  /*98e0*/  FMUL.FTZ R2, R2, UR6 ;  /* 0x0000000602027c20 */ /* 0x000fe20008410000 */
[----:B------:R-:W-:Y:S01]  /*98f0*/  FFMA.FTZ R0, -R177, R177, 1 ;  /* 0x3f800000b1007423 */ /* 0x000fe200000101b1 */
[----:B------:R1:W5:Y:S01]  /*9900*/  LDL.LU R3, [R1+0x7c] ;  /* 0x00007c0001037983 */ /* 0x0003620000300800 */
[----:B------:R-:W-:Y:S01]  /*9910*/  FMUL.FTZ R5, R5, UR6 ;  /* 0x0000000605057c20 */ /* 0x000fe20008410000 */
[----:B------:R-:W-:Y:S01]  /*9920*/  FMUL.FTZ R19, R19, R4 ;  /* 0x0000000413137220 */ /* 0x000fe20000410000 */
[----:B------:R-:W-:Y:S01]  /*9930*/  FMUL.FTZ R9, R9, R2 ;  /* 0x0000000209097220 */ /* 0x000fe20000410000 */
[----:B------:R-:W-:Y:S01]  /*9940*/  FMUL.FTZ R0, R0, UR6 ;  /* 0x0000000600007c20 */ /* 0x000fe20008410000 */
[----:B------:R-:W-:Y:S01]  /*9950*/  F2FP.BF16.F32.PACK_AB R16, R16, R7 ;  /* 0x000000071010723e */ /* 0x000fe200000010ff */
[----:B------:R-:W-:Y:S01]  /*9960*/  FFMA.FTZ R4, -R179, R179, 1 ;  /* 0x3f800000b3047423 */ /* 0x000fe200000101b3 */
[----:B------:R-:W-:Y:S01]  /*9970*/  FFMA.FTZ R2, -R178, R178, 1 ;  /* 0x3f800000b2027423 */ /* 0x000fe200000101b2 */
[----:B------:R-:W-:Y:S01]  /*9980*/  F2FP.BF16.F32.PACK_AB R27, R27, R12 ;  /* 0x0000000c1b1b723e */ /* 0x000fe200000010ff */
[----:B------:R-:W-:Y:S01]  /*9990*/  FMUL.FTZ R6, R6, R5 ;  /* 0x0000000506067220 */ /* 0x000fe20000410000 */
[----:B------:R-:W-:Y:S01]  /*99a0*/  FMUL.FTZ R20, R20, R0 ;  /* 0x0000000014147220 */ /* 0x000fe20000410000 */
[----:B------:R-:W-:Y:S01]  /*99b0*/  F2FP.BF16.F32.PACK_AB R26, R26, R13 ;  /* 0x0000000d1a1a723e */ /* 0x000fe200000010ff */
[----:B------:R-:W-:Y:S01]  /*99c0*/  FMUL.FTZ R4, R4, UR6 ;  /* 0x0000000604047c20 */ /* 0x000fe20008410000 */
[----:B------:R-:W-:Y:S01]  /*99d0*/  FMUL.FTZ R2, R2, UR6 ;  /* 0x0000000602027c20 */ /* 0x000fe20008410000 */
[----:B------:R-:W-:Y:S01]  /*99e0*/  F2FP.BF16.F32.PACK_AB R19, R19, R6 ;  /* 0x000000061313723e */ /* 0x000fe200000010ff */
[----:B------:R-:W-:Y:S01]  /*99f0*/  FFMA.FTZ R0, -R231, R231, 1 ;  /* 0x3f800000e7007423 */ /* 0x000fe200000101e7 */
[----:B------:R-:W-:Y:S01]  /*9a00*/  FMUL.FTZ R21, R21, R4 ;  /* 0x0000000415157220 */ /* 0x000fe20000410000 */
[----:B------:R-:W-:Y:S01]  /*9a10*/  F2FP.BF16.F32.PACK_AB R23, R23, R10 ;  /* 0x0000000a1717723e */ /* 0x000fe200000010ff */
[----:B------:R-:W-:Y:S01]  /*9a20*/  FMUL.FTZ R7, R62, R2 ;  /* 0x000000023e077220 */ /* 0x000fe20000410000 */
[----:B------:R-:W-:Y:S01]  /*9a30*/  FMUL.FTZ R6, R0, UR6 ;  /* 0x0000000600067c20 */ /* 0x000fe20008410000 */
[----:B------:R-:W-:Y:S01]  /*9a40*/  F2FP.BF16.F32.PACK_AB R22, R22, R11 ;  /* 0x0000000b1616723e */ /* 0x000fe200000010ff */
[----:B------:R-:W-:Y:S01]  /*9a50*/  FFMA.FTZ R5, -R226, R226, 1 ;  /* 0x3f800000e2057423 */ /* 0x000fe200000101e2 */
[----:B------:R-:W-:Y:S01]  /*9a60*/  FFMA.FTZ R4, -R230, R230, 1 ;  /* 0x3f800000e6047423 */ /* 0x000fe200000101e6 */
[----:B------:R-:W-:Y:S01]  /*9a70*/  F2FP.BF16.F32.PACK_AB R15, R15, R8 ;  /* 0x000000080f0f723e */ /* 0x000fe200000010ff */
[----:B------:R-:W-:Y:S01]  /*9a80*/  FFMA.FTZ R2, -R229, R229, 1 ;  /* 0x3f800000e5027423 */ /* 0x000fe200000101e5 */
[----:B------:R-:W-:Y:S01]  /*9a90*/  FFMA.FTZ R0, -R228, R228, 1 ;  /* 0x3f800000e4007423 */ /* 0x000fe200000101e4 */
[----:B------:R-:W-:Y:S01]  /*9aa0*/  F2FP.BF16.F32.PACK_AB R18, R18, R9 ;  /* 0x000000091212723e */ /* 0x000fe200000010ff */
[----:B------:R-:W-:Y:S01]  /*9ab0*/  FMUL.FTZ R5, R5, UR6 ;  /* 0x0000000605057c20 */ /* 0x000fe20008410000 */
[----:B------:R-:W-:Y:S01]  /*9ac0*/  FMUL.FTZ R14, R4, UR6 ;  /* 0x00000006040e7c20 */ /* 0x000fe20008410000 */
[----:B------:R-:W-:Y:S01]  /*9ad0*/  F2FP.BF16.F32.PACK_AB R20, R20, R7 ;  /* 0x000000071414723e */ /* 0x000fe200000010ff */
[----:B------:R-:W-:Y:S01]  /*9ae0*/  FMUL.FTZ R2, R2, UR6 ;  /* 0x0000000602027c20 */ /* 0x000fe20008410000 */
[----:B------:R-:W-:Y:S01]  /*9af0*/  FMUL.FTZ R17, R0, UR6 ;  /* 0x0000000600117c20 */ /* 0x000fe20008410000 */
[----:B------:R-:W-:Y:S01]  /*9b00*/  FMUL.FTZ R5, R60, R5 ;  /* 0x000000053c057220 */ /* 0x000fe20000410000 */
[----:B------:R-:W-:Y:S01]  /*9b10*/  FMUL.FTZ R4, R64, R6 ;  /* 0x0000000640047220 */ /* 0x000fe20000410000 */
[----:B------:R-:W-:Y:S01]  /*9b20*/  FMUL.FTZ R14, R65, R14 ;  /* 0x0000000e410e7220 */ /* 0x000fe20000410000 */
[----:B------:R-:W-:Y:S01]  /*9b30*/  FMUL.FTZ R0, R66, R2 ;  /* 0x0000000242007220 */ /* 0x000fe20000410000 */
[----:B------:R-:W-:Y:S01]  /*9b40*/  FMUL.FTZ R17, R67, R17 ;  /* 0x0000001143117220 */ /* 0x000fe20000410000 */
[----:B------:R-:W-:Y:S02]  /*9b50*/  F2FP.BF16.F32.PACK_AB R21, R21, R5 ;  /* 0x000000051515723e */ /* 0x000fe400000010ff */
[----:B------:R-:W-:Y:S02]  /*9b60*/  F2FP.BF16.F32.PACK_AB R14, R14, R4 ;  /* 0x000000040e0e723e */ /* 0x000fe400000010ff */
[----:B------:R-:W-:Y:S01]  /*9b70*/  F2FP.BF16.F32.PACK_AB R17, R17, R0 ;  /* 0x000000001111723e */ /* 0x000fe200000010ff */
[----:B-1----:R-:W-:Y:S06]  /*9b80*/  @!P0 BRA `(.L_x_1994) ;  /* 0x0000000400148947 */ /* 0x002fec0003800000 */
[----:B------:R-:W2:Y:S01]  /*9b90*/  LDL.LU R38, [R1+0x8] ;  /* 0x0000080001267983 */ /* 0x000ea20000300800 */
[----:B------:R-:W1:Y:S01]  /*9ba0*/  LDC R36, c[0x0][0x240] ;  /* 0x00009000ff247b82 */ /* 0x000e620000000800 */
[----:B------:R-:W-:Y:S01]  /*9bb0*/  ISETP.GE.AND P1, PT, R246, UR25, PT ;  /* 0x00000019f6007c0c */ /* 0x000fe2000bf26270 */
[----:B------:R-:W-:Y:S01]  /*9bc0*/  ULOP3.LUT UR12, UR9, 0x1, URZ, 0xc0, !UPT ;  /* 0x00000001090c7892 */ /* 0x000fe2000f8ec03f */
[----:B------:R-:W3:Y:S01]  /*9bd0*/  LDL.LU R37, [R1] ;  /* 0x0000000001257983 */ /* 0x000ee20000300800 */
[----:B------:R-:W-:Y:S02]  /*9be0*/  UMOV UR13, 0xffffc000 ;  /* 0xffffc000000d7882 */ /* 0x000fe40000000000 */
[----:B------:R-:W-:Y:S04]  /*9bf0*/  UISETP.NE.U32.AND UP0, UPT, UR12, 0x1, UPT ;  /* 0x000000010c00788c */ /* 0x000fe8000bf05070 */
[----:B------:R-:W-:Y:S04]  /*9c00*/  USEL UR12, UR13, 0x4000, !UP0 ;  /* 0x000040000d0c7887 */ /* 0x000fe8000c000000 */
[----:B------:R-:W4:Y:S02]  /*9c10*/  @!P1 LDC R2, c[0x0][0x244] ;  /* 0x00009100ff029b82 */ /* 0x000f240000000800 */
[----:B------:R-:W-:Y:S02]  /*9c20*/  VIADD R194, R194, UR12 ;  /* 0x0000000cc2c27c36 */ /* 0x000fe40008000000 */
[----:B------:R-:W-:Y:S03]  /*9c30*/  VIADD R190, R190, UR12 ;  /* 0x0000000cbebe7c36 */ /* 0x000fe60008000000 */
[----:B------:R1:W-:Y:S01]  /*9c40*/  @P1 STS [R194], RZ ;  /* 0x000000ffc2001388 */ /* 0x0003e20000000800 */
[----:B------:R-:W3:Y:S03]  /*9c50*/  @!P1 LDC R10, c[0x0][0x244] ;  /* 0x00009100ff0a9b82 */ /* 0x000ee60000000800 */
[----:B------:R1:W-:Y:S04]  /*9c60*/  @P1 STS [R194+0x4], RZ ;  /* 0x000004ffc2001388 */ /* 0x0003e80000000800 */
[----:B------:R2:W-:Y:S01]  /*9c70*/  @P1 STS [R194+0x8], RZ ;  /* 0x000008ffc2001388 */ /* 0x0005e20000000800 */
[----:B------:R-:W4:Y:S03]  /*9c80*/  @!P1 LDC R11, c[0x0][0x244] ;  /* 0x00009100ff0b9b82 */ /* 0x000f260000000800 */
[----:B------:R2:W-:Y:S01]  /*9c90*/  @P1 STS [R194+0xc], RZ ;  /* 0x00000cffc2001388 */ /* 0x0005e20000000800 */
[C---:B-1----:R-:W-:Y:S05]  /*9ca0*/  IMAD.U32 R4, R36.reuse, -0x80, RZ ;  /* 0xffffff8024047824 */ /* 0x042fea00078e00ff */
[C---:B------:R-:W-:Y:S02]  /*9cb0*/  @!P1 LEA R0, P3, R36.reuse, R4, 0x5 ;  /* 0x0000000424009211 */ /* 0x040fe400078628ff */
[----:B------:R-:W-:Y:S04]  /*9cc0*/  SHF.R.S32.HI R5, RZ, 0x1f, R4 ;  /* 0x0000001fff057819 */ /* 0x000fe80000011404 */
[C---:B----4-:R-:W-:Y:S01]  /*9cd0*/  @!P1 LEA.HI.X R2, R36.reuse, R5, R2, 0x5, P3 ;  /* 0x0000000524029211 */ /* 0x050fe200018f2c02 */
[----:B------:R-:W-:Y:S04]  /*9ce0*/  @!P1 IMAD.WIDE.U32 R8, R36, 0x60, R4 ;  /* 0x0000006024089825 */ /* 0x000fe800078e0004 */
[----:B------:R-:W-:Y:S04]  /*9cf0*/  @!P1 IMAD R11, R11, 0x60, RZ ;  /* 0x000000600b0b9824 */ /* 0x000fe800078e02ff */
[----:B------:R-:W-:Y:S01]  /*9d00*/  @!P1 IMAD.IADD R9, R9, 0x1, R11 ;  /* 0x0000000109099824 */ /* 0x000fe200078e020b */
[-C--:B--2---:R-:W-:Y:S02]  /*9d10*/  @!P1 LEA R12, P2, R0, R38.reuse, 0x1 ;  /* 0x00000026000c9211 */ /* 0x084fe400078408ff */
[----:B------:R-:W-:Y:S02]  /*9d20*/  LEA R6, P3, R4, R38, 0x1 ;  /* 0x0000002604067211 */ /* 0x000fe400078608ff */
[-C--:B---3--:R-:W-:Y:S01]  /*9d30*/  @!P1 LEA.HI.X R13, R0, R37.reuse, R2, 0x1, P2 ;  /* 0x00000025000d9211 */ /* 0x088fe200010f0c02 */
[----:B------:R-:W-:Y:S01]  /*9d40*/  VIADD R0, R248, UR12 ;  /* 0x0000000cf8007c36 */ /* 0x000fe20008000000 */
[----:B------:R-:W-:Y:S02]  /*9d50*/  LEA.HI.X R7, R4, R37, R5, 0x1, P3 ;  /* 0x0000002504077211 */ /* 0x000fe400018f0c05 */
[C---:B------:R-:W-:Y:S03]  /*9d60*/  @!P1 LEA R2, P2, R36.reuse, R4, 0x6 ;  /* 0x0000000424029211 */ /* 0x040fe600078430ff */
[----:B------:R-:W-:Y:S01]  /*9d70*/  @!PT LDS RZ, [RZ] ;  /* 0x00000000fffff984 */ /* 0x000fe20000000800 */
[----:B------:R-:W-:Y:S01]  /*9d80*/  @!PT LDS RZ, [RZ] ;  /* 0x00000000fffff984 */ /* 0x000fe20000000800 */
[----:B------:R-:W-:Y:S01]  /*9d90*/  @!PT LDS RZ, [RZ] ;  /* 0x00000000fffff984 */ /* 0x000fe20000000800 */
[----:B------:R1:W-:Y:S01]  /*9da0*/  @!P1 LDGSTS.E.BYPASS.LTC128B.128 [R0], desc[UR10][R6.64] ;  /* 0x0000000006009fae */ /* 0x0003e2000b901d4a */
[----:B------:R-:W-:Y:S02]  /*9db0*/  @!P1 LEA.HI.X R5, R36, R5, R10, 0x6, P2 ;  /* 0x0000000524059211 */ /* 0x000fe400010f340a */
[-C--:B------:R-:W-:Y:S01]  /*9dc0*/  @!P1 LEA R10, P3, R2, R38.reuse, 0x1 ;  /* 0x00000026020a9211 */ /* 0x080fe200078608ff */
[----:B------:R1:W-:Y:S01]  /*9dd0*/  @P1 STS [R194+0x1000], RZ ;  /* 0x001000ffc2001388 */ /* 0x0003e20000000800 */
[----:B------:R-:W-:Y:S02]  /*9de0*/  @!P1 LEA R4, P2, R8, R38, 0x1 ;  /* 0x0000002608049211 */ /* 0x000fe400078408ff */
[-C--:B------:R-:W-:Y:S01]  /*9df0*/  @!P1 LEA.HI.X R11, R2, R37.reuse, R5, 0x1, P3 ;  /* 0x00000025020b9211 */ /* 0x080fe200018f0c05 */
[----:B------:R1:W-:Y:S01]  /*9e00*/  @P1 STS [R194+0x1004], RZ ;  /* 0x001004ffc2001388 */ /* 0x0003e20000000800 */
[----:B------:R-:W-:Y:S01]  /*9e10*/  @!P1 VIADD R2, R248, UR12 ;  /* 0x0000000cf8029c36 */ /* 0x000fe20008000000 */
[----:B------:R-:W-:Y:S01]  /*9e20*/  @!P1 LEA.HI.X R5, R8, R37, R9, 0x1, P2 ;  /* 0x0000002508059211 */ /* 0x000fe200010f0c09 */
[----:B------:R-:W-:Y:S01]  /*9e30*/  @!P1 VIADD R8, R248, UR12 ;  /* 0x0000000cf8089c36 */ /* 0x000fe20008000000 */
[----:B------:R1:W-:Y:S01]  /*9e40*/  @P1 STS [R194+0x1008], RZ ;  /* 0x001008ffc2001388 */ /* 0x0003e20000000800 */
[----:B------:R-:W-:Y:S03]  /*9e50*/  IMAD.MOV.U32 R248, RZ, RZ, R0 ;  /* 0x000000fffff87224 */ /* 0x000fe600078e0000 */
        /* <DEDUP_REMOVED lines=21> */
[----:B------:R1:W-:Y:S04]  /*9fb0*/  STL [R1+0x8], R6 ;  /* 0x0000080601007387 */ /* 0x0003e80000100800 */
[----:B------:R-:W0:Y:S04]  /*9fc0*/  LDGDEPBAR ;  /* 0x00000000000079af */ /* 0x000e280000000000 */
[----:B------:R1:W-:Y:S02]  /*9fd0*/  STL [R1], R7 ;  /* 0x0000000701007387 */ /* 0x0003e40000100800 */
.L_x_1994:
[----:B------:R-:W-:Y:S01]  /*9fe0*/  STS [R233+0x14000], R158 ;  /* 0x0140009ee9007388 */ /* 0x000fe20000000800 */
[----:B------:R-:W-:Y:S01]  /*9ff0*/  IMAD.SHL.U32 R36, R192, 0x2, RZ ;  /* 0x00000002c0247824 */ /* 0x000fe200078e00ff */
[----:B-1----:R-:W-:Y:S02]  /*a000*/  MOV R2, UR4 ;  /* 0x0000000400027c02 */ /* 0x002fe40008000f00 */
[----:B------:R-:W-:Y:S02]  /*a010*/  STS [R233+0x14400], R157 ;  /* 0x0144009de9007388 */ /* 0x000fe40000000800 */
[----:B------:R-:W-:Y:S02]  /*a020*/  IADD3 R2, R36, 0x8000, R2 ;  /* 0x0000800024027810 */ /* 0x000fe40007ffe002 */
[----:B------:R-:W-:Y:S03]  /*a030*/  STS [R235+0x14000], R139 ;  /* 0x0140008beb007388 */ /* 0x000fe60000000800 */
[----:B------:R-:W-:Y:S01]  /*a040*/  IMAD.IADD R0, R2, 0x1, R185 ;  /* 0x0000000102007824 */ /* 0x000fe200078e02b9 */
        /* <DEDUP_REMOVED lines=30> */
[----:B-----5:R-:W-:Y:S04]  /*a230*/  LDSM.16.MT88.4 R4, [R3+0x1c000] ;  /* 0x01c000000304783b */ /* 0x020fe80000004200 */
[----:B------:R-:W1:Y:S04]  /*a240*/  LDSM.16.MT88.4 R8, [R2] ;  /* 0x000000000208783b */ /* 0x000e680000004200 */
[----:B------:R-:W2:Y:S04]  /*a250*/  LDSM.16.MT88.4 R12, [R3+0x20000] ;  /* 0x02000000030c783b */ /* 0x000ea80000004200 */
[----:B------:R-:W3:Y:S04]  /*a260*/  LDSM.16.MT88.4 R16, [R0] ;  /* 0x000000000010783b */ /* 0x000ee80000004200 */
[----:B------:R-:W4:Y:S04]  /*a270*/  LDL R37, [R1+0x40] ;  /* 0x0000400001257983 */ /* 0x000f280000100800 */
        /* <DEDUP_REMOVED lines=144> */
.L_x_1995:
        /* <DEDUP_REMOVED lines=8> */
[----:B------:R-:W-:Y:S02]  /*ac00*/  UISETP.GT.AND UP2, UPT, UR9, UR22, UPT ;  /* 0x000000160900728c */ /* 0x000fe4000bf44270 */
[----:B------:R-:W-:Y:S01]  /*ac10*/  UIADD3 UR9, UR9, -0x1, URZ ;  /* 0xffffffff09097890 */ /* 0x000fe2000fffe03f */
[----:B------:R-:W3:Y:S04]  /*ac20*/  LDSM.16.MT88.4 R36, [R0] ;  /* 0x000000000024783b */ /* 0x000ee80000004200 */
[----:B------:R-:W4:Y:S04]  /*ac30*/  LDL R156, [R1+0x30] ;  /* 0x00003000019c7983 */ /* 0x000f280000100800 */
[----:B------:R-:W-:Y:S04]  /*ac40*/  LDSM.16.M88.4 R40, [R147+0x14000] ;  /* 0x014000009328783b */ /* 0x000fe80000000200 */
[----:B------:R-:W5:Y:S04]  /*ac50*/  LDL R153, [R1+0x34] ;  /* 0x0000340001997983 */ /* 0x000f680000100800 */
[----:B------:R-:W3:Y:S04]  /*ac60*/  LDSM.16.MT88.4 R44, [R2+0x4800] ;  /* 0x00480000022c783b */ /* 0x000ee80000004200 */
[----:B------:R-:W5:Y:S04]  /*ac70*/  LDL.LU.64 R154, [R1+0x10] ;  /* 0x00001000019a7983 */ /* 0x000f680000300a00 */
        /* <DEDUP_REMOVED lines=11> */
[----:B------:R-:W2:Y:S03]  /*ad30*/  LDL R152, [R1+0x20] ;  /* 0x0000200001987983 */ /* 0x000ea60000100800 */
[-C--:B---3--:R-:W-:Y:S01]  /*ad40*/  HMMA.16816.F32.BF16 R20, R32, R36.reuse, RZ ;  /* 0x000000242014723c */ /* 0x088fe200000418ff */
[----:B------:R-:W3:Y:S04]  /*ad50*/  LDSM.16.M88.4 R64, [R146+0x16000] ;  /* 0x016000009240783b */ /* 0x000ee80000000200 */
[----:B------:R-:W3:Y:S01]  /*ad60*/  LDSM.16.MT88.4 R132, [R0+0x1000] ;  /* 0x001000000084783b */ /* 0x000ee20000004200 */
[C---:B------:R-:W-:Y:S03]  /*ad70*/  HMMA.16816.F32.BF16 R24, R28.reuse, R36, RZ ;  /* 0x000000241c18723c */ /* 0x040fe600000418ff */
[----:B------:R-:W-:Y:S03]  /*ad80*/  LDSM.16.M88.4 R136, [R144+0x16000] ;  /* 0x016000009088783b */ /* 0x000fe60000000200 */
[-C--:B------:R-:W-:Y:S01]  /*ad90*/  HMMA.16816.F32.BF16 R28, R28, R38.reuse, RZ ;  /* 0x000000261c1c723c */ /* 0x080fe200000418ff */
[----:B------:R-:W-:Y:S05]  /*ada0*/  LDSM.16.MT88.4 R140, [R0+0x1800] ;  /* 0x00180000008c783b */ /* 0x000fea0000004200 */
        /* <DEDUP_REMOVED lines=15> */
[C---:B---3--:R-:W-:Y:S06]  /*aea0*/  HMMA.16816.F32.BF16 R8, R64.reuse, R60, R8 ;  /* 0x0000003c4008723c */ /* 0x048fec0000041808 */
[-C--:B------:R-:W-:Y:S06]  /*aeb0*/  HMMA.16816.F32.BF16 R12, R64, R62.reuse, R12 ;  /* 0x0000003e400c723c */ /* 0x080fec000004180c */
[C---:B------:R-:W-:Y:S01]  /*aec0*/  HMMA.16816.F32.BF16 R16, R56.reuse, R62, R16 ;  /* 0x0000003e3810723c */ /* 0x040fe20000041810 */
[----:B------:R-:W3:Y:S05]  /*aed0*/  LDSM.16.MT88.4 R60, [R0+0x2000] ;  /* 0x00200000003c783b */ /* 0x000eea0000004200 */
[-C--:B------:R-:W-:Y:S06]  /*aee0*/  HMMA.16816.F32.BF16 R20, R56, R132.reuse, R20 ;  /* 0x000000843814723c */ /* 0x080fec0000041814 */
        /* <DEDUP_REMOVED lines=26> */
[----:B------:R3:W-:Y:S05]  /*b090*/  LDSM.16.MT88.4 R52, [R2+0x7800] ;  /* 0x007800000234783b */ /* 0x0007ea0000004200 */
[----:B------:R-:W-:Y:S01]  /*b0a0*/  HMMA.16816.F32.BF16 R32, R40, R62, R32 ;  /* 0x0000003e2820723c */ /* 0x000fe20000041820 */
[----:B------:R-:W4:Y:S04]  /*b0b0*/  LDSM.16.M88.4 R40, [R144+0x18000] ;  /* 0x018000009028783b */ /* 0x000f280000000200 */
[----:B------:R3:W-:Y:S01]  /*b0c0*/  LDSM.16.MT88.4 R60, [R0+0x3800] ;  /* 0x00380000003c783b */ /* 0x0007e20000004200 */
[-C--:B------:R-:W-:Y:S06]  /*b0d0*/  HMMA.16816.F32.BF16 R4, R44, R56.reuse, R4 ;  /* 0x000000382c04723c */ /* 0x080fec0000041804 */
[C---:B------:R-:W-:Y:S06]  /*b0e0*/  HMMA.16816.F32.BF16 R8, R64.reuse, R56, R8 ;  /* 0x000000384008723c */ /* 0x040fec0000041808 */
[-C--:B------:R-:W-:Y:S06]  /*b0f0*/  HMMA.16816.F32.BF16 R12, R64, R58.reuse, R12 ;  /* 0x0000003a400c723c */ /* 0x080fec000004180c */
[C---:B------:R-:W-:Y:S01]  /*b100*/  HMMA.16816.F32.BF16 R16, R44.reuse, R58, R16 ;  /* 0x0000003a2c10723c */ /* 0x040fe20000041810 */
[----:B------:R-:W4:Y:S05]  /*b110*/  LDSM.16.M88.4 R56, [R144+0x1a000] ;  /* 0x01a000009038783b */ /* 0x000f2a0000000200 */
[-C--:B------:R-:W-:Y:S06]  /*b120*/  HMMA.16816.F32.BF16 R20, R44, R132.reuse, R20 ;  /* 0x000000842c14723c */ /* 0x080fec0000041814 */
[C---:B------:R-:W-:Y:S06]  /*b130*/  HMMA.16816.F32.BF16 R24, R64.reuse, R132, R24 ;  /* 0x000000844018723c */ /* 0x040fec0000041818 */
[-C--:B------:R-:W-:Y:S06]  /*b140*/  HMMA.16816.F32.BF16 R28, R64, R134.reuse, R28 ;  /* 0x00000086401c723c */ /* 0x080fec000004181c */
[----:B------:R-:W-:Y:S01]  /*b150*/  HMMA.16816.F32.BF16 R32, R44, R134, R32 ;  /* 0x000000862c20723c */ /* 0x000fe20000041820 */
[----:B------:R-:W3:Y:S05]  /*b160*/  LDC R44, c[0x0][0x270] ;  /* 0x00009c00ff2c7b82 */ /* 0x000eea0000000800 */
[-C--:B-1----:R-:W-:Y:S06]  /*b170*/  HMMA.16816.F32.BF16 R4, R36, R48.reuse, R4 ;  /* 0x000000302404723c */ /* 0x082fec0000041804 */
[C---:B------:R-:W-:Y:S06]  /*b180*/  HMMA.16816.F32.BF16 R8, R136.reuse, R48, R8 ;  /* 0x000000308808723c */ /* 0x040fec0000041808 */
[-C--:B------:R-:W-:Y:S06]  /*b190*/  HMMA.16816.F32.BF16 R12, R136, R50.reuse, R12 ;  /* 0x00000032880c723c */ /* 0x080fec000004180c */
[C---:B------:R-:W-:Y:S05]  /*b1a0*/  HMMA.16816.F32.BF16 R16, R36.reuse, R50, R16 ;  /* 0x000000322410723c */ /* 0x040fea0000041810 */
[----:B---3--:R-:W-:Y:S01]  /*b1b0*/  IMAD R44, R44, UR26, RZ ;  /* 0x0000001a2c2c7c24 */ /* 0x008fe2000f8e02ff */
[-C--:B------:R-:W-:Y:S05]  /*b1c0*/  HMMA.16816.F32.BF16 R20, R36, R140.reuse, R20 ;  /* 0x0000008c2414723c */ /* 0x080fea0000041814 */
[C---:B------:R-:W-:Y:S01]  /*b1d0*/  IMAD.SHL.U32 R45, R44.reuse, 0x10, RZ ;  /* 0x000000102c2d7824 */ /* 0x040fe200078e00ff */
[C---:B------:R-:W-:Y:S05]  /*b1e0*/  HMMA.16816.F32.BF16 R24, R136.reuse, R140, R24 ;  /* 0x0000008c8818723c */ /* 0x040fea0000041818 */
[C---:B------:R-:W-:Y:S01]  /*b1f0*/  IMAD R2, R44.reuse, 0x18, RZ ;  /* 0x000000182c027824 */ /* 0x040fe200078e02ff */
[-C--:B------:R-:W-:Y:S05]  /*b200*/  HMMA.16816.F32.BF16 R28, R136, R142.reuse, R28 ;  /* 0x0000008e881c723c */ /* 0x080fea000004181c */
[----:B------:R-:W-:Y:S01]  /*b210*/  IMAD.U32 R0, R44, -0x80, RZ ;  /* 0xffffff802c007824 */ /* 0x000fe200078e00ff */
[----:B------:R-:W-:Y:S06]  /*b220*/  HMMA.16816.F32.BF16 R32, R36, R142, R32 ;  /* 0x0000008e2420723c */ /* 0x000fec0000041820 */
[-C--:B----4-:R-:W-:Y:S05]  /*b230*/  HMMA.16816.F32.BF16 R4, R40, R52.reuse, R4 ;  /* 0x000000342804723c */ /* 0x090fea0000041804 */
[----:B------:R-:W-:Y:S01]  /*b240*/  @P0 IADD3 R38, P1, R156, UR18, RZ ;  /* 0x000000129c260c10 */ /* 0x000fe2000ff3e0ff */
[C---:B------:R-:W-:Y:S01]  /*b250*/  HMMA.16816.F32.BF16 R8, R56.reuse, R52, R8 ;  /* 0x000000343808723c */ /* 0x040fe20000041808 */
        /* <DEDUP_REMOVED lines=10> */
[----:B--2---:R-:W2:Y:S04]  /*b300*/  @P0 LDG.E R151, desc[UR10][R38.64+0x20] ;  /* 0x0000200a26970981 */ /* 0x004ea8000c1e1900 */
[----:B------:R1:W5:Y:S01]  /*b310*/  @P0 LDG.E R152, desc[UR10][R38.64] ;  /* 0x0000000a26980981 */ /* 0x000362000c1e1900 */
[C---:B------:R-:W-:Y:S05]  /*b320*/  HMMA.16816.F32.BF16 R24, R56.reuse, R60, R24 ;  /* 0x0000003c3818723c */ /* 0x040fea0000041818 */
[----:B------:R-:W-:Y:S01]  /*b330*/  IMAD.MOV.U32 R36, RZ, RZ, R203 ;  /* 0x000000ffff247224 */ /* 0x000fe200078e00cb */
[-C--:B------:R-:W-:Y:S05]  /*b340*/  HMMA.16816.F32.BF16 R28, R56, R62.reuse, R28 ;  /* 0x0000003e381c723c */ /* 0x080fea000004181c */
[----:B------:R-:W-:Y:S01]  /*b350*/  IMAD.SHL.U32 R0, R44, 0x8, RZ ;  /* 0x000000082c007824 */ /* 0x000fe200078e00ff */
[----:B------:R-:W-:Y:S05]  /*b360*/  HMMA.16816.F32.BF16 R32, R40, R62, R32 ;  /* 0x0000003e2820723c */ /* 0x000fea0000041820 */
[----:B------:R-:W-:Y:S01]  /*b370*/  IMAD.MOV.U32 R37, RZ, RZ, R202 ;  /* 0x000000ffff257224 */ /* 0x000fe200078e00ca */
[-C--:B------:R-:W-:Y:S01]  /*b380*/  LEA R52, P1, R0, R36.reuse, 0x2 ;  /* 0x0000002400347211 */ /* 0x080fe200078210ff */
[----:B------:R-:W-:Y:S03]  /*b390*/  IMAD R43, R44, 0x28, RZ ;  /* 0x000000282c2b7824 */ /* 0x000fe600078e02ff */
[----:B------:R1:W-:Y:S01]  /*b3a0*/  REDG.E.ADD.F32.FTZ.RN.STRONG.GPU desc[UR10][R36.64], R4 ;  /* 0x00000004240079a6 */ /* 0x0003e2000c10f38a */
[-C--:B------:R-:W-:Y:S01]  /*b3b0*/  LEA.HI.X.SX32 R53, R0, R37.reuse, 0x2, P1 ;  /* 0x0000002500357211 */ /* 0x080fe200008f16ff */
[C---:B-1----:R-:W-:Y:S02]  /*b3c0*/  IMAD.SHL.U32 R39, R44.reuse, 0x20, RZ ;  /* 0x000000202c277824 */ /* 0x042fe400078e00ff */
[----:B------:R-:W-:Y:S02]  /*b3d0*/  IMAD R42, R44, 0x30, RZ ;  /* 0x000000302c2a7824 */ /* 0x000fe400078e02ff */
[----:B------:R1:W-:Y:S01]  /*b3e0*/  REDG.E.ADD.F32.FTZ.RN.STRONG.GPU desc[UR10][R52.64], R5 ;  /* 0x00000005340079a6 */ /* 0x0003e2000c10f38a */
[CC--:B------:R-:W-:Y:S04]  /*b3f0*/  LEA R38, P2, R39.reuse, R36.reuse, 0x2 ;  /* 0x0000002427267211 */ /* 0x0c0fe800078410ff */
[-C--:B------:R-:W-:Y:S02]  /*b400*/  LEA.HI.X.SX32 R39, R39, R37.reuse, 0x2, P2 ;  /* 0x0000002527277211 */ /* 0x080fe400010f16ff */
[CC--:B------:R-:W-:Y:S04]  /*b410*/  LEA R4, P1, R45.reuse, R36.reuse, 0x2 ;  /* 0x000000242d047211 */ /* 0x0c0fe800078210ff */
[-C--:B-1----:R-:W-:Y:S05]  /*b420*/  LEA.HI.X.SX32 R5, R45, R37.reuse, 0x2, P1 ;  /* 0x000000252d057211 */ /* 0x082fea00008f16ff */
[----:B------:R1:W-:Y:S02]  /*b430*/  REDG.E.ADD.F32.FTZ.RN.STRONG.GPU desc[UR10][R4.64], R6 ;  /* 0x00000006040079a6 */ /* 0x0003e4000c10f38a */
[CC--:B-1----:R-:W-:Y:S02]  /*b440*/  LEA R6, P1, R43.reuse, R36.reuse, 0x2 ;  /* 0x000000242b067211 */ /* 0x0c2fe400078210ff */
[----:B---3--:R-:W-:Y:S04]  /*b450*/  @P0 STL [R1+0x1c], R149 ;  /* 0x00001c9501000387 */ /* 0x008fe80000100800 */
[----:B----4-:R-:W-:Y:S04]  /*b460*/  @P0 STL [R1+0x18], R150 ;  /* 0x0000189601000387 */ /* 0x010fe80000100800 */
[----:B--2---:R-:W-:Y:S04]  /*b470*/  @P0 STL [R1+0x24], R151 ;  /* 0x0000249701000387 */ /* 0x004fe80000100800 */
[----:B-----5:R-:W-:Y:S01]  /*b480*/  @P0 STL [R1+0x20], R152 ;  /* 0x0000209801000387 */ /* 0x020fe20000100800 */
        /* <DEDUP_REMOVED lines=102> */
[----:B------:R-:W-:Y:S01]  /*baf0*/  PLOP3.LUT P0, PT, PT, PT, UP2, 0x80, 0x0 ;  /* 0x000000000000781c */ /* 0x000fe20003f0f028 */
[----:B------:R-:W-:Y:S02]  /*bb00*/  @UP3 UIADD3 UR20, UP0, UR20, -0x200, URZ ;  /* 0xfffffe0014143890 */ /* 0x000fe4000ff1e03f */
[----:B------:R-:W-:Y:S02]  /*bb10*/  REDG.E.ADD.F32.FTZ.RN.STRONG.GPU desc[UR10][R10.64], R29 ;  /* 0x0000001d0a0079a6 */ /* 0x000fe4000c10f38a */
        /* <DEDUP_REMOVED lines=239> */
.L_x_1997:
        /* <DEDUP_REMOVED lines=24> */
.L_x_1998:
        /* <DEDUP_REMOVED lines=47> */
.L_x_2000:
[----:B------:R-:W-:Y:S05]  /*ce80*/  BSYNC B0 ;  /* 0x0000000000007941 */ /* 0x000fea0003800000 */
.L_x_1999:
        /* <DEDUP_REMOVED lines=14> */
.L_x_2002:
[----:B------:R-:W-:Y:S05]  /*cf70*/  BSYNC B0 ;  /* 0x0000000000007941 */ /* 0x000fea0003800000 */
.L_x_2001:
        /* <DEDUP_REMOVED lines=15> */
.L_x_2004:
[----:B------:R-:W-:Y:S05]  /*d070*/  BSYNC B0 ;  /* 0x0000000000007941 */ /* 0x000fea0003800000 */
.L_x_2003:
        /* <DEDUP_REMOVED lines=15> */
.L_x_2006:
[----:B------:R-:W-:Y:S05]  /*d170*/  BSYNC B0 ;  /* 0x0000000000007941 */ /* 0x000fea0003800000 */
.L_x_2005:
[----:B-1----:R-:W1:Y:S01]  /*d180*/  LDS.128 R148, [R148+0x10000] ;  /* 0x0100000094947984 */ /* 0x002e620000000c00 */
        /* <DEDUP_REMOVED lines=26> */
.L_x_2008:
[----:B------:R-:W-:Y:S05]  /*d330*/  BSYNC B0 ;  /* 0x0000000000007941 */ /* 0x000fea0003800000 */
.L_x_2007:
        /* <DEDUP_REMOVED lines=13> */
[----:B---3--:R1:W-:Y:S02]  /*d410*/  STG.E.128 desc[UR10][R8.64], R24 ;  /* 0x0000001808007986 */ /* 0x0083e4000c101d0a */
.L_x_2010:
[----:B------:R-:W-:Y:S05]  /*d420*/  BSYNC B0 ;  /* 0x0000000000007941 */ /* 0x000fea0003800000 */
.L_x_2009:
        /* <DEDUP_REMOVED lines=14> */
.L_x_2012:
[----:B------:R-:W-:Y:S05]  /*d510*/  BSYNC B0 ;  /* 0x0000000000007941 */ /* 0x000fea0003800000 */
.L_x_2011:
        /* <DEDUP_REMOVED lines=13> */
.L_x_1959:
[----:B------:R-:W-:Y:S05]  /*d5f0*/  BSYNC B1 ;  /* 0x0000000000017941 */ /* 0x000fea0003800000 */
.L_x_1937:
        /* <DEDUP_REMOVED lines=11> */
.L_x_2013:
[----:B------:R-:W-:Y:S05]  /*d6b0*/  EXIT ;  /* 0x000000000000794d */ /* 0x000fea0003800000 */
.L_x_2015:
        /* <DEDUP_REMOVED lines=12> */
.L_x_2492:


//--------------------- .text._ZN5flash44flash_bwd_dq_dk_dv_loop_seqk_parallel_kernelI23Flash_bwd_kernel_traitsILi64ELi128ELi128ELi8ELi4ELi4ELi4ELb0ELb0EN7cutlass10bfloat16_tE19Flash_kernel_traitsILi64ELi128ELi128ELi8ES3_EELb1ELb0ELb0ELb0ELb1ELb1ELb0EEEvNS_16Flash_bwd_paramsE --------------------------
	.section	.text._ZN5flash44flash_bwd_dq_dk_dv_loop_seqk_parallel_kernelI23Flash_bwd_kernel_traitsILi64ELi128ELi128ELi8ELi4ELi4ELi4ELb0ELb0EN7cutlass10bfloat16_tE19Flash_kernel_traitsILi64ELi128ELi128ELi8ES3_EELb1ELb0ELb0ELb0ELb1ELb1ELb0EEEvNS_16Flash_bwd_paramsE,"ax",@progbits
	.align	128
        .global         _ZN5flash44flash_bwd_dq_dk_dv_loop_seqk_parallel_kernelI23Flash_bwd_kernel_traitsILi64ELi128ELi128ELi8ELi4ELi4ELi4ELb0ELb0EN7cutlass10bfloat16_tE19Flash_kernel_traitsILi64ELi128ELi128ELi8ES3_EELb1ELb0ELb0ELb0ELb1ELb1ELb0EEEvNS_16Flash_bwd_paramsE
        .type           _ZN5flash44flash_bwd_dq_dk_dv_loop_seqk_parallel_kernelI23Flash_bwd_kernel_traitsILi64ELi128ELi128ELi8ELi4ELi4ELi4ELb0ELb0EN7cutlass10bfloat16_tE19Flash_kernel_traitsILi64ELi128ELi128ELi8ES3_EELb1ELb0ELb0ELb0ELb1ELb1ELb0EEEvNS_16Flash_bwd_paramsE,@function
        .size           _ZN5flash44flash_bwd_dq_dk_dv_loop_seqk_parallel_kernelI23Flash_bwd_kernel_traitsILi64ELi128ELi128ELi8ELi4ELi4ELi4ELb0ELb0EN7cutlass10bfloat16_tE19Flash_kernel_traitsILi64ELi128ELi128ELi8ES3_EELb1ELb0ELb0ELb0ELb1ELb1ELb0EEEvNS_16Flash_bwd_paramsE,(.L_x_2493 - _ZN5flash44flash_bwd_dq_dk_dv_loop_seqk_parallel_kernelI23Flash_bwd_kernel_traitsILi64ELi128ELi128ELi8ELi4ELi4ELi4ELb0ELb0EN7cutlass10bfloat16_tE19Flash_kernel_traitsILi64ELi128ELi128ELi8ES3_EELb1ELb0ELb0ELb0ELb1ELb1ELb0EEEvNS_16Flash_bwd_paramsE)
        .other          _ZN5flash44flash_bwd_dq_dk_dv_loop_seqk_parallel_kernelI23Flash_bwd_kernel_traitsILi64ELi128ELi128ELi8ELi4ELi4ELi4ELb0ELb0EN7cutlass10bfloat16_tE19Flash_kernel_traitsILi64ELi128ELi128ELi8ES3_EELb1ELb0ELb0ELb0ELb1ELb1ELb0EEEvNS_16Flash_bwd_paramsE,@"STO_CUDA_ENTRY STV_DEFAULT"
_ZN5flash44flash_bwd_dq_dk_dv_loop_seqk_parallel_kernelI23Flash_bwd_kernel_traitsILi64ELi128ELi128ELi8ELi4ELi4ELi4ELb0ELb0EN7cutlass10bfloat16_tE19Flash_kernel_traitsILi64ELi128ELi128ELi8ES3_EELb1ELb0ELb0ELb0ELb1ELb1ELb0EEEvNS_16Flash_bwd_paramsE:
.text._ZN5flash44flash_bwd_dq_dk_dv_loop_seqk_parallel_kernelI23Flash_bwd_kernel_traitsILi64ELi128ELi128ELi8ELi4ELi4ELi4ELb0ELb0EN7cutlass10bfloat16_tE19Flash_kernel_traitsILi64ELi128ELi128ELi8ES3_EELb1ELb0ELb0ELb0ELb1ELb1ELb0EEEvNS_16Flash_bwd_paramsE:
        /* <DEDUP_REMOVED lines=31> */
[CC--:B------:R-:W-:Y:S01]  /*01f0*/  LEA.HI R6, R2.reuse, R11.reuse, RZ, 0x4 ;  /* 0x0000000b02067211 */ /* 0x0c0fe200078f20ff */
[----:B----4-:R-:W-:Y:S01]  /*0200*/  USHF.R.S32.HI UR34, URZ, 0x1f, UR28 ;  /* 0x0000001f3f227899 */ /* 0x010fe2000801141c */
[CC--:B------:R-:W-:Y:S02]  /*0210*/  LEA.HI R13, R2.reuse, R11.reuse, RZ, 0x7 ;  /* 0x0000000b020d7211 */ /* 0x0c0fe400078f38ff */
[----:B------:R-:W-:-:S02]  /*0220*/  LEA.HI R2, R2, R11, RZ, 0x2 ;  /* 0x0000000b02027211 */ /* 0x000fc400078f10ff */
[----:B------:R-:W-:Y:S02]  /*0230*/  LOP3.LUT R3, R0, 0xffffffe0, RZ, 0xc0, !PT ;  /* 0xffffffe000037812 */ /* 0x000fe400078ec0ff */
[--C-:B------:R-:W-:Y:S02]  /*0240*/  SHF.R.S32.HI R5, RZ, 0x5, R0.reuse ;  /* 0x00000005ff057819 */ /* 0x100fe40000011400 */
[----:B------:R-:W-:Y:S01]  /*0250*/  SHF.R.S32.HI R0, RZ, 0x1f, R0 ;  /* 0x0000001fff007819 */ /* 0x000fe20000011400 */
[----:B------:R-:W-:Y:S01]  /*0260*/  IMAD.IADD R4, R11, 0x1, -R3 ;  /* 0x000000010b047824 */ /* 0x000fe200078e0a03 */
[--C-:B------:R-:W-:Y:S01]  /*0270*/  SHF.R.S32.HI R7, RZ, 0x2, R2.reuse ;  /* 0x00000002ff077819 */ /* 0x100fe20000011402 */
[----:B--2---:R-:W-:Y:S01]  /*0280*/  USHF.R.S32.HI UR33, URZ, 0x1f, UR25 ;  /* 0x0000001f3f217899 */ /* 0x004fe20008011419 */
[----:B------:R-:W-:Y:S02]  /*0290*/  SHF.R.S32.HI R10, RZ, 0x1f, R2 ;  /* 0x0000001fff0a7819 */ /* 0x000fe40000011402 */
[----:B------:R-:W-:-:S02]  /*02a0*/  LOP3.LUT R12, R14, 0xfffffff8, RZ, 0xc0, !PT ;  /* 0xfffffff80e0c7812 */ /* 0x000fc400078ec0ff */
[----:B------:R-:W-:Y:S01]  /*02b0*/  LOP3.LUT R9, R6, 0xfffffff0, RZ, 0xc0, !PT ;  /* 0xfffffff006097812 */ /* 0x000fe200078ec0ff */
[----:B-1----:R-:W-:Y:S01]  /*02c0*/  USHF.R.S32.HI UR32, URZ, 0x1f, UR24 ;  /* 0x0000001f3f207899 */ /* 0x002fe20008011418 */
[----:B------:R-:W-:Y:S01]  /*02d0*/  LOP3.LUT R2, R2, 0x7ffffffc, RZ, 0xc0, !PT ;  /* 0x7ffffffc02027812 */ /* 0x000fe200078ec0ff */
[C---:B------:R-:W-:Y:S01]  /*02e0*/  IMAD.IADD R12, R11.reuse, 0x1, -R12 ;  /* 0x000000010b0c7824 */ /* 0x040fe200078e0a0c */
[----:B------:R-:W-:Y:S01]  /*02f0*/  LEA.HI R0, R0, R5, RZ, 0x2 ;  /* 0x0000000500007211 */ /* 0x000fe200078f10ff */
[C---:B------:R-:W-:Y:S01]  /*0300*/  IMAD.IADD R9, R11.reuse, 0x1, -R9 ;  /* 0x000000010b097824 */ /* 0x040fe200078e0a09 */
[----:B------:R-:W-:Y:S01]  /*0310*/  SHF.R.S32.HI R8, RZ, 0x4, R6 ;  /* 0x00000004ff087819 */ /* 0x000fe20000011406 */
[----:B------:R-:W-:Y:S01]  /*0320*/  IMAD.IADD R11, R11, 0x1, -R2 ;  /* 0x000000010b0b7824 */ /* 0x000fe200078e0a02 */
[----:B------:R-:W-:Y:S02]  /*0330*/  LOP3.LUT R2, R0, 0xfffffffc, RZ, 0xc0, !PT ;  /* 0xfffffffc00027812 */ /* 0x000fe400078ec0ff */
[----:B------:R-:W-:-:S02]  /*0340*/  LEA.HI R0, R6, R8, RZ, 0x1 ;  /* 0x0000000806007211 */ /* 0x000fc400078f08ff */
[----:B------:R-:W-:Y:S01]  /*0350*/  LEA.HI R3, R10, R7, RZ, 0x3 ;  /* 0x000000070a037211 */ /* 0x000fe200078f18ff */
[----:B------:R-:W-:Y:S01]  /*0360*/  IMAD.IADD R15, R5, 0x1, -R2 ;  /* 0x00000001050f7824 */ /* 0x000fe200078e0a02 */
[----:B------:R-:W-:Y:S01]  /*0370*/  LOP3.LUT R2, R0, 0xfffffffe, RZ, 0xc0, !PT ;  /* 0xfffffffe00027812 */ /* 0x000fe200078ec0ff */
[----:B------:R-:W-:Y:S01]  /*0380*/  IMAD.SHL.U32 R5, R12, 0x40, RZ ;  /* 0x000000400c057824 */ /* 0x000fe200078e00ff */
[----:B------:R-:W-:Y:S02]  /*0390*/  SHF.R.S32.HI R6, RZ, 0x1f, R4 ;  /* 0x0000001fff067819 */ /* 0x000fe40000011404 */
[----:B------:R-:W-:Y:S01]  /*03a0*/  LOP3.LUT R0, R3, 0xfffffff8, RZ, 0xc0, !PT ;  /* 0xfffffff803007812 */ /* 0x000fe200078ec0ff */
[----:B------:R-:W-:Y:S01]  /*03b0*/  IMAD.IADD R8, R8, 0x1, -R2 ;  /* 0x0000000108087824 */ /* 0x000fe200078e0a02 */
[----:B------:R-:W-:Y:S01]  /*03c0*/  LEA.HI R4, R6, R4, RZ, 0x2 ;  /* 0x0000000406047211 */ /* 0x000fe200078f10ff */
[----:B------:R-:W-:Y:S01]  /*03d0*/  IMAD.SHL.U32 R2, R15, 0x10, RZ ;  /* 0x000000100f027824 */ /* 0x000fe200078e00ff */
[----:B------:R-:W-:Y:S01]  /*03e0*/  SHF.R.S32.HI R6, RZ, 0x1f, R9 ;  /* 0x0000001fff067819 */ /* 0x000fe20000011409 */
[----:B------:R-:W-:Y:S01]  /*03f0*/  IMAD.IADD R3, R7, 0x1, -R0 ;  /* 0x0000000107037824 */ /* 0x000fe200078e0a00 */
[----:B------:R-:W-:Y:S01]  /*0400*/  LOP3.LUT R0, R5, 0x1c0, RZ, 0xc0, !PT ;  /* 0x000001c005007812 */ /* 0x000fe200078ec0ff */
[----:B------:R-:W-:Y:S01]  /*0410*/  IMAD.SHL.U32 R184, R8, 0x200, RZ ;  /* 0x0000020008b87824 */ /* 0x000fe200078e00ff */
[----:B------:R-:W-:Y:S01]  /*0420*/  LEA.HI R10, R6, R9, RZ, 0x3 ;  /* 0x00000009060a7211 */ /* 0x000fe200078f18ff */
[----:B------:R-:W-:Y:S01]  /*0430*/  STL [R1+0x4], R15 ;  /* 0x0000040f01007387 */ /* 0x000fe20000100800 */
[----:B------:R-:W-:-:S02]  /*0440*/  LEA.HI.SX32 R252, R4, R2, 0x1e ;  /* 0x0000000204fc7211 */ /* 0x000fc400078ff2ff */
[----:B------:R-:W-:Y:S02]  /*0450*/  LOP3.LUT R6, R0, 0x30, R2, 0xf8, !PT ;  /* 0x0000003000067812 */ /* 0x000fe400078ef802 */
[----:B------:R-:W-:Y:S02]  /*0460*/  LOP3.LUT R2, R3, 0x1, RZ, 0xc0, !PT ;  /* 0x0000000103027812 */ /* 0x000fe400078ec0ff */
[----:B------:R-:W-:Y:S02]  /*0470*/  SHF.R.S32.HI R5, RZ, 0x7, R13 ;  /* 0x00000007ff057819 */ /* 0x000fe4000001140d */
[----:B------:R-:W-:Y:S02]  /*0480*/  ISETP.NE.U32.AND P0, PT, R2, 0x1, PT ;  /* 0x000000010200780c */ /* 0x000fe40003f05070 */
[----:B------:R-:W-:Y:S01]  /*0490*/  LOP3.LUT R187, R0, 0x8, R14, 0xf8, !PT ;  /* 0x0000000800bb7812 */ /* 0x000fe200078ef80e */
[----:B------:R-:W-:Y:S01]  /*04a0*/  IMAD R7, R5, 0x1000, R184 ;  /* 0x0000100005077824 */ /* 0x000fe200078e02b8 */
[----:B------:R-:W-:-:S02]  /*04b0*/  SHF.R.U32.HI R0, RZ, 0x3, R0 ;  /* 0x00000003ff007819 */ /* 0x000fc40000011600 */
[----:B------:R-:W-:Y:S02]  /*04c0*/  LOP3.LUT R2, R6, 0x8, R14, 0xf8, !PT ;  /* 0x0000000806027812 */ /* 0x000fe400078ef80e */
[C---:B------:R-:W-:Y:S01]  /*04d0*/  R2P PR, R3.reuse, 0x6 ;  /* 0x0000000603007804 */ /* 0x040fe20000000000 */
[----:B------:R-:W-:Y:S01]  /*04e0*/  IMAD.SHL.U32 R3, R3, 0x40, RZ ;  /* 0x0000004003037824 */ /* 0x000fe200078e00ff */
[----:B------:R-:W-:Y:S02]  /*04f0*/  LOP3.LUT R187, R187, R0, RZ, 0x3c, !PT ;  /* 0x00000000bbbb7212 */ /* 0x000fe400078e3cff */
[----:B------:R-:W-:Y:S01]  /*0500*/  LOP3.LUT R184, R184, R2, R0, 0xf6, !PT ;  /* 0x00000002b8b87212 */ /* 0x000fe200078ef600 */
[----:B------:R-:W-:Y:S01]  /*0510*/  IMAD.SHL.U32 R2, R5, 0x8, RZ ;  /* 0x0000000805027824 */ /* 0x000fe200078e00ff */
[----:B------:R-:W-:Y:S01]  /*0520*/  LOP3.LUT R4, R10, 0xfffffff8, RZ, 0xc0, !PT ;  /* 0xfffffff80a047812 */ /* 0x000fe200078ec0ff */
[----:B------:R-:W-:Y:S01]  /*0530*/  IMAD.IADD R187, R7, 0x1, R187 ;  /* 0x0000000107bb7824 */ /* 0x000fe200078e02bb */
[----:B------:R-:W-:Y:S01]  /*0540*/  LOP3.LUT R0, R3, 0x1c0, RZ, 0xc0, !PT ;  /* 0x000001c003007812 */ /* 0x000fe200078ec0ff */
[----:B------:R-:W-:Y:S01]  /*0550*/  IMAD.SHL.U32 R7, R8, 0x10, RZ ;  /* 0x0000001008077824 */ /* 0x000fe200078e00ff */
[----:B------:R-:W-:Y:S01]  /*0560*/  LOP3.LUT R2, R2, 0x8, RZ, 0xc0, !PT ;  /* 0x0000000802027812 */ /* 0x000fe200078ec0ff */
[----:B------:R-:W-:Y:S01]  /*0570*/  IMAD.IADD R16, R9, 0x1, -R4 ;  /* 0x0000000109107824 */ /* 0x000fe200078e0a04 */
[----:B------:R-:W-:Y:S01]  /*0580*/  SHF.R.U32.HI R3, RZ, 0x3, R0 ;  /* 0x00000003ff037819 */ /* 0x000fe20000011600 */
[----:B------:R-:W-:Y:S01]  /*0590*/  IMAD.SHL.U32 R4, R11, 0x2, RZ ;  /* 0x000000020b047824 */ /* 0x000fe200078e00ff */
[----:B------:R-:W-:-:S02]  /*05a0*/  LOP3.LUT R9, R2, 0x10, R7, 0xf8, !PT ;  /* 0x0000001002097812 */ /* 0x000fc400078ef807 */
[-C--:B------:R-:W-:Y:S01]  /*05b0*/  LOP3.LUT R7, R3, R0.reuse, R2, 0x1e, !PT ;  /* 0x0000000003077212 */ /* 0x080fe200078e1e02 */
[--C-:B------:R-:W-:Y:S01]  /*05c0*/  IMAD R5, R5, 0x2000, R4.reuse ;  /* 0x0000200005057824 */ /* 0x100fe200078e0204 */
[----:B------:R-:W-:Y:S01]  /*05d0*/  LOP3.LUT R6, R3, R0, RZ, 0xfc, !PT ;  /* 0x0000000003067212 */ /* 0x000fe200078efcff */
[----:B------:R-:W-:Y:S01]  /*05e0*/  IMAD.SHL.U32 R2, R16, 0x40, RZ ;  /* 0x0000004010027824 */ /* 0x000fe200078e00ff */
[C---:B------:R-:W-:Y:S01]  /*05f0*/  LOP3.LUT P3, RZ, R12.reuse, 0x4, RZ, 0xc0, !PT ;  /* 0x000000040cff7812 */ /* 0x040fe2000786c0ff */
[C---:B------:R-:W-:Y:S01]  /*0600*/  IMAD R5, R15.reuse, 0x400, R5 ;  /* 0x000004000f057824 */ /* 0x040fe200078e0205 */
[----:B------:R-:W-:Y:S01]  /*0610*/  LOP3.LUT P4, RZ, R12, 0x2, RZ, 0xc0, !PT ;  /* 0x000000020cff7812 */ /* 0x000fe2000788c0ff */
[----:B------:R-:W-:Y:S01]  /*0620*/  IMAD R0, R15, 0x400, R4 ;  /* 0x000004000f007824 */ /* 0x000fe200078e0204 */
[----:B------:R-:W-:Y:S01]  /*0630*/  LOP3.LUT R2, R2, 0x1c0, RZ, 0xc0, !PT ;  /* 0x000001c002027812 */ /* 0x000fe200078ec0ff */
[----:B------:R-:W-:Y:S01]  /*0640*/  IMAD.SHL.U32 R3, R10, 0x40, RZ ;  /* 0x000000400a037824 */ /* 0x000fe200078e00ff */
[C---:B------:R-:W-:Y:S01]  /*0650*/  SEL R189, R235.reuse, 0xffffffe0, !P4 ;  /* 0xffffffe0ebbd7807 */ /* 0x040fe20006000000 */
[----:B------:R-:W-:Y:S01]  /*0660*/  IMAD.SHL.U32 R4, R8, 0x8, RZ ;  /* 0x0000000808047824 */ /* 0x000fe200078e00ff */
[----:B------:R-:W-:Y:S01]  /*0670*/  SEL R235, R235, 0xffffffe0, !P1 ;  /* 0xffffffe0ebeb7807 */ /* 0x000fe20004800000 */
[----:B------:R-:W-:Y:S01]  /*0680*/  IMAD.IADD R6, R6, 0x1, R5 ;  /* 0x0000000106067824 */ /* 0x000fe200078e0205 */
[----:B------:R-:W-:Y:S01]  /*0690*/  SHF.R.U32.HI R5, RZ, 0x3, R2 ;  /* 0x00000003ff057819 */ /* 0x000fe20000011602 */
[----:B------:R-:W-:Y:S01]  /*06a0*/  IMAD.IADD R7, R0, 0x1, R7 ;  /* 0x0000000100077824 */ /* 0x000fe200078e0207 */
[----:B------:R-:W-:Y:S01]  /*06b0*/  LOP3.LUT R0, R3, 0xfffffe00, RZ, 0xc0, !PT ;  /* 0xfffffe0003007812 */ /* 0x000fe200078ec0ff */
[----:B------:R-:W-:Y:S01]  /*06c0*/  STL [R1+0x18], R16 ;  /* 0x0000181001007387 */ /* 0x000fe20000100800 */
        /* <DEDUP_REMOVED lines=10> */
[----:B------:R-:W-:Y:S01]  /*0770*/  SEL R188, R2, 0xffffffc0, !P3 ;  /* 0xffffffc002bc7807 */ /* 0x000fe20005800000 */
[----:B------:R-:W-:Y:S01]  /*0780*/  IMAD.SHL.U32 R4, R12, 0x8, RZ ;  /* 0x000000080c047824 */ /* 0x000fe200078e00ff */
[----:B------:R-:W-:Y:S01]  /*0790*/  SEL R2, R2, 0xffffffc0, !P2 ;  /* 0xffffffc002027807 */ /* 0x000fe20005000000 */
[--C-:B------:R-:W-:Y:S01]  /*07a0*/  IMAD.IADD R6, R235, 0x1, R7.reuse ;  /* 0x00000001eb067824 */ /* 0x100fe200078e0207 */
[----:B------:R-:W-:Y:S01]  /*07b0*/  SEL R0, R0, 0x3c0, !P2 ;  /* 0x000003c000007807 */ /* 0x000fe20005000000 */
[C---:B------:R-:W-:Y:S01]  /*07c0*/  VIADD R10, R7.reuse, 0x420 ;  /* 0x00000420070a7836 */ /* 0x040fe20000000000 */
[----:B------:R1:W-:Y:S01]  /*07d0*/  STL [R1+0x8], R4 ;  /* 0x0000080401007387 */ /* 0x0003e20000100800 */
[----:B------:R-:W-:Y:S01]  /*07e0*/  IMAD.IADD R5, R2, 0x1, R7 ;  /* 0x0000000102057824 */ /* 0x000fe200078e0207 */
[----:B------:R-:W-:Y:S01]  /*07f0*/  SHF.R.S32.HI R3, RZ, 0x3, R14 ;  /* 0x00000003ff037819 */ /* 0x000fe2000001140e */
[C---:B------:R-:W-:Y:S01]  /*0800*/  VIADD R3, R7.reuse, 0x2020 ;  /* 0x0000202007037836 */ /* 0x040fe20000000000 */
[----:B------:R-:W-:Y:S01]  /*0810*/  STL [R1+0x1c], R7 ;  /* 0x00001c0701007387 */ /* 0x000fe20000100800 */
[----:B------:R-:W-:Y:S01]  /*0820*/  @P1 VIADD R10, R7, 0x3e0 ;  /* 0x000003e0070a1836 */ /* 0x000fe20000000000 */
[----:B------:R-:W-:Y:S01]  /*0830*/  SEL R233, R233, 0x10, !P0 ;  /* 0x00000010e9e97807 */ /* 0x000fe20004000000 */
[C---:B------:R-:W-:Y:S01]  /*0840*/  VIADD R9, R7.reuse, 0x2420 ;  /* 0x0000242007097836 */ /* 0x040fe20000000000 */
[----:B------:R2:W-:Y:S01]  /*0850*/  STL [R1+0x30], R5 ;  /* 0x0000300501007387 */ /* 0x0005e20000100800 */
[----:B------:R-:W-:Y:S01]  /*0860*/  @P1 VIADD R3, R7, 0x1fe0 ;  /* 0x00001fe007031836 */ /* 0x000fe20000000000 */
[----:B------:R-:W-:Y:S01]  /*0870*/  LEA R187, R187, UR4, 0x1 ;  /* 0x00000004bbbb7c11 */ /* 0x000fe2000f8e08ff */
[C---:B------:R-:W-:Y:S01]  /*0880*/  VIADD R8, R7.reuse, 0x2040 ;  /* 0x0000204007087836 */ /* 0x040fe20000000000 */
[----:B------:R3:W-:Y:S01]  /*0890*/  STL [R1+0x4c], R6 ;  /* 0x00004c0601007387 */ /* 0x0007e20000100800 */
[C---:B------:R-:W-:Y:S01]  /*08a0*/  @P1 VIADD R9, R7.reuse, 0x23e0 ;  /* 0x000023e007091836 */ /* 0x040fe20000000000 */
[----:B------:R-:W-:Y:S01]  /*08b0*/  LEA R184, R184, UR5, 0x1 ;  /* 0x00000005b8b87c11 */ /* 0x000fe2000f8e08ff */
[----:B------:R-:W-:-:S02]  /*08c0*/  @P2 VIADD R8, R7, 0x1fc0 ;  /* 0x00001fc007082836 */ /* 0x000fc40000000000 */
[C---:B------:R-:W-:Y:S02]  /*08d0*/  IMAD.IADD R232, R231.reuse, 0x1, R2 ;  /* 0x00000001e7e87824 */ /* 0x040fe400078e0202 */
[----:B------:R-:W-:Y:S02]  /*08e0*/  IMAD.IADD R2, R2, 0x1, R3 ;  /* 0x0000000102027824 */ /* 0x000fe400078e0203 */
[----:B------:R-:W-:Y:S02]  /*08f0*/  IMAD.IADD R234, R231, 0x1, R233 ;  /* 0x00000001e7ea7824 */ /* 0x000fe400078e02e9 */
[----:B------:R-:W-:Y:S02]  /*0900*/  IMAD.IADD R188, R187, 0x1, R188 ;  /* 0x00000001bbbc7824 */ /* 0x000fe400078e02bc */
[----:B-1----:R-:W-:Y:S02]  /*0910*/  IMAD.IADD R4, R7, 0x1, R0 ;  /* 0x0000000107047824 */ /* 0x002fe400078e0200 */
[----:B------:R-:W-:-:S02]  /*0920*/  IMAD.IADD R0, R0, 0x1, R3 ;  /* 0x0000000100007824 */ /* 0x000fc400078e0203 */
[----:B------:R-:W-:Y:S01]  /*0930*/  IMAD.IADD R233, R233, 0x1, R232 ;  /* 0x00000001e9e97824 */ /* 0x000fe200078e02e8 */
[----:B------:R1:W-:Y:S01]  /*0940*/  STL [R1+0x2c], R4 ;  /* 0x00002c0401007387 */ /* 0x0003e20000100800 */
[----:B------:R-:W-:Y:S02]  /*0950*/  IMAD.IADD R190, R187, 0x1, R189 ;  /* 0x00000001bbbe7824 */ /* 0x000fe400078e02bd */
[----:B--2---:R-:W-:Y:S01]  /*0960*/  IMAD.IADD R5, R235, 0x1, R5 ;  /* 0x00000001eb057824 */ /* 0x004fe200078e0205 */
[----:B------:R2:W-:Y:S01]  /*0970*/  STL [R1+0x38], R10 ;  /* 0x0000380a01007387 */ /* 0x0005e20000100800 */
[----:B------:R-:W-:Y:S02]  /*0980*/  IMAD.IADD R238, R231, 0x1, R235 ;  /* 0x00000001e7ee7824 */ /* 0x000fe400078e02eb */
[C---:B---3--:R-:W-:Y:S01]  /*0990*/  VIADD R6, R7.reuse, 0x2440 ;  /* 0x0000244007067836 */ /* 0x048fe20000000000 */
[----:B------:R2:W-:Y:S01]  /*09a0*/  STL [R1+0x20], R3 ;  /* 0x0000200301007387 */ /* 0x0005e20000100800 */
[----:B------:R-:W-:-:S02]  /*09b0*/  @P2 VIADD R6, R7, 0x23c0 ;  /* 0x000023c007062836 */ /* 0x000fc40000000000 */
[----:B------:R-:W-:Y:S01]  /*09c0*/  IMAD.IADD R237, R234, 0x1, R235 ;  /* 0x00000001eaed7824 */ /* 0x000fe200078e02eb */
[----:B------:R2:W-:Y:S01]  /*09d0*/  STL [R1+0x34], R9 ;  /* 0x0000340901007387 */ /* 0x0005e20000100800 */
[----:B------:R-:W-:Y:S02]  /*09e0*/  IMAD.IADD R236, R235, 0x1, R232 ;  /* 0x00000001ebec7824 */ /* 0x000fe400078e02e8 */
[----:B------:R-:W-:Y:S01]  /*09f0*/  IMAD.IADD R189, R189, 0x1, R188 ;  /* 0x00000001bdbd7824 */ /* 0x000fe200078e02bc */
[----:B------:R2:W-:Y:S04]  /*0a00*/  STL [R1+0x28], R8 ;  /* 0x0000280801007387 */ /* 0x0005e80000100800 */
[----:B------:R2:W-:Y:S04]  /*0a10*/  STL [R1+0x24], R6 ;  /* 0x0000240601007387 */ /* 0x0005e80000100800 */
[----:B------:R2:W-:Y:S01]  /*0a20*/  STL [R1+0x48], R5 ;  /* 0x0000480501007387 */ /* 0x0005e20000100800 */
[----:B-1----:R-:W-:-:S02]  /*0a30*/  IMAD.IADD R4, R235, 0x1, R4 ;  /* 0x00000001eb047824 */ /* 0x002fc400078e0204 */
[----:B------:R-:W-:-:S03]  /*0a40*/  IMAD.IADD R235, R235, 0x1, R233 ;  /* 0x00000001ebeb7824 */ /* 0x000fc600078e02e9 */
[----:B------:R2:W-:Y:S04]  /*0a50*/  STL [R1+0x44], R4 ;  /* 0x0000440401007387 */ /* 0x0005e80000100800 */
[----:B------:R2:W-:Y:S04]  /*0a60*/  STL [R1+0x40], R2 ;  /* 0x0000400201007387 */ /* 0x0005e80000100800 */
[----:B------:R2:W-:Y:S02]  /*0a70*/  STL [R1+0x3c], R0 ;  /* 0x00003c0001007387 */ /* 0x0005e40000100800 */
.L_x_2024:
[----:B------:R-:W-:Y:S02]  /*0a80*/  ISETP.NE.U32.AND P0, PT, RZ, UR20, PT ;  /* 0x00000014ff007c0c */ /* 0x000fe4000bf05070 */
[----:B------:R-:W-:Y:S02]  /*0a90*/  ISETP.NE.U32.AND P1, PT, RZ, UR18, PT ;  /* 0x00000012ff007c0c */ /* 0x000fe4000bf25070 */
[----:B------:R-:W-:Y:S02]  /*0aa0*/  ISETP.NE.AND.EX P0, PT, RZ, UR21, PT, P0 ;  /* 0x00000015ff007c0c */ /* 0x000fe4000bf05300 */
[----:B------:R-:W-:-:S11]  /*0ab0*/  ISETP.NE.AND.EX P1, PT, RZ, UR19, PT, P1 ;  /* 0x00000013ff007c0c */ /* 0x000fd6000bf25310 */
[----:B--2---:R-:W1:Y:S01]  /*0ac0*/  @P0 S2R R0, SR_CTAID.Y ;  /* 0x0000000000000919 */ /* 0x004e620000002600 */
[----:B----4-:R-:W1:Y:S01]  /*0ad0*/  @P0 LDC.64 R2, c[0x0][0x300] ;  /* 0x0000c000ff020b82 */ /* 0x010e620000000a00 */
        /* <DEDUP_REMOVED lines=90> */
.L_x_2017:
[----:B------:R-:W-:Y:S01]  /*1080*/  UIMAD UR41, UR26, UR38, UR28 ;  /* 0x000000261a2972a4 */ /* 0x000fe2000f8e021c */
[----:B------:R-:W-:-:S03]  /*1090*/  ULDC UR52, c[0x0][0x2d4] ;  /* 0x0000b50000347ab9 */ /* 0x000fc60000000800 */
[----:B------:R-:W-:-:S12]  /*10a0*/  UIMAD UR41, UR41, UR52, URZ ;  /* 0x00000034292972a4 */ /* 0x000fd8000f8e023f */
.L_x_2018:
[----:B------:R-:W2:Y:S01]  /*10b0*/  LDL.64 R2, [R1+0x8] ;  /* 0x0000080001027983 */ /* 0x000ea20000100a00 */
[----:B------:R-:W-:Y:S01]  /*10c0*/  ULDC.64 UR8, c[0x0][0x248] ;  /* 0x0000920000087ab9 */ /* 0x000fe20000000a00 */
[----:B------:R-:W-:Y:S01]  /*10d0*/  ULDC.64 UR6, c[0x0][0x250] ;  /* 0x0000940000067ab9 */ /* 0x000fe20000000a00 */
[----:B------:R-:W-:Y:S01]  /*10e0*/  ULDC.64 UR16, c[0x0][0x240] ;  /* 0x0000900000107ab9 */ /* 0x000fe20000000a00 */
[----:B------:R-:W2:Y:S01]  /*10f0*/  LDL.64 R28, [R1+0x8] ;  /* 0x00000800011c7983 */ /* 0x000ea20000100a00 */
[----:B------:R-:W1:Y:S01]  /*1100*/  LDC.64 R12, c[0x0][0x228] ;  /* 0x00008a00ff0c7b82 */ /* 0x000e620000000a00 */
[----:B------:R-:W3:Y:S01]  /*1110*/  S2R R4, SR_TID.X ;  /* 0x0000000000047919 */ /* 0x000ee20000002100 */
[----:B------:R-:W4:Y:S06]  /*1120*/  S2R R5, SR_TID.X ;  /* 0x0000000000057919 */ /* 0x000f2c0000002100 */
[----:B------:R-:W5:Y:S01]  /*1130*/  LDC.64 R14, c[0x0][0x418] ;  /* 0x00010600ff0e7b82 */ /* 0x000f620000000a00 */
[----:B------:R-:W1:Y:S01]  /*1140*/  S2R R26, SR_TID.X ;  /* 0x00000000001a7919 */ /* 0x000e620000002100 */
[----:B---3--:R-:W-:-:S04]  /*1150*/  SHF.R.S32.HI R4, RZ, 0x1f, R4 ;  /* 0x0000001fff047819 */ /* 0x008fc80000011404 */
[----:B----4-:R-:W-:-:S04]  /*1160*/  LEA.HI R4, R4, R5, RZ, 0x3 ;  /* 0x0000000504047211 */ /* 0x010fc800078f18ff */
[----:B------:R-:W-:-:S05]  /*1170*/  SHF.R.S32.HI R4, RZ, 0x3, R4 ;  /* 0x00000003ff047819 */ /* 0x000fca0000011404 */
[----:B------:R-:W-:Y:S01]  /*1180*/  IMAD.SHL.U32 R0, R4, 0x40, RZ ;  /* 0x0000004004007824 */ /* 0x000fe200078e00ff */
[----:B-1----:R-:W-:-:S04]  /*1190*/  SHF.R.S32.HI R27, RZ, 0x1f, R26 ;  /* 0x0000001fff1b7819 */ /* 0x002fc8000001141a */
[----:B------:R-:W-:Y:S02]  /*11a0*/  LOP3.LUT R0, R0, 0x1c0, RZ, 0xc0, !PT ;  /* 0x000001c000007812 */ /* 0x000fe400078ec0ff */
[C---:B------:R-:W-:Y:S01]  /*11b0*/  IADD3 R10, P0, R4.reuse, UR44, RZ ;  /* 0x0000002c040a7c10 */ /* 0x040fe2000ff1e0ff */
[----:B------:R-:W-:Y:S01]  /*11c0*/  IMAD.WIDE.U32 R20, R4, UR8, RZ ;  /* 0x0000000804147c25 */ /* 0x000fe2000f8e00ff */
[----:B------:R-:W-:-:S03]  /*11d0*/  LEA.HI R8, R27, R26, RZ, 0x5 ;  /* 0x0000001a1b087211 */ /* 0x000fc600078f28ff */
[----:B------:R-:W-:Y:S01]  /*11e0*/  IMAD.WIDE.U32 R22, R4, UR6, RZ ;  /* 0x0000000604167c25 */ /* 0x000fe2000f8e00ff */
[----:B------:R-:W-:-:S04]  /*11f0*/  UIMAD UR13, UR38, UR47, URZ ;  /* 0x0000002f260d72a4 */ /* 0x000fc8000f8e023f */
[----:B------:R-:W-:Y:S01]  /*1200*/  USHF.L.U32 UR12, UR13, 0x7, URZ ;  /* 0x000000070d0c7899 */ /* 0x000fe2000800063f */
[----:B------:R-:W-:Y:S01]  /*1210*/  IMAD.U32 R19, RZ, RZ, UR11 ;  /* 0x0000000bff137e24 */ /* 0x000fe2000f8e00ff */
[----:B------:R-:W-:Y:S02]  /*1220*/  UIADD3 UR4, UP1, UR4, UR10, URZ ;  /* 0x0000000a04047290 */ /* 0x000fe4000ff3e03f */
[----:B------:R-:W-:Y:S02]  /*1230*/  USHF.R.S32.HI UR11, URZ, 0x1f, UR12 ;  /* 0x0000001f3f0b7899 */ /* 0x000fe4000801140c */
[----:B------:R-:W-:Y:S02]  /*1240*/  UIMAD.WIDE UR52, UR26, UR52, UR44 ;  /* 0x000000341a3472a5 */ /* 0x000fe4000f8e022c */
[----:B------:R-:W-:Y:S02]  /*1250*/  UIMAD.WIDE.U32 UR50, UR47, UR38, URZ ;  /* 0x000000262f3272a5 */ /* 0x000fe4000f8e003f */
[----:B------:R-:W-:-:S04]  /*1260*/  UIADD3 UR23, UP0, UR52, UR23, URZ ;  /* 0x0000001734177290 */ /* 0x000fc8000ff1e03f */
[----:B------:R-:W-:Y:S02]  /*1270*/  UIADD3.X UR22, UR53, UR22, URZ, UP0, !UPT ;  /* 0x0000001635167290 */ /* 0x000fe400087fe43f */
[----:B------:R-:W-:Y:S02]  /*1280*/  ULEA.HI.SX32 UR40, UR40, 0xffffffff, 0x19 ;  /* 0xffffffff28287891 */ /* 0x000fe4000f8fca3f */
[----:B------:R-:W-:Y:S02]  /*1290*/  UIADD3.X UR43, UR46, UR43, URZ, UP1, !UPT ;  /* 0x0000002b2e2b7290 */ /* 0x000fe40008ffe43f */
[----:B------:R-:W-:Y:S01]  /*12a0*/  UIADD3 UR42, UR44, UR42, URZ ;  /* 0x0000002a2c2a7290 */ /* 0x000fe2000fffe03f */
        /* <DEDUP_REMOVED lines=32> */
[----:B--2---:R-:W-:Y:S01]  /*14b0*/  IMAD.MOV.U32 R28, RZ, RZ, R2 ;  /* 0x000000ffff1c7224 */ /* 0x004fe200078e0002 */
[----:B------:R-:W-:-:S04]  /*14c0*/  LEA.HI R3, R27, R26, RZ, 0x6 ;  /* 0x0000001a1b037211 */ /* 0x000fc800078f30ff */
[----:B------:R-:W-:Y:S02]  /*14d0*/  LOP3.LUT R2, R0, 0x38, R28, 0xf8, !PT ;  /* 0x0000003800027812 */ /* 0x000fe400078ef81c */
[----:B------:R-:W-:-:S04]  /*14e0*/  SHF.R.U32.HI R0, RZ, 0x3, R0 ;  /* 0x00000003ff007819 */ /* 0x000fc80000011600 */
[----:B------:R-:W-:Y:S01]  /*14f0*/  LOP3.LUT R0, R2, R0, RZ, 0x3c, !PT ;  /* 0x0000000002007212 */ /* 0x000fe200078e3cff */
[----:B------:R-:W-:Y:S01]  /*1500*/  IMAD.SHL.U32 R2, R3, 0x8, RZ ;  /* 0x0000000803027824 */ /* 0x000fe200078e00ff */
[----:B------:R-:W-:-:S04]  /*1510*/  SHF.R.S32.HI R3, RZ, 0x1f, R4 ;  /* 0x0000001fff037819 */ /* 0x000fc80000011404 */
[----:B------:R-:W-:Y:S01]  /*1520*/  LOP3.LUT R18, R0, 0xfffffe00, R2, 0xf8, !PT ;  /* 0xfffffe0000127812 */ /* 0x000fe200078ef802 */
[C---:B------:R-:W-:Y:S01]  /*1530*/  IMAD R2, R3.reuse, UR8, RZ ;  /* 0x0000000803027c24 */ /* 0x040fe2000f8e02ff */
[C---:B------:R-:W-:Y:S01]  /*1540*/  IADD3.X R16, R3.reuse, UR45, RZ, P0, !PT ;  /* 0x0000002d03107c10 */ /* 0x040fe200087fe4ff */
[----:B------:R-:W-:Y:S02]  /*1550*/  IMAD R0, R3, UR6, RZ ;  /* 0x0000000603007c24 */ /* 0x000fe4000f8e02ff */
[----:B------:R-:W-:Y:S02]  /*1560*/  IMAD R2, R4, UR9, R2 ;  /* 0x0000000904027c24 */ /* 0x000fe4000f8e0202 */
[----:B------:R-:W-:Y:S02]  /*1570*/  IMAD R3, R16, UR16, RZ ;  /* 0x0000001010037c24 */ /* 0x000fe4000f8e02ff */
[----:B------:R-:W-:Y:S01]  /*1580*/  IMAD R0, R4, UR7, R0 ;  /* 0x0000000704007c24 */ /* 0x000fe2000f8e0200 */
[----:B------:R-:W-:Y:S01]  /*1590*/  LOP3.LUT R4, R8, 0xffffffe0, RZ, 0xc0, !PT ;  /* 0xffffffe008047812 */ /* 0x000fe200078ec0ff */
[----:B------:R-:W-:-:S02]  /*15a0*/  IMAD.IADD R5, R21, 0x1, R2 ;  /* 0x0000000115057824 */ /* 0x000fc400078e0202 */
[----:B------:R-:W-:Y:S02]  /*15b0*/  IMAD R2, R10, UR17, R3 ;  /* 0x000000110a027c24 */ /* 0x000fe4000f8e0203 */
[----:B------:R-:W-:Y:S01]  /*15c0*/  IMAD.IADD R3, R23, 0x1, R0 ;  /* 0x0000000117037824 */ /* 0x000fe200078e0200 */
[----:B------:R-:W-:Y:S01]  /*15d0*/  SHF.R.S32.HI R0, RZ, 0x5, R8 ;  /* 0x00000005ff007819 */ /* 0x000fe20000011408 */
[----:B------:R-:W-:Y:S01]  /*15e0*/  IMAD.IADD R25, R26, 0x1, -R4 ;  /* 0x000000011a197824 */ /* 0x000fe200078e0a04 */
[--C-:B------:R-:W-:Y:S01]  /*15f0*/  SHF.R.S32.HI R29, RZ, 0x1f, R28.reuse ;  /* 0x0000001fff1d7819 */ /* 0x100fe2000001141c */
[----:B------:R-:W-:Y:S01]  /*1600*/  IMAD.U32 R8, RZ, RZ, UR14 ;  /* 0x0000000eff087e24 */ /* 0x000fe2000f8e00ff */
[----:B------:R-:W-:Y:S01]  /*1610*/  USHF.R.S32.HI UR45, URZ, 0x1f, UR47 ;  /* 0x0000001f3f2d7899 */ /* 0x000fe2000801142f */
[----:B------:R-:W-:Y:S01]  /*1620*/  IMAD R0, R0, UR13, R25 ;  /* 0x0000000d00007c24 */ /* 0x000fe2000f8e0219 */
[----:B------:R-:W-:Y:S01]  /*1630*/  ULDC.64 UR14, c[0x0][0x258] ;  /* 0x00009600000e7ab9 */ /* 0x000fe20000000a00 */
[----:B------:R-:W-:Y:S01]  /*1640*/  IMAD.WIDE.U32 R6, R10, UR16, R28 ;  /* 0x000000100a067c25 */ /* 0x000fe2000f8e001c */
[----:B------:R-:W-:Y:S02]  /*1650*/  @P1 BAR.SYNC.DEFER_BLOCKING 0x0 ;  /* 0x0000000000001b1d */ /* 0x000fe40000010000 */
[----:B------:R-:W-:Y:S01]  /*1660*/  IADD3 R8, P2, P0, R0, UR12, R8 ;  /* 0x0000000c00087c10 */ /* 0x000fe2000f85e008 */
[----:B------:R-:W-:Y:S01]  /*1670*/  IMAD.IADD R7, R7, 0x1, R2 ;  /* 0x0000000107077824 */ /* 0x000fe200078e0202 */
[----:B------:R-:W-:Y:S01]  /*1680*/  SHF.R.S32.HI R0, RZ, 0x1f, R0 ;  /* 0x0000001fff007819 */ /* 0x000fe20000011400 */
[----:B------:R-:W-:-:S02]  /*1690*/  IMAD.MOV.U32 R2, RZ, RZ, R22 ;  /* 0x000000ffff027224 */ /* 0x000fc400078e0016 */
[----:B------:R-:W-:Y:S01]  /*16a0*/  IMAD.MOV.U32 R4, RZ, RZ, R20 ;  /* 0x000000ffff047224 */ /* 0x000fe200078e0014 */
[----:B------:R-:W-:Y:S01]  /*16b0*/  UIMAD UR45, UR45, UR38, URZ ;  /* 0x000000262d2d72a4 */ /* 0x000fe2000f8e023f */
[----:B------:R-:W-:Y:S01]  /*16c0*/  IMAD.U32 R22, RZ, RZ, UR6 ;  /* 0x00000006ff167e24 */ /* 0x000fe2000f8e00ff */
[----:B------:R-:W-:Y:S01]  /*16d0*/  IADD3.X R0, R0, UR11, R19, P2, P0 ;  /* 0x0000000b00007c10 */ /* 0x000fe200097e0413 */
[----:B------:R-:W-:Y:S01]  /*16e0*/  IMAD.U32 R20, RZ, RZ, UR8 ;  /* 0x00000008ff147e24 */ /* 0x000fe2000f8e00ff */
[----:B------:R-:W-:Y:S01]  /*16f0*/  IADD3 R8, P0, R8, R9, RZ ;  /* 0x0000000908087210 */ /* 0x000fe20007f1e0ff */
[----:B------:R-:W-:Y:S01]  /*1700*/  IMAD.WIDE.U32 R22, R22, UR4, R2 ;  /* 0x0000000416167c25 */ /* 0x000fe2000f8e0002 */
[----:B------:R-:W-:Y:S01]  /*1710*/  UIMAD UR49, UR49, UR47, UR45 ;  /* 0x0000002f313172a4 */ /* 0x000fe2000f8e022d */
[----:B------:R-:W-:Y:S02]  /*1720*/  ULDC.64 UR12, c[0x0][0x420] ;  /* 0x00010800000c7ab9 */ /* 0x000fe40000000a00 */
[----:B------:R-:W-:Y:S01]  /*1730*/  IMAD R19, R12, UR35, RZ ;  /* 0x000000230c137c24 */ /* 0x000fe2000f8e02ff */
[----:B------:R-:W-:Y:S01]  /*1740*/  ULDC.64 UR10, c[0x0][0x428] ;  /* 0x00010a00000a7ab9 */ /* 0x000fe20000000a00 */
[----:B-----5:R-:W-:-:S02]  /*1750*/  IMAD R2, R14, UR35, RZ ;  /* 0x000000230e027c24 */ /* 0x020fc4000f8e02ff */
[----:B------:R-:W-:-:S04]  /*1760*/  IMAD.WIDE.U32 R20, R20, UR4, R4 ;  /* 0x0000000414147c25 */ /* 0x000fc8000f8e0004 */
[----:B------:R-:W-:Y:S02]  /*1770*/  IMAD.X R9, R0, 0x1, R17, P0 ;  /* 0x0000000100097824 */ /* 0x000fe400000e0611 */
[----:B------:R-:W-:-:S04]  /*1780*/  IMAD.WIDE.U32 R4, R12, UR26, R6 ;  /* 0x0000001a0c047c25 */ /* 0x000fc8000f8e0006 */
[----:B------:R-:W-:Y:S02]  /*1790*/  IMAD R0, R13, UR26, R19 ;  /* 0x0000001a0d007c24 */ /* 0x000fe4000f8e0213 */
[----:B------:R-:W-:Y:S02]  /*17a0*/  IMAD R6, R15, UR26, R2 ;  /* 0x0000001a0f067c24 */ /* 0x000fe4000f8e0202 */
[----:B------:R-:W-:Y:S01]  /*17b0*/  IMAD.WIDE.U32 R2, R14, UR26, R28 ;  /* 0x0000001a0e027c25 */ /* 0x000fe2000f8e001c */
[----:B------:R-:W-:-:S03]  /*17c0*/  UIADD3 UR49, UR51, UR49, URZ ;  /* 0x0000003133317290 */ /* 0x000fc6000fffe03f */
[----:B------:R-:W-:Y:S02]  /*17d0*/  IMAD.IADD R5, R5, 0x1, R0 ;  /* 0x0000000105057824 */ /* 0x000fe400078e0200 */
[----:B------:R-:W-:Y:S02]  /*17e0*/  IMAD.IADD R3, R3, 0x1, R6 ;  /* 0x0000000103037824 */ /* 0x000fe400078e0206 */
[----:B------:R-:W-:Y:S01]  /*17f0*/  IMAD R0, R16, UR12, RZ ;  /* 0x0000000c10007c24 */ /* 0x000fe2000f8e02ff */
[----:B------:R-:W-:Y:S01]  /*1800*/  UIMAD UR49, UR49, UR23, URZ ;  /* 0x00000017313172a4 */ /* 0x000fe2000f8e023f */
[C---:B------:R-:W-:Y:S01]  /*1810*/  IMAD.WIDE.U32 R2, R10.reuse, UR12, R2 ;  /* 0x0000000c0a027c25 */ /* 0x040fe2000f8e0002 */
[----:B------:R-:W1:Y:S03]  /*1820*/  LDC.64 R16, c[0x0][0x230] ;  /* 0x00008c00ff107b82 */ /* 0x000e660000000a00 */
[----:B------:R-:W-:-:S02]  /*1830*/  IMAD R6, R10, UR13, R0 ;  /* 0x0000000d0a067c24 */ /* 0x000fc4000f8e0200 */
[----:B------:R-:W-:Y:S01]  /*1840*/  IMAD.U32 R12, RZ, RZ, UR50 ;  /* 0x00000032ff0c7e24 */ /* 0x000fe2000f8e00ff */
[----:B------:R-:W-:Y:S01]  /*1850*/  UIMAD UR49, UR22, UR50, UR49 ;  /* 0x00000032163172a4 */ /* 0x000fe2000f8e0231 */
[----:B------:R-:W-:Y:S01]  /*1860*/  IMAD.U32 R0, RZ, RZ, UR14 ;  /* 0x0000000eff007e24 */ /* 0x000fe2000f8e00ff */
[----:B------:R-:W-:Y:S01]  /*1870*/  UIMAD UR47, UR34, UR10, URZ ;  /* 0x0000000a222f72a4 */ /* 0x000fe2000f8e023f */
[----:B------:R-:W-:Y:S01]  /*1880*/  IMAD.IADD R3, R3, 0x1, R6 ;  /* 0x0000000103037824 */ /* 0x000fe200078e0206 */
[----:B------:R-:W-:Y:S01]  /*1890*/  UIMAD UR48, UR34, UR14, URZ ;  /* 0x0000000e223072a4 */ /* 0x000fe2000f8e023f */
[----:B------:R-:W-:Y:S01]  /*18a0*/  IMAD.WIDE.U32 R8, R12, UR23, R8 ;  /* 0x000000170c087c25 */ /* 0x000fe2000f8e0008 */
[----:B------:R-:W-:-:S03]  /*18b0*/  ULDC.64 UR22, c[0x0][0x400] ;  /* 0x0001000000167ab9 */ /* 0x000fc60000000a00 */
[----:B------:R-:W-:Y:S01]  /*18c0*/  IMAD.U32 R6, RZ, RZ, UR10 ;  /* 0x0000000aff067e24 */ /* 0x000fe2000f8e00ff */
[----:B------:R-:W-:Y:S01]  /*18d0*/  ULEA.HI UR10, UR40, UR40, URZ, 0x1 ;  /* 0x00000028280a7291 */ /* 0x000fe2000f8f083f */
[----:B------:R-:W-:Y:S01]  /*18e0*/  IMAD.WIDE.U32 R4, R0, UR28, R4 ;  /* 0x0000001c00047c25 */ /* 0x000fe2000f8e0004 */
[----:B------:R-:W-:Y:S01]  /*18f0*/  UIMAD UR45, UR28, UR15, UR48 ;  /* 0x0000000f1c2d72a4 */ /* 0x000fe2000f8e0230 */
[----:B------:R-:W-:Y:S02]  /*1900*/  LEA R196, P0, R8, UR22, 0x2 ;  /* 0x0000001608c47c11 */ /* 0x000fe4000f8010ff */
[----:B------:R-:W-:Y:S01]  /*1910*/  VIADD R0, R9, UR49 ;  /* 0x0000003109007c36 */ /* 0x000fe20008000000 */
[----:B------:R-:W-:Y:S01]  /*1920*/  UIMAD UR47, UR28, UR11, UR47 ;  /* 0x0000000b1c2f72a4 */ /* 0x000fe2000f8e022f */
[----:B------:R-:W-:Y:S01]  /*1930*/  IMAD.WIDE.U32 R2, R6, UR28, R2 ;  /* 0x0000001c06027c25 */ /* 0x000fe2000f8e0002 */
[----:B------:R-:W-:-:S03]  /*1940*/  ULOP3.LUT UR22, UR10, 0xfffffffe, URZ, 0xc0, !UPT ;  /* 0xfffffffe0a167892 */ /* 0x000fc6000f8ec03f */
[----:B------:R-:W-:Y:S01]  /*1950*/  IMAD.U32 R13, RZ, RZ, UR51 ;  /* 0x00000033ff0d7e24 */ /* 0x000fe2000f8e00ff */
[----:B------:R-:W-:Y:S01]  /*1960*/  ULDC.64 UR10, c[0x0][0x3e0] ;  /* 0x0000f800000a7ab9 */ /* 0x000fe20000000a00 */
[----:B------:R-:W-:Y:S01]  /*1970*/  LEA.HI.X R197, R8, UR23, R0, 0x2, P0 ;  /* 0x0000001708c57c11 */ /* 0x000fe200080f1400 */
[----:B------:R-:W-:Y:S01]  /*1980*/  ULDC.64 UR14, c[0x0][0x210] ;  /* 0x00008400000e7ab9 */ /* 0x000fe20000000a00 */
[----:B------:R-:W-:Y:S01]  /*1990*/  LEA R240, P0, R2, UR10, 0x1 ;  /* 0x0000000a02f07c11 */ /* 0x000fe2000f8008ff */
[----:B------:R-:W-:Y:S01]  /*19a0*/  VIADD R0, R5, UR45 ;  /* 0x0000002d05007c36 */ /* 0x000fe20008000000 */
[----:B------:R-:W-:Y:S01]  /*19b0*/  USHF.L.U32 UR10, UR12, 0x6, URZ ;  /* 0x000000060c0a7899 */ /* 0x000fe2000800063f */
[C---:B------:R-:W-:Y:S01]  /*19c0*/  LEA R242, P2, R4.reuse, UR14, 0x1 ;  /* 0x0000000e04f27c11 */ /* 0x040fe2000f8408ff */
[----:B------:R-:W-:Y:S01]  /*19d0*/  VIADD R3, R3, UR47 ;  /* 0x0000002f03037c36 */ /* 0x000fe20008000000 */
[----:B------:R-:W2:Y:S01]  /*19e0*/  LDC.64 R12, c[0x0][0x238] ;  /* 0x00008e00ff0c7b82 */ /* 0x000ea20000000a00 */
[----:B------:R-:W-:Y:S01]  /*19f0*/  UIADD3 UR22, UR40, -UR22, URZ ;  /* 0x8000001628167290 */ /* 0x000fe2000fffe03f */
[----:B------:R-:W-:Y:S01]  /*1a00*/  LEA.HI.X R243, R4, UR15, R0, 0x1, P2 ;  /* 0x0000000f04f37c11 */ /* 0x000fe200090f0c00 */
[----:B------:R-:W-:Y:S01]  /*1a10*/  USHF.L.U64.HI UR12, UR12, 0x6, UR13 ;  /* 0x000000060c0c7899 */ /* 0x000fe2000801020d */
[----:B------:R-:W-:-:S02]  /*1a20*/  LEA.HI.X R241, R2, UR11, R3, 0x1, P0 ;  /* 0x0000000b02f17c11 */ /* 0x000fc400080f0c03 */
[----:B------:R-:W-:Y:S01]  /*1a30*/  IADD3 R4, P2, R240, UR10, RZ ;  /* 0x0000000af0047c10 */ /* 0x000fe2000ff5e0ff */
[----:B------:R-:W-:Y:S01]  /*1a40*/  UISETP.NE.AND UP0, UPT, UR22, 0x1, UPT ;  /* 0x000000011600788c */ /* 0x000fe2000bf05270 */
[----:B-1----:R-:W-:Y:S01]  /*1a50*/  IMAD R10, R16, UR35, RZ ;  /* 0x00000023100a7c24 */ /* 0x002fe2000f8e02ff */
[----:B------:R-:W-:Y:S02]  /*1a60*/  LEA R14, R18, UR5, 0x1 ;  /* 0x00000005120e7c11 */ /* 0x000fe4000f8e08ff */
[----:B------:R-:W-:Y:S02]  /*1a70*/  IADD3.X R5, R241, UR12, RZ, P2, !PT ;  /* 0x0000000cf1057c10 */ /* 0x000fe400097fe4ff */
[----:B------:R-:W-:Y:S01]  /*1a80*/  IADD3 R2, P2, R4, UR10, RZ ;  /* 0x0000000a04027c10 */ /* 0x000fe2000ff5e0ff */
[----:B------:R-:W-:Y:S01]  /*1a90*/  VIADD R0, R18, 0x2000 ;  /* 0x0000200012007836 */ /* 0x000fe20000000000 */
[----:B------:R-:W-:Y:S01]  /*1aa0*/  PLOP3.LUT P0, PT, PT, PT, UP0, 0x80, 0x0 ;  /* 0x000000000000781c */ /* 0x000fe20003f0f008 */
[----:B------:R-:W-:-:S02]  /*1ab0*/  IMAD R10, R17, UR26, R10 ;  /* 0x0000001a110a7c24 */ /* 0x000fc4000f8e020a */
[----:B------:R-:W-:Y:S01]  /*1ac0*/  IMAD.WIDE.U32 R6, R16, UR26, R28 ;  /* 0x0000001a10067c25 */ /* 0x000fe2000f8e001c */
[----:B------:R-:W-:Y:S01]  /*1ad0*/  IADD3.X R3, R5, UR12, RZ, P2, !PT ;  /* 0x0000000c05037c10 */ /* 0x000fe200097fe4ff */
[----:B------:R-:W-:Y:S01]  /*1ae0*/  @!PT LDS RZ, [RZ] ;  /* 0x00000000fffff984 */ /* 0x000fe20000000800 */
[----:B------:R-:W-:Y:S01]  /*1af0*/  @!PT LDS RZ, [RZ] ;  /* 0x00000000fffff984 */ /* 0x000fe20000000800 */
[----:B------:R-:W-:Y:S01]  /*1b00*/  @!PT LDS RZ, [RZ] ;  /* 0x00000000fffff984 */ /* 0x000fe20000000800 */
[----:B------:R-:W-:Y:S01]  /*1b10*/  LDGSTS.E.BYPASS.LTC128B.128 [R14+0x8000], desc[UR30][R240.64] ;  /* 0x08000000f00e7fae */ /* 0x000fe2000b901d5e */
[----:B------:R-:W-:Y:S01]  /*1b20*/  IADD3 R8, P1, R2, UR10, RZ ;  /* 0x0000000a02087c10 */ /* 0x000fe2000ff3e0ff */
[----:B------:R-:W-:Y:S02]  /*1b30*/  USHF.L.U64.HI UR17, UR16, 0x6, UR17 ;  /* 0x0000000610117899 */ /* 0x000fe40008010211 */
[----:B------:R1:W-:Y:S01]  /*1b40*/  LDGSTS.E.BYPASS.LTC128B.128 [R14+0x9000], desc[UR30][R4.64] ;  /* 0x09000000040e7fae */ /* 0x0003e2000b901d5e */
[----:B------:R-:W-:Y:S01]  /*1b50*/  ULDC.64 UR10, c[0x0][0x260] ;  /* 0x00009800000a7ab9 */ /* 0x000fe20000000a00 */
[----:B------:R-:W-:Y:S01]  /*1b60*/  USHF.L.U32 UR16, UR16, 0x6, URZ ;  /* 0x0000000610107899 */ /* 0x000fe2000800063f */
[----:B------:R-:W-:Y:S01]  /*1b70*/  SEL R15, R0, R18, !P0 ;  /* 0x00000012000f7207 */ /* 0x000fe20004000000 */
[----:B------:R-:W-:Y:S01]  /*1b80*/  IMAD R0, R24, UR10, RZ ;  /* 0x0000000a18007c24 */ /* 0x000fe2000f8e02ff */
[----:B------:R-:W-:Y:S01]  /*1b90*/  IADD3.X R9, R3, UR12, RZ, P1, !PT ;  /* 0x0000000c03097c10 */ /* 0x000fe20008ffe4ff */
[----:B------:R3:W-:Y:S01]  /*1ba0*/  LDGSTS.E.BYPASS.LTC128B.128 [R14+0xa000], desc[UR30][R2.64] ;  /* 0x0a000000020e7fae */ /* 0x0007e2000b901d5e */
[----:B------:R-:W-:Y:S01]  /*1bb0*/  LEA R15, R15, UR5, 0x1 ;  /* 0x000000050f0f7c11 */ /* 0x000fe2000f8e08ff */
[----:B------:R-:W-:Y:S01]  /*1bc0*/  IMAD R0, R11, UR11, R0 ;  /* 0x0000000b0b007c24 */ /* 0x000fe2000f8e0200 */
[----:B------:R-:W-:Y:S01]  /*1bd0*/  ULDC.64 UR12, c[0x0][0x218] ;  /* 0x00008600000c7ab9 */ /* 0x000fe20000000a00 */
[----:B------:R2:W-:Y:S04]  /*1be0*/  LDGSTS.E.BYPASS.LTC128B.128 [R14+0xb000], desc[UR30][R8.64] ;  /* 0x0b000000080e7fae */ /* 0x0005e8000b901d5e */
[----:B------:R-:W-:Y:S01]  /*1bf0*/  LDGSTS.E.BYPASS.LTC128B.128 [R15], desc[UR30][R242.64] ;  /* 0x00000000f20f7fae */ /* 0x000fe2000b901d5e */
[----:B-1----:R-:W-:-:S02]  /*1c00*/  IMAD.IADD R5, R7, 0x1, R10 ;  /* 0x0000000107057824 */ /* 0x002fc400078e020a */
[----:B------:R-:W-:-:S04]  /*1c10*/  IMAD.MOV.U32 R4, RZ, RZ, R6 ;  /* 0x000000ffff047224 */ /* 0x000fc800078e0006 */
[----:B------:R-:W-:Y:S01]  /*1c20*/  IMAD.WIDE.U32 R4, R11, UR10, R4 ;  /* 0x0000000a0b047c25 */ /* 0x000fe2000f8e0004 */
[----:B------:R-:W-:Y:S01]  /*1c30*/  UIMAD UR10, UR43, UR8, URZ ;  /* 0x000000082b0a72a4 */ /* 0x000fe2000f8e023f */
[----:B---3--:R-:W-:Y:S02]  /*1c40*/  IADD3 R2, P1, R242, UR16, RZ ;  /* 0x00000010f2027c10 */ /* 0x008fe4000ff3e0ff */
[----:B--2---:R-:W-:Y:S01]  /*1c50*/  IMAD R8, R12, UR35, RZ ;  /* 0x000000230c087c24 */ /* 0x004fe2000f8e02ff */
[----:B------:R-:W-:Y:S01]  /*1c60*/  UIMAD UR10, UR4, UR9, UR10 ;  /* 0x00000009040a72a4 */ /* 0x000fe2000f8e020a */
[----:B------:R-:W-:Y:S01]  /*1c70*/  IADD3.X R3, R243, UR17, RZ, P1, !PT ;  /* 0x00000011f3037c10 */ /* 0x000fe20008ffe4ff */
[----:B------:R-:W-:Y:S01]  /*1c80*/  IMAD.IADD R9, R5, 0x1, R0 ;  /* 0x0000000105097824 */ /* 0x000fe200078e0200 */
[----:B------:R-:W-:Y:S01]  /*1c90*/  IADD3 R0, P1, R4, R20, RZ ;  /* 0x0000001404007210 */ /* 0x000fe20007f3e0ff */
[----:B------:R-:W-:Y:S02]  /*1ca0*/  IMAD.WIDE.U32 R6, R12, UR26, R28 ;  /* 0x0000001a0c067c25 */ /* 0x000fe4000f8e001c */
[----:B------:R1:W-:Y:S02]  /*1cb0*/  LDGSTS.E.BYPASS.LTC128B.128 [R15+0x1000], desc[UR30][R2.64] ;  /* 0x01000000020f7fae */ /* 0x0003e4000b901d5e */
[----:B------:R-:W-:Y:S01]  /*1cc0*/  IMAD R8, R13, UR26, R8 ;  /* 0x0000001a0d087c24 */ /* 0x000fe2000f8e0208 */
[----:B------:R-:W-:Y:S01]  /*1cd0*/  IADD3.X R9, R9, UR10, R21, P1, !PT ;  /* 0x0000000a09097c10 */ /* 0x000fe20008ffe415 */
[----:B------:R-:W-:Y:S01]  /*1ce0*/  ULDC.64 UR10, c[0x0][0x268] ;  /* 0x00009a00000a7ab9 */ /* 0x000fe20000000a00 */
[----:B------:R-:W-:-:S02]  /*1cf0*/  IMAD.MOV.U32 R4, RZ, RZ, R6 ;  /* 0x000000ffff047224 */ /* 0x000fc400078e0006 */
[----:B------:R-:W-:Y:S02]  /*1d00*/  IMAD.IADD R5, R7, 0x1, R8 ;  /* 0x0000000107057824 */ /* 0x000fe400078e0208 */
[----:B------:R-:W-:Y:S02]  /*1d10*/  IMAD R7, R24, UR10, RZ ;  /* 0x0000000a18077c24 */ /* 0x000fe4000f8e02ff */
[----:B------:R-:W-:Y:S01]  /*1d20*/  IMAD.WIDE.U32 R4, R11, UR10, R4 ;  /* 0x0000000a0b047c25 */ /* 0x000fe2000f8e0004 */
[----:B------:R-:W-:-:S03]  /*1d30*/  UIMAD UR10, UR43, UR6, URZ ;  /* 0x000000062b0a72a4 */ /* 0x000fc6000f8e023f */
[----:B------:R-:W-:Y:S01]  /*1d40*/  IMAD R6, R11, UR11, R7 ;  /* 0x0000000b0b067c24 */ /* 0x000fe2000f8e0207 */
[----:B------:R-:W-:Y:S01]  /*1d50*/  UIMAD UR10, UR4, UR7, UR10 ;  /* 0x00000007040a72a4 */ /* 0x000fe2000f8e020a */
[----:B-1----:R-:W-:-:S04]  /*1d60*/  IADD3 R2, P1, R2, UR16, RZ ;  /* 0x0000001002027c10 */ /* 0x002fc8000ff3e0ff */
[----:B------:R-:W-:Y:S02]  /*1d70*/  IADD3.X R3, R3, UR17, RZ, P1, !PT ;  /* 0x0000001103037c10 */ /* 0x000fe40008ffe4ff */
[C---:B------:R-:W-:Y:S01]  /*1d80*/  LEA R12, P1, R0.reuse, UR12, 0x1 ;  /* 0x0000000c000c7c11 */ /* 0x040fe2000f8208ff */
[----:B------:R-:W-:Y:S01]  /*1d90*/  IMAD.IADD R6, R5, 0x1, R6 ;  /* 0x0000000105067824 */ /* 0x000fe200078e0206 */
[----:B------:R-:W-:Y:S01]  /*1da0*/  USHF.L.U32 UR12, UR8, 0x6, URZ ;  /* 0x00000006080c7899 */ /* 0x000fe2000800063f */
[----:B------:R1:W-:Y:S01]  /*1db0*/  LDGSTS.E.BYPASS.LTC128B.128 [R15+0x2000], desc[UR30][R2.64] ;  /* 0x02000000020f7fae */ /* 0x0003e2000b901d5e */
[----:B------:R-:W-:Y:S02]  /*1dc0*/  LEA.HI.X R13, R0, UR13, R9, 0x1, P1 ;  /* 0x0000000d000d7c11 */ /* 0x000fe400088f0c09 */
[----:B------:R-:W-:Y:S01]  /*1dd0*/  IADD3 R4, P1, R4, R22, RZ ;  /* 0x0000001604047210 */ /* 0x000fe20007f3e0ff */
[----:B------:R-:W-:-:S03]  /*1de0*/  USHF.L.U64.HI UR11, UR8, 0x6, UR9 ;  /* 0x00000006080b7899 */ /* 0x000fc60008010209 */
[----:B------:R-:W-:Y:S01]  /*1df0*/  ULDC.64 UR8, c[0x0][0x220] ;  /* 0x0000880000087ab9 */ /* 0x000fe20000000a00 */
[----:B------:R-:W-:Y:S01]  /*1e00*/  IADD3.X R0, R6, UR10, R23, P1, !PT ;  /* 0x0000000a06007c10 */ /* 0x000fe20008ffe417 */
[----:B------:R-:W-:Y:S01]  /*1e10*/  USHF.L.U32 UR10, UR6, 0x6, URZ ;  /* 0x00000006060a7899 */ /* 0x000fe2000800063f */
[----:B------:R-:W-:Y:S01]  /*1e20*/  LEA R6, P1, R4, UR8, 0x1 ;  /* 0x0000000804067c11 */ /* 0x000fe2000f8208ff */
[----:B------:R-:W-:-:S03]  /*1e30*/  USHF.L.U64.HI UR6, UR6, 0x6, UR7 ;  /* 0x0000000606067899 */ /* 0x000fc60008010207 */
[----:B------:R-:W-:Y:S02]  /*1e40*/  LEA.HI.X R7, R4, UR9, R0, 0x1, P1 ;  /* 0x0000000904077c11 */ /* 0x000fe400088f0c00 */
[----:B------:R-:W-:Y:S02]  /*1e50*/  IADD3 R4, P1, R6, UR10, RZ ;  /* 0x0000000a06047c10 */ /* 0x000fe4000ff3e0ff */
[----:B-1----:R-:W-:-:S04]  /*1e60*/  IADD3 R2, P2, R2, UR16, RZ ;  /* 0x0000001002027c10 */ /* 0x002fc8000ff5e0ff */
[----:B------:R-:W-:Y:S02]  /*1e70*/  IADD3.X R3, R3, UR17, RZ, P2, !PT ;  /* 0x0000001103037c10 */ /* 0x000fe400097fe4ff */
[----:B------:R-:W-:Y:S02]  /*1e80*/  IADD3 R10, P2, R12, UR12, RZ ;  /* 0x0000000c0c0a7c10 */ /* 0x000fe4000ff5e0ff */
[----:B------:R-:W-:Y:S01]  /*1e90*/  IADD3.X R5, R7, UR6, RZ, P1, !PT ;  /* 0x0000000607057c10 */ /* 0x000fe20008ffe4ff */
[----:B------:R1:W-:Y:S01]  /*1ea0*/  LDGSTS.E.BYPASS.LTC128B.128 [R15+0x3000], desc[UR30][R2.64] ;  /* 0x03000000020f7fae */ /* 0x0003e2000b901d5e */
[----:B------:R-:W-:Y:S02]  /*1eb0*/  IADD3.X R11, R13, UR11, RZ, P2, !PT ;  /* 0x0000000b0d0b7c10 */ /* 0x000fe400097fe4ff */
[----:B------:R-:W-:Y:S01]  /*1ec0*/  IADD3 R8, P2, R10, UR12, RZ ;  /* 0x0000000c0a087c10 */ /* 0x000fe2000ff5e0ff */
[----:B------:R2:W-:Y:S03]  /*1ed0*/  LDGSTS.E.BYPASS.LTC128B.128 [R14+0xc000], desc[UR30][R12.64] ;  /* 0x0c0000000c0e7fae */ /* 0x0005e6000b901d5e */
[----:B------:R-:W-:Y:S01]  /*1ee0*/  IADD3.X R9, R11, UR11, RZ, P2, !PT ;  /* 0x0000000b0b097c10 */ /* 0x000fe200097fe4ff */
[----:B------:R-:W-:Y:S01]  /*1ef0*/  LDGSTS.E.BYPASS.LTC128B.128 [R14+0xd000], desc[UR30][R10.64] ;  /* 0x0d0000000a0e7fae */ /* 0x000fe2000b901d5e */
[----:B------:R-:W-:-:S03]  /*1f00*/  UISETP.GE.AND UP0, UPT, UR39, 0x1, UPT ;  /* 0x000000012700788c */ /* 0x000fc6000bf06270 */
[----:B------:R3:W-:Y:S04]  /*1f10*/  LDGSTS.E.BYPASS.LTC128B.128 [R14+0xe000], desc[UR30][R8.64] ;  /* 0x0e000000080e7fae */ /* 0x0007e8000b901d5e */
[----:B------:R4:W-:Y:S01]  /*1f20*/  STL [R1+0xc], R29 ;  /* 0x00000c1d01007387 */ /* 0x0009e20000100800 */
[----:B-1----:R-:W-:Y:S02]  /*1f30*/  IADD3 R2, P1, R4, UR10, RZ ;  /* 0x0000000a04027c10 */ /* 0x002fe4000ff3e0ff */
[----:B--2---:R-:W-:Y:S02]  /*1f40*/  IADD3 R12, P2, R8, UR12, RZ ;  /* 0x0000000c080c7c10 */ /* 0x004fe4000ff5e0ff */
[----:B------:R-:W-:Y:S02]  /*1f50*/  IADD3.X R3, R5, UR6, RZ, P1, !PT ;  /* 0x0000000605037c10 */ /* 0x000fe40008ffe4ff */
[----:B------:R-:W-:-:S02]  /*1f60*/  IADD3.X R13, R9, UR11, RZ, P2, !PT ;  /* 0x0000000b090d7c10 */ /* 0x000fc400097fe4ff */
[----:B---3--:R-:W-:-:S03]  /*1f70*/  IADD3 R8, P1, R2, UR10, RZ ;  /* 0x0000000a02087c10 */ /* 0x008fc6000ff3e0ff */
[----:B------:R4:W-:Y:S01]  /*1f80*/  LDGSTS.E.BYPASS.LTC128B.128 [R14+0xf000], desc[UR30][R12.64] ;  /* 0x0f0000000c0e7fae */ /* 0x0009e2000b901d5e */
[----:B------:R-:W-:Y:S01]  /*1f90*/  UIADD3 UR8, UR44, UR41, URZ ;  /* 0x000000292c087290 */ /* 0x000fe2000fffe03f */
[----:B------:R-:W-:Y:S02]  /*1fa0*/  IADD3.X R9, R3, UR6, RZ, P1, !PT ;  /* 0x0000000603097c10 */ /* 0x000fe40008ffe4ff */
[----:B------:R4:W-:Y:S01]  /*1fb0*/  LDGSTS.E.BYPASS.LTC128B.128 [R14+0x10000], desc[UR30][R6.64] ;  /* 0x10000000060e7fae */ /* 0x0009e2000b901d5e */
[----:B------:R-:W-:Y:S01]  /*1fc0*/  PLOP3.LUT P1, PT, PT, PT, UP0, 0x80, 0x0 ;  /* 0x000000000000781c */ /* 0x000fe20003f2f008 */
[----:B------:R-:W-:Y:S01]  /*1fd0*/  ULDC.64 UR10, c[0x0][0x2b0] ;  /* 0x0000ac00000a7ab9 */ /* 0x000fe20000000a00 */
[----:B------:R-:W-:Y:S01]  /*1fe0*/  ULDC.64 UR6, c[0x0][0x478] ;  /* 0x00011e0000067ab9 */ /* 0x000fe20000000a00 */
[----:B------:R4:W-:Y:S01]  /*1ff0*/  LDGSTS.E.BYPASS.LTC128B.128 [R14+0x11000], desc[UR30][R4.64] ;  /* 0x11000000040e7fae */ /* 0x0009e2000b901d5e */
[----:B------:R-:W-:-:S03]  /*2000*/  UIMAD.WIDE UR16, UR42, 0x4, UR10 ;  /* 0x000000042a1078a5 */ /* 0x000fc6000f8e020a */
[----:B------:R4:W-:Y:S01]  /*2010*/  LDGSTS.E.BYPASS.LTC128B.128 [R14+0x12000], desc[UR30][R2.64] ;  /* 0x12000000020e7fae */ /* 0x0009e2000b901d5e */
[----:B------:R-:W-:-:S03]  /*2020*/  UIMAD.WIDE UR8, UR8, 0x4, UR6 ;  /* 0x00000004080878a5 */ /* 0x000fc6000f8e0206 */
[----:B------:R4:W-:Y:S04]  /*2030*/  LDGSTS.E.BYPASS.LTC128B.128 [R14+0x13000], desc[UR30][R8.64] ;  /* 0x13000000080e7fae */ /* 0x0009e8000b901d5e */
[----:B------:R-:W0:Y:S01]  /*2040*/  LDGDEPBAR ;  /* 0x00000000000079af */ /* 0x000e220000000000 */
[----:B------:R-:W-:Y:S05]  /*2050*/  @!P1 BRA `(.L_x_2019) ;  /* 0x0000006400809947 */ /* 0x000fea0003800000 */
[----:B----4-:R-:W1:Y:S02]  /*2060*/  LDC.64 R6, c[0x0][0x3b8] ;  /* 0x0000ee00ff067b82 */ /* 0x010e640000000a00 */
[----:B-1----:R-:W2:Y:S04]  /*2070*/  LDG.E.64 R4, desc[UR30][R6.64+0x8] ;  /* 0x0000081e06047981 */ /* 0x002ea8000c1e1b00 */
[----:B------:R-:W3:Y:S01]  /*2080*/  LDG.E.64 R6, desc[UR30][R6.64] ;  /* 0x0000001e06067981 */ /* 0x000ee2000c1e1b00 */
[----:B------:R-:W-:Y:S01]  /*2090*/  IMAD.MOV.U32 R2, RZ, RZ, 0x4 ;  /* 0x00000004ff027424 */ /* 0x000fe200078e00ff */
[----:B------:R-:W-:-:S03]  /*20a0*/  UIMAD UR7, UR26, UR38, UR28 ;  /* 0x000000261a0772a4 */ /* 0x000fc6000f8e021c */
[----:B------:R-:W-:Y:S01]  /*20b0*/  IMAD.WIDE R2, R252, R2, UR16 ;  /* 0x00000010fc027e25 */ /* 0x000fe2000f8e0202 */
[----:B------:R-:W-:-:S04]  /*20c0*/  USHF.L.U32 UR7, UR7, 0x5, URZ ;  /* 0x0000000507077899 */ /* 0x000fc8000800063f */
[----:B------:R-:W5:Y:S04]  /*20d0*/  LDG.E R251, desc[UR30][R2.64] ;  /* 0x0000001e02fb7981 */ /* 0x000f68000c1e1900 */
[----:B------:R-:W5:Y:S04]  /*20e0*/  LDG.E R250, desc[UR30][R2.64+0x20] ;  /* 0x0000201e02fa7981 */ /* 0x000f68000c1e1900 */
[----:B------:R-:W5:Y:S04]  /*20f0*/  LDG.E R249, desc[UR30][R2.64+0x100] ;  /* 0x0001001e02f97981 */ /* 0x000f68000c1e1900 */
[----:B------:R1:W5:Y:S01]  /*2100*/  LDG.E R248, desc[UR30][R2.64+0x120] ;  /* 0x0001201e02f87981 */ /* 0x000362000c1e1900 */
[----:B------:R-:W-:Y:S01]  /*2110*/  IMAD.U32 R0, RZ, RZ, UR29 ;  /* 0x0000001dff007e24 */ /* 0x000fe2000f8e00ff */
[----:B------:R-:W-:Y:S01]  /*2120*/  USHF.R.S32.HI UR6, URZ, 0x1f, UR7 ;  /* 0x0000001f3f067899 */ /* 0x000fe20008011407 */
[----:B------:R-:W-:Y:S01]  /*2130*/  IADD3 R191, R192, 0x2000, RZ ;  /* 0x00002000c0bf7810 */ /* 0x000fe20007ffe0ff */
[----:B------:R-:W-:Y:S01]  /*2140*/  IMAD.MOV.U32 R239, RZ, RZ, R15 ;  /* 0x000000ffffef7224 */ /* 0x000fe200078e000f */
[----:B------:R-:W-:Y:S01]  /*2150*/  MOV R127, RZ ;  /* 0x000000ff007f7202 */ /* 0x000fe20000000f00 */
[----:B------:R-:W-:Y:S01]  /*2160*/  IMAD.MOV.U32 R195, RZ, RZ, 0x40 ;  /* 0x00000040ffc37424 */ /* 0x000fe200078e00ff */
[----:B------:R-:W-:Y:S01]  /*2170*/  SEL R191, R191, R192, !P0 ;  /* 0x000000c0bfbf7207 */ /* 0x000fe20004000000 */
[----:B------:R-:W-:Y:S01]  /*2180*/  IMAD.MOV.U32 R194, RZ, RZ, 0x20 ;  /* 0x00000020ffc27424 */ /* 0x000fe200078e00ff */
[----:B------:R-:W-:Y:S01]  /*2190*/  UMOV UR10, UR8 ;  /* 0x00000008000a7c82 */ /* 0x000fe20008000000 */
[----:B-1----:R-:W-:-:S02]  /*21a0*/  SHF.R.S32.HI R3, RZ, 0x1f, R25 ;  /* 0x0000001fff037819 */ /* 0x002fc40000011419 */
[----:B------:R-:W-:-:S04]  /*21b0*/  LEA.HI R2, R27, R26, RZ, 0x7 ;  /* 0x0000001a1b027211 */ /* 0x000fc800078f38ff */
[----:B------:R-:W-:-:S05]  /*21c0*/  SHF.R.S32.HI R2, RZ, 0x7, R2 ;  /* 0x00000007ff027819 */ /* 0x000fca0000011402 */
[----:B------:R-:W-:Y:S02]  /*21d0*/  IMAD R0, R0, 0x2, R2 ;  /* 0x0000000200007824 */ /* 0x000fe400078e0202 */
[----:B------:R-:W-:Y:S02]  /*21e0*/  VIADD R2, R193, 0x2000 ;  /* 0x00002000c1027836 */ /* 0x000fe40000000000 */
[----:B------:R-:W-:-:S03]  /*21f0*/  IMAD.SHL.U32 R0, R0, 0x2, RZ ;  /* 0x0000000200007824 */ /* 0x000fc600078e00ff */
[----:B------:R-:W-:Y:S02]  /*2200*/  SEL R185, R2, R193, !P0 ;  /* 0x000000c102b97207 */ /* 0x000fe40004000000 */
[----:B--2---:R-:W-:-:S04]  /*2210*/  IADD3 R25, P2, P1, R4, UR7, R25 ;  /* 0x0000000704197c10 */ /* 0x004fc8000f95e019 */
[----:B------:R-:W-:Y:S01]  /*2220*/  IADD3.X R4, R5, UR6, R3, P2, P1 ;  /* 0x0000000605047c10 */ /* 0x000fe200097e2403 */
[----:B------:R-:W-:Y:S01]  /*2230*/  VIADD R3, R0, 0x1 ;  /* 0x0000000100037836 */ /* 0x000fe20000000000 */
[----:B------:R-:W-:Y:S01]  /*2240*/  ULDC UR6, c[0x0][0x270] ;  /* 0x00009c0000067ab9 */ /* 0x000fe20000000800 */
[----:B---3--:R-:W-:Y:S02]  /*2250*/  R2UR UR14, R7 ;  /* 0x00000000070e72ca */ /* 0x008fe400000e0000 */
[----:B------:R-:W-:Y:S01]  /*2260*/  R2UR UR15, R6 ;  /* 0x00000000060f72ca */ /* 0x000fe200000e0000 */
[----:B------:R-:W-:-:S05]  /*2270*/  IMAD.WIDE.U32 R6, R25, -0x2daee0ad, RZ ;  /* 0xd2511f5319067825 */ /* 0x000fca00078e00ff */
[----:B------:R1:W-:Y:S05]  /*2280*/  STL.64 [R1+0x10], R6 ;  /* 0x0000100601007387 */ /* 0x0003ea0000100a00 */
[----:B------:R-:W-:Y:S02]  /*2290*/  LOP3.LUT R2, R0, UR14, RZ, 0x3c, !PT ;  /* 0x0000000e00027c12 */ /* 0x000fe4000f8e3cff */
[----:B------:R-:W-:Y:S02]  /*22a0*/  LOP3.LUT R0, R3, UR14, RZ, 0x3c, !PT ;  /* 0x0000000e03007c12 */ /* 0x000fe4000f8e3cff */
[----:B------:R-:W-:Y:S01]  /*22b0*/  LOP3.LUT R3, R4, UR15, RZ, 0x3c, !PT ;  /* 0x0000000f04037c12 */ /* 0x000fe2000f8e3cff */
[----:B------:R-:W-:Y:S01]  /*22c0*/  ULDC.U8 UR8, c[0x0][0x388] ;  /* 0x0000e20000087ab9 */ /* 0x000fe20000000000 */
[C---:B------:R-:W-:Y:S01]  /*22d0*/  LOP3.LUT R2, R7.reuse, R2, RZ, 0x3c, !PT ;  /* 0x0000000207027212 */ /* 0x040fe200078e3cff */
[----:B------:R-:W-:Y:S01]  /*22e0*/  ULDC UR7, c[0x0][0x2ec] ;  /* 0x0000bb0000077ab9 */ /* 0x000fe20000000800 */
[----:B------:R-:W-:Y:S01]  /*22f0*/  LOP3.LUT R0, R7, R0, RZ, 0x3c, !PT ;  /* 0x0000000007007212 */ /* 0x000fe200078e3cff */
[----:B------:R1:W-:Y:S01]  /*2300*/  STL [R1], R3 ;  /* 0x0000000301007387 */ /* 0x0003e20000100800 */
[----:B------:R-:W-:Y:S01]  /*2310*/  LEA R185, R185, UR5, 0x1 ;  /* 0x00000005b9b97c11 */ /* 0x000fe2000f8e08ff */
[----:B------:R-:W-:Y:S01]  /*2320*/  IMAD.WIDE.U32 R246, R2, -0x326172a9, RZ ;  /* 0xcd9e8d5702f67825 */ /* 0x000fe200078e00ff */
[----:B------:R-:W-:-:S03]  /*2330*/  LEA R191, R191, UR5, 0x1 ;  /* 0x00000005bfbf7c11 */ /* 0x000fc6000f8e08ff */
[----:B------:R-:W-:-:S07]  /*2340*/  IMAD.WIDE.U32 R244, R0, -0x326172a9, RZ ;  /* 0xcd9e8d5700f47825 */ /* 0x000fce00078e00ff */
.L_x_2022:
[----:B------:R-:W2:Y:S01]  /*2350*/  LDL R0, [R1+0x18] ;  /* 0x0000180001007983 */ /* 0x000ea20000100800 */
[----:B------:R-:W-:Y:S02]  /*2360*/  UIADD3 UR11, UR15, -0x61c88647, URZ ;  /* 0x9e3779b90f0b7890 */ /* 0x000fe4000fffe03f */
[----:B------:R-:W-:Y:S01]  /*2370*/  UIADD3 UR12, UR14, -0x4498517b, URZ ;  /* 0xbb67ae850e0c7890 */ /* 0x000fe2000fffe03f */
[----:B------:R-:W0:Y:S01]  /*2380*/  LDGDEPBAR ;  /* 0x00000000000079af */ /* 0x000e220000000000 */
[----:B------:R-:W-:Y:S02]  /*2390*/  UIADD3 UR13, UR14, 0x76cf5d0a, URZ ;  /* 0x76cf5d0a0e0d7890 */ /* 0x000fe4000fffe03f */
[----:B------:R-:W-:Y:S05]  /*23a0*/  UISETP.GE.AND UP2, UPT, UR40, 0x1, UPT ;  /* 0x000000012800788c */ /* 0x000fea000bf46270 */
[----:B-1----:R-:W3:Y:S04]  /*23b0*/  LDL R3, [R1+0x4] ;  /* 0x0000040001037983 */ /* 0x002ee80000100800 */
[----:B------:R-:W4:Y:S04]  /*23c0*/  LDL R198, [R1] ;  /* 0x0000000001c67983 */ /* 0x000f280000100800 */
[----:B------:R-:W4:Y:S01]  /*23d0*/  LDL.64 R200, [R1+0x10] ;  /* 0x0000100001c87983 */ /* 0x000f220000100a00 */
[----:B------:R-:W-:Y:S04]  /*23e0*/  DEPBAR.LE SB0, 0x0 ;  /* 0x000080000000791a */ /* 0x000fe80000000000 */
[----:B------:R-:W-:Y:S06]  /*23f0*/  BAR.SYNC.DEFER_BLOCKING 0x0 ;  /* 0x0000000000007b1d */ /* 0x000fec0000010000 */
[----:B------:R-:W-:Y:S08]  /*2400*/  LDSM.16.M88.4 R64, [R191] ;  /* 0x00000000bf40783b */ /* 0x000ff00000000200 */
[----:B------:R-:W1:Y:S08]  /*2410*/  LDSM.16.M88.4 R16, [R187] ;  /* 0x00000000bb10783b */ /* 0x000e700000000200 */
[----:B------:R-:W1:Y:S08]  /*2420*/  LDSM.16.M88.4 R60, [R191+0x2000] ;  /* 0x00200000bf3c783b */ /* 0x000e700000000200 */
[----:B------:R-:W1:Y:S08]  /*2430*/  LDSM.16.M88.4 R32, [R187+0x800] ;  /* 0x00080000bb20783b */ /* 0x000e700000000200 */
[----:B------:R-:W1:Y:S08]  /*2440*/  LDSM.16.M88.4 R48, [R187+0x1000] ;  /* 0x00100000bb30783b */ /* 0x000e700000000200 */
[----:B------:R-:W1:Y:S02]  /*2450*/  LDSM.16.M88.4 R132, [R187+0x1800] ;  /* 0x00180000bb84783b */ /* 0x000e640000000200 */
[-C--:B-1----:R-:W-:Y:S06]  /*2460*/  HMMA.16816.F32.BF16 R4, R64, R16.reuse, RZ ;  /* 0x000000104004723c */ /* 0x082fec00000418ff */
[----:B------:R-:W-:Y:S01]  /*2470*/  LDSM.16.M88.4 R140, [R190] ;  /* 0x00000000be8c783b */ /* 0x000fe20000000200 */
[C---:B------:R-:W-:Y:S07]  /*2480*/  HMMA.16816.F32.BF16 R8, R60.reuse, R16, RZ ;  /* 0x000000103c08723c */ /* 0x040fee00000418ff */
[----:B------:R-:W-:Y:S01]  /*2490*/  LDSM.16.M88.4 R148, [R190+0x800] ;  /* 0x00080000be94783b */ /* 0x000fe20000000200 */
[-C--:B------:R-:W-:Y:S07]  /*24a0*/  HMMA.16816.F32.BF16 R12, R60, R18.reuse, RZ ;  /* 0x000000123c0c723c */ /* 0x080fee00000418ff */
[----:B------:R-:W-:Y:S01]  /*24b0*/  LDSM.16.M88.4 R152, [R190+0x1000] ;  /* 0x00100000be98783b */ /* 0x000fe20000000200 */
[C---:B------:R-:W-:Y:S07]  /*24c0*/  HMMA.16816.F32.BF16 R16, R64.reuse, R18, RZ ;  /* 0x000000124010723c */ /* 0x040fee00000418ff */
[----:B------:R-:W-:Y:S01]  /*24d0*/  LDSM.16.M88.4 R156, [R190+0x1800] ;  /* 0x00180000be9c783b */ /* 0x000fe20000000200 */
[-C--:B------:R-:W-:Y:S06]  /*24e0*/  HMMA.16816.F32.BF16 R20, R64, R32.reuse, RZ ;  /* 0x000000204014723c */ /* 0x080fec00000418ff */
[C---:B------:R-:W-:Y:S01]  /*24f0*/  HMMA.16816.F32.BF16 R24, R60.reuse, R32, RZ ;  /* 0x000000203c18723c */ /* 0x040fe200000418ff */
[----:B------:R-:W-:Y:S05]  /*2500*/  LDSM.16.M88.4 R164, [R188] ;  /* 0x00000000bca4783b */ /* 0x000fea0000000200 */
[-C--:B------:R-:W-:Y:S03]  /*2510*/  HMMA.16816.F32.BF16 R28, R60, R34.reuse, RZ ;  /* 0x000000223c1c723c */ /* 0x080fe600000418ff */
[----:B------:R-:W-:Y:S03]  /*2520*/  LDSM.16.M88.4 R168, [R188+0x1000] ;  /* 0x00100000bca8783b */ /* 0x000fe60000000200 */
[C---:B------:R-:W-:Y:S05]  /*2530*/  HMMA.16816.F32.BF16 R32, R64.reuse, R34, RZ ;  /* 0x000000224020723c */ /* 0x040fea00000418ff */
[----:B------:R-:W-:Y:S01]  /*2540*/  LDSM.16.M88.4 R172, [R188+0x1800] ;  /* 0x00180000bcac783b */ /* 0x000fe20000000200 */
[-C--:B------:R-:W-:Y:S06]  /*2550*/  HMMA.16816.F32.BF16 R36, R64, R48.reuse, RZ ;  /* 0x000000304024723c */ /* 0x080fec00000418ff */
[C---:B------:R-:W-:Y:S01]  /*2560*/  HMMA.16816.F32.BF16 R40, R60.reuse, R48, RZ ;  /* 0x000000303c28723c */ /* 0x040fe200000418ff */
[----:B------:R-:W-:Y:S05]  /*2570*/  LDSM.16.M88.4 R180, [R189] ;  /* 0x00000000bdb4783b */ /* 0x000fea0000000200 */
[-C--:B------:R-:W-:Y:S06]  /*2580*/  HMMA.16816.F32.BF16 R44, R60, R50.reuse, RZ ;  /* 0x000000323c2c723c */ /* 0x080fec00000418ff */
[C---:B------:R-:W-:Y:S06]  /*2590*/  HMMA.16816.F32.BF16 R48, R64.reuse, R50, RZ ;  /* 0x000000324030723c */ /* 0x040fec00000418ff */
[-C--:B------:R-:W-:Y:S06]  /*25a0*/  HMMA.16816.F32.BF16 R52, R64, R132.reuse, RZ ;  /* 0x000000844034723c */ /* 0x080fec00000418ff */
[C---:B------:R-:W-:Y:S06]  /*25b0*/  HMMA.16816.F32.BF16 R56, R60.reuse, R132, RZ ;  /* 0x000000843c38723c */ /* 0x040fec00000418ff */
[-C--:B------:R-:W-:Y:S06]  /*25c0*/  HMMA.16816.F32.BF16 R60, R60, R134.reuse, RZ ;  /* 0x000000863c3c723c */ /* 0x080fec00000418ff */
[----:B------:R-:W-:Y:S02]  /*25d0*/  HMMA.16816.F32.BF16 R64, R64, R134, RZ ;  /* 0x000000864040723c */ /* 0x000fe400000418ff */
[----:B--2---:R-:W-:Y:S02]  /*25e0*/  R2P PR, R0, 0x6 ;  /* 0x0000000600007804 */ /* 0x004fe40000000000 */
[----:B-----5:R-:W-:Y:S03]  /*25f0*/  FSETP.NEU.FTZ.AND P0, PT, R251, -INF , PT ;  /* 0xff800000fb00780b */ /* 0x020fe60003f1d000 */
[----:B------:R-:W-:Y:S04]  /*2600*/  SEL R2, R194, 0xffffffe0, !P1 ;  /* 0xffffffe0c2027807 */ /* 0x000fe80004800000 */
[----:B------:R-:W-:Y:S01]  /*2610*/  SEL R186, R195, 0xffffffc0, !P2 ;  /* 0xffffffc0c3ba7807 */ /* 0x000fe20005000000 */
[C---:B------:R-:W-:Y:S04]  /*2620*/  IMAD.IADD R0, R191.reuse, 0x1, R2 ;  /* 0x00000001bf007824 */ /* 0x040fe800078e0202 */
[----:B------:R-:W-:Y:S01]  /*2630*/  IMAD.IADD R132, R191, 0x1, R186 ;  /* 0x00000001bf847824 */ /* 0x000fe200078e02ba */
[----:B------:R-:W1:Y:S08]  /*2640*/  LDSM.16.M88.4 R136, [R0] ;  /* 0x000000000088783b */ /* 0x000e700000000200 */
[----:B------:R2:W3:Y:S08]  /*2650*/  LDSM.16.M88.4 R144, [R0+0x2000] ;  /* 0x002000000090783b */ /* 0x0004f00000000200 */
[----:B------:R-:W4:Y:S08]  /*2660*/  LDSM.16.M88.4 R160, [R132] ;  /* 0x0000000084a0783b */ /* 0x000f300000000200 */
[----:B------:R-:W4:Y:S01]  /*2670*/  LDSM.16.M88.4 R132, [R132+0x2000] ;  /* 0x002000008484783b */ /* 0x000f220000000200 */
[----:B--2---:R-:W-:Y:S07]  /*2680*/  IMAD.IADD R0, R186, 0x1, R0 ;  /* 0x00000001ba007824 */ /* 0x004fee00078e0200 */
[----:B------:R-:W-:Y:S01]  /*2690*/  LDSM.16.M88.4 R176, [R0] ;  /* 0x0000000000b0783b */ /* 0x000fe20000000200 */
[-C--:B-1----:R-:W-:Y:S06]  /*26a0*/  HMMA.16816.F32.BF16 R4, R136, R140.reuse, R4 ;  /* 0x0000008c8804723c */ /* 0x082fec0000041804 */
[C---:B---3--:R-:W-:Y:S06]  /*26b0*/  HMMA.16816.F32.BF16 R8, R144.reuse, R140, R8 ;  /* 0x0000008c9008723c */ /* 0x048fec0000041808 */
        /* <DEDUP_REMOVED lines=15> */
[----:B------:R2:W3:Y:S05]  /*27b0*/  LDSM.16.M88.4 R136, [R0+0x2000] ;  /* 0x002000000088783b */ /* 0x0004ea0000000200 */
[-C--:B----4-:R-:W-:Y:S06]  /*27c0*/  HMMA.16816.F32.BF16 R4, R160, R164.reuse, R4 ;  /* 0x000000a4a004723c */ /* 0x090fec0000041804 */
[C---:B------:R-:W-:Y:S06]  /*27d0*/  HMMA.16816.F32.BF16 R8, R132.reuse, R164, R8 ;  /* 0x000000a48408723c */ /* 0x040fec0000041808 */
[-C--:B------:R-:W-:Y:S06]  /*27e0*/  HMMA.16816.F32.BF16 R12, R132, R166.reuse, R12 ;  /* 0x000000a6840c723c */ /* 0x080fec000004180c */
[C---:B------:R-:W-:Y:S01]  /*27f0*/  HMMA.16816.F32.BF16 R16, R160.reuse, R166, R16 ;  /* 0x000000a6a010723c */ /* 0x040fe20000041810 */
[----:B--2---:R-:W-:Y:S04]  /*2800*/  IMAD.U32 R0, RZ, RZ, UR40 ;  /* 0x00000028ff007e24 */ /* 0x004fe8000f8e00ff */
[----:B------:R-:W-:Y:S01]  /*2810*/  IMAD R0, R0, 0x8, R3 ;  /* 0x0000000800007824 */ /* 0x000fe200078e0203 */
[-C--:B-1----:R-:W-:Y:S05]  /*2820*/  HMMA.16816.F32.BF16 R20, R160, R140.reuse, R20 ;  /* 0x0000008ca014723c */ /* 0x082fea0000041814 */
[----:B------:R-:W-:Y:S01]  /*2830*/  FMUL.FTZ R3, R251, 1.4426950216293334961 ;  /* 0x3fb8aa3bfb037820 */ /* 0x000fe20000410000 */
        /* <DEDUP_REMOVED lines=10> */
[----:B------:R-:W-:Y:S05]  /*28e0*/  HMMA.16816.F32.BF16 R64, R160, R174, R64 ;  /* 0x000000aea040723c */ /* 0x000fea0000041840 */
[----:B------:R-:W-:Y:S01]  /*28f0*/  IMAD.WIDE.U32 R132, R0, -0x326172a9, RZ ;  /* 0xcd9e8d5700847825 */ /* 0x000fe200078e00ff */
[-C--:B------:R-:W-:Y:S05]  /*2900*/  HMMA.16816.F32.BF16 R4, R176, R180.reuse, R4 ;  /* 0x000000b4b004723c */ /* 0x080fea0000041804 */
[-C--:B------:R-:W-:Y:S01]  /*2910*/  LOP3.LUT R140, R133, R198.reuse, RZ, 0x3c, !PT ;  /* 0x000000c6858c7212 */ /* 0x080fe200078e3cff */
[C---:B---3--:R-:W-:Y:S05]  /*2920*/  HMMA.16816.F32.BF16 R8, R136.reuse, R180, R8 ;  /* 0x000000b48808723c */ /* 0x048fea0000041808 */
[----:B------:R-:W-:Y:S01]  /*2930*/  FSEL R133, R3, RZ, P0 ;  /* 0x000000ff03857208 */ /* 0x000fe20000000000 */
[-C--:B------:R-:W-:Y:S03]  /*2940*/  HMMA.16816.F32.BF16 R12, R136, R182.reuse, R12 ;  /* 0x000000b6880c723c */ /* 0x080fe6000004180c */
[----:B------:R-:W-:Y:S02]  /*2950*/  FSETP.NEU.FTZ.AND P0, PT, R250, -INF , PT ;  /* 0xff800000fa00780b */ /* 0x000fe40003f1d000 */
[--C-:B------:R-:W-:Y:S01]  /*2960*/  LOP3.LUT R143, R247, UR11, R132.reuse, 0x96, !PT ;  /* 0x0000000bf78f7c12 */ /* 0x100fe2000f8e9684 */
[C---:B------:R-:W-:Y:S05]  /*2970*/  HMMA.16816.F32.BF16 R16, R176.reuse, R182, R16 ;  /* 0x000000b6b010723c */ /* 0x040fea0000041810 */
[----:B------:R-:W-:Y:S01]  /*2980*/  LOP3.LUT R142, R245, UR11, R132, 0x96, !PT ;  /* 0x0000000bf58e7c12 */ /* 0x000fe2000f8e9684 */
[--C-:B------:R-:W-:Y:S01]  /*2990*/  FFMA.FTZ R4, R4, UR7, -R133.reuse ;  /* 0x0000000704047c23 */ /* 0x100fe20008010885 */
[----:B------:R-:W-:Y:S01]  /*29a0*/  FMUL.FTZ R132, R250, 1.4426950216293334961 ;  /* 0x3fb8aa3bfa847820 */ /* 0x000fe20000410000 */
[----:B------:R-:W-:Y:S02]  /*29b0*/  FFMA.FTZ R5, R5, UR7, -R133 ;  /* 0x0000000705057c23 */ /* 0x000fe40008010885 */
[----:B------:R1:W-:Y:S01]  /*29c0*/  MUFU.EX2 R208, R4 ;  /* 0x0000000400d07308 */ /* 0x0003e20000000800 */
[----:B------:R-:W-:Y:S01]  /*29d0*/  IMAD.WIDE.U32 R158, R142, -0x2daee0ad, RZ ;  /* 0xd2511f538e9e7825 */ /* 0x000fe200078e00ff */
[----:B------:R-:W-:Y:S02]  /*29e0*/  FSEL R132, R132, RZ, P0 ;  /* 0x000000ff84847208 */ /* 0x000fe40000000000 */
[C---:B------:R-:W-:Y:S01]  /*29f0*/  FSETP.NEU.FTZ.AND P0, PT, R249.reuse, -INF , PT ;  /* 0xff800000f900780b */ /* 0x040fe20003f1d000 */
[----:B------:R-:W-:Y:S01]  /*2a00*/  FMUL.FTZ R3, R249, 1.4426950216293334961 ;  /* 0x3fb8aa3bf9037820 */ /* 0x000fe20000410000 */
[----:B------:R-:W-:Y:S01]  /*2a10*/  VIADD R134, R0, 0x4 ;  /* 0x0000000400867836 */ /* 0x000fe20000000000 */
[----:B------:R-:W-:Y:S03]  /*2a20*/  LOP3.LUT R0, R200, UR12, RZ, 0x3c, !PT ;  /* 0x0000000cc8007c12 */ /* 0x000fe6000f8e3cff */
[----:B------:R2:W-:Y:S01]  /*2a30*/  MUFU.EX2 R207, R5 ;  /* 0x0000000500cf7308 */ /* 0x0005e20000000800 */
[--C-:B------:R-:W-:Y:S01]  /*2a40*/  FFMA.FTZ R6, R6, UR7, -R132.reuse ;  /* 0x0000000706067c23 */ /* 0x100fe20008010884 */
[----:B------:R-:W-:Y:S01]  /*2a50*/  FSEL R3, R3, RZ, P0 ;  /* 0x000000ff03037208 */ /* 0x000fe20000000000 */
[----:B------:R-:W-:Y:S01]  /*2a60*/  IMAD.WIDE.U32 R134, R134, -0x326172a9, RZ ;  /* 0xcd9e8d5786867825 */ /* 0x000fe200078e00ff */
[----:B------:R-:W-:Y:S01]  /*2a70*/  FSETP.NEU.FTZ.AND P0, PT, R248, -INF , PT ;  /* 0xff800000f800780b */ /* 0x000fe20003f1d000 */
[----:B------:R-:W-:Y:S02]  /*2a80*/  UIADD3 UR12, UR15, -0x255992d5, URZ ;  /* 0xdaa66d2b0f0c7890 */ /* 0x000fe4000fffe03f */
[----:B------:R-:W-:Y:S01]  /*2a90*/  FFMA.FTZ R7, R7, UR7, -R132 ;  /* 0x0000000707077c23 */ /* 0x000fe20008010884 */
[--C-:B------:R-:W-:Y:S02]  /*2aa0*/  FFMA.FTZ R8, R8, UR7, -R3.reuse ;  /* 0x0000000708087c23 */ /* 0x100fe40008010803 */
[----:B------:R3:W-:Y:S01]  /*2ab0*/  MUFU.EX2 R222, R6 ;  /* 0x0000000600de7308 */ /* 0x0007e20000000800 */
[----:B-1----:R-:W-:Y:S01]  /*2ac0*/  LOP3.LUT R4, R135, R198, RZ, 0x3c, !PT ;  /* 0x000000c687047212 */ /* 0x002fe200078e3cff */
[--C-:B------:R-:W-:Y:S01]  /*2ad0*/  FFMA.FTZ R9, R9, UR7, -R3.reuse ;  /* 0x0000000709097c23 */ /* 0x100fe20008010803 */
[--C-:B------:R-:W-:Y:S01]  /*2ae0*/  LOP3.LUT R135, R247, UR11, R134.reuse, 0x96, !PT ;  /* 0x0000000bf7877c12 */ /* 0x100fe2000f8e9686 */
[--C-:B------:R-:W-:Y:S01]  /*2af0*/  FFMA.FTZ R12, R12, UR7, -R3.reuse ;  /* 0x000000070c0c7c23 */ /* 0x100fe20008010803 */
[----:B------:R-:W-:Y:S01]  /*2b00*/  LOP3.LUT R134, R245, UR11, R134, 0x96, !PT ;  /* 0x0000000bf5867c12 */ /* 0x000fe2000f8e9686 */
[----:B------:R-:W-:Y:S01]  /*2b10*/  IMAD.WIDE.U32 R156, R143, -0x2daee0ad, RZ ;  /* 0xd2511f538f9c7825 */ /* 0x000fe200078e00ff */
[----:B------:R-:W-:Y:S03]  /*2b20*/  UIADD3 UR11, UR15, 0x3c6ef372, URZ ;  /* 0x3c6ef3720f0b7890 */ /* 0x000fe6000fffe03f */
[----:B------:R1:W-:Y:S01]  /*2b30*/  MUFU.EX2 R227, R8 ;  /* 0x0000000800e37308 */ /* 0x0003e20000000800 */
[----:B------:R-:W-:Y:S01]  /*2b40*/  FFMA.FTZ R13, R13, UR7, -R3 ;  /* 0x000000070d0d7c23 */ /* 0x000fe20008010803 */
[----:B------:R-:W-:Y:S04]  /*2b50*/  IMAD.WIDE.U32 R140, R140, -0x2daee0ad, RZ ;  /* 0xd2511f538c8c7825 */ /* 0x000fe800078e00ff */
[--C-:B------:R-:W-:Y:S01]  /*2b60*/  FFMA.FTZ R16, R16, UR7, -R133.reuse ;  /* 0x0000000710107c23 */ /* 0x100fe20008010885 */
[--C-:B------:R-:W-:Y:S01]  /*2b70*/  FFMA.FTZ R17, R17, UR7, -R133.reuse ;  /* 0x0000000711117c23 */ /* 0x100fe20008010885 */
[----:B--2---:R-:W-:Y:S01]  /*2b80*/  IMAD.WIDE.U32 R4, R4, -0x2daee0ad, RZ ;  /* 0xd2511f5304047825 */ /* 0x004fe200078e00ff */
[----:B------:R-:W-:Y:S01]  /*2b90*/  LOP3.LUT R141, R0, R141, RZ, 0x3c, !PT ;  /* 0x0000008d008d7212 */ /* 0x000fe200078e3cff */
[----:B------:R2:W-:Y:S01]  /*2ba0*/  MUFU.EX2 R221, R7 ;  /* 0x0000000700dd7308 */ /* 0x0005e20000000800 */
[--C-:B------:R-:W-:Y:S01]  /*2bb0*/  LOP3.LUT R152, R157, UR13, R140.reuse, 0x96, !PT ;  /* 0x0000000d9d987c12 */ /* 0x100fe2000f8e968c */
[----:B------:R-:W-:Y:S01]  /*2bc0*/  IMAD.WIDE.U32 R162, R134, -0x2daee0ad, RZ ;  /* 0xd2511f5386a27825 */ /* 0x000fe200078e00ff */
[----:B------:R-:W-:Y:S02]  /*2bd0*/  LOP3.LUT R140, R159, UR13, R140, 0x96, !PT ;  /* 0x0000000d9f8c7c12 */ /* 0x000fe4000f8e968c */
[----:B---3--:R-:W-:Y:S01]  /*2be0*/  LOP3.LUT R6, R0, R5, RZ, 0x3c, !PT ;  /* 0x0000000500067212 */ /* 0x008fe200078e3cff */
[----:B------:R-:W-:Y:S01]  /*2bf0*/  IMAD.WIDE.U32 R160, R135, -0x2daee0ad, RZ ;  /* 0xd2511f5387a07825 */ /* 0x000fe200078e00ff */
[----:B------:R-:W-:Y:S03]  /*2c00*/  LOP3.LUT R142, R163, UR13, R4, 0x96, !PT ;  /* 0x0000000da38e7c12 */ /* 0x000fe6000f8e9604 */
[----:B------:R3:W-:Y:S01]  /*2c10*/  MUFU.EX2 R225, R9 ;  /* 0x0000000900e17308 */ /* 0x0007e20000000800 */
[--C-:B------:R-:W-:Y:S01]  /*2c20*/  FFMA.FTZ R18, R18, UR7, -R132.reuse ;  /* 0x0000000712127c23 */ /* 0x100fe20008010884 */
[----:B------:R-:W-:Y:S01]  /*2c30*/  FFMA.FTZ R19, R19, UR7, -R132 ;  /* 0x0000000713137c23 */ /* 0x000fe20008010884 */
[----:B------:R-:W-:Y:S01]  /*2c40*/  LOP3.LUT R134, R161, UR13, R4, 0x96, !PT ;  /* 0x0000000da1867c12 */ /* 0x000fe2000f8e9604 */
[----:B------:R-:W-:Y:S04]  /*2c50*/  IMAD.WIDE.U32 R4, R141, -0x326172a9, RZ ;  /* 0xcd9e8d578d047825 */ /* 0x000fe800078e00ff */
[----:B------:R-:W-:Y:S01]  /*2c60*/  FMUL.FTZ R0, R248, 1.4426950216293334961 ;  /* 0x3fb8aa3bf8007820 */ /* 0x000fe20000410000 */
[----:B------:R-:W-:Y:S01]  /*2c70*/  UIADD3 UR13, UR14, 0x32370b8f, URZ ;  /* 0x32370b8f0e0d7890 */ /* 0x000fe2000fffe03f */
[----:B------:R-:W-:Y:S01]  /*2c80*/  IMAD.WIDE.U32 R140, R140, -0x326172a9, RZ ;  /* 0xcd9e8d578c8c7825 */ /* 0x000fe200078e00ff */
[C---:B-1----:R-:W-:Y:S01]  /*2c90*/  LOP3.LUT R8, R5.reuse, UR11, R246, 0x96, !PT ;  /* 0x0000000b05087c12 */ /* 0x042fe2000f8e96f6 */
[----:B------:R-:W-:Y:S01]  /*2ca0*/  MUFU.EX2 R224, R12 ;  /* 0x0000000c00e07308 */ /* 0x000fe20000000800 */
[----:B------:R-:W-:Y:S01]  /*2cb0*/  LOP3.LUT R144, R5, UR11, R244, 0x96, !PT ;  /* 0x0000000b05907c12 */ /* 0x000fe2000f8e96f4 */
[----:B------:R-:W-:Y:S01]  /*2cc0*/  IMAD.WIDE.U32 R152, R152, -0x326172a9, RZ ;  /* 0xcd9e8d5798987825 */ /* 0x000fe200078e00ff */
[--C-:B------:R-:W-:Y:S02]  /*2cd0*/  LOP3.LUT R146, R141, UR12, R4.reuse, 0x96, !PT ;  /* 0x0000000c8d927c12 */ /* 0x100fe4000f8e9604 */
[----:B------:R-:W-:Y:S01]  /*2ce0*/  FSEL R0, R0, RZ, P0 ;  /* 0x000000ff00007208 */ /* 0x000fe20000000000 */
[----:B------:R-:W-:Y:S01]  /*2cf0*/  IMAD.WIDE.U32 R134, R134, -0x326172a9, RZ ;  /* 0xcd9e8d5786867825 */ /* 0x000fe200078e00ff */
[----:B------:R-:W-:Y:S03]  /*2d00*/  LOP3.LUT R150, R153, UR12, R4, 0x96, !PT ;  /* 0x0000000c99967c12 */ /* 0x000fe6000f8e9604 */
[----:B------:R-:W-:Y:S01]  /*2d10*/  MUFU.EX2 R223, R13 ;  /* 0x0000000d00df7308 */ /* 0x000fe20000000800 */
[----:B------:R-:W-:Y:S04]  /*2d20*/  IMAD.WIDE.U32 R4, R6, -0x326172a9, RZ ;  /* 0xcd9e8d5706047825 */ /* 0x000fe800078e00ff */
[--C-:B------:R-:W-:Y:S01]  /*2d30*/  FFMA.FTZ R10, R10, UR7, -R0.reuse ;  /* 0x000000070a0a7c23 */ /* 0x100fe20008010800 */
[----:B------:R-:W-:Y:S01]  /*2d40*/  FFMA.FTZ R11, R11, UR7, -R0 ;  /* 0x000000070b0b7c23 */ /* 0x000fe20008010800 */
[----:B------:R-:W-:Y:S01]  /*2d50*/  IMAD.WIDE.U32 R142, R142, -0x326172a9, RZ ;  /* 0xcd9e8d578e8e7825 */ /* 0x000fe200078e00ff */
[----:B------:R-:W-:Y:S02]  /*2d60*/  LOP3.LUT R141, R5, UR11, R246, 0x96, !PT ;  /* 0x0000000b058d7c12 */ /* 0x000fe4000f8e96f6 */
[----:B------:R-:W-:Y:S01]  /*2d70*/  MUFU.EX2 R230, R10 ;  /* 0x0000000a00e67308 */ /* 0x000fe20000000800 */
[----:B------:R-:W-:Y:S01]  /*2d80*/  LOP3.LUT R145, R135, UR12, R4, 0x96, !PT ;  /* 0x0000000c87917c12 */ /* 0x000fe2000f8e9604 */
[----:B------:R-:W-:Y:S01]  /*2d90*/  FFMA.FTZ R14, R14, UR7, -R0 ;  /* 0x000000070e0e7c23 */ /* 0x000fe20008010800 */
[----:B------:R-:W-:Y:S01]  /*2da0*/  LOP3.LUT R148, R5, UR11, R244, 0x96, !PT ;  /* 0x0000000b05947c12 */ /* 0x000fe2000f8e96f4 */
[----:B------:R-:W-:Y:S01]  /*2db0*/  FFMA.FTZ R15, R15, UR7, -R0 ;  /* 0x000000070f0f7c23 */ /* 0x000fe20008010800 */
[----:B------:R-:W-:Y:S01]  /*2dc0*/  LOP3.LUT R154, R143, UR12, R4, 0x96, !PT ;  /* 0x0000000c8f9a7c12 */ /* 0x000fe2000f8e9604 */
[----:B------:R-:W-:Y:S01]  /*2dd0*/  UIADD3 UR11, UR14, -0x126145ec, URZ ;  /* 0xed9eba140e0b7890 */ /* 0x000fe2000fffe03f */
[----:B--2---:R-:W1:Y:S03]  /*2de0*/  LDSM.16.M88.4 R4, [R189+0x800] ;  /* 0x00080000bd04783b */ /* 0x004e660000000200 */
[----:B------:R2:W-:Y:S01]  /*2df0*/  MUFU.EX2 R229, R11 ;  /* 0x0000000b00e57308 */ /* 0x0005e20000000800 */
[----:B------:R-:W-:Y:S01]  /*2e00*/  IMAD.WIDE.U32 R150, R150, -0x2daee0ad, RZ ;  /* 0xd2511f5396967825 */ /* 0x000fe200078e00ff */
[----:B------:R-:W-:Y:S03]  /*2e10*/  UIADD3 UR12, UR15, 0x78dde6e4, URZ ;  /* 0x78dde6e40f0c7890 */ /* 0x000fe6000fffe03f */
[----:B---3--:R-:W-:Y:S05]  /*2e20*/  IMAD.WIDE.U32 R8, R8, -0x2daee0ad, RZ ;  /* 0xd2511f5308087825 */ /* 0x008fea00078e00ff */
[----:B------:R3:W-:Y:S01]  /*2e30*/  MUFU.EX2 R228, R14 ;  /* 0x0000000e00e47308 */ /* 0x0007e20000000800 */
[----:B------:R-:W-:Y:S01]  /*2e40*/  IMAD.WIDE.U32 R146, R146, -0x2daee0ad, RZ ;  /* 0xd2511f5392927825 */ /* 0x000fe200078e00ff */
[----:B------:R-:W-:Y:S02]  /*2e50*/  LOP3.LUT R149, R151, UR11, R8, 0x96, !PT ;  /* 0x0000000b97957c12 */ /* 0x000fe4000f8e9608 */
[----:B------:R-:W-:Y:S01]  /*2e60*/  LOP3.LUT R143, R9, UR13, R156, 0x96, !PT ;  /* 0x0000000d098f7c12 */ /* 0x000fe2000f8e969c */
[----:B------:R-:W-:Y:S05]  /*2e70*/  IMAD.WIDE.U32 R154, R154, -0x2daee0ad, RZ ;  /* 0xd2511f539a9a7825 */ /* 0x000fea00078e00ff */
[----:B------:R-:W-:Y:S01]  /*2e80*/  MUFU.EX2 R226, R15 ;  /* 0x0000000f00e27308 */ /* 0x000fe20000000800 */
[----:B--2---:R-:W-:Y:S04]  /*2e90*/  IMAD.WIDE.U32 R10, R144, -0x2daee0ad, RZ ;  /* 0xd2511f53900a7825 */ /* 0x004fe800078e00ff */
[----:B------:R-:W-:Y:S01]  /*2ea0*/  IMAD.WIDE.U32 R144, R145, -0x2daee0ad, RZ ;  /* 0xd2511f5391907825 */ /* 0x000fe200078e00ff */
[----:B------:R-:W-:Y:S02]  /*2eb0*/  LOP3.LUT R151, R11, UR13, R158, 0x96, !PT ;  /* 0x0000000d0b977c12 */ /* 0x000fe4000f8e969e */
[----:B------:R-:W-:Y:S01]  /*2ec0*/  LOP3.LUT R135, R147, UR11, R10, 0x96, !PT ;  /* 0x0000000b93877c12 */ /* 0x000fe2000f8e960a */
[----:B------:R-:W-:Y:S01]  /*2ed0*/  IMAD.WIDE.U32 R10, R141, -0x2daee0ad, RZ ;  /* 0xd2511f538d0a7825 */ /* 0x000fe200078e00ff */
[----:B------:R-:W-:Y:S03]  /*2ee0*/  MUFU.EX2 R204, R16 ;  /* 0x0000001000cc7308 */ /* 0x000fe60000000800 */
[----:B------:R-:W-:Y:S01]  /*2ef0*/  IMAD.WIDE.U32 R8, R148, -0x2daee0ad, RZ ;  /* 0xd2511f5394087825 */ /* 0x000fe200078e00ff */
[----:B------:R-:W-:Y:S02]  /*2f00*/  LOP3.LUT R141, R145, UR11, R10, 0x96, !PT ;  /* 0x0000000b918d7c12 */ /* 0x000fe4000f8e960a */
[----:B------:R-:W-:Y:S01]  /*2f10*/  LOP3.LUT R12, R11, UR13, R160, 0x96, !PT ;  /* 0x0000000d0b0c7c12 */ /* 0x000fe2000f8e96a0 */
[----:B------:R-:W-:Y:S01]  /*2f20*/  IMAD.WIDE.U32 R148, R149, -0x326172a9, RZ ;  /* 0xcd9e8d5795947825 */ /* 0x000fe200078e00ff */
[----:B------:R-:W-:Y:S02]  /*2f30*/  LOP3.LUT R156, R155, UR11, R8, 0x96, !PT ;  /* 0x0000000b9b9c7c12 */ /* 0x000fe4000f8e9608 */
[----:B------:R2:W-:Y:S01]  /*2f40*/  MUFU.EX2 R203, R17 ;  /* 0x0000001100cb7308 */ /* 0x0005e20000000800 */
[----:B------:R-:W-:Y:S01]  /*2f50*/  LOP3.LUT R13, R9, UR13, R162, 0x96, !PT ;  /* 0x0000000d090d7c12 */ /* 0x000fe2000f8e96a2 */
[----:B------:R-:W-:Y:S01]  /*2f60*/  UIADD3 UR11, UR15, 0x1715609d, URZ ;  /* 0x1715609d0f0b7890 */ /* 0x000fe2000fffe03f */
[----:B------:R-:W-:Y:S01]  /*2f70*/  IMAD.WIDE.U32 R10, R143, -0x326172a9, RZ ;  /* 0xcd9e8d578f0a7825 */ /* 0x000fe200078e00ff */
[-C--:B-1----:R-:W-:Y:S01]  /*2f80*/  HMMA.16816.F32.BF16 R20, R176, R4.reuse, R20 ;  /* 0x00000004b014723c */ /* 0x082fe20000041814 */
[----:B------:R-:W-:Y:S02]  /*2f90*/  UIADD3 UR13, UR14, 0x646e171e, URZ ;  /* 0x646e171e0e0d7890 */ /* 0x000fe4000fffe03f */
[----:B------:R-:W-:Y:S01]  /*2fa0*/  IMAD.WIDE.U32 R8, R151, -0x326172a9, RZ ;  /* 0xcd9e8d5797087825 */ /* 0x000fe200078e00ff */
[----:B---3--:R-:W-:Y:S02]  /*2fb0*/  LOP3.LUT R14, R11, UR12, R152, 0x96, !PT ;  /* 0x0000000c0b0e7c12 */ /* 0x008fe4000f8e9698 */
[----:B------:R-:W-:Y:S01]  /*2fc0*/  MUFU.EX2 R214, R18 ;  /* 0x0000001200d67308 */ /* 0x000fe20000000800 */
[----:B------:R-:W-:Y:S01]  /*2fd0*/  LOP3.LUT R145, R149, UR11, R10, 0x96, !PT ;  /* 0x0000000b95917c12 */ /* 0x000fe2000f8e960a */
[C---:B------:R-:W-:Y:S04]  /*2fe0*/  HMMA.16816.F32.BF16 R24, R136.reuse, R4, R24 ;  /* 0x000000048818723c */ /* 0x040fe80000041818 */
[----:B------:R-:W-:Y:S01]  /*2ff0*/  LOP3.LUT R143, R9, UR12, R140, 0x96, !PT ;  /* 0x0000000c098f7c12 */ /* 0x000fe2000f8e968c */
[----:B------:R-:W-:Y:S01]  /*3000*/  IMAD.WIDE.U32 R10, R12, -0x326172a9, RZ ;  /* 0xcd9e8d570c0a7825 */ /* 0x000fe200078e00ff */
[-C--:B------:R-:W-:Y:S02]  /*3010*/  HMMA.16816.F32.BF16 R28, R136, R6.reuse, R28 ;  /* 0x00000006881c723c */ /* 0x080fe4000004181c */
[----:B------:R-:W-:Y:S03]  /*3020*/  MUFU.EX2 R213, R19 ;  /* 0x0000001300d57308 */ /* 0x000fe60000000800 */
[----:B------:R-:W-:Y:S01]  /*3030*/  LOP3.LUT R147, R11, UR12, R134, 0x96, !PT ;  /* 0x0000000c0b937c12 */ /* 0x000fe2000f8e9686 */
[----:B------:R-:W-:Y:S01]  /*3040*/  IMAD.WIDE.U32 R12, R13, -0x326172a9, RZ ;  /* 0xcd9e8d570d0c7825 */ /* 0x000fe200078e00ff */
[C---:B------:R-:W-:Y:S04]  /*3050*/  HMMA.16816.F32.BF16 R32, R176.reuse, R6, R32 ;  /* 0x00000006b020723c */ /* 0x040fe80000041820 */
[----:B------:R-:W-:Y:S01]  /*3060*/  LOP3.LUT R142, R13, UR12, R142, 0x96, !PT ;  /* 0x0000000c0d8e7c12 */ /* 0x000fe2000f8e968e */
[----:B------:R-:W-:Y:S01]  /*3070*/  IMAD.WIDE.U32 R152, R135, -0x326172a9, RZ ;  /* 0xcd9e8d5787987825 */ /* 0x000fe200078e00ff */
[----:B------:R-:W-:Y:S05]  /*3080*/  UIADD3 UR12, UR14, -0x56f99767, URZ ;  /* 0xa90668990e0c7890 */ /* 0x000fea000fffe03f */
[--C-:B------:R-:W-:Y:S01]  /*3090*/  FFMA.FTZ R20, R20, UR7, -R133.reuse ;  /* 0x0000000714147c23 */ /* 0x100fe20008010885 */
[----:B------:R-:W-:Y:S01]  /*30a0*/  LOP3.LUT R135, R153, UR11, R8, 0x96, !PT ;  /* 0x0000000b99877c12 */ /* 0x000fe2000f8e9608 */
[----:B------:R-:W-:Y:S04]  /*30b0*/  IMAD.WIDE.U32 R140, R141, -0x326172a9, RZ ;  /* 0xcd9e8d578d8c7825 */ /* 0x000fe800078e00ff */
[----:B------:R-:W-:Y:S01]  /*30c0*/  FFMA.FTZ R21, R21, UR7, -R133 ;  /* 0x0000000715157c23 */ /* 0x000fe20008010885 */
[----:B------:R-:W-:Y:S01]  /*30d0*/  MUFU.EX2 R200, R20 ;  /* 0x0000001400c87308 */ /* 0x000fe20000000800 */
[----:B------:R-:W-:Y:S01]  /*30e0*/  FFMA.FTZ R22, R22, UR7, -R132 ;  /* 0x0000000716167c23 */ /* 0x000fe20008010884 */
[----:B--2---:R-:W-:Y:S01]  /*30f0*/  IMAD.WIDE.U32 R16, R143, -0x2daee0ad, RZ ;  /* 0xd2511f538f107825 */ /* 0x004fe200078e00ff */
[----:B------:R-:W-:Y:S03]  /*3100*/  LOP3.LUT R134, R141, UR11, R10, 0x96, !PT ;  /* 0x0000000b8d867c12 */ /* 0x000fe6000f8e960a */
[----:B------:R-:W-:Y:S01]  /*3110*/  FFMA.FTZ R23, R23, UR7, -R132 ;  /* 0x0000000717177c23 */ /* 0x000fe20008010884 */
[----:B------:R-:W-:Y:S01]  /*3120*/  IMAD.WIDE.U32 R14, R14, -0x2daee0ad, RZ ;  /* 0xd2511f530e0e7825 */ /* 0x000fe200078e00ff */
[----:B------:R-:W-:Y:S02]  /*3130*/  LOP3.LUT R146, R17, UR12, R146, 0x96, !PT ;  /* 0x0000000c11927c12 */ /* 0x000fe4000f8e9692 */
[----:B------:R1:W-:Y:S01]  /*3140*/  MUFU.EX2 R198, R21 ;  /* 0x0000001500c67308 */ /* 0x0003e20000000800 */
[----:B------:R-:W-:Y:S01]  /*3150*/  FFMA.FTZ R24, R24, UR7, -R3 ;  /* 0x0000000718187c23 */ /* 0x000fe20008010803 */
[----:B------:R-:W-:Y:S01]  /*3160*/  IMAD.WIDE.U32 R8, R145, -0x2daee0ad, RZ ;  /* 0xd2511f5391087825 */ /* 0x000fe200078e00ff */
[----:B------:R-:W-:Y:S03]  /*3170*/  LOP3.LUT R150, R15, UR12, R150, 0x96, !PT ;  /* 0x0000000c0f967c12 */ /* 0x000fe6000f8e9696 */
[--C-:B------:R-:W-:Y:S01]  /*3180*/  FFMA.FTZ R33, R33, UR7, -R133.reuse ;  /* 0x0000000721217c23 */ /* 0x100fe20008010885 */
[----:B------:R-:W-:Y:S01]  /*3190*/  IMAD.WIDE.U32 R156, R156, -0x326172a9, RZ ;  /* 0xcd9e8d579c9c7825 */ /* 0x000fe200078e00ff */
[----:B------:R-:W-:Y:S02]  /*31a0*/  LOP3.LUT R14, R9, UR13, R14, 0x96, !PT ;  /* 0x0000000d090e7c12 */ /* 0x000fe4000f8e960e */
[----:B------:R-:W-:Y:S01]  /*31b0*/  MUFU.EX2 R210, R22 ;  /* 0x0000001600d27308 */ /* 0x000fe20000000800 */
[----:B------:R-:W-:Y:S01]  /*31c0*/  SHF.R.U32.HI R149, RZ, 0x10, R8 ;  /* 0x00000010ff957819 */ /* 0x000fe20000011608 */
[----:B------:R-:W-:Y:S01]  /*31d0*/  IMAD.WIDE.U32 R10, R135, -0x2daee0ad, RZ ;  /* 0xd2511f53870a7825 */ /* 0x000fe200078e00ff */
[----:B------:R-:W-:Y:S02]  /*31e0*/  LOP3.LUT R17, R8, 0xff, RZ, 0xc0, !PT ;  /* 0x000000ff08117812 */ /* 0x000fe400078ec0ff */
[----:B------:R-:W-:Y:S01]  /*31f0*/  LOP3.LUT R141, R157, UR11, R12, 0x96, !PT ;  /* 0x0000000b9d8d7c12 */ /* 0x000fe2000f8e960c */
[----:B------:R-:W-:Y:S01]  /*3200*/  FFMA.FTZ R35, R35, UR7, -R132 ;  /* 0x0000000723237c23 */ /* 0x000fe20008010884 */
[----:B------:R-:W-:Y:S03]  /*3210*/  SHF.R.U32.HI R15, RZ, 0x18, R8 ;  /* 0x00000018ff0f7819 */ /* 0x000fe60000011608 */
[----:B------:R-:W-:Y:S01]  /*3220*/  MUFU.EX2 R171, R33 ;  /* 0x0000002100ab7308 */ /* 0x000fe20000000800 */
[----:B------:R-:W-:Y:S01]  /*3230*/  LOP3.LUT R12, R10, 0xff, RZ, 0xc0, !PT ;  /* 0x000000ff0a0c7812 */ /* 0x000fe200078ec0ff */
[----:B------:R-:W-:Y:S01]  /*3240*/  FFMA.FTZ R32, R32, UR7, -R133 ;  /* 0x0000000720207c23 */ /* 0x000fe20008010885 */
[----:B------:R-:W-:Y:S01]  /*3250*/  LOP3.LUT R151, R8, 0xffff, RZ, 0xc0, !PT ;  /* 0x0000ffff08977812 */ /* 0x000fe200078ec0ff */
[----:B------:R-:W-:Y:S01]  /*3260*/  IMAD.WIDE.U32 R8, R147, -0x2daee0ad, RZ ;  /* 0xd2511f5393087825 */ /* 0x000fe200078e00ff */
[--C-:B------:R-:W-:Y:S01]  /*3270*/  SHF.R.U32.HI R145, RZ, 0x18, R10.reuse ;  /* 0x00000018ff917819 */ /* 0x100fe2000001160a */
[----:B------:R-:W-:Y:S01]  /*3280*/  UIADD3 UR11, UR15, -0x4ab325aa, URZ ;  /* 0xb54cda560f0b7890 */ /* 0x000fe2000fffe03f */
[----:B------:R-:W-:Y:S01]  /*3290*/  ISETP.LE.U32.AND P0, PT, R15, UR8, PT ;  /* 0x000000080f007c0c */ /* 0x000fe2000bf03070 */
[----:B------:R-:W-:Y:S01]  /*32a0*/  IMAD.WIDE.U32 R4, R134, -0x2daee0ad, RZ ;  /* 0xd2511f5386047825 */ /* 0x000fe200078e00ff */
[----:B------:R-:W-:Y:S01]  /*32b0*/  SHF.R.U32.HI R147, RZ, 0x10, R10 ;  /* 0x00000010ff937819 */ /* 0x000fe2000001160a */
[----:B------:R-:W2:Y:S01]  /*32c0*/  MUFU.EX2 R175, R35 ;  /* 0x0000002300af7308 */ /* 0x000ea20000000800 */
[----:B------:R-:W-:Y:S01]  /*32d0*/  LOP3.LUT R144, R9, UR12, R144, 0x96, !PT ;  /* 0x0000000c09907c12 */ /* 0x000fe2000f8e9690 */
[----:B------:R-:W-:Y:S01]  /*32e0*/  FFMA.FTZ R34, R34, UR7, -R132 ;  /* 0x0000000722227c23 */ /* 0x000fe20008010884 */
[----:B------:R-:W-:Y:S01]  /*32f0*/  LOP3.LUT R134, R4, 0xffff, RZ, 0xc0, !PT ;  /* 0x0000ffff04867812 */ /* 0x000fe200078ec0ff */
[--C-:B------:R-:W-:Y:S01]  /*3300*/  FFMA.FTZ R25, R25, UR7, -R3.reuse ;  /* 0x0000000719197c23 */ /* 0x100fe20008010803 */
[----:B------:R-:W-:Y:S01]  /*3310*/  LOP3.LUT R13, R5, UR13, R8, 0x96, !PT ;  /* 0x0000000d050d7c12 */ /* 0x000fe2000f8e9608 */
[----:B------:R-:W-:Y:S01]  /*3320*/  IMAD.WIDE.U32 R8, R142, -0x2daee0ad, RZ ;  /* 0xd2511f538e087825 */ /* 0x000fe200078e00ff */
[----:B------:R-:W-:Y:S03]  /*3330*/  LOP3.LUT R135, R4, 0xff, RZ, 0xc0, !PT ;  /* 0x000000ff04877812 */ /* 0x000fe600078ec0ff */
[----:B------:R-:W3:Y:S01]  /*3340*/  MUFU.EX2 R172, R32 ;  /* 0x0000002000ac7308 */ /* 0x000ee20000000800 */
[----:B------:R-:W-:Y:S01]  /*3350*/  SHF.R.U32.HI R142, RZ, 0x18, R4 ;  /* 0x00000018ff8e7819 */ /* 0x000fe20000011604 */
[----:B------:R-:W-:Y:S01]  /*3360*/  FFMA.FTZ R27, R27, UR7, -R0 ;  /* 0x000000071b1b7c23 */ /* 0x000fe20008010800 */
[----:B------:R-:W-:Y:S01]  /*3370*/  SHF.R.U32.HI R143, RZ, 0x10, R4 ;  /* 0x00000010ff8f7819 */ /* 0x000fe20000011604 */
[----:B------:R-:W-:Y:S01]  /*3380*/  IMAD.WIDE.U32 R4, R141, -0x2daee0ad, RZ ;  /* 0xd2511f538d047825 */ /* 0x000fe200078e00ff */
[----:B------:R-:W-:Y:S02]  /*3390*/  LOP3.LUT R154, R9, UR12, R154, 0x96, !PT ;  /* 0x0000000c099a7c12 */ /* 0x000fe4000f8e969a */
[----:B------:R-:W-:Y:S03]  /*33a0*/  LOP3.LUT R162, R10, 0xffff, RZ, 0xc0, !PT ;  /* 0x0000ffff0aa27812 */ /* 0x000fe600078ec0ff */
[----:B------:R4:W4:Y:S01]  /*33b0*/  MUFU.EX2 R209, R23 ;  /* 0x0000001700d17308 */ /* 0x0009220000000800 */
[----:B------:R-:W-:Y:S01]  /*33c0*/  LOP3.LUT R15, R5, UR13, R8, 0x96, !PT ;  /* 0x0000000d050f7c12 */ /* 0x000fe2000f8e9608 */
[----:B------:R-:W-:Y:S01]  /*33d0*/  IMAD.WIDE.U32 R8, R150, -0x326172a9, RZ ;  /* 0xcd9e8d5796087825 */ /* 0x000fe200078e00ff */
[----:B------:R-:W-:Y:S02]  /*33e0*/  LOP3.LUT R141, R4, 0xff, RZ, 0xc0, !PT ;  /* 0x000000ff048d7812 */ /* 0x000fe400078ec0ff */
[----:B------:R-:W-:Y:S01]  /*33f0*/  SHF.R.U32.HI R153, RZ, 0x18, R4 ;  /* 0x00000018ff997819 */ /* 0x000fe20000011604 */
[--C-:B------:R-:W-:Y:S01]  /*3400*/  FFMA.FTZ R28, R28, UR7, -R3.reuse ;  /* 0x000000071c1c7c23 */ /* 0x100fe20008010803 */
[----:B------:R-:W-:Y:S03]  /*3410*/  LOP3.LUT R10, R9, UR11, R148, 0x96, !PT ;  /* 0x0000000b090a7c12 */ /* 0x000fe6000f8e9694 */
[----:B------:R4:W4:Y:S01]  /*3420*/  MUFU.EX2 R216, R24 ;  /* 0x0000001800d87308 */ /* 0x0009220000000800 */
[----:B------:R-:W-:Y:S01]  /*3430*/  SHF.R.U32.HI R161, RZ, 0x10, R4 ;  /* 0x00000010ffa17819 */ /* 0x000fe20000011604 */
[----:B------:R-:W-:Y:S01]  /*3440*/  IMAD.U32 R148, RZ, RZ, UR10 ;  /* 0x0000000aff947e24 */ /* 0x000fe2000f8e00ff */
[----:B------:R-:W-:Y:S01]  /*3450*/  ISETP.LE.U32.AND P2, PT, R17, UR8, PT ;  /* 0x0000000811007c0c */ /* 0x000fe2000bf43070 */
[----:B------:R-:W-:Y:S01]  /*3460*/  FFMA.FTZ R29, R29, UR7, -R3 ;  /* 0x000000071d1d7c23 */ /* 0x000fe20008010803 */
[----:B------:R-:W-:Y:S01]  /*3470*/  LOP3.LUT R158, R4, 0xffff, RZ, 0xc0, !PT ;  /* 0x0000ffff049e7812 */ /* 0x000fe200078ec0ff */
[----:B------:R-:W-:Y:S01]  /*3480*/  IMAD.WIDE.U32 R4, R144, -0x326172a9, RZ ;  /* 0xcd9e8d5790047825 */ /* 0x000fe200078e00ff */
[----:B------:R-:W-:Y:S03]  /*3490*/  ISETP.LE.U32.AND P1, PT, R12, UR8, PT ;  /* 0x000000080c007c0c */ /* 0x000fe6000bf23070 */
[----:B------:R-:W-:Y:S01]  /*34a0*/  MUFU.EX2 R180, R34 ;  /* 0x0000002200b47308 */ /* 0x000fe20000000800 */
[----:B-1----:R-:W-:Y:S01]  /*34b0*/  LOP3.LUT R21, R8, 0xffff, RZ, 0xc0, !PT ;  /* 0x0000ffff08157812 */ /* 0x002fe200078ec0ff */
[--C-:B------:R-:W-:Y:S01]  /*34c0*/  FFMA.FTZ R31, R31, UR7, -R0.reuse ;  /* 0x000000071f1f7c23 */ /* 0x100fe20008010800 */
[----:B------:R-:W-:Y:S01]  /*34d0*/  LOP3.LUT R17, R4, 0xffff, RZ, 0xc0, !PT ;  /* 0x0000ffff04117812 */ /* 0x000fe200078ec0ff */
[----:B------:R-:W-:Y:S01]  /*34e0*/  FFMA.FTZ R30, R30, UR7, -R0 ;  /* 0x000000071e1e7c23 */ /* 0x000fe20008010800 */
[----:B------:R-:W-:Y:S01]  /*34f0*/  LOP3.LUT R18, R4, 0xff, RZ, 0xc0, !PT ;  /* 0x000000ff04127812 */ /* 0x000fe200078ec0ff */
[----:B--2---:R-:W-:Y:S01]  /*3500*/  @!P0 FADD.FTZ R175, -R175, -RZ ;  /* 0x800000ffafaf8221 */ /* 0x004fe20000010100 */
[--C-:B------:R-:W-:Y:S01]  /*3510*/  SHF.R.U32.HI R19, RZ, 0x10, R4.reuse ;  /* 0x00000010ff137819 */ /* 0x100fe20000011604 */
[----:B---3--:R-:W-:Y:S01]  /*3520*/  @!P2 FADD.FTZ R172, -R172, -RZ ;  /* 0x800000ffacaca221 */ /* 0x008fe20000010100 */
[----:B------:R-:W-:Y:S01]  /*3530*/  SHF.R.U32.HI R20, RZ, 0x18, R4 ;  /* 0x00000018ff147819 */ /* 0x000fe20000011604 */
[----:B------:R-:W-:Y:S01]  /*3540*/  FFMA.FTZ R26, R26, UR7, -R0 ;  /* 0x000000071a1a7c23 */ /* 0x000fe20008010800 */
[----:B------:R-:W-:Y:S01]  /*3550*/  LOP3.LUT R4, R10, 0xffff, RZ, 0xc0, !PT ;  /* 0x0000ffff0a047812 */ /* 0x000fe200078ec0ff */
[----:B------:R-:W1:Y:S01]  /*3560*/  MUFU.EX2 R215, R25 ;  /* 0x0000001900d77308 */ /* 0x000e620000000800 */
[----:B------:R-:W-:Y:S02]  /*3570*/  LOP3.LUT R22, R8, 0xff, RZ, 0xc0, !PT ;  /* 0x000000ff08167812 */ /* 0x000fe400078ec0ff */
[--C-:B----4-:R-:W-:Y:S02]  /*3580*/  SHF.R.U32.HI R23, RZ, 0x10, R8.reuse ;  /* 0x00000010ff177819 */ /* 0x110fe40000011608 */
[----:B------:R-:W-:Y:S02]  /*3590*/  SHF.R.U32.HI R24, RZ, 0x18, R8 ;  /* 0x00000018ff187819 */ /* 0x000fe40000011608 */
[----:B------:R-:W-:Y:S03]  /*35a0*/  LOP3.LUT R12, R5, UR11, R140, 0x96, !PT ;  /* 0x0000000b050c7c12 */ /* 0x000fe6000f8e968c */
[----:B------:R-:W-:Y:S01]  /*35b0*/  MUFU.EX2 R219, R27 ;  /* 0x0000001b00db7308 */ /* 0x000fe20000000800 */
[----:B------:R-:W-:Y:S02]  /*35c0*/  LOP3.LUT R8, R10, 0xff, RZ, 0xc0, !PT ;  /* 0x000000ff0a087812 */ /* 0x000fe400078ec0ff */
[----:B------:R-:W-:Y:S02]  /*35d0*/  SHF.R.U32.HI R5, RZ, 0x18, R10 ;  /* 0x00000018ff057819 */ /* 0x000fe4000001160a */
[----:B------:R-:W-:Y:S02]  /*35e0*/  SHF.R.U32.HI R4, RZ, 0x8, R4 ;  /* 0x00000008ff047819 */ /* 0x000fe40000011604 */
[----:B------:R-:W-:Y:S03]  /*35f0*/  SHF.R.U32.HI R10, RZ, 0x10, R10 ;  /* 0x00000010ff0a7819 */ /* 0x000fe6000001160a */
[----:B------:R-:W2:Y:S01]  /*3600*/  MUFU.EX2 R212, R28 ;  /* 0x0000001c00d47308 */ /* 0x000ea20000000800 */
[----:B------:R-:W-:Y:S02]  /*3610*/  ISETP.LE.U32.AND P6, PT, R8, UR8, PT ;  /* 0x0000000808007c0c */ /* 0x000fe4000bfc3070 */
[----:B------:R-:W-:Y:S02]  /*3620*/  ISETP.LE.U32.AND P4, PT, R5, UR8, PT ;  /* 0x0000000805007c0c */ /* 0x000fe4000bf83070 */
[----:B------:R-:W-:Y:S02]  /*3630*/  LOP3.LUT R5, R4, 0xffff, RZ, 0xc0, !PT ;  /* 0x0000ffff04057812 */ /* 0x000fe400078ec0ff */
[----:B------:R-:W-:Y:S03]  /*3640*/  LOP3.LUT R4, R10, 0xff, RZ, 0xc0, !PT ;  /* 0x000000ff0a047812 */ /* 0x000fe600078ec0ff */
[----:B------:R-:W3:Y:S01]  /*3650*/  MUFU.EX2 R211, R29 ;  /* 0x0000001d00d37308 */ /* 0x000ee20000000800 */
[----:B------:R-:W-:Y:S02]  /*3660*/  ISETP.LE.U32.AND P5, PT, R5, UR8, PT ;  /* 0x0000000805007c0c */ /* 0x000fe4000bfa3070 */
[----:B------:R-:W-:Y:S02]  /*3670*/  ISETP.LE.U32.AND P3, PT, R4, UR8, PT ;  /* 0x0000000804007c0c */ /* 0x000fe4000bf63070 */
[----:B------:R-:W-:Y:S01]  /*3680*/  LOP3.LUT R4, R12, 0xffff, RZ, 0xc0, !PT ;  /* 0x0000ffff0c047812 */ /* 0x000fe200078ec0ff */
[----:B------:R-:W-:Y:S01]  /*3690*/  @!P6 FADD.FTZ R208, -R208, -RZ ;  /* 0x800000ffd0d0e221 */ /* 0x000fe20000010100 */
[----:B------:R-:W-:Y:S01]  /*36a0*/  LOP3.LUT R5, R12, 0xff, RZ, 0xc0, !PT ;  /* 0x000000ff0c057812 */ /* 0x000fe200078ec0ff */
[----:B------:R-:W-:Y:S01]  /*36b0*/  @!P4 FADD.FTZ R221, -R221, -RZ ;  /* 0x800000ffddddc221 */ /* 0x000fe20000010100 */
[----:B------:R-:W-:Y:S01]  /*36c0*/  SHF.R.U32.HI R4, RZ, 0x8, R4 ;  /* 0x00000008ff047819 */ /* 0x000fe20000011604 */
[----:B------:R-:W4:Y:S01]  /*36d0*/  MUFU.EX2 R217, R31 ;  /* 0x0000001f00d97308 */ /* 0x000f220000000800 */
[----:B------:R-:W-:Y:S02]  /*36e0*/  ISETP.LE.U32.AND P6, PT, R5, UR8, PT ;  /* 0x0000000805007c0c */ /* 0x000fe4000bfc3070 */
[----:B------:R-:W-:Y:S01]  /*36f0*/  LOP3.LUT R4, R4, 0xffff, RZ, 0xc0, !PT ;  /* 0x0000ffff04047812 */ /* 0x000fe200078ec0ff */
[----:B------:R-:W-:Y:S01]  /*3700*/  @!P5 FADD.FTZ R207, -R207, -RZ ;  /* 0x800000ffcfcfd221 */ /* 0x000fe20000010100 */
[--C-:B------:R-:W-:Y:S01]  /*3710*/  SHF.R.U32.HI R5, RZ, 0x10, R12.reuse ;  /* 0x00000010ff057819 */ /* 0x100fe2000001160c */
[----:B------:R-:W-:Y:S01]  /*3720*/  @!P3 FADD.FTZ R222, -R222, -RZ ;  /* 0x800000ffdedeb221 */ /* 0x000fe20000010100 */
[----:B------:R-:W-:Y:S03]  /*3730*/  SHF.R.U32.HI R12, RZ, 0x18, R12 ;  /* 0x00000018ff0c7819 */ /* 0x000fe6000001160c */
[----:B------:R-:W4:Y:S01]  /*3740*/  MUFU.EX2 R218, R30 ;  /* 0x0000001e00da7308 */ /* 0x000f220000000800 */
[----:B------:R-:W-:Y:S02]  /*3750*/  ISETP.LE.U32.AND P5, PT, R4, UR8, PT ;  /* 0x0000000804007c0c */ /* 0x000fe4000bfa3070 */
[----:B------:R-:W-:Y:S02]  /*3760*/  LOP3.LUT R4, R5, 0xff, RZ, 0xc0, !PT ;  /* 0x000000ff05047812 */ /* 0x000fe400078ec0ff */
[----:B------:R-:W-:Y:S01]  /*3770*/  ISETP.LE.U32.AND P4, PT, R12, UR8, PT ;  /* 0x000000080c007c0c */ /* 0x000fe2000bf83070 */
[----:B------:R-:W-:Y:S01]  /*3780*/  @!P6 FADD.FTZ R227, -R227, -RZ ;  /* 0x800000ffe3e3e221 */ /* 0x000fe20000010100 */
[----:B------:R-:W-:Y:S03]  /*3790*/  ISETP.LE.U32.AND P3, PT, R4, UR8, PT ;  /* 0x0000000804007c0c */ /* 0x000fe6000bf63070 */
[----:B------:R-:W-:Y:S01]  /*37a0*/  MUFU.EX2 R220, R26 ;  /* 0x0000001a00dc7308 */ /* 0x000fe20000000800 */
[----:B------:R-:W-:Y:S02]  /*37b0*/  SHF.R.U32.HI R4, RZ, 0x8, R17 ;  /* 0x00000008ff047819 */ /* 0x000fe40000011611 */
[----:B------:R-:W-:Y:S02]  /*37c0*/  ISETP.LE.U32.AND P6, PT, R18, UR8, PT ;  /* 0x0000000812007c0c */ /* 0x000fe4000bfc3070 */
[----:B------:R-:W-:Y:S01]  /*37d0*/  LOP3.LUT R4, R4, 0xffff, RZ, 0xc0, !PT ;  /* 0x0000ffff04047812 */ /* 0x000fe200078ec0ff */
[----:B------:R-:W-:Y:S01]  /*37e0*/  @!P5 FADD.FTZ R225, -R225, -RZ ;  /* 0x800000ffe1e1d221 */ /* 0x000fe20000010100 */
        /* <DEDUP_REMOVED lines=10> */
[----:B------:R-:W-:Y:S01]  /*3890*/  LOP3.LUT R5, R23, 0xff, RZ, 0xc0, !PT ;  /* 0x000000ff17057812 */ /* 0x000fe200078ec0ff */
[----:B------:R-:W-:Y:S01]  /*38a0*/  @!P5 FADD.FTZ R223, -R223, -RZ ;  /* 0x800000ffdfdfd221 */ /* 0x000fe20000010100 */
[----:B------:R-:W-:Y:S01]  /*38b0*/  ISETP.LE.U32.AND P5, PT, R4, UR8, PT ;  /* 0x0000000804007c0c */ /* 0x000fe2000bfa3070 */
[----:B------:R-:W-:Y:S01]  /*38c0*/  @!P4 FADD.FTZ R226, -R226, -RZ ;  /* 0x800000ffe2e2c221 */ /* 0x000fe20000010100 */
[----:B------:R-:W-:Y:S01]  /*38d0*/  LOP3.LUT R16, R11, UR13, R16, 0x96, !PT ;  /* 0x0000000d0b107c12 */ /* 0x000fe2000f8e9610 */
[----:B------:R-:W-:Y:S01]  /*38e0*/  @!P3 FADD.FTZ R228, -R228, -RZ ;  /* 0x800000ffe4e4b221 */ /* 0x000fe20000010100 */
[----:B------:R-:W-:Y:S01]  /*38f0*/  LOP3.LUT R4, R14, 0xff, RZ, 0xc0, !PT ;  /* 0x000000ff0e047812 */ /* 0x000fe200078ec0ff */
[----:B------:R-:W1:Y:S01]  /*3900*/  LDSM.16.M88.4 R8, [R189+0x1000] ;  /* 0x00100000bd08783b */ /* 0x000e620000000200 */
[----:B------:R-:W-:Y:S01]  /*3910*/  ISETP.LE.U32.AND P4, PT, R5, UR8, PT ;  /* 0x0000000805007c0c */ /* 0x000fe2000bf83070 */
[----:B------:R-:W-:Y:S01]  /*3920*/  @!P6 FADD.FTZ R204, -R204, -RZ ;  /* 0x800000ffcccce221 */ /* 0x000fe20000010100 */
[----:B------:R-:W-:Y:S02]  /*3930*/  ISETP.LE.U32.AND P3, PT, R4, UR8, PT ;  /* 0x0000000804007c0c */ /* 0x000fe4000bf63070 */
[----:B------:R-:W-:Y:S02]  /*3940*/  LOP3.LUT R4, R14, 0xffff, RZ, 0xc0, !PT ;  /* 0x0000ffff0e047812 */ /* 0x000fe400078ec0ff */
[----:B------:R-:W-:Y:S01]  /*3950*/  ISETP.LE.U32.AND P6, PT, R24, UR8, PT ;  /* 0x0000000818007c0c */ /* 0x000fe2000bfc3070 */
[----:B------:R-:W-:Y:S01]  /*3960*/  @!P5 FADD.FTZ R203, -R203, -RZ ;  /* 0x800000ffcbcbd221 */ /* 0x000fe20000010100 */
[----:B------:R-:W-:Y:S02]  /*3970*/  SHF.R.U32.HI R5, RZ, 0x18, R14 ;  /* 0x00000018ff057819 */ /* 0x000fe4000001160e */
[----:B------:R-:W-:Y:S02]  /*3980*/  SHF.R.U32.HI R4, RZ, 0x8, R4 ;  /* 0x00000008ff047819 */ /* 0x000fe40000011604 */
[----:B------:R-:W-:Y:S01]  /*3990*/  ISETP.LE.U32.AND P5, PT, R5, UR8, PT ;  /* 0x0000000805007c0c */ /* 0x000fe2000bfa3070 */
[----:B------:R-:W-:Y:S01]  /*39a0*/  @!P4 FADD.FTZ R214, -R214, -RZ ;  /* 0x800000ffd6d6c221 */ /* 0x000fe20000010100 */
[----:B------:R-:W-:Y:S01]  /*39b0*/  LOP3.LUT R4, R4, 0xffff, RZ, 0xc0, !PT ;  /* 0x0000ffff04047812 */ /* 0x000fe200078ec0ff */
        /* <DEDUP_REMOVED lines=8> */
[----:B------:R-:W-:Y:S02]  /*3a40*/  LOP3.LUT R5, R13, 0xff, RZ, 0xc0, !PT ;  /* 0x000000ff0d057812 */ /* 0x000fe400078ec0ff */
[----:B------:R-:W-:Y:S02]  /*3a50*/  SHF.R.U32.HI R4, RZ, 0x8, R4 ;  /* 0x00000008ff047819 */ /* 0x000fe40000011604 */
[----:B------:R-:W-:Y:S01]  /*3a60*/  ISETP.LE.U32.AND P3, PT, R5, UR8, PT ;  /* 0x0000000805007c0c */ /* 0x000fe2000bf63070 */
[----:B------:R-:W-:Y:S01]  /*3a70*/  @!P4 FADD.FTZ R198, -R198, -RZ ;  /* 0x800000ffc6c6c221 */ /* 0x000fe20000010100 */
[----:B------:R-:W-:Y:S02]  /*3a80*/  LOP3.LUT R4, R4, 0xffff, RZ, 0xc0, !PT ;  /* 0x0000ffff04047812 */ /* 0x000fe400078ec0ff */
[--C-:B------:R-:W-:Y:S02]  /*3a90*/  SHF.R.U32.HI R5, RZ, 0x10, R13.reuse ;  /* 0x00000010ff057819 */ /* 0x100fe4000001160d */
[----:B------:R-:W-:Y:S01]  /*3aa0*/  ISETP.LE.U32.AND P4, PT, R4, UR8, PT ;  /* 0x0000000804007c0c */ /* 0x000fe2000bf83070 */
[----:B------:R-:W-:Y:S01]  /*3ab0*/  @!P6 FADD.FTZ R210, -R210, -RZ ;  /* 0x800000ffd2d2e221 */ /* 0x000fe20000010100 */
[----:B------:R-:W-:Y:S01]  /*3ac0*/  LOP3.LUT R4, R5, 0xff, RZ, 0xc0, !PT ;  /* 0x000000ff05047812 */ /* 0x000fe200078ec0ff */
[-C--:B-1----:R-:W-:Y:S03]  /*3ad0*/  HMMA.16816.F32.BF16 R36, R176, R8.reuse, R36 ;  /* 0x00000008b024723c */ /* 0x082fe60000041824 */
[----:B------:R-:W-:Y:S01]  /*3ae0*/  ISETP.LE.U32.AND P6, PT, R4, UR8, PT ;  /* 0x0000000804007c0c */ /* 0x000fe2000bfc3070 */
[----:B------:R-:W-:Y:S01]  /*3af0*/  @!P3 FADD.FTZ R216, -R216, -RZ ;  /* 0x800000ffd8d8b221 */ /* 0x000fe20000010100 */
[----:B------:R-:W-:Y:S01]  /*3b00*/  SHF.R.U32.HI R4, RZ, 0x8, R134 ;  /* 0x00000008ff047819 */ /* 0x000fe20000011686 */
[C---:B------:R-:W-:Y:S04]  /*3b10*/  HMMA.16816.F32.BF16 R40, R136.reuse, R8, R40 ;  /* 0x000000088828723c */ /* 0x040fe80000041828 */
[----:B------:R-:W-:Y:S01]  /*3b20*/  ISETP.LE.U32.AND P3, PT, R135, UR8, PT ;  /* 0x0000000887007c0c */ /* 0x000fe2000bf63070 */
[----:B------:R-:W-:Y:S01]  /*3b30*/  @!P4 FADD.FTZ R215, -R215, -RZ ;  /* 0x800000ffd7d7c221 */ /* 0x000fe20000010100 */
[-C--:B------:R-:W-:Y:S05]  /*3b40*/  HMMA.16816.F32.BF16 R44, R136, R10.reuse, R44 ;  /* 0x0000000a882c723c */ /* 0x080fea000004182c */
[----:B------:R-:W-:Y:S01]  /*3b50*/  SHF.R.U32.HI R13, RZ, 0x18, R13 ;  /* 0x00000018ff0d7819 */ /* 0x000fe2000001160d */
[C---:B------:R-:W-:Y:S04]  /*3b60*/  HMMA.16816.F32.BF16 R48, R176.reuse, R10, R48 ;  /* 0x0000000ab030723c */ /* 0x040fe80000041830 */
[----:B------:R-:W-:Y:S01]  /*3b70*/  ISETP.LE.U32.AND P5, PT, R13, UR8, PT ;  /* 0x000000080d007c0c */ /* 0x000fe2000bfa3070 */
[----:B--2---:R-:W-:Y:S01]  /*3b80*/  @!P3 FADD.FTZ R212, -R212, -RZ ;  /* 0x800000ffd4d4b221 */ /* 0x004fe20000010100 */
[----:B------:R-:W-:Y:S01]  /*3b90*/  LOP3.LUT R4, R4, 0xffff, RZ, 0xc0, !PT ;  /* 0x0000ffff04047812 */ /* 0x000fe200078ec0ff */
[--C-:B------:R-:W-:Y:S01]  /*3ba0*/  FFMA.FTZ R37, R37, UR7, -R133.reuse ;  /* 0x0000000725257c23 */ /* 0x100fe20008010885 */
[----:B------:R-:W-:Y:S02]  /*3bb0*/  LOP3.LUT R6, R149, 0xff, RZ, 0xc0, !PT ;  /* 0x000000ff95067812 */ /* 0x000fe400078ec0ff */
[----:B------:R-:W-:Y:S01]  /*3bc0*/  ISETP.LE.U32.AND P4, PT, R4, UR8, PT ;  /* 0x0000000804007c0c */ /* 0x000fe2000bf83070 */
[----:B------:R-:W-:Y:S01]  /*3bd0*/  IMAD.WIDE.U32 R4, R146, -0x326172a9, RZ ;  /* 0xcd9e8d5792047825 */ /* 0x000fe200078e00ff */
[----:B------:R-:W-:Y:S01]  /*3be0*/  LOP3.LUT R7, R143, 0xff, RZ, 0xc0, !PT ;  /* 0x000000ff8f077812 */ /* 0x000fe200078ec0ff */
[----:B------:R-:W-:Y:S01]  /*3bf0*/  MUFU.EX2 R167, R37 ;  /* 0x0000002500a77308 */ /* 0x000fe20000000800 */
[----:B------:R-:W-:Y:S01]  /*3c00*/  ISETP.LE.U32.AND P3, PT, R6, UR8, PT ;  /* 0x0000000806007c0c */ /* 0x000fe2000bf63070 */
[----:B------:R-:W-:Y:S01]  /*3c10*/  FFMA.FTZ R36, R36, UR7, -R133 ;  /* 0x0000000724247c23 */ /* 0x000fe20008010885 */
[----:B------:R-:W-:Y:S01]  /*3c20*/  LOP3.LUT R12, R5, UR11, R152, 0x96, !PT ;  /* 0x0000000b050c7c12 */ /* 0x000fe2000f8e9698 */
[----:B------:R-:W-:Y:S01]  /*3c30*/  @!P5 FADD.FTZ R219, -R219, -RZ ;  /* 0x800000ffdbdbd221 */ /* 0x000fe20000010100 */
[----:B------:R-:W-:Y:S01]  /*3c40*/  ISETP.LE.U32.AND P5, PT, R142, UR8, PT ;  /* 0x000000088e007c0c */ /* 0x000fe2000bfa3070 */
[----:B------:R-:W-:Y:S01]  /*3c50*/  FFMA.FTZ R39, R39, UR7, -R132 ;  /* 0x0000000727277c23 */ /* 0x000fe20008010884 */
[----:B------:R-:W-:Y:S03]  /*3c60*/  LOP3.LUT R19, R4, 0xff, RZ, 0xc0, !PT ;  /* 0x000000ff04137812 */ /* 0x000fe600078ec0ff */
[----:B------:R-:W-:Y:S01]  /*3c70*/  MUFU.EX2 R168, R36 ;  /* 0x0000002400a87308 */ /* 0x000fe20000000800 */
[----:B------:R-:W-:Y:S01]  /*3c80*/  SHF.R.U32.HI R21, RZ, 0x10, R4 ;  /* 0x00000010ff157819 */ /* 0x000fe20000011604 */
[----:B---3--:R-:W-:Y:S01]  /*3c90*/  @!P4 FADD.FTZ R211, -R211, -RZ ;  /* 0x800000ffd3d3c221 */ /* 0x008fe20000010100 */
[----:B------:R-:W-:Y:S01]  /*3ca0*/  ISETP.LE.U32.AND P4, PT, R7, UR8, PT ;  /* 0x0000000807007c0c */ /* 0x000fe2000bf83070 */
[----:B------:R-:W-:Y:S01]  /*3cb0*/  FFMA.FTZ R38, R38, UR7, -R132 ;  /* 0x0000000726267c23 */ /* 0x000fe20008010884 */
[----:B------:R-:W-:Y:S01]  /*3cc0*/  LOP3.LUT R20, R4, 0xffff, RZ, 0xc0, !PT ;  /* 0x0000ffff04147812 */ /* 0x000fe200078ec0ff */
[----:B------:R-:W-:Y:S01]  /*3cd0*/  FFMA.FTZ R41, R41, UR7, -R3 ;  /* 0x0000000729297c23 */ /* 0x000fe20008010803 */
[----:B------:R-:W-:Y:S03]  /*3ce0*/  SHF.R.U32.HI R22, RZ, 0x18, R4 ;  /* 0x00000018ff167819 */ /* 0x000fe60000011604 */
[----:B------:R-:W1:Y:S01]  /*3cf0*/  MUFU.EX2 R173, R39 ;  /* 0x0000002700ad7308 */ /* 0x000e620000000800 */
[----:B------:R-:W2:Y:S01]  /*3d00*/  LDSM.16.M88.4 R4, [R189+0x1800] ;  /* 0x00180000bd04783b */ /* 0x000ea20000000200 */
[----:B------:R-:W-:Y:S01]  /*3d10*/  SHF.R.U32.HI R8, RZ, 0x8, R151 ;  /* 0x00000008ff087819 */ /* 0x000fe20000011697 */
[----:B----4-:R-:W-:Y:S01]  /*3d20*/  @!P5 FADD.FTZ R217, -R217, -RZ ;  /* 0x800000ffd9d9d221 */ /* 0x010fe20000010100 */
[----:B------:R-:W-:Y:S01]  /*3d30*/  LOP3.LUT R11, R16, 0xff, RZ, 0xc0, !PT ;  /* 0x000000ff100b7812 */ /* 0x000fe200078ec0ff */
[----:B------:R-:W-:Y:S01]  /*3d40*/  FFMA.FTZ R40, R40, UR7, -R3 ;  /* 0x0000000728287c23 */ /* 0x000fe20008010803 */
[----:B------:R-:W-:Y:S01]  /*3d50*/  LOP3.LUT R10, R8, 0xffff, RZ, 0xc0, !PT ;  /* 0x0000ffff080a7812 */ /* 0x000fe200078ec0ff */
[----:B------:R-:W-:Y:S04]  /*3d60*/  IMAD.WIDE.U32 R8, R154, -0x326172a9, RZ ;  /* 0xcd9e8d579a087825 */ /* 0x000fe800078e00ff */
[----:B------:R-:W-:Y:S01]  /*3d70*/  @!P4 FADD.FTZ R218, -R218, -RZ ;  /* 0x800000ffdadac221 */ /* 0x000fe20000010100 */
[----:B------:R-:W-:Y:S01]  /*3d80*/  ISETP.LE.U32.AND P4, PT, R11, UR8, PT ;  /* 0x000000080b007c0c */ /* 0x000fe2000bf83070 */
[----:B------:R-:W3:Y:S01]  /*3d90*/  MUFU.EX2 R174, R38 ;  /* 0x0000002600ae7308 */ /* 0x000ee20000000800 */
[----:B------:R-:W-:Y:S01]  /*3da0*/  ISETP.LE.U32.AND P5, PT, R10, UR8, PT ;  /* 0x000000080a007c0c */ /* 0x000fe2000bfa3070 */
[--C-:B------:R-:W-:Y:S01]  /*3db0*/  FFMA.FTZ R48, R48, UR7, -R133.reuse ;  /* 0x0000000730307c23 */ /* 0x100fe20008010885 */
[----:B------:R-:W-:Y:S01]  /*3dc0*/  LOP3.LUT R10, R9, UR11, R156, 0x96, !PT ;  /* 0x0000000b090a7c12 */ /* 0x000fe2000f8e969c */
[--C-:B------:R-:W-:Y:S01]  /*3dd0*/  FFMA.FTZ R50, R50, UR7, -R132.reuse ;  /* 0x0000000732327c23 */ /* 0x100fe20008010884 */
[----:B------:R-:W-:Y:S01]  /*3de0*/  LOP3.LUT R13, R8, 0xffff, RZ, 0xc0, !PT ;  /* 0x0000ffff080d7812 */ /* 0x000fe200078ec0ff */
[----:B------:R-:W-:Y:S01]  /*3df0*/  FFMA.FTZ R51, R51, UR7, -R132 ;  /* 0x0000000733337c23 */ /* 0x000fe20008010884 */
[----:B------:R-:W-:Y:S03]  /*3e00*/  LOP3.LUT R9, R12, 0xffff, RZ, 0xc0, !PT ;  /* 0x0000ffff0c097812 */ /* 0x000fe600078ec0ff */
[----:B------:R-:W4:Y:S01]  /*3e10*/  MUFU.EX2 R183, R41 ;  /* 0x0000002900b77308 */ /* 0x000f220000000800 */
[--C-:B------:R-:W-:Y:S01]  /*3e20*/  SHF.R.U32.HI R17, RZ, 0x10, R8.reuse ;  /* 0x00000010ff117819 */ /* 0x100fe20000011608 */
[----:B------:R-:W-:Y:S01]  /*3e30*/  FFMA.FTZ R49, R49, UR7, -R133 ;  /* 0x0000000731317c23 */ /* 0x000fe20008010885 */
[----:B------:R-:W-:Y:S01]  /*3e40*/  SHF.R.U32.HI R18, RZ, 0x18, R8 ;  /* 0x00000018ff127819 */ /* 0x000fe20000011608 */
[----:B------:R-:W-:Y:S01]  /*3e50*/  IMAD.U32 R149, RZ, RZ, UR9 ;  /* 0x00000009ff957e24 */ /* 0x000fe2000f8e00ff */
[----:B------:R-:W-:Y:S01]  /*3e60*/  LOP3.LUT R14, R8, 0xff, RZ, 0xc0, !PT ;  /* 0x000000ff080e7812 */ /* 0x000fe200078ec0ff */
[----:B------:R-:W-:Y:S01]  /*3e70*/  @!P5 FADD.FTZ R171, -R171, -RZ ;  /* 0x800000ffababd221 */ /* 0x000fe20000010100 */
[----:B------:R-:W-:Y:S03]  /*3e80*/  SHF.R.U32.HI R8, RZ, 0x18, R12 ;  /* 0x00000018ff087819 */ /* 0x000fe6000001160c */
[----:B------:R-:W-:Y:S01]  /*3e90*/  MUFU.EX2 R157, R48 ;  /* 0x00000030009d7308 */ /* 0x000fe20000000800 */
[----:B------:R-:W-:Y:S01]  /*3ea0*/  SHF.R.U32.HI R9, RZ, 0x8, R9 ;  /* 0x00000008ff097819 */ /* 0x000fe20000011609 */
[----:B------:R-:W-:Y:S01]  /*3eb0*/  @!P3 FADD.FTZ R180, -R180, -RZ ;  /* 0x800000ffb4b4b221 */ /* 0x000fe20000010100 */
[----:B------:R-:W-:Y:S01]  /*3ec0*/  ISETP.LE.U32.AND P5, PT, R8, UR8, PT ;  /* 0x0000000808007c0c */ /* 0x000fe2000bfa3070 */
[--C-:B------:R-:W-:Y:S01]  /*3ed0*/  FFMA.FTZ R43, R43, UR7, -R0.reuse ;  /* 0x000000072b2b7c23 */ /* 0x100fe20008010800 */
[----:B------:R-:W-:Y:S01]  /*3ee0*/  LOP3.LUT R8, R9, 0xffff, RZ, 0xc0, !PT ;  /* 0x0000ffff09087812 */ /* 0x000fe200078ec0ff */
[--C-:B------:R-:W-:Y:S01]  /*3ef0*/  FFMA.FTZ R42, R42, UR7, -R0.reuse ;  /* 0x000000072a2a7c23 */ /* 0x100fe20008010800 */
[----:B------:R-:W-:Y:S03]  /*3f00*/  LOP3.LUT R11, R12, 0xff, RZ, 0xc0, !PT ;  /* 0x000000ff0c0b7812 */ /* 0x000fe600078ec0ff */
[----:B------:R-:W-:Y:S01]  /*3f10*/  MUFU.EX2 R166, R50 ;  /* 0x0000003200a67308 */ /* 0x000fe20000000800 */
[----:B------:R-:W-:Y:S01]  /*3f20*/  ISETP.LE.U32.AND P0, PT, R8, UR8, PT ;  /* 0x0000000808007c0c */ /* 0x000fe2000bf03070 */
[--C-:B------:R-:W-:Y:S01]  /*3f30*/  FFMA.FTZ R45, R45, UR7, -R3.reuse ;  /* 0x000000072d2d7c23 */ /* 0x100fe20008010803 */
[----:B------:R-:W-:Y:S01]  /*3f40*/  LOP3.LUT R8, R10, 0xffff, RZ, 0xc0, !PT ;  /* 0x0000ffff0a087812 */ /* 0x000fe200078ec0ff */
[----:B------:R-:W-:Y:S01]  /*3f50*/  FFMA.FTZ R44, R44, UR7, -R3 ;  /* 0x000000072c2c7c23 */ /* 0x000fe20008010803 */
[----:B------:R-:W-:Y:S01]  /*3f60*/  ISETP.LE.U32.AND P2, PT, R11, UR8, PT ;  /* 0x000000080b007c0c */ /* 0x000fe2000bf43070 */
[----:B------:R-:W-:Y:S01]  /*3f70*/  FFMA.FTZ R46, R46, UR7, -R0 ;  /* 0x000000072e2e7c23 */ /* 0x000fe20008010800 */
[-C--:B--2---:R-:W-:Y:S03]  /*3f80*/  HMMA.16816.F32.BF16 R52, R176, R4.reuse, R52 ;  /* 0x00000004b034723c */ /* 0x084fe60000041834 */
[----:B------:R-:W2:Y:S01]  /*3f90*/  MUFU.EX2 R199, R40 ;  /* 0x0000002800c77308 */ /* 0x000ea20000000800 */
[----:B------:R-:W-:Y:S01]  /*3fa0*/  SHF.R.U32.HI R12, RZ, 0x10, R12 ;  /* 0x00000010ff0c7819 */ /* 0x000fe2000001160c */
[----:B-1----:R-:W-:Y:S01]  /*3fb0*/  @!P5 FADD.FTZ R173, -R173, -RZ ;  /* 0x800000ffadadd221 */ /* 0x002fe20000010100 */
[----:B------:R-:W-:Y:S01]  /*3fc0*/  SHF.R.U32.HI R8, RZ, 0x8, R8 ;  /* 0x00000008ff087819 */ /* 0x000fe20000011608 */
[C---:B------:R-:W-:Y:S06]  /*3fd0*/  HMMA.16816.F32.BF16 R56, R136.reuse, R4, R56 ;  /* 0x000000048838723c */ /* 0x040fec0000041838 */
[----:B------:R-:W1:Y:S01]  /*3fe0*/  MUFU.EX2 R205, R43 ;  /* 0x0000002b00cd7308 */ /* 0x000e620000000800 */
[----:B------:R-:W-:Y:S01]  /*3ff0*/  LOP3.LUT R12, R12, 0xff, RZ, 0xc0, !PT ;  /* 0x000000ff0c0c7812 */ /* 0x000fe200078ec0ff */
[-C--:B------:R-:W-:Y:S03]  /*4000*/  HMMA.16816.F32.BF16 R60, R136, R6.reuse, R60 ;  /* 0x00000006883c723c */ /* 0x080fe6000004183c */
[----:B------:R-:W-:Y:S02]  /*4010*/  ISETP.LE.U32.AND P3, PT, R12, UR8, PT ;  /* 0x000000080c007c0c */ /* 0x000fe4000bf63070 */
[----:B------:R-:W-:Y:S01]  /*4020*/  LOP3.LUT R8, R8, 0xffff, RZ, 0xc0, !PT ;  /* 0x0000ffff08087812 */ /* 0x000fe200078ec0ff */
[----:B------:R-:W-:Y:S02]  /*4030*/  HMMA.16816.F32.BF16 R64, R176, R6, R64 ;  /* 0x00000006b040723c */ /* 0x000fe40000041840 */
[----:B------:R-:W1:Y:S03]  /*4040*/  MUFU.EX2 R206, R42 ;  /* 0x0000002a00ce7308 */ /* 0x000e660000000800 */
[----:B------:R-:W-:Y:S01]  /*4050*/  @!P0 FADD.FTZ R167, -R167, -RZ ;  /* 0x800000ffa7a78221 */ /* 0x000fe20000010100 */
[----:B------:R-:W-:Y:S01]  /*4060*/  LOP3.LUT R9, R10, 0xff, RZ, 0xc0, !PT ;  /* 0x000000ff0a097812 */ /* 0x000fe200078ec0ff */
[----:B------:R-:W-:Y:S01]  /*4070*/  @!P2 FADD.FTZ R168, -R168, -RZ ;  /* 0x800000ffa8a8a221 */ /* 0x000fe20000010100 */
[----:B------:R-:W-:Y:S04]  /*4080*/  ISETP.LE.U32.AND P0, PT, R8, UR8, PT ;  /* 0x0000000808007c0c */ /* 0x000fe8000bf03070 */
[----:B------:R-:W1:Y:S01]  /*4090*/  MUFU.EX2 R181, R45 ;  /* 0x0000002d00b57308 */ /* 0x000e620000000800 */
[----:B------:R-:W-:Y:S01]  /*40a0*/  ISETP.LE.U32.AND P2, PT, R9, UR8, PT ;  /* 0x0000000809007c0c */ /* 0x000fe2000bf43070 */
[----:B---3--:R-:W-:Y:S01]  /*40b0*/  @!P3 FADD.FTZ R174, -R174, -RZ ;  /* 0x800000ffaeaeb221 */ /* 0x008fe20000010100 */
[----:B------:R-:W-:Y:S01]  /*40c0*/  SHF.R.U32.HI R11, RZ, 0x10, R10 ;  /* 0x00000010ff0b7819 */ /* 0x000fe2000001160a */
[----:B------:R-:W-:Y:S01]  /*40d0*/  FFMA.FTZ R47, R47, UR7, -R0 ;  /* 0x000000072f2f7c23 */ /* 0x000fe20008010800 */
[----:B------:R-:W-:Y:S01]  /*40e0*/  SHF.R.U32.HI R10, RZ, 0x18, R10 ;  /* 0x00000018ff0a7819 */ /* 0x000fe2000001160a */
[----:B------:R-:W-:Y:S01]  /*40f0*/  FFMA.FTZ R52, R52, UR7, -R133 ;  /* 0x0000000734347c23 */ /* 0x000fe20008010885 */
[----:B------:R-:W-:Y:S03]  /*4100*/  SHF.R.U32.HI R8, RZ, 0x8, R13 ;  /* 0x00000008ff087819 */ /* 0x000fe6000001160d */
[----:B------:R-:W3:Y:S01]  /*4110*/  MUFU.EX2 R182, R44 ;  /* 0x0000002c00b67308 */ /* 0x000ee20000000800 */
[----:B------:R-:W-:Y:S01]  /*4120*/  LOP3.LUT R9, R11, 0xff, RZ, 0xc0, !PT ;  /* 0x000000ff0b097812 */ /* 0x000fe200078ec0ff */
[----:B------:R-:W-:Y:S01]  /*4130*/  FFMA.FTZ R56, R56, UR7, -R3 ;  /* 0x0000000738387c23 */ /* 0x000fe20008010803 */
[----:B------:R-:W-:Y:S01]  /*4140*/  ISETP.LE.U32.AND P5, PT, R10, UR8, PT ;  /* 0x000000080a007c0c */ /* 0x000fe2000bfa3070 */
[----:B----4-:R-:W-:Y:S01]  /*4150*/  @!P0 FADD.FTZ R183, -R183, -RZ ;  /* 0x800000ffb7b78221 */ /* 0x010fe20000010100 */
[----:B------:R-:W-:Y:S01]  /*4160*/  LOP3.LUT R4, R8, 0xffff, RZ, 0xc0, !PT ;  /* 0x0000ffff08047812 */ /* 0x000fe200078ec0ff */
[----:B--2---:R-:W-:Y:S01]  /*4170*/  @!P2 FADD.FTZ R199, -R199, -RZ ;  /* 0x800000ffc7c7a221 */ /* 0x004fe20000010100 */
[----:B------:R-:W-:Y:S03]  /*4180*/  ISETP.LE.U32.AND P3, PT, R9, UR8, PT ;  /* 0x0000000809007c0c */ /* 0x000fe6000bf63070 */
[----:B------:R-:W2:Y:S01]  /*4190*/  MUFU.EX2 R202, R46 ;  /* 0x0000002e00ca7308 */ /* 0x000ea20000000800 */
[----:B------:R-:W-:Y:S01]  /*41a0*/  ISETP.LE.U32.AND P0, PT, R4, UR8, PT ;  /* 0x0000000804007c0c */ /* 0x000fe2000bf03070 */
[--C-:B------:R-:W-:Y:S01]  /*41b0*/  FFMA.FTZ R64, R64, UR7, -R133.reuse ;  /* 0x0000000740407c23 */ /* 0x100fe20008010885 */
[----:B------:R-:W-:Y:S01]  /*41c0*/  ISETP.LE.U32.AND P2, PT, R14, UR8, PT ;  /* 0x000000080e007c0c */ /* 0x000fe2000bf43070 */
[--C-:B------:R-:W-:Y:S01]  /*41d0*/  FFMA.FTZ R66, R66, UR7, -R132.reuse ;  /* 0x0000000742427c23 */ /* 0x100fe20008010884 */
[----:B------:R-:W-:Y:S01]  /*41e0*/  LOP3.LUT R4, R17, 0xff, RZ, 0xc0, !PT ;  /* 0x000000ff11047812 */ /* 0x000fe200078ec0ff */
[----:B------:R-:W-:Y:S01]  /*41f0*/  FFMA.FTZ R54, R54, UR7, -R132 ;  /* 0x0000000736367c23 */ /* 0x000fe20008010884 */
[----:B------:R-:W-:Y:S01]  /*4200*/  SHF.R.U32.HI R5, RZ, 0x8, R20 ;  /* 0x00000008ff057819 */ /* 0x000fe20000011614 */
[----:B-1----:R-:W-:Y:S01]  /*4210*/  @!P5 FADD.FTZ R205, -R205, -RZ ;  /* 0x800000ffcdcdd221 */ /* 0x002fe20000010100 */
[----:B------:R-:W-:Y:S01]  /*4220*/  ISETP.LE.U32.AND P5, PT, R4, UR8, PT ;  /* 0x0000000804007c0c */ /* 0x000fe2000bfa3070 */
[----:B------:R-:W1:Y:S01]  /*4230*/  MUFU.EX2 R201, R47 ;  /* 0x0000002f00c97308 */ /* 0x000e620000000800 */
[----:B------:R-:W-:Y:S01]  /*4240*/  LOP3.LUT R4, R21, 0xff, RZ, 0xc0, !PT ;  /* 0x000000ff15047812 */ /* 0x000fe200078ec0ff */
[----:B------:R-:W-:Y:S01]  /*4250*/  @!P3 FADD.FTZ R206, -R206, -RZ ;  /* 0x800000ffceceb221 */ /* 0x000fe20000010100 */
[----:B------:R-:W-:Y:S01]  /*4260*/  ISETP.LE.U32.AND P3, PT, R19, UR8, PT ;  /* 0x0000000813007c0c */ /* 0x000fe2000bf63070 */
[----:B------:R-:W-:Y:S01]  /*4270*/  @!P0 FADD.FTZ R181, -R181, -RZ ;  /* 0x800000ffb5b58221 */ /* 0x000fe20000010100 */
[----:B------:R-:W-:Y:S01]  /*4280*/  ISETP.LE.U32.AND P0, PT, R4, UR8, PT ;  /* 0x0000000804007c0c */ /* 0x000fe2000bf03070 */
[----:B---3--:R-:W-:Y:S01]  /*4290*/  @!P2 FADD.FTZ R182, -R182, -RZ ;  /* 0x800000ffb6b6a221 */ /* 0x008fe20000010100 */
[----:B------:R-:W-:Y:S03]  /*42a0*/  LOP3.LUT R4, R16, 0xffff, RZ, 0xc0, !PT ;  /* 0x0000ffff10047812 */ /* 0x000fe600078ec0ff */
[----:B------:R-:W3:Y:S01]  /*42b0*/  MUFU.EX2 R152, R52 ;  /* 0x0000003400987308 */ /* 0x000ee20000000800 */
[----:B------:R-:W-:Y:S01]  /*42c0*/  ISETP.LE.U32.AND P2, PT, R18, UR8, PT ;  /* 0x0000000812007c0c */ /* 0x000fe2000bf43070 */
[----:B------:R-:W-:Y:S01]  /*42d0*/  FFMA.FTZ R55, R55, UR7, -R132 ;  /* 0x0000000737377c23 */ /* 0x000fe20008010884 */
[----:B------:R-:W-:Y:S01]  /*42e0*/  LOP3.LUT R5, R5, 0xffff, RZ, 0xc0, !PT ;  /* 0x0000ffff05057812 */ /* 0x000fe200078ec0ff */
[----:B--2---:R-:W-:Y:S01]  /*42f0*/  @!P5 FADD.FTZ R202, -R202, -RZ ;  /* 0x800000ffcacad221 */ /* 0x004fe20000010100 */
[----:B------:R-:W-:Y:S01]  /*4300*/  SHF.R.U32.HI R4, RZ, 0x8, R4 ;  /* 0x00000008ff047819 */ /* 0x000fe20000011604 */
[--C-:B------:R-:W-:Y:S01]  /*4310*/  FFMA.FTZ R53, R53, UR7, -R133.reuse ;  /* 0x0000000735357c23 */ /* 0x100fe20008010885 */
[----:B------:R-:W-:Y:S01]  /*4320*/  ISETP.LE.U32.AND P5, PT, R5, UR8, PT ;  /* 0x0000000805007c0c */ /* 0x000fe2000bfa3070 */
[----:B------:R-:W-:Y:S01]  /*4330*/  @!P3 FADD.FTZ R157, -R157, -RZ ;  /* 0x800000ff9d9db221 */ /* 0x000fe20000010100 */
[----:B------:R-:W-:Y:S01]  /*4340*/  LOP3.LUT R4, R4, 0xffff, RZ, 0xc0, !PT ;  /* 0x0000ffff04047812 */ /* 0x000fe200078ec0ff */
[----:B------:R-:W2:Y:S01]  /*4350*/  MUFU.EX2 R164, R51 ;  /* 0x0000003300a47308 */ /* 0x000ea20000000800 */
[----:B------:R-:W-:Y:S01]  /*4360*/  SHF.R.U32.HI R5, RZ, 0x10, R16 ;  /* 0x00000010ff057819 */ /* 0x000fe20000011610 */
[----:B------:R-:W-:Y:S01]  /*4370*/  @!P0 FADD.FTZ R166, -R166, -RZ ;  /* 0x800000ffa6a68221 */ /* 0x000fe20000010100 */
[----:B------:R-:W-:Y:S01]  /*4380*/  ISETP.LE.U32.AND P3, PT, R4, UR8, PT ;  /* 0x0000000804007c0c */ /* 0x000fe2000bf63070 */
[----:B-1----:R-:W-:Y:S01]  /*4390*/  @!P2 FADD.FTZ R201, -R201, -RZ ;  /* 0x800000ffc9c9a221 */ /* 0x002fe20000010100 */
[----:B------:R-:W-:Y:S01]  /*43a0*/  LOP3.LUT R4, R5, 0xff, RZ, 0xc0, !PT ;  /* 0x000000ff05047812 */ /* 0x000fe200078ec0ff */
[----:B------:R-:W-:Y:S01]  /*43b0*/  FFMA.FTZ R133, R65, UR7, -R133 ;  /* 0x0000000741857c23 */ /* 0x000fe20008010885 */
[----:B------:R-:W-:Y:S03]  /*43c0*/  ISETP.LE.U32.AND P2, PT, R22, UR8, PT ;  /* 0x0000000816007c0c */ /* 0x000fe6000bf43070 */
[----:B------:R-:W1:Y:S01]  /*43d0*/  MUFU.EX2 R165, R56 ;  /* 0x0000003800a57308 */ /* 0x000e620000000800 */
[----:B------:R-:W-:Y:S01]  /*43e0*/  ISETP.LE.U32.AND P0, PT, R4, UR8, PT ;  /* 0x0000000804007c0c */ /* 0x000fe2000bf03070 */
[----:B---3--:R-:W-:Y:S01]  /*43f0*/  @!P4 FADD.FTZ R152, -R152, -RZ ;  /* 0x800000ff9898c221 */ /* 0x008fe20000010100 */
[----:B------:R-:W-:Y:S01]  /*4400*/  LOP3.LUT R4, R15, 0xff, RZ, 0xc0, !PT ;  /* 0x000000ff0f047812 */ /* 0x000fe200078ec0ff */
[----:B------:R-:W-:Y:S01]  /*4410*/  FFMA.FTZ R132, R67, UR7, -R132 ;  /* 0x0000000743847c23 */ /* 0x000fe20008010884 */
[----:B------:R-:W-:Y:S01]  /*4420*/  LOP3.LUT R5, R147, 0xff, RZ, 0xc0, !PT ;  /* 0x000000ff93057812 */ /* 0x000fe200078ec0ff */
[----:B------:R-:W-:Y:S01]  /*4430*/  @!P6 FADD.FTZ R220, -R220, -RZ ;  /* 0x800000ffdcdce221 */ /* 0x000fe20000010100 */
[----:B------:R-:W-:Y:S03]  /*4440*/  ISETP.LE.U32.AND P4, PT, R4, UR8, PT ;  /* 0x0000000804007c0c */ /* 0x000fe6000bf83070 */
[----:B------:R-:W3:Y:S01]  /*4450*/  MUFU.EX2 R155, R49 ;  /* 0x00000031009b7308 */ /* 0x000ee20000000800 */
[----:B------:R-:W-:Y:S01]  /*4460*/  SHF.R.U32.HI R4, RZ, 0x8, R162 ;  /* 0x00000008ff047819 */ /* 0x000fe200000116a2 */
[--C-:B------:R-:W-:Y:S01]  /*4470*/  FFMA.FTZ R60, R60, UR7, -R3.reuse ;  /* 0x000000073c3c7c23 */ /* 0x100fe20008010803 */
[----:B------:R-:W-:Y:S01]  /*4480*/  SHF.R.U32.HI R16, RZ, 0x18, R16 ;  /* 0x00000018ff107819 */ /* 0x000fe20000011610 */
[----:B--2---:R-:W-:Y:S01]  /*4490*/  @!P2 FADD.FTZ R164, -R164, -RZ ;  /* 0x800000ffa4a4a221 */ /* 0x004fe20000010100 */
[----:B------:R-:W-:Y:S01]  /*44a0*/  ISETP.LE.U32.AND P2, PT, R5, UR8, PT ;  /* 0x0000000805007c0c */ /* 0x000fe2000bf43070 */
[----:B------:R-:W-:Y:S01]  /*44b0*/  FFMA.FTZ R57, R57, UR7, -R3 ;  /* 0x0000000739397c23 */ /* 0x000fe20008010803 */
[----:B------:R-:W-:Y:S03]  /*44c0*/  LOP3.LUT R5, R4, 0xffff, RZ, 0xc0, !PT ;  /* 0x0000ffff04057812 */ /* 0x000fe600078ec0ff */
[----:B------:R-:W2:Y:S01]  /*44d0*/  MUFU.EX2 R150, R64 ;  /* 0x0000004000967308 */ /* 0x000ea20000000800 */
[----:B------:R-:W-:Y:S01]  /*44e0*/  SHF.R.U32.HI R4, RZ, 0x18, R15 ;  /* 0x00000018ff047819 */ /* 0x000fe2000001160f */
[----:B------:R-:W-:Y:S01]  /*44f0*/  FFMA.FTZ R3, R61, UR7, -R3 ;  /* 0x000000073d037c23 */ /* 0x000fe20008010803 */
[----:B------:R-:W-:Y:S01]  /*4500*/  SHF.R.U32.HI R7, RZ, 0x8, R158 ;  /* 0x00000008ff077819 */ /* 0x000fe2000001169e */
[----:B-1----:R-:W-:Y:S01]  /*4510*/  @!P4 FADD.FTZ R165, -R165, -RZ ;  /* 0x800000ffa5a5c221 */ /* 0x002fe20000010100 */
[----:B------:R-:W-:Y:S01]  /*4520*/  ISETP.LE.U32.AND P4, PT, R4, UR8, PT ;  /* 0x0000000804007c0c */ /* 0x000fe2000bf83070 */
[--C-:B------:R-:W-:Y:S01]  /*4530*/  FFMA.FTZ R62, R62, UR7, -R0.reuse ;  /* 0x000000073e3e7c23 */ /* 0x100fe20008010800 */
[----:B------:R-:W-:Y:S03]  /*4540*/  LOP3.LUT R4, R161, 0xff, RZ, 0xc0, !PT ;  /* 0x000000ffa1047812 */ /* 0x000fe600078ec0ff */
[----:B------:R-:W1:Y:S01]  /*4550*/  MUFU.EX2 R154, R66 ;  /* 0x00000042009a7308 */ /* 0x000e620000000800 */
[----:B---3--:R-:W-:Y:S01]  /*4560*/  @!P5 FADD.FTZ R155, -R155, -RZ ;  /* 0x800000ff9b9bd221 */ /* 0x008fe20000010100 */
[----:B------:R-:W-:Y:S01]  /*4570*/  ISETP.LE.U32.AND P5, PT, R16, UR8, PT ;  /* 0x0000000810007c0c */ /* 0x000fe2000bfa3070 */
[--C-:B------:R-:W-:Y:S01]  /*4580*/  FFMA.FTZ R58, R58, UR7, -R0.reuse ;  /* 0x000000073a3a7c23 */ /* 0x100fe20008010800 */
[----:B------:R-:W-:Y:S01]  /*4590*/  ISETP.LE.U32.AND P6, PT, R145, UR8, PT ;  /* 0x0000000891007c0c */ /* 0x000fe2000bfc3070 */
[--C-:B------:R-:W-:Y:S01]  /*45a0*/  FFMA.FTZ R59, R59, UR7, -R0.reuse ;  /* 0x000000073b3b7c23 */ /* 0x100fe20008010800 */
[----:B------:R-:W-:Y:S01]  /*45b0*/  LOP3.LUT R6, R15, 0xffff, RZ, 0xc0, !PT ;  /* 0x0000ffff0f067812 */ /* 0x000fe200078ec0ff */
[----:B------:R-:W-:Y:S03]  /*45c0*/  FFMA.FTZ R0, R63, UR7, -R0 ;  /* 0x000000073f007c23 */ /* 0x000fe60008010800 */
[----:B------:R-:W3:Y:S01]  /*45d0*/  MUFU.EX2 R160, R54 ;  /* 0x0000003600a07308 */ /* 0x000ee20000000800 */
[----:B--2---:R-:W-:Y:S01]  /*45e0*/  @!P1 FADD.FTZ R150, -R150, -RZ ;  /* 0x800000ff96969221 */ /* 0x004fe20000010100 */
[----:B------:R-:W-:Y:S02]  /*45f0*/  ISETP.LE.U32.AND P1, PT, R4, UR8, PT ;  /* 0x0000000804007c0c */ /* 0x000fe4000bf23070 */
[----:B------:R-:W-:Y:S02]  /*4600*/  LOP3.LUT R4, R7, 0xffff, RZ, 0xc0, !PT ;  /* 0x0000ffff07047812 */ /* 0x000fe400078ec0ff */
[----:B------:R-:W-:Y:S04]  /*4610*/  SHF.R.U32.HI R6, RZ, 0x8, R6 ;  /* 0x00000008ff067819 */ /* 0x000fe80000011606 */
[----:B------:R-:W2:Y:S01]  /*4620*/  MUFU.EX2 R159, R55 ;  /* 0x00000037009f7308 */ /* 0x000ea20000000800 */
[----:B-1----:R-:W-:Y:S01]  /*4630*/  @!P2 FADD.FTZ R154, -R154, -RZ ;  /* 0x800000ff9a9aa221 */ /* 0x002fe20000010100 */
[----:B------:R-:W-:Y:S02]  /*4640*/  ISETP.LE.U32.AND P2, PT, R4, UR8, PT ;  /* 0x0000000804007c0c */ /* 0x000fe4000bf43070 */
[----:B------:R-:W-:Y:S02]  /*4650*/  F2FP.RELU.BF16.F32.PACK_AB R4, R207, R208 ;  /* 0x000000d0cf04723e */ /* 0x000fe400000018ff */
[----:B------:R-:W-:Y:S04]  /*4660*/  F2FP.RELU.BF16.F32.PACK_AB R7, R225, R227 ;  /* 0x000000e3e107723e */ /* 0x000fe800000018ff */
[----:B------:R-:W1:Y:S01]  /*4670*/  MUFU.EX2 R147, R133 ;  /* 0x0000008500937308 */ /* 0x000e620000000800 */
[----:B---3--:R-:W-:Y:S01]  /*4680*/  @!P0 FADD.FTZ R160, -R160, -RZ ;  /* 0x800000ffa0a08221 */ /* 0x008fe20000010100 */
[----:B------:R3:W-:Y:S01]  /*4690*/  STS [R231+0x1c000], R4 ;  /* 0x01c00004e7007388 */ /* 0x0007e20000000800 */
[----:B------:R-:W-:Y:S07]  /*46a0*/  ISETP.LE.U32.AND P0, PT, R153, UR8, PT ;  /* 0x0000000899007c0c */ /* 0x000fee000bf03070 */
[----:B------:R-:W4:Y:S01]  /*46b0*/  MUFU.EX2 R153, R132 ;  /* 0x0000008400997308 */ /* 0x000f220000000800 */
[----:B--2---:R-:W-:Y:S01]  /*46c0*/  @!P5 FADD.FTZ R159, -R159, -RZ ;  /* 0x800000ff9f9fd221 */ /* 0x004fe20000010100 */
[----:B------:R-:W-:Y:S02]  /*46d0*/  ISETP.LE.U32.AND P5, PT, R5, UR8, PT ;  /* 0x0000000805007c0c */ /* 0x000fe4000bfa3070 */
[----:B------:R-:W-:Y:S04]  /*46e0*/  SHF.R.U32.HI R5, RZ, 0x10, R15 ;  /* 0x00000010ff057819 */ /* 0x000fe8000001160f */
[----:B------:R-:W-:Y:S02]  /*46f0*/  LOP3.LUT R5, R5, 0xff, RZ, 0xc0, !PT ;  /* 0x000000ff05057812 */ /* 0x000fe400078ec0ff */
[----:B------:R2:W2:Y:S05]  /*4700*/  MUFU.EX2 R156, R3 ;  /* 0x00000003009c7308 */ /* 0x0004aa0000000800 */
[----:B-1----:R-:W-:Y:S01]  /*4710*/  @!P5 FADD.FTZ R147, -R147, -RZ ;  /* 0x800000ff9393d221 */ /* 0x002fe20000010100 */
[----:B------:R-:W-:Y:S01]  /*4720*/  ISETP.LE.U32.AND P5, PT, R5, UR8, PT ;  /* 0x0000000805007c0c */ /* 0x000fe2000bfa3070 */
[----:B----4-:R-:W-:Y:S01]  /*4730*/  @!P6 FADD.FTZ R153, -R153, -RZ ;  /* 0x800000ff9999e221 */ /* 0x010fe20000010100 */
[----:B------:R-:W-:Y:S02]  /*4740*/  LOP3.LUT R5, R6, 0xffff, RZ, 0xc0, !PT ;  /* 0x0000ffff06057812 */ /* 0x000fe400078ec0ff */
[----:B------:R-:W1:Y:S01]  /*4750*/  MUFU.EX2 R151, R53 ;  /* 0x0000003500977308 */ /* 0x000e620000000800 */
[----:B------:R-:W-:Y:S02]  /*4760*/  F2FP.RELU.BF16.F32.PACK_AB R6, R221, R222 ;  /* 0x000000dedd06723e */ /* 0x000fe400000018ff */
[----:B------:R-:W-:Y:S02]  /*4770*/  ISETP.LE.U32.AND P6, PT, R5, UR8, PT ;  /* 0x0000000805007c0c */ /* 0x000fe4000bfc3070 */
[----:B------:R-:W-:Y:S01]  /*4780*/  F2FP.RELU.BF16.F32.PACK_AB R5, R203, R204 ;  /* 0x000000cccb05723e */ /* 0x000fe200000018ff */
[----:B------:R4:W-:Y:S01]  /*4790*/  STS [R231+0x1c400], R6 ;  /* 0x01c40006e7007388 */ /* 0x0009e20000000800 */
[----:B---3--:R-:W-:Y:S03]  /*47a0*/  F2FP.RELU.BF16.F32.PACK_AB R4, R213, R214 ;  /* 0x000000d6d504723e */ /* 0x008fe600000018ff */
[----:B------:R3:W3:Y:S01]  /*47b0*/  MUFU.EX2 R162, R0 ;  /* 0x0000000000a27308 */ /* 0x0006e20000000800 */
[----:B--2---:R-:W-:Y:S01]  /*47c0*/  F2FP.RELU.BF16.F32.PACK_AB R3, R164, R166 ;  /* 0x000000a6a403723e */ /* 0x004fe200000018ff */
[----:B------:R2:W-:Y:S01]  /*47d0*/  STS [R234+0x1c000], R5 ;  /* 0x01c00005ea007388 */ /* 0x0005e20000000800 */
[----:B------:R-:W-:Y:S01]  /*47e0*/  @!P2 FADD.FTZ R156, -R156, -RZ ;  /* 0x800000ff9c9ca221 */ /* 0x000fe20000010100 */
[----:B------:R-:W-:Y:S02]  /*47f0*/  FSETP.GE.FTZ.AND P2, PT, R203, RZ, PT ;  /* 0x000000ffcb00720b */ /* 0x000fe40003f56000 */
[----:B------:R2:W-:Y:S04]  /*4800*/  STS [R234+0x1c400], R4 ;  /* 0x01c40004ea007388 */ /* 0x0005e80000000800 */
[----:B------:R-:W2:Y:S01]  /*4810*/  MUFU.EX2 R161, R57 ;  /* 0x0000003900a17308 */ /* 0x000ea20000000800 */
[----:B-1----:R-:W-:Y:S01]  /*4820*/  @!P3 FADD.FTZ R151, -R151, -RZ ;  /* 0x800000ff9797b221 */ /* 0x002fe20000010100 */
[----:B------:R1:W-:Y:S01]  /*4830*/  STS [R231+0x1e000], R7 ;  /* 0x01e00007e7007388 */ /* 0x0003e20000000800 */
[----:B------:R-:W-:Y:S07]  /*4840*/  ISETP.LE.U32.AND P3, PT, R141, UR8, PT ;  /* 0x000000088d007c0c */ /* 0x000fee000bf63070 */
[----:B------:R-:W1:Y:S01]  /*4850*/  MUFU.EX2 R170, R58 ;  /* 0x0000003a00aa7308 */ /* 0x000e620000000800 */
[----:B---3--:R-:W-:Y:S01]  /*4860*/  F2FP.RELU.BF16.F32.PACK_AB R0, R147, R150 ;  /* 0x000000969300723e */ /* 0x008fe200000018ff */
[----:B------:R-:W-:Y:S01]  /*4870*/  @!P0 FADD.FTZ R162, -R162, -RZ ;  /* 0x800000ffa2a28221 */ /* 0x000fe20000010100 */
[C---:B------:R-:W-:Y:S02]  /*4880*/  LEA R148, P0, R252.reuse, R148, 0x2 ;  /* 0x00000094fc947211 */ /* 0x040fe400078010ff */
[----:B----4-:R-:W-:Y:S05]  /*4890*/  F2FP.RELU.BF16.F32.PACK_AB R6, R229, R230 ;  /* 0x000000e6e506723e */ /* 0x010fea00000018ff */
[----:B------:R-:W3:Y:S01]  /*48a0*/  MUFU.EX2 R169, R59 ;  /* 0x0000003b00a97308 */ /* 0x000ee20000000800 */
[----:B--2---:R-:W-:Y:S01]  /*48b0*/  @!P6 FADD.FTZ R161, -R161, -RZ ;  /* 0x800000ffa1a1e221 */ /* 0x004fe20000010100 */
[----:B------:R-:W-:Y:S02]  /*48c0*/  LEA.HI.X.SX32 R149, R252, R149, 0x2, P0 ;  /* 0x00000095fc957211 */ /* 0x000fe400000f16ff */
[----:B------:R-:W-:Y:S01]  /*48d0*/  F2FP.RELU.BF16.F32.PACK_AB R5, R223, R224 ;  /* 0x000000e0df05723e */ /* 0x000fe200000018ff */
[----:B------:R2:W-:Y:S01]  /*48e0*/  STS [R231+0x1e400], R6 ;  /* 0x01e40006e7007388 */ /* 0x0005e20000000800 */
[----:B------:R-:W-:Y:S02]  /*48f0*/  FSETP.GE.FTZ.AND P0, PT, R208, RZ, PT ;  /* 0x000000ffd000720b */ /* 0x000fe40003f16000 */
[----:B------:R-:W-:Y:S01]  /*4900*/  F2FP.RELU.BF16.F32.PACK_AB R4, R226, R228 ;  /* 0x000000e4e204723e */ /* 0x000fe200000018ff */
[----:B------:R4:W-:Y:S01]  /*4910*/  STS [R234+0x1e000], R5 ;  /* 0x01e00005ea007388 */ /* 0x0009e20000000800 */
[----:B------:R-:W2:Y:S01]  /*4920*/  MUFU.EX2 R158, R60 ;  /* 0x0000003c009e7308 */ /* 0x000ea20000000800 */
[----:B-1----:R-:W-:Y:S01]  /*4930*/  F2FP.RELU.BF16.F32.PACK_AB R7, R198, R200 ;  /* 0x000000c8c607723e */ /* 0x002fe200000018ff */
[----:B------:R-:W-:Y:S01]  /*4940*/  @!P5 FADD.FTZ R170, -R170, -RZ ;  /* 0x800000ffaaaad221 */ /* 0x000fe20000010100 */
[----:B------:R1:W-:Y:S04]  /*4950*/  STS [R234+0x1e400], R4 ;  /* 0x01e40004ea007388 */ /* 0x0003e80000000800 */
[----:B------:R1:W-:Y:S03]  /*4960*/  STS [R238+0x1c000], R7 ;  /* 0x01c00007ee007388 */ /* 0x0003e60000000800 */
[----:B------:R-:W1:Y:S01]  /*4970*/  MUFU.EX2 R163, R62 ;  /* 0x0000003e00a37308 */ /* 0x000e620000000800 */
[----:B---3--:R-:W-:Y:S01]  /*4980*/  @!P4 FADD.FTZ R169, -R169, -RZ ;  /* 0x800000ffa9a9c221 */ /* 0x008fe20000010100 */
[----:B------:R-:W-:Y:S01]  /*4990*/  FSETP.GE.FTZ.AND P4, PT, R157, RZ, PT ;  /* 0x000000ff9d00720b */ /* 0x000fe20003f96000 */
[----:B------:R-:W3:Y:S01]  /*49a0*/  LDG.E R144, desc[UR30][R148.64] ;  /* 0x0000001e94907981 */ /* 0x000ee2000c1e1900 */
[----:B--2---:R-:W-:Y:S01]  /*49b0*/  @!P3 FADD.FTZ R158, -R158, -RZ ;  /* 0x800000ff9e9eb221 */ /* 0x004fe20000010100 */
[----:B------:R-:W-:Y:S02]  /*49c0*/  FSETP.GE.FTZ.AND P3, PT, R204, RZ, PT ;  /* 0x000000ffcc00720b */ /* 0x000fe40003f76000 */
[----:B------:R-:W-:Y:S02]  /*49d0*/  F2FP.RELU.BF16.F32.PACK_AB R6, R209, R210 ;  /* 0x000000d2d106723e */ /* 0x000fe400000018ff */
[----:B----4-:R-:W-:Y:S03]  /*49e0*/  F2FP.RELU.BF16.F32.PACK_AB R5, R171, R172 ;  /* 0x000000acab05723e */ /* 0x010fe600000018ff */
[----:B------:R2:W-:Y:S01]  /*49f0*/  STS [R238+0x1c400], R6 ;  /* 0x01c40006ee007388 */ /* 0x0005e20000000800 */
[----:B-1----:R-:W-:Y:S01]  /*4a00*/  @!P1 FADD.FTZ R163, -R163, -RZ ;  /* 0x800000ffa3a39221 */ /* 0x002fe20000010100 */
[----:B------:R-:W-:Y:S02]  /*4a10*/  FSETP.GE.FTZ.AND P1, PT, R200, RZ, PT ;  /* 0x000000ffc800720b */ /* 0x000fe40003f36000 */
[----:B------:R-:W-:Y:S01]  /*4a20*/  F2FP.RELU.BF16.F32.PACK_AB R4, R175, R180 ;  /* 0x000000b4af04723e */ /* 0x000fe200000018ff */
[----:B------:R1:W-:Y:S01]  /*4a30*/  STS [R237+0x1c000], R5 ;  /* 0x01c00005ed007388 */ /* 0x0003e20000000800 */
[----:B------:R-:W-:Y:S03]  /*4a40*/  F2FP.RELU.BF16.F32.PACK_AB R7, R173, R174 ;  /* 0x000000aead07723e */ /* 0x000fe600000018ff */
[----:B------:R4:W-:Y:S01]  /*4a50*/  STS [R237+0x1c400], R4 ;  /* 0x01c40004ed007388 */ /* 0x0009e20000000800 */
[----:B--2---:R-:W-:Y:S02]  /*4a60*/  F2FP.RELU.BF16.F32.PACK_AB R6, R215, R216 ;  /* 0x000000d8d706723e */ /* 0x004fe400000018ff */
[----:B-1----:R-:W-:Y:S03]  /*4a70*/  F2FP.RELU.BF16.F32.PACK_AB R5, R219, R220 ;  /* 0x000000dcdb05723e */ /* 0x002fe600000018ff */
[----:B------:R1:W-:Y:S01]  /*4a80*/  STS [R238+0x1e000], R6 ;  /* 0x01e00006ee007388 */ /* 0x0003e20000000800 */
[----:B----4-:R-:W-:Y:S03]  /*4a90*/  F2FP.RELU.BF16.F32.PACK_AB R4, R211, R212 ;  /* 0x000000d4d304723e */ /* 0x010fe600000018ff */
[----:B------:R2:W-:Y:S04]  /*4aa0*/  STS [R238+0x1e400], R5 ;  /* 0x01e40005ee007388 */ /* 0x0005e80000000800 */
[----:B------:R4:W-:Y:S01]  /*4ab0*/  STS [R237+0x1e000], R4 ;  /* 0x01e00004ed007388 */ /* 0x0009e20000000800 */
[----:B-1----:R-:W-:Y:S02]  /*4ac0*/  F2FP.RELU.BF16.F32.PACK_AB R6, R217, R218 ;  /* 0x000000dad906723e */ /* 0x002fe400000018ff */
[----:B--2---:R-:W-:Y:S03]  /*4ad0*/  F2FP.RELU.BF16.F32.PACK_AB R5, R205, R206 ;  /* 0x000000cecd05723e */ /* 0x004fe600000018ff */
[----:B------:R1:W-:Y:S01]  /*4ae0*/  STS [R237+0x1e400], R6 ;  /* 0x01e40006ed007388 */ /* 0x0003e20000000800 */
[----:B----4-:R-:W-:Y:S03]  /*4af0*/  F2FP.RELU.BF16.F32.PACK_AB R4, R167, R168 ;  /* 0x000000a8a704723e */ /* 0x010fe600000018ff */
[----:B------:R-:W-:Y:S04]  /*4b00*/  STS [R232+0x1c400], R7 ;  /* 0x01c40007e8007388 */ /* 0x000fe80000000800 */
[----:B------:R2:W-:Y:S04]  /*4b10*/  STS [R232+0x1c000], R4 ;  /* 0x01c00004e8007388 */ /* 0x0005e80000000800 */
[----:B------:R4:W-:Y:S01]  /*4b20*/  STS [R233+0x1c400], R3 ;  /* 0x01c40003e9007388 */ /* 0x0009e20000000800 */
[----:B-1----:R-:W-:Y:S02]  /*4b30*/  F2FP.RELU.BF16.F32.PACK_AB R6, R183, R199 ;  /* 0x000000c7b706723e */ /* 0x002fe400000018ff */
[----:B--2---:R-:W-:Y:S02]  /*4b40*/  F2FP.RELU.BF16.F32.PACK_AB R4, R155, R157 ;  /* 0x0000009d9b04723e */ /* 0x004fe400000018ff */
[----:B----4-:R-:W-:Y:S03]  /*4b50*/  F2FP.RELU.BF16.F32.PACK_AB R3, R159, R160 ;  /* 0x000000a09f03723e */ /* 0x010fe600000018ff */
[----:B------:R1:W-:Y:S04]  /*4b60*/  STS [R233+0x1c000], R4 ;  /* 0x01c00004e9007388 */ /* 0x0003e80000000800 */
[----:B------:R2:W-:Y:S04]  /*4b70*/  STS [R232+0x1e000], R6 ;  /* 0x01e00006e8007388 */ /* 0x0005e80000000800 */
[----:B------:R4:W-:Y:S01]  /*4b80*/  STS [R232+0x1e400], R5 ;  /* 0x01e40005e8007388 */ /* 0x0009e20000000800 */
[----:B-1----:R-:W-:Y:S02]  /*4b90*/  F2FP.RELU.BF16.F32.PACK_AB R4, R151, R152 ;  /* 0x000000989704723e */ /* 0x002fe400000018ff */
[----:B--2---:R-:W-:Y:S02]  /*4ba0*/  F2FP.RELU.BF16.F32.PACK_AB R6, R181, R182 ;  /* 0x000000b6b506723e */ /* 0x004fe400000018ff */
        /* <DEDUP_REMOVED lines=8> */
[----:B----4-:R-:W-:Y:S02]  /*4c30*/  F2FP.RELU.BF16.F32.PACK_AB R4, R156, R158 ;  /* 0x0000009e9c04723e */ /* 0x010fe400000018ff */
[----:B------:R-:W-:Y:S02]  /*4c40*/  F2FP.RELU.BF16.F32.PACK_AB R3, R162, R163 ;  /* 0x000000a3a203723e */ /* 0x000fe400000018ff */
[----:B------:R-:W-:Y:S05]  /*4c50*/  F2FP.RELU.BF16.F32.PACK_AB R0, R153, R154 ;  /* 0x0000009a9900723e */ /* 0x000fea00000018ff */
[----:B------:R1:W-:Y:S04]  /*4c60*/  STS [R235+0x1c400], R0 ;  /* 0x01c40000eb007388 */ /* 0x0003e80000000800 */
[----:B------:R-:W-:Y:S04]  /*4c70*/  STS [R236+0x1e000], R6 ;  /* 0x01e00006ec007388 */ /* 0x000fe80000000800 */
[----:B------:R-:W-:Y:S04]  /*4c80*/  STS [R236+0x1e400], R5 ;  /* 0x01e40005ec007388 */ /* 0x000fe80000000800 */
[----:B------:R2:W-:Y:S04]  /*4c90*/  STS [R235+0x1e400], R3 ;  /* 0x01e40003eb007388 */ /* 0x0005e80000000800 */
[----:B------:R-:W-:Y:S04]  /*4ca0*/  STS [R235+0x1e000], R4 ;  /* 0x01e00004eb007388 */ /* 0x000fe80000000800 */
[----:B------:R-:W-:Y:S01]  /*4cb0*/  LDSM.16.M88.4 R16, [R187+0x4000] ;  /* 0x00400000bb10783b */ /* 0x000fe20000000200 */
[----:B-1----:R-:W-:Y:S07]  /*4cc0*/  LEA R0, R192, UR5, 0x1 ;  /* 0x00000005c0007c11 */ /* 0x002fee000f8e08ff */
[----:B------:R-:W-:Y:S01]  /*4cd0*/  LDSM.16.M88.4 R32, [R187+0x4800] ;  /* 0x00480000bb20783b */ /* 0x000fe20000000200 */
[C---:B------:R-:W-:Y:S02]  /*4ce0*/  IMAD.IADD R146, R0.reuse, 0x1, R2 ;  /* 0x0000000100927824 */ /* 0x040fe400078e0202 */
[----:B------:R-:W-:Y:S05]  /*4cf0*/  IMAD.IADD R145, R0, 0x1, R186 ;  /* 0x0000000100917824 */ /* 0x000fea00078e02ba */
[----:B------:R-:W1:Y:S08]  /*4d00*/  LDSM.16.M88.4 R64, [R0+0x8000] ;  /* 0x008000000040783b */ /* 0x000e700000000200 */
[----:B------:R-:W4:Y:S08]  /*4d10*/  LDSM.16.M88.4 R60, [R0+0xa000] ;  /* 0x00a00000003c783b */ /* 0x000f300000000200 */
[----:B--2---:R-:W2:Y:S04]  /*4d20*/  LDG.E R3, desc[UR30][R148.64+0x20] ;  /* 0x0000201e94037981 */ /* 0x004ea8000c1e1900 */
[----:B------:R-:W3:Y:S08]  /*4d30*/  LDSM.16.M88.4 R48, [R187+0x5000] ;  /* 0x00500000bb30783b */ /* 0x000ef00000000200 */
[----:B------:R-:W3:Y:S08]  /*4d40*/  LDSM.16.M88.4 R132, [R187+0x5800] ;  /* 0x00580000bb84783b */ /* 0x000ef00000000200 */
        /* <DEDUP_REMOVED lines=62> */
[----:B------:R-:W1:Y:S08]  /*5130*/  LDSM.16.M88.4 R140, [R136+0x8000] ;  /* 0x00800000888c783b */ /* 0x000e700000000200 */
[----:B------:R-:W3:Y:S08]  /*5140*/  LDSM.16.M88.4 R136, [R136+0xa000] ;  /* 0x00a000008888783b */ /* 0x000ef00000000200 */
[----:B------:R4:W5:Y:S01]  /*5150*/  LDG.E R2, desc[UR30][R148.64+0x100] ;  /* 0x0001001e94027981 */ /* 0x000962000c1e1900 */
[-C--:B-1----:R-:W-:Y:S06]  /*5160*/  HMMA.16816.F32.BF16 R4, R140, R132.reuse, R4 ;  /* 0x000000848c04723c */ /* 0x082fec0000041804 */
[C---:B---3--:R-:W-:Y:S06]  /*5170*/  HMMA.16816.F32.BF16 R8, R136.reuse, R132, R8 ;  /* 0x000000848808723c */ /* 0x048fec0000041808 */
[-C--:B------:R-:W-:Y:S06]  /*5180*/  HMMA.16816.F32.BF16 R12, R136, R134.reuse, R12 ;  /* 0x00000086880c723c */ /* 0x080fec000004180c */
[C---:B------:R-:W-:Y:S01]  /*5190*/  HMMA.16816.F32.BF16 R16, R140.reuse, R134, R16 ;  /* 0x000000868c10723c */ /* 0x040fe20000041810 */
[----:B------:R-:W1:Y:S05]  /*51a0*/  LDSM.16.M88.4 R132, [R189+0x4800] ;  /* 0x00480000bd84783b */ /* 0x000e6a0000000200 */
[----:B------:R-:W-:Y:S01]  /*51b0*/  FADD.FTZ R0, -R144, R4 ;  /* 0x0000000490007221 */ /* 0x000fe20000010100 */
[C---:B--2---:R-:W-:Y:S01]  /*51c0*/  FADD.FTZ R6, -R3.reuse, R6 ;  /* 0x0000000603067221 */ /* 0x044fe20000010100 */
[----:B------:R-:W-:Y:S03]  /*51d0*/  FADD.FTZ R7, -R3, R7 ;  /* 0x0000000703077221 */ /* 0x000fe60000010100 */
[----:B------:R-:W-:Y:S02]  /*51e0*/  FSEL R0, R0, R144, P0 ;  /* 0x0000009000007208 */ /* 0x000fe40000000000 */
[C---:B------:R-:W-:Y:S03]  /*51f0*/  FSETP.GE.FTZ.AND P0, PT, R207.reuse, RZ, PT ;  /* 0x000000ffcf00720b */ /* 0x040fe60003f16000 */
        /* <DEDUP_REMOVED lines=23> */
[----:B------:R-:W-:Y:S01]  /*5370*/  FSETP.GE.FTZ.AND P0, PT, R167, RZ, PT ;  /* 0x000000ffa700720b */ /* 0x000fe20003f16000 */
[----:B------:R-:W-:Y:S01]  /*5380*/  FMUL.FTZ R21, R200, R5 ;  /* 0x00000005c8157220 */ /* 0x000fe20000410000 */
[----:B------:R-:W-:Y:S01]  /*5390*/  FSETP.GE.FTZ.AND P1, PT, R168, RZ, PT ;  /* 0x000000ffa800720b */ /* 0x000fe20003f36000 */
[----:B------:R-:W-:Y:S06]  /*53a0*/  FMUL.FTZ R20, R198, R20 ;  /* 0x00000014c6147220 */ /* 0x000fec0000410000 */
[C---:B------:R-:W-:Y:S05]  /*53b0*/  FADD.FTZ R17, -R144.reuse, R32 ;  /* 0x0000002090117221 */ /* 0x040fea0000010100 */
        /* <DEDUP_REMOVED lines=9> */
[----:B------:R-:W-:Y:S01]  /*5450*/  FSETP.GE.FTZ.AND P1, PT, R151, RZ, PT ;  /* 0x000000ff9700720b */ /* 0x000fe20003f36000 */
[-C--:B-1----:R-:W-:Y:S06]  /*5460*/  HMMA.16816.F32.BF16 R52, R140, R132.reuse, R52 ;  /* 0x000000848c34723c */ /* 0x082fec0000041834 */
[C---:B------:R-:W-:Y:S06]  /*5470*/  HMMA.16816.F32.BF16 R56, R136.reuse, R132, R56 ;  /* 0x000000848838723c */ /* 0x040fec0000041838 */
[-C--:B------:R-:W-:Y:S05]  /*5480*/  HMMA.16816.F32.BF16 R60, R136, R134.reuse, R60 ;  /* 0x00000086883c723c */ /* 0x080fea000004183c */
[----:B------:R-:W-:Y:S01]  /*5490*/  F2FP.BF16.F32.PACK_AB R133, R4, R16 ;  /* 0x000000100485723e */ /* 0x000fe200000010ff */
[----:B------:R-:W-:Y:S05]  /*54a0*/  HMMA.16816.F32.BF16 R64, R140, R134, R64 ;  /* 0x000000868c40723c */ /* 0x000fea0000041840 */
[----:B------:R-:W-:Y:S01]  /*54b0*/  F2FP.BF16.F32.PACK_AB R132, R176, R208 ;  /* 0x000000d0b084723e */ /* 0x000fe200000010ff */
[----:B------:R-:W-:Y:S01]  /*54c0*/  FADD.FTZ R4, -R144, R37 ;  /* 0x0000002590047221 */ /* 0x000fe20000010100 */
[----:B------:R-:W-:Y:S01]  /*54d0*/  F2FP.BF16.F32.PACK_AB R134, R20, R21 ;  /* 0x000000151486723e */ /* 0x000fe200000010ff */
[----:B------:R-:W-:Y:S03]  /*54e0*/  FADD.FTZ R16, -R144, R33 ;  /* 0x0000002190107221 */ /* 0x000fe60000010100 */
[-C--:B------:R-:W-:Y:S01]  /*54f0*/  FSEL R4, R4, R144.reuse, P0 ;  /* 0x0000009004047208 */ /* 0x080fe20000000000 */
[----:B------:R-:W-:Y:S01]  /*5500*/  FMUL.FTZ R21, R172, R17 ;  /* 0x00000011ac157220 */ /* 0x000fe20000410000 */
[----:B------:R-:W-:Y:S01]  /*5510*/  FSETP.GE.FTZ.AND P0, PT, R147, RZ, PT ;  /* 0x000000ff9300720b */ /* 0x000fe20003f16000 */
[----:B------:R-:W-:Y:S01]  /*5520*/  FMUL.FTZ R33, R168, R5 ;  /* 0x00000005a8217220 */ /* 0x000fe20000410000 */
[----:B------:R-:W-:Y:S01]  /*5530*/  FSEL R16, R16, R144, P2 ;  /* 0x0000009010107208 */ /* 0x000fe20001000000 */
[----:B------:R-:W-:Y:S01]  /*5540*/  FMUL.FTZ R32, R167, R4 ;  /* 0x00000004a7207220 */ /* 0x000fe20000410000 */
[----:B------:R-:W-:Y:S01]  /*5550*/  FSETP.GE.FTZ.AND P2, PT, R152, RZ, PT ;  /* 0x000000ff9800720b */ /* 0x000fe20003f56000 */
[C---:B------:R-:W-:Y:S01]  /*5560*/  FADD.FTZ R4, -R144.reuse, R53 ;  /* 0x0000003590047221 */ /* 0x040fe20000010100 */
[----:B------:R-:W-:Y:S01]  /*5570*/  FADD.FTZ R17, -R144, R48 ;  /* 0x0000003090117221 */ /* 0x000fe20000010100 */
[----:B------:R-:W-:Y:S01]  /*5580*/  FMUL.FTZ R20, R171, R16 ;  /* 0x00000010ab147220 */ /* 0x000fe20000410000 */
[----:B------:R-:W-:Y:S01]  /*5590*/  F2FP.BF16.F32.PACK_AB R48, R32, R33 ;  /* 0x000000212030723e */ /* 0x000fe200000010ff */
[----:B------:R-:W-:Y:S01]  /*55a0*/  FADD.FTZ R16, -R144, R49 ;  /* 0x0000003190107221 */ /* 0x000fe20000010100 */
[-C--:B------:R-:W-:Y:S01]  /*55b0*/  FSEL R4, R4, R144.reuse, P1 ;  /* 0x0000009004047208 */ /* 0x080fe20000800000 */
[----:B------:R-:W-:Y:S01]  /*55c0*/  FADD.FTZ R5, -R144, R52 ;  /* 0x0000003490057221 */ /* 0x000fe20000010100 */
[----:B------:R-:W-:Y:S01]  /*55d0*/  FSETP.GE.FTZ.AND P1, PT, R150, RZ, PT ;  /* 0x000000ff9600720b */ /* 0x000fe20003f36000 */
[----:B------:R-:W-:Y:S01]  /*55e0*/  FADD.FTZ R64, -R144, R64 ;  /* 0x0000004090407221 */ /* 0x000fe20000010100 */
[----:B------:R-:W-:Y:S01]  /*55f0*/  FSEL R17, R17, R144, P4 ;  /* 0x0000009011117208 */ /* 0x000fe20002000000 */
[----:B------:R-:W-:Y:S01]  /*5600*/  FMUL.FTZ R4, R151, R4 ;  /* 0x0000000497047220 */ /* 0x000fe20000410000 */
[-C--:B------:R-:W-:Y:S02]  /*5610*/  FSEL R16, R16, R144.reuse, P3 ;  /* 0x0000009010107208 */ /* 0x080fe40001800000 */
        /* <DEDUP_REMOVED lines=14> */
[-C--:B------:R-:W-:Y:S02]  /*5700*/  FSEL R33, R6, R3.reuse, P2 ;  /* 0x0000000306217208 */ /* 0x080fe40001000000 */
[----:B------:R-:W-:Y:S01]  /*5710*/  FSEL R32, R7, R3, P1 ;  /* 0x0000000307207208 */ /* 0x000fe20000800000 */
[----:B----4-:R-:W-:Y:S06]  /*5720*/  @!P0 BRA `(.L_x_2020) ;  /* 0x00000000006c8947 */ /* 0x010fec0003800000 */
        /* <DEDUP_REMOVED lines=27> */
.L_x_2020:
[----:B-1----:R-:W-:Y:S01]  /*58e0*/  FMUL.FTZ R4, R222, R33 ;  /* 0x00000021de047220 */ /* 0x002fe20000410000 */
[----:B------:R-:W-:Y:S01]  /*58f0*/  FMUL.FTZ R5, R221, R32 ;  /* 0x00000020dd057220 */ /* 0x000fe20000410000 */
[C---:B------:R-:W-:Y:S01]  /*5900*/  FADD.FTZ R22, -R3.reuse, R22 ;  /* 0x0000001603167221 */ /* 0x040fe20000010100 */
[C---:B------:R-:W-:Y:S01]  /*5910*/  FADD.FTZ R18, -R3.reuse, R18 ;  /* 0x0000001203127221 */ /* 0x040fe20000010100 */
[C---:B------:R-:W-:Y:S01]  /*5920*/  FADD.FTZ R19, -R3.reuse, R19 ;  /* 0x0000001303137221 */ /* 0x040fe20000010100 */
[----:B------:R-:W-:Y:S01]  /*5930*/  FSETP.GE.FTZ.AND P1, PT, R210, RZ, PT ;  /* 0x000000ffd200720b */ /* 0x000fe20003f36000 */
[C---:B------:R-:W-:Y:S01]  /*5940*/  FADD.FTZ R6, -R3.reuse, R23 ;  /* 0x0000001703067221 */ /* 0x040fe20000010100 */
[----:B------:R-:W-:Y:S01]  /*5950*/  FSETP.GE.FTZ.AND P3, PT, R214, RZ, PT ;  /* 0x000000ffd600720b */ /* 0x000fe20003f76000 */
[----:B------:R-:W-:Y:S01]  /*5960*/  FADD.FTZ R35, -R3, R35 ;  /* 0x0000002303237221 */ /* 0x000fe20000010100 */
[----:B------:R-:W-:Y:S01]  /*5970*/  FSETP.GE.FTZ.AND P2, PT, R213, RZ, PT ;  /* 0x000000ffd500720b */ /* 0x000fe20003f56000 */
[----:B------:R-:W-:Y:S01]  /*5980*/  FADD.FTZ R16, -R3, R39 ;  /* 0x0000002703107221 */ /* 0x000fe20000010100 */
[----:B------:R-:W-:Y:S01]  /*5990*/  F2FP.BF16.F32.PACK_AB R5, R5, R4 ;  /* 0x000000040505723e */ /* 0x000fe200000010ff */
[C---:B------:R-:W-:Y:S01]  /*59a0*/  FADD.FTZ R4, -R3.reuse, R34 ;  /* 0x0000002203047221 */ /* 0x040fe20000010100 */
[-C--:B------:R-:W-:Y:S01]  /*59b0*/  FSEL R22, R22, R3.reuse, P1 ;  /* 0x0000000316167208 */ /* 0x080fe20000800000 */
[----:B------:R-:W-:Y:S01]  /*59c0*/  STS [R231+0x14000], R132 ;  /* 0x01400084e7007388 */ /* 0x000fe20000000800 */
[-C--:B------:R-:W-:Y:S01]  /*59d0*/  FSEL R18, R18, R3.reuse, P3 ;  /* 0x0000000312127208 */ /* 0x080fe20001800000 */
[----:B------:R-:W-:Y:S01]  /*59e0*/  FADD.FTZ R17, -R3, R38 ;  /* 0x0000002603117221 */ /* 0x000fe20000010100 */
[----:B------:R-:W-:Y:S02]  /*59f0*/  FSEL R19, R19, R3, P2 ;  /* 0x0000000313137208 */ /* 0x000fe40001000000 */
[----:B------:R1:W-:Y:S01]  /*5a00*/  STS [R231+0x14400], R5 ;  /* 0x01440005e7007388 */ /* 0x0003e20000000800 */
[----:B------:R-:W-:Y:S01]  /*5a10*/  FSETP.GE.FTZ.AND P1, PT, R180, RZ, PT ;  /* 0x000000ffb400720b */ /* 0x000fe20003f36000 */
[----:B------:R-:W-:Y:S01]  /*5a20*/  FMUL.FTZ R20, R214, R18 ;  /* 0x00000012d6147220 */ /* 0x000fe20000410000 */
[----:B------:R-:W-:Y:S01]  /*5a30*/  FSETP.GE.FTZ.AND P2, PT, R209, RZ, PT ;  /* 0x000000ffd100720b */ /* 0x000fe20003f56000 */
[----:B------:R-:W-:Y:S01]  /*5a40*/  FMUL.FTZ R19, R213, R19 ;  /* 0x00000013d5137220 */ /* 0x000fe20000410000 */
[----:B------:R-:W-:Y:S01]  /*5a50*/  FSETP.GE.FTZ.AND P3, PT, R175, RZ, PT ;  /* 0x000000ffaf00720b */ /* 0x000fe20003f76000 */
[----:B------:R-:W-:Y:S01]  /*5a60*/  FMUL.FTZ R22, R210, R22 ;  /* 0x00000016d2167220 */ /* 0x000fe20000410000 */
[-C--:B------:R-:W-:Y:S01]  /*5a70*/  FSEL R4, R4, R3.reuse, P1 ;  /* 0x0000000304047208 */ /* 0x080fe20000800000 */
[C---:B------:R-:W-:Y:S01]  /*5a80*/  FADD.FTZ R50, -R3.reuse, R50 ;  /* 0x0000003203327221 */ /* 0x040fe20000010100 */
[-C--:B------:R-:W-:Y:S01]  /*5a90*/  FSEL R6, R6, R3.reuse, P2 ;  /* 0x0000000306067208 */ /* 0x080fe20001000000 */
[----:B------:R-:W-:Y:S01]  /*5aa0*/  FADD.FTZ R51, -R3, R51 ;  /* 0x0000003303337221 */ /* 0x000fe20000010100 */
[----:B------:R-:W-:Y:S01]  /*5ab0*/  FSETP.GE.FTZ.AND P1, PT, R173, RZ, PT ;  /* 0x000000ffad00720b */ /* 0x000fe20003f36000 */
[----:B------:R-:W-:Y:S01]  /*5ac0*/  FMUL.FTZ R7, R180, R4 ;  /* 0x00000004b4077220 */ /* 0x000fe20000410000 */
        /* <DEDUP_REMOVED lines=9> */
[----:B-----5:R-:W-:Y:S01]  /*5b60*/  FADD.FTZ R8, -R2, R8 ;  /* 0x0000000802087221 */ /* 0x020fe20000010100 */
[----:B------:R-:W-:Y:S01]  /*5b70*/  F2FP.BF16.F32.PACK_AB R23, R6, R7 ;  /* 0x000000070617723e */ /* 0x000fe200000010ff */
[----:B------:R-:W-:Y:S01]  /*5b80*/  FADD.FTZ R7, -R3, R55 ;  /* 0x0000003703077221 */ /* 0x000fe20000010100 */
[----:B------:R-:W-:Y:S01]  /*5b90*/  FSEL R17, R17, R3, P2 ;  /* 0x0000000311117208 */ /* 0x000fe20001000000 */
[----:B------:R-:W-:Y:S01]  /*5ba0*/  FADD.FTZ R6, -R3, R66 ;  /* 0x0000004203067221 */ /* 0x000fe20000010100 */
[----:B------:R-:W-:Y:S01]  /*5bb0*/  FSETP.GE.FTZ.AND P5, PT, R164, RZ, PT ;  /* 0x000000ffa400720b */ /* 0x000fe20003fb6000 */
[----:B------:R-:W-:Y:S01]  /*5bc0*/  FADD.FTZ R13, -R2, R13 ;  /* 0x0000000d020d7221 */ /* 0x000fe20000010100 */
[----:B------:R-:W-:Y:S01]  /*5bd0*/  FSETP.GE.FTZ.AND P6, PT, R166, RZ, PT ;  /* 0x000000ffa600720b */ /* 0x000fe20003fd6000 */
[----:B------:R-:W-:Y:S01]  /*5be0*/  FMUL.FTZ R19, R174, R17 ;  /* 0x00000011ae137220 */ /* 0x000fe20000410000 */
[----:B------:R-:W-:Y:S01]  /*5bf0*/  FSETP.GE.FTZ.AND P4, PT, R160, RZ, PT ;  /* 0x000000ffa000720b */ /* 0x000fe20003f96000 */
[C---:B------:R-:W-:Y:S01]  /*5c00*/  FADD.FTZ R24, -R2.reuse, R24 ;  /* 0x0000001802187221 */ /* 0x040fe20000010100 */
[----:B------:R-:W-:Y:S01]  /*5c10*/  FSETP.GE.FTZ.AND P3, PT, R159, RZ, PT ;  /* 0x000000ff9f00720b */ /* 0x000fe20003f76000 */
[----:B------:R-:W-:Y:S01]  /*5c20*/  FADD.FTZ R9, -R2, R9 ;  /* 0x0000000902097221 */ /* 0x000fe20000010100 */
[----:B------:R-:W-:Y:S01]  /*5c30*/  FSETP.GE.FTZ.AND P2, PT, R154, RZ, PT ;  /* 0x000000ff9a00720b */ /* 0x000fe20003f56000 */
[----:B------:R-:W-:Y:S01]  /*5c40*/  FADD.FTZ R12, -R2, R12 ;  /* 0x0000000c020c7221 */ /* 0x000fe20000010100 */
[----:B------:R-:W-:Y:S01]  /*5c50*/  F2FP.BF16.F32.PACK_AB R32, R18, R22 ;  /* 0x000000161220723e */ /* 0x000fe200000010ff */
[----:B------:R-:W-:Y:S01]  /*5c60*/  FMUL.FTZ R18, R173, R16 ;  /* 0x00000010ad127220 */ /* 0x000fe20000410000 */
[-C--:B------:R-:W-:Y:S01]  /*5c70*/  FSEL R17, R50, R3.reuse, P6 ;  /* 0x0000000332117208 */ /* 0x080fe20003000000 */
[C---:B------:R-:W-:Y:S01]  /*5c80*/  FADD.FTZ R25, -R2.reuse, R25 ;  /* 0x0000001902197221 */ /* 0x040fe20000010100 */
[-C--:B------:R-:W-:Y:S01]  /*5c90*/  FSEL R16, R51, R3.reuse, P5 ;  /* 0x0000000333107208 */ /* 0x080fe20002800000 */
[----:B-1----:R-:W-:Y:S01]  /*5ca0*/  FADD.FTZ R5, -R2, R40 ;  /* 0x0000002802057221 */ /* 0x002fe20000010100 */
[----:B------:R-:W-:Y:S01]  /*5cb0*/  FSEL R54, R54, R3, P4 ;  /* 0x0000000336367208 */ /* 0x000fe20002000000 */
[----:B------:R-:W-:Y:S01]  /*5cc0*/  FMUL.FTZ R17, R166, R17 ;  /* 0x00000011a6117220 */ /* 0x000fe20000410000 */
        /* <DEDUP_REMOVED lines=20> */
[----:B------:R-:W-:Y:S01]  /*5e10*/  FSETP.GE.FTZ.AND P5, PT, R215, RZ, PT ;  /* 0x000000ffd700720b */ /* 0x000fe20003fb6000 */
[----:B------:R-:W-:Y:S01]  /*5e20*/  STS [R234+0x14000], R133 ;  /* 0x01400085ea007388 */ /* 0x000fe20000000800 */
[----:B------:R-:W-:Y:S01]  /*5e30*/  F2FP.BF16.F32.PACK_AB R20, R3, R6 ;  /* 0x000000060314723e */ /* 0x000fe200000010ff */
[----:B------:R-:W-:Y:S01]  /*5e40*/  FADD.FTZ R26, -R0, R26 ;  /* 0x0000001a001a7221 */ /* 0x000fe20000010100 */
[----:B------:R-:W-:Y:S01]  /*5e50*/  FSEL R24, R24, R2, P1 ;  /* 0x0000000218187208 */ /* 0x000fe20000800000 */
[----:B------:R-:W-:Y:S01]  /*5e60*/  FADD.FTZ R30, -R0, R30 ;  /* 0x0000001e001e7221 */ /* 0x000fe20000010100 */
[----:B------:R-:W-:Y:S01]  /*5e70*/  F2FP.BF16.F32.PACK_AB R54, R7, R54 ;  /* 0x000000360736723e */ /* 0x000fe200000010ff */
[----:B------:R-:W-:Y:S01]  /*5e80*/  FADD.FTZ R7, -R2, R28 ;  /* 0x0000001c02077221 */ /* 0x000fe20000010100 */
        /* <DEDUP_REMOVED lines=12> */
[----:B------:R-:W-:Y:S01]  /*5f50*/  FSEL R4, R4, R2, P1 ;  /* 0x0000000204047208 */ /* 0x000fe20000800000 */
[----:B------:R-:W-:Y:S01]  /*5f60*/  FADD.FTZ R58, -R0, R58 ;  /* 0x0000003a003a7221 */ /* 0x000fe20000010100 */
[----:B------:R-:W-:Y:S01]  /*5f70*/  F2FP.BF16.F32.PACK_AB R22, R18, R19 ;  /* 0x000000131216723e */ /* 0x000fe200000010ff */
[----:B------:R-:W-:Y:S01]  /*5f80*/  FMUL.FTZ R18, R216, R24 ;  /* 0x00000018d8127220 */ /* 0x000fe20000410000 */
[----:B------:R-:W-:Y:S01]  /*5f90*/  FSETP.GE.FTZ.AND P1, PT, R156, RZ, PT ;  /* 0x000000ff9c00720b */ /* 0x000fe20003f36000 */
[----:B------:R-:W-:Y:S01]  /*5fa0*/  FADD.FTZ R43, -R0, R43 ;  /* 0x0000002b002b7221 */ /* 0x000fe20000010100 */
[-C--:B------:R-:W-:Y:S01]  /*5fb0*/  FSEL R7, R7, R2.reuse, P4 ;  /* 0x0000000207077208 */ /* 0x080fe20002000000 */
[----:B------:R-:W1:Y:S01]  /*5fc0*/  LDC R52, c[0x0][0x2dc] ;  /* 0x0000b700ff347b82 */ /* 0x000e620000000800 */
        /* <DEDUP_REMOVED lines=19> */
[----:B------:R-:W-:Y:S01]  /*6100*/  FSETP.GE.FTZ.AND P3, PT, R161, RZ, PT ;  /* 0x000000ffa100720b */ /* 0x000fe20003f76000 */
[----:B-1----:R-:W-:Y:S01]  /*6110*/  IMAD R147, R52, UR6, RZ ;  /* 0x0000000634937c24 */ /* 0x002fe2000f8e02ff */
        /* <DEDUP_REMOVED lines=20> */
[----:B------:R-:W-:Y:S01]  /*6260*/  FADD.FTZ R5, -R0, R11 ;  /* 0x0000000b00057221 */ /* 0x000fe20000010100 */
[----:B------:R-:W-:Y:S01]  /*6270*/  FSETP.GE.FTZ.AND P4, PT, R230, RZ, PT ;  /* 0x000000ffe600720b */ /* 0x000fe20003f96000 */
[----:B--2---:R-:W-:Y:S01]  /*6280*/  FADD.FTZ R3, -R0, R59 ;  /* 0x0000003b00037221 */ /* 0x004fe20000010100 */
        /* <DEDUP_REMOVED lines=73> */
[----:B------:R-:W-:Y:S04]  /*6720*/  F2FP.BF16.F32.PACK_AB R5, R5, R10 ;  /* 0x0000000a0505723e */ /* 0x000fe800000010ff */
        /* <DEDUP_REMOVED lines=9> */
[----:B-1----:R-:W-:Y:S04]  /*67c0*/  LEA R2, R193, UR5, 0x1 ;  /* 0x00000005c1027c11 */ /* 0x002fe8000f8e08ff */
[----:B------:R-:W-:Y:S05]  /*67d0*/  STS [R236+0x16000], R16 ;  /* 0x01600010ec007388 */ /* 0x000fea0000000800 */
[----:B------:R-:W-:Y:S01]  /*67e0*/  STS [R236+0x16400], R4 ;  /* 0x01640004ec007388 */ /* 0x000fe20000000800 */
[----:B--2---:R-:W-:Y:S04]  /*67f0*/  IMAD.IADD R0, R2, 0x1, R186 ;  /* 0x0000000102007824 */ /* 0x004fe800078e02ba */
[----:B------:R-:W-:Y:S05]  /*6800*/  STS [R235+0x16000], R17 ;  /* 0x01600011eb007388 */ /* 0x000fea0000000800 */
[----:B------:R-:W-:Y:S01]  /*6810*/  STS [R235+0x16400], R5 ;  /* 0x01640005eb007388 */ /* 0x000fe20000000800 */
[----:B------:R-:W-:Y:S06]  /*6820*/  BAR.SYNC.DEFER_BLOCKING 0x0 ;  /* 0x0000000000007b1d */ /* 0x000fec0000010000 */
[----:B------:R-:W-:Y:S05]  /*6830*/  LDSM.16.MT88.4 R4, [R184+0x1c000] ;  /* 0x01c00000b804783b */ /* 0x000fea0000004200 */
[----:B------:R-:W1:Y:S05]  /*6840*/  LDSM.16.MT88.4 R8, [R2+0x8000] ;  /* 0x008000000208783b */ /* 0x000e6a0000004200 */
[----:B------:R-:W2:Y:S05]  /*6850*/  LDSM.16.MT88.4 R12, [R184+0x20000] ;  /* 0x02000000b80c783b */ /* 0x000eaa0000004200 */
[----:B------:R-:W3:Y:S05]  /*6860*/  LDSM.16.MT88.4 R16, [R0+0x8000] ;  /* 0x008000000010783b */ /* 0x000eea0000004200 */
        /* <DEDUP_REMOVED lines=76> */
[----:B------:R3:W4:Y:S05]  /*6d30*/  LDSM.16.MT88.4 R32, [R0+0xb800] ;  /* 0x00b800000020783b */ /* 0x00072a0000004200 */
[C---:B------:R-:W-:Y:S01]  /*6d40*/  HMMA.16816.F32.BF16 R72, R12.reuse, R8, R72 ;  /* 0x000000080c48723c */ /* 0x040fe20000041848 */
[----:B------:R-:W-:Y:S05]  /*6d50*/  BAR.SYNC.DEFER_BLOCKING 0x0 ;  /* 0x0000000000007b1d */ /* 0x000fea0000010000 */
[-C--:B------:R-:W-:Y:S06]  /*6d60*/  HMMA.16816.F32.BF16 R76, R12, R10.reuse, R76 ;  /* 0x0000000a0c4c723c */ /* 0x080fec000004184c */
[C---:B------:R-:W-:Y:S06]  /*6d70*/  HMMA.16816.F32.BF16 R80, R4.reuse, R10, R80 ;  /* 0x0000000a0450723c */ /* 0x040fec0000041850 */
[-C--:B-1----:R-:W-:Y:S05]  /*6d80*/  HMMA.16816.F32.BF16 R84, R4, R16.reuse, R84 ;  /* 0x000000100454723c */ /* 0x082fea0000041854 */
[----:B---3--:R-:W-:Y:S01]  /*6d90*/  IMAD.U32 R0, R147, -0x80, RZ ;  /* 0xffffff8093007824 */ /* 0x008fe200078e00ff */
[C---:B------:R-:W-:Y:S05]  /*6da0*/  HMMA.16816.F32.BF16 R88, R12.reuse, R16, R88 ;  /* 0x000000100c58723c */ /* 0x040fea0000041858 */
[C---:B------:R-:W-:Y:S01]  /*6db0*/  LEA R196, P1, R0.reuse, R196, 0x2 ;  /* 0x000000c400c47211 */ /* 0x040fe200078210ff */
[-C--:B------:R-:W-:Y:S05]  /*6dc0*/  HMMA.16816.F32.BF16 R92, R12, R18.reuse, R92 ;  /* 0x000000120c5c723c */ /* 0x080fea000004185c */
[----:B------:R-:W-:Y:S01]  /*6dd0*/  LEA.HI.X.SX32 R197, R0, R197, 0x2, P1 ;  /* 0x000000c500c57211 */ /* 0x000fe200008f16ff */
[----:B------:R-:W-:Y:S06]  /*6de0*/  HMMA.16816.F32.BF16 R96, R4, R18, R96 ;  /* 0x000000120460723c */ /* 0x000fec0000041860 */
[-C--:B--2---:R-:W-:Y:S06]  /*6df0*/  HMMA.16816.F32.BF16 R68, R20, R24.reuse, R68 ;  /* 0x000000181444723c */ /* 0x084fec0000041844 */
        /* <DEDUP_REMOVED lines=10> */
[----:B------:R-:W2:Y:S01]  /*6ea0*/  LDL.64 R52, [R1+0x8] ;  /* 0x0000080001347983 */ /* 0x000ea20000100a00 */
[----:B------:R-:W1:Y:S01]  /*6eb0*/  LDC.64 R4, c[0x0][0x420] ;  /* 0x00010800ff047b82 */ /* 0x000e620000000a00 */
[----:B------:R-:W3:Y:S01]  /*6ec0*/  S2R R65, SR_TID.X ;  /* 0x0000000000417919 */ /* 0x000ee20000002100 */
[----:B------:R-:W4:Y:S01]  /*6ed0*/  S2R R135, SR_TID.X ;  /* 0x0000000000877919 */ /* 0x000f220000002100 */
[----:B------:R-:W5:Y:S01]  /*6ee0*/  S2R R3, SR_TID.X ;  /* 0x0000000000037919 */ /* 0x000f620000002100 */
[----:B---3--:R-:W-:Y:S01]  /*6ef0*/  SHF.R.S32.HI R65, RZ, 0x1f, R65 ;  /* 0x0000001fff417819 */ /* 0x008fe20000011441 */
[----:B-1----:R-:W-:Y:S03]  /*6f00*/  IMAD.U32 R8, R4, -0x80, RZ ;  /* 0xffffff8004087824 */ /* 0x002fe600078e00ff */
[----:B----4-:R-:W-:Y:S02]  /*6f10*/  LEA.HI R65, R65, R135, RZ, 0x3 ;  /* 0x0000008741417211 */ /* 0x010fe400078f18ff */
[----:B------:R-:W-:Y:S02]  /*6f20*/  LEA R9, P1, R8, R240, 0x1 ;  /* 0x000000f008097211 */ /* 0x000fe400078208ff */
[----:B------:R-:W-:Y:S02]  /*6f30*/  SHF.R.S32.HI R65, RZ, 0x3, R65 ;  /* 0x00000003ff417819 */ /* 0x000fe40000011441 */
[----:B-----5:R-:W-:Y:S01]  /*6f40*/  SHF.R.S32.HI R6, RZ, 0x1f, R3 ;  /* 0x0000001fff067819 */ /* 0x020fe20000011403 */
[----:B------:R-:W-:Y:S02]  /*6f50*/  IMAD.MOV.U32 R240, RZ, RZ, R9 ;  /* 0x000000fffff07224 */ /* 0x000fe400078e0009 */
[----:B------:R-:W-:Y:S01]  /*6f60*/  IMAD.SHL.U32 R0, R65, 0x40, RZ ;  /* 0x0000004041007824 */ /* 0x000fe200078e00ff */
[----:B------:R-:W-:Y:S04]  /*6f70*/  LEA.HI R6, R6, R3, RZ, 0x6 ;  /* 0x0000000306067211 */ /* 0x000fe800078f30ff */
[----:B------:R-:W-:Y:S04]  /*6f80*/  LOP3.LUT R0, R0, 0x1c0, RZ, 0xc0, !PT ;  /* 0x000001c000007812 */ /* 0x000fe800078ec0ff */
[----:B------:R-:W-:Y:S02]  /*6f90*/  SHF.R.U32.HI R3, RZ, 0x3, R0 ;  /* 0x00000003ff037819 */ /* 0x000fe40000011600 */
[----:B--2---:R-:W-:Y:S02]  /*6fa0*/  LOP3.LUT R7, R0, 0x38, R52, 0xf8, !PT ;  /* 0x0000003800077812 */ /* 0x004fe400078ef834 */
[----:B------:R-:W-:Y:S01]  /*6fb0*/  LEA.HI.X.SX32 R0, R8, R241, 0x1, P1 ;  /* 0x000000f108007211 */ /* 0x000fe200008f0eff */
[----:B------:R-:W-:Y:S01]  /*6fc0*/  IMAD.SHL.U32 R8, R4, 0x40, RZ ;  /* 0x0000004004087824 */ /* 0x000fe200078e00ff */
[----:B------:R-:W-:Y:S01]  /*6fd0*/  LOP3.LUT R10, R7, R3, RZ, 0x3c, !PT ;  /* 0x00000003070a7212 */ /* 0x000fe200078e3cff */
[----:B------:R-:W-:Y:S01]  /*6fe0*/  IMAD.SHL.U32 R7, R6, 0x8, RZ ;  /* 0x0000000806077824 */ /* 0x000fe200078e00ff */
[----:B------:R-:W-:Y:S01]  /*6ff0*/  SHF.L.U64.HI R3, R4, 0x6, R5 ;  /* 0x0000000604037819 */ /* 0x000fe20000010205 */
[----:B------:R-:W-:Y:S01]  /*7000*/  IMAD.MOV.U32 R241, RZ, RZ, R0 ;  /* 0x000000fffff17224 */ /* 0x000fe200078e0000 */
[-C--:B------:R-:W-:Y:S02]  /*7010*/  IADD3 R6, P1, R240, R8.reuse, RZ ;  /* 0x00000008f0067210 */ /* 0x080fe40007f3e0ff */
[----:B------:R-:W-:Y:S02]  /*7020*/  LOP3.LUT R0, R10, 0xfffffe00, R7, 0xf8, !PT ;  /* 0xfffffe000a007812 */ /* 0x000fe400078ef807 */
[-C--:B------:R-:W-:Y:S01]  /*7030*/  IADD3 R4, P2, R6, R8.reuse, RZ ;  /* 0x0000000806047210 */ /* 0x080fe20007f5e0ff */
[--C-:B------:R-:W-:Y:S01]  /*7040*/  IMAD.X R7, R241, 0x1, R3.reuse, P1 ;  /* 0x00000001f1077824 */ /* 0x100fe200008e0603 */
[----:B------:R-:W-:Y:S02]  /*7050*/  LEA R0, R0, UR5, 0x1 ;  /* 0x0000000500007c11 */ /* 0x000fe4000f8e08ff */
[----:B------:R-:W-:Y:S01]  /*7060*/  IADD3 R8, P1, R4, R8, RZ ;  /* 0x0000000804087210 */ /* 0x000fe20007f3e0ff */
[--C-:B------:R-:W-:Y:S02]  /*7070*/  IMAD.X R5, R7, 0x1, R3.reuse, P2 ;  /* 0x0000000107057824 */ /* 0x100fe400010e0603 */
[----:B------:R-:W-:Y:S01]  /*7080*/  @!PT LDS RZ, [RZ] ;  /* 0x00000000fffff984 */ /* 0x000fe20000000800 */
[----:B------:R-:W-:Y:S01]  /*7090*/  @!PT LDS RZ, [RZ] ;  /* 0x00000000fffff984 */ /* 0x000fe20000000800 */
[----:B------:R-:W-:Y:S01]  /*70a0*/  @!PT LDS RZ, [RZ] ;  /* 0x00000000fffff984 */ /* 0x000fe20000000800 */
[----:B------:R1:W-:Y:S02]  /*70b0*/  LDGSTS.E.BYPASS.LTC128B.128 [R0+0x8000], desc[UR30][R240.64] ;  /* 0x08000000f0007fae */ /* 0x0003e4000b901d5e */
[----:B------:R-:W-:Y:S02]  /*70c0*/  IMAD.X R9, R5, 0x1, R3, P1 ;  /* 0x0000000105097824 */ /* 0x000fe400008e0603 */
[----:B------:R1:W-:Y:S04]  /*70d0*/  LDGSTS.E.BYPASS.LTC128B.128 [R0+0x9000], desc[UR30][R6.64] ;  /* 0x0900000006007fae */ /* 0x0003e8000b901d5e */
[----:B------:R1:W-:Y:S04]  /*70e0*/  LDGSTS.E.BYPASS.LTC128B.128 [R0+0xa000], desc[UR30][R4.64] ;  /* 0x0a00000004007fae */ /* 0x0003e8000b901d5e */
[----:B------:R1:W-:Y:S04]  /*70f0*/  LDGSTS.E.BYPASS.LTC128B.128 [R0+0xb000], desc[UR30][R8.64] ;  /* 0x0b00000008007fae */ /* 0x0003e8000b901d5e */
[----:B------:R-:W0:Y:S02]  /*7100*/  LDGDEPBAR ;  /* 0x00000000000079af */ /* 0x000e240000000000 */
.L_x_2021:
[----:B------:R-:W-:Y:S01]  /*7110*/  LEA R3, R192, UR5, 0x1 ;  /* 0x00000005c0037c11 */ /* 0x000fe2000f8e08ff */
[----:B------:R-:W-:Y:S01]  /*7120*/  LDSM.16.MT88.4 R16, [R2+0xc000] ;  /* 0x00c000000210783b */ /* 0x000fe20000004200 */
[----:B-1----:R-:W-:Y:S01]  /*7130*/  VIADD R0, R2, 0xc000 ;  /* 0x0000c00002007836 */ /* 0x002fe20000000000 */
[----:B------:R-:W-:Y:S01]  /*7140*/  ULOP3.LUT UR11, UR40, 0x1, URZ, 0xc0, !UPT ;  /* 0x00000001280b7892 */ /* 0x000fe2000f8ec03f */
[----:B------:R-:W-:Y:S01]  /*7150*/  IMAD.IADD R144, R186, 0x1, R146 ;  /* 0x00000001ba907824 */ /* 0x000fe200078e0292 */
[----:B------:R-:W1:Y:S01]  /*7160*/  LDSM.16.M88.4 R32, [R3+0x14000] ;  /* 0x014000000320783b */ /* 0x000e620000000200 */
[----:B------:R-:W-:Y:S01]  /*7170*/  IMAD.IADD R0, R0, 0x1, R186 ;  /* 0x0000000100007824 */ /* 0x000fe200078e02ba */
[----:B------:R-:W-:Y:S01]  /*7180*/  UISETP.NE.U32.AND UP0, UPT, UR11, 0x1, UPT ;  /* 0x000000010b00788c */ /* 0x000fe2000bf05070 */
[----:B------:R-:W-:Y:S01]  /*7190*/  IMAD.MOV.U32 R148, RZ, RZ, 0x4 ;  /* 0x00000004ff947424 */ /* 0x000fe200078e00ff */
[----:B------:R-:W2:Y:S01]  /*71a0*/  LDSM.16.M88.4 R28, [R3+0x16000] ;  /* 0x01600000031c783b */ /* 0x000ea20000000200 */
[----:B------:R-:W-:Y:S02]  /*71b0*/  @UP2 UIADD3 UR12, UP1, UR16, -0x200, URZ ;  /* 0xfffffe00100c2890 */ /* 0x000fe4000ff3e03f */
[----:B------:R-:W-:Y:S01]  /*71c0*/  UIADD3 UR13, UR40, -0x1, URZ ;  /* 0xffffffff280d7890 */ /* 0x000fe2000fffe03f */
[----:B------:R-:W3:Y:S01]  /*71d0*/  LDSM.16.MT88.4 R36, [R0] ;  /* 0x000000000024783b */ /* 0x000ee20000004200 */
[----:B------:R-:W-:Y:S03]  /*71e0*/  @UP2 UIADD3.X UR11, UR17, -0x1, URZ, UP1, !UPT ;  /* 0xffffffff110b2890 */ /* 0x000fe60008ffe43f */
        /* <DEDUP_REMOVED lines=76> */
[----:B-1----:R-:W-:Y:S01]  /*76b0*/  @P0 VIADD R2, R252, 0xffffff80 ;  /* 0xffffff80fc020836 */ /* 0x002fe20000000000 */
[-C--:B--2---:R-:W-:Y:S05]  /*76c0*/  HMMA.16816.F32.BF16 R4, R36, R48.reuse, R4 ;  /* 0x000000302404723c */ /* 0x084fea0000041804 */
[----:B------:R-:W-:Y:S01]  /*76d0*/  @P0 IMAD.WIDE R2, R2, R148, UR16 ;  /* 0x0000001002020e25 */ /* 0x000fe2000f8e0294 */
[C---:B------:R-:W-:Y:S01]  /*76e0*/  HMMA.16816.F32.BF16 R8, R136.reuse, R48, R8 ;  /* 0x000000308808723c */ /* 0x040fe20000041808 */
[----:B------:R-:W-:Y:S01]  /*76f0*/  @UP2 UMOV UR16, UR12 ;  /* 0x0000000c00102c82 */ /* 0x000fe20008000000 */
[----:B------:R-:W-:Y:S02]  /*7700*/  @UP2 UMOV UR17, UR11 ;  /* 0x0000000b00112c82 */ /* 0x000fe40008000000 */
        /* <DEDUP_REMOVED lines=245> */
.L_x_2019:
[----:B------:R-:W2:Y:S01]  /*8660*/  LDL R50, [R1+0x1c] ;  /* 0x00001c0001327983 */ /* 0x000ea20000100800 */
[----:B------:R-:W-:Y:S01]  /*8670*/  ULDC UR6, c[0x0][0x390] ;  /* 0x0000e40000067ab9 */ /* 0x000fe20000000800 */
[----:B------:R-:W-:Y:S01]  /*8680*/  ULDC.64 UR10, c[0x0][0x450] ;  /* 0x00011400000a7ab9 */ /* 0x000fe20000000a00 */
[----:B------:R-:W-:Y:S01]  /*8690*/  ULDC UR7, c[0x0][0x38c] ;  /* 0x0000e30000077ab9 */ /* 0x000fe20000000800 */
[----:B------:R-:W3:Y:S04]  /*86a0*/  LDL R52, [R1+0x4c] ;  /* 0x00004c0001347983 */ /* 0x000ee80000100800 */
[----:B------:R-:W3:Y:S04]  /*86b0*/  LDL R51, [R1+0x38] ;  /* 0x0000380001337983 */ /* 0x000ee80000100800 */
[----:B------:R-:W3:Y:S04]  /*86c0*/  LDL.64 R44, [R1+0x8] ;  /* 0x00000800012c7983 */ /* 0x000ee80000100a00 */
[----:B------:R-:W3:Y:S04]  /*86d0*/  LDL R49, [R1+0x20] ;  /* 0x0000200001317983 */ /* 0x000ee80000100800 */
        /* <DEDUP_REMOVED lines=8> */
[----:B------:R-:W3:Y:S01]  /*8760*/  LDL R38, [R1+0x3c] ;  /* 0x00003c0001267983 */ /* 0x000ee20000100800 */
[----:B------:R-:W1:Y:S01]  /*8770*/  S2R R31, SR_TID.X ;  /* 0x00000000001f7919 */ /* 0x000e620000002100 */
[----:B------:R-:W1:Y:S01]  /*8780*/  S2R R53, SR_TID.X ;  /* 0x0000000000357919 */ /* 0x000e620000002100 */
[----:B----4-:R-:W4:Y:S01]  /*8790*/  S2R R3, SR_TID.X ;  /* 0x0000000000037919 */ /* 0x010f220000002100 */
[----:B------:R-:W-:Y:S01]  /*87a0*/  FMUL.FTZ R100, R100, UR6 ;  /* 0x0000000664647c20 */ /* 0x000fe20008410000 */
[----:B------:R-:W-:Y:S01]  /*87b0*/  FMUL.FTZ R0, R101, UR6 ;  /* 0x0000000665007c20 */ /* 0x000fe20008410000 */
[----:B------:R-:W-:Y:S01]  /*87c0*/  FMUL.FTZ R102, R102, UR6 ;  /* 0x0000000666667c20 */ /* 0x000fe20008410000 */
[----:B------:R-:W-:Y:S01]  /*87d0*/  FMUL.FTZ R2, R103, UR6 ;  /* 0x0000000667027c20 */ /* 0x000fe20008410000 */
[----:B------:R-:W-:-:S02]  /*87e0*/  FMUL.FTZ R112, R112, UR6 ;  /* 0x0000000670707c20 */ /* 0x000fc40008410000 */
[----:B------:R-:W-:Y:S01]  /*87f0*/  F2FP.BF16.F32.PACK_AB R0, R0, R100 ;  /* 0x000000640000723e */ /* 0x000fe200000010ff */
[----:B------:R-:W-:Y:S01]  /*8800*/  BAR.SYNC.DEFER_BLOCKING 0x0 ;  /* 0x0000000000007b1d */ /* 0x000fe20000010000 */
[----:B------:R-:W-:Y:S01]  /*8810*/  FMUL.FTZ R6, R113, UR6 ;  /* 0x0000000671067c20 */ /* 0x000fe20008410000 */
[----:B------:R-:W-:Y:S01]  /*8820*/  FMUL.FTZ R114, R114, UR6 ;  /* 0x0000000672727c20 */ /* 0x000fe20008410000 */
[----:B------:R-:W-:Y:S01]  /*8830*/  FMUL.FTZ R14, R115, UR6 ;  /* 0x00000006730e7c20 */ /* 0x000fe20008410000 */
[----:B------:R-:W-:Y:S01]  /*8840*/  FMUL.FTZ R104, R104, UR6 ;  /* 0x0000000668687c20 */ /* 0x000fe20008410000 */
[----:B-1----:R-:W-:-:S04]  /*8850*/  SHF.R.S32.HI R31, RZ, 0x1f, R31 ;  /* 0x0000001fff1f7819 */ /* 0x002fc8000001141f */
[----:B------:R-:W-:-:S04]  /*8860*/  LEA.HI R31, R31, R53, RZ, 0x3 ;  /* 0x000000351f1f7211 */ /* 0x000fc800078f18ff */
[----:B------:R-:W-:Y:S01]  /*8870*/  SHF.R.S32.HI R31, RZ, 0x3, R31 ;  /* 0x00000003ff1f7819 */ /* 0x000fe2000001141f */
[----:B------:R-:W-:Y:S01]  /*8880*/  FMUL.FTZ R29, R105, UR6 ;  /* 0x00000006691d7c20 */ /* 0x000fe20008410000 */
[----:B----4-:R-:W-:Y:S01]  /*8890*/  SHF.R.S32.HI R30, RZ, 0x1f, R3 ;  /* 0x0000001fff1e7819 */ /* 0x010fe20000011403 */
[----:B------:R-:W-:Y:S01]  /*88a0*/  FMUL.FTZ R106, R106, UR6 ;  /* 0x000000066a6a7c20 */ /* 0x000fe20008410000 */
[----:B------:R-:W-:Y:S01]  /*88b0*/  SHF.R.S32.HI R7, RZ, 0x1f, R31 ;  /* 0x0000001fff077819 */ /* 0x000fe2000001141f */
        /* <DEDUP_REMOVED lines=11> */
[----:B------:R-:W-:Y:S01]  /*8970*/  LEA.HI R30, R30, R3, RZ, 0x6 ;  /* 0x000000031e1e7211 */ /* 0x000fe200078f30ff */
[----:B------:R-:W-:Y:S01]  /*8980*/  FMUL.FTZ R24, R119, UR6 ;  /* 0x0000000677187c20 */ /* 0x000fe20008410000 */
[----:B------:R-:W-:Y:S01]  /*8990*/  F2FP.BF16.F32.PACK_AB R29, R29, R104 ;  /* 0x000000681d1d723e */ /* 0x000fe200000010ff */
[----:B------:R-:W-:-:S02]  /*89a0*/  IMAD R3, R7, UR10, RZ ;  /* 0x0000000a07037c24 */ /* 0x000fc4000f8e02ff */
        /* <DEDUP_REMOVED lines=12> */
[----:B------:R-:W-:-:S02]  /*8a70*/  IMAD R15, R31, UR11, R3 ;  /* 0x0000000b1f0f7c24 */ /* 0x000fc4000f8e0203 */
[----:B------:R-:W-:Y:S01]  /*8a80*/  FMUL.FTZ R124, R124, UR6 ;  /* 0x000000067c7c7c20 */ /* 0x000fe20008410000 */
[----:B------:R-:W-:Y:S01]  /*8a90*/  FMUL.FTZ R125, R125, UR6 ;  /* 0x000000067d7d7c20 */ /* 0x000fe20008410000 */
[----:B------:R-:W-:Y:S01]  /*8aa0*/  F2FP.BF16.F32.PACK_AB R24, R24, R118 ;  /* 0x000000761818723e */ /* 0x000fe200000010ff */
[----:B------:R-:W-:Y:S01]  /*8ab0*/  FMUL.FTZ R126, R126, UR6 ;  /* 0x000000067e7e7c20 */ /* 0x000fe20008410000 */
[----:B------:R-:W-:Y:S01]  /*8ac0*/  FMUL.FTZ R127, R127, UR6 ;  /* 0x000000067f7f7c20 */ /* 0x000fe20008410000 */
[----:B------:R-:W-:Y:S01]  /*8ad0*/  F2FP.BF16.F32.PACK_AB R129, R129, R128 ;  /* 0x000000808181723e */ /* 0x000fe200000010ff */
[----:B------:R-:W-:-:S04]  /*8ae0*/  IMAD.WIDE.U32 R34, R31, UR10, RZ ;  /* 0x0000000a1f227c25 */ /* 0x000fc8000f8e00ff */
        /* <DEDUP_REMOVED lines=48> */
[----:B------:R-:W-:Y:S01]  /*8df0*/  ULDC.64 UR6, c[0x0][0x458] ;  /* 0x0001160000067ab9 */ /* 0x000fe20000000a00 */
[----:B------:R-:W-:-:S02]  /*8e00*/  F2FP.BF16.F32.PACK_AB R20, R20, R98 ;  /* 0x000000621414723e */ /* 0x000fc400000010ff */
[----:B------:R-:W-:Y:S02]  /*8e10*/  F2FP.BF16.F32.PACK_AB R22, R22, R88 ;  /* 0x000000581616723e */ /* 0x000fe400000010ff */
[----:B------:R-:W-:Y:S02]  /*8e20*/  F2FP.BF16.F32.PACK_AB R21, R21, R90 ;  /* 0x0000005a1515723e */ /* 0x000fe400000010ff */
[----:B------:R-:W-:Y:S02]  /*8e30*/  F2FP.BF16.F32.PACK_AB R32, R32, R92 ;  /* 0x0000005c2020723e */ /* 0x000fe400000010ff */
[----:B------:R-:W-:Y:S01]  /*8e40*/  F2FP.BF16.F32.PACK_AB R33, R33, R94 ;  /* 0x0000005e2121723e */ /* 0x000fe200000010ff */
[----:B------:R-:W-:Y:S02]  /*8e50*/  IMAD R7, R7, UR6, RZ ;  /* 0x0000000607077c24 */ /* 0x000fe4000f8e02ff */
[----:B------:R-:W-:-:S04]  /*8e60*/  IMAD.WIDE.U32 R36, R31, UR6, RZ ;  /* 0x000000061f247c25 */ /* 0x000fc8000f8e00ff */
[----:B------:R-:W-:Y:S01]  /*8e70*/  IMAD R7, R31, UR7, R7 ;  /* 0x000000071f077c24 */ /* 0x000fe2000f8e0207 */
[----:B------:R-:W-:-:S04]  /*8e80*/  UIMAD UR8, UR43, UR10, URZ ;  /* 0x0000000a2b0872a4 */ /* 0x000fc8000f8e023f */
[----:B------:R-:W-:Y:S01]  /*8e90*/  IADD3 R7, R37, R7, RZ ;  /* 0x0000000725077210 */ /* 0x000fe20007ffe0ff */
[----:B------:R-:W-:Y:S02]  /*8ea0*/  UIMAD UR8, UR4, UR11, UR8 ;  /* 0x0000000b040872a4 */ /* 0x000fe4000f8e0208 */
[----:B------:R-:W-:Y:S02]  /*8eb0*/  UIMAD UR43, UR43, UR6, URZ ;  /* 0x000000062b2b72a4 */ /* 0x000fe4000f8e023f */
[----:B------:R-:W-:Y:S01]  /*8ec0*/  USHF.L.U32 UR12, UR10, 0x6, URZ ;  /* 0x000000060a0c7899 */ /* 0x000fe2000800063f */
[----:B--2---:R1:W-:Y:S04]  /*8ed0*/  STS [R50], R0 ;  /* 0x0000000032007388 */ /* 0x0043e80000000800 */
[----:B------:R2:W-:Y:S04]  /*8ee0*/  STS [R50+0x400], R2 ;  /* 0x0004000232007388 */ /* 0x0005e80000000800 */
[----:B---3--:R-:W-:Y:S04]  /*8ef0*/  STS [R52], R6 ;  /* 0x0000000634007388 */ /* 0x008fe80000000800 */
[----:B------:R3:W-:Y:S04]  /*8f00*/  STS [R51], R14 ;  /* 0x0000000e33007388 */ /* 0x0007e80000000800 */
[----:B------:R-:W-:Y:S01]  /*8f10*/  STS [R50+0x2000], R29 ;  /* 0x0020001d32007388 */ /* 0x000fe20000000800 */
[----:B-1----:R-:W-:-:S04]  /*8f20*/  SHF.L.U32 R0, R31, 0x6, RZ ;  /* 0x000000061f007819 */ /* 0x002fc800000006ff */
[----:B------:R-:W-:Y:S01]  /*8f30*/  LOP3.LUT R0, R0, 0x1c0, RZ, 0xc0, !PT ;  /* 0x000001c000007812 */ /* 0x000fe200078ec0ff */
[----:B------:R-:W-:Y:S03]  /*8f40*/  STS [R50+0x2400], R28 ;  /* 0x0024001c32007388 */ /* 0x000fe60000000800 */
[----:B------:R-:W-:Y:S01]  /*8f50*/  LOP3.LUT R3, R0, 0x38, R44, 0xf8, !PT ;  /* 0x0000003800037812 */ /* 0x000fe200078ef82c */
[----:B------:R-:W-:Y:S01]  /*8f60*/  STS [R49], R27 ;  /* 0x0000001b31007388 */ /* 0x000fe20000000800 */
[----:B------:R-:W-:-:S03]  /*8f70*/  SHF.R.U32.HI R0, RZ, 0x3, R0 ;  /* 0x00000003ff007819 */ /* 0x000fc60000011600 */
[----:B------:R-:W-:Y:S01]  /*8f80*/  STS [R48], R26 ;  /* 0x0000001a30007388 */ /* 0x000fe20000000800 */
[----:B------:R-:W-:-:S03]  /*8f90*/  LOP3.LUT R0, R3, R0, RZ, 0x3c, !PT ;  /* 0x0000000003007212 */ /* 0x000fc600078e3cff */
[----:B------:R-:W-:Y:S01]  /*8fa0*/  STS [R47], R25 ;  /* 0x000000192f007388 */ /* 0x000fe20000000800 */
[----:B------:R-:W-:-:S03]  /*8fb0*/  IADD3 R3, R35, R15, RZ ;  /* 0x0000000f23037210 */ /* 0x000fc60007ffe0ff */
[----:B------:R-:W-:Y:S01]  /*8fc0*/  STS [R46], R24 ;  /* 0x000000182e007388 */ /* 0x000fe20000000800 */
[----:B------:R-:W-:-:S03]  /*8fd0*/  SHF.L.U32 R15, R30, 0x3, RZ ;  /* 0x000000031e0f7819 */ /* 0x000fc600000006ff */
[----:B------:R-:W-:Y:S04]  /*8fe0*/  STS [R43], R129 ;  /* 0x000000812b007388 */ /* 0x000fe80000000800 */
[----:B------:R-:W-:Y:S01]  /*8ff0*/  STS [R42], R130 ;  /* 0x000000822a007388 */ /* 0x000fe20000000800 */
[----:B--2---:R-:W-:-:S03]  /*9000*/  MOV R2, R34 ;  /* 0x0000002200027202 */ /* 0x004fc60000000f00 */
[----:B------:R-:W-:Y:S01]  /*9010*/  STS [R41], R23 ;  /* 0x0000001729007388 */ /* 0x000fe20000000800 */
[----:B------:R-:W-:Y:S02]  /*9020*/  LOP3.LUT R34, R0, 0xfffffe00, R15, 0xf8, !PT ;  /* 0xfffffe0000227812 */ /* 0x000fe400078ef80f */
[----:B---3--:R-:W1:Y:S01]  /*9030*/  LDC.64 R14, c[0x0][0x438] ;  /* 0x00010e00ff0e7b82 */ /* 0x008e620000000a00 */
[----:B------:R-:W-:Y:S04]  /*9040*/  STS [R40], R19 ;  /* 0x0000001328007388 */ /* 0x000fe80000000800 */
[----:B------:R-:W-:Y:S04]  /*9050*/  STS [R39], R124 ;  /* 0x0000007c27007388 */ /* 0x000fe80000000800 */
[----:B------:R-:W-:Y:S04]  /*9060*/  STS [R38], R126 ;  /* 0x0000007e26007388 */ /* 0x000fe80000000800 */
[----:B------:R-:W-:Y:S04]  /*9070*/  STS [R50+0x4000], R13 ;  /* 0x0040000d32007388 */ /* 0x000fe80000000800 */
[----:B------:R2:W-:Y:S04]  /*9080*/  STS [R50+0x4400], R12 ;  /* 0x0044000c32007388 */ /* 0x0005e80000000800 */
[----:B------:R-:W-:Y:S04]  /*9090*/  STS [R52+0x4000], R9 ;  /* 0x0040000934007388 */ /* 0x000fe80000000800 */
[----:B------:R-:W-:Y:S04]  /*90a0*/  STS [R51+0x4000], R8 ;  /* 0x0040000833007388 */ /* 0x000fe80000000800 */
[----:B------:R-:W-:Y:S04]  /*90b0*/  STS [R50+0x6000], R11 ;  /* 0x0060000b32007388 */ /* 0x000fe80000000800 */
[----:B------:R3:W-:Y:S04]  /*90c0*/  STS [R50+0x6400], R10 ;  /* 0x0064000a32007388 */ /* 0x0007e80000000800 */
[----:B------:R-:W-:Y:S04]  /*90d0*/  STS [R49+0x4000], R5 ;  /* 0x0040000531007388 */ /* 0x000fe80000000800 */
[----:B------:R4:W-:Y:S01]  /*90e0*/  STS [R48+0x4000], R4 ;  /* 0x0040000430007388 */ /* 0x0009e20000000800 */
[----:B--2---:R-:W2:Y:S03]  /*90f0*/  LDC.64 R12, c[0x0][0x468] ;  /* 0x00011a00ff0c7b82 */ /* 0x004ea60000000a00 */
[----:B------:R-:W-:Y:S04]  /*9100*/  STS [R47+0x4000], R18 ;  /* 0x004000122f007388 */ /* 0x000fe80000000800 */
[----:B------:R-:W-:Y:S04]  /*9110*/  STS [R46+0x4000], R17 ;  /* 0x004000112e007388 */ /* 0x000fe80000000800 */
[----:B------:R-:W-:Y:S04]  /*9120*/  STS [R43+0x4000], R16 ;  /* 0x004000102b007388 */ /* 0x000fe80000000800 */
[----:B------:R-:W-:Y:S01]  /*9130*/  STS [R42+0x4000], R20 ;  /* 0x004000142a007388 */ /* 0x000fe20000000800 */
[----:B------:R-:W-:Y:S01]  /*9140*/  MOV R30, UR10 ;  /* 0x0000000a001e7c02 */ /* 0x000fe20008000f00 */
[----:B---3--:R-:W3:Y:S02]  /*9150*/  LDC.64 R10, c[0x0][0x440] ;  /* 0x00011000ff0a7b82 */ /* 0x008ee40000000a00 */
[----:B------:R-:W-:Y:S04]  /*9160*/  STS [R41+0x4000], R22 ;  /* 0x0040001629007388 */ /* 0x000fe80000000800 */
[----:B------:R-:W-:Y:S04]  /*9170*/  STS [R40+0x4000], R21 ;  /* 0x0040001528007388 */ /* 0x000fe80000000800 */
[----:B------:R-:W-:Y:S04]  /*9180*/  STS [R39+0x4000], R32 ;  /* 0x0040002027007388 */ /* 0x000fe80000000800 */
[----:B------:R-:W-:Y:S01]  /*9190*/  STS [R38+0x4000], R33 ;  /* 0x0040002126007388 */ /* 0x000fe20000000800 */
[----:B------:R-:W-:Y:S01]  /*91a0*/  IMAD.WIDE.U32 R30, R30, UR4, R2 ;  /* 0x000000041e1e7c25 */ /* 0x000fe2000f8e0002 */
[----:B------:R-:W-:-:S02]  /*91b0*/  SHF.R.S32.HI R3, RZ, 0x1f, R44 ;  /* 0x0000001fff037819 */ /* 0x000fc4000001142c */
[----:B------:R-:W-:Y:S01]  /*91c0*/  MOV R2, R44 ;  /* 0x0000002c00027202 */ /* 0x000fe20000000f00 */
[----:B-1----:R-:W-:-:S04]  /*91d0*/  IMAD R0, R14, UR32, RZ ;  /* 0x000000200e007c24 */ /* 0x002fc8000f8e02ff */
[----:B------:R-:W-:Y:S02]  /*91e0*/  IMAD R0, R15, UR24, R0 ;  /* 0x000000180f007c24 */ /* 0x000fe4000f8e0200 */
[----:B----4-:R-:W-:Y:S02]  /*91f0*/  IMAD.WIDE.U32 R4, R14, UR24, R2 ;  /* 0x000000180e047c25 */ /* 0x010fe4000f8e0002 */
[----:B------:R-:W1:Y:S03]  /*9200*/  LDC.64 R14, c[0x0][0x470] ;  /* 0x00011c00ff0e7b82 */ /* 0x000e660000000a00 */
[----:B------:R-:W-:Y:S02]  /*9210*/  IADD3 R5, R5, R0, RZ ;  /* 0x0000000005057210 */ /* 0x000fe40007ffe0ff */
[----:B------:R-:W-:-:S03]  /*9220*/  LEA R0, R34, UR5, 0x1 ;  /* 0x0000000522007c11 */ /* 0x000fc6000f8e08ff */
[----:B------:R-:W-:Y:S01]  /*9230*/  BAR.SYNC.DEFER_BLOCKING 0x0 ;  /* 0x0000000000007b1d */ /* 0x000fe20000010000 */
[C---:B--2---:R-:W-:Y:S02]  /*9240*/  IMAD R8, R12.reuse, UR33, RZ ;  /* 0x000000210c087c24 */ /* 0x044fe4000f8e02ff */
[----:B------:R-:W-:Y:S01]  /*9250*/  IMAD.WIDE.U32 R4, R12, UR25, R4 ;  /* 0x000000190c047c25 */ /* 0x000fe2000f8e0004 */
[----:B------:R-:W-:-:S03]  /*9260*/  MOV R6, R36 ;  /* 0x0000002400067202 */ /* 0x000fc60000000f00 */
[----:B------:R-:W-:Y:S02]  /*9270*/  IMAD R8, R13, UR25, R8 ;  /* 0x000000190d087c24 */ /* 0x000fe4000f8e0208 */
[C---:B---3--:R-:W-:Y:S02]  /*9280*/  IMAD R9, R10.reuse, UR32, RZ ;  /* 0x000000200a097c24 */ /* 0x048fe4000f8e02ff */
[----:B------:R-:W-:Y:S01]  /*9290*/  IMAD.WIDE.U32 R2, R10, UR24, R2 ;  /* 0x000000180a027c25 */ /* 0x000fe2000f8e0002 */
[----:B------:R-:W-:Y:S02]  /*92a0*/  MOV R10, UR6 ;  /* 0x00000006000a7c02 */ /* 0x000fe40008000f00 */
[----:B------:R-:W-:Y:S02]  /*92b0*/  IADD3 R5, R5, R8, RZ ;  /* 0x0000000805057210 */ /* 0x000fe40007ffe0ff */
[----:B------:R-:W-:Y:S01]  /*92c0*/  IADD3 R8, P0, R4, R30, RZ ;  /* 0x0000001e04087210 */ /* 0x000fe20007f1e0ff */
[----:B------:R-:W2:Y:S04]  /*92d0*/  LDS.128 R44, [R0+0xc000] ;  /* 0x00c00000002c7984 */ /* 0x000ea80000000c00 */
[----:B------:R-:W3:Y:S04]  /*92e0*/  LDS.128 R40, [R0+0xd000] ;  /* 0x00d0000000287984 */ /* 0x000ee80000000c00 */
[----:B------:R-:W4:Y:S01]  /*92f0*/  LDS.128 R36, [R0+0xe000] ;  /* 0x00e0000000247984 */ /* 0x000f220000000c00 */
[----:B------:R-:W-:-:S02]  /*9300*/  IMAD R9, R11, UR24, R9 ;  /* 0x000000180b097c24 */ /* 0x000fc4000f8e0209 */
[----:B------:R-:W-:Y:S01]  /*9310*/  IMAD.WIDE.U32 R6, R10, UR4, R6 ;  /* 0x000000040a067c25 */ /* 0x000fe2000f8e0006 */
[----:B------:R-:W-:Y:S01]  /*9320*/  IADD3.X R10, R5, UR8, R31, P0, !PT ;  /* 0x00000008050a7c10 */ /* 0x000fe200087fe41f */
[----:B------:R-:W4:Y:S01]  /*9330*/  LDS.128 R32, [R0+0xf000] ;  /* 0x00f0000000207984 */ /* 0x000f220000000c00 */
[----:B------:R-:W-:Y:S01]  /*9340*/  IADD3 R3, R3, R9, RZ ;  /* 0x0000000903037210 */ /* 0x000fe20007ffe0ff */
[----:B------:R-:W-:Y:S02]  /*9350*/  ULDC.64 UR8, c[0x0][0x3f0] ;  /* 0x0000fc0000087ab9 */ /* 0x000fe40000000a00 */
[----:B------:R-:W4:Y:S01]  /*9360*/  LDS.128 R28, [R0+0x10000] ;  /* 0x01000000001c7984 */ /* 0x000f220000000c00 */
[----:B-1----:R-:W-:-:S03]  /*9370*/  IMAD R9, R14, UR33, RZ ;  /* 0x000000210e097c24 */ /* 0x002fc6000f8e02ff */
[----:B------:R-:W1:Y:S04]  /*9380*/  LDS.128 R24, [R0+0x11000] ;  /* 0x0110000000187984 */ /* 0x000e680000000c00 */
[----:B------:R-:W1:Y:S04]  /*9390*/  LDS.128 R20, [R0+0x12000] ;  /* 0x0120000000147984 */ /* 0x000e680000000c00 */
[----:B------:R2:W1:Y:S01]  /*93a0*/  LDS.128 R16, [R0+0x13000] ;  /* 0x0130000000107984 */ /* 0x0004620000000c00 */
[----:B------:R-:W-:Y:S02]  /*93b0*/  IMAD R9, R15, UR25, R9 ;  /* 0x000000190f097c24 */ /* 0x000fe4000f8e0209 */
[----:B------:R-:W-:Y:S01]  /*93c0*/  IMAD.WIDE.U32 R4, R14, UR25, R2 ;  /* 0x000000190e047c25 */ /* 0x000fe2000f8e0002 */
[----:B------:R-:W-:Y:S01]  /*93d0*/  UIMAD UR4, UR4, UR7, UR43 ;  /* 0x00000007040472a4 */ /* 0x000fe2000f8e022b */
[----:B------:R-:W-:-:S03]  /*93e0*/  LEA R2, P1, R8, UR8, 0x1 ;  /* 0x0000000808027c11 */ /* 0x000fc6000f8208ff */
[----:B------:R-:W-:Y:S01]  /*93f0*/  IADD3 R5, R5, R9, RZ ;  /* 0x0000000905057210 */ /* 0x000fe20007ffe0ff */
[----:B------:R-:W-:Y:S01]  /*9400*/  USHF.L.U64.HI UR10, UR10, 0x6, UR11 ;  /* 0x000000060a0a7899 */ /* 0x000fe2000801020b */
[----:B------:R-:W-:Y:S01]  /*9410*/  LEA.HI.X R3, R8, UR9, R10, 0x1, P1 ;  /* 0x0000000908037c11 */ /* 0x000fe200088f0c0a */
[----:B------:R-:W-:Y:S01]  /*9420*/  ULDC.64 UR8, c[0x0][0x3f8] ;  /* 0x0000fe0000087ab9 */ /* 0x000fe20000000a00 */
[----:B------:R-:W-:Y:S02]  /*9430*/  IADD3 R8, P1, R2, UR12, RZ ;  /* 0x0000000c02087c10 */ /* 0x000fe4000ff3e0ff */
[----:B--2---:R-:W-:-:S04]  /*9440*/  IADD3 R0, P0, R4, R6, RZ ;  /* 0x0000000604007210 */ /* 0x004fc80007f1e0ff */
[----:B------:R-:W-:Y:S01]  /*9450*/  IADD3.X R6, R5, UR4, R7, P0, !PT ;  /* 0x0000000405067c10 */ /* 0x000fe200087fe407 */
[----:B------:R-:W-:Y:S01]  /*9460*/  USHF.L.U32 UR4, UR6, 0x6, URZ ;  /* 0x0000000606047899 */ /* 0x000fe2000800063f */
[C---:B------:R-:W-:Y:S01]  /*9470*/  LEA R10, P0, R0.reuse, UR8, 0x1 ;  /* 0x00000008000a7c11 */ /* 0x040fe2000f8008ff */
[----:B------:R-:W-:Y:S01]  /*9480*/  USHF.L.U64.HI UR6, UR6, 0x6, UR7 ;  /* 0x0000000606067899 */ /* 0x000fe20008010207 */
[----:B------:R-:W-:Y:S02]  /*9490*/  IADD3.X R9, R3, UR10, RZ, P1, !PT ;  /* 0x0000000a03097c10 */ /* 0x000fe40008ffe4ff */
[----:B------:R-:W-:Y:S02]  /*94a0*/  LEA.HI.X R11, R0, UR9, R6, 0x1, P0 ;  /* 0x00000009000b7c11 */ /* 0x000fe400080f0c06 */
[----:B------:R-:W-:Y:S02]  /*94b0*/  IADD3 R6, P1, R8, UR12, RZ ;  /* 0x0000000c08067c10 */ /* 0x000fe4000ff3e0ff */
[----:B------:R-:W-:Y:S01]  /*94c0*/  IADD3 R4, P0, R10, UR4, RZ ;  /* 0x000000040a047c10 */ /* 0x000fe2000ff1e0ff */
[----:B------:R2:W-:Y:S01]  /*94d0*/  STG.E.128 desc[UR30][R2.64], R44 ;  /* 0x0000002c02007986 */ /* 0x0005e2000c101d1e */
[----:B------:R-:W-:-:S02]  /*94e0*/  IADD3.X R7, R9, UR10, RZ, P1, !PT ;  /* 0x0000000a09077c10 */ /* 0x000fc40008ffe4ff */
[----:B------:R-:W-:Y:S02]  /*94f0*/  IADD3.X R5, R11, UR6, RZ, P0, !PT ;  /* 0x000000060b057c10 */ /* 0x000fe400087fe4ff */
[----:B------:R-:W-:Y:S01]  /*9500*/  IADD3 R12, P1, R6, UR12, RZ ;  /* 0x0000000c060c7c10 */ /* 0x000fe2000ff3e0ff */
[----:B---3--:R-:W-:Y:S03]  /*9510*/  STG.E.128 desc[UR30][R8.64], R40 ;  /* 0x0000002808007986 */ /* 0x008fe6000c101d1e */
[----:B------:R-:W-:Y:S01]  /*9520*/  IADD3.X R13, R7, UR10, RZ, P1, !PT ;  /* 0x0000000a070d7c10 */ /* 0x000fe20008ffe4ff */
[----:B----4-:R3:W-:Y:S04]  /*9530*/  STG.E.128 desc[UR30][R6.64], R36 ;  /* 0x0000002406007986 */ /* 0x0107e8000c101d1e */
[----:B------:R4:W-:Y:S04]  /*9540*/  STG.E.128 desc[UR30][R12.64], R32 ;  /* 0x000000200c007986 */ /* 0x0009e8000c101d1e */
[----:B------:R4:W-:Y:S01]  /*9550*/  STG.E.128 desc[UR30][R10.64], R28 ;  /* 0x0000001c0a007986 */ /* 0x0009e2000c101d1e */
[----:B--2---:R-:W-:-:S04]  /*9560*/  IADD3 R2, P0, R4, UR4, RZ ;  /* 0x0000000404027c10 */ /* 0x004fc8000ff1e0ff */
[----:B------:R-:W-:Y:S02]  /*9570*/  IADD3.X R3, R5, UR6, RZ, P0, !PT ;  /* 0x0000000605037c10 */ /* 0x000fe400087fe4ff */
[----:B---3--:R-:W-:Y:S01]  /*9580*/  IADD3 R6, P0, R2, UR4, RZ ;  /* 0x0000000402067c10 */ /* 0x008fe2000ff1e0ff */
[----:B-1----:R4:W-:Y:S03]  /*9590*/  STG.E.128 desc[UR30][R4.64], R24 ;  /* 0x0000001804007986 */ /* 0x0029e6000c101d1e */
[----:B------:R-:W-:Y:S01]  /*95a0*/  IADD3.X R7, R3, UR6, RZ, P0, !PT ;  /* 0x0000000603077c10 */ /* 0x000fe200087fe4ff */
[----:B------:R4:W-:Y:S04]  /*95b0*/  STG.E.128 desc[UR30][R2.64], R20 ;  /* 0x0000001402007986 */ /* 0x0009e8000c101d1e */
[----:B------:R4:W-:Y:S04]  /*95c0*/  STG.E.128 desc[UR30][R6.64], R16 ;  /* 0x0000001006007986 */ /* 0x0009e8000c101d1e */
.L_x_2016:
        /* <DEDUP_REMOVED lines=11> */
.L_x_2023:
[----:B------:R-:W-:Y:S05]  /*9680*/  EXIT ;  /* 0x000000000000794d */ /* 0x000fea0003800000 */
.L_x_2025:
        /* <DEDUP_REMOVED lines=15> */
.L_x_2493:


//--------------------- .text._ZN5flash44flash_bwd_dq_dk_dv_loop_seqk_parallel_kernelI23Flash_bwd_kernel_traitsILi64ELi128ELi128ELi8ELi4ELi4ELi4ELb0ELb0EN7cutlass10bfloat16_tE19Flash_kernel_traitsILi64ELi128ELi128ELi8ES3_EELb0ELb0ELb0ELb0ELb1ELb1ELb1EEEvNS_16Flash_bwd_paramsE --------------------------
	.section	.text._ZN5flash44flash_bwd_dq_dk_dv_loop_seqk_parallel_kernelI23Flash_bwd_kernel_traitsILi64ELi128ELi128ELi8ELi4ELi4ELi4ELb0ELb0EN7cutlass10bfloat16_tE19Flash_kernel_traitsILi64ELi128ELi128ELi8ES3_EELb0ELb0ELb0ELb0ELb1ELb1ELb1EEEvNS_16Flash_bwd_paramsE,"ax",@progbits
	.align	128
        .global         _ZN5flash44flash_bwd_dq_dk_dv_loop_seqk_parallel_kernelI23Flash_bwd_kernel_traitsILi64ELi128ELi128ELi8ELi4ELi4ELi4ELb0ELb0EN7cutlass10bfloat16_tE19Flash_kernel_traitsILi64ELi128ELi128ELi8ES3_EELb0ELb0ELb0ELb0ELb1ELb1ELb1EEEvNS_16Flash_bwd_paramsE
        .type           _ZN5flash44flash_bwd_dq_dk_dv_loop_seqk_parallel_kernelI23Flash_bwd_kernel_traitsILi64ELi128ELi128ELi8ELi4ELi4ELi4ELb0ELb0EN7cutlass10bfloat16_tE19Flash_kernel_traitsILi64ELi128ELi128ELi8ES3_EELb0ELb0ELb0ELb0ELb1ELb1ELb1EEEvNS_16Flash_bwd_paramsE,@function
        .size           _ZN5flash44flash_bwd_dq_dk_dv_loop_seqk_parallel_kernelI23Flash_bwd_kernel_traitsILi64ELi128ELi128ELi8ELi4ELi4ELi4ELb0ELb0EN7cutlass10bfloat16_tE19Flash_kernel_traitsILi64ELi128ELi128ELi8ES3_EELb0ELb0ELb0ELb0ELb1ELb1ELb1EEEvNS_16Flash_bwd_paramsE,(.L_x_2494 - _ZN5flash44flash_bwd_dq_dk_dv_loop_seqk_parallel_kernelI23Flash_bwd_kernel_traitsILi64ELi128ELi128ELi8ELi4ELi4ELi4ELb0ELb0EN7cutlass10bfloat16_tE19Flash_kernel_traitsILi64ELi128ELi128ELi8ES3_EELb0ELb0ELb0ELb0ELb1ELb1ELb1EEEvNS_16Flash_bwd_paramsE)
        .other          _ZN5flash44flash_bwd_dq_dk_dv_loop_seqk_parallel_kernelI23Flash_bwd_kernel_traitsILi64ELi128ELi128ELi8ELi4ELi4ELi4ELb0ELb0EN7cutlass10bfloat16_tE19Flash_kernel_traitsILi64ELi128ELi128ELi8ES3_EELb0ELb0ELb0ELb0ELb1ELb1ELb1EEEvNS_16Flash_bwd_paramsE,@"STO_CUDA_ENTRY STV_DEFAULT"
_ZN5flash44flash_bwd_dq_dk_dv_loop_seqk_parallel_kernelI23Flash_bwd_kernel_traitsILi64ELi128ELi128ELi8ELi4ELi4ELi4ELb0ELb0EN7cutlass10bfloat16_tE19Flash_kernel_traitsILi64ELi128ELi128ELi8ES3_EELb0ELb0ELb0ELb0ELb1ELb1ELb1EEEvNS_16Flash_bwd_paramsE:
.text._ZN5flash44flash_bwd_dq_dk_dv_loop_seqk_parallel_kernelI23Flash_bwd_kernel_traitsILi64ELi128ELi128ELi8ELi4ELi4ELi4ELb0ELb0EN7cutlass10bfloat16_tE19Flash_kernel_traitsILi64ELi128ELi128ELi8ES3_EELb0ELb0ELb0ELb0ELb1ELb1ELb1EEEvNS_16Flash_bwd_paramsE:
        /* <DEDUP_REMOVED lines=14> */
[----:B------:R-:W-:Y:S01]  /*00e0*/  UMOV UR5, 0x400 ;  /* 0x0000040000057882 */ /* 0x000fe20000000000 */
[----:B------:R-:W-:Y:S01]  /*00f0*/  UMOV UR7, 0x400 ;  /* 0x0000040000077882 */ /* 0x000fe20000000000 */
[----:B------:R-:W-:Y:S01]  /*0100*/  UMOV UR10, 0x400 ;  /* 0x00000400000a7882 */ /* 0x000fe20000000000 */
[----:B------:R-:W-:Y:S01]  /*0110*/  ULDC.64 UR34, c[0x0][0x208] ;  /* 0x0000820000227ab9 */ /* 0x000fe20000000a00 */
[----:B------:R-:W-:Y:S01]  /*0120*/  UMOV UR29, 0xffffc000 ;  /* 0xffffc000001d7882 */ /* 0x000fe20000000000 */
[----:B------:R-:W-:Y:S01]  /*0130*/  ULDC.64 UR24, c[0x0][0x300] ;  /* 0x0000c00000187ab9 */ /* 0x000fe20000000a00 */
[----:B------:R-:W3:Y:S01]  /*0140*/  S2UR UR4, SR_CgaCtaId ;  /* 0x00000000000479c3 */ /* 0x000ee20000008800 */
[----:B------:R-:W-:-:S07]  /*0150*/  ULDC.64 UR22, c[0x0][0x308] ;  /* 0x0000c20000167ab9 */ /* 0x000fce0000000a00 */
[----:B------:R-:W4:Y:S01]  /*0160*/  S2UR UR6, SR_CgaCtaId ;  /* 0x00000000000679c3 */ /* 0x000f220000008800 */
[----:B--2---:R-:W-:-:S07]  /*0170*/  ULEA UR8, UR8, UR11, 0x18 ;  /* 0x0000000b08087291 */ /* 0x004fce000f8ec03f */
[----:B------:R-:W2:Y:S01]  /*0180*/  S2UR UR28, SR_CTAID.Y ;  /* 0x00000000001c79c3 */ /* 0x000ea20000002600 */
[----:B-1----:R-:W-:Y:S01]  /*0190*/  SHF.R.S32.HI R4, RZ, 0x1f, R9 ;  /* 0x0000001fff047819 */ /* 0x002fe20000011409 */
[----:B---3--:R-:W-:-:S06]  /*01a0*/  ULEA UR4, UR4, UR5, 0x18 ;  /* 0x0000000504047291 */ /* 0x008fcc000f8ec03f */
[----:B------:R-:W1:Y:S01]  /*01b0*/  S2UR UR32, SR_CTAID.Z ;  /* 0x00000000002079c3 */ /* 0x000e620000002700 */
[----:B------:R-:W-:Y:S01]  /*01c0*/  UIADD3 UR5, UR8, 0xc000, URZ ;  /* 0x0000c00008057890 */ /* 0x000fe2000fffe03f */
[CC--:B------:R-:W-:Y:S02]  /*01d0*/  LEA.HI R0, R4.reuse, R9.reuse, RZ, 0x5 ;  /* 0x0000000904007211 */ /* 0x0c0fe400078f28ff */
[----:B------:R-:W-:Y:S02]  /*01e0*/  LEA.HI R186, R4, R9, RZ, 0x3 ;  /* 0x0000000904ba7211 */ /* 0x000fe400078f18ff */
[----:B------:R-:W-:Y:S01]  /*01f0*/  LOP3.LUT R5, R0, 0xffffffe0, RZ, 0xc0, !PT ;  /* 0xffffffe000057812 */ /* 0x000fe200078ec0ff */
[----:B----4-:R-:W-:Y:S01]  /*0200*/  ULEA UR6, UR6, UR7, 0x18 ;  /* 0x0000000706067291 */ /* 0x010fe2000f8ec03f */
[--C-:B------:R-:W-:Y:S01]  /*0210*/  SHF.R.S32.HI R3, RZ, 0x5, R0.reuse ;  /* 0x00000005ff037819 */ /* 0x100fe20000011400 */
[----:B------:R-:W3:Y:S01]  /*0220*/  S2UR UR9, SR_CgaCtaId ;  /* 0x00000000000979c3 */ /* 0x000ee20000008800 */
[----:B------:R-:W-:-:S02]  /*0230*/  SHF.R.S32.HI R0, RZ, 0x1f, R0 ;  /* 0x0000001fff007819 */ /* 0x000fc40000011400 */
[CC--:B------:R-:W-:Y:S02]  /*0240*/  LEA.HI R10, R4.reuse, R9.reuse, RZ, 0x4 ;  /* 0x00000009040a7211 */ /* 0x0c0fe400078f20ff */
[CC--:B------:R-:W-:Y:S02]  /*0250*/  LEA.HI R17, R4.reuse, R9.reuse, RZ, 0x7 ;  /* 0x0000000904117211 */ /* 0x0c0fe400078f38ff */
[CC--:B------:R-:W-:Y:S01]  /*0260*/  LEA.HI R15, R4.reuse, R9.reuse, RZ, 0x6 ;  /* 0x00000009040f7211 */ /* 0x0c0fe200078f30ff */
[----:B------:R-:W4:Y:S01]  /*0270*/  S2UR UR27, SR_CTAID.Z ;  /* 0x00000000001b79c3 */ /* 0x000f220000002700 */
[----:B------:R-:W-:Y:S01]  /*0280*/  LEA.HI R4, R4, R9, RZ, 0x2 ;  /* 0x0000000904047211 */ /* 0x000fe200078f10ff */
[----:B--2---:R-:W-:Y:S01]  /*0290*/  USHF.R.S32.HI UR31, URZ, 0x1f, UR28 ;  /* 0x0000001f3f1f7899 */ /* 0x004fe2000801141c */
[----:B------:R-:W-:Y:S01]  /*02a0*/  LEA.HI R2, R0, R3, RZ, 0x2 ;  /* 0x0000000300027211 */ /* 0x000fe200078f10ff */
[C---:B------:R-:W-:Y:S01]  /*02b0*/  IMAD.IADD R0, R9.reuse, 0x1, -R5 ;  /* 0x0000000109007824 */ /* 0x040fe200078e0a05 */
[----:B------:R-:W-:Y:S01]  /*02c0*/  SHF.R.S32.HI R6, RZ, 0x3, R186 ;  /* 0x00000003ff067819 */ /* 0x000fe200000114ba */
[----:B------:R-:W-:Y:S01]  /*02d0*/  UIMAD.WIDE UR36, UR28, 0x80, URZ ;  /* 0x000000801c2478a5 */ /* 0x000fe2000f8e023f */
[----:B------:R-:W-:Y:S01]  /*02e0*/  LOP3.LUT R7, R186, 0xfffffff8, RZ, 0xc0, !PT ;  /* 0xfffffff8ba077812 */ /* 0x000fe200078ec0ff */
[----:B------:R-:W2:Y:S01]  /*02f0*/  S2UR UR26, SR_CTAID.Y ;  /* 0x00000000001a79c3 */ /* 0x000ea20000002600 */
[----:B------:R-:W-:Y:S01]  /*0300*/  LOP3.LUT R12, R4, 0x7ffffffc, RZ, 0xc0, !PT ;  /* 0x7ffffffc040c7812 */ /* 0x000fe200078ec0ff */
[----:B------:R-:W-:Y:S01]  /*0310*/  IMAD.SHL.U32 R5, R6, 0x40, RZ ;  /* 0x0000004006057824 */ /* 0x000fe200078e00ff */
[----:B------:R-:W-:Y:S01]  /*0320*/  LOP3.LUT R11, R10, 0xfffffff0, RZ, 0xc0, !PT ;  /* 0xfffffff00a0b7812 */ /* 0x000fe200078ec0ff */
[C---:B------:R-:W-:Y:S01]  /*0330*/  IMAD.IADD R7, R9.reuse, 0x1, -R7 ;  /* 0x0000000109077824 */ /* 0x040fe200078e0a07 */
[----:B------:R-:W-:Y:S01]  /*0340*/  SHF.R.S32.HI R8, RZ, 0x1f, R0 ;  /* 0x0000001fff087819 */ /* 0x000fe20000011400 */
[C---:B------:R-:W-:Y:S01]  /*0350*/  IMAD.IADD R16, R9.reuse, 0x1, -R12 ;  /* 0x0000000109107824 */ /* 0x040fe200078e0a0c */
[----:B------:R-:W-:Y:S01]  /*0360*/  LOP3.LUT R2, R2, 0xfffffffc, RZ, 0xc0, !PT ;  /* 0xfffffffc02027812 */ /* 0x000fe200078ec0ff */
[----:B------:R-:W-:Y:S01]  /*0370*/  IMAD.IADD R6, R9, 0x1, -R11 ;  /* 0x0000000109067824 */ /* 0x000fe200078e0a0b */
[----:B------:R-:W-:Y:S01]  /*0380*/  LEA.HI R12, R8, R0, RZ, 0x2 ;  /* 0x00000000080c7211 */ /* 0x000fe200078f10ff */
[----:B------:R-:W-:Y:S01]  /*0390*/  IMAD.SHL.U32 R9, R7, 0x8, RZ ;  /* 0x0000000807097824 */ /* 0x000fe200078e00ff */
[----:B------:R-:W-:Y:S01]  /*03a0*/  LOP3.LUT R0, R5, 0x1c0, RZ, 0xc0, !PT ;  /* 0x000001c005007812 */ /* 0x000fe200078ec0ff */
[----:B------:R-:W-:Y:S01]  /*03b0*/  IMAD.IADD R13, R3, 0x1, -R2 ;  /* 0x00000001030d7824 */ /* 0x000fe200078e0a02 */
[----:B------:R-:W-:Y:S01]  /*03c0*/  SHF.R.S32.HI R5, RZ, 0x4, R10 ;  /* 0x00000004ff057819 */ /* 0x000fe2000001140a */
[----:B-1----:R-:W-:Y:S01]  /*03d0*/  USHF.R.S32.HI UR30, URZ, 0x1f, UR32 ;  /* 0x0000001f3f1e7899 */ /* 0x002fe20008011420 */
[--C-:B------:R-:W-:Y:S01]  /*03e0*/  SHF.R.S32.HI R8, RZ, 0x2, R4.reuse ;  /* 0x00000002ff087819 */ /* 0x100fe20000011404 */
[----:B---3--:R-:W-:Y:S01]  /*03f0*/  ULEA UR7, UR9, UR10, 0x18 ;  /* 0x0000000a09077291 */ /* 0x008fe2000f8ec03f */
[----:B------:R-:W-:Y:S01]  /*0400*/  SHF.R.S32.HI R2, RZ, 0x1f, R4 ;  /* 0x0000001fff027819 */ /* 0x000fe20000011404 */
[----:B----4-:R-:W-:Y:S01]  /*0410*/  USHF.R.S32.HI UR39, URZ, 0x1f, UR27 ;  /* 0x0000001f3f277899 */ /* 0x010fe2000801141b */
[----:B------:R-:W-:-:S02]  /*0420*/  LOP3.LUT R9, R0, 0x38, R9, 0xf8, !PT ;  /* 0x0000003800097812 */ /* 0x000fc400078ef809 */
[----:B------:R-:W-:Y:S02]  /*0430*/  SHF.R.U32.HI R4, RZ, 0x3, R0 ;  /* 0x00000003ff047819 */ /* 0x000fe40000011600 */
[----:B------:R-:W-:Y:S01]  /*0440*/  LEA.HI R3, R10, R5, RZ, 0x1 ;  /* 0x000000050a037211 */ /* 0x000fe200078f08ff */
[----:B--2---:R-:W-:Y:S01]  /*0450*/  USHF.R.S32.HI UR38, URZ, 0x1f, UR26 ;  /* 0x0000001f3f267899 */ /* 0x004fe2000801141a */
[----:B------:R-:W-:Y:S02]  /*0460*/  LEA.HI R0, R2, R8, RZ, 0x3 ;  /* 0x0000000802007211 */ /* 0x000fe400078f18ff */
[----:B------:R-:W-:Y:S02]  /*0470*/  SHF.R.S32.HI R11, RZ, 0x1f, R6 ;  /* 0x0000001fff0b7819 */ /* 0x000fe40000011406 */
[----:B------:R-:W-:Y:S01]  /*0480*/  LOP3.LUT R9, R9, R4, RZ, 0x3c, !PT ;  /* 0x0000000409097212 */ /* 0x000fe200078e3cff */
[----:B------:R-:W-:Y:S01]  /*0490*/  IMAD.SHL.U32 R4, R15, 0x8, RZ ;  /* 0x000000080f047824 */ /* 0x000fe200078e00ff */
[----:B------:R-:W-:-:S02]  /*04a0*/  LOP3.LUT R2, R3, 0xfffffffe, RZ, 0xc0, !PT ;  /* 0xfffffffe03027812 */ /* 0x000fc400078ec0ff */
[----:B------:R-:W-:Y:S02]  /*04b0*/  LOP3.LUT R0, R0, 0xfffffff8, RZ, 0xc0, !PT ;  /* 0xfffffff800007812 */ /* 0x000fe400078ec0ff */
[----:B------:R-:W-:Y:S01]  /*04c0*/  LEA.HI R14, R11, R6, RZ, 0x3 ;  /* 0x000000060b0e7211 */ /* 0x000fe200078f18ff */
[----:B------:R-:W-:Y:S01]  /*04d0*/  IMAD.IADD R11, R5, 0x1, -R2 ;  /* 0x00000001050b7824 */ /* 0x000fe200078e0a02 */
[----:B------:R-:W-:Y:S01]  /*04e0*/  LOP3.LUT R2, R9, 0xfffffe00, R4, 0xf8, !PT ;  /* 0xfffffe0009027812 */ /* 0x000fe200078ef804 */
[----:B------:R-:W-:Y:S01]  /*04f0*/  IMAD.IADD R0, R8, 0x1, -R0 ;  /* 0x0000000108007824 */ /* 0x000fe200078e0a00 */
[----:B------:R-:W-:Y:S01]  /*0500*/  LOP3.LUT R3, R14, 0xfffffff8, RZ, 0xc0, !PT ;  /* 0xfffffff80e037812 */ /* 0x000fe200078ec0ff */
[C---:B------:R-:W-:Y:S01]  /*0510*/  IMAD.SHL.U32 R4, R7.reuse, 0x40, RZ ;  /* 0x0000004007047824 */ /* 0x040fe200078e00ff */
[C---:B------:R-:W-:Y:S01]  /*0520*/  LOP3.LUT P4, RZ, R7.reuse, 0x2, RZ, 0xc0, !PT ;  /* 0x0000000207ff7812 */ /* 0x040fe2000788c0ff */
[----:B------:R1:W-:Y:S01]  /*0530*/  STL [R1+0xa0], R2 ;  /* 0x0000a00201007387 */ /* 0x0003e20000100800 */
[----:B------:R-:W-:Y:S01]  /*0540*/  LOP3.LUT P3, RZ, R7, 0x4, RZ, 0xc0, !PT ;  /* 0x0000000407ff7812 */ /* 0x000fe2000786c0ff */
[----:B------:R-:W-:Y:S01]  /*0550*/  IMAD.IADD R19, R6, 0x1, -R3 ;  /* 0x0000000106137824 */ /* 0x000fe200078e0a03 */
[----:B------:R-:W-:Y:S01]  /*0560*/  SHF.R.S32.HI R6, RZ, 0x7, R17 ;  /* 0x00000007ff067819 */ /* 0x000fe20000011411 */
[----:B------:R-:W-:Y:S01]  /*0570*/  IMAD.SHL.U32 R8, R16, 0x2, RZ ;  /* 0x0000000210087824 */ /* 0x000fe200078e00ff */
[----:B------:R-:W-:Y:S01]  /*0580*/  LOP3.LUT R4, R4, 0x1c0, RZ, 0xc0, !PT ;  /* 0x000001c004047812 */ /* 0x000fe200078ec0ff */
[----:B------:R-:W-:Y:S01]  /*0590*/  IMAD.SHL.U32 R7, R11, 0x200, RZ ;  /* 0x000002000b077824 */ /* 0x000fe200078e00ff */
[----:B------:R-:W-:Y:S01]  /*05a0*/  STL [R1+0xb4], R19 ;  /* 0x0000b41301007387 */ /* 0x000fe20000100800 */
[----:B------:R-:W-:Y:S01]  /*05b0*/  IMAD.SHL.U32 R5, R6, 0x8, RZ ;  /* 0x0000000806057824 */ /* 0x000fe200078e00ff */
[----:B-1----:R-:W-:-:S04]  /*05c0*/  LOP3.LUT R2, R0, 0x1, RZ, 0xc0, !PT ;  /* 0x0000000100027812 */ /* 0x002fc800078ec0ff */
[----:B------:R-:W-:Y:S01]  /*05d0*/  ISETP.NE.U32.AND P0, PT, R2, 0x1, PT ;  /* 0x000000010200780c */ /* 0x000fe20003f05070 */
[----:B------:R-:W-:-:S03]  /*05e0*/  IMAD.SHL.U32 R2, R13, 0x10, RZ ;  /* 0x000000100d027824 */ /* 0x000fc600078e00ff */
[C---:B------:R-:W-:Y:S01]  /*05f0*/  R2P PR, R0.reuse, 0x6 ;  /* 0x0000000600007804 */ /* 0x040fe20000000000 */
[----:B------:R-:W-:Y:S01]  /*0600*/  IMAD.SHL.U32 R0, R0, 0x40, RZ ;  /* 0x0000004000007824 */ /* 0x000fe200078e00ff */
[----:B------:R-:W-:Y:S02]  /*0610*/  LOP3.LUT R3, R4, 0x30, R2, 0xf8, !PT ;  /* 0x0000003004037812 */ /* 0x000fe400078ef802 */
[----:B------:R-:W-:Y:S02]  /*0620*/  LEA.HI.SX32 R18, R12, R2, 0x1e ;  /* 0x000000020c127211 */ /* 0x000fe400078ff2ff */
[----:B------:R-:W-:Y:S02]  /*0630*/  LOP3.LUT R0, R0, 0x1c0, RZ, 0xc0, !PT ;  /* 0x000001c000007812 */ /* 0x000fe400078ec0ff */
[----:B------:R-:W-:Y:S01]  /*0640*/  LOP3.LUT R2, R5, 0x8, RZ, 0xc0, !PT ;  /* 0x0000000805027812 */ /* 0x000fe200078ec0ff */
[----:B------:R-:W-:Y:S01]  /*0650*/  IMAD.SHL.U32 R5, R11, 0x10, RZ ;  /* 0x000000100b057824 */ /* 0x000fe200078e00ff */
[--C-:B------:R-:W-:Y:S01]  /*0660*/  LOP3.LUT R12, R3, 0x8, R186.reuse, 0xf8, !PT ;  /* 0x00000008030c7812 */ /* 0x100fe200078ef8ba */
[----:B------:R-:W-:Y:S01]  /*0670*/  STL [R1+0xbc], R18 ;  /* 0x0000bc1201007387 */ /* 0x000fe20000100800 */
[----:B------:R-:W-:-:S02]  /*0680*/  LOP3.LUT R186, R4, 0x8, R186, 0xf8, !PT ;  /* 0x0000000804ba7812 */ /* 0x000fc400078ef8ba */
[----:B------:R-:W-:Y:S02]  /*0690*/  SHF.R.U32.HI R3, RZ, 0x3, R0 ;  /* 0x00000003ff037819 */ /* 0x000fe40000011600 */
[----:B------:R-:W-:Y:S02]  /*06a0*/  SHF.R.U32.HI R4, RZ, 0x3, R4 ;  /* 0x00000003ff047819 */ /* 0x000fe40000011604 */
[----:B------:R-:W-:Y:S02]  /*06b0*/  LOP3.LUT R15, R2, 0x10, R5, 0xf8, !PT ;  /* 0x00000010020f7812 */ /* 0x000fe400078ef805 */
[CC--:B------:R-:W-:Y:S01]  /*06c0*/  LOP3.LUT R10, R3.reuse, R0.reuse, R2, 0x1e, !PT ;  /* 0x00000000030a7212 */ /* 0x0c0fe200078e1e02 */
[C---:B------:R-:W-:Y:S01]  /*06d0*/  IMAD R2, R6.reuse, 0x1000, R7 ;  /* 0x0000100006027824 */ /* 0x040fe200078e0207 */
[----:B------:R-:W-:Y:S01]  /*06e0*/  LOP3.LUT R9, R3, R0, RZ, 0xfc, !PT ;  /* 0x0000000003097212 */ /* 0x000fe200078efcff */
[----:B------:R-:W-:Y:S01]  /*06f0*/  IMAD R0, R6, 0x2000, R8 ;  /* 0x0000200006007824 */ /* 0x000fe200078e0208 */
[----:B------:R-:W-:Y:S01]  /*0700*/  LOP3.LUT R186, R186, R4, RZ, 0x3c, !PT ;  /* 0x00000004baba7212 */ /* 0x000fe200078e3cff */
[----:B------:R-:W-:Y:S01]  /*0710*/  IMAD.SHL.U32 R6, R19, 0x40, RZ ;  /* 0x0000004013067824 */ /* 0x000fe200078e00ff */
[----:B------:R-:W-:Y:S01]  /*0720*/  LOP3.LUT R5, R7, R12, R4, 0xf6, !PT ;  /* 0x0000000c07057212 */ /* 0x000fe200078ef604 */
[----:B------:R-:W-:-:S02]  /*0730*/  IMAD R3, R13, 0x400, R0 ;  /* 0x000004000d037824 */ /* 0x000fc400078e0200 */
[----:B------:R-:W-:Y:S01]  /*0740*/  IMAD.IADD R186, R2, 0x1, R186 ;  /* 0x0000000102ba7824 */ /* 0x000fe200078e02ba */
[----:B------:R-:W-:Y:S01]  /*0750*/  LOP3.LUT R6, R6, 0x1c0, RZ, 0xc0, !PT ;  /* 0x000001c006067812 */ /* 0x000fe200078ec0ff */
[----:B------:R-:W-:Y:S02]  /*0760*/  IMAD R0, R13, 0x400, R8 ;  /* 0x000004000d007824 */ /* 0x000fe400078e0208 */
[----:B------:R-:W-:Y:S01]  /*0770*/  VIADD R2, R18, 0xffffff80 ;  /* 0xffffff8012027836 */ /* 0x000fe20000000000 */
[----:B------:R-:W-:Y:S01]  /*0780*/  SHF.R.U32.HI R7, RZ, 0x3, R6 ;  /* 0x00000003ff077819 */ /* 0x000fe20000011606 */
[----:B------:R-:W-:Y:S01]  /*0790*/  IMAD.IADD R9, R9, 0x1, R3 ;  /* 0x0000000109097824 */ /* 0x000fe200078e0203 */
[----:B------:R-:W-:Y:S01]  /*07a0*/  LEA R186, R186, UR5, 0x1 ;  /* 0x00000005baba7c11 */ /* 0x000fe2000f8e08ff */
[----:B------:R-:W-:Y:S01]  /*07b0*/  IMAD.IADD R10, R0, 0x1, R10 ;  /* 0x00000001000a7824 */ /* 0x000fe200078e020a */
[----:B------:R-:W-:Y:S01]  /*07c0*/  SHF.R.S32.HI R4, RZ, 0x1f, R2 ;  /* 0x0000001fff047819 */ /* 0x000fe20000011402 */
[----:B------:R-:W-:Y:S01]  /*07d0*/  IMAD.SHL.U32 R0, R14, 0x40, RZ ;  /* 0x000000400e007824 */ /* 0x000fe200078e00ff */
[----:B------:R-:W-:Y:S01]  /*07e0*/  LEA R9, R9, UR8, 0x1 ;  /* 0x0000000809097c11 */ /* 0x000fe2000f8e08ff */
[----:B------:R-:W-:Y:S01]  /*07f0*/  IMAD.SHL.U32 R3, R11, 0x8, RZ ;  /* 0x000000080b037824 */ /* 0x000fe200078e00ff */
[----:B------:R-:W-:-:S02]  /*0800*/  SHF.L.U64.HI R2, R2, 0x2, R4 ;  /* 0x0000000202027819 */ /* 0x000fc40000010204 */
[----:B------:R-:W-:Y:S02]  /*0810*/  LOP3.LUT R0, R0, 0xfffffe00, RZ, 0xc0, !PT ;  /* 0xfffffe0000007812 */ /* 0x000fe400078ec0ff */
[----:B------:R-:W-:Y:S01]  /*0820*/  LOP3.LUT R3, R6, 0x8, R3, 0xf8, !PT ;  /* 0x0000000806037812 */ /* 0x000fe200078ef803 */
[----:B------:R1:W-:Y:S01]  /*0830*/  STL [R1+0xb0], R2 ;  /* 0x0000b00201007387 */ /* 0x0003e20000100800 */
[----:B------:R-:W-:Y:S01]  /*0840*/  LEA R10, R10, UR5, 0x1 ;  /* 0x000000050a0a7c11 */ /* 0x000fe2000f8e08ff */
[----:B------:R-:W-:Y:S01]  /*0850*/  IMAD R4, R13, 0x400, R0 ;  /* 0x000004000d047824 */ /* 0x000fe200078e0200 */
[----:B------:R-:W-:-:S03]  /*0860*/  LOP3.LUT R3, R3, R7, RZ, 0x3c, !PT ;  /* 0x0000000703037212 */ /* 0x000fc600078e3cff */
[----:B------:R-:W-:Y:S01]  /*0870*/  STL [R1+0xb8], R10 ;  /* 0x0000b80a01007387 */ /* 0x000fe20000100800 */
[----:B------:R-:W-:Y:S02]  /*0880*/  VIADD R17, R10, 0x420 ;  /* 0x000004200a117836 */ /* 0x000fe40000000000 */
[----:B------:R-:W-:Y:S01]  /*0890*/  IMAD.IADD R192, R4, 0x1, R3 ;  /* 0x0000000104c07824 */ /* 0x000fe200078e0203 */
[----:B------:R-:W-:Y:S01]  /*08a0*/  LEA R3, R5, UR8, 0x1 ;  /* 0x0000000805037c11 */ /* 0x000fe2000f8e08ff */
[----:B------:R-:W-:Y:S01]  /*08b0*/  IMAD.MOV.U32 R4, RZ, RZ, 0x20 ;  /* 0x00000020ff047424 */ /* 0x000fe200078e00ff */
[----:B------:R2:W-:Y:S01]  /*08c0*/  STL [R1+0x4c], R9 ;  /* 0x00004c0901007387 */ /* 0x0005e20000100800 */
[C---:B------:R-:W-:Y:S02]  /*08d0*/  VIADD R8, R10.reuse, 0x2020 ;  /* 0x000020200a087836 */ /* 0x040fe40000000000 */
[----:B------:R-:W-:Y:S01]  /*08e0*/  @P1 VIADD R17, R10, 0x3e0 ;  /* 0x000003e00a111836 */ /* 0x000fe20000000000 */
[----:B------:R-:W-:Y:S01]  /*08f0*/  SEL R188, R4, 0xffffffe0, !P4 ;  /* 0xffffffe004bc7807 */ /* 0x000fe20006000000 */
[----:B------:R-:W-:Y:S01]  /*0900*/  VIADD R16, R10, 0x2420 ;  /* 0x000024200a107836 */ /* 0x000fe20000000000 */
[----:B------:R-:W-:Y:S01]  /*0910*/  SEL R4, R4, 0xffffffe0, !P1 ;  /* 0xffffffe004047807 */ /* 0x000fe20004800000 */
[----:B------:R-:W-:-:S02]  /*0920*/  @P1 VIADD R8, R10, 0x1fe0 ;  /* 0x00001fe00a081836 */ /* 0x000fc40000000000 */
[----:B------:R-:W-:Y:S02]  /*0930*/  @P1 VIADD R16, R10, 0x23e0 ;  /* 0x000023e00a101836 */ /* 0x000fe40000000000 */
[----:B------:R-:W-:Y:S01]  /*0940*/  IMAD.IADD R5, R9, 0x1, R4 ;  /* 0x0000000109057824 */ /* 0x000fe200078e0204 */
[----:B-1----:R-:W-:Y:S01]  /*0950*/  LOP3.LUT R2, R7, R15, R6, 0x1e, !PT ;  /* 0x0000000f07027212 */ /* 0x002fe200078e1e06 */
[----:B------:R-:W-:Y:S02]  /*0960*/  IMAD.MOV.U32 R6, RZ, RZ, 0x40 ;  /* 0x00000040ff067424 */ /* 0x000fe400078e00ff */
[----:B------:R-:W-:Y:S01]  /*0970*/  IMAD.IADD R7, R4, 0x1, R10 ;  /* 0x0000000104077824 */ /* 0x000fe200078e020a */
[----:B------:R-:W-:Y:S01]  /*0980*/  LOP3.LUT R191, R2, R0, RZ, 0xfc, !PT ;  /* 0x0000000002bf7212 */ /* 0x000fe200078efcff */
[----:B------:R-:W-:Y:S01]  /*0990*/  IMAD.MOV.U32 R0, RZ, RZ, -0x10 ;  /* 0xfffffff0ff007424 */ /* 0x000fe200078e00ff */
[C---:B------:R-:W-:Y:S01]  /*09a0*/  SEL R187, R6.reuse, 0xffffffc0, !P3 ;  /* 0xffffffc006bb7807 */ /* 0x040fe20005800000 */
[----:B------:R-:W-:Y:S01]  /*09b0*/  IMAD.MOV.U32 R2, RZ, RZ, 0x440 ;  /* 0x00000440ff027424 */ /* 0x000fe200078e00ff */
[----:B------:R-:W-:Y:S01]  /*09c0*/  SEL R6, R6, 0xffffffc0, !P2 ;  /* 0xffffffc006067807 */ /* 0x000fe20005000000 */
[----:B------:R-:W-:Y:S01]  /*09d0*/  IMAD.IADD R189, R186, 0x1, R188 ;  /* 0x00000001babd7824 */ /* 0x000fe200078e02bc */
[----:B------:R-:W-:Y:S01]  /*09e0*/  SEL R0, R0, 0x10, !P0 ;  /* 0x0000001000007807 */ /* 0x000fe20004000000 */
[----:B------:R-:W-:Y:S01]  /*09f0*/  IMAD.IADD R187, R186, 0x1, R187 ;  /* 0x00000001babb7824 */ /* 0x000fe200078e02bb */
[----:B------:R-:W-:Y:S01]  /*0a00*/  SEL R2, R2, 0x3c0, !P2 ;  /* 0x000003c002027807 */ /* 0x000fe20005000000 */
[----:B------:R-:W-:-:S02]  /*0a10*/  IMAD.IADD R12, R9, 0x1, R6 ;  /* 0x00000001090c7824 */ /* 0x000fc400078e0206 */
[----:B------:R-:W-:Y:S02]  /*0a20*/  IMAD.IADD R14, R9, 0x1, R0 ;  /* 0x00000001090e7824 */ /* 0x000fe400078e0200 */
[----:B------:R-:W-:Y:S02]  /*0a30*/  IMAD.IADD R11, R6, 0x1, R10 ;  /* 0x00000001060b7824 */ /* 0x000fe400078e020a */
[----:B--2---:R-:W-:Y:S01]  /*0a40*/  VIADD R9, R10, 0x2040 ;  /* 0x000020400a097836 */ /* 0x004fe20000000000 */
[----:B------:R-:W-:Y:S01]  /*0a50*/  STL [R1+0x58], R14 ;  /* 0x0000580e01007387 */ /* 0x000fe20000100800 */
[----:B------:R-:W-:Y:S02]  /*0a60*/  IMAD.IADD R0, R0, 0x1, R12 ;  /* 0x0000000100007824 */ /* 0x000fe400078e020c */
[----:B------:R-:W-:Y:S01]  /*0a70*/  @P2 VIADD R9, R10, 0x1fc0 ;  /* 0x00001fc00a092836 */ /* 0x000fe20000000000 */
[----:B------:R1:W-:Y:S01]  /*0a80*/  STL [R1+0x68], R5 ;  /* 0x0000680501007387 */ /* 0x0003e20000100800 */
[----:B------:R-:W-:-:S03]  /*0a90*/  IMAD.IADD R188, R188, 0x1, R187 ;  /* 0x00000001bcbc7824 */ /* 0x000fc600078e02bb */
[----:B------:R-:W-:Y:S04]  /*0aa0*/  STL [R1+0x50], R12 ;  /* 0x0000500c01007387 */ /* 0x000fe80000100800 */
[----:B------:R2:W-:Y:S04]  /*0ab0*/  STL [R1+0xec], R7 ;  /* 0x0000ec0701007387 */ /* 0x0005e80000100800 */
[----:B------:R-:W-:Y:S01]  /*0ac0*/  STL [R1+0xd0], R11 ;  /* 0x0000d00b01007387 */ /* 0x000fe20000100800 */
[----:B-1----:R-:W-:-:S05]  /*0ad0*/  IMAD.IADD R5, R10, 0x1, R2 ;  /* 0x000000010a057824 */ /* 0x002fca00078e0202 */
[----:B------:R-:W-:Y:S01]  /*0ae0*/  STL [R1+0xcc], R5 ;  /* 0x0000cc0501007387 */ /* 0x000fe20000100800 */
[----:B--2---:R-:W-:-:S03]  /*0af0*/  VIADD R7, R10, 0x2440 ;  /* 0x000024400a077836 */ /* 0x004fc60000000000 */
[----:B------:R-:W-:Y:S01]  /*0b00*/  STL [R1+0xd8], R17 ;  /* 0x0000d81101007387 */ /* 0x000fe20000100800 */
[----:B------:R-:W-:Y:S02]  /*0b10*/  @P2 VIADD R7, R10, 0x23c0 ;  /* 0x000023c00a072836 */ /* 0x000fe40000000000 */
[C---:B------:R-:W-:Y:S01]  /*0b20*/  IMAD.IADD R10, R4.reuse, 0x1, R12 ;  /* 0x00000001040a7824 */ /* 0x040fe200078e020c */
[----:B------:R-:W-:Y:S04]  /*0b30*/  STL [R1+0xc0], R8 ;  /* 0x0000c00801007387 */ /* 0x000fe80000100800 */
[----:B------:R-:W-:Y:S04]  /*0b40*/  STL [R1+0xd4], R16 ;  /* 0x0000d41001007387 */ /* 0x000fe80000100800 */
[----:B------:R-:W-:Y:S04]  /*0b50*/  STL [R1+0x54], R0 ;  /* 0x0000540001007387 */ /* 0x000fe80000100800 */
[----:B------:R1:W-:Y:S04]  /*0b60*/  STL [R1+0xc8], R9 ;  /* 0x0000c80901007387 */ /* 0x0003e80000100800 */
[----:B------:R2:W-:Y:S01]  /*0b70*/  STL [R1+0xc4], R7 ;  /* 0x0000c40701007387 */ /* 0x0005e20000100800 */
[----:B-1----:R-:W-:-:S02]  /*0b80*/  IMAD.IADD R9, R4, 0x1, R11 ;  /* 0x0000000104097824 */ /* 0x002fc400078e020b */
[----:B--2---:R-:W-:-:S05]  /*0b90*/  IMAD.IADD R7, R14, 0x1, R4 ;  /* 0x000000010e077824 */ /* 0x004fca00078e0204 */
[----:B------:R1:W-:Y:S04]  /*0ba0*/  STL [R1+0x64], R7 ;  /* 0x0000640701007387 */ /* 0x0003e80000100800 */
[----:B------:R2:W-:Y:S04]  /*0bb0*/  STL [R1+0x60], R10 ;  /* 0x0000600a01007387 */ /* 0x0005e80000100800 */
[----:B------:R2:W-:Y:S01]  /*0bc0*/  STL [R1+0xe8], R9 ;  /* 0x0000e80901007387 */ /* 0x0005e20000100800 */
[----:B-1----:R-:W-:Y:S02]  /*0bd0*/  IMAD.IADD R7, R4, 0x1, R5 ;  /* 0x0000000104077824 */ /* 0x002fe400078e0205 */
[----:B------:R-:W-:-:S02]  /*0be0*/  IMAD.IADD R5, R6, 0x1, R8 ;  /* 0x0000000106057824 */ /* 0x000fc400078e0208 */
[----:B------:R-:W-:Y:S01]  /*0bf0*/  IMAD.IADD R4, R4, 0x1, R0 ;  /* 0x0000000104047824 */ /* 0x000fe200078e0200 */
[----:B------:R2:W-:Y:S01]  /*0c00*/  STL [R1+0xe4], R7 ;  /* 0x0000e40701007387 */ /* 0x0005e20000100800 */
[----:B------:R-:W-:-:S03]  /*0c10*/  IMAD.IADD R0, R2, 0x1, R8 ;  /* 0x0000000102007824 */ /* 0x000fc600078e0208 */
[----:B------:R2:W-:Y:S04]  /*0c20*/  STL [R1+0xe0], R5 ;  /* 0x0000e00501007387 */ /* 0x0005e80000100800 */
[----:B------:R2:W-:Y:S04]  /*0c30*/  STL [R1+0x5c], R4 ;  /* 0x00005c0401007387 */ /* 0x0005e80000100800 */
[----:B------:R2:W-:Y:S02]  /*0c40*/  STL [R1+0xdc], R0 ;  /* 0x0000dc0001007387 */ /* 0x0005e40000100800 */
.L_x_2034:
        /* <DEDUP_REMOVED lines=23> */
[----:B------:R-:W-:Y:S05]  /*0dc0*/  @P0 BRA `(.L_x_2026) ;  /* 0x0000008000980947 */ /* 0x000fea0003800000 */
[----:B------:R-:W1:Y:S01]  /*0dd0*/  LDC R9, c[0x0][0x278] ;  /* 0x00009e00ff097b82 */ /* 0x000e620000000800 */
[----:B------:R-:W2:Y:S01]  /*0de0*/  S2R R2, SR_CTAID.Z ;  /* 0x0000000000027919 */ /* 0x000ea20000002700 */
[----:B------:R-:W-:Y:S01]  /*0df0*/  ULDC.64 UR8, c[0x0][0x2f0] ;  /* 0x0000bc0000087ab9 */ /* 0x000fe20000000a00 */
[----:B------:R-:W-:Y:S01]  /*0e00*/  ULDC UR40, c[0x0][0x2c4] ;  /* 0x0000b10000287ab9 */ /* 0x000fe20000000800 */
[----:B------:R-:W-:Y:S01]  /*0e10*/  UISETP.NE.U32.AND UP1, UPT, UR8, URZ, UPT ;  /* 0x0000003f0800728c */ /* 0x000fe2000bf25070 */
[----:B------:R-:W3:Y:S01]  /*0e20*/  S2R R10, SR_CTAID.X ;  /* 0x00000000000a7919 */ /* 0x000ee20000002500 */
[----:B------:R-:W-:Y:S02]  /*0e30*/  UIADD3 UR12, UR40, 0x7f, URZ ;  /* 0x0000007f280c7890 */ /* 0x000fe4000fffe03f */
[----:B------:R-:W3:Y:S01]  /*0e40*/  LDC.64 R6, c[0x0][0x488] ;  /* 0x00012200ff067b82 */ /* 0x000ee20000000a00 */
[----:B------:R-:W-:Y:S01]  /*0e50*/  ULDC.U8 UR8, c[0x0][0x3d8] ;  /* 0x0000f60000087ab9 */ /* 0x000fe20000000000 */
[----:B------:R-:W-:-:S02]  /*0e60*/  USHF.R.S32.HI UR47, URZ, 0x1f, UR12 ;  /* 0x0000001f3f2f7899 */ /* 0x000fc4000801140c */
[----:B------:R-:W-:Y:S02]  /*0e70*/  UISETP.NE.AND UP0, UPT, UR8, URZ, UPT ;  /* 0x0000003f0800728c */ /* 0x000fe4000bf05270 */
[----:B------:R-:W-:Y:S01]  /*0e80*/  ULEA.HI UR47, UR47, UR12, URZ, 0x7 ;  /* 0x0000000c2f2f7291 */ /* 0x000fe2000f8f383f */
[----:B------:R-:W-:Y:S01]  /*0e90*/  ULDC UR15, c[0x0][0x270] ;  /* 0x00009c00000f7ab9 */ /* 0x000fe20000000800 */
[----:B------:R-:W-:Y:S02]  /*0ea0*/  ULDC UR14, c[0x0][0x2dc] ;  /* 0x0000b700000e7ab9 */ /* 0x000fe40000000800 */
[----:B------:R-:W-:Y:S02]  /*0eb0*/  ULOP3.LUT UR44, UR47, 0xffffff80, URZ, 0xc0, !UPT ;  /* 0xffffff802f2c7892 */ /* 0x000fe4000f8ec03f */
[----:B------:R-:W-:Y:S02]  /*0ec0*/  UISETP.NE.AND.EX UP1, UPT, UR9, URZ, UPT, UP1 ;  /* 0x0000003f0900728c */ /* 0x000fe4000bf25310 */
[----:B------:R-:W-:Y:S01]  /*0ed0*/  UIMAD UR11, UR32, UR14, URZ ;  /* 0x0000000e200b72a4 */ /* 0x000fe2000f8e023f */
        /* <DEDUP_REMOVED lines=19> */
[----:B-1----:R-:W-:-:S04]  /*1010*/  VIADD R4, R4, 0xffffffe ;  /* 0x0ffffffe04047836 */ /* 0x002fc80000000000 */
[----:B------:R-:W1:Y:S02]  /*1020*/  F2I.FTZ.U32.TRUNC.NTZ R5, R4 ;  /* 0x0000000400057305 */ /* 0x000e64000021f000 */
[----:B-1----:R-:W-:Y:S02]  /*1030*/  IMAD.MOV R0, RZ, RZ, -R5 ;  /* 0x000000ffff007224 */ /* 0x002fe400078e0a05 */
[----:B------:R-:W-:Y:S02]  /*1040*/  IMAD.MOV.U32 R4, RZ, RZ, RZ ;  /* 0x000000ffff047224 */ /* 0x000fe400078e00ff */
[----:B------:R-:W-:-:S04]  /*1050*/  IMAD R0, R0, R8, RZ ;  /* 0x0000000800007224 */ /* 0x000fc800078e02ff */
[----:B------:R-:W-:Y:S01]  /*1060*/  IMAD.HI.U32 R0, R5, R0, R4 ;  /* 0x0000000005007227 */ /* 0x000fe200078e0004 */
[----:B------:R-:W-:-:S05]  /*1070*/  MOV R4, R2 ;  /* 0x0000000200047202 */ /* 0x000fca0000000f00 */
[----:B------:R-:W-:-:S04]  /*1080*/  IMAD.HI.U32 R0, R0, R4, RZ ;  /* 0x0000000400007227 */ /* 0x000fc800078e00ff */
[----:B------:R-:W-:-:S04]  /*1090*/  IMAD.MOV R2, RZ, RZ, -R0 ;  /* 0x000000ffff027224 */ /* 0x000fc800078e0a00 */
[----:B------:R-:W-:Y:S02]  /*10a0*/  IMAD R2, R8, R2, R4 ;  /* 0x0000000208027224 */ /* 0x000fe400078e0204 */
[----:B---3--:R-:W-:-:S03]  /*10b0*/  IMAD.WIDE.U32 R4, R10, R6, RZ ;  /* 0x000000060a047225 */ /* 0x008fc600078e00ff */
[----:B------:R-:W-:-:S13]  /*10c0*/  ISETP.GT.U32.AND P1, PT, R8, R2, PT ;  /* 0x000000020800720c */ /* 0x000fda0003f24070 */
[----:B------:R-:W-:Y:S01]  /*10d0*/  @!P1 IMAD.IADD R2, R2, 0x1, -R8 ;  /* 0x0000000102029824 */ /* 0x000fe200078e0a08 */
[----:B------:R-:W-:Y:S02]  /*10e0*/  @!P1 IADD3 R0, R0, 0x1, RZ ;  /* 0x0000000100009810 */ /* 0x000fe40007ffe0ff */
[----:B------:R-:W-:Y:S02]  /*10f0*/  ISETP.NE.AND P1, PT, RZ, UR10, PT ;  /* 0x0000000aff007c0c */ /* 0x000fe4000bf25270 */
[----:B------:R-:W-:Y:S02]  /*1100*/  ISETP.GE.U32.AND P3, PT, R2, R8, PT ;  /* 0x000000080200720c */ /* 0x000fe40003f66070 */
[----:B------:R-:W-:-:S04]  /*1110*/  LOP3.LUT R2, R9, UR32, RZ, 0x3c, !PT ;  /* 0x0000002009027c12 */ /* 0x000fc8000f8e3cff */
[----:B------:R-:W-:Y:S01]  /*1120*/  ISETP.GE.AND P0, PT, R2, RZ, PT ;  /* 0x000000ff0200720c */ /* 0x000fe20003f06270 */
[----:B------:R-:W-:Y:S01]  /*1130*/  IMAD R2, R10, R7, R5 ;  /* 0x000000070a027224 */ /* 0x000fe200078e0205 */
[----:B------:R-:W-:-:S04]  /*1140*/  SEL R5, R4, RZ, P1 ;  /* 0x000000ff04057207 */ /* 0x000fc80000800000 */
[----:B------:R-:W-:Y:S01]  /*1150*/  SEL R10, R2, RZ, P1 ;  /* 0x000000ff020a7207 */ /* 0x000fe20000800000 */
[----:B------:R-:W-:-:S04]  /*1160*/  @P3 VIADD R0, R0, 0x1 ;  /* 0x0000000100003836 */ /* 0x000fc80000000000 */
        /* <DEDUP_REMOVED lines=14> */
.L_x_2027:
[----:B------:R-:W-:Y:S01]  /*1250*/  UIMAD UR41, UR28, UR15, UR32 ;  /* 0x0000000f1c2972a4 */ /* 0x000fe2000f8e0220 */
[----:B------:R-:W-:-:S03]  /*1260*/  ULDC UR54, c[0x0][0x2d4] ;  /* 0x0000b50000367ab9 */ /* 0x000fc60000000800 */
[----:B------:R-:W-:-:S12]  /*1270*/  UIMAD UR41, UR41, UR54, URZ ;  /* 0x00000036292972a4 */ /* 0x000fd8000f8e023f */
.L_x_2028:
[----:B------:R-:W1:Y:S01]  /*1280*/  S2R R11, SR_TID.X ;  /* 0x00000000000b7919 */ /* 0x000e620000002100 */
[----:B------:R-:W-:Y:S01]  /*1290*/  UIMAD UR10, UR15, UR14, URZ ;  /* 0x0000000e0f0a72a4 */ /* 0x000fe2000f8e023f */
[----:B------:R-:W-:Y:S01]  /*12a0*/  IMAD.U32 R12, RZ, RZ, UR11 ;  /* 0x0000000bff0c7e24 */ /* 0x000fe2000f8e00ff */
[----:B------:R-:W2:Y:S01]  /*12b0*/  LDC.64 R18, c[0x0][0x418] ;  /* 0x00010600ff127b82 */ /* 0x000ea20000000a00 */
[----:B------:R-:W3:Y:S01]  /*12c0*/  LDL R27, [R1+0xa0] ;  /* 0x0000a000011b7983 */ /* 0x000ee20000100800 */
[----:B------:R-:W-:Y:S01]  /*12d0*/  USHF.L.U32 UR9, UR10, 0x7, URZ ;  /* 0x000000070a097899 */ /* 0x000fe2000800063f */
[----:B------:R-:W-:Y:S01]  /*12e0*/  IMAD.U32 R9, RZ, RZ, UR8 ;  /* 0x00000008ff097e24 */ /* 0x000fe2000f8e00ff */
[----:B------:R-:W-:Y:S02]  /*12f0*/  UIADD3 UR5, UP1, UR5, UR13, URZ ;  /* 0x0000000d05057290 */ /* 0x000fe4000ff3e03f */
[----:B------:R-:W-:Y:S02]  /*1300*/  USHF.R.S32.HI UR8, URZ, 0x1f, UR9 ;  /* 0x0000001f3f087899 */ /* 0x000fe40008011409 */
[----:B------:R-:W4:Y:S01]  /*1310*/  LDC.64 R20, c[0x0][0x228] ;  /* 0x00008a00ff147b82 */ /* 0x000f220000000a00 */
[----:B------:R-:W-:Y:S01]  /*1320*/  ULDC.64 UR20, c[0x0][0x240] ;  /* 0x0000900000147ab9 */ /* 0x000fe20000000a00 */
[----:B------:R-:W-:-:S02]  /*1330*/  USHF.R.S32.HI UR49, URZ, 0x1f, UR14 ;  /* 0x0000001f3f317899 */ /* 0x000fc4000801140e */
[----:B------:R-:W-:Y:S02]  /*1340*/  UIMAD.WIDE UR54, UR28, UR54, UR44 ;  /* 0x000000361c3672a5 */ /* 0x000fe4000f8e022c */
[----:B------:R-:W-:Y:S02]  /*1350*/  UIMAD.WIDE.U32 UR52, UR14, UR15, URZ ;  /* 0x0000000f0e3472a5 */ /* 0x000fe4000f8e003f */
[----:B------:R-:W-:Y:S01]  /*1360*/  UIMAD UR49, UR49, UR15, URZ ;  /* 0x0000000f313172a4 */ /* 0x000fe2000f8e023f */
[----:B------:R-:W-:Y:S01]  /*1370*/  ULDC.64 UR16, c[0x0][0x420] ;  /* 0x0001080000107ab9 */ /* 0x000fe20000000a00 */
[----:B------:R-:W-:Y:S02]  /*1380*/  ULDC.64 UR18, c[0x0][0x258] ;  /* 0x0000960000127ab9 */ /* 0x000fe40000000a00 */
[----:B------:R-:W-:Y:S01]  /*1390*/  IMAD.U32 R16, RZ, RZ, UR52 ;  /* 0x00000034ff107e24 */ /* 0x000fe2000f8e00ff */
[----:B------:R-:W-:Y:S01]  /*13a0*/  UIMAD UR49, UR50, UR14, UR49 ;  /* 0x0000000e323172a4 */ /* 0x000fe2000f8e0231 */
[----:B------:R-:W-:Y:S01]  /*13b0*/  IMAD.U32 R17, RZ, RZ, UR53 ;  /* 0x00000035ff117e24 */ /* 0x000fe2000f8e00ff */
[----:B------:R-:W-:-:S02]  /*13c0*/  ULEA.HI.SX32 UR47, UR47, 0xffffffff, 0x19 ;  /* 0xffffffff2f2f7891 */ /* 0x000fc4000f8fca3f */
[----:B------:R-:W-:Y:S02]  /*13d0*/  UIADD3 UR49, UR53, UR49, URZ ;  /* 0x0000003135317290 */ /* 0x000fe4000fffe03f */
[----:B------:R-:W-:Y:S01]  /*13e0*/  UIADD3.X UR43, UR46, UR43, URZ, UP1, !UPT ;  /* 0x0000002b2e2b7290 */ /* 0x000fe20008ffe43f */
[----:B-1----:R-:W-:-:S04]  /*13f0*/  SHF.R.S32.HI R6, RZ, 0x1f, R11 ;  /* 0x0000001fff067819 */ /* 0x002fc8000001140b */
[CC--:B------:R-:W-:Y:S02]  /*1400*/  LEA.HI R0, R6.reuse, R11.reuse, RZ, 0x5 ;  /* 0x0000000b06007211 */ /* 0x0c0fe400078f28ff */
[----:B------:R-:W-:Y:S02]  /*1410*/  LEA.HI R6, R6, R11, RZ, 0x3 ;  /* 0x0000000b06067211 */ /* 0x000fe400078f18ff */
[----:B------:R-:W-:Y:S02]  /*1420*/  LOP3.LUT R2, R0, 0xffffffe0, RZ, 0xc0, !PT ;  /* 0xffffffe000027812 */ /* 0x000fe400078ec0ff */
[----:B------:R-:W-:Y:S02]  /*1430*/  SHF.R.S32.HI R0, RZ, 0x5, R0 ;  /* 0x00000005ff007819 */ /* 0x000fe40000011400 */
[----:B------:R-:W-:Y:S01]  /*1440*/  LOP3.LUT R4, R6, 0xfffffff8, RZ, 0xc0, !PT ;  /* 0xfffffff806047812 */ /* 0x000fe200078ec0ff */
[----:B------:R-:W-:-:S04]  /*1450*/  IMAD.IADD R2, R11, 0x1, -R2 ;  /* 0x000000010b027824 */ /* 0x000fc800078e0a02 */
[----:B------:R-:W-:Y:S01]  /*1460*/  IMAD R2, R0, UR10, R2 ;  /* 0x0000000a00027c24 */ /* 0x000fe2000f8e0202 */
[----:B------:R-:W-:Y:S01]  /*1470*/  SHF.R.S32.HI R0, RZ, 0x3, R6 ;  /* 0x00000003ff007819 */ /* 0x000fe20000011406 */
[----:B------:R-:W-:Y:S01]  /*1480*/  ULDC.64 UR10, c[0x0][0x248] ;  /* 0x00009200000a7ab9 */ /* 0x000fe20000000a00 */
[----:B------:R-:W-:Y:S02]  /*1490*/  IMAD.IADD R11, R11, 0x1, -R4 ;  /* 0x000000010b0b7824 */ /* 0x000fe400078e0a04 */
[----:B------:R-:W-:Y:S01]  /*14a0*/  IADD3 R12, P2, P0, R2, UR9, R12 ;  /* 0x00000009020c7c10 */ /* 0x000fe2000f85e00c */
[----:B------:R-:W-:Y:S01]  /*14b0*/  IMAD.WIDE.U32 R6, R0, UR10, RZ ;  /* 0x0000000a00067c25 */ /* 0x000fe2000f8e00ff */
[----:B------:R-:W-:Y:S02]  /*14c0*/  SHF.R.S32.HI R2, RZ, 0x1f, R2 ;  /* 0x0000001fff027819 */ /* 0x000fe40000011402 */
[----:B------:R-:W-:Y:S01]  /*14d0*/  SHF.R.S32.HI R14, RZ, 0x1f, R0 ;  /* 0x0000001fff0e7819 */ /* 0x000fe20000011400 */
[----:B------:R-:W-:Y:S01]  /*14e0*/  IMAD.U32 R22, RZ, RZ, UR10 ;  /* 0x0000000aff167e24 */ /* 0x000fe2000f8e00ff */
[----:B------:R-:W-:Y:S01]  /*14f0*/  IADD3.X R9, R2, UR8, R9, P2, P0 ;  /* 0x0000000802097c10 */ /* 0x000fe200097e0409 */
[----:B------:R-:W-:Y:S01]  /*1500*/  ULDC.64 UR8, c[0x0][0x250] ;  /* 0x0000940000087ab9 */ /* 0x000fe20000000a00 */
[----:B------:R-:W-:Y:S01]  /*1510*/  IADD3 R12, P0, R12, R5, RZ ;  /* 0x000000050c0c7210 */ /* 0x000fe20007f1e0ff */
[----:B------:R-:W-:-:S02]  /*1520*/  IMAD R8, R14, UR8, RZ ;  /* 0x000000080e087c24 */ /* 0x000fc4000f8e02ff */
[----:B------:R-:W-:Y:S02]  /*1530*/  IMAD R2, R14, UR10, RZ ;  /* 0x0000000a0e027c24 */ /* 0x000fe4000f8e02ff */
[----:B------:R-:W-:-:S04]  /*1540*/  IMAD.WIDE.U32 R4, R0, UR8, RZ ;  /* 0x0000000800047c25 */ /* 0x000fc8000f8e00ff */
[C---:B------:R-:W-:Y:S02]  /*1550*/  IMAD R8, R0.reuse, UR9, R8 ;  /* 0x0000000900087c24 */ /* 0x040fe4000f8e0208 */
[C---:B------:R-:W-:Y:S02]  /*1560*/  IMAD R2, R0.reuse, UR11, R2 ;  /* 0x0000000b00027c24 */ /* 0x040fe4000f8e0202 */
[----:B------:R-:W-:Y:S01]  /*1570*/  IMAD.X R13, R9, 0x1, R10, P0 ;  /* 0x00000001090d7824 */ /* 0x000fe200000e060a */
[----:B------:R-:W-:Y:S01]  /*1580*/  IADD3 R0, P0, R0, UR44, RZ ;  /* 0x0000002c00007c10 */ /* 0x000fe2000ff1e0ff */
[----:B------:R-:W-:Y:S02]  /*1590*/  IMAD.IADD R5, R5, 0x1, R8 ;  /* 0x0000000105057824 */ /* 0x000fe400078e0208 */
[----:B------:R-:W-:Y:S01]  /*15a0*/  IMAD.SHL.U32 R8, R11, 0x8, RZ ;  /* 0x000000080b087824 */ /* 0x000fe200078e00ff */
[----:B------:R-:W-:Y:S01]  /*15b0*/  IADD3.X R14, R14, UR45, RZ, P0, !PT ;  /* 0x0000002d0e0e7c10 */ /* 0x000fe200087fe4ff */
[----:B------:R-:W-:Y:S01]  /*15c0*/  IMAD.IADD R7, R7, 0x1, R2 ;  /* 0x0000000107077824 */ /* 0x000fe200078e0202 */
[----:B------:R-:W-:Y:S01]  /*15d0*/  UIADD3 UR45, UP0, UR54, UR12, URZ ;  /* 0x0000000c362d7290 */ /* 0x000fe2000ff1e03f */
[----:B------:R-:W-:Y:S01]  /*15e0*/  IMAD.U32 R24, RZ, RZ, UR8 ;  /* 0x00000008ff187e24 */ /* 0x000fe2000f8e00ff */
[----:B------:R-:W-:Y:S01]  /*15f0*/  SHF.R.S32.HI R9, RZ, 0x1f, R8 ;  /* 0x0000001fff097819 */ /* 0x000fe20000011408 */
[----:B------:R-:W-:Y:S01]  /*1600*/  IMAD R2, R14, UR20, RZ ;  /* 0x000000140e027c24 */ /* 0x000fe2000f8e02ff */
[----:B------:R-:W-:Y:S01]  /*1610*/  ULDC.64 UR12, c[0x0][0x428] ;  /* 0x00010a00000c7ab9 */ /* 0x000fe20000000a00 */
[----:B------:R-:W-:Y:S01]  /*1620*/  IMAD.WIDE.U32 R24, R24, UR5, R4 ;  /* 0x0000000518187c25 */ /* 0x000fe2000f8e0004 */
[----:B------:R-:W-:-:S02]  /*1630*/  UIADD3.X UR48, UR55, UR48, URZ, UP0, !UPT ;  /* 0x0000003037307290 */ /* 0x000fc400087fe43f */
[----:B------:R-:W-:Y:S01]  /*1640*/  UIMAD UR49, UR49, UR45, URZ ;  /* 0x0000002d313172a4 */ /* 0x000fe2000f8e023f */
[C---:B------:R-:W-:Y:S01]  /*1650*/  IMAD R2, R0.reuse, UR21, R2 ;  /* 0x0000001500027c24 */ /* 0x040fe2000f8e0202 */
[----:B------:R-:W-:Y:S01]  /*1660*/  UIMAD UR14, UR30, UR12, URZ ;  /* 0x0000000c1e0e72a4 */ /* 0x000fe2000f8e023f */
[----:B------:R-:W-:Y:S01]  /*1670*/  IMAD.WIDE.U32 R10, R0, UR20, R8 ;  /* 0x00000014000a7c25 */ /* 0x000fe2000f8e0008 */
[----:B------:R-:W-:Y:S02]  /*1680*/  UIMAD UR48, UR48, UR52, UR49 ;  /* 0x00000034303072a4 */ /* 0x000fe4000f8e0231 */
[----:B------:R-:W-:Y:S01]  /*1690*/  USHF.L.U64.HI UR21, UR20, 0x6, UR21 ;  /* 0x0000000614157899 */ /* 0x000fe20008010215 */
[----:B--2---:R-:W-:Y:S01]  /*16a0*/  IMAD R4, R18, UR31, RZ ;  /* 0x0000001f12047c24 */ /* 0x004fe2000f8e02ff */
[----:B------:R-:W-:Y:S01]  /*16b0*/  USHF.L.U32 UR20, UR20, 0x6, URZ ;  /* 0x0000000614147899 */ /* 0x000fe2000800063f */
[----:B------:R-:W-:Y:S02]  /*16c0*/  IMAD.IADD R5, R11, 0x1, R2 ;  /* 0x000000010b057824 */ /* 0x000fe400078e0202 */
[----:B------:R-:W-:-:S02]  /*16d0*/  IMAD R2, R19, UR28, R4 ;  /* 0x0000001c13027c24 */ /* 0x000fc4000f8e0204 */
[----:B------:R-:W-:-:S04]  /*16e0*/  IMAD.WIDE.U32 R22, R22, UR5, R6 ;  /* 0x0000000516167c25 */ /* 0x000fc8000f8e0006 */
[----:B------:R-:W-:Y:S02]  /*16f0*/  IMAD.MOV.U32 R4, RZ, RZ, R10 ;  /* 0x000000ffff047224 */ /* 0x000fe400078e000a */
[----:B------:R-:W-:-:S04]  /*1700*/  IMAD.WIDE.U32 R6, R18, UR28, R8 ;  /* 0x0000001c12067c25 */ /* 0x000fc8000f8e0008 */
[----:B----4-:R-:W-:-:S04]  /*1710*/  IMAD.WIDE.U32 R10, R20, UR28, R4 ;  /* 0x0000001c140a7c25 */ /* 0x010fc8000f8e0004 */
[----:B------:R-:W-:Y:S02]  /*1720*/  IMAD.IADD R5, R7, 0x1, R2 ;  /* 0x0000000107057824 */ /* 0x000fe400078e0202 */
[----:B------:R-:W-:Y:S01]  /*1730*/  IMAD.WIDE.U32 R16, R16, UR45, R12 ;  /* 0x0000002d10107c25 */ /* 0x000fe2000f8e000c */
[----:B------:R-:W-:-:S03]  /*1740*/  UIMAD UR45, UR32, UR13, UR14 ;  /* 0x0000000d202d72a4 */ /* 0x000fc6000f8e020e */
[----:B------:R-:W-:Y:S01]  /*1750*/  IMAD R2, R14, UR16, RZ ;  /* 0x000000100e027c24 */ /* 0x000fe2000f8e02ff */
[----:B------:R-:W-:Y:S01]  /*1760*/  ULDC.64 UR14, c[0x0][0x3e0] ;  /* 0x0000f800000e7ab9 */ /* 0x000fe20000000a00 */
[----:B------:R-:W-:Y:S02]  /*1770*/  IMAD.MOV.U32 R4, RZ, RZ, R6 ;  /* 0x000000ffff047224 */ /* 0x000fe400078e0006 */
        /* <DEDUP_REMOVED lines=9> */
[----:B------:R-:W-:Y:S01]  /*1810*/  IMAD.U32 R11, RZ, RZ, UR18 ;  /* 0x00000012ff0b7e24 */ /* 0x000fe2000f8e00ff */
[----:B------:R-:W-:Y:S01]  /*1820*/  UIMAD UR18, UR30, UR18, URZ ;  /* 0x000000121e1272a4 */ /* 0x000fe2000f8e023f */
[----:B------:R-:W-:Y:S01]  /*1830*/  IMAD.WIDE.U32 R4, R0, UR32, R4 ;  /* 0x0000002000047c25 */ /* 0x000fe2000f8e0004 */
[----:B------:R-:W1:Y:S02]  /*1840*/  LDC.64 R12, c[0x0][0x230] ;  /* 0x00008c00ff0c7b82 */ /* 0x000e640000000a00 */
[----:B------:R-:W-:Y:S01]  /*1850*/  UIMAD UR18, UR32, UR19, UR18 ;  /* 0x00000013201272a4 */ /* 0x000fe2000f8e0212 */
[----:B------:R-:W-:Y:S01]  /*1860*/  IMAD.MOV.U32 R6, RZ, RZ, R10 ;  /* 0x000000ffff067224 */ /* 0x000fe200078e000a */
[----:B------:R-:W-:Y:S01]  /*1870*/  LEA R30, P2, R4, UR14, 0x1 ;  /* 0x0000000e041e7c11 */ /* 0x000fe2000f8408ff */
[----:B------:R-:W-:Y:S01]  /*1880*/  VIADD R2, R17, UR48 ;  /* 0x0000003011027c36 */ /* 0x000fe20008000000 */
[----:B------:R-:W-:Y:S01]  /*1890*/  USHF.L.U32 UR14, UR16, 0x6, URZ ;  /* 0x00000006100e7899 */ /* 0x000fe2000800063f */
[----:B------:R-:W-:Y:S01]  /*18a0*/  VIADD R0, R5, UR45 ;  /* 0x0000002d05007c36 */ /* 0x000fe20008000000 */
[----:B------:R-:W-:Y:S01]  /*18b0*/  USHF.L.U64.HI UR16, UR16, 0x6, UR17 ;  /* 0x0000000610107899 */ /* 0x000fe20008010211 */
[----:B------:R-:W-:Y:S01]  /*18c0*/  IMAD.WIDE.U32 R10, R11, UR32, R6 ;  /* 0x000000200b0a7c25 */ /* 0x000fe2000f8e0006 */
[----:B------:R-:W-:Y:S01]  /*18d0*/  LEA.HI.X R197, R16, UR13, R2, 0x2, P0 ;  /* 0x0000000d10c57c11 */ /* 0x000fe200080f1402 */
[----:B------:R-:W-:Y:S01]  /*18e0*/  ULDC.64 UR12, c[0x0][0x210] ;  /* 0x00008400000c7ab9 */ /* 0x000fe20000000a00 */
[----:B------:R-:W-:Y:S01]  /*18f0*/  LEA.HI.X R31, R4, UR15, R0, 0x1, P2 ;  /* 0x0000000f041f7c11 */ /* 0x000fe200090f0c00 */
[----:B------:R-:W-:Y:S01]  /*1900*/  VIADD R2, R11, UR18 ;  /* 0x000000120b027c36 */ /* 0x000fe20008000000 */
[----:B------:R-:W-:Y:S01]  /*1910*/  LEA R28, P2, R10, UR12, 0x1 ;  /* 0x0000000c0a1c7c11 */ /* 0x000fe2000f8408ff */
[----:B------:R-:W2:Y:S01]  /*1920*/  LDC.64 R16, c[0x0][0x238] ;  /* 0x00008e00ff107b82 */ /* 0x000ea20000000a00 */
[----:B------:R-:W-:Y:S01]  /*1930*/  IADD3 R6, P0, R30, UR14, RZ ;  /* 0x0000000e1e067c10 */ /* 0x000fe2000ff1e0ff */
[----:B------:R4:W-:Y:S01]  /*1940*/  STL.64 [R1+0x88], R30 ;  /* 0x0000881e01007387 */ /* 0x0009e20000100a00 */
[----:B------:R-:W-:Y:S01]  /*1950*/  LEA.HI.X R29, R10, UR13, R2, 0x1, P2 ;  /* 0x0000000d0a1d7c11 */ /* 0x000fe200090f0c02 */
[----:B------:R-:W-:Y:S01]  /*1960*/  ULDC.64 UR12, c[0x0][0x260] ;  /* 0x00009800000c7ab9 */ /* 0x000fe20000000a00 */
[----:B------:R-:W-:-:S02]  /*1970*/  IADD3.X R7, R31, UR16, RZ, P0, !PT ;  /* 0x000000101f077c10 */ /* 0x000fc400087fe4ff */
[----:B------:R-:W-:Y:S01]  /*1980*/  IADD3 R4, P0, R6, UR14, RZ ;  /* 0x0000000e06047c10 */ /* 0x000fe2000ff1e0ff */
[----:B------:R4:W-:Y:S01]  /*1990*/  STL.64 [R1+0x80], R28 ;  /* 0x0000801c01007387 */ /* 0x0009e20000100a00 */
[----:B-1----:R-:W-:Y:S02]  /*19a0*/  IMAD R2, R12, UR31, RZ ;  /* 0x0000001f0c027c24 */ /* 0x002fe4000f8e02ff */
[----:B------:R-:W-:Y:S01]  /*19b0*/  IADD3.X R5, R7, UR16, RZ, P0, !PT ;  /* 0x0000001007057c10 */ /* 0x000fe200087fe4ff */
[----:B------:R-:W5:Y:S01]  /*19c0*/  LDL R18, [R1+0xbc] ;  /* 0x0000bc0001127983 */ /* 0x000f620000100800 */
[----:B------:R-:W-:Y:S01]  /*19d0*/  IADD3 R10, P0, R4, UR14, RZ ;  /* 0x0000000e040a7c10 */ /* 0x000fe2000ff1e0ff */
[----:B------:R-:W-:Y:S01]  /*19e0*/  ULEA.HI UR14, UR47, UR47, URZ, 0x1 ;  /* 0x0000002f2f0e7291 */ /* 0x000fe2000f8f083f */
[----:B------:R-:W-:Y:S02]  /*19f0*/  IMAD R2, R13, UR28, R2 ;  /* 0x0000001c0d027c24 */ /* 0x000fe4000f8e0202 */
[----:B------:R-:W-:Y:S01]  /*1a00*/  IADD3.X R11, R5, UR16, RZ, P0, !PT ;  /* 0x00000010050b7c10 */ /* 0x000fe200087fe4ff */
[----:B------:R-:W-:-:S04]  /*1a10*/  ULOP3.LUT UR14, UR14, 0xfffffffe, URZ, 0xc0, !UPT ;  /* 0xfffffffe0e0e7892 */ /* 0x000fc8000f8ec03f */
[----:B------:R-:W-:-:S04]  /*1a20*/  UIADD3 UR14, UR47, -UR14, URZ ;  /* 0x8000000e2f0e7290 */ /* 0x000fc8000fffe03f */
[----:B------:R-:W-:-:S03]  /*1a30*/  UISETP.NE.AND UP0, UPT, UR14, 0x1, UPT ;  /* 0x000000010e00788c */ /* 0x000fc6000bf05270 */
[----:B------:R-:W-:-:S03]  /*1a40*/  ULDC.64 UR14, c[0x0][0x218] ;  /* 0x00008600000e7ab9 */ /* 0x000fc60000000a00 */
[----:B------:R-:W-:Y:S01]  /*1a50*/  PLOP3.LUT P0, PT, PT, PT, UP0, 0x80, 0x0 ;  /* 0x000000000000781c */ /* 0x000fe20003f0f008 */
[----:B------:R-:W-:Y:S02]  /*1a60*/  UISETP.GE.AND UP0, UPT, UR40, 0x1, UPT ;  /* 0x000000012800788c */ /* 0x000fe4000bf06270 */
[----:B------:R-:W-:Y:S02]  /*1a70*/  UIADD3 UR42, UR44, UR42, URZ ;  /* 0x0000002a2c2a7290 */ /* 0x000fe4000fffe03f */
        /* <DEDUP_REMOVED lines=21> */
[----:B---3--:R-:W-:Y:S01]  /*1bd0*/  LEA R0, R27, UR6, 0x1 ;  /* 0x000000061b007c11 */ /* 0x008fe2000f8e08ff */
[----:B------:R-:W-:Y:S06]  /*1be0*/  @P1 BAR.SYNC.DEFER_BLOCKING 0x0 ;  /* 0x0000000000001b1d */ /* 0x000fec0000010000 */
[----:B------:R-:W-:Y:S01]  /*1bf0*/  @!PT LDS RZ, [RZ] ;  /* 0x00000000fffff984 */ /* 0x000fe20000000800 */
[----:B------:R-:W-:Y:S01]  /*1c00*/  @!PT LDS RZ, [RZ] ;  /* 0x00000000fffff984 */ /* 0x000fe20000000800 */
[----:B------:R-:W-:Y:S01]  /*1c10*/  @!PT LDS RZ, [RZ] ;  /* 0x00000000fffff984 */ /* 0x000fe20000000800 */
[----:B------:R-:W-:Y:S04]  /*1c20*/  LDGSTS.E.BYPASS.LTC128B.128 [R0+0x8000], desc[UR34][R30.64] ;  /* 0x080000001e007fae */ /* 0x000fe8000b901d62 */
[----:B------:R1:W-:Y:S04]  /*1c30*/  LDGSTS.E.BYPASS.LTC128B.128 [R0+0x9000], desc[UR34][R6.64] ;  /* 0x0900000006007fae */ /* 0x0003e8000b901d62 */
[----:B------:R3:W-:Y:S04]  /*1c40*/  LDGSTS.E.BYPASS.LTC128B.128 [R0+0xa000], desc[UR34][R4.64] ;  /* 0x0a00000004007fae */ /* 0x0007e8000b901d62 */
[----:B------:R4:W-:Y:S01]  /*1c50*/  LDGSTS.E.BYPASS.LTC128B.128 [R0+0xb000], desc[UR34][R10.64] ;  /* 0x0b0000000a007fae */ /* 0x0009e2000b901d62 */
[----:B-1----:R-:W-:-:S04]  /*1c60*/  IMAD.WIDE.U32 R6, R12, UR28, R8 ;  /* 0x0000001c0c067c25 */ /* 0x002fc8000f8e0008 */
[----:B---3--:R-:W-:Y:S02]  /*1c70*/  IMAD.IADD R5, R7, 0x1, R2 ;  /* 0x0000000107057824 */ /* 0x008fe400078e0202 */
[----:B------:R-:W-:Y:S02]  /*1c80*/  IMAD R2, R26, UR12, RZ ;  /* 0x0000000c1a027c24 */ /* 0x000fe4000f8e02ff */
[----:B------:R-:W-:Y:S02]  /*1c90*/  IMAD.MOV.U32 R4, RZ, RZ, R6 ;  /* 0x000000ffff047224 */ /* 0x000fe400078e0006 */
[----:B------:R-:W-:Y:S02]  /*1ca0*/  IMAD R12, R15, UR13, R2 ;  /* 0x0000000d0f0c7c24 */ /* 0x000fe4000f8e0202 */
[----:B------:R-:W-:Y:S02]  /*1cb0*/  VIADD R2, R27, 0x2000 ;  /* 0x000020001b027836 */ /* 0x000fe40000000000 */
[----:B--2---:R-:W-:-:S02]  /*1cc0*/  IMAD R6, R16, UR31, RZ ;  /* 0x0000001f10067c24 */ /* 0x004fc4000f8e02ff */
[----:B----4-:R-:W-:Y:S01]  /*1cd0*/  IMAD.WIDE.U32 R10, R15, UR12, R4 ;  /* 0x0000000c0f0a7c25 */ /* 0x010fe2000f8e0004 */
[----:B------:R-:W-:Y:S01]  /*1ce0*/  SEL R2, R2, R27, !P0 ;  /* 0x0000001b02027207 */ /* 0x000fe20004000000 */
[----:B------:R-:W-:Y:S01]  /*1cf0*/  UIMAD UR12, UR43, UR10, URZ ;  /* 0x0000000a2b0c72a4 */ /* 0x000fe2000f8e023f */
[----:B------:R-:W-:Y:S01]  /*1d00*/  IADD3 R4, P1, R28, UR20, RZ ;  /* 0x000000141c047c10 */ /* 0x000fe2000ff3e0ff */
[----:B------:R-:W-:Y:S02]  /*1d10*/  IMAD R17, R17, UR28, R6 ;  /* 0x0000001c11117c24 */ /* 0x000fe4000f8e0206 */
[----:B------:R-:W-:Y:S01]  /*1d20*/  IMAD.WIDE.U32 R6, R16, UR28, R8 ;  /* 0x0000001c10067c25 */ /* 0x000fe2000f8e0008 */
[----:B------:R-:W-:Y:S01]  /*1d30*/  LEA R16, R2, UR6, 0x1 ;  /* 0x0000000602107c11 */ /* 0x000fe2000f8e08ff */
[----:B------:R-:W-:Y:S01]  /*1d40*/  UIMAD UR12, UR5, UR11, UR12 ;  /* 0x0000000b050c72a4 */ /* 0x000fe2000f8e020c */
[----:B------:R-:W-:Y:S01]  /*1d50*/  IADD3.X R5, R29, UR21, RZ, P1, !PT ;  /* 0x000000151d057c10 */ /* 0x000fe20008ffe4ff */
[----:B------:R-:W-:Y:S01]  /*1d60*/  IMAD.IADD R2, R11, 0x1, R12 ;  /* 0x000000010b027824 */ /* 0x000fe200078e020c */
[----:B------:R-:W-:Y:S01]  /*1d70*/  IADD3 R10, P1, R10, R22, RZ ;  /* 0x000000160a0a7210 */ /* 0x000fe20007f3e0ff */
        /* <DEDUP_REMOVED lines=9> */
[----:B------:R-:W-:-:S03]  /*1e10*/  UIMAD UR12, UR5, UR9, UR12 ;  /* 0x00000009050c72a4 */ /* 0x000fc6000f8e020c */
[----:B------:R-:W-:Y:S01]  /*1e20*/  IMAD.IADD R2, R7, 0x1, R2 ;  /* 0x0000000107027824 */ /* 0x000fe200078e0202 */
[----:B------:R-:W-:Y:S01]  /*1e30*/  USHF.L.U64.HI UR13, UR10, 0x6, UR11 ;  /* 0x000000060a0d7899 */ /* 0x000fe2000801020b */
        /* <DEDUP_REMOVED lines=27> */
[----:B--2---:R-:W-:Y:S02]  /*1ff0*/  IADD3 R14, P2, R10, UR14, RZ ;  /* 0x0000000e0a0e7c10 */ /* 0x004fe4000ff5e0ff */
[----:B------:R-:W-:Y:S02]  /*2000*/  IADD3.X R5, R7, UR8, RZ, P1, !PT ;  /* 0x0000000807057c10 */ /* 0x000fe40008ffe4ff */
[----:B------:R-:W-:Y:S02]  /*2010*/  IADD3.X R15, R11, UR13, RZ, P2, !PT ;  /* 0x0000000d0b0f7c10 */ /* 0x000fe400097fe4ff */
[----:B---3--:R-:W-:-:S03]  /*2020*/  IADD3 R10, P1, R4, UR12, RZ ;  /* 0x0000000c040a7c10 */ /* 0x008fc6000ff3e0ff */
[----:B------:R-:W-:Y:S01]  /*2030*/  LDGSTS.E.BYPASS.LTC128B.128 [R0+0xf000], desc[UR34][R14.64] ;  /* 0x0f0000000e007fae */ /* 0x000fe2000b901d62 */
[----:B------:R-:W-:-:S03]  /*2040*/  IADD3.X R11, R5, UR8, RZ, P1, !PT ;  /* 0x00000008050b7c10 */ /* 0x000fc60008ffe4ff */
[----:B------:R-:W-:Y:S01]  /*2050*/  LDGSTS.E.BYPASS.LTC128B.128 [R0+0x10000], desc[UR34][R8.64] ;  /* 0x1000000008007fae */ /* 0x000fe2000b901d62 */
[----:B------:R-:W-:Y:S01]  /*2060*/  PLOP3.LUT P1, PT, PT, PT, UP0, 0x80, 0x0 ;  /* 0x000000000000781c */ /* 0x000fe20003f2f008 */
[----:B------:R-:W-:Y:S02]  /*2070*/  UIMAD.WIDE UR12, UR42, 0x4, UR10 ;  /* 0x000000042a0c78a5 */ /* 0x000fe4000f8e020a */
[----:B------:R-:W-:Y:S01]  /*2080*/  LDGSTS.E.BYPASS.LTC128B.128 [R0+0x11000], desc[UR34][R6.64] ;  /* 0x1100000006007fae */ /* 0x000fe2000b901d62 */
[----:B------:R-:W-:-:S03]  /*2090*/  ULDC.64 UR8, c[0x0][0x478] ;  /* 0x00011e0000087ab9 */ /* 0x000fc60000000a00 */
[----:B------:R5:W-:Y:S04]  /*20a0*/  LDGSTS.E.BYPASS.LTC128B.128 [R0+0x12000], desc[UR34][R4.64] ;  /* 0x1200000004007fae */ /* 0x000be8000b901d62 */
[----:B------:R1:W-:Y:S01]  /*20b0*/  LDGSTS.E.BYPASS.LTC128B.128 [R0+0x13000], desc[UR34][R10.64] ;  /* 0x130000000a007fae */ /* 0x0003e2000b901d62 */
[----:B------:R-:W-:-:S03]  /*20c0*/  UIMAD.WIDE UR14, UR41, 0x4, UR8 ;  /* 0x00000004290e78a5 */ /* 0x000fc6000f8e0208 */
[----:B------:R-:W0:Y:S01]  /*20d0*/  LDGDEPBAR ;  /* 0x00000000000079af */ /* 0x000e220000000000 */
[----:B------:R-:W-:Y:S02]  /*20e0*/  CS2R R90, SRZ ;  /* 0x00000000005a7805 */ /* 0x000fe4000001ff00 */
[----:B------:R-:W-:Y:S02]  /*20f0*/  CS2R R88, SRZ ;  /* 0x0000000000587805 */ /* 0x000fe4000001ff00 */
[----:B------:R-:W-:Y:S02]  /*2100*/  CS2R R86, SRZ ;  /* 0x0000000000567805 */ /* 0x000fe4000001ff00 */
[----:B------:R-:W-:Y:S02]  /*2110*/  CS2R R84, SRZ ;  /* 0x0000000000547805 */ /* 0x000fe4000001ff00 */
[----:B------:R-:W-:Y:S02]  /*2120*/  CS2R R78, SRZ ;  /* 0x00000000004e7805 */ /* 0x000fe4000001ff00 */
[----:B------:R-:W-:-:S02]  /*2130*/  CS2R R76, SRZ ;  /* 0x00000000004c7805 */ /* 0x000fc4000001ff00 */
[----:B------:R-:W-:Y:S01]  /*2140*/  CS2R R82, SRZ ;  /* 0x0000000000527805 */ /* 0x000fe2000001ff00 */
[----:B-----5:R-:W-:Y:S01]  /*2150*/  IMAD.SHL.U32 R4, R18, 0x4, RZ ;  /* 0x0000000412047824 */ /* 0x020fe200078e00ff */
[----:B-1----:R-:W-:-:S04]  /*2160*/  SHF.R.S32.HI R0, RZ, 0x1f, R18 ;  /* 0x0000001fff007819 */ /* 0x002fc80000011412 */
[----:B------:R-:W-:Y:S02]  /*2170*/  IADD3 R4, P2, R4, UR12, RZ ;  /* 0x0000000c04047c10 */ /* 0x000fe4000ff5e0ff */
[----:B------:R-:W-:Y:S02]  /*2180*/  SHF.L.U64.HI R2, R18, 0x2, R0 ;  /* 0x0000000212027819 */ /* 0x000fe40000010200 */
[----:B------:R-:W-:Y:S02]  /*2190*/  CS2R R80, SRZ ;  /* 0x0000000000507805 */ /* 0x000fe4000001ff00 */
[----:B------:R-:W-:Y:S02]  /*21a0*/  IADD3.X R5, R2, UR13, RZ, P2, !PT ;  /* 0x0000000d02057c10 */ /* 0x000fe400097fe4ff */
[----:B------:R-:W-:Y:S02]  /*21b0*/  CS2R R74, SRZ ;  /* 0x00000000004a7805 */ /* 0x000fe4000001ff00 */
[----:B------:R-:W-:-:S02]  /*21c0*/  CS2R R72, SRZ ;  /* 0x0000000000487805 */ /* 0x000fc4000001ff00 */
[----:B------:R-:W-:Y:S02]  /*21d0*/  CS2R R70, SRZ ;  /* 0x0000000000467805 */ /* 0x000fe4000001ff00 */
[----:B------:R-:W-:Y:S01]  /*21e0*/  CS2R R68, SRZ ;  /* 0x0000000000447805 */ /* 0x000fe2000001ff00 */
[----:B------:R-:W-:Y:S06]  /*21f0*/  @!P1 BRA `(.L_x_2029) ;  /* 0x00000060005c9947 */ /* 0x000fec0003800000 */
[----:B------:R-:W2:Y:S04]  /*2200*/  LDG.E R8, desc[UR34][R4.64] ;  /* 0x0000002204087981 */ /* 0x000ea8000c1e1900 */
[----:B------:R-:W3:Y:S04]  /*2210*/  LDG.E R7, desc[UR34][R4.64+0x20] ;  /* 0x0000202204077981 */ /* 0x000ee8000c1e1900 */
[----:B------:R-:W4:Y:S01]  /*2220*/  LDG.E R6, desc[UR34][R4.64+0x100] ;  /* 0x0001002204067981 */ /* 0x000f22000c1e1900 */
[----:B------:R-:W-:-:S03]  /*2230*/  ULDC UR9, c[0x0][0x270] ;  /* 0x00009c0000097ab9 */ /* 0x000fc60000000800 */
[----:B------:R1:W5:Y:S01]  /*2240*/  LDG.E R5, desc[UR34][R4.64+0x120] ;  /* 0x0001202204057981 */ /* 0x000362000c1e1900 */
[----:B------:R-:W-:Y:S01]  /*2250*/  SHF.L.U64.HI R2, R18, 0x2, R0 ;  /* 0x0000000212027819 */ /* 0x000fe20000010200 */
[----:B------:R-:W-:Y:S01]  /*2260*/  VIADD R0, R191, 0x2000 ;  /* 0x00002000bf007836 */ /* 0x000fe20000000000 */
[----:B------:R-:W-:Y:S01]  /*2270*/  MOV R194, 0x40 ;  /* 0x0000004000c27802 */ /* 0x000fe20000000f00 */
[----:B------:R-:W-:Y:S01]  /*2280*/  STL [R1+0x7c], R16 ;  /* 0x00007c1001007387 */ /* 0x000fe20000100800 */
[----:B------:R-:W-:Y:S01]  /*2290*/  VIADD R190, R192, 0x2000 ;  /* 0x00002000c0be7836 */ /* 0x000fe20000000000 */
[----:B------:R-:W-:Y:S01]  /*22a0*/  MOV R127, RZ ;  /* 0x000000ff007f7202 */ /* 0x000fe20000000f00 */
[----:B------:R-:W-:Y:S01]  /*22b0*/  IMAD.MOV.U32 R193, RZ, RZ, 0x20 ;  /* 0x00000020ffc17424 */ /* 0x000fe200078e00ff */
[----:B------:R1:W-:Y:S01]  /*22c0*/  STL [R1+0xa8], R2 ;  /* 0x0000a80201007387 */ /* 0x0003e20000100800 */
[----:B------:R-:W-:Y:S02]  /*22d0*/  SEL R0, R0, R191, !P0 ;  /* 0x000000bf00007207 */ /* 0x000fe40004000000 */
[----:B------:R-:W-:Y:S01]  /*22e0*/  SEL R190, R190, R192, !P0 ;  /* 0x000000c0bebe7207 */ /* 0x000fe20004000000 */
[----:B-1----:R-:W-:-:S05]  /*22f0*/  IMAD.SHL.U32 R4, R18, 0x4, RZ ;  /* 0x0000000412047824 */ /* 0x002fca00078e00ff */
[----:B------:R1:W-:Y:S01]  /*2300*/  STL [R1+0xac], R4 ;  /* 0x0000ac0401007387 */ /* 0x0003e20000100800 */
[----:B------:R-:W-:-:S03]  /*2310*/  IADD3 R2, R18, -0x80, RZ ;  /* 0xffffff8012027810 */ /* 0x000fc60007ffe0ff */
[----:B-----5:R1:W-:Y:S04]  /*2320*/  STL [R1+0x90], R5 ;  /* 0x0000900501007387 */ /* 0x0203e80000100800 */
[----:B----4-:R1:W-:Y:S04]  /*2330*/  STL [R1+0x94], R6 ;  /* 0x0000940601007387 */ /* 0x0103e80000100800 */
[----:B---3--:R1:W-:Y:S04]  /*2340*/  STL [R1+0x98], R7 ;  /* 0x0000980701007387 */ /* 0x0083e80000100800 */
[----:B--2---:R1:W-:Y:S01]  /*2350*/  STL [R1+0x9c], R8 ;  /* 0x00009c0801007387 */ /* 0x0043e20000100800 */
[----:B------:R-:W-:Y:S01]  /*2360*/  IMAD.SHL.U32 R2, R2, 0x4, RZ ;  /* 0x0000000402027824 */ /* 0x000fe200078e00ff */
[----:B------:R-:W-:Y:S01]  /*2370*/  LEA R184, R0, UR6, 0x1 ;  /* 0x0000000600b87c11 */ /* 0x000fe2000f8e08ff */
[----:B------:R-:W-:Y:S01]  /*2380*/  ULDC UR11, c[0x0][0x39c] ;  /* 0x0000e700000b7ab9 */ /* 0x000fe20000000800 */
[----:B------:R-:W-:Y:S01]  /*2390*/  LEA R190, R190, UR6, 0x1 ;  /* 0x00000006bebe7c11 */ /* 0x000fe2000f8e08ff */
[----:B------:R-:W-:Y:S01]  /*23a0*/  ULDC UR10, c[0x0][0x2ec] ;  /* 0x0000bb00000a7ab9 */ /* 0x000fe20000000800 */
[----:B------:R1:W-:Y:S05]  /*23b0*/  STL [R1+0xa4], R2 ;  /* 0x0000a40201007387 */ /* 0x0003ea0000100800 */
.L_x_2032:
[----:B------:R-:W2:Y:S01]  /*23c0*/  LDL R0, [R1+0xb4] ;  /* 0x0000b40001007983 */ /* 0x000ea20000100800 */
[----:B------:R-:W-:Y:S03]  /*23d0*/  UISETP.GE.AND UP2, UPT, UR47, 0x1, UPT ;  /* 0x000000012f00788c */ /* 0x000fe6000bf46270 */
[----:B------:R-:W0:Y:S08]  /*23e0*/  LDGDEPBAR ;  /* 0x00000000000079af */ /* 0x000e300000000000 */
        /* <DEDUP_REMOVED lines=14> */
[----:B---3--:R-:W3:Y:S04]  /*24d0*/  LDL R76, [R1+0x98] ;  /* 0x00009800014c7983 */ /* 0x008ee80000100800 */
[----:B----4-:R-:W4:Y:S04]  /*24e0*/  LDL R75, [R1+0x94] ;  /* 0x00009400014b7983 */ /* 0x010f280000100800 */
[----:B-1----:R-:W3:Y:S01]  /*24f0*/  LDL R3, [R1+0x9c] ;  /* 0x00009c0001037983 */ /* 0x002ee20000100800 */
        /* <DEDUP_REMOVED lines=32> */
[----:B--2---:R-:W-:Y:S05]  /*2700*/  R2P PR, R0, 0x6 ;  /* 0x0000000600007804 */ /* 0x004fea0000000000 */
[----:B------:R-:W-:Y:S04]  /*2710*/  SEL R2, R193, 0xffffffe0, !P1 ;  /* 0xffffffe0c1027807 */ /* 0x000fe80004800000 */
[----:B------:R-:W-:Y:S02]  /*2720*/  SEL R185, R194, 0xffffffc0, !P2 ;  /* 0xffffffc0c2b97807 */ /* 0x000fe40005000000 */
[C---:B------:R-:W-:Y:S02]  /*2730*/  IADD3 R0, R190.reuse, R2, RZ ;  /* 0x00000002be007210 */ /* 0x040fe40007ffe0ff */
[----:B------:R-:W-:Y:S03]  /*2740*/  IADD3 R132, R190, R185, RZ ;  /* 0x000000b9be847210 */ /* 0x000fe60007ffe0ff */
[----:B------:R-:W1:Y:S08]  /*2750*/  LDSM.16.M88.4 R136, [R0] ;  /* 0x000000000088783b */ /* 0x000e700000000200 */
[----:B------:R2:W4:Y:S08]  /*2760*/  LDSM.16.M88.4 R144, [R0+0x2000] ;  /* 0x002000000090783b */ /* 0x0005300000000200 */
[----:B------:R-:W3:Y:S08]  /*2770*/  LDSM.16.M88.4 R160, [R132] ;  /* 0x0000000084a0783b */ /* 0x000ef00000000200 */
[----:B------:R-:W3:Y:S01]  /*2780*/  LDSM.16.M88.4 R132, [R132+0x2000] ;  /* 0x002000008484783b */ /* 0x000ee20000000200 */
[----:B--2---:R-:W-:Y:S07]  /*2790*/  IADD3 R0, R185, R0, RZ ;  /* 0x00000000b9007210 */ /* 0x004fee0007ffe0ff */
[----:B------:R-:W-:Y:S01]  /*27a0*/  LDSM.16.M88.4 R176, [R0] ;  /* 0x0000000000b0783b */ /* 0x000fe20000000200 */
[-C--:B-1----:R-:W-:Y:S06]  /*27b0*/  HMMA.16816.F32.BF16 R4, R136, R140.reuse, R4 ;  /* 0x0000008c8804723c */ /* 0x082fec0000041804 */
[C---:B----4-:R-:W-:Y:S06]  /*27c0*/  HMMA.16816.F32.BF16 R8, R144.reuse, R140, R8 ;  /* 0x0000008c9008723c */ /* 0x050fec0000041808 */
[-C--:B------:R-:W-:Y:S06]  /*27d0*/  HMMA.16816.F32.BF16 R12, R144, R142.reuse, R12 ;  /* 0x0000008e900c723c */ /* 0x080fec000004180c */
[C---:B------:R-:W-:Y:S01]  /*27e0*/  HMMA.16816.F32.BF16 R16, R136.reuse, R142, R16 ;  /* 0x0000008e8810723c */ /* 0x040fe20000041810 */
[----:B------:R-:W1:Y:S05]  /*27f0*/  LDSM.16.M88.4 R140, [R187+0x800] ;  /* 0x00080000bb8c783b */ /* 0x000e6a0000000200 */
[-C--:B------:R-:W-:Y:S03]  /*2800*/  HMMA.16816.F32.BF16 R20, R136, R148.reuse, R20 ;  /* 0x000000948814723c */ /* 0x080fe60000041814 */
[----:B---3--:R-:W-:Y:S03]  /*2810*/  FSETP.NEU.FTZ.AND P0, PT, R3, -INF , PT ;  /* 0xff8000000300780b */ /* 0x008fe60003f1d000 */
[C---:B------:R-:W-:Y:S06]  /*2820*/  HMMA.16816.F32.BF16 R24, R144.reuse, R148, R24 ;  /* 0x000000949018723c */ /* 0x040fec0000041818 */
[-C--:B------:R-:W-:Y:S05]  /*2830*/  HMMA.16816.F32.BF16 R28, R144, R150.reuse, R28 ;  /* 0x00000096901c723c */ /* 0x080fea000004181c */
[----:B------:R-:W-:Y:S01]  /*2840*/  LEA R148, R192, UR6, 0x1 ;  /* 0x00000006c0947c11 */ /* 0x000fe2000f8e08ff */
[C---:B------:R-:W-:Y:S06]  /*2850*/  HMMA.16816.F32.BF16 R32, R136.reuse, R150, R32 ;  /* 0x000000968820723c */ /* 0x040fec0000041820 */
[-C--:B------:R-:W-:Y:S05]  /*2860*/  HMMA.16816.F32.BF16 R36, R136, R152.reuse, R36 ;  /* 0x000000988824723c */ /* 0x080fea0000041824 */
[----:B------:R-:W-:Y:S01]  /*2870*/  IADD3 R150, R148, R2, RZ ;  /* 0x0000000294967210 */ /* 0x000fe20007ffe0ff */
        /* <DEDUP_REMOVED lines=9> */
[C---:B------:R-:W-:Y:S06]  /*2910*/  HMMA.16816.F32.BF16 R8, R132.reuse, R164, R8 ;  /* 0x000000a48408723c */ /* 0x040fec0000041808 */
[-C--:B------:R-:W-:Y:S06]  /*2920*/  HMMA.16816.F32.BF16 R12, R132, R166.reuse, R12 ;  /* 0x000000a6840c723c */ /* 0x080fec000004180c */
[C---:B------:R-:W-:Y:S06]  /*2930*/  HMMA.16816.F32.BF16 R16, R160.reuse, R166, R16 ;  /* 0x000000a6a010723c */ /* 0x040fec0000041810 */
[-C--:B-1----:R-:W-:Y:S06]  /*2940*/  HMMA.16816.F32.BF16 R20, R160, R140.reuse, R20 ;  /* 0x0000008ca014723c */ /* 0x082fec0000041814 */
        /* <DEDUP_REMOVED lines=15> */
[----:B------:R-:W-:Y:S01]  /*2a40*/  FMUL.FTZ R4, R4, UR11 ;  /* 0x0000000b04047c20 */ /* 0x000fe20008410000 */
[----:B------:R-:W-:Y:S01]  /*2a50*/  FMUL.FTZ R5, R5, UR11 ;  /* 0x0000000b05057c20 */ /* 0x000fe20008410000 */
[----:B------:R-:W-:Y:S02]  /*2a60*/  FMUL.FTZ R6, R6, UR11 ;  /* 0x0000000b06067c20 */ /* 0x000fe40008410000 */
[----:B------:R-:W-:Y:S01]  /*2a70*/  MUFU.TANH R153, R4 ;  /* 0x0000000400997308 */ /* 0x000fe20000002400 */
[----:B------:R-:W-:Y:S01]  /*2a80*/  FMUL.FTZ R7, R7, UR11 ;  /* 0x0000000b07077c20 */ /* 0x000fe20008410000 */
[----:B------:R-:W-:Y:S01]  /*2a90*/  FMUL.FTZ R8, R8, UR11 ;  /* 0x0000000b08087c20 */ /* 0x000fe20008410000 */
[----:B------:R-:W-:Y:S01]  /*2aa0*/  FMUL.FTZ R9, R9, UR11 ;  /* 0x0000000b09097c20 */ /* 0x000fe20008410000 */
[----:B------:R-:W-:Y:S01]  /*2ab0*/  FMUL.FTZ R10, R10, UR11 ;  /* 0x0000000b0a0a7c20 */ /* 0x000fe20008410000 */
[----:B------:R-:W-:Y:S05]  /*2ac0*/  FMUL.FTZ R11, R11, UR11 ;  /* 0x0000000b0b0b7c20 */ /* 0x000fea0008410000 */
[----:B------:R-:W1:Y:S01]  /*2ad0*/  MUFU.TANH R74, R8 ;  /* 0x00000008004a7308 */ /* 0x000e620000002400 */
        /* <DEDUP_REMOVED lines=9> */
[----:B------:R-:W3:Y:S01]  /*2b70*/  MUFU.TANH R72, R10 ;  /* 0x0000000a00487308 */ /* 0x000ee20000002400 */
[----:B-1----:R-:W-:Y:S01]  /*2b80*/  STL [R1+0x18], R74 ;  /* 0x0000184a01007387 */ /* 0x002fe20000100800 */
[----:B------:R-:W-:Y:S08]  /*2b90*/  FMUL.FTZ R8, R75, 1.4426950216293334961 ;  /* 0x3fb8aa3b4b087820 */ /* 0x000ff00000410000 */
[----:B------:R-:W1:Y:S01]  /*2ba0*/  MUFU.TANH R71, R11 ;  /* 0x0000000b00477308 */ /* 0x000e620000002400 */
[----:B--2---:R-:W-:Y:S01]  /*2bb0*/  STL [R1+0x14], R73 ;  /* 0x0000144901007387 */ /* 0x004fe20000100800 */
[----:B------:R-:W-:Y:S08]  /*2bc0*/  FMUL.FTZ R9, R76, 1.4426950216293334961 ;  /* 0x3fb8aa3b4c097820 */ /* 0x000ff00000410000 */
[----:B------:R-:W2:Y:S01]  /*2bd0*/  MUFU.TANH R70, R12 ;  /* 0x0000000c00467308 */ /* 0x000ea20000002400 */
[----:B---3--:R-:W-:Y:S01]  /*2be0*/  STL [R1+0x78], R72 ;  /* 0x0000784801007387 */ /* 0x008fe20000100800 */
[----:B------:R-:W-:Y:S05]  /*2bf0*/  FMUL.FTZ R10, R3, 1.4426950216293334961 ;  /* 0x3fb8aa3b030a7820 */ /* 0x000fea0000410000 */
[----:B------:R-:W-:Y:S03]  /*2c00*/  FSEL R10, R10, RZ, P0 ;  /* 0x000000ff0a0a7208 */ /* 0x000fe60000000000 */
[----:B------:R-:W3:Y:S01]  /*2c10*/  MUFU.TANH R69, R13 ;  /* 0x0000000d00457308 */ /* 0x000ee20000002400 */
[----:B-1----:R-:W-:Y:S01]  /*2c20*/  STL [R1+0x74], R71 ;  /* 0x0000744701007387 */ /* 0x002fe20000100800 */
[----:B------:R-:W-:Y:S01]  /*2c30*/  FSETP.NEU.FTZ.AND P0, PT, R76, -INF , PT ;  /* 0xff8000004c00780b */ /* 0x000fe20003f1d000 */
[----:B------:R-:W-:Y:S03]  /*2c40*/  FFMA.FTZ R0, R153, UR10, -R10 ;  /* 0x0000000a99007c23 */ /* 0x000fe6000801080a */
[----:B------:R-:W-:Y:S04]  /*2c50*/  FSEL R9, R9, RZ, P0 ;  /* 0x000000ff09097208 */ /* 0x000fe80000000000 */
[----:B------:R-:W1:Y:S01]  /*2c60*/  MUFU.TANH R149, R5 ;  /* 0x0000000500957308 */ /* 0x000e620000002400 */
[----:B--2---:R-:W-:Y:S01]  /*2c70*/  STL [R1+0xc], R70 ;  /* 0x00000c4601007387 */ /* 0x004fe20000100800 */
[----:B------:R-:W-:Y:S04]  /*2c80*/  FSETP.NEU.FTZ.AND P0, PT, R75, -INF , PT ;  /* 0xff8000004b00780b */ /* 0x000fe80003f1d000 */
[----:B------:R-:W-:Y:S04]  /*2c90*/  FSEL R8, R8, RZ, P0 ;  /* 0x000000ff08087208 */ /* 0x000fe80000000000 */
[----:B------:R-:W-:Y:S01]  /*2ca0*/  MUFU.TANH R194, R6 ;  /* 0x0000000600c27308 */ /* 0x000fe20000002400 */
[----:B---3--:R-:W-:Y:S01]  /*2cb0*/  STL [R1+0x8], R69 ;  /* 0x0000084501007387 */ /* 0x008fe20000100800 */
[----:B------:R-:W-:Y:S03]  /*2cc0*/  FFMA.FTZ R11, R74, UR10, -R8 ;  /* 0x0000000a4a0b7c23 */ /* 0x000fe60008010808 */
[----:B------:R-:W2:Y:S05]  /*2cd0*/  LDL R12, [R1+0x90] ;  /* 0x00009000010c7983 */ /* 0x000eaa0000100800 */
[----:B------:R3:W-:Y:S10]  /*2ce0*/  MUFU.TANH R193, R7 ;  /* 0x0000000700c17308 */ /* 0x0007f40000002400 */
[----:B------:R1:W-:Y:S10]  /*2cf0*/  MUFU.EX2 R166, R0 ;  /* 0x0000000000a67308 */ /* 0x0003f40000000800 */
[----:B------:R-:W4:Y:S01]  /*2d00*/  MUFU.TANH R68, R14 ;  /* 0x0000000e00447308 */ /* 0x000f220000002400 */
[----:B---3--:R-:W3:Y:S09]  /*2d10*/  LDSM.16.M88.4 R4, [R188+0x800] ;  /* 0x00080000bc04783b */ /* 0x008ef20000000200 */
[----:B------:R4:W-:Y:S01]  /*2d20*/  MUFU.EX2 R252, R11 ;  /* 0x0000000b00fc7308 */ /* 0x0009e20000000800 */
[----:B-1----:R-:W-:Y:S09]  /*2d30*/  FFMA.FTZ R0, R149, UR10, -R10 ;  /* 0x0000000a95007c23 */ /* 0x002ff2000801080a */
[----:B------:R1:W-:Y:S01]  /*2d40*/  MUFU.EX2 R165, R0 ;  /* 0x0000000000a57308 */ /* 0x0003e20000000800 */
[----:B----4-:R-:W-:Y:S09]  /*2d50*/  STL [R1+0x70], R68 ;  /* 0x0000704401007387 */ /* 0x010ff20000100800 */
[----:B------:R-:W4:Y:S01]  /*2d60*/  MUFU.TANH R3, R15 ;  /* 0x0000000f00037308 */ /* 0x000f220000002400 */
[--C-:B------:R-:W-:Y:S09]  /*2d70*/  FFMA.FTZ R11, R73, UR10, -R8.reuse ;  /* 0x0000000a490b7c23 */ /* 0x100ff20008010808 */
[----:B------:R-:W-:Y:S01]  /*2d80*/  MUFU.EX2 R251, R11 ;  /* 0x0000000b00fb7308 */ /* 0x000fe20000000800 */
[--C-:B-1----:R-:W-:Y:S09]  /*2d90*/  FFMA.FTZ R0, R194, UR10, -R9.reuse ;  /* 0x0000000ac2007c23 */ /* 0x102ff20008010809 */
[----:B------:R1:W-:Y:S01]  /*2da0*/  MUFU.EX2 R224, R0 ;  /* 0x0000000000e07308 */ /* 0x0003e20000000800 */
[-C--:B---3--:R-:W-:Y:S01]  /*2db0*/  HMMA.16816.F32.BF16 R20, R176, R4.reuse, R20 ;  /* 0x00000004b014723c */ /* 0x088fe20000041814 */
[----:B----4-:R3:W-:Y:S05]  /*2dc0*/  STL [R1+0x6c], R3 ;  /* 0x00006c0301007387 */ /* 0x0107ea0000100800 */
[C---:B------:R-:W-:Y:S03]  /*2dd0*/  HMMA.16816.F32.BF16 R24, R136.reuse, R4, R24 ;  /* 0x000000048818723c */ /* 0x040fe60000041818 */
[----:B------:R-:W-:Y:S03]  /*2de0*/  MUFU.TANH R80, R16 ;  /* 0x0000001000507308 */ /* 0x000fe60000002400 */
[-C--:B------:R-:W-:Y:S07]  /*2df0*/  HMMA.16816.F32.BF16 R28, R136, R6.reuse, R28 ;  /* 0x00000006881c723c */ /* 0x080fee000004181c */
[----:B------:R-:W-:Y:S01]  /*2e00*/  MUFU.TANH R79, R17 ;  /* 0x00000011004f7308 */ /* 0x000fe20000002400 */
[--C-:B------:R-:W-:Y:S01]  /*2e10*/  FFMA.FTZ R4, R70, UR10, -R8.reuse ;  /* 0x0000000a46047c23 */ /* 0x100fe20008010808 */
[C---:B------:R-:W-:Y:S08]  /*2e20*/  HMMA.16816.F32.BF16 R32, R176.reuse, R6, R32 ;  /* 0x00000006b020723c */ /* 0x040ff00000041820 */
[----:B------:R4:W-:Y:S03]  /*2e30*/  MUFU.EX2 R247, R4 ;  /* 0x0000000400f77308 */ /* 0x0009e60000000800 */
[--C-:B-1----:R-:W-:Y:S01]  /*2e40*/  FFMA.FTZ R0, R193, UR10, -R9.reuse ;  /* 0x0000000ac1007c23 */ /* 0x102fe20008010809 */
[----:B------:R-:W-:Y:S01]  /*2e50*/  FMUL.FTZ R20, R20, UR11 ;  /* 0x0000000b14147c20 */ /* 0x000fe20008410000 */
[----:B------:R-:W-:Y:S01]  /*2e60*/  FMUL.FTZ R21, R21, UR11 ;  /* 0x0000000b15157c20 */ /* 0x000fe20008410000 */
[----:B------:R-:W-:Y:S01]  /*2e70*/  FMUL.FTZ R22, R22, UR11 ;  /* 0x0000000b16167c20 */ /* 0x000fe20008410000 */
[----:B------:R-:W-:Y:S03]  /*2e80*/  FMUL.FTZ R26, R26, UR11 ;  /* 0x0000000b1a1a7c20 */ /* 0x000fe60008410000 */
[----:B------:R2:W-:Y:S01]  /*2e90*/  MUFU.EX2 R223, R0 ;  /* 0x0000000000df7308 */ /* 0x0005e20000000800 */
[----:B------:R-:W-:Y:S01]  /*2ea0*/  FMUL.FTZ R27, R27, UR11 ;  /* 0x0000000b1b1b7c20 */ /* 0x000fe20008410000 */
[----:B------:R-:W-:Y:S01]  /*2eb0*/  FMUL.FTZ R23, R23, UR11 ;  /* 0x0000000b17177c20 */ /* 0x000fe20008410000 */
[----:B------:R-:W-:Y:S01]  /*2ec0*/  FMUL.FTZ R24, R24, UR11 ;  /* 0x0000000b18187c20 */ /* 0x000fe20008410000 */
[----:B------:R-:W-:Y:S01]  /*2ed0*/  FMUL.FTZ R25, R25, UR11 ;  /* 0x0000000b19197c20 */ /* 0x000fe20008410000 */
[----:B------:R-:W-:Y:S01]  /*2ee0*/  FMUL.FTZ R30, R30, UR11 ;  /* 0x0000000b1e1e7c20 */ /* 0x000fe20008410000 */
[----:B------:R-:W-:Y:S01]  /*2ef0*/  FMUL.FTZ R31, R31, UR11 ;  /* 0x0000000b1f1f7c20 */ /* 0x000fe20008410000 */
[----:B------:R-:W-:Y:S03]  /*2f00*/  FMUL.FTZ R28, R28, UR11 ;  /* 0x0000000b1c1c7c20 */ /* 0x000fe60008410000 */
[----:B------:R-:W-:Y:S01]  /*2f10*/  MUFU.TANH R78, R20 ;  /* 0x00000014004e7308 */ /* 0x000fe20000002400 */
[----:B----4-:R-:W-:Y:S01]  /*2f20*/  FFMA.FTZ R4, R69, UR10, -R8 ;  /* 0x0000000a45047c23 */ /* 0x010fe20008010808 */
[----:B------:R-:W-:Y:S01]  /*2f30*/  FMUL.FTZ R29, R29, UR11 ;  /* 0x0000000b1d1d7c20 */ /* 0x000fe20008410000 */
[----:B------:R-:W-:Y:S01]  /*2f40*/  FMUL.FTZ R32, R32, UR11 ;  /* 0x0000000b20207c20 */ /* 0x000fe20008410000 */
[----:B------:R-:W-:Y:S01]  /*2f50*/  FMUL.FTZ R33, R33, UR11 ;  /* 0x0000000b21217c20 */ /* 0x000fe20008410000 */
[----:B------:R-:W-:Y:S01]  /*2f60*/  FMUL.FTZ R34, R34, UR11 ;  /* 0x0000000b22227c20 */ /* 0x000fe20008410000 */
[----:B------:R-:W-:Y:S04]  /*2f70*/  FMUL.FTZ R35, R35, UR11 ;  /* 0x0000000b23237c20 */ /* 0x000fe80008410000 */
[----:B------:R-:W-:Y:S10]  /*2f80*/  MUFU.TANH R245, R24 ;  /* 0x0000001800f57308 */ /* 0x000ff40000002400 */
[----:B------:R1:W-:Y:S10]  /*2f90*/  MUFU.EX2 R246, R4 ;  /* 0x0000000400f67308 */ /* 0x0003f40000000800 */
        /* <DEDUP_REMOVED lines=15> */
[C---:B--2---:R-:W-:Y:S01]  /*3090*/  FMUL.FTZ R0, R12.reuse, 1.4426950216293334961 ;  /* 0x3fb8aa3b0c007820 */ /* 0x044fe20000410000 */
[----:B------:R-:W-:Y:S04]  /*30a0*/  FSETP.NEU.FTZ.AND P0, PT, R12, -INF , PT ;  /* 0xff8000000c00780b */ /* 0x000fe80003f1d000 */
[----:B------:R-:W-:Y:S05]  /*30b0*/  FSEL R0, R0, RZ, P0 ;  /* 0x000000ff00007208 */ /* 0x000fea0000000000 */
[--C-:B-1----:R-:W-:Y:S01]  /*30c0*/  FFMA.FTZ R4, R68, UR10, -R0.reuse ;  /* 0x0000000a44047c23 */ /* 0x102fe20008010800 */
[--C-:B------:R-:W-:Y:S03]  /*30d0*/  FFMA.FTZ R11, R72, UR10, -R0.reuse ;  /* 0x0000000a480b7c23 */ /* 0x100fe60008010800 */
[----:B------:R1:W-:Y:S10]  /*30e0*/  MUFU.EX2 R12, R4 ;  /* 0x00000004000c7308 */ /* 0x0003f40000000800 */
[----:B------:R-:W2:Y:S01]  /*30f0*/  MUFU.EX2 R132, R11 ;  /* 0x0000000b00847308 */ /* 0x000ea20000000800 */
[--C-:B-1----:R-:W-:Y:S09]  /*3100*/  FFMA.FTZ R4, R3, UR10, -R0.reuse ;  /* 0x0000000a03047c23 */ /* 0x102ff20008010800 */
[----:B---3--:R-:W-:Y:S01]  /*3110*/  MUFU.TANH R3, R31 ;  /* 0x0000001f00037308 */ /* 0x008fe20000002400 */
[----:B--2---:R-:W-:Y:S01]  /*3120*/  STL [R1+0x48], R132 ;  /* 0x0000488401007387 */ /* 0x004fe20000100800 */
[----:B------:R-:W-:Y:S08]  /*3130*/  FFMA.FTZ R11, R71, UR10, -R0 ;  /* 0x0000000a470b7c23 */ /* 0x000ff00008010800 */
[----:B------:R1:W-:Y:S10]  /*3140*/  MUFU.EX2 R13, R4 ;  /* 0x00000004000d7308 */ /* 0x0003f40000000800 */
[----:B------:R2:W3:Y:S01]  /*3150*/  MUFU.EX2 R133, R11 ;  /* 0x0000000b00857308 */ /* 0x0004e20000000800 */
[--C-:B-1----:R-:W-:Y:S09]  /*3160*/  FFMA.FTZ R4, R80, UR10, -R10.reuse ;  /* 0x0000000a50047c23 */ /* 0x102ff2000801080a */
[----:B------:R1:W-:Y:S01]  /*3170*/  MUFU.EX2 R180, R4 ;  /* 0x0000000400b47308 */ /* 0x0003e20000000800 */
[--C-:B--2---:R-:W-:Y:S01]  /*3180*/  FFMA.FTZ R11, R78, UR10, -R10.reuse ;  /* 0x0000000a4e0b7c23 */ /* 0x104fe2000801080a */
[----:B---3--:R-:W-:Y:S08]  /*3190*/  STL [R1+0x44], R133 ;  /* 0x0000448501007387 */ /* 0x008ff00000100800 */
[----:B------:R2:W-:Y:S01]  /*31a0*/  MUFU.EX2 R171, R11 ;  /* 0x0000000b00ab7308 */ /* 0x0005e20000000800 */
[----:B------:R-:W-:Y:S04]  /*31b0*/  STL [R1+0x40], R12 ;  /* 0x0000400c01007387 */ /* 0x000fe80000100800 */
[----:B------:R-:W-:Y:S01]  /*31c0*/  STL [R1+0x3c], R13 ;  /* 0x00003c0d01007387 */ /* 0x000fe20000100800 */
[--C-:B-1----:R-:W-:Y:S03]  /*31d0*/  FFMA.FTZ R4, R79, UR10, -R10.reuse ;  /* 0x0000000a4f047c23 */ /* 0x102fe6000801080a */
[----:B------:R-:W-:Y:S01]  /*31e0*/  STL [R1+0x38], R16 ;  /* 0x0000381001007387 */ /* 0x000fe20000100800 */
[----:B------:R1:W-:Y:S03]  /*31f0*/  MUFU.EX2 R175, R4 ;  /* 0x0000000400af7308 */ /* 0x0003e60000000800 */
[----:B------:R-:W-:Y:S01]  /*3200*/  STL [R1+0x34], R15 ;  /* 0x0000340f01007387 */ /* 0x000fe20000100800 */
[----:B--2---:R-:W-:Y:S03]  /*3210*/  FFMA.FTZ R11, R77, UR10, -R10 ;  /* 0x0000000a4d0b7c23 */ /* 0x004fe6000801080a */
[----:B------:R-:W-:Y:S03]  /*3220*/  STL [R1+0x30], R14 ;  /* 0x0000300e01007387 */ /* 0x000fe60000100800 */
[----:B------:R2:W-:Y:S01]  /*3230*/  MUFU.EX2 R170, R11 ;  /* 0x0000000b00aa7308 */ /* 0x0005e20000000800 */
[----:B------:R-:W-:Y:S01]  /*3240*/  STL [R1+0x2c], R3 ;  /* 0x00002c0301007387 */ /* 0x000fe20000100800 */
[--C-:B-1----:R-:W-:Y:S08]  /*3250*/  FFMA.FTZ R4, R225, UR10, -R9.reuse ;  /* 0x0000000ae1047c23 */ /* 0x102ff00008010809 */
[----:B------:R1:W-:Y:S01]  /*3260*/  MUFU.EX2 R210, R4 ;  /* 0x0000000400d27308 */ /* 0x0003e20000000800 */
[--C-:B--2---:R-:W-:Y:S09]  /*3270*/  FFMA.FTZ R11, R217, UR10, -R9.reuse ;  /* 0x0000000ad90b7c23 */ /* 0x104ff20008010809 */
[----:B------:R2:W-:Y:S01]  /*3280*/  MUFU.EX2 R207, R11 ;  /* 0x0000000b00cf7308 */ /* 0x0005e20000000800 */
[--C-:B-1----:R-:W-:Y:S09]  /*3290*/  FFMA.FTZ R4, R221, UR10, -R9.reuse ;  /* 0x0000000add047c23 */ /* 0x102ff20008010809 */
[----:B------:R1:W-:Y:S01]  /*32a0*/  MUFU.EX2 R209, R4 ;  /* 0x0000000400d17308 */ /* 0x0003e20000000800 */
[--C-:B--2---:R-:W-:Y:S09]  /*32b0*/  FFMA.FTZ R11, R216, UR10, -R9.reuse ;  /* 0x0000000ad80b7c23 */ /* 0x104ff20008010809 */
[----:B------:R2:W-:Y:S01]  /*32c0*/  MUFU.EX2 R206, R11 ;  /* 0x0000000b00ce7308 */ /* 0x0005e20000000800 */
[----:B-1----:R-:W1:Y:S01]  /*32d0*/  LDSM.16.M88.4 R4, [R188+0x1000] ;  /* 0x00100000bc04783b */ /* 0x002e620000000200 */
[--C-:B--2---:R-:W-:Y:S08]  /*32e0*/  FFMA.FTZ R11, R245, UR10, -R8.reuse ;  /* 0x0000000af50b7c23 */ /* 0x104ff00008010808 */
[----:B------:R2:W-:Y:S02]  /*32f0*/  MUFU.EX2 R235, R11 ;  /* 0x0000000b00eb7308 */ /* 0x0005e40000000800 */
[----:B--2---:R-:W-:Y:S08]  /*3300*/  FFMA.FTZ R11, R244, UR10, -R8 ;  /* 0x0000000af40b7c23 */ /* 0x004ff00008010808 */
[----:B------:R2:W-:Y:S01]  /*3310*/  MUFU.EX2 R234, R11 ;  /* 0x0000000b00ea7308 */ /* 0x0005e20000000800 */
[-C--:B-1----:R-:W-:Y:S06]  /*3320*/  HMMA.16816.F32.BF16 R36, R176, R4.reuse, R36 ;  /* 0x00000004b024723c */ /* 0x082fec0000041824 */
[C---:B------:R-:W-:Y:S05]  /*3330*/  HMMA.16816.F32.BF16 R40, R136.reuse, R4, R40 ;  /* 0x000000048828723c */ /* 0x040fea0000041828 */
[----:B--2---:R-:W-:Y:S01]  /*3340*/  FFMA.FTZ R11, R16, UR10, -R0 ;  /* 0x0000000a100b7c23 */ /* 0x004fe20008010800 */
[-C--:B------:R-:W-:Y:S03]  /*3350*/  HMMA.16816.F32.BF16 R44, R136, R6.reuse, R44 ;  /* 0x00000006882c723c */ /* 0x080fe6000004182c */
[----:B------:R1:W2:Y:S02]  /*3360*/  MUFU.EX2 R18, R11 ;  /* 0x0000000b00127308 */ /* 0x0002a40000000800 */
[----:B------:R-:W-:Y:S01]  /*3370*/  FFMA.FTZ R4, R240, UR10, -R8 ;  /* 0x0000000af0047c23 */ /* 0x000fe20008010808 */
[C---:B------:R-:W-:Y:S07]  /*3380*/  HMMA.16816.F32.BF16 R48, R176.reuse, R6, R48 ;  /* 0x00000006b030723c */ /* 0x040fee0000041830 */
[----:B------:R3:W-:Y:S01]  /*3390*/  MUFU.EX2 R229, R4 ;  /* 0x0000000400e57308 */ /* 0x0007e20000000800 */
[----:B------:R-:W-:Y:S03]  /*33a0*/  FMUL.FTZ R36, R36, UR11 ;  /* 0x0000000b24247c20 */ /* 0x000fe60008410000 */
[----:B------:R-:W-:Y:S01]  /*33b0*/  FMUL.FTZ R37, R37, UR11 ;  /* 0x0000000b25257c20 */ /* 0x000fe20008410000 */
[----:B------:R-:W-:Y:S01]  /*33c0*/  FMUL.FTZ R38, R38, UR11 ;  /* 0x0000000b26267c20 */ /* 0x000fe20008410000 */
[----:B------:R-:W-:Y:S01]  /*33d0*/  FMUL.FTZ R39, R39, UR11 ;  /* 0x0000000b27277c20 */ /* 0x000fe20008410000 */
[----:B------:R-:W-:Y:S03]  /*33e0*/  FMUL.FTZ R42, R42, UR11 ;  /* 0x0000000b2a2a7c20 */ /* 0x000fe60008410000 */
[----:B------:R-:W-:Y:S01]  /*33f0*/  MUFU.TANH R74, R36 ;  /* 0x00000024004a7308 */ /* 0x000fe20000002400 */
[----:B-1----:R-:W-:Y:S01]  /*3400*/  FFMA.FTZ R11, R15, UR10, -R0 ;  /* 0x0000000a0f0b7c23 */ /* 0x002fe20008010800 */
[----:B--2---:R-:W-:Y:S01]  /*3410*/  STL [R1+0x28], R18 ;  /* 0x0000281201007387 */ /* 0x004fe20000100800 */
[----:B------:R-:W-:Y:S01]  /*3420*/  FMUL.FTZ R43, R43, UR11 ;  /* 0x0000000b2b2b7c20 */ /* 0x000fe20008410000 */
[----:B------:R-:W-:Y:S01]  /*3430*/  FMUL.FTZ R40, R40, UR11 ;  /* 0x0000000b28287c20 */ /* 0x000fe20008410000 */
[----:B------:R-:W-:Y:S01]  /*3440*/  FMUL.FTZ R46, R46, UR11 ;  /* 0x0000000b2e2e7c20 */ /* 0x000fe20008410000 */
[----:B------:R-:W-:Y:S01]  /*3450*/  FMUL.FTZ R44, R44, UR11 ;  /* 0x0000000b2c2c7c20 */ /* 0x000fe20008410000 */
[----:B------:R-:W-:Y:S03]  /*3460*/  FMUL.FTZ R45, R45, UR11 ;  /* 0x0000000b2d2d7c20 */ /* 0x000fe60008410000 */
[----:B------:R-:W-:Y:S01]  /*3470*/  MUFU.TANH R231, R40 ;  /* 0x0000002800e77308 */ /* 0x000fe20000002400 */
[----:B---3--:R-:W-:Y:S01]  /*3480*/  FFMA.FTZ R4, R239, UR10, -R8 ;  /* 0x0000000aef047c23 */ /* 0x008fe20008010808 */
[----:B------:R-:W-:Y:S01]  /*3490*/  FMUL.FTZ R47, R47, UR11 ;  /* 0x0000000b2f2f7c20 */ /* 0x000fe20008410000 */
[----:B------:R-:W-:Y:S01]  /*34a0*/  FMUL.FTZ R48, R48, UR11 ;  /* 0x0000000b30307c20 */ /* 0x000fe20008410000 */
[----:B------:R-:W-:Y:S01]  /*34b0*/  FMUL.FTZ R49, R49, UR11 ;  /* 0x0000000b31317c20 */ /* 0x000fe20008410000 */
[----:B------:R-:W-:Y:S01]  /*34c0*/  FMUL.FTZ R50, R50, UR11 ;  /* 0x0000000b32327c20 */ /* 0x000fe20008410000 */
[----:B------:R-:W-:Y:S01]  /*34d0*/  FMUL.FTZ R51, R51, UR11 ;  /* 0x0000000b33337c20 */ /* 0x000fe20008410000 */
[----:B------:R-:W-:Y:S03]  /*34e0*/  FMUL.FTZ R41, R41, UR11 ;  /* 0x0000000b29297c20 */ /* 0x000fe60008410000 */
[----:B------:R1:W-:Y:S10]  /*34f0*/  MUFU.EX2 R228, R4 ;  /* 0x0000000400e47308 */ /* 0x0003f40000000800 */
[----:B------:R-:W-:Y:S10]  /*3500*/  MUFU.TANH R227, R44 ;  /* 0x0000002c00e37308 */ /* 0x000ff40000002400 */
[----:B------:R-:W2:Y:S01]  /*3510*/  MUFU.EX2 R19, R11 ;  /* 0x0000000b00137308 */ /* 0x000ea20000000800 */
[----:B-1----:R-:W-:Y:S09]  /*3520*/  FFMA.FTZ R4, R14, UR10, -R0 ;  /* 0x0000000a0e047c23 */ /* 0x002ff20008010800 */
[----:B------:R-:W-:Y:S10]  /*3530*/  MUFU.TANH R14, R43 ;  /* 0x0000002b000e7308 */ /* 0x000ff40000002400 */
[----:B------:R1:W3:Y:S01]  /*3540*/  MUFU.EX2 R15, R4 ;  /* 0x00000004000f7308 */ /* 0x0002e20000000800 */
[----:B--2---:R-:W-:Y:S01]  /*3550*/  STL [R1+0x24], R19 ;  /* 0x0000241301007387 */ /* 0x004fe20000100800 */
[----:B------:R-:W-:Y:S08]  /*3560*/  FFMA.FTZ R11, R74, UR10, -R10 ;  /* 0x0000000a4a0b7c23 */ /* 0x000ff0000801080a */
[----:B------:R-:W-:Y:S10]  /*3570*/  MUFU.TANH R226, R45 ;  /* 0x0000002d00e27308 */ /* 0x000ff40000002400 */
[----:B------:R-:W-:Y:S01]  /*3580*/  MUFU.TANH R17, R42 ;  /* 0x0000002a00117308 */ /* 0x000fe20000002400 */
[----:B-1----:R-:W-:Y:S01]  /*3590*/  FFMA.FTZ R4, R3, UR10, -R0 ;  /* 0x0000000a03047c23 */ /* 0x002fe20008010800 */
[----:B---3--:R-:W-:Y:S08]  /*35a0*/  STL [R1+0x20], R15 ;  /* 0x0000200f01007387 */ /* 0x008ff00000100800 */
[----:B------:R-:W-:Y:S10]  /*35b0*/  MUFU.TANH R250, R47 ;  /* 0x0000002f00fa7308 */ /* 0x000ff40000002400 */
[----:B------:R1:W2:Y:S10]  /*35c0*/  MUFU.EX2 R16, R4 ;  /* 0x0000000400107308 */ /* 0x0002b40000000800 */
[----:B------:R-:W-:Y:S10]  /*35d0*/  MUFU.EX2 R160, R11 ;  /* 0x0000000b00a07308 */ /* 0x000ff40000000800 */
[----:B------:R-:W3:Y:S01]  /*35e0*/  MUFU.TANH R3, R46 ;  /* 0x0000002e00037308 */ /* 0x000ee20000002400 */
[--C-:B-1----:R-:W-:Y:S01]  /*35f0*/  FFMA.FTZ R4, R76, UR10, -R10.reuse ;  /* 0x0000000a4c047c23 */ /* 0x102fe2000801080a */
[----:B--2---:R-:W-:Y:S04]  /*3600*/  STL [R1+0x1c], R16 ;  /* 0x00001c1001007387 */ /* 0x004fe80000100800 */
[----:B------:R-:W-:Y:S04]  /*3610*/  STL [R1+0x10], R17 ;  /* 0x0000101101007387 */ /* 0x000fe80000100800 */
[----:B------:R-:W-:Y:S01]  /*3620*/  MUFU.TANH R230, R41 ;  /* 0x0000002900e67308 */ /* 0x000fe20000002400 */
[----:B------:R-:W-:Y:S09]  /*3630*/  STL [R1+0x4], R14 ;  /* 0x0000040e01007387 */ /* 0x000ff20000100800 */
[----:B------:R1:W-:Y:S01]  /*3640*/  MUFU.EX2 R162, R4 ;  /* 0x0000000400a27308 */ /* 0x0003e20000000800 */
[----:B---3--:R-:W-:Y:S04]  /*3650*/  STL [R1], R3 ;  /* 0x0000000301007387 */ /* 0x008fe80000100800 */
[----:B------:R-:W2:Y:S05]  /*3660*/  LDL R21, [R1+0x4c] ;  /* 0x00004c0001157983 */ /* 0x000eaa0000100800 */
[----:B------:R-:W-:Y:S01]  /*3670*/  MUFU.TANH R72, R48 ;  /* 0x0000003000487308 */ /* 0x000fe20000002400 */
[----:B------:R-:W3:Y:S04]  /*3680*/  LDL R20, [R1+0x58] ;  /* 0x0000580001147983 */ /* 0x000ee80000100800 */
[----:B------:R-:W4:Y:S05]  /*3690*/  LDL R152, [R1+0xac] ;  /* 0x0000ac0001987983 */ /* 0x000f2a0000100800 */
[----:B------:R-:W-:Y:S01]  /*36a0*/  MUFU.TANH R71, R49 ;  /* 0x0000003100477308 */ /* 0x000fe20000002400 */
[--C-:B-1----:R-:W-:Y:S09]  /*36b0*/  FFMA.FTZ R4, R75, UR10, -R10.reuse ;  /* 0x0000000a4b047c23 */ /* 0x102ff2000801080a */
[----:B------:R1:W-:Y:S10]  /*36c0*/  MUFU.EX2 R161, R4 ;  /* 0x0000000400a17308 */ /* 0x0003f40000000800 */
[----:B------:R-:W-:Y:S10]  /*36d0*/  MUFU.TANH R195, R50 ;  /* 0x0000003200c37308 */ /* 0x000ff40000002400 */
[----:B------:R-:W-:Y:S01]  /*36e0*/  MUFU.TANH R182, R51 ;  /* 0x0000003300b67308 */ /* 0x000fe20000002400 */
[--C-:B-1----:R-:W-:Y:S09]  /*36f0*/  FFMA.FTZ R4, R205, UR10, -R9.reuse ;  /* 0x0000000acd047c23 */ /* 0x102ff20008010809 */
[----:B------:R1:W-:Y:S10]  /*3700*/  MUFU.EX2 R201, R4 ;  /* 0x0000000400c97308 */ /* 0x0003f40000000800 */
[----:B------:R-:W1:Y:S10]  /*3710*/  MUFU.TANH R73, R37 ;  /* 0x0000002500497308 */ /* 0x000e740000002400 */
[----:B------:R-:W1:Y:S02]  /*3720*/  MUFU.TANH R203, R38 ;  /* 0x0000002600cb7308 */ /* 0x000e640000002400 */
[--C-:B-1----:R-:W-:Y:S08]  /*3730*/  FFMA.FTZ R4, R204, UR10, -R9.reuse ;  /* 0x0000000acc047c23 */ /* 0x102ff00008010809 */
[----:B------:R1:W-:Y:S01]  /*3740*/  MUFU.EX2 R200, R4 ;  /* 0x0000000400c87308 */ /* 0x0003e20000000800 */
[----:B------:R-:W-:Y:S09]  /*3750*/  FFMA.FTZ R11, R73, UR10, -R10 ;  /* 0x0000000a490b7c23 */ /* 0x000ff2000801080a */
[----:B------:R1:W-:Y:S10]  /*3760*/  MUFU.EX2 R159, R11 ;  /* 0x0000000b009f7308 */ /* 0x0003f40000000800 */
[----:B------:R-:W1:Y:S02]  /*3770*/  MUFU.TANH R202, R39 ;  /* 0x0000002700ca7308 */ /* 0x000e640000002400 */
[----:B-1----:R-:W1:Y:S01]  /*3780*/  LDSM.16.M88.4 R4, [R188+0x1800] ;  /* 0x00180000bc04783b */ /* 0x002e620000000200 */
[--C-:B------:R-:W-:Y:S07]  /*3790*/  FFMA.FTZ R11, R203, UR10, -R9.reuse ;  /* 0x0000000acb0b7c23 */ /* 0x100fee0008010809 */
[----:B------:R1:W-:Y:S02]  /*37a0*/  MUFU.EX2 R199, R11 ;  /* 0x0000000b00c77308 */ /* 0x0003e40000000800 */
[--C-:B-1----:R-:W-:Y:S08]  /*37b0*/  FFMA.FTZ R11, R202, UR10, -R9.reuse ;  /* 0x0000000aca0b7c23 */ /* 0x102ff00008010809 */
[----:B------:R1:W-:Y:S01]  /*37c0*/  MUFU.EX2 R198, R11 ;  /* 0x0000000b00c67308 */ /* 0x0003e20000000800 */
[-C--:B------:R-:W-:Y:S06]  /*37d0*/  HMMA.16816.F32.BF16 R52, R176, R4.reuse, R52 ;  /* 0x00000004b034723c */ /* 0x080fec0000041834 */
[C---:B------:R-:W-:Y:S05]  /*37e0*/  HMMA.16816.F32.BF16 R56, R136.reuse, R4, R56 ;  /* 0x000000048838723c */ /* 0x040fea0000041838 */
[--C-:B-1----:R-:W-:Y:S01]  /*37f0*/  FFMA.FTZ R11, R231, UR10, -R8.reuse ;  /* 0x0000000ae70b7c23 */ /* 0x102fe20008010808 */
[-C--:B------:R-:W-:Y:S03]  /*3800*/  HMMA.16816.F32.BF16 R60, R136, R6.reuse, R60 ;  /* 0x00000006883c723c */ /* 0x080fe6000004183c */
[----:B------:R1:W-:Y:S02]  /*3810*/  MUFU.EX2 R219, R11 ;  /* 0x0000000b00db7308 */ /* 0x0003e40000000800 */
[--C-:B------:R-:W-:Y:S01]  /*3820*/  FFMA.FTZ R4, R227, UR10, -R8.reuse ;  /* 0x0000000ae3047c23 */ /* 0x100fe20008010808 */
[----:B------:R-:W-:Y:S07]  /*3830*/  HMMA.16816.F32.BF16 R64, R176, R6, R64 ;  /* 0x00000006b040723c */ /* 0x000fee0000041840 */
[----:B------:R1:W-:Y:S01]  /*3840*/  MUFU.EX2 R215, R4 ;  /* 0x0000000400d77308 */ /* 0x0003e20000000800 */
[----:B------:R-:W-:Y:S03]  /*3850*/  FMUL.FTZ R52, R52, UR11 ;  /* 0x0000000b34347c20 */ /* 0x000fe60008410000 */
[----:B------:R-:W-:Y:S01]  /*3860*/  FMUL.FTZ R53, R53, UR11 ;  /* 0x0000000b35357c20 */ /* 0x000fe20008410000 */
[----:B------:R-:W-:Y:S01]  /*3870*/  FMUL.FTZ R54, R54, UR11 ;  /* 0x0000000b36367c20 */ /* 0x000fe20008410000 */
[----:B------:R-:W-:Y:S01]  /*3880*/  FMUL.FTZ R55, R55, UR11 ;  /* 0x0000000b37377c20 */ /* 0x000fe20008410000 */
[----:B------:R-:W-:Y:S03]  /*3890*/  FMUL.FTZ R56, R56, UR11 ;  /* 0x0000000b38387c20 */ /* 0x000fe60008410000 */
[----:B------:R-:W-:Y:S01]  /*38a0*/  MUFU.TANH R70, R52 ;  /* 0x0000003400467308 */ /* 0x000fe20000002400 */
[----:B------:R-:W-:Y:S01]  /*38b0*/  FMUL.FTZ R57, R57, UR11 ;  /* 0x0000000b39397c20 */ /* 0x000fe20008410000 */
[--C-:B-1----:R-:W-:Y:S01]  /*38c0*/  FFMA.FTZ R11, R230, UR10, -R8.reuse ;  /* 0x0000000ae60b7c23 */ /* 0x102fe20008010808 */
[----:B------:R-:W-:Y:S01]  /*38d0*/  FMUL.FTZ R58, R58, UR11 ;  /* 0x0000000b3a3a7c20 */ /* 0x000fe20008410000 */
[----:B------:R-:W-:Y:S01]  /*38e0*/  FMUL.FTZ R59, R59, UR11 ;  /* 0x0000000b3b3b7c20 */ /* 0x000fe20008410000 */
[----:B------:R-:W-:Y:S01]  /*38f0*/  F2FP.BF16.F32.PACK_AB R6, R165, R166 ;  /* 0x000000a6a506723e */ /* 0x000fe200000010ff */
[----:B------:R-:W-:Y:S01]  /*3900*/  FMUL.FTZ R60, R60, UR11 ;  /* 0x0000000b3c3c7c20 */ /* 0x000fe20008410000 */
[----:B------:R-:W-:Y:S03]  /*3910*/  F2FP.BF16.F32.PACK_AB R5, R223, R224 ;  /* 0x000000e0df05723e */ /* 0x000fe600000010ff */
[----:B------:R-:W-:Y:S01]  /*3920*/  MUFU.TANH R69, R53 ;  /* 0x0000003500457308 */ /* 0x000fe20000002400 */
[----:B------:R-:W-:Y:S01]  /*3930*/  FFMA.FTZ R4, R226, UR10, -R8 ;  /* 0x0000000ae2047c23 */ /* 0x000fe20008010808 */
[----:B------:R-:W-:Y:S01]  /*3940*/  F2FP.BF16.F32.PACK_AB R7, R251, R252 ;  /* 0x000000fcfb07723e */ /* 0x000fe200000010ff */
[----:B------:R-:W-:Y:S01]  /*3950*/  FMUL.FTZ R61, R61, UR11 ;  /* 0x0000000b3d3d7c20 */ /* 0x000fe20008410000 */
[----:B------:R-:W-:Y:S01]  /*3960*/  FMUL.FTZ R64, R64, UR11 ;  /* 0x0000000b40407c20 */ /* 0x000fe20008410000 */
[----:B------:R-:W-:Y:S01]  /*3970*/  FMUL.FTZ R65, R65, UR11 ;  /* 0x0000000b41417c20 */ /* 0x000fe20008410000 */
[----:B------:R-:W-:Y:S01]  /*3980*/  FMUL.FTZ R66, R66, UR11 ;  /* 0x0000000b42427c20 */ /* 0x000fe20008410000 */
[----:B------:R-:W-:Y:S03]  /*3990*/  FMUL.FTZ R62, R62, UR11 ;  /* 0x0000000b3e3e7c20 */ /* 0x000fe60008410000 */
[----:B------:R1:W-:Y:S01]  /*39a0*/  MUFU.EX2 R214, R4 ;  /* 0x0000000400d67308 */ /* 0x0003e20000000800 */
[----:B------:R-:W-:Y:S01]  /*39b0*/  FMUL.FTZ R63, R63, UR11 ;  /* 0x0000000b3f3f7c20 */ /* 0x000fe20008410000 */
[----:B------:R-:W-:Y:S08]  /*39c0*/  FMUL.FTZ R67, R67, UR11 ;  /* 0x0000000b43437c20 */ /* 0x000ff00008410000 */
[----:B------:R-:W-:Y:S10]  /*39d0*/  MUFU.TANH R183, R54 ;  /* 0x0000003600b77308 */ /* 0x000ff40000002400 */
[----:B------:R-:W-:Y:S01]  /*39e0*/  MUFU.TANH R181, R55 ;  /* 0x0000003700b57308 */ /* 0x000fe20000002400 */
[--C-:B-1----:R-:W-:Y:S09]  /*39f0*/  FFMA.FTZ R4, R3, UR10, -R0.reuse ;  /* 0x0000000a03047c23 */ /* 0x102ff20008010800 */
[----:B------:R1:W-:Y:S10]  /*3a00*/  MUFU.EX2 R243, R4 ;  /* 0x0000000400f37308 */ /* 0x0003f40000000800 */
[----:B------:R-:W-:Y:S10]  /*3a10*/  MUFU.TANH R211, R56 ;  /* 0x0000003800d37308 */ /* 0x000ff40000002400 */
[----:B------:R-:W-:Y:S01]  /*3a20*/  MUFU.TANH R212, R57 ;  /* 0x0000003900d47308 */ /* 0x000fe20000002400 */
[----:B-1----:R-:W-:Y:S09]  /*3a30*/  FFMA.FTZ R4, R250, UR10, -R0 ;  /* 0x0000000afa047c23 */ /* 0x002ff20008010800 */
[----:B------:R1:W-:Y:S10]  /*3a40*/  MUFU.EX2 R242, R4 ;  /* 0x0000000400f27308 */ /* 0x0003f40000000800 */
[----:B------:R2:W-:Y:S10]  /*3a50*/  MUFU.EX2 R218, R11 ;  /* 0x0000000b00da7308 */ /* 0x0005f40000000800 */
[----:B------:R-:W-:Y:S01]  /*3a60*/  MUFU.TANH R241, R58 ;  /* 0x0000003a00f17308 */ /* 0x000fe20000002400 */
[----:B-1----:R-:W-:Y:S09]  /*3a70*/  FFMA.FTZ R4, R72, UR10, -R10 ;  /* 0x0000000a48047c23 */ /* 0x002ff2000801080a */
[----:B------:R1:W-:Y:S01]  /*3a80*/  MUFU.EX2 R158, R4 ;  /* 0x00000004009e7308 */ /* 0x0003e20000000800 */
[----:B--2---:R-:W-:Y:S02]  /*3a90*/  FFMA.FTZ R11, R17, UR10, -R0 ;  /* 0x0000000a110b7c23 */ /* 0x004fe40008010800 */
[----:B------:R-:W2:Y:S07]  /*3aa0*/  LDL R17, [R1+0x68] ;  /* 0x0000680001117983 */ /* 0x000eae0000100800 */
[----:B------:R3:W-:Y:S10]  /*3ab0*/  MUFU.EX2 R249, R11 ;  /* 0x0000000b00f97308 */ /* 0x0007f40000000800 */
[----:B------:R-:W-:Y:S01]  /*3ac0*/  MUFU.TANH R237, R59 ;  /* 0x0000003b00ed7308 */ /* 0x000fe20000002400 */
[----:B-1----:R-:W-:Y:S09]  /*3ad0*/  FFMA.FTZ R4, R71, UR10, -R10 ;  /* 0x0000000a47047c23 */ /* 0x002ff2000801080a */
[----:B------:R1:W-:Y:S01]  /*3ae0*/  MUFU.EX2 R157, R4 ;  /* 0x00000004009d7308 */ /* 0x0003e20000000800 */
[----:B---3--:R-:W-:Y:S02]  /*3af0*/  FFMA.FTZ R11, R14, UR10, -R0 ;  /* 0x0000000a0e0b7c23 */ /* 0x008fe40008010800 */
[----:B------:R-:W3:Y:S07]  /*3b00*/  LDL R14, [R1+0x64] ;  /* 0x00006400010e7983 */ /* 0x000eee0000100800 */
[----:B------:R-:W4:Y:S10]  /*3b10*/  MUFU.TANH R208, R60 ;  /* 0x0000003c00d07308 */ /* 0x000f340000002400 */
[----:B------:R-:W4:Y:S01]  /*3b20*/  MUFU.TANH R213, R61 ;  /* 0x0000003d00d57308 */ /* 0x000f220000002400 */
[--C-:B-1----:R-:W-:Y:S09]  /*3b30*/  FFMA.FTZ R4, R195, UR10, -R9.reuse ;  /* 0x0000000ac3047c23 */ /* 0x102ff20008010809 */
[----:B------:R1:W-:Y:S10]  /*3b40*/  MUFU.EX2 R174, R4 ;  /* 0x0000000400ae7308 */ /* 0x0003f40000000800 */
[----:B------:R-:W4:Y:S01]  /*3b50*/  MUFU.TANH R68, R64 ;  /* 0x0000004000447308 */ /* 0x000f220000002400 */
[----:B------:R4:W-:Y:S04]  /*3b60*/  STS [R21+0x1c000], R6 ;  /* 0x01c0000615007388 */ /* 0x0009e80000000800 */
[----:B------:R4:W-:Y:S05]  /*3b70*/  STS [R21+0x1c400], R5 ;  /* 0x01c4000515007388 */ /* 0x0009ea0000000800 */
[----:B------:R4:W-:Y:S01]  /*3b80*/  MUFU.EX2 R248, R11 ;  /* 0x0000000b00f87308 */ /* 0x0009e20000000800 */
[--C-:B-1----:R-:W-:Y:S01]  /*3b90*/  FFMA.FTZ R4, R182, UR10, -R9.reuse ;  /* 0x0000000ab6047c23 */ /* 0x102fe20008010809 */
[----:B----4-:R-:W-:Y:S08]  /*3ba0*/  IADD3 R152, P0, R152, UR14, RZ ;  /* 0x0000000e98987c10 */ /* 0x010ff0000ff1e0ff */
[----:B------:R1:W-:Y:S10]  /*3bb0*/  MUFU.EX2 R173, R4 ;  /* 0x0000000400ad7308 */ /* 0x0003f40000000800 */
[----:B------:R-:W4:Y:S01]  /*3bc0*/  MUFU.TANH R3, R65 ;  /* 0x0000004100037308 */ /* 0x000f220000002400 */
[----:B------:R-:W-:Y:S01]  /*3bd0*/  FFMA.FTZ R11, R208, UR10, -R8 ;  /* 0x0000000ad00b7c23 */ /* 0x000fe20008010808 */
[----:B------:R-:W-:Y:S02]  /*3be0*/  F2FP.BF16.F32.PACK_AB R6, R133, R132 ;  /* 0x000000848506723e */ /* 0x000fe400000010ff */
[----:B------:R-:W-:Y:S06]  /*3bf0*/  F2FP.BF16.F32.PACK_AB R5, R209, R210 ;  /* 0x000000d2d105723e */ /* 0x000fec00000010ff */
[----:B------:R4:W-:Y:S01]  /*3c00*/  MUFU.EX2 R177, R11 ;  /* 0x0000000b00b17308 */ /* 0x0009e20000000800 */
[--C-:B-1----:R-:W-:Y:S09]  /*3c10*/  FFMA.FTZ R4, R70, UR10, -R10.reuse ;  /* 0x0000000a46047c23 */ /* 0x102ff2000801080a */
[----:B------:R1:W-:Y:S10]  /*3c20*/  MUFU.EX2 R156, R4 ;  /* 0x00000004009c7308 */ /* 0x0003f40000000800 */
[----:B------:R-:W-:Y:S01]  /*3c30*/  MUFU.TANH R167, R66 ;  /* 0x0000004200a77308 */ /* 0x000fe20000002400 */
[----:B----4-:R-:W4:Y:S09]  /*3c40*/  LDL R11, [R1+0x60] ;  /* 0x00006000010b7983 */ /* 0x010f320000100800 */
[----:B------:R-:W2:Y:S01]  /*3c50*/  MUFU.TANH R236, R62 ;  /* 0x0000003e00ec7308 */ /* 0x000ea20000002400 */
[----:B-1----:R-:W-:Y:S09]  /*3c60*/  FFMA.FTZ R4, R69, UR10, -R10 ;  /* 0x0000000a45047c23 */ /* 0x002ff2000801080a */
[----:B------:R1:W-:Y:S10]  /*3c70*/  MUFU.EX2 R155, R4 ;  /* 0x00000004009b7308 */ /* 0x0003f40000000800 */
[----:B------:R-:W2:Y:S10]  /*3c80*/  MUFU.TANH R238, R63 ;  /* 0x0000003f00ee7308 */ /* 0x000eb40000002400 */
[----:B------:R-:W3:Y:S01]  /*3c90*/  MUFU.TANH R172, R67 ;  /* 0x0000004300ac7308 */ /* 0x000ee20000002400 */
[--C-:B-1----:R-:W-:Y:S09]  /*3ca0*/  FFMA.FTZ R4, R183, UR10, -R9.reuse ;  /* 0x0000000ab7047c23 */ /* 0x102ff20008010809 */
[----:B------:R1:W-:Y:S02]  /*3cb0*/  MUFU.EX2 R169, R4 ;  /* 0x0000000400a97308 */ /* 0x0003e40000000800 */
[--C-:B-1----:R-:W-:Y:S08]  /*3cc0*/  FFMA.FTZ R4, R181, UR10, -R9.reuse ;  /* 0x0000000ab5047c23 */ /* 0x102ff00008010809 */
[----:B------:R1:W-:Y:S02]  /*3cd0*/  MUFU.EX2 R168, R4 ;  /* 0x0000000400a87308 */ /* 0x0003e40000000800 */
[--C-:B-1----:R-:W-:Y:S08]  /*3ce0*/  FFMA.FTZ R4, R211, UR10, -R8.reuse ;  /* 0x0000000ad3047c23 */ /* 0x102ff00008010808 */
[----:B------:R1:W-:Y:S02]  /*3cf0*/  MUFU.EX2 R179, R4 ;  /* 0x0000000400b37308 */ /* 0x0003e40000000800 */
[--C-:B-1----:R-:W-:Y:S01]  /*3d00*/  FFMA.FTZ R4, R212, UR10, -R8.reuse ;  /* 0x0000000ad4047c23 */ /* 0x102fe20008010808 */
[----:B------:R-:W-:Y:S07]  /*3d10*/  FFMA.FTZ R8, R213, UR10, -R8 ;  /* 0x0000000ad5087c23 */ /* 0x000fee0008010808 */
[----:B------:R1:W-:Y:S10]  /*3d20*/  MUFU.EX2 R178, R4 ;  /* 0x0000000400b27308 */ /* 0x0003f40000000800 */
[----:B------:R1:W-:Y:S02]  /*3d30*/  MUFU.EX2 R176, R8 ;  /* 0x0000000800b07308 */ /* 0x0003e40000000800 */
[----:B-1----:R-:W-:Y:S08]  /*3d40*/  FFMA.FTZ R4, R241, UR10, -R0 ;  /* 0x0000000af1047c23 */ /* 0x002ff00008010800 */
[----:B------:R1:W-:Y:S01]  /*3d50*/  MUFU.EX2 R233, R4 ;  /* 0x0000000400e97308 */ /* 0x0003e20000000800 */
[--C-:B------:R-:W-:Y:S01]  /*3d60*/  FFMA.FTZ R8, R68, UR10, -R10.reuse ;  /* 0x0000000a44087c23 */ /* 0x100fe2000801080a */
[----:B------:R-:W-:Y:S08]  /*3d70*/  FFMA.FTZ R10, R3, UR10, -R10 ;  /* 0x0000000a030a7c23 */ /* 0x000ff0000801080a */
[----:B------:R2:W-:Y:S10]  /*3d80*/  MUFU.EX2 R154, R8 ;  /* 0x00000008009a7308 */ /* 0x0005f40000000800 */
[----:B------:R2:W-:Y:S01]  /*3d90*/  MUFU.EX2 R151, R10 ;  /* 0x0000000a00977308 */ /* 0x0005e20000000800 */
[--C-:B-1----:R-:W-:Y:S09]  /*3da0*/  FFMA.FTZ R4, R237, UR10, -R0.reuse ;  /* 0x0000000aed047c23 */ /* 0x102ff20008010800 */
[----:B------:R1:W-:Y:S01]  /*3db0*/  MUFU.EX2 R232, R4 ;  /* 0x0000000400e87308 */ /* 0x0003e20000000800 */
[--C-:B--2---:R-:W-:Y:S01]  /*3dc0*/  FFMA.FTZ R8, R236, UR10, -R0.reuse ;  /* 0x0000000aec087c23 */ /* 0x104fe20008010800 */
[----:B------:R-:W-:Y:S08]  /*3dd0*/  FFMA.FTZ R0, R238, UR10, -R0 ;  /* 0x0000000aee007c23 */ /* 0x000ff00008010800 */
[----:B------:R-:W-:Y:S01]  /*3de0*/  MUFU.EX2 R222, R8 ;  /* 0x0000000800de7308 */ /* 0x000fe20000000800 */
[----:B------:R-:W2:Y:S09]  /*3df0*/  LDL R10, [R1+0x5c] ;  /* 0x00005c00010a7983 */ /* 0x000eb20000100800 */
[----:B------:R-:W-:Y:S01]  /*3e00*/  MUFU.EX2 R220, R0 ;  /* 0x0000000000dc7308 */ /* 0x000fe20000000800 */
[----:B-1----:R-:W-:Y:S05]  /*3e10*/  F2FP.BF16.F32.PACK_AB R4, R175, R180 ;  /* 0x000000b4af04723e */ /* 0x002fea00000010ff */
[----:B------:R1:W-:Y:S04]  /*3e20*/  STS [R20+0x1c000], R4 ;  /* 0x01c0000414007388 */ /* 0x0003e80000000800 */
[----:B------:R3:W-:Y:S04]  /*3e30*/  STS [R20+0x1c400], R5 ;  /* 0x01c4000514007388 */ /* 0x0007e80000000800 */
[----:B------:R3:W-:Y:S04]  /*3e40*/  STS [R21+0x1e000], R7 ;  /* 0x01e0000715007388 */ /* 0x0007e80000000800 */
[----:B------:R3:W-:Y:S01]  /*3e50*/  STS [R21+0x1e400], R6 ;  /* 0x01e4000615007388 */ /* 0x0007e20000000800 */
[----:B-1----:R-:W-:Y:S02]  /*3e60*/  F2FP.BF16.F32.PACK_AB R4, R246, R247 ;  /* 0x000000f7f604723e */ /* 0x002fe400000010ff */
[----:B---3--:R-:W-:Y:S03]  /*3e70*/  F2FP.BF16.F32.PACK_AB R5, R206, R207 ;  /* 0x000000cfce05723e */ /* 0x008fe600000010ff */
[----:B------:R1:W-:Y:S01]  /*3e80*/  STS [R20+0x1e000], R4 ;  /* 0x01e0000414007388 */ /* 0x0003e20000000800 */
[----:B------:R-:W-:Y:S03]  /*3e90*/  F2FP.BF16.F32.PACK_AB R7, R13, R12 ;  /* 0x0000000c0d07723e */ /* 0x000fe600000010ff */
[----:B------:R-:W3:Y:S01]  /*3ea0*/  LDL R13, [R1+0x50] ;  /* 0x00005000010d7983 */ /* 0x000ee20000100800 */
[----:B------:R-:W-:Y:S03]  /*3eb0*/  F2FP.BF16.F32.PACK_AB R6, R170, R171 ;  /* 0x000000abaa06723e */ /* 0x000fe600000010ff */
[----:B------:R-:W4:Y:S04]  /*3ec0*/  LDL R12, [R1+0x54] ;  /* 0x00005400010c7983 */ /* 0x000f280000100800 */
[----:B------:R1:W-:Y:S04]  /*3ed0*/  STS [R20+0x1e400], R7 ;  /* 0x01e4000714007388 */ /* 0x0003e80000000800 */
[----:B------:R1:W-:Y:S04]  /*3ee0*/  STS [R17+0x1c000], R6 ;  /* 0x01c0000611007388 */ /* 0x0003e80000000800 */
[----:B------:R1:W-:Y:S02]  /*3ef0*/  STS [R17+0x1c400], R5 ;  /* 0x01c4000511007388 */ /* 0x0003e40000000800 */
[----:B-1----:R-:W-:Y:S05]  /*3f00*/  F2FP.BF16.F32.PACK_AB R4, R161, R162 ;  /* 0x000000a2a104723e */ /* 0x002fea00000010ff */
[----:B------:R1:W-:Y:S01]  /*3f10*/  STS [R14+0x1c000], R4 ;  /* 0x01c000040e007388 */ /* 0x0003e20000000800 */
[----:B------:R-:W-:Y:S02]  /*3f20*/  F2FP.BF16.F32.PACK_AB R7, R234, R235 ;  /* 0x000000ebea07723e */ /* 0x000fe400000010ff */
[----:B------:R-:W-:Y:S02]  /*3f30*/  F2FP.BF16.F32.PACK_AB R6, R19, R18 ;  /* 0x000000121306723e */ /* 0x000fe400000010ff */
[----:B------:R-:W-:Y:S05]  /*3f40*/  F2FP.BF16.F32.PACK_AB R5, R200, R201 ;  /* 0x000000c9c805723e */ /* 0x000fea00000010ff */
[----:B------:R1:W-:Y:S02]  /*3f50*/  STS [R14+0x1c400], R5 ;  /* 0x01c400050e007388 */ /* 0x0003e40000000800 */
[--C-:B-1----:R-:W-:Y:S02]  /*3f60*/  FFMA.FTZ R4, R167, UR10, -R9.reuse ;  /* 0x0000000aa7047c23 */ /* 0x102fe40008010809 */
[----:B------:R1:W-:Y:S01]  /*3f70*/  STS [R17+0x1e000], R7 ;  /* 0x01e0000711007388 */ /* 0x0003e20000000800 */
[----:B------:R-:W-:Y:S01]  /*3f80*/  FFMA.FTZ R9, R172, UR10, -R9 ;  /* 0x0000000aac097c23 */ /* 0x000fe20008010809 */
[----:B------:R1:W-:Y:S02]  /*3f90*/  MUFU.EX2 R164, R4 ;  /* 0x0000000400a47308 */ /* 0x0003e40000000800 */
[----:B------:R1:W-:Y:S08]  /*3fa0*/  STS [R17+0x1e400], R6 ;  /* 0x01e4000611007388 */ /* 0x0003f00000000800 */
[----:B------:R-:W1:Y:S02]  /*3fb0*/  MUFU.EX2 R163, R9 ;  /* 0x0000000900a37308 */ /* 0x000e640000000800 */
[----:B-1----:R-:W-:Y:S02]  /*3fc0*/  F2FP.BF16.F32.PACK_AB R4, R228, R229 ;  /* 0x000000e5e404723e */ /* 0x002fe400000010ff */
[----:B------:R-:W-:Y:S03]  /*3fd0*/  F2FP.BF16.F32.PACK_AB R5, R198, R199 ;  /* 0x000000c7c605723e */ /* 0x000fe600000010ff */
[----:B------:R1:W-:Y:S01]  /*3fe0*/  STS [R14+0x1e000], R4 ;  /* 0x01e000040e007388 */ /* 0x0003e20000000800 */
[----:B------:R-:W-:Y:S02]  /*3ff0*/  F2FP.BF16.F32.PACK_AB R7, R16, R15 ;  /* 0x0000000f1007723e */ /* 0x000fe400000010ff */
[----:B------:R-:W-:Y:S02]  /*4000*/  F2FP.BF16.F32.PACK_AB R0, R163, R164 ;  /* 0x000000a4a300723e */ /* 0x000fe400000010ff */
[----:B------:R-:W-:Y:S01]  /*4010*/  F2FP.BF16.F32.PACK_AB R6, R159, R160 ;  /* 0x000000a09f06723e */ /* 0x000fe200000010ff */
[----:B------:R1:W-:Y:S02]  /*4020*/  STS [R14+0x1e400], R7 ;  /* 0x01e400070e007388 */ /* 0x0003e40000000800 */
[----:B-1----:R-:W-:Y:S02]  /*4030*/  F2FP.BF16.F32.PACK_AB R4, R157, R158 ;  /* 0x0000009e9d04723e */ /* 0x002fe400000010ff */
[----:B------:R-:W-:Y:S01]  /*4040*/  F2FP.BF16.F32.PACK_AB R7, R218, R219 ;  /* 0x000000dbda07723e */ /* 0x000fe200000010ff */
[----:B---3--:R1:W-:Y:S04]  /*4050*/  STS [R13+0x1c000], R6 ;  /* 0x01c000060d007388 */ /* 0x0083e80000000800 */
[----:B------:R3:W-:Y:S04]  /*4060*/  STS [R13+0x1c400], R5 ;  /* 0x01c400050d007388 */ /* 0x0007e80000000800 */
[----:B----4-:R4:W-:Y:S01]  /*4070*/  STS [R12+0x1c000], R4 ;  /* 0x01c000040c007388 */ /* 0x0109e20000000800 */
[----:B-1----:R-:W-:Y:S02]  /*4080*/  F2FP.BF16.F32.PACK_AB R6, R173, R174 ;  /* 0x000000aead06723e */ /* 0x002fe400000010ff */
[----:B---3--:R-:W-:Y:S03]  /*4090*/  F2FP.BF16.F32.PACK_AB R5, R248, R249 ;  /* 0x000000f9f805723e */ /* 0x008fe600000010ff */
[----:B------:R1:W-:Y:S01]  /*40a0*/  STS [R12+0x1c400], R6 ;  /* 0x01c400060c007388 */ /* 0x0003e20000000800 */
[----:B----4-:R-:W-:Y:S03]  /*40b0*/  F2FP.BF16.F32.PACK_AB R4, R214, R215 ;  /* 0x000000d7d604723e */ /* 0x010fe600000010ff */
[----:B------:R3:W-:Y:S04]  /*40c0*/  STS [R13+0x1e000], R7 ;  /* 0x01e000070d007388 */ /* 0x0007e80000000800 */
[----:B------:R4:W-:Y:S04]  /*40d0*/  STS [R13+0x1e400], R5 ;  /* 0x01e400050d007388 */ /* 0x0009e80000000800 */
[----:B------:R2:W-:Y:S01]  /*40e0*/  STS [R12+0x1e000], R4 ;  /* 0x01e000040c007388 */ /* 0x0005e20000000800 */
[----:B-1----:R-:W-:Y:S02]  /*40f0*/  F2FP.BF16.F32.PACK_AB R6, R155, R156 ;  /* 0x0000009c9b06723e */ /* 0x002fe400000010ff */
[----:B---3--:R-:W-:Y:S02]  /*4100*/  F2FP.BF16.F32.PACK_AB R7, R242, R243 ;  /* 0x000000f3f207723e */ /* 0x008fe400000010ff */
[----:B----4-:R-:W-:Y:S03]  /*4110*/  F2FP.BF16.F32.PACK_AB R5, R168, R169 ;  /* 0x000000a9a805723e */ /* 0x010fe600000010ff */
[----:B------:R-:W-:Y:S01]  /*4120*/  STS [R12+0x1e400], R7 ;  /* 0x01e400070c007388 */ /* 0x000fe20000000800 */
[----:B--2---:R-:W-:Y:S03]  /*4130*/  F2FP.BF16.F32.PACK_AB R4, R151, R154 ;  /* 0x0000009a9704723e */ /* 0x004fe600000010ff */
[----:B------:R1:W-:Y:S04]  /*4140*/  STS [R11+0x1c000], R6 ;  /* 0x01c000060b007388 */ /* 0x0003e80000000800 */
        /* <DEDUP_REMOVED lines=9> */
[----:B------:R-:W-:Y:S04]  /*41e0*/  STS [R10+0x1e000], R4 ;  /* 0x01e000040a007388 */ /* 0x000fe80000000800 */
[----:B------:R1:W-:Y:S04]  /*41f0*/  STS [R10+0x1e400], R0 ;  /* 0x01e400000a007388 */ /* 0x0003e80000000800 */
[----:B------:R-:W-:Y:S08]  /*4200*/  LDSM.16.M88.4 R64, [R148+0x8000] ;  /* 0x008000009440783b */ /* 0x000ff00000000200 */
[----:B------:R-:W2:Y:S08]  /*4210*/  LDSM.16.M88.4 R16, [R186+0x4000] ;  /* 0x00400000ba10783b */ /* 0x000eb00000000200 */
[----:B------:R-:W3:Y:S01]  /*4220*/  LDSM.16.M88.4 R60, [R148+0xa000] ;  /* 0x00a00000943c783b */ /* 0x000ee20000000200 */
[----:B-1----:R-:W-:Y:S02]  /*4230*/  MOV R0, R149 ;  /* 0x0000009500007202 */ /* 0x002fe40000000f00 */
[----:B------:R-:W-:Y:S05]  /*4240*/  IADD3 R149, R148, R185, RZ ;  /* 0x000000b994957210 */ /* 0x000fea0007ffe0ff */
[----:B------:R-:W1:Y:S08]  /*4250*/  LDSM.16.M88.4 R32, [R186+0x4800] ;  /* 0x00480000ba20783b */ /* 0x000e700000000200 */
[----:B------:R-:W4:Y:S08]  /*4260*/  LDSM.16.M88.4 R48, [R186+0x5000] ;  /* 0x00500000ba30783b */ /* 0x000f300000000200 */
[----:B------:R-:W4:Y:S01]  /*4270*/  LDSM.16.M88.4 R132, [R186+0x5800] ;  /* 0x00580000ba84783b */ /* 0x000f220000000200 */
[-C--:B--2---:R-:W-:Y:S07]  /*4280*/  HMMA.16816.F32.BF16 R4, R64, R16.reuse, RZ ;  /* 0x000000104004723c */ /* 0x084fee00000418ff */
[----:B------:R-:W-:Y:S01]  /*4290*/  LDSM.16.M88.4 R136, [R150+0x8000] ;  /* 0x008000009688783b */ /* 0x000fe20000000200 */
[C---:B---3--:R-:W-:Y:S07]  /*42a0*/  HMMA.16816.F32.BF16 R8, R60.reuse, R16, RZ ;  /* 0x000000103c08723c */ /* 0x048fee00000418ff */
[----:B------:R-:W2:Y:S01]  /*42b0*/  LDSM.16.M88.4 R140, [R189+0x4000] ;  /* 0x00400000bd8c783b */ /* 0x000ea20000000200 */
[-C--:B------:R-:W-:Y:S07]  /*42c0*/  HMMA.16816.F32.BF16 R12, R60, R18.reuse, RZ ;  /* 0x000000123c0c723c */ /* 0x080fee00000418ff */
[----:B------:R-:W3:Y:S01]  /*42d0*/  LDSM.16.M88.4 R144, [R150+0xa000] ;  /* 0x00a000009690783b */ /* 0x000ee20000000200 */
[C---:B------:R-:W-:Y:S06]  /*42e0*/  HMMA.16816.F32.BF16 R16, R64.reuse, R18, RZ ;  /* 0x000000124010723c */ /* 0x040fec00000418ff */
[-C--:B-1----:R-:W-:Y:S06]  /*42f0*/  HMMA.16816.F32.BF16 R20, R64, R32.reuse, RZ ;  /* 0x000000204014723c */ /* 0x082fec00000418ff */
        /* <DEDUP_REMOVED lines=13> */
[C---:B---3--:R-:W-:Y:S06]  /*43d0*/  HMMA.16816.F32.BF16 R8, R144.reuse, R140, R8 ;  /* 0x0000008c9008723c */ /* 0x048fec0000041808 */
        /* <DEDUP_REMOVED lines=15> */
[-C--:B------:R-:W-:Y:S01]  /*44d0*/  HMMA.16816.F32.BF16 R60, R144, R134.reuse, R60 ;  /* 0x00000086903c723c */ /* 0x080fe2000004183c */
[----:B------:R-:W2:Y:S05]  /*44e0*/  LDL R147, [R1+0xa8] ;  /* 0x0000a80001937983 */ /* 0x000eaa0000100800 */
[----:B------:R-:W-:Y:S01]  /*44f0*/  HMMA.16816.F32.BF16 R64, R136, R134, R64 ;  /* 0x000000868840723c */ /* 0x000fe20000041840 */
[----:B------:R-:W1:Y:S04]  /*4500*/  LDSM.16.M88.4 R132, [R187+0x4000] ;  /* 0x00400000bb84783b */ /* 0x000e680000000200 */
[----:B------:R-:W-:Y:S04]  /*4510*/  MOV R145, R153 ;  /* 0x0000009900917202 */ /* 0x000fe80000000f00 */
        /* <DEDUP_REMOVED lines=20> */
[----:B------:R-:W-:Y:S06]  /*4660*/  LDSM.16.M88.4 R132, [R188+0x4000] ;  /* 0x00400000bc84783b */ /* 0x000fec0000000200 */
[----:B------:R-:W-:Y:S04]  /*4670*/  MOV R143, R145 ;  /* 0x00000091008f7202 */ /* 0x000fe80000000f00 */
[----:B--2---:R-:W-:Y:S02]  /*4680*/  IADD3.X R153, R147, UR15, RZ, P0, !PT ;  /* 0x0000000f93997c10 */ /* 0x004fe400087fe4ff */
[----:B------:R-:W-:Y:S02]  /*4690*/  MOV R147, R0 ;  /* 0x0000000000937202 */ /* 0x000fe40000000f00 */
[----:B------:R-:W-:Y:S01]  /*46a0*/  IADD3 R0, R2, R149, RZ ;  /* 0x0000009502007210 */ /* 0x000fe20007ffe0ff */
[----:B------:R-:W2:Y:S01]  /*46b0*/  LDG.E R146, desc[UR34][R152.64] ;  /* 0x0000002298927981 */ /* 0x000ea2000c1e1900 */
[----:B------:R-:W-:Y:S03]  /*46c0*/  PLOP3.LUT P0, PT, PT, PT, UP2, 0x80, 0x0 ;  /* 0x000000000000781c */ /* 0x000fe60003f0f028 */
[----:B------:R-:W1:Y:S08]  /*46d0*/  LDSM.16.M88.4 R136, [R0+0x8000] ;  /* 0x008000000088783b */ /* 0x000e700000000200 */
[----:B------:R-:W3:Y:S04]  /*46e0*/  LDG.E R145, desc[UR34][R152.64+0x20] ;  /* 0x0000202298917981 */ /* 0x000ee8000c1e1900 */
[----:B------:R-:W5:Y:S04]  /*46f0*/  LDG.E R144, desc[UR34][R152.64+0x100] ;  /* 0x0001002298907981 */ /* 0x000f68000c1e1900 */
[----:B------:R4:W5:Y:S01]  /*4700*/  LDG.E R2, desc[UR34][R152.64+0x120] ;  /* 0x0001202298027981 */ /* 0x000962000c1e1900 */
[-C--:B-1----:R-:W-:Y:S05]  /*4710*/  HMMA.16816.F32.BF16 R4, R136, R132.reuse, R4 ;  /* 0x000000848804723c */ /* 0x082fea0000041804 */
[----:B----4-:R-:W-:Y:S02]  /*4720*/  MOV R153, R143 ;  /* 0x0000008f00997202 */ /* 0x010fe40000000f00 */
[----:B------:R1:W4:Y:S04]  /*4730*/  LDSM.16.M88.4 R140, [R0+0xa000] ;  /* 0x00a00000008c783b */ /* 0x0003280000000200 */
[----:B-1----:R-:W-:Y:S04]  /*4740*/  FFMA.FTZ R0, -R153, R153, 1 ;  /* 0x3f80000099007423 */ /* 0x002fe80000010199 */
[----:B------:R-:W-:Y:S01]  /*4750*/  FMUL.FTZ R0, R0, UR11 ;  /* 0x0000000b00007c20 */ /* 0x000fe20008410000 */
[C---:B----4-:R-:W-:Y:S06]  /*4760*/  HMMA.16816.F32.BF16 R8, R140.reuse, R132, R8 ;  /* 0x000000848c08723c */ /* 0x050fec0000041808 */
        /* <DEDUP_REMOVED lines=16> */
[----:B------:R-:W-:Y:S01]  /*4870*/  FFMA.FTZ R132, -R80, R80, 1 ;  /* 0x3f80000050847423 */ /* 0x000fe20000010150 */
[----:B------:R-:W-:Y:S01]  /*4880*/  FFMA.FTZ R133, -R147, R147, 1 ;  /* 0x3f80000093857423 */ /* 0x000fe20000010193 */
[----:B------:R1:W5:Y:S01]  /*4890*/  LDL.LU R80, [R1+0x124] ;  /* 0x0001240001507983 */ /* 0x0003620000300800 */
[----:B------:R-:W-:Y:S04]  /*48a0*/  HMMA.16816.F32.BF16 R64, R136, R134, R64 ;  /* 0x000000868840723c */ /* 0x000fe80000041840 */
[----:B------:R-:W-:Y:S01]  /*48b0*/  FMUL.FTZ R133, R133, UR11 ;  /* 0x0000000b85857c20 */ /* 0x000fe20008410000 */
[----:B------:R-:W-:Y:S01]  /*48c0*/  FMUL.FTZ R132, R132, UR11 ;  /* 0x0000000b84847c20 */ /* 0x000fe20008410000 */
[C---:B--2---:R-:W-:Y:S01]  /*48d0*/  FADD.FTZ R33, -R146.reuse, R33 ;  /* 0x0000002192217221 */ /* 0x044fe20000010100 */
[C---:B------:R-:W-:Y:S01]  /*48e0*/  FADD.FTZ R48, -R146.reuse, R48 ;  /* 0x0000003092307221 */ /* 0x040fe20000010100 */
[C---:B------:R-:W-:Y:S03]  /*48f0*/  FADD.FTZ R49, -R146.reuse, R49 ;  /* 0x0000003192317221 */ /* 0x040fe60000010100 */
[C---:B------:R-:W-:Y:S01]  /*4900*/  FADD.FTZ R4, -R146.reuse, R4 ;  /* 0x0000000492047221 */ /* 0x040fe20000010100 */
[C---:B------:R-:W-:Y:S11]  /*4910*/  FADD.FTZ R5, -R146.reuse, R5 ;  /* 0x0000000592057221 */ /* 0x040ff60000010100 */
[----:B------:R-:W-:Y:S01]  /*4920*/  @!UPT UIADD3 URZ, URZ, URZ, URZ ;  /* 0x0000003f3f3ff290 */ /* 0x000fe2000fffe03f */
[----:B------:R-:W-:Y:S01]  /*4930*/  FADD.FTZ R64, -R146, R64 ;  /* 0x0000004092407221 */ /* 0x000fe20000010100 */
[----:B------:R-:W-:Y:S01]  /*4940*/  FMUL.FTZ R4, R166, R4 ;  /* 0x00000004a6047220 */ /* 0x000fe20000410000 */
[----:B------:R-:W-:Y:S03]  /*4950*/  FMUL.FTZ R5, R165, R5 ;  /* 0x00000005a5057220 */ /* 0x000fe60000410000 */
[----:B------:R-:W-:Y:S01]  /*4960*/  FMUL.FTZ R134, R0, R4 ;  /* 0x0000000400867220 */ /* 0x000fe20000410000 */
[----:B------:R-:W-:Y:S01]  /*4970*/  FMUL.FTZ R133, R133, R5 ;  /* 0x0000000585857220 */ /* 0x000fe20000410000 */
[C---:B------:R-:W-:Y:S01]  /*4980*/  FADD.FTZ R4, -R146.reuse, R17 ;  /* 0x0000001192047221 */ /* 0x040fe20000010100 */
[----:B------:R-:W-:Y:S01]  /*4990*/  FFMA.FTZ R17, -R79, R79, 1 ;  /* 0x3f8000004f117423 */ /* 0x000fe2000001014f */
[----:B------:R-:W-:Y:S01]  /*49a0*/  FADD.FTZ R0, -R146, R20 ;  /* 0x0000001492007221 */ /* 0x000fe20000010100 */
[----:B------:R1:W5:Y:S01]  /*49b0*/  LDL.LU R79, [R1+0x120] ;  /* 0x00012000014f7983 */ /* 0x0003620000300800 */
[----:B------:R-:W-:Y:S01]  /*49c0*/  FFMA.FTZ R20, -R78, R78, 1 ;  /* 0x3f8000004e147423 */ /* 0x000fe2000001014e */
[C---:B------:R-:W-:Y:S01]  /*49d0*/  FADD.FTZ R5, -R146.reuse, R16 ;  /* 0x0000001092057221 */ /* 0x040fe20000010100 */
[----:B------:R-:W-:Y:S01]  /*49e0*/  FADD.FTZ R16, -R146, R21 ;  /* 0x0000001592107221 */ /* 0x000fe20000010100 */
[----:B------:R1:W5:Y:S01]  /*49f0*/  LDL.LU R78, [R1+0x11c] ;  /* 0x00011c00014e7983 */ /* 0x0003620000300800 */
[----:B------:R-:W-:Y:S01]  /*4a00*/  FFMA.FTZ R21, -R77, R77, 1 ;  /* 0x3f8000004d157423 */ /* 0x000fe2000001014d */
[----:B------:R-:W-:Y:S01]  /*4a10*/  FMUL.FTZ R17, R17, UR11 ;  /* 0x0000000b11117c20 */ /* 0x000fe20008410000 */
[----:B------:R-:W-:Y:S01]  /*4a20*/  FMUL.FTZ R0, R171, R0 ;  /* 0x00000000ab007220 */ /* 0x000fe20000410000 */
[----:B------:R1:W5:Y:S01]  /*4a30*/  LDL.LU R77, [R1+0x118] ;  /* 0x00011800014d7983 */ /* 0x0003620000300800 */
[----:B------:R-:W-:Y:S01]  /*4a40*/  FMUL.FTZ R21, R21, UR11 ;  /* 0x0000000b15157c20 */ /* 0x000fe20008410000 */
[----:B------:R-:W-:Y:S01]  /*4a50*/  FMUL.FTZ R20, R20, UR11 ;  /* 0x0000000b14147c20 */ /* 0x000fe20008410000 */
[----:B------:R-:W-:Y:S01]  /*4a60*/  FMUL.FTZ R16, R170, R16 ;  /* 0x00000010aa107220 */ /* 0x000fe20000410000 */
[----:B------:R-:W-:Y:S01]  /*4a70*/  FMUL.FTZ R5, R180, R5 ;  /* 0x00000005b4057220 */ /* 0x000fe20000410000 */
[----:B------:R-:W-:Y:S01]  /*4a80*/  FMUL.FTZ R4, R175, R4 ;  /* 0x00000004af047220 */ /* 0x000fe20000410000 */
[C---:B---3--:R-:W-:Y:S01]  /*4a90*/  FADD.FTZ R6, -R145.reuse, R6 ;  /* 0x0000000691067221 */ /* 0x048fe20000010100 */
[----:B------:R-:W-:Y:S01]  /*4aa0*/  FADD.FTZ R7, -R145, R7 ;  /* 0x0000000791077221 */ /* 0x000fe20000010100 */
[----:B------:R-:W-:Y:S01]  /*4ab0*/  FMUL.FTZ R132, R132, R5 ;  /* 0x0000000584847220 */ /* 0x000fe20000410000 */
[----:B------:R-:W-:Y:S01]  /*4ac0*/  FMUL.FTZ R5, R17, R4 ;  /* 0x0000000411057220 */ /* 0x000fe20000410000 */
[----:B------:R-:W-:Y:S01]  /*4ad0*/  FADD.FTZ R17, -R146, R32 ;  /* 0x0000002092117221 */ /* 0x000fe20000010100 */
[----:B------:R-:W-:Y:S01]  /*4ae0*/  FFMA.FTZ R32, -R72, R72, 1 ;  /* 0x3f80000048207423 */ /* 0x000fe20000010148 */
[----:B------:R-:W-:Y:S01]  /*4af0*/  FMUL.FTZ R4, R20, R0 ;  /* 0x0000000014047220 */ /* 0x000fe20000410000 */
[----:B------:R-:W-:Y:S01]  /*4b00*/  FMUL.FTZ R0, R21, R16 ;  /* 0x0000001015007220 */ /* 0x000fe20000410000 */
[----:B------:R-:W-:Y:S01]  /*4b10*/  F2FP.BF16.F32.PACK_AB R16, R133, R134 ;  /* 0x000000868510723e */ /* 0x000fe200000010ff */
[----:B------:R-:W-:Y:S01]  /*4b20*/  FFMA.FTZ R133, -R76, R76, 1 ;  /* 0x3f8000004c857423 */ /* 0x000fe2000001014c */
[----:B------:R-:W-:Y:S01]  /*4b30*/  F2FP.BF16.F32.PACK_AB R132, R5, R132 ;  /* 0x000000840584723e */ /* 0x000fe200000010ff */
[----:B------:R1:W5:Y:S01]  /*4b40*/  LDL.LU R76, [R1+0x114] ;  /* 0x00011400014c7983 */ /* 0x0003620000300800 */
[----:B------:R-:W-:Y:S01]  /*4b50*/  F2FP.BF16.F32.PACK_AB R134, R0, R4 ;  /* 0x000000040086723e */ /* 0x000fe200000010ff */
[----:B------:R-:W-:Y:S01]  /*4b60*/  FFMA.FTZ R21, -R71, R71, 1 ;  /* 0x3f80000047157423 */ /* 0x000fe20000010147 */
[C---:B------:R-:W-:Y:S01]  /*4b70*/  FADD.FTZ R0, -R146.reuse, R37 ;  /* 0x0000002592007221 */ /* 0x040fe20000010100 */
[----:B------:R-:W-:Y:S01]  /*4b80*/  FFMA.FTZ R37, -R75, R75, 1 ;  /* 0x3f8000004b257423 */ /* 0x000fe2000001014b */
[----:B------:R-:W-:Y:S01]  /*4b90*/  FADD.FTZ R4, -R146, R36 ;  /* 0x0000002492047221 */ /* 0x000fe20000010100 */
[----:B------:R1:W5:Y:S01]  /*4ba0*/  LDL.LU R75, [R1+0x110] ;  /* 0x00011000014b7983 */ /* 0x0003620000300800 */
[----:B------:R-:W-:Y:S01]  /*4bb0*/  FFMA.FTZ R36, -R74, R74, 1 ;  /* 0x3f8000004a247423 */ /* 0x000fe2000001014a */
[----:B------:R-:W-:Y:S01]  /*4bc0*/  FMUL.FTZ R5, R161, R33 ;  /* 0x00000021a1057220 */ /* 0x000fe20000410000 */
[----:B------:R-:W-:Y:S01]  /*4bd0*/  FFMA.FTZ R33, -R73, R73, 1 ;  /* 0x3f80000049217423 */ /* 0x000fe20000010149 */
[----:B------:R1:W5:Y:S01]  /*4be0*/  LDL.LU R74, [R1+0x10c] ;  /* 0x00010c00014a7983 */ /* 0x0003620000300800 */
[----:B------:R-:W-:Y:S01]  /*4bf0*/  FADD.FTZ R20, -R146, R52 ;  /* 0x0000003492147221 */ /* 0x000fe20000010100 */
[----:B------:R-:W-:Y:S01]  /*4c00*/  FFMA.FTZ R52, -R3, R3, 1 ;  /* 0x3f80000003347423 */ /* 0x000fe20000010103 */
[----:B------:R-:W-:Y:S01]  /*4c10*/  FMUL.FTZ R4, R160, R4 ;  /* 0x00000004a0047220 */ /* 0x000fe20000410000 */
[----:B------:R1:W5:Y:S01]  /*4c20*/  LDL.LU R73, [R1+0x108] ;  /* 0x0001080001497983 */ /* 0x0003620000300800 */
[----:B------:R-:W-:Y:S01]  /*4c30*/  FMUL.FTZ R32, R32, UR11 ;  /* 0x0000000b20207c20 */ /* 0x000fe20008410000 */
        /* <DEDUP_REMOVED lines=20> */
[----:B------:R-:W-:Y:S01]  /*4d80*/  FADD.FTZ R17, -R146, R53 ;  /* 0x0000003592117221 */ /* 0x000fe20000010100 */
[----:B------:R-:W-:Y:S01]  /*4d90*/  FMUL.FTZ R37, R37, R5 ;  /* 0x0000000525257220 */ /* 0x000fe20000410000 */
[----:B------:R-:W-:Y:S01]  /*4da0*/  FMUL.FTZ R20, R156, R20 ;  /* 0x000000149c147220 */ /* 0x000fe20000410000 */
[----:B------:R1:W5:Y:S01]  /*4db0*/  LDL.LU R68, [R1+0xf4] ;  /* 0x0000f40001447983 */ /* 0x0003620000300800 */
[----:B------:R-:W-:Y:S01]  /*4dc0*/  FMUL.FTZ R17, R155, R17 ;  /* 0x000000119b117220 */ /* 0x000fe20000410000 */
[----:B------:R-:W-:Y:S01]  /*4dd0*/  FMUL.FTZ R4, R4, UR11 ;  /* 0x0000000b04047c20 */ /* 0x000fe20008410000 */
[----:B------:R-:W-:Y:S01]  /*4de0*/  FMUL.FTZ R48, R48, UR11 ;  /* 0x0000000b30307c20 */ /* 0x000fe20008410000 */
[----:B------:R1:W5:Y:S01]  /*4df0*/  LDL.LU R3, [R1+0xf0] ;  /* 0x0000f00001037983 */ /* 0x0003620000300800 */
[----:B------:R-:W-:Y:S01]  /*4e00*/  FADD.FTZ R5, -R146, R65 ;  /* 0x0000004192057221 */ /* 0x000fe20000010100 */
[----:B------:R-:W-:Y:S01]  /*4e10*/  FMUL.FTZ R21, R21, R0 ;  /* 0x0000000015157220 */ /* 0x000fe20000410000 */
[----:B------:R-:W-:Y:S01]  /*4e20*/  FMUL.FTZ R0, R154, R64 ;  /* 0x000000409a007220 */ /* 0x000fe20000410000 */
[----:B------:R-:W-:Y:S01]  /*4e30*/  F2FP.BF16.F32.PACK_AB R133, R37, R133 ;  /* 0x000000852585723e */ /* 0x000fe200000010ff */
[----:B------:R-:W-:Y:S01]  /*4e40*/  FMUL.FTZ R49, R49, UR11 ;  /* 0x0000000b31317c20 */ /* 0x000fe20008410000 */
[----:B------:R-:W-:Y:S01]  /*4e50*/  FMUL.FTZ R20, R4, R20 ;  /* 0x0000001404147220 */ /* 0x000fe20000410000 */
[----:B------:R-:W-:Y:S01]  /*4e60*/  FMUL.FTZ R17, R48, R17 ;  /* 0x0000001130117220 */ /* 0x000fe20000410000 */
[----:B------:R-:W-:Y:S01]  /*4e70*/  F2FP.BF16.F32.PACK_AB R48, R21, R32 ;  /* 0x000000201530723e */ /* 0x000fe200000010ff */
[----:B------:R-:W-:Y:S01]  /*4e80*/  FMUL.FTZ R5, R151, R5 ;  /* 0x0000000597057220 */ /* 0x000fe20000410000 */
[----:B------:R-:W-:Y:S01]  /*4e90*/  FMUL.FTZ R52, R52, UR11 ;  /* 0x0000000b34347c20 */ /* 0x000fe20008410000 */
[----:B------:R-:W-:Y:S01]  /*4ea0*/  FMUL.FTZ R4, R49, R0 ;  /* 0x0000000031047220 */ /* 0x000fe20000410000 */
[----:B------:R-:W-:Y:S01]  /*4eb0*/  F2FP.BF16.F32.PACK_AB R49, R33, R36 ;  /* 0x000000242131723e */ /* 0x000fe200000010ff */
[----:B------:R-:W-:Y:S01]  /*4ec0*/  FFMA.FTZ R33, -R193, R193, 1 ;  /* 0x3f800000c1217423 */ /* 0x000fe200000101c1 */
[----:B------:R-:W-:Y:S01]  /*4ed0*/  F2FP.BF16.F32.PACK_AB R37, R17, R20 ;  /* 0x000000141125723e */ /* 0x000fe200000010ff */
[----:B------:R-:W-:Y:S01]  /*4ee0*/  FMUL.FTZ R0, R52, R5 ;  /* 0x0000000534007220 */ /* 0x000fe20000410000 */
[----:B------:R-:W-:Y:S01]  /*4ef0*/  MOV R193, 0x20 ;  /* 0x0000002000c17802 */ /* 0x000fe20000000f00 */
[----:B------:R-:W-:Y:S01]  /*4f00*/  FFMA.FTZ R20, -R194, R194, 1 ;  /* 0x3f800000c2147423 */ /* 0x000fe200000101c2 */
[----:B------:R-:W-:Y:S01]  /*4f10*/  MOV R194, 0x40 ;  /* 0x0000004000c27802 */ /* 0x000fe20000000f00 */
[----:B------:R-:W-:Y:S01]  /*4f20*/  FMUL.FTZ R32, R224, R6 ;  /* 0x00000006e0207220 */ /* 0x000fe20000410000 */
[----:B------:R-:W-:Y:S01]  /*4f30*/  F2FP.BF16.F32.PACK_AB R36, R0, R4 ;  /* 0x000000040024723e */ /* 0x000fe200000010ff */
[----:B------:R-:W-:Y:S01]  /*4f40*/  FMUL.FTZ R21, R223, R7 ;  /* 0x00000007df157220 */ /* 0x000fe20000410000 */
[----:B------:R-:W-:Y:S01]  /*4f50*/  FMUL.FTZ R20, R20, UR11 ;  /* 0x0000000b14147c20 */ /* 0x000fe20008410000 */
[----:B------:R-:W-:Y:S01]  /*4f60*/  FMUL.FTZ R33, R33, UR11 ;  /* 0x0000000b21217c20 */ /* 0x000fe20008410000 */
[----:B-1----:R-:W-:Y:S06]  /*4f70*/  @!P0 BRA `(.L_x_2030) ;  /* 0x00000000007c8947 */ /* 0x002fec0003800000 */
[----:B------:R-:W2:Y:S01]  /*4f80*/  LDL.LU.64 R64, [R1+0x80] ;  /* 0x0000800001407983 */ /* 0x000ea20000300a00 */
[----:B------:R-:W1:Y:S01]  /*4f90*/  LDC.64 R4, c[0x0][0x240] ;  /* 0x00009000ff047b82 */ /* 0x000e620000000a00 */
[----:B------:R-:W-:Y:S02]  /*4fa0*/  ULOP3.LUT UR8, UR47, 0x1, URZ, 0xc0, !UPT ;  /* 0x000000012f087892 */ /* 0x000fe4000f8ec03f */
[----:B------:R-:W3:Y:S02]  /*4fb0*/  LDL.LU R53, [R1+0x7c] ;  /* 0x00007c0001357983 */ /* 0x000ee40000300800 */
[----:B------:R-:W-:Y:S04]  /*4fc0*/  UISETP.NE.U32.AND UP0, UPT, UR8, 0x1, UPT ;  /* 0x000000010800788c */ /* 0x000fe8000bf05070 */
[----:B------:R-:W-:Y:S06]  /*4fd0*/  USEL UR8, UR29, 0x4000, !UP0 ;  /* 0x000040001d087887 */ /* 0x000fec000c000000 */
[----:B------:R-:W-:Y:S01]  /*4fe0*/  IADD3 R190, R190, UR8, RZ ;  /* 0x00000008bebe7c10 */ /* 0x000fe2000fffe0ff */
[----:B---3--:R-:W-:Y:S01]  /*4ff0*/  VIADD R53, R53, UR8 ;  /* 0x0000000835357c36 */ /* 0x008fe20008000000 */
[C---:B-1----:R-:W-:Y:S01]  /*5000*/  SHF.L.U64.HI R6, R4.reuse, 0x6, R5 ;  /* 0x0000000604067819 */ /* 0x042fe20000010205 */
[C---:B------:R-:W-:Y:S02]  /*5010*/  IMAD.U32 R7, R4.reuse, -0x80, RZ ;  /* 0xffffff8004077824 */ /* 0x040fe400078e00ff */
[----:B------:R-:W-:Y:S03]  /*5020*/  IMAD.SHL.U32 R0, R4, 0x40, RZ ;  /* 0x0000004004007824 */ /* 0x000fe600078e00ff */
[C---:B--2---:R-:W-:Y:S04]  /*5030*/  LEA R17, P1, R7.reuse, R64, 0x1 ;  /* 0x0000004007117211 */ /* 0x044fe800078208ff */
[----:B------:R-:W-:Y:S01]  /*5040*/  LEA.HI.X.SX32 R7, R7, R65, 0x1, P1 ;  /* 0x0000004107077211 */ /* 0x000fe200008f0eff */
[----:B------:R-:W-:Y:S03]  /*5050*/  IMAD.MOV.U32 R64, RZ, RZ, R17 ;  /* 0x000000ffff407224 */ /* 0x000fe600078e0011 */
[----:B------:R-:W-:Y:S02]  /*5060*/  MOV R65, R7 ;  /* 0x0000000700417202 */ /* 0x000fe40000000f00 */
[-C--:B------:R-:W-:Y:S03]  /*5070*/  IADD3 R4, P1, R64, R0.reuse, RZ ;  /* 0x0000000040047210 */ /* 0x080fe60007f3e0ff */
[----:B------:R-:W-:Y:S01]  /*5080*/  @!PT LDS RZ, [RZ] ;  /* 0x00000000fffff984 */ /* 0x000fe20000000800 */
[----:B------:R-:W-:Y:S01]  /*5090*/  @!PT LDS RZ, [RZ] ;  /* 0x00000000fffff984 */ /* 0x000fe20000000800 */
[----:B------:R-:W-:Y:S01]  /*50a0*/  @!PT LDS RZ, [RZ] ;  /* 0x00000000fffff984 */ /* 0x000fe20000000800 */
[----:B------:R-:W-:Y:S02]  /*50b0*/  LDGSTS.E.BYPASS.LTC128B.128 [R53], desc[UR34][R64.64] ;  /* 0x0000000040357fae */ /* 0x000fe4000b901d62 */
[--C-:B------:R-:W-:Y:S02]  /*50c0*/  IMAD.X R5, R65, 0x1, R6.reuse, P1 ;  /* 0x0000000141057824 */ /* 0x100fe400008e0606 */
[----:B------:R1:W-:Y:S04]  /*50d0*/  STL.64 [R1+0x80], R64 ;  /* 0x0000804001007387 */ /* 0x0003e80000100a00 */
[----:B------:R2:W-:Y:S04]  /*50e0*/  LDGSTS.E.BYPASS.LTC128B.128 [R53+0x1000], desc[UR34][R4.64] ;  /* 0x0100000004357fae */ /* 0x0005e8000b901d62 */
[----:B------:R1:W-:Y:S01]  /*50f0*/  STL [R1+0x7c], R53 ;  /* 0x00007c3501007387 */ /* 0x0003e20000100800 */
[----:B--2---:R-:W-:Y:S04]  /*5100*/  IADD3 R4, P1, R4, R0, RZ ;  /* 0x0000000004047210 */ /* 0x004fe80007f3e0ff */
[----:B------:R-:W-:Y:S05]  /*5110*/  IADD3.X R5, R5, R6, RZ, P1, !PT ;  /* 0x0000000605057210 */ /* 0x000fea0000ffe4ff */
[----:B------:R2:W-:Y:S02]  /*5120*/  LDGSTS.E.BYPASS.LTC128B.128 [R53+0x2000], desc[UR34][R4.64] ;  /* 0x0200000004357fae */ /* 0x0005e4000b901d62 */
[----:B--2---:R-:W-:Y:S05]  /*5130*/  IADD3 R4, P1, R4, R0, RZ ;  /* 0x0000000004047210 */ /* 0x004fea0007f3e0ff */
[----:B------:R-:W-:Y:S05]  /*5140*/  IMAD.X R5, R5, 0x1, R6, P1 ;  /* 0x0000000105057824 */ /* 0x000fea00008e0606 */
[----:B------:R1:W-:Y:S04]  /*5150*/  LDGSTS.E.BYPASS.LTC128B.128 [R53+0x3000], desc[UR34][R4.64] ;  /* 0x0300000004357fae */ /* 0x0003e8000b901d62 */
[----:B------:R-:W0:Y:S02]  /*5160*/  LDGDEPBAR ;  /* 0x00000000000079af */ /* 0x000e240000000000 */
.L_x_2030:
[----:B-1----:R-:W2:Y:S01]  /*5170*/  LDL.LU R65, [R1+0x18] ;  /* 0x0000180001417983 */ /* 0x002ea20000300800 */
[C---:B------:R-:W-:Y:S01]  /*5180*/  FADD.FTZ R0, -R145.reuse, R23 ;  /* 0x0000001791007221 */ /* 0x040fe20000010100 */
[----:B------:R-:W-:Y:S01]  /*5190*/  FMUL.FTZ R17, R20, R32 ;  /* 0x0000002014117220 */ /* 0x000fe20000410000 */
[----:B-----5:R-:W-:Y:S01]  /*51a0*/  FADD.FTZ R8, -R144, R8 ;  /* 0x0000000890087221 */ /* 0x020fe20000010100 */
[----:B------:R-:W3:Y:S01]  /*51b0*/  LDL.LU R64, [R1+0x14] ;  /* 0x0000140001407983 */ /* 0x000ee20000300800 */
[----:B------:R-:W-:Y:S01]  /*51c0*/  FMUL.FTZ R0, R206, R0 ;  /* 0x00000000ce007220 */ /* 0x000fe20000410000 */
[C---:B------:R-:W-:Y:S01]  /*51d0*/  FADD.FTZ R35, -R145.reuse, R35 ;  /* 0x0000002391237221 */ /* 0x040fe20000010100 */
[----:B------:R-:W-:Y:S01]  /*51e0*/  FADD.FTZ R28, -R144, R28 ;  /* 0x0000001c901c7221 */ /* 0x000fe20000010100 */
[----:B------:R-:W4:Y:S01]  /*51f0*/  LDL.LU R53, [R1+0xc] ;  /* 0x00000c0001357983 */ /* 0x000f220000300800 */
[----:B------:R-:W-:Y:S01]  /*5200*/  FADD.FTZ R22, -R145, R22 ;  /* 0x0000001691167221 */ /* 0x000fe20000010100 */
[----:B------:R-:W-:Y:S01]  /*5210*/  FFMA.FTZ R5, -R217, R217, 1 ;  /* 0x3f800000d9057423 */ /* 0x000fe200000101d9 */
[----:B------:R-:W-:Y:S01]  /*5220*/  FFMA.FTZ R4, -R216, R216, 1 ;  /* 0x3f800000d8047423 */ /* 0x000fe200000101d8 */
[----:B------:R-:W4:Y:S01]  /*5230*/  LDL.LU R52, [R1+0x8] ;  /* 0x0000080001347983 */ /* 0x000f220000300800 */
[----:B------:R-:W-:Y:S01]  /*5240*/  FMUL.FTZ R22, R207, R22 ;  /* 0x00000016cf167220 */ /* 0x000fe20000410000 */
[----:B------:R-:W-:Y:S01]  /*5250*/  FMUL.FTZ R5, R5, UR11 ;  /* 0x0000000b05057c20 */ /* 0x000fe20008410000 */
[----:B------:R-:W-:Y:S01]  /*5260*/  FMUL.FTZ R4, R4, UR11 ;  /* 0x0000000b04047c20 */ /* 0x000fe20008410000 */
[----:B------:R-:W2:Y:S01]  /*5270*/  LDL R138, [R1+0x4c] ;  /* 0x00004c00018a7983 */ /* 0x000ea20000100800 */
[----:B------:R-:W-:Y:S01]  /*5280*/  FADD.FTZ R18, -R145, R18 ;  /* 0x0000001291127221 */ /* 0x000fe20000010100 */
[----:B------:R-:W-:Y:S01]  /*5290*/  FMUL.FTZ R22, R5, R22 ;  /* 0x0000001605167220 */ /* 0x000fe20000410000 */
[----:B------:R-:W-:Y:S01]  /*52a0*/  FMUL.FTZ R5, R4, R0 ;  /* 0x0000000004057220 */ /* 0x000fe20000410000 */
[----:B------:R-:W3:Y:S01]  /*52b0*/  LDL R137, [R1+0x58] ;  /* 0x0000580001897983 */ /* 0x000ee20000100800 */
[----:B------:R-:W-:Y:S01]  /*52c0*/  FFMA.FTZ R7, -R225, R225, 1 ;  /* 0x3f800000e1077423 */ /* 0x000fe200000101e1 */
[----:B------:R-:W-:Y:S01]  /*52d0*/  FMUL.FTZ R18, R210, R18 ;  /* 0x00000012d2127220 */ /* 0x000fe20000410000 */
[----:B------:R-:W-:Y:S01]  /*52e0*/  FADD.FTZ R19, -R145, R19 ;  /* 0x0000001391137221 */ /* 0x000fe20000010100 */
[----:B------:R-:W4:Y:S01]  /*52f0*/  LDL.LU R135, [R1+0x48] ;  /* 0x0000480001877983 */ /* 0x000f220000300800 */
[----:B------:R-:W-:Y:S01]  /*5300*/  FMUL.FTZ R7, R7, UR11 ;  /* 0x0000000b07077c20 */ /* 0x000fe20008410000 */
        /* <DEDUP_REMOVED lines=13> */
[----:B------:R-:W-:Y:S01]  /*53e0*/  FADD.FTZ R50, -R145, R50 ;  /* 0x0000003291327221 */ /* 0x000fe20000010100 */
[----:B------:R-:W-:Y:S01]  /*53f0*/  FADD.FTZ R12, -R144, R12 ;  /* 0x0000000c900c7221 */ /* 0x000fe20000010100 */
[----:B------:R-:W-:Y:S01]  /*5400*/  F2FP.BF16.F32.PACK_AB R0, R19, R18 ;  /* 0x000000121300723e */ /* 0x000fe200000010ff */
        /* <DEDUP_REMOVED lines=29> */
[C---:B------:R-:W-:Y:S01]  /*55e0*/  FADD.FTZ R24, -R144.reuse, R24 ;  /* 0x0000001890187221 */ /* 0x040fe20000010100 */
[----:B------:R-:W-:Y:S01]  /*55f0*/  FADD.FTZ R40, -R144, R40 ;  /* 0x0000002890287221 */ /* 0x000fe20000010100 */
[C---:B------:R-:W-:Y:S01]  /*5600*/  FADD.FTZ R15, -R2.reuse, R15 ;  /* 0x0000000f020f7221 */ /* 0x040fe20000010100 */
[C---:B------:R-:W-:Y:S01]  /*5610*/  FADD.FTZ R30, -R2.reuse, R30 ;  /* 0x0000001e021e7221 */ /* 0x040fe20000010100 */
[----:B------:R-:W-:Y:S01]  /*5620*/  FMUL.FTZ R24, R235, R24 ;  /* 0x00000018eb187220 */ /* 0x000fe20000410000 */
[----:B------:R-:W-:Y:S01]  /*5630*/  FMUL.FTZ R40, R219, R40 ;  /* 0x00000028db287220 */ /* 0x000fe20000410000 */
[C---:B------:R-:W-:Y:S01]  /*5640*/  FADD.FTZ R27, -R2.reuse, R27 ;  /* 0x0000001b021b7221 */ /* 0x040fe20000010100 */
[C---:B------:R-:W-:Y:S01]  /*5650*/  FADD.FTZ R42, -R2.reuse, R42 ;  /* 0x0000002a022a7221 */ /* 0x040fe20000010100 */
        /* <DEDUP_REMOVED lines=9> */
[----:B------:R-:W-:Y:S02]  /*56f0*/  FADD.FTZ R59, -R2, R59 ;  /* 0x0000003b023b7221 */ /* 0x000fe40000010100 */
[----:B------:R-:W-:Y:S01]  /*5700*/  FMUL.FTZ R46, R243, R46 ;  /* 0x0000002ef32e7220 */ /* 0x000fe20000410000 */
[----:B------:R-:W-:Y:S01]  /*5710*/  FMUL.FTZ R58, R233, R58 ;  /* 0x0000003ae93a7220 */ /* 0x000fe20000410000 */
[----:B------:R-:W-:Y:S01]  /*5720*/  FMUL.FTZ R59, R232, R59 ;  /* 0x0000003be83b7220 */ /* 0x000fe20000410000 */
[----:B--2---:R1:W-:Y:S02]  /*5730*/  STS [R138+0x14000], R16 ;  /* 0x014000108a007388 */ /* 0x0043e40000000800 */
[----:B-1----:R-:W-:Y:S01]  /*5740*/  FMUL.FTZ R16, R33, R21 ;  /* 0x0000001521107220 */ /* 0x002fe20000410000 */
[----:B------:R-:W-:Y:S01]  /*5750*/  F2FP.BF16.F32.PACK_AB R33, R5, R22 ;  /* 0x000000160521723e */ /* 0x000fe200000010ff */
[----:B------:R-:W-:Y:S03]  /*5760*/  FFMA.FTZ R5, -R204, R204, 1 ;  /* 0x3f800000cc057423 */ /* 0x000fe600000101cc */
[----:B------:R-:W-:Y:S01]  /*5770*/  F2FP.BF16.F32.PACK_AB R4, R16, R17 ;  /* 0x000000111004723e */ /* 0x000fe200000010ff */
[----:B------:R-:W-:Y:S01]  /*5780*/  FMUL.FTZ R7, R5, UR11 ;  /* 0x0000000b05077c20 */ /* 0x000fe20008410000 */
[----:B------:R-:W-:Y:S01]  /*5790*/  FMUL.FTZ R16, R6, UR11 ;  /* 0x0000000b06107c20 */ /* 0x000fe20008410000 */
[----:B------:R-:W-:Y:S01]  /*57a0*/  FFMA.FTZ R6, -R203, R203, 1 ;  /* 0x3f800000cb067423 */ /* 0x000fe200000101cb */
[----:B------:R-:W-:Y:S01]  /*57b0*/  FFMA.FTZ R5, -R202, R202, 1 ;  /* 0x3f800000ca057423 */ /* 0x000fe200000101ca */
[----:B------:R1:W-:Y:S01]  /*57c0*/  STS [R138+0x14400], R4 ;  /* 0x014400048a007388 */ /* 0x0003e20000000800 */
[----:B------:R-:W-:Y:S01]  /*57d0*/  FMUL.FTZ R23, R7, R35 ;  /* 0x0000002307177220 */ /* 0x000fe20000410000 */
[----:B------:R-:W-:Y:S01]  /*57e0*/  FFMA.FTZ R7, -R167, R167, 1 ;  /* 0x3f800000a7077423 */ /* 0x000fe200000101a7 */
[----:B------:R-:W-:Y:S01]  /*57f0*/  FMUL.FTZ R6, R6, UR11 ;  /* 0x0000000b06067c20 */ /* 0x000fe20008410000 */
[----:B------:R-:W-:Y:S01]  /*5800*/  FMUL.FTZ R5, R5, UR11 ;  /* 0x0000000b05057c20 */ /* 0x000fe20008410000 */
[----:B---3--:R-:W-:Y:S01]  /*5810*/  STS [R137+0x14000], R132 ;  /* 0x0140008489007388 */ /* 0x008fe20000000800 */
[----:B------:R-:W-:Y:S01]  /*5820*/  FMUL.FTZ R7, R7, UR11 ;  /* 0x0000000b07077c20 */ /* 0x000fe20008410000 */
[----:B------:R-:W-:Y:S01]  /*5830*/  FMUL.FTZ R38, R6, R38 ;  /* 0x0000002606267220 */ /* 0x000fe20000410000 */
[----:B------:R-:W-:Y:S01]  /*5840*/  FFMA.FTZ R6, -R195, R195, 1 ;  /* 0x3f800000c3067423 */ /* 0x000fe200000101c3 */
[----:B------:R-:W-:Y:S01]  /*5850*/  FMUL.FTZ R22, R5, R39 ;  /* 0x0000002705167220 */ /* 0x000fe20000410000 */
[----:B------:R-:W-:Y:S01]  /*5860*/  FMUL.FTZ R32, R7, R66 ;  /* 0x0000004207207220 */ /* 0x000fe20000410000 */
[----:B------:R-:W-:Y:S01]  /*5870*/  FFMA.FTZ R7, -R64, R64, 1 ;  /* 0x3f80000040077423 */ /* 0x000fe20000010140 */
[----:B------:R-:W-:Y:S01]  /*5880*/  FMUL.FTZ R6, R6, UR11 ;  /* 0x0000000b06067c20 */ /* 0x000fe20008410000 */
[----:B------:R-:W-:Y:S01]  /*5890*/  FFMA.FTZ R5, -R182, R182, 1 ;  /* 0x3f800000b6057423 */ /* 0x000fe200000101b6 */
[----:B------:R-:W-:Y:S01]  /*58a0*/  FFMA.FTZ R17, -R183, R183, 1 ;  /* 0x3f800000b7117423 */ /* 0x000fe200000101b7 */
[----:B------:R2:W-:Y:S01]  /*58b0*/  STS [R137+0x14400], R0 ;  /* 0x0144000089007388 */ /* 0x0005e20000000800 */
[----:B------:R-:W-:Y:S01]  /*58c0*/  FMUL.FTZ R50, R6, R50 ;  /* 0x0000003206327220 */ /* 0x000fe20000410000 */
[----:B------:R-:W-:Y:S01]  /*58d0*/  FMUL.FTZ R21, R5, UR11 ;  /* 0x0000000b05157c20 */ /* 0x000fe20008410000 */
[----:B------:R-:W-:Y:S01]  /*58e0*/  FFMA.FTZ R6, -R172, R172, 1 ;  /* 0x3f800000ac067423 */ /* 0x000fe200000101ac */
[----:B------:R-:W-:Y:S01]  /*58f0*/  FADD.FTZ R5, -R145, R67 ;  /* 0x0000004391057221 */ /* 0x000fe20000010100 */
[----:B------:R-:W-:Y:S01]  /*5900*/  FMUL.FTZ R17, R17, UR11 ;  /* 0x0000000b11117c20 */ /* 0x000fe20008410000 */
[----:B------:R-:W-:Y:S01]  /*5910*/  FMUL.FTZ R7, R7, UR11 ;  /* 0x0000000b07077c20 */ /* 0x000fe20008410000 */
[----:B------:R-:W-:Y:S01]  /*5920*/  FMUL.FTZ R6, R6, UR11 ;  /* 0x0000000b06067c20 */ /* 0x000fe20008410000 */
[----:B------:R-:W-:Y:S01]  /*5930*/  FMUL.FTZ R5, R163, R5 ;  /* 0x00000005a3057220 */ /* 0x000fe20000410000 */
[----:B------:R-:W-:Y:S01]  /*5940*/  FMUL.FTZ R54, R17, R54 ;  /* 0x0000003611367220 */ /* 0x000fe20000410000 */
[----:B-1----:R-:W-:Y:S01]  /*5950*/  FADD.FTZ R4, -R144, R13 ;  /* 0x0000000d90047221 */ /* 0x002fe20000010100 */
[----:B------:R-:W-:Y:S01]  /*5960*/  FMUL.FTZ R13, R252, R8 ;  /* 0x00000008fc0d7220 */ /* 0x000fe20000410000 */
[----:B------:R-:W-:Y:S01]  /*5970*/  FFMA.FTZ R8, -R65, R65, 1 ;  /* 0x3f80000041087423 */ /* 0x000fe20000010141 */
[----:B------:R-:W-:Y:S01]  /*5980*/  FMUL.FTZ R5, R6, R5 ;  /* 0x0000000506057220 */ /* 0x000fe20000410000 */
[----:B------:R-:W3:Y:S01]  /*5990*/  LDL.LU R65, [R1+0x44] ;  /* 0x0000440001417983 */ /* 0x000ee20000300800 */
[----:B----4-:R-:W-:Y:S01]  /*59a0*/  FFMA.FTZ R6, -R53, R53, 1 ;  /* 0x3f80000035067423 */ /* 0x010fe20000010135 */
[----:B------:R-:W-:Y:S01]  /*59b0*/  FMUL.FTZ R4, R246, R4 ;  /* 0x00000004f6047220 */ /* 0x000fe20000410000 */
[----:B------:R-:W-:Y:S01]  /*59c0*/  FMUL.FTZ R9, R7, R9 ;  /* 0x0000000907097220 */ /* 0x000fe20000410000 */
[----:B------:R-:W4:Y:S01]  /*59d0*/  LDL.LU R151, [R1+0x78] ;  /* 0x0000780001977983 */ /* 0x000f220000300800 */
[----:B------:R-:W-:Y:S01]  /*59e0*/  F2FP.BF16.F32.PACK_AB R32, R5, R32 ;  /* 0x000000200520723e */ /* 0x000fe200000010ff */
[----:B------:R-:W-:Y:S01]  /*59f0*/  FFMA.FTZ R5, -R52, R52, 1 ;  /* 0x3f80000034057423 */ /* 0x000fe20000010134 */
[----:B------:R-:W-:Y:S01]  /*5a00*/  FMUL.FTZ R6, R6, UR11 ;  /* 0x0000000b06067c20 */ /* 0x000fe20008410000 */
[----:B------:R-:W4:Y:S01]  /*5a10*/  LDL.LU R147, [R1+0x74] ;  /* 0x0000740001937983 */ /* 0x000f220000300800 */
[----:B------:R-:W-:Y:S01]  /*5a20*/  FFMA.FTZ R7, -R244, R244, 1 ;  /* 0x3f800000f4077423 */ /* 0x000fe200000101f4 */
[----:B------:R-:W-:Y:S01]  /*5a30*/  FMUL.FTZ R5, R5, UR11 ;  /* 0x0000000b05057c20 */ /* 0x000fe20008410000 */
[----:B------:R-:W-:Y:S01]  /*5a40*/  FMUL.FTZ R12, R6, R12 ;  /* 0x0000000c060c7220 */ /* 0x000fe20000410000 */
[----:B------:R-:W4:Y:S01]  /*5a50*/  LDL.LU R146, [R1+0x40] ;  /* 0x0000400001927983 */ /* 0x000f220000300800 */
[----:B------:R-:W-:Y:S01]  /*5a60*/  FFMA.FTZ R6, -R240, R240, 1 ;  /* 0x3f800000f0067423 */ /* 0x000fe200000101f0 */
[----:B------:R-:W-:Y:S01]  /*5a70*/  FMUL.FTZ R19, R5, R4 ;  /* 0x0000000405137220 */ /* 0x000fe20000410000 */
[----:B------:R-:W-:Y:S01]  /*5a80*/  FADD.FTZ R4, -R144, R29 ;  /* 0x0000001d90047221 */ /* 0x000fe20000010100 */
[----:B------:R-:W4:Y:S01]  /*5a90*/  LDL.LU R143, [R1+0x3c] ;  /* 0x00003c00018f7983 */ /* 0x000f220000300800 */
[----:B------:R-:W-:Y:S01]  /*5aa0*/  FFMA.FTZ R5, -R239, R239, 1 ;  /* 0x3f800000ef057423 */ /* 0x000fe200000101ef */
[----:B------:R-:W-:Y:S01]  /*5ab0*/  FMUL.FTZ R6, R6, UR11 ;  /* 0x0000000b06067c20 */ /* 0x000fe20008410000 */
[----:B------:R-:W-:Y:S01]  /*5ac0*/  FMUL.FTZ R4, R228, R4 ;  /* 0x00000004e4047220 */ /* 0x000fe20000410000 */
[----:B------:R-:W4:Y:S01]  /*5ad0*/  LDL.LU R64, [R1+0x70] ;  /* 0x0000700001407983 */ /* 0x000f220000300800 */
[----:B------:R-:W-:Y:S01]  /*5ae0*/  FMUL.FTZ R5, R5, UR11 ;  /* 0x0000000b05057c20 */ /* 0x000fe20008410000 */
[----:B------:R-:W-:Y:S01]  /*5af0*/  FMUL.FTZ R17, R6, R28 ;  /* 0x0000001c06117220 */ /* 0x000fe20000410000 */
[----:B------:R-:W-:Y:S01]  /*5b00*/  FMUL.FTZ R7, R7, UR11 ;  /* 0x0000000b07077c20 */ /* 0x000fe20008410000 */
[----:B------:R-:W4:Y:S01]  /*5b10*/  LDL.LU R53, [R1+0x6c] ;  /* 0x00006c0001357983 */ /* 0x000f220000300800 */
[----:B------:R-:W-:Y:S01]  /*5b20*/  FMUL.FTZ R4, R5, R4 ;  /* 0x0000000405047220 */ /* 0x000fe20000410000 */
[----:B------:R-:W-:Y:S01]  /*5b30*/  FFMA.FTZ R5, -R226, R226, 1 ;  /* 0x3f800000e2057423 */ /* 0x000fe200000101e2 */
[----:B------:R-:W-:Y:S01]  /*5b40*/  FMUL.FTZ R8, R8, UR11 ;  /* 0x0000000b08087c20 */ /* 0x000fe20008410000 */
[----:B------:R-:W4:Y:S01]  /*5b50*/  LDL.LU R52, [R1+0x28] ;  /* 0x0000280001347983 */ /* 0x000f220000300800 */
[----:B------:R-:W-:Y:S01]  /*5b60*/  FMUL.FTZ R18, R7, R25 ;  /* 0x0000001907127220 */ /* 0x000fe20000410000 */
[----:B------:R-:W-:Y:S01]  /*5b70*/  F2FP.BF16.F32.PACK_AB R17, R4, R17 ;  /* 0x000000110411723e */ /* 0x000fe200000010ff */
[----:B------:R-:W-:Y:S01]  /*5b80*/  FADD.FTZ R4, -R144, R45 ;  /* 0x0000002d90047221 */ /* 0x000fe20000010100 */
[----:B------:R-:W-:Y:S01]  /*5b90*/  FMUL.FTZ R5, R5, UR11 ;  /* 0x0000000b05057c20 */ /* 0x000fe20008410000 */
[----:B------:R-:W-:Y:S01]  /*5ba0*/  FFMA.FTZ R7, -R230, R230, 1 ;  /* 0x3f800000e6077423 */ /* 0x000fe200000101e6 */
[----:B------:R-:W4:Y:S01]  /*5bb0*/  LDL.LU R142, [R1+0x24] ;  /* 0x00002400018e7983 */ /* 0x000f220000300800 */
[----:B------:R-:W-:Y:S01]  /*5bc0*/  FMUL.FTZ R4, R214, R4 ;  /* 0x00000004d6047220 */ /* 0x000fe20000410000 */
[----:B------:R-:W-:Y:S01]  /*5bd0*/  FMUL.FTZ R13, R8, R13 ;  /* 0x0000000d080d7220 */ /* 0x000fe20000410000 */
[----:B------:R-:W-:Y:S01]  /*5be0*/  F2FP.BF16.F32.PACK_AB R19, R19, R12 ;  /* 0x0000000c1313723e */ /* 0x000fe200000010ff */
[----:B------:R-:W-:Y:S01]  /*5bf0*/  FMUL.FTZ R7, R7, UR11 ;  /* 0x0000000b07077c20 */ /* 0x000fe20008410000 */
[----:B------:R-:W-:Y:S01]  /*5c00*/  FMUL.FTZ R12, R5, R4 ;  /* 0x00000004050c7220 */ /* 0x000fe20000410000 */
[----:B------:R-:W4:Y:S01]  /*5c10*/  LDL.LU R141, [R1+0x38] ;  /* 0x00003800018d7983 */ /* 0x000f220000300800 */
[----:B------:R-:W-:Y:S01]  /*5c20*/  FFMA.FTZ R4, -R211, R211, 1 ;  /* 0x3f800000d3047423 */ /* 0x000fe200000101d3 */
[----:B--2---:R-:W-:Y:S01]  /*5c30*/  F2FP.BF16.F32.PACK_AB R0, R9, R13 ;  /* 0x0000000d0900723e */ /* 0x004fe200000010ff */
[----:B------:R-:W-:Y:S01]  /*5c40*/  FMUL.FTZ R13, R7, R41 ;  /* 0x00000029070d7220 */ /* 0x000fe20000410000 */
[----:B------:R-:W2:Y:S01]  /*5c50*/  LDL.LU R140, [R1+0x34] ;  /* 0x00003400018c7983 */ /* 0x000ea20000300800 */
[----:B------:R-:W-:Y:S01]  /*5c60*/  FMUL.FTZ R7, R4, UR11 ;  /* 0x0000000b04077c20 */ /* 0x000fe20008410000 */
[----:B------:R-:W-:Y:S01]  /*5c70*/  FFMA.FTZ R4, -R213, R213, 1 ;  /* 0x3f800000d5047423 */ /* 0x000fe200000101d5 */
[----:B------:R-:W-:Y:S01]  /*5c80*/  FFMA.FTZ R5, -R208, R208, 1 ;  /* 0x3f800000d0057423 */ /* 0x000fe200000101d0 */
[----:B------:R-:W2:Y:S01]  /*5c90*/  LDL.LU R139, [R1+0x20] ;  /* 0x00002000018b7983 */ /* 0x000ea20000300800 */
[----:B------:R-:W-:Y:S01]  /*5ca0*/  FMUL.FTZ R56, R7, R56 ;  /* 0x0000003807387220 */ /* 0x000fe20000410000 */
[----:B------:R-:W-:Y:S01]  /*5cb0*/  FMUL.FTZ R4, R4, UR11 ;  /* 0x0000000b04047c20 */ /* 0x000fe20008410000 */
[----:B------:R-:W-:Y:S01]  /*5cc0*/  FMUL.FTZ R5, R5, UR11 ;  /* 0x0000000b05057c20 */ /* 0x000fe20008410000 */
[----:B------:R-:W2:Y:S01]  /*5cd0*/  LDL.LU R136, [R1+0x1c] ;  /* 0x00001c0001887983 */ /* 0x000ea20000300800 */
[----:B------:R-:W-:Y:S01]  /*5ce0*/  FFMA.FTZ R6, -R227, R227, 1 ;  /* 0x3f800000e3067423 */ /* 0x000fe200000101e3 */
[----:B------:R-:W-:Y:S01]  /*5cf0*/  FMUL.FTZ R61, R4, R61 ;  /* 0x0000003d043d7220 */ /* 0x000fe20000410000 */
[----:B------:R-:W-:Y:S01]  /*5d00*/  FADD.FTZ R4, -R2, R10 ;  /* 0x0000000a02047221 */ /* 0x000fe20000010100 */
[----:B------:R-:W-:Y:S01]  /*5d10*/  FMUL.FTZ R60, R5, R60 ;  /* 0x0000003c053c7220 */ /* 0x000fe20000410000 */
[----:B------:R1:W-:Y:S01]  /*5d20*/  STS [R138+0x16000], R0 ;  /* 0x016000008a007388 */ /* 0x0003e20000000800 */
[----:B------:R-:W-:Y:S01]  /*5d30*/  FMUL.FTZ R6, R6, UR11 ;  /* 0x0000000b06067c20 */ /* 0x000fe20008410000 */
[----:B------:R-:W-:Y:S01]  /*5d40*/  FMUL.FTZ R5, R135, R4 ;  /* 0x0000000487057220 */ /* 0x000fe20000410000 */
[----:B------:R-:W-:Y:S01]  /*5d50*/  FMUL.FTZ R34, R16, R34 ;  /* 0x0000002210227220 */ /* 0x000fe20000410000 */
[----:B------:R-:W2:Y:S01]  /*5d60*/  LDL.LU R135, [R1+0x30] ;  /* 0x0000300001877983 */ /* 0x000ea20000300800 */
[----:B------:R-:W-:Y:S01]  /*5d70*/  FMUL.FTZ R44, R6, R44 ;  /* 0x0000002c062c7220 */ /* 0x000fe20000410000 */
[----:B------:R-:W-:Y:S01]  /*5d80*/  FFMA.FTZ R16, -R181, R181, 1 ;  /* 0x3f800000b5107423 */ /* 0x000fe200000101b5 */
[----:B------:R-:W-:Y:S01]  /*5d90*/  FFMA.FTZ R6, -R212, R212, 1 ;  /* 0x3f800000d4067423 */ /* 0x000fe200000101d4 */
[----:B------:R-:W-:Y:S01]  /*5da0*/  FFMA.FTZ R8, -R245, R245, 1 ;  /* 0x3f800000f5087423 */ /* 0x000fe200000101f5 */
[----:B------:R-:W-:Y:S01]  /*5db0*/  F2FP.BF16.F32.PACK_AB R23, R23, R34 ;  /* 0x000000221717723e */ /* 0x000fe200000010ff */
[----:B------:R-:W-:Y:S01]  /*5dc0*/  FMUL.FTZ R16, R16, UR11 ;  /* 0x0000000b10107c20 */ /* 0x000fe20008410000 */
[----:B------:R-:W-:Y:S01]  /*5dd0*/  FMUL.FTZ R6, R6, UR11 ;  /* 0x0000000b06067c20 */ /* 0x000fe20008410000 */
[----:B------:R-:W-:Y:S01]  /*5de0*/  FMUL.FTZ R8, R8, UR11 ;  /* 0x0000000b08087c20 */ /* 0x000fe20008410000 */
[----:B------:R-:W-:Y:S01]  /*5df0*/  F2FP.BF16.F32.PACK_AB R22, R22, R38 ;  /* 0x000000261616723e */ /* 0x000fe200000010ff */
[----:B------:R-:W-:Y:S01]  /*5e00*/  FMUL.FTZ R20, R16, R55 ;  /* 0x0000003710147220 */ /* 0x000fe20000410000 */
[----:B------:R-:W-:Y:S01]  /*5e10*/  FMUL.FTZ R16, R6, R57 ;  /* 0x0000003906107220 */ /* 0x000fe20000410000 */
[----:B------:R-:W-:Y:S01]  /*5e20*/  FMUL.FTZ R24, R8, R24 ;  /* 0x0000001808187220 */ /* 0x000fe20000410000 */
[----:B------:R-:W-:Y:S01]  /*5e30*/  FFMA.FTZ R8, -R231, R231, 1 ;  /* 0x3f800000e7087423 */ /* 0x000fe200000101e7 */
[----:B------:R-:W-:Y:S01]  /*5e40*/  FMUL.FTZ R21, R21, R51 ;  /* 0x0000003315157220 */ /* 0x000fe20000410000 */
[----:B------:R-:W-:Y:S02]  /*5e50*/  F2FP.BF16.F32.PACK_AB R12, R12, R44 ;  /* 0x0000002c0c0c723e */ /* 0x000fe400000010ff */
[----:B------:R-:W-:Y:S01]  /*5e60*/  FMUL.FTZ R8, R8, UR11 ;  /* 0x0000000b08087c20 */ /* 0x000fe20008410000 */
[----:B------:R-:W-:Y:S02]  /*5e70*/  F2FP.BF16.F32.PACK_AB R18, R18, R24 ;  /* 0x000000181212723e */ /* 0x000fe400000010ff */
[----:B------:R-:W-:Y:S01]  /*5e80*/  F2FP.BF16.F32.PACK_AB R21, R21, R50 ;  /* 0x000000321515723e */ /* 0x000fe200000010ff */
[----:B------:R-:W-:Y:S01]  /*5e90*/  FMUL.FTZ R8, R8, R40 ;  /* 0x0000002808087220 */ /* 0x000fe20000410000 */
[----:B------:R-:W-:Y:S02]  /*5ea0*/  F2FP.BF16.F32.PACK_AB R20, R20, R54 ;  /* 0x000000361414723e */ /* 0x000fe400000010ff */
[----:B------:R-:W-:Y:S02]  /*5eb0*/  F2FP.BF16.F32.PACK_AB R16, R16, R56 ;  /* 0x000000381010723e */ /* 0x000fe400000010ff */
[----:B------:R-:W-:Y:S02]  /*5ec0*/  F2FP.BF16.F32.PACK_AB R13, R13, R8 ;  /* 0x000000080d0d723e */ /* 0x000fe400000010ff */
[----:B------:R-:W-:Y:S01]  /*5ed0*/  F2FP.BF16.F32.PACK_AB R10, R61, R60 ;  /* 0x0000003c3d0a723e */ /* 0x000fe200000010ff */
[----:B---3--:R-:W-:Y:S02]  /*5ee0*/  FMUL.FTZ R11, R65, R11 ;  /* 0x0000000b410b7220 */ /* 0x008fe40000410000 */
[----:B------:R-:W3:Y:S01]  /*5ef0*/  LDL.LU R65, [R1+0x2c] ;  /* 0x00002c0001417983 */ /* 0x000ee20000300800 */
[----:B----4-:R-:W-:Y:S04]  /*5f00*/  FFMA.FTZ R4, -R151, R151, 1 ;  /* 0x3f80000097047423 */ /* 0x010fe80000010197 */
[----:B------:R-:W-:Y:S01]  /*5f10*/  FMUL.FTZ R7, R4, UR11 ;  /* 0x0000000b04077c20 */ /* 0x000fe20008410000 */
[----:B-1----:R-:W-:Y:S01]  /*5f20*/  FFMA.FTZ R0, -R147, R147, 1 ;  /* 0x3f80000093007423 */ /* 0x002fe20000010193 */
[----:B------:R-:W-:Y:S03]  /*5f30*/  FMUL.FTZ R14, R146, R14 ;  /* 0x0000000e920e7220 */ /* 0x000fe60000410000 */
[----:B------:R-:W-:Y:S01]  /*5f40*/  FMUL.FTZ R6, R0, UR11 ;  /* 0x0000000b00067c20 */ /* 0x000fe20008410000 */
[----:B------:R-:W-:Y:S01]  /*5f50*/  FMUL.FTZ R9, R7, R5 ;  /* 0x0000000507097220 */ /* 0x000fe20000410000 */
[----:B------:R-:W-:Y:S02]  /*5f60*/  FMUL.FTZ R15, R143, R15 ;  /* 0x0000000f8f0f7220 */ /* 0x000fe40000410000 */
[----:B------:R-:W-:Y:S01]  /*5f70*/  FMUL.FTZ R6, R6, R11 ;  /* 0x0000000b06067220 */ /* 0x000fe20000410000 */
[----:B------:R-:W-:Y:S02]  /*5f80*/  FFMA.FTZ R4, -R64, R64, 1 ;  /* 0x3f80000040047423 */ /* 0x000fe40000010140 */
[----:B------:R-:W4:Y:S02]  /*5f90*/  LDL.LU R64, [R1+0x10] ;  /* 0x0000100001407983 */ /* 0x000f240000300800 */
[----:B------:R-:W-:Y:S01]  /*5fa0*/  F2FP.BF16.F32.PACK_AB R9, R6, R9 ;  /* 0x000000090609723e */ /* 0x000fe200000010ff */
[----:B------:R-:W-:Y:S01]  /*5fb0*/  FFMA.FTZ R0, -R53, R53, 1 ;  /* 0x3f80000035007423 */ /* 0x000fe20000010135 */
[----:B------:R-:W-:Y:S01]  /*5fc0*/  FMUL.FTZ R4, R4, UR11 ;  /* 0x0000000b04047c20 */ /* 0x000fe20008410000 */
[----:B------:R-:W4:Y:S01]  /*5fd0*/  LDL.LU R53, [R1+0x4] ;  /* 0x0000040001357983 */ /* 0x000f220000300800 */
[----:B------:R-:W-:Y:S02]  /*5fe0*/  FMUL.FTZ R26, R52, R26 ;  /* 0x0000001a341a7220 */ /* 0x000fe40000410000 */
[----:B------:R-:W-:Y:S01]  /*5ff0*/  FMUL.FTZ R14, R4, R14 ;  /* 0x0000000e040e7220 */ /* 0x000fe20000410000 */
[----:B------:R-:W4:Y:S01]  /*6000*/  LDL.LU R52, [R1] ;  /* 0x0000000001347983 */ /* 0x000f220000300800 */
[----:B------:R-:W-:Y:S03]  /*6010*/  FMUL.FTZ R0, R0, UR11 ;  /* 0x0000000b00007c20 */ /* 0x000fe60008410000 */
[----:B------:R-:W-:Y:S01]  /*6020*/  STS [R138+0x16400], R9 ;  /* 0x016400098a007388 */ /* 0x000fe20000000800 */
[----:B------:R-:W-:Y:S01]  /*6030*/  FMUL.FTZ R8, R0, R15 ;  /* 0x0000000f00087220 */ /* 0x000fe20000410000 */
[----:B------:R-:W-:Y:S02]  /*6040*/  FMUL.FTZ R27, R142, R27 ;  /* 0x0000001b8e1b7220 */ /* 0x000fe40000410000 */
[----:B------:R-:W-:Y:S01]  /*6050*/  STS [R137+0x16000], R19 ;  /* 0x0160001389007388 */ /* 0x000fe20000000800 */
[----:B------:R-:W-:Y:S01]  /*6060*/  FFMA.FTZ R4, -R141, R141, 1 ;  /* 0x3f8000008d047423 */ /* 0x000fe2000001018d */
[----:B------:R-:W-:Y:S03]  /*6070*/  F2FP.BF16.F32.PACK_AB R8, R8, R14 ;  /* 0x0000000e0808723e */ /* 0x000fe600000010ff */
[----:B------:R-:W-:Y:S01]  /*6080*/  FMUL.FTZ R5, R4, UR11 ;  /* 0x0000000b04057c20 */ /* 0x000fe20008410000 */
[----:B--2---:R-:W-:Y:S01]  /*6090*/  FFMA.FTZ R0, -R140, R140, 1 ;  /* 0x3f8000008c007423 */ /* 0x004fe2000001018c */
[----:B------:R-:W-:Y:S02]  /*60a0*/  STS [R137+0x16400], R8 ;  /* 0x0164000889007388 */ /* 0x000fe40000000800 */
[----:B------:R-:W-:Y:S01]  /*60b0*/  FMUL.FTZ R26, R5, R26 ;  /* 0x0000001a051a7220 */ /* 0x000fe20000410000 */
[----:B------:R-:W-:Y:S01]  /*60c0*/  FMUL.FTZ R7, R0, UR11 ;  /* 0x0000000b00077c20 */ /* 0x000fe20008410000 */
[----:B------:R-:W-:Y:S01]  /*60d0*/  FMUL.FTZ R30, R139, R30 ;  /* 0x0000001e8b1e7220 */ /* 0x000fe20000410000 */
[----:B------:R-:W-:Y:S02]  /*60e0*/  FMUL.FTZ R31, R136, R31 ;  /* 0x0000001f881f7220 */ /* 0x000fe40000410000 */
[----:B------:R-:W-:Y:S01]  /*60f0*/  FMUL.FTZ R7, R7, R27 ;  /* 0x0000001b07077220 */ /* 0x000fe20000410000 */
[----:B------:R-:W2:Y:S04]  /*6100*/  LDL R136, [R1+0x68] ;  /* 0x0000680001887983 */ /* 0x000ea80000100800 */
[----:B------:R-:W-:Y:S01]  /*6110*/  F2FP.BF16.F32.PACK_AB R7, R7, R26 ;  /* 0x0000001a0707723e */ /* 0x000fe200000010ff */
[----:B------:R-:W-:Y:S02]  /*6120*/  FFMA.FTZ R4, -R135, R135, 1 ;  /* 0x3f80000087047423 */ /* 0x000fe40000010187 */
[----:B------:R-:W2:Y:S02]  /*6130*/  LDL R135, [R1+0x64] ;  /* 0x0000640001877983 */ /* 0x000ea40000100800 */
[----:B------:R-:W-:Y:S04]  /*6140*/  FMUL.FTZ R4, R4, UR11 ;  /* 0x0000000b04047c20 */ /* 0x000fe80008410000 */
[----:B------:R-:W-:Y:S01]  /*6150*/  FMUL.FTZ R30, R4, R30 ;  /* 0x0000001e041e7220 */ /* 0x000fe20000410000 */
[----:B------:R-:W-:Y:S04]  /*6160*/  FFMA.FTZ R4, -R250, R250, 1 ;  /* 0x3f800000fa047423 */ /* 0x000fe800000101fa */
[----:B------:R-:W-:Y:S01]  /*6170*/  FMUL.FTZ R4, R4, UR11 ;  /* 0x0000000b04047c20 */ /* 0x000fe20008410000 */
[----:B---3--:R-:W-:Y:S02]  /*6180*/  FFMA.FTZ R0, -R65, R65, 1 ;  /* 0x3f80000041007423 */ /* 0x008fe40000010141 */
[----:B------:R-:W3:Y:S02]  /*6190*/  LDL R65, [R1+0x50] ;  /* 0x0000500001417983 */ /* 0x000ee40000100800 */
[----:B------:R-:W-:Y:S04]  /*61a0*/  FMUL.FTZ R0, R0, UR11 ;  /* 0x0000000b00007c20 */ /* 0x000fe80008410000 */
[----:B------:R-:W-:Y:S01]  /*61b0*/  FMUL.FTZ R31, R0, R31 ;  /* 0x0000001f001f7220 */ /* 0x000fe20000410000 */
[----:B------:R-:W-:Y:S04]  /*61c0*/  FADD.FTZ R0, -R2, R47 ;  /* 0x0000002f02007221 */ /* 0x000fe80000010100 */
[----:B------:R-:W-:Y:S01]  /*61d0*/  FMUL.FTZ R0, R242, R0 ;  /* 0x00000000f2007220 */ /* 0x000fe20000410000 */
[----:B----4-:R-:W-:Y:S02]  /*61e0*/  FFMA.FTZ R11, -R64, R64, 1 ;  /* 0x3f800000400b7423 */ /* 0x010fe40000010140 */
[----:B------:R-:W4:Y:S01]  /*61f0*/  LDL R64, [R1+0x54] ;  /* 0x0000540001407983 */ /* 0x000f220000100800 */
[----:B------:R-:W-:Y:S01]  /*6200*/  FFMA.FTZ R6, -R53, R53, 1 ;  /* 0x3f80000035067423 */ /* 0x000fe20000010135 */
[----:B------:R-:W-:Y:S02]  /*6210*/  FMUL.FTZ R11, R11, UR11 ;  /* 0x0000000b0b0b7c20 */ /* 0x000fe40008410000 */
[----:B------:R-:W4:Y:S01]  /*6220*/  LDL R53, [R1+0x60] ;  /* 0x0000600001357983 */ /* 0x000f220000100800 */
[----:B------:R-:W-:Y:S01]  /*6230*/  FFMA.FTZ R5, -R52, R52, 1 ;  /* 0x3f80000034057423 */ /* 0x000fe20000010134 */
[----:B------:R-:W-:Y:S02]  /*6240*/  FMUL.FTZ R42, R11, R42 ;  /* 0x0000002a0b2a7220 */ /* 0x000fe40000410000 */
[----:B------:R-:W4:Y:S01]  /*6250*/  LDL R52, [R1+0x5c] ;  /* 0x00005c0001347983 */ /* 0x000f220000100800 */
[----:B------:R-:W-:Y:S01]  /*6260*/  FMUL.FTZ R11, R4, R0 ;  /* 0x00000000040b7220 */ /* 0x000fe20000410000 */
[----:B------:R-:W-:Y:S01]  /*6270*/  FFMA.FTZ R4, -R236, R236, 1 ;  /* 0x3f800000ec047423 */ /* 0x000fe200000101ec */
        /* <DEDUP_REMOVED lines=8> */
[----:B------:R-:W-:Y:S01]  /*6300*/  F2FP.BF16.F32.PACK_AB R4, R31, R30 ;  /* 0x0000001e1f04723e */ /* 0x000fe200000010ff */
[----:B------:R-:W-:Y:S01]  /*6310*/  FMUL.FTZ R6, R6, UR11 ;  /* 0x0000000b06067c20 */ /* 0x000fe20008410000 */
[----:B------:R-:W-:Y:S01]  /*6320*/  FMUL.FTZ R2, R2, UR11 ;  /* 0x0000000b02027c20 */ /* 0x000fe20008410000 */
[----:B------:R-:W-:Y:S02]  /*6330*/  FMUL.FTZ R5, R5, UR11 ;  /* 0x0000000b05057c20 */ /* 0x000fe40008410000 */
[----:B------:R-:W-:Y:S01]  /*6340*/  FMUL.FTZ R58, R6, R58 ;  /* 0x0000003a063a7220 */ /* 0x000fe20000410000 */
[----:B------:R-:W-:Y:S01]  /*6350*/  FMUL.FTZ R6, R2, R0 ;  /* 0x0000000002067220 */ /* 0x000fe20000410000 */
[----:B------:R-:W-:Y:S01]  /*6360*/  F2FP.BF16.F32.PACK_AB R2, R43, R42 ;  /* 0x0000002a2b02723e */ /* 0x000fe200000010ff */
[----:B------:R-:W-:Y:S01]  /*6370*/  FMUL.FTZ R46, R5, R46 ;  /* 0x0000002e052e7220 */ /* 0x000fe20000410000 */
[----:B------:R-:W-:Y:S01]  /*6380*/  FFMA.FTZ R5, -R237, R237, 1 ;  /* 0x3f800000ed057423 */ /* 0x000fe200000101ed */
[----:B--2---:R-:W-:Y:S01]  /*6390*/  STS [R136+0x14000], R134 ;  /* 0x0140008688007388 */ /* 0x004fe20000000800 */
[----:B------:R-:W-:Y:S02]  /*63a0*/  F2FP.BF16.F32.PACK_AB R6, R6, R62 ;  /* 0x0000003e0606723e */ /* 0x000fe400000010ff */
[----:B------:R-:W-:Y:S01]  /*63b0*/  FMUL.FTZ R5, R5, UR11 ;  /* 0x0000000b05057c20 */ /* 0x000fe20008410000 */
[----:B------:R-:W-:Y:S01]  /*63c0*/  F2FP.BF16.F32.PACK_AB R0, R11, R46 ;  /* 0x0000002e0b00723e */ /* 0x000fe200000010ff */
[----:B------:R-:W-:Y:S02]  /*63d0*/  STS [R136+0x14400], R33 ;  /* 0x0144002188007388 */ /* 0x000fe40000000800 */
[----:B------:R-:W-:Y:S02]  /*63e0*/  FMUL.FTZ R5, R5, R59 ;  /* 0x0000003b05057220 */ /* 0x000fe40000410000 */
[----:B------:R-:W-:Y:S03]  /*63f0*/  STS [R135+0x14000], R133 ;  /* 0x0140008587007388 */ /* 0x000fe60000000800 */
[----:B------:R-:W-:Y:S01]  /*6400*/  F2FP.BF16.F32.PACK_AB R5, R5, R58 ;  /* 0x0000003a0505723e */ /* 0x000fe200000010ff */
[----:B------:R-:W-:Y:S04]  /*6410*/  STS [R135+0x14400], R23 ;  /* 0x0144001787007388 */ /* 0x000fe80000000800 */
[----:B------:R-:W-:Y:S04]  /*6420*/  STS [R136+0x16000], R18 ;  /* 0x0160001288007388 */ /* 0x000fe80000000800 */
[----:B------:R-:W-:Y:S04]  /*6430*/  STS [R136+0x16400], R7 ;  /* 0x0164000788007388 */ /* 0x000fe80000000800 */
[----:B------:R-:W-:Y:S04]  /*6440*/  STS [R135+0x16000], R17 ;  /* 0x0160001187007388 */ /* 0x000fe80000000800 */
[----:B------:R-:W-:Y:S04]  /*6450*/  STS [R135+0x16400], R4 ;  /* 0x0164000487007388 */ /* 0x000fe80000000800 */
[----:B---3--:R-:W-:Y:S04]  /*6460*/  STS [R65+0x14000], R49 ;  /* 0x0140003141007388 */ /* 0x008fe80000000800 */
[----:B------:R-:W-:Y:S04]  /*6470*/  STS [R65+0x14400], R22 ;  /* 0x0144001641007388 */ /* 0x000fe80000000800 */
[----:B----4-:R-:W-:Y:S04]  /*6480*/  STS [R64+0x14000], R48 ;  /* 0x0140003040007388 */ /* 0x010fe80000000800 */
[----:B------:R-:W-:Y:S04]  /*6490*/  STS [R64+0x14400], R21 ;  /* 0x0144001540007388 */ /* 0x000fe80000000800 */
[----:B------:R-:W-:Y:S04]  /*64a0*/  STS [R65+0x16000], R13 ;  /* 0x0160000d41007388 */ /* 0x000fe80000000800 */
[----:B------:R1:W-:Y:S04]  /*64b0*/  STS [R65+0x16400], R2 ;  /* 0x0164000241007388 */ /* 0x0003e80000000800 */
[----:B------:R-:W-:Y:S04]  /*64c0*/  STS [R64+0x16000], R12 ;  /* 0x0160000c40007388 */ /* 0x000fe80000000800 */
[----:B------:R2:W-:Y:S04]  /*64d0*/  STS [R64+0x16400], R0 ;  /* 0x0164000040007388 */ /* 0x0005e80000000800 */
[----:B------:R-:W-:Y:S04]  /*64e0*/  STS [R53+0x14000], R37 ;  /* 0x0140002535007388 */ /* 0x000fe80000000800 */
[----:B------:R-:W-:Y:S04]  /*64f0*/  STS [R53+0x14400], R20 ;  /* 0x0144001435007388 */ /* 0x000fe80000000800 */
[----:B------:R3:W-:Y:S04]  /*6500*/  STS [R52+0x14000], R36 ;  /* 0x0140002434007388 */ /* 0x0007e80000000800 */
[----:B------:R-:W-:Y:S01]  /*6510*/  STS [R52+0x14400], R32 ;  /* 0x0144002034007388 */ /* 0x000fe20000000800 */
[----:B-1----:R-:W-:Y:S03]  /*6520*/  LEA R2, R191, UR4, 0x1 ;  /* 0x00000004bf027c11 */ /* 0x002fe6000f8e08ff */
[----:B------:R-:W-:Y:S04]  /*6530*/  STS [R53+0x16000], R16 ;  /* 0x0160001035007388 */ /* 0x000fe80000000800 */
[----:B------:R-:W-:Y:S01]  /*6540*/  STS [R53+0x16400], R5 ;  /* 0x0164000535007388 */ /* 0x000fe20000000800 */
[----:B--2---:R-:W-:Y:S03]  /*6550*/  IADD3 R0, R2, R185, RZ ;  /* 0x000000b902007210 */ /* 0x004fe60007ffe0ff */
[----:B------:R-:W-:Y:S04]  /*6560*/  STS [R52+0x16000], R10 ;  /* 0x0160000a34007388 */ /* 0x000fe80000000800 */
[----:B------:R-:W-:Y:S01]  /*6570*/  STS [R52+0x16400], R6 ;  /* 0x0164000634007388 */ /* 0x000fe20000000800 */
[----:B---3--:R-:W1:Y:S08]  /*6580*/  LDC R36, c[0x0][0x2dc] ;  /* 0x0000b700ff247b82 */ /* 0x008e700000000800 */
[----:B------:R-:W-:Y:S01]  /*6590*/  BAR.SYNC.DEFER_BLOCKING 0x0 ;  /* 0x0000000000007b1d */ /* 0x000fe20000010000 */
[----:B-1----:R-:W-:Y:S05]  /*65a0*/  IMAD R145, R36, UR9, RZ ;  /* 0x0000000924917c24 */ /* 0x002fea000f8e02ff */
        /* <DEDUP_REMOVED lines=103> */
[----:B------:R-:W2:Y:S01]  /*6c20*/  LDL.LU.64 R38, [R1+0x88] ;  /* 0x0000880001267983 */ /* 0x000ea20000300a00 */
[----:B------:R-:W1:Y:S03]  /*6c30*/  LDC.64 R8, c[0x0][0x420] ;  /* 0x00010800ff087b82 */ /* 0x000e660000000a00 */
[----:B------:R-:W3:Y:S01]  /*6c40*/  LDL R36, [R1+0xa0] ;  /* 0x0000a00001247983 */ /* 0x000ee20000100800 */
[C---:B-1----:R-:W-:Y:S02]  /*6c50*/  IMAD.U32 R0, R8.reuse, -0x80, RZ ;  /* 0xffffff8008007824 */ /* 0x042fe400078e00ff */
[C---:B------:R-:W-:Y:S01]  /*6c60*/  IMAD.SHL.U32 R10, R8.reuse, 0x40, RZ ;  /* 0x00000040080a7824 */ /* 0x040fe200078e00ff */
[----:B------:R-:W-:Y:S02]  /*6c70*/  SHF.L.U64.HI R8, R8, 0x6, R9 ;  /* 0x0000000608087819 */ /* 0x000fe40000010209 */
[C---:B--2---:R-:W-:Y:S04]  /*6c80*/  LEA R4, P1, R0.reuse, R38, 0x1 ;  /* 0x0000002600047211 */ /* 0x044fe800078208ff */
[----:B------:R-:W-:Y:S01]  /*6c90*/  LEA.HI.X.SX32 R0, R0, R39, 0x1, P1 ;  /* 0x0000002700007211 */ /* 0x000fe200008f0eff */
[----:B------:R-:W-:Y:S04]  /*6ca0*/  IMAD.MOV.U32 R12, RZ, RZ, R4 ;  /* 0x000000ffff0c7224 */ /* 0x000fe800078e0004 */
[----:B------:R-:W-:Y:S01]  /*6cb0*/  IMAD.MOV.U32 R13, RZ, RZ, R0 ;  /* 0x000000ffff0d7224 */ /* 0x000fe200078e0000 */
[-C--:B------:R-:W-:Y:S02]  /*6cc0*/  IADD3 R6, P1, R12, R10.reuse, RZ ;  /* 0x0000000a0c067210 */ /* 0x080fe40007f3e0ff */
[----:B---3--:R-:W-:Y:S02]  /*6cd0*/  LEA R0, R36, UR4, 0x1 ;  /* 0x0000000424007c11 */ /* 0x008fe4000f8e08ff */
[----:B------:R1:W-:Y:S01]  /*6ce0*/  STL.64 [R1+0x88], R12 ;  /* 0x0000880c01007387 */ /* 0x0003e20000100a00 */
        /* <DEDUP_REMOVED lines=13> */
.L_x_2031:
[----:B------:R-:W-:Y:S01]  /*6dc0*/  LDSM.16.M88.4 R32, [R148+0x14000] ;  /* 0x014000009420783b */ /* 0x000fe20000000200 */
[----:B-1----:R-:W-:Y:S01]  /*6dd0*/  VIADD R0, R2, 0xc000 ;  /* 0x0000c00002007836 */ /* 0x002fe20000000000 */
        /* <DEDUP_REMOVED lines=12> */
[----:B------:R3:W5:Y:S04]  /*6ea0*/  LDL R146, [R1+0x90] ;  /* 0x0000900001927983 */ /* 0x0007680000100800 */
[----:B------:R-:W3:Y:S04]  /*6eb0*/  LDSM.16.M88.4 R48, [R150+0x16000] ;  /* 0x016000009630783b */ /* 0x000ee80000000200 */
[----:B------:R3:W5:Y:S01]  /*6ec0*/  LDL R147, [R1+0x94] ;  /* 0x0000940001937983 */ /* 0x0007620000100800 */
[-C--:B-1----:R-:W-:Y:S03]  /*6ed0*/  HMMA.16816.F32.BF16 R4, R32, R16.reuse, RZ ;  /* 0x000000102004723c */ /* 0x082fe600000418ff */
[----:B------:R-:W1:Y:S04]  /*6ee0*/  LDSM.16.MT88.4 R52, [R0+0x800] ;  /* 0x000800000034783b */ /* 0x000e680000004200 */
[----:B------:R1:W5:Y:S01]  /*6ef0*/  LDL R151, [R1+0x98] ;  /* 0x0000980001977983 */ /* 0x0003620000100800 */
[C---:B--2---:R-:W-:Y:S03]  /*6f00*/  HMMA.16816.F32.BF16 R8, R28.reuse, R16, RZ ;  /* 0x000000101c08723c */ /* 0x044fe600000418ff */
[----:B------:R-:W-:Y:S03]  /*6f10*/  LDSM.16.M88.4 R56, [R149+0x14000] ;  /* 0x014000009538783b */ /* 0x000fe60000000200 */
[-C--:B------:R-:W-:Y:S01]  /*6f20*/  HMMA.16816.F32.BF16 R12, R28, R18.reuse, RZ ;  /* 0x000000121c0c723c */ /* 0x080fe200000418ff */
[----:B------:R2:W2:Y:S04]  /*6f30*/  LDL R152, [R1+0x9c] ;  /* 0x00009c0001987983 */ /* 0x0004a80000100800 */
        /* <DEDUP_REMOVED lines=45> */
[----:B------:R-:W-:Y:S05]  /*7210*/  LDSM.16.M88.4 R36, [R149+0x18000] ;  /* 0x018000009524783b */ /* 0x000fea0000000200 */
        /* <DEDUP_REMOVED lines=8> */
[----:B------:R-:W4:Y:S05]  /*72a0*/  LDSM.16.MT88.4 R52, [R0+0x3000] ;  /* 0x003000000034783b */ /* 0x000f2a0000004200 */
[----:B------:R-:W-:Y:S01]  /*72b0*/  HMMA.16816.F32.BF16 R32, R40, R62, R32 ;  /* 0x0000003e2820723c */ /* 0x000fe20000041820 */
[----:B------:R-:W-:Y:S04]  /*72c0*/  LDSM.16.M88.4 R40, [R144+0x18000] ;  /* 0x018000009028783b */ /* 0x000fe80000000200 */
[----:B------:R-:W-:Y:S01]  /*72d0*/  LDSM.16.M88.4 R60, [R144+0x1a000] ;  /* 0x01a00000903c783b */ /* 0x000fe20000000200 */
[-C--:B---3--:R-:W-:Y:S06]  /*72e0*/  HMMA.16816.F32.BF16 R4, R44, R56.reuse, R4 ;  /* 0x000000382c04723c */ /* 0x088fec0000041804 */
[C---:B------:R-:W-:Y:S06]  /*72f0*/  HMMA.16816.F32.BF16 R8, R64.reuse, R56, R8 ;  /* 0x000000384008723c */ /* 0x040fec0000041808 */
[-C--:B------:R-:W-:Y:S06]  /*7300*/  HMMA.16816.F32.BF16 R12, R64, R58.reuse, R12 ;  /* 0x0000003a400c723c */ /* 0x080fec000004180c */
[C---:B------:R-:W-:Y:S01]  /*7310*/  HMMA.16816.F32.BF16 R16, R44.reuse, R58, R16 ;  /* 0x0000003a2c10723c */ /* 0x040fe20000041810 */
[----:B------:R3:W5:Y:S05]  /*7320*/  LDSM.16.MT88.4 R56, [R2+0xf800] ;  /* 0x00f800000238783b */ /* 0x00076a0000004200 */
[-C--:B------:R-:W-:Y:S06]  /*7330*/  HMMA.16816.F32.BF16 R20, R44, R132.reuse, R20 ;  /* 0x000000842c14723c */ /* 0x080fec0000041814 */
[C---:B------:R-:W-:Y:S06]  /*7340*/  HMMA.16816.F32.BF16 R24, R64.reuse, R132, R24 ;  /* 0x000000844018723c */ /* 0x040fec0000041818 */
[-C--:B------:R-:W-:Y:S01]  /*7350*/  HMMA.16816.F32.BF16 R28, R64, R134.reuse, R28 ;  /* 0x00000086401c723c */ /* 0x080fe2000004181c */
[----:B------:R4:W2:Y:S05]  /*7360*/  LDSM.16.MT88.4 R64, [R0+0x3800] ;  /* 0x003800000040783b */ /* 0x0008aa0000004200 */
[----:B------:R-:W-:Y:S05]  /*7370*/  HMMA.16816.F32.BF16 R32, R44, R134, R32 ;  /* 0x000000862c20723c */ /* 0x000fea0000041820 */
[C---:B---3--:R-:W-:Y:S01]  /*7380*/  IMAD.SHL.U32 R2, R145.reuse, 0x20, RZ ;  /* 0x0000002091027824 */ /* 0x048fe200078e00ff */
[-C--:B-1----:R-:W-:Y:S05]  /*7390*/  HMMA.16816.F32.BF16 R4, R36, R48.reuse, R4 ;  /* 0x000000302404723c */ /* 0x082fea0000041804 */
[C---:B------:R-:W-:Y:S01]  /*73a0*/  IMAD.SHL.U32 R44, R145.reuse, 0x8, RZ ;  /* 0x00000008912c7824 */ /* 0x040fe200078e00ff */
[C---:B------:R-:W-:Y:S05]  /*73b0*/  HMMA.16816.F32.BF16 R8, R136.reuse, R48, R8 ;  /* 0x000000308808723c */ /* 0x040fea0000041808 */
[C---:B------:R-:W-:Y:S01]  /*73c0*/  IMAD.SHL.U32 R45, R145.reuse, 0x10, RZ ;  /* 0x00000010912d7824 */ /* 0x040fe200078e00ff */
[-C--:B------:R-:W-:Y:S05]  /*73d0*/  HMMA.16816.F32.BF16 R12, R136, R50.reuse, R12 ;  /* 0x00000032880c723c */ /* 0x080fea000004180c */
[----:B----4-:R-:W-:Y:S01]  /*73e0*/  IMAD R0, R145, 0x18, RZ ;  /* 0x0000001891007824 */ /* 0x010fe200078e02ff */
[C---:B------:R-:W-:Y:S06]  /*73f0*/  HMMA.16816.F32.BF16 R16, R36.reuse, R50, R16 ;  /* 0x000000322410723c */ /* 0x040fec0000041810 */
[-C--:B------:R-:W-:Y:S06]  /*7400*/  HMMA.16816.F32.BF16 R20, R36, R52.reuse, R20 ;  /* 0x000000342414723c */ /* 0x080fec0000041814 */
[C---:B------:R-:W-:Y:S06]  /*7410*/  HMMA.16816.F32.BF16 R24, R136.reuse, R52, R24 ;  /* 0x000000348818723c */ /* 0x040fec0000041818 */
[-C--:B------:R-:W-:Y:S06]  /*7420*/  HMMA.16816.F32.BF16 R28, R136, R54.reuse, R28 ;  /* 0x00000036881c723c */ /* 0x080fec000004181c */
[----:B------:R-:W-:Y:S06]  /*7430*/  HMMA.16816.F32.BF16 R32, R36, R54, R32 ;  /* 0x000000362420723c */ /* 0x000fec0000041820 */
[-C--:B-----5:R-:W-:Y:S05]  /*7440*/  HMMA.16816.F32.BF16 R4, R40, R56.reuse, R4 ;  /* 0x000000382804723c */ /* 0x0a0fea0000041804 */
[----:B------:R-:W-:Y:S01]  /*7450*/  @P0 IADD3 R36, P1, R154, UR12, RZ ;  /* 0x0000000c9a240c10 */ /* 0x000fe2000ff3e0ff */
[C---:B------:R-:W-:Y:S01]  /*7460*/  HMMA.16816.F32.BF16 R8, R60.reuse, R56, R8 ;  /* 0x000000383c08723c */ /* 0x040fe20000041808 */
[----:B------:R-:W-:Y:S04]  /*7470*/  @UP2 UIADD3 UR12, UP1, UR12, -0x200, URZ ;  /* 0xfffffe000c0c2890 */ /* 0x000fe8000ff3e03f */
[----:B------:R-:W-:Y:S01]  /*7480*/  @P0 IADD3.X R37, R153, UR13, RZ, P1, !PT ;  /* 0x0000000d99250c10 */ /* 0x000fe20008ffe4ff */
[-C--:B------:R-:W-:Y:S01]  /*7490*/  HMMA.16816.F32.BF16 R12, R60, R58.reuse, R12 ;  /* 0x0000003a3c0c723c */ /* 0x080fe2000004180c */
[----:B------:R-:W-:Y:S03]  /*74a0*/  @UP2 UIADD3.X UR13, UR13, -0x1, URZ, UP1, !UPT ;  /* 0xffffffff0d0d2890 */ /* 0x000fe60008ffe43f */
[----:B------:R-:W3:Y:S02]  /*74b0*/  @P0 LDG.E R146, desc[UR34][R36.64+0x120] ;  /* 0x0001202224920981 */ /* 0x000ee4000c1e1900 */
[C---:B------:R-:W-:Y:S02]  /*74c0*/  HMMA.16816.F32.BF16 R16, R40.reuse, R58, R16 ;  /* 0x0000003a2810723c */ /* 0x040fe40000041810 */
[----:B------:R-:W4:Y:S04]  /*74d0*/  @P0 LDG.E R147, desc[UR34][R36.64+0x100] ;  /* 0x0001002224930981 */ /* 0x000f28000c1e1900 */
[-C--:B--2---:R-:W-:Y:S01]  /*74e0*/  HMMA.16816.F32.BF16 R20, R40, R64.reuse, R20 ;  /* 0x000000402814723c */ /* 0x084fe20000041814 */
[----:B------:R-:W2:Y:S04]  /*74f0*/  @P0 LDG.E R151, desc[UR34][R36.64+0x20] ;  /* 0x0000202224970981 */ /* 0x000ea8000c1e1900 */
[----:B------:R-:W5:Y:S01]  /*7500*/  @P0 LDG.E R152, desc[UR34][R36.64] ;  /* 0x0000002224980981 */ /* 0x000f62000c1e1900 */
[C---:B------:R-:W-:Y:S03]  /*7510*/  HMMA.16816.F32.BF16 R24, R60.reuse, R64, R24 ;  /* 0x000000403c18723c */ /* 0x040fe60000041818 */
[----:B------:R-:W-:Y:S03]  /*7520*/  REDG.E.ADD.F32.FTZ.RN.STRONG.GPU desc[UR34][R196.64], R4 ;  /* 0x00000004c40079a6 */ /* 0x000fe6000c10f3a2 */
[-C--:B------:R-:W-:Y:S06]  /*7530*/  HMMA.16816.F32.BF16 R28, R60, R66.reuse, R28 ;  /* 0x000000423c1c723c */ /* 0x080fec000004181c */
[----:B------:R-:W-:Y:S07]  /*7540*/  HMMA.16816.F32.BF16 R32, R40, R66, R32 ;  /* 0x000000422820723c */ /* 0x000fee0000041820 */
[CC--:B------:R-:W-:Y:S04]  /*7550*/  LEA R42, P1, R45.reuse, R196.reuse, 0x2 ;  /* 0x000000c42d2a7211 */ /* 0x0c0fe800078210ff */
[-C--:B------:R-:W-:Y:S02]  /*7560*/  LEA.HI.X.SX32 R43, R45, R197.reuse, 0x2, P1 ;  /* 0x000000c52d2b7211 */ /* 0x080fe400008f16ff */
[CC--:B------:R-:W-:Y:S04]  /*7570*/  LEA R40, P1, R2.reuse, R196.reuse, 0x2 ;  /* 0x000000c402287211 */ /* 0x0c0fe800078210ff */
[-C--:B------:R-:W-:Y:S01]  /*7580*/  LEA.HI.X.SX32 R41, R2, R197.reuse, 0x2, P1 ;  /* 0x000000c502297211 */ /* 0x080fe200008f16ff */
[C---:B------:R-:W-:Y:S01]  /*7590*/  IMAD R2, R145.reuse, 0x38, RZ ;  /* 0x0000003891027824 */ /* 0x040fe200078e02ff */
[----:B---3--:R-:W-:Y:S04]  /*75a0*/  @P0 STL [R1+0x90], R146 ;  /* 0x0000909201000387 */ /* 0x008fe80000100800 */
[----:B----4-:R-:W-:Y:S04]  /*75b0*/  @P0 STL [R1+0x94], R147 ;  /* 0x0000949301000387 */ /* 0x010fe80000100800 */
[----:B--2---:R-:W-:Y:S04]  /*75c0*/  @P0 STL [R1+0x98], R151 ;  /* 0x0000989701000387 */ /* 0x004fe80000100800 */
[----:B-----5:R-:W-:Y:S01]  /*75d0*/  @P0 STL [R1+0x9c], R152 ;  /* 0x00009c9801000387 */ /* 0x020fe20000100800 */
[CC--:B------:R-:W-:Y:S04]  /*75e0*/  LEA R36, P0, R44.reuse, R196.reuse, 0x2 ;  /* 0x000000c42c247211 */ /* 0x0c0fe800078010ff */
[-C--:B------:R-:W-:Y:S02]  /*75f0*/  LEA.HI.X.SX32 R37, R44, R197.reuse, 0x2, P0 ;  /* 0x000000c52c257211 */ /* 0x080fe400000f16ff */
[CC--:B------:R-:W-:Y:S03]  /*7600*/  LEA R38, P0, R0.reuse, R196.reuse, 0x2 ;  /* 0x000000c400267211 */ /* 0x0c0fe600078010ff */
[----:B------:R1:W-:Y:S01]  /*7610*/  REDG.E.ADD.F32.FTZ.RN.STRONG.GPU desc[UR34][R36.64], R5 ;  /* 0x00000005240079a6 */ /* 0x0003e2000c10f3a2 */
[-C--:B------:R-:W-:Y:S01]  /*7620*/  LEA.HI.X.SX32 R39, R0, R197.reuse, 0x2, P0 ;  /* 0x000000c500277211 */ /* 0x080fe200000f16ff */
[C---:B------:R-:W-:Y:S02]  /*7630*/  IMAD.SHL.U32 R0, R145.reuse, 0x40, RZ ;  /* 0x0000004091007824 */ /* 0x040fe400078e00ff */
[----:B------:R2:W-:Y:S04]  /*7640*/  REDG.E.ADD.F32.FTZ.RN.STRONG.GPU desc[UR34][R42.64], R6 ;  /* 0x000000062a0079a6 */ /* 0x0005e8000c10f3a2 */
[----:B------:R3:W-:Y:S04]  /*7650*/  REDG.E.ADD.F32.FTZ.RN.STRONG.GPU desc[UR34][R38.64], R7 ;  /* 0x00000007260079a6 */ /* 0x0007e8000c10f3a2 */
[----:B------:R-:W-:Y:S01]  /*7660*/  REDG.E.ADD.F32.FTZ.RN.STRONG.GPU desc[UR34][R40.64], R8 ;  /* 0x00000008280079a6 */ /* 0x000fe2000c10f3a2 */
[C---:B-1----:R-:W-:Y:S02]  /*7670*/  IMAD R5, R145.reuse, 0x28, RZ ;  /* 0x0000002891057824 */ /* 0x042fe400078e02ff */
[----:B--2---:R-:W-:Y:S03]  /*7680*/  IMAD R42, R145, 0x30, RZ ;  /* 0x00000030912a7824 */ /* 0x004fe600078e02ff */
[CC--:B------:R-:W-:Y:S04]  /*7690*/  LEA R4, P0, R5.reuse, R196.reuse, 0x2 ;  /* 0x000000c405047211 */ /* 0x0c0fe800078010ff */
[-C--:B------:R-:W-:Y:S02]  /*76a0*/  LEA.HI.X.SX32 R5, R5, R197.reuse, 0x2, P0 ;  /* 0x000000c505057211 */ /* 0x080fe400000f16ff */
[-C--:B---3--:R-:W-:Y:S02]  /*76b0*/  LEA R38, P1, R42, R196.reuse, 0x2 ;  /* 0x000000c42a267211 */ /* 0x088fe400078210ff */
[-C--:B------:R-:W-:Y:S01]  /*76c0*/  LEA R6, P0, R2, R196.reuse, 0x2 ;  /* 0x000000c402067211 */ /* 0x080fe200078010ff */
[----:B------:R1:W-:Y:S01]  /*76d0*/  REDG.E.ADD.F32.FTZ.RN.STRONG.GPU desc[UR34][R4.64], R9 ;  /* 0x00000009040079a6 */ /* 0x0003e2000c10f3a2 */
[-C--:B------:R-:W-:Y:S02]  /*76e0*/  LEA.HI.X.SX32 R39, R42, R197.reuse, 0x2, P1 ;  /* 0x000000c52a277211 */ /* 0x080fe400008f16ff */
[-C--:B------:R-:W-:Y:S01]  /*76f0*/  LEA.HI.X.SX32 R7, R2, R197.reuse, 0x2, P0 ;  /* 0x000000c502077211 */ /* 0x080fe200000f16ff */
[C---:B------:R-:W-:Y:S01]  /*7700*/  IMAD R2, R145.reuse, 0x50, RZ ;  /* 0x0000005091027824 */ /* 0x040fe200078e02ff */
[----:B------:R-:W-:Y:S04]  /*7710*/  LDSM.16.MT88.4 R40, [R3+0x19000] ;  /* 0x019000000328783b */ /* 0x000fe80000004200 */
[----:B------:R2:W-:Y:S04]  /*7720*/  REDG.E.ADD.F32.FTZ.RN.STRONG.GPU desc[UR34][R38.64], R10 ;  /* 0x0000000a260079a6 */ /* 0x0005e8000c10f3a2 */
[----:B------:R3:W-:Y:S01]  /*7730*/  REDG.E.ADD.F32.FTZ.RN.STRONG.GPU desc[UR34][R6.64], R11 ;  /* 0x0000000b060079a6 */ /* 0x0007e2000c10f3a2 */
[----:B-1----:R-:W-:Y:S01]  /*7740*/  IMAD R9, R145, 0x48, RZ ;  /* 0x0000004891097824 */ /* 0x002fe200078e02ff */
[CC--:B------:R-:W-:Y:S04]  /*7750*/  LEA R4, P1, R0.reuse, R196.reuse, 0x2 ;  /* 0x000000c400047211 */ /* 0x0c0fe800078210ff */
[-C--:B------:R-:W-:Y:S02]  /*7760*/  LEA R8, P0, R9, R196.reuse, 0x2 ;  /* 0x000000c409087211 */ /* 0x080fe400078010ff */
[-C--:B------:R-:W-:Y:S01]  /*7770*/  LEA.HI.X.SX32 R5, R0, R197.reuse, 0x2, P1 ;  /* 0x000000c500057211 */ /* 0x080fe200008f16ff */
[----:B------:R-:W-:Y:S01]  /*7780*/  IMAD R0, R145, 0x58, RZ ;  /* 0x0000005891007824 */ /* 0x000fe200078e02ff */
[-C--:B------:R-:W-:Y:S01]  /*7790*/  LEA.HI.X.SX32 R9, R9, R197.reuse, 0x2, P0 ;  /* 0x000000c509097211 */ /* 0x080fe200000f16ff */
[C---:B--2---:R-:W-:Y:S02]  /*77a0*/  IMAD R10, R145.reuse, 0x60, RZ ;  /* 0x00000060910a7824 */ /* 0x044fe400078e02ff */
[----:B------:R1:W-:Y:S01]  /*77b0*/  REDG.E.ADD.F32.FTZ.RN.STRONG.GPU desc[UR34][R4.64], R16 ;  /* 0x00000010040079a6 */ /* 0x0003e2000c10f3a2 */
[CC--:B---3--:R-:W-:Y:S03]  /*77c0*/  LEA R6, P1, R2.reuse, R196.reuse, 0x2 ;  /* 0x000000c402067211 */ /* 0x0c8fe600078210ff */
[----:B------:R2:W-:Y:S01]  /*77d0*/  REDG.E.ADD.F32.FTZ.RN.STRONG.GPU desc[UR34][R8.64], R17 ;  /* 0x00000011080079a6 */ /* 0x0005e2000c10f3a2 */
[-C--:B------:R-:W-:Y:S01]  /*77e0*/  LEA.HI.X.SX32 R7, R2, R197.reuse, 0x2, P1 ;  /* 0x000000c502077211 */ /* 0x080fe200008f16ff */
[C---:B------:R-:W-:Y:S04]  /*77f0*/  IMAD R2, R145.reuse, 0x68, RZ ;  /* 0x0000006891027824 */ /* 0x040fe800078e02ff */
[----:B------:R3:W-:Y:S01]  /*7800*/  REDG.E.ADD.F32.FTZ.RN.STRONG.GPU desc[UR34][R6.64], R18 ;  /* 0x00000012060079a6 */ /* 0x0007e2000c10f3a2 */
[-C--:B-1----:R-:W-:Y:S02]  /*7810*/  LEA R4, P0, R0, R196.reuse, 0x2 ;  /* 0x000000c400047211 */ /* 0x082fe400078010ff */
[-C--:B--2---:R-:W-:Y:S02]  /*7820*/  LEA R8, P1, R10, R196.reuse, 0x2 ;  /* 0x000000c40a087211 */ /* 0x084fe400078210ff */
[-C--:B------:R-:W-:Y:S01]  /*7830*/  LEA.HI.X.SX32 R5, R0, R197.reuse, 0x2, P0 ;  /* 0x000000c500057211 */ /* 0x080fe200000f16ff */
[C---:B------:R-:W-:Y:S01]  /*7840*/  IMAD R0, R145.reuse, 0x70, RZ ;  /* 0x0000007091007824 */ /* 0x040fe200078e02ff */
[-C--:B------:R-:W-:Y:S01]  /*7850*/  LEA.HI.X.SX32 R9, R10, R197.reuse, 0x2, P1 ;  /* 0x000000c50a097211 */ /* 0x080fe200008f16ff */
[----:B------:R-:W-:Y:S01]  /*7860*/  IMAD R145, R145, 0x78, RZ ;  /* 0x0000007891917824 */ /* 0x000fe200078e02ff */
[CC--:B---3--:R-:W-:Y:S01]  /*7870*/  LEA R6, P0, R2.reuse, R196.reuse, 0x2 ;  /* 0x000000c402067211 */ /* 0x0c8fe200078010ff */
[----:B------:R1:W-:Y:S03]  /*7880*/  REDG.E.ADD.F32.FTZ.RN.STRONG.GPU desc[UR34][R4.64], R19 ;  /* 0x00000013040079a6 */ /* 0x0003e6000c10f3a2 */
[-C--:B------:R-:W-:Y:S01]  /*7890*/  LEA.HI.X.SX32 R7, R2, R197.reuse, 0x2, P0 ;  /* 0x000000c502077211 */ /* 0x080fe200000f16ff */
[----:B------:R2:W-:Y:S04]  /*78a0*/  REDG.E.ADD.F32.FTZ.RN.STRONG.GPU desc[UR34][R8.64], R12 ;  /* 0x0000000c080079a6 */ /* 0x0005e8000c10f3a2 */
[----:B------:R-:W-:Y:S01]  /*78b0*/  REDG.E.ADD.F32.FTZ.RN.STRONG.GPU desc[UR34][R6.64], R13 ;  /* 0x0000000d060079a6 */ /* 0x000fe2000c10f3a2 */
[CC--:B-1----:R-:W-:Y:S02]  /*78c0*/  LEA R4, P1, R0.reuse, R196.reuse, 0x2 ;  /* 0x000000c400047211 */ /* 0x0c2fe400078210ff */
[-C--:B--2---:R-:W-:Y:S02]  /*78d0*/  LEA R8, P0, R145, R196.reuse, 0x2 ;  /* 0x000000c491087211 */ /* 0x084fe400078010ff */
[-C--:B------:R-:W-:Y:S01]  /*78e0*/  LEA.HI.X.SX32 R5, R0, R197.reuse, 0x2, P1 ;  /* 0x000000c500057211 */ /* 0x080fe200008f16ff */
[----:B------:R-:W-:Y:S01]  /*78f0*/  VIADD R0, R45, 0x20 ;  /* 0x000000202d007836 */ /* 0x000fe20000000000 */
[-C--:B------:R-:W-:Y:S03]  /*7900*/  LEA.HI.X.SX32 R9, R145, R197.reuse, 0x2, P0 ;  /* 0x000000c591097211 */ /* 0x080fe600000f16ff */
[----:B------:R1:W-:Y:S01]  /*7910*/  REDG.E.ADD.F32.FTZ.RN.STRONG.GPU desc[UR34][R4.64], R14 ;  /* 0x0000000e040079a6 */ /* 0x0003e2000c10f3a2 */
[-C--:B------:R-:W-:Y:S01]  /*7920*/  LEA R10, P0, R0, R196.reuse, 0x2 ;  /* 0x000000c4000a7211 */ /* 0x080fe200078010ff */
[----:B------:R-:W-:Y:S02]  /*7930*/  IMAD.IADD R2, R44, 0x1, R0 ;  /* 0x000000012c027824 */ /* 0x000fe400078e0200 */
[----:B------:R2:W-:Y:S01]  /*7940*/  REDG.E.ADD.F32.FTZ.RN.STRONG.GPU desc[UR34][R8.64], R15 ;  /* 0x0000000f080079a6 */ /* 0x0005e2000c10f3a2 */
[-C--:B------:R-:W-:Y:S01]  /*7950*/  LEA.HI.X.SX32 R11, R0, R197.reuse, 0x2, P0 ;  /* 0x000000c5000b7211 */ /* 0x080fe200000f16ff */
[C---:B------:R-:W-:Y:S02]  /*7960*/  IMAD.IADD R0, R44.reuse, 0x1, R2 ;  /* 0x000000012c007824 */ /* 0x040fe400078e0202 */
[----:B------:R-:W-:Y:S04]  /*7970*/  REDG.E.ADD.F32.FTZ.RN.STRONG.GPU desc[UR34][R196.64+0x80], R20 ;  /* 0x00008014c40079a6 */ /* 0x000fe8000c10f3a2 */
[----:B------:R-:W-:Y:S04]  /*7980*/  REDG.E.ADD.F32.FTZ.RN.STRONG.GPU desc[UR34][R36.64+0x80], R21 ;  /* 0x00008015240079a6 */ /* 0x000fe8000c10f3a2 */
[----:B------:R3:W-:Y:S04]  /*7990*/  REDG.E.ADD.F32.FTZ.RN.STRONG.GPU desc[UR34][R10.64], R22 ;  /* 0x000000160a0079a6 */ /* 0x0007e8000c10f3a2 */
[----:B------:R-:W-:Y:S01]  /*79a0*/  LDSM.16.MT88.4 R36, [R184+0x1000] ;  /* 0x00100000b824783b */ /* 0x000fe20000004200 */
[----:B-1----:R-:W-:Y:S01]  /*79b0*/  IMAD.IADD R4, R44, 0x1, R0 ;  /* 0x000000012c047824 */ /* 0x002fe200078e0200 */
[CC--:B--2---:R-:W-:Y:S04]  /*79c0*/  LEA R8, P0, R2.reuse, R196.reuse, 0x2 ;  /* 0x000000c402087211 */ /* 0x0c4fe800078010ff */
        /* <DEDUP_REMOVED lines=10> */
[----:B------:R-:W-:Y:S01]  /*7a70*/  IMAD.IADD R0, R44, 0x1, R2 ;  /* 0x000000012c007824 */ /* 0x000fe200078e0202 */
[CC--:B-1----:R-:W-:Y:S04]  /*7a80*/  LEA R8, P1, R4.reuse, R196.reuse, 0x2 ;  /* 0x000000c404087211 */ /* 0x0c2fe800078210ff */
[-C--:B------:R-:W-:Y:S01]  /*7a90*/  LEA.HI.X.SX32 R9, R4, R197.reuse, 0x2, P1 ;  /* 0x000000c504097211 */ /* 0x080fe200008f16ff */
[----:B------:R-:W-:Y:S01]  /*7aa0*/  IMAD.IADD R4, R44, 0x1, R0 ;  /* 0x000000012c047824 */ /* 0x000fe200078e0200 */
[CC--:B--2---:R-:W-:Y:S03]  /*7ab0*/  LEA R6, P0, R2.reuse, R196.reuse, 0x2 ;  /* 0x000000c402067211 */ /* 0x0c4fe600078010ff */
[----:B------:R1:W-:Y:S01]  /*7ac0*/  REDG.E.ADD.F32.FTZ.RN.STRONG.GPU desc[UR34][R8.64], R25 ;  /* 0x00000019080079a6 */ /* 0x0003e2000c10f3a2 */
[-C--:B------:R-:W-:Y:S03]  /*7ad0*/  LEA.HI.X.SX32 R7, R2, R197.reuse, 0x2, P0 ;  /* 0x000000c502077211 */ /* 0x080fe600000f16ff */
[----:B------:R-:W-:Y:S01]  /*7ae0*/  REDG.E.ADD.F32.FTZ.RN.STRONG.GPU desc[UR34][R10.64], R26 ;  /* 0x0000001a0a0079a6 */ /* 0x000fe2000c10f3a2 */
[----:B------:R-:W-:Y:S03]  /*7af0*/  IMAD.IADD R2, R44, 0x1, R4 ;  /* 0x000000012c027824 */ /* 0x000fe600078e0204 */
[----:B------:R2:W-:Y:S04]  /*7b00*/  REDG.E.ADD.F32.FTZ.RN.STRONG.GPU desc[UR34][R6.64], R27 ;  /* 0x0000001b060079a6 */ /* 0x0005e8000c10f3a2 */
[----:B------:R-:W-:Y:S01]  /*7b10*/  LDSM.16.MT88.4 R24, [R184+0x800] ;  /* 0x00080000b818783b */ /* 0x000fe20000004200 */
[CC--:B-1----:R-:W-:Y:S04]  /*7b20*/  LEA R8, P0, R0.reuse, R196.reuse, 0x2 ;  /* 0x000000c400087211 */ /* 0x0c2fe800078010ff */
[-C--:B------:R-:W-:Y:S01]  /*7b30*/  LEA.HI.X.SX32 R9, R0, R197.reuse, 0x2, P0 ;  /* 0x000000c500097211 */ /* 0x080fe200000f16ff */
[----:B------:R-:W-:Y:S01]  /*7b40*/  IMAD.IADD R0, R44, 0x1, R2 ;  /* 0x000000012c007824 */ /* 0x000fe200078e0202 */
[-C--:B------:R-:W-:Y:S02]  /*7b50*/  LEA R14, P0, R2, R196.reuse, 0x2 ;  /* 0x000000c4020e7211 */ /* 0x080fe400078010ff */
[-C--:B--2---:R-:W-:Y:S01]  /*7b60*/  LEA R6, P1, R4, R196.reuse, 0x2 ;  /* 0x000000c404067211 */ /* 0x084fe200078210ff */
[----:B------:R1:W-:Y:S01]  /*7b70*/  REDG.E.ADD.F32.FTZ.RN.STRONG.GPU desc[UR34][R8.64], R32 ;  /* 0x00000020080079a6 */ /* 0x0003e2000c10f3a2 */
[-C--:B------:R-:W-:Y:S02]  /*7b80*/  LEA.HI.X.SX32 R15, R2, R197.reuse, 0x2, P0 ;  /* 0x000000c5020f7211 */ /* 0x080fe400000f16ff */
[-C--:B------:R-:W-:Y:S01]  /*7b90*/  LEA.HI.X.SX32 R7, R4, R197.reuse, 0x2, P1 ;  /* 0x000000c504077211 */ /* 0x080fe200008f16ff */
[----:B------:R-:W-:Y:S01]  /*7ba0*/  IMAD.IADD R4, R44, 0x1, R0 ;  /* 0x000000012c047824 */ /* 0x000fe200078e0200 */
[CC--:B------:R-:W-:Y:S03]  /*7bb0*/  LEA R12, P0, R0.reuse, R196.reuse, 0x2 ;  /* 0x000000c4000c7211 */ /* 0x0c0fe600078010ff */
[----:B------:R2:W-:Y:S01]  /*7bc0*/  REDG.E.ADD.F32.FTZ.RN.STRONG.GPU desc[UR34][R6.64], R33 ;  /* 0x00000021060079a6 */ /* 0x0005e2000c10f3a2 */
[-C--:B------:R-:W-:Y:S01]  /*7bd0*/  LEA.HI.X.SX32 R13, R0, R197.reuse, 0x2, P0 ;  /* 0x000000c5000d7211 */ /* 0x080fe200000f16ff */
[----:B------:R-:W-:Y:S01]  /*7be0*/  IMAD.IADD R2, R44, 0x1, R4 ;  /* 0x000000012c027824 */ /* 0x000fe200078e0204 */
[-C--:B------:R-:W-:Y:S01]  /*7bf0*/  LEA R10, P0, R4, R196.reuse, 0x2 ;  /* 0x000000c4040a7211 */ /* 0x080fe200078010ff */
[----:B------:R-:W-:Y:S02]  /*7c00*/  REDG.E.ADD.F32.FTZ.RN.STRONG.GPU desc[UR34][R14.64], R34 ;  /* 0x000000220e0079a6 */ /* 0x000fe4000c10f3a2 */
[----:B------:R-:W-:Y:S01]  /*7c10*/  IMAD.IADD R0, R44, 0x1, R2 ;  /* 0x000000012c007824 */ /* 0x000fe200078e0202 */
[-C--:B------:R-:W-:Y:S01]  /*7c20*/  LEA.HI.X.SX32 R11, R4, R197.reuse, 0x2, P0 ;  /* 0x000000c5040b7211 */ /* 0x080fe200000f16ff */
[----:B------:R-:W-:Y:S02]  /*7c30*/  REDG.E.ADD.F32.FTZ.RN.STRONG.GPU desc[UR34][R12.64], R35 ;  /* 0x000000230c0079a6 */ /* 0x000fe4000c10f3a2 */
[----:B------:R-:W-:Y:S02]  /*7c40*/  IMAD.IADD R5, R44, 0x1, R0 ;  /* 0x000000012c057824 */ /* 0x000fe400078e0200 */
[----:B------:R-:W-:Y:S03]  /*7c50*/  REDG.E.ADD.F32.FTZ.RN.STRONG.GPU desc[UR34][R10.64], R28 ;  /* 0x0000001c0a0079a6 */ /* 0x000fe6000c10f3a2 */
[CC--:B------:R-:W-:Y:S01]  /*7c60*/  LEA R4, P0, R5.reuse, R196.reuse, 0x2 ;  /* 0x000000c405047211 */ /* 0x0c0fe200078010ff */
[----:B------:R-:W-:Y:S01]  /*7c70*/  LDSM.16.MT88.4 R12, [R3+0x18000] ;  /* 0x01800000030c783b */ /* 0x000fe20000004200 */
[CC--:B-1----:R-:W-:Y:S03]  /*7c80*/  LEA R8, P2, R2.reuse, R196.reuse, 0x2 ;  /* 0x000000c402087211 */ /* 0x0c2fe600078410ff */
[----:B------:R-:W-:Y:S01]  /*7c90*/  LDSM.16.MT88.4 R32, [R3+0x18800] ;  /* 0x018800000320783b */ /* 0x000fe20000004200 */
[-C--:B------:R-:W-:Y:S02]  /*7ca0*/  LEA.HI.X.SX32 R5, R5, R197.reuse, 0x2, P0 ;  /* 0x000000c505057211 */ /* 0x080fe400000f16ff */
[-C--:B------:R-:W-:Y:S02]  /*7cb0*/  LEA.HI.X.SX32 R9, R2, R197.reuse, 0x2, P2 ;  /* 0x000000c502097211 */ /* 0x080fe400010f16ff */
[----:B------:R-:W-:Y:S01]  /*7cc0*/  PLOP3.LUT P0, PT, PT, PT, UP0, 0x80, 0x0 ;  /* 0x000000000000781c */ /* 0x000fe20003f0f008 */
[----:B------:R-:W-:Y:S01]  /*7cd0*/  @UP2 UIADD3 UR14, UP0, UR14, -0x200, URZ ;  /* 0xfffffe000e0e2890 */ /* 0x000fe2000ff1e03f */
[C---:B--2---:R-:W-:Y:S01]  /*7ce0*/  LEA R6, P1, R0.reuse, R196, 0x2 ;  /* 0x000000c400067211 */ /* 0x044fe200078210ff */
[----:B------:R-:W-:Y:S02]  /*7cf0*/  REDG.E.ADD.F32.FTZ.RN.STRONG.GPU desc[UR34][R8.64], R29 ;  /* 0x0000001d080079a6 */ /* 0x000fe4000c10f3a2 */
[----:B------:R-:W-:Y:S01]  /*7d00*/  @UP2 UIADD3.X UR15, UR15, -0x1, URZ, UP0, !UPT ;  /* 0xffffffff0f0f2890 */ /* 0x000fe200087fe43f */
[----:B------:R-:W-:Y:S01]  /*7d10*/  LEA.HI.X.SX32 R7, R0, R197, 0x2, P1 ;  /* 0x000000c500077211 */ /* 0x000fe200008f16ff */
[----:B------:R-:W-:Y:S01]  /*7d20*/  LDSM.16.MT88.4 R8, [R184] ;  /* 0x00000000b808783b */ /* 0x000fe20000004200 */
[----:B------:R-:W-:Y:S01]  /*7d30*/  IMAD.IADD R0, R185, 0x1, R184 ;  /* 0x00000001b9007824 */ /* 0x000fe200078e02b8 */
[----:B------:R-:W-:Y:S01]  /*7d40*/  ISETP.LT.AND P1, PT, RZ, UR47, PT ;  /* 0x0000002fff007c0c */ /* 0x000fe2000bf21270 */
[----:B------:R-:W-:Y:S01]  /*7d50*/  UMOV UR47, UR8 ;  /* 0x00000008002f7c82 */ /* 0x000fe20008000000 */
[----:B------:R-:W-:Y:S04]  /*7d60*/  REDG.E.ADD.F32.FTZ.RN.STRONG.GPU desc[UR34][R6.64], R30 ;  /* 0x0000001e060079a6 */ /* 0x000fe8000c10f3a2 */
[----:B------:R-:W-:Y:S04]  /*7d70*/  REDG.E.ADD.F32.FTZ.RN.STRONG.GPU desc[UR34][R4.64], R31 ;  /* 0x0000001f040079a6 */ /* 0x000fe8000c10f3a2 */
[----:B------:R-:W1:Y:S04]  /*7d80*/  LDSM.16.MT88.4 R4, [R3+0x14000] ;  /* 0x014000000304783b */ /* 0x000e680000004200 */
[----:B------:R-:W2:Y:S04]  /*7d90*/  LDSM.16.MT88.4 R16, [R0] ;  /* 0x000000000010783b */ /* 0x000ea80000004200 */
[----:B------:R-:W3:Y:S01]  /*7da0*/  LDSM.16.MT88.4 R28, [R0+0x800] ;  /* 0x00080000001c783b */ /* 0x000ee20000004200 */
        /* <DEDUP_REMOVED lines=11> */
[----:B------:R-:W4:Y:S01]  /*7e60*/  LDSM.16.MT88.4 R16, [R184+0x1800] ;  /* 0x00180000b810783b */ /* 0x000f220000004200 */
[-C--:B------:R-:W-:Y:S06]  /*7e70*/  HMMA.16816.F32.BF16 R100, R20, R24.reuse, R100 ;  /* 0x000000181464723c */ /* 0x080fec0000041864 */
[C---:B------:R-:W-:Y:S06]  /*7e80*/  HMMA.16816.F32.BF16 R104, R32.reuse, R24, R104 ;  /* 0x000000182068723c */ /* 0x040fec0000041868 */
[-C--:B------:R-:W-:Y:S06]  /*7e90*/  HMMA.16816.F32.BF16 R108, R32, R26.reuse, R108 ;  /* 0x0000001a206c723c */ /* 0x080fec000004186c */
[C---:B------:R-:W-:Y:S01]  /*7ea0*/  HMMA.16816.F32.BF16 R112, R20.reuse, R26, R112 ;  /* 0x0000001a1470723c */ /* 0x040fe20000041870 */
[----:B------:R-:W5:Y:S05]  /*7eb0*/  LDSM.16.MT88.4 R24, [R3+0x19800] ;  /* 0x019800000318783b */ /* 0x000f6a0000004200 */
[-C--:B---3--:R-:W-:Y:S06]  /*7ec0*/  HMMA.16816.F32.BF16 R116, R20, R28.reuse, R116 ;  /* 0x0000001c1474723c */ /* 0x088fec0000041874 */
[C---:B------:R-:W-:Y:S06]  /*7ed0*/  HMMA.16816.F32.BF16 R120, R32.reuse, R28, R120 ;  /* 0x0000001c2078723c */ /* 0x040fec0000041878 */
[-C--:B------:R-:W-:Y:S01]  /*7ee0*/  HMMA.16816.F32.BF16 R124, R32, R30.reuse, R124 ;  /* 0x0000001e207c723c */ /* 0x080fe2000004187c */
[----:B------:R-:W3:Y:S05]  /*7ef0*/  LDSM.16.MT88.4 R32, [R0+0x1800] ;  /* 0x001800000020783b */ /* 0x000eea0000004200 */
[----:B------:R-:W-:Y:S01]  /*7f00*/  HMMA.16816.F32.BF16 R128, R20, R30, R128 ;  /* 0x0000001e1480723c */ /* 0x000fe20000041880 */
[----:B------:R-:W-:Y:S04]  /*7f10*/  LDSM.16.MT88.4 R20, [R3+0x16000] ;  /* 0x016000000314783b */ /* 0x000fe80000004200 */
        /* <DEDUP_REMOVED lines=13> */
[-C--:B----4-:R-:W-:Y:S06]  /*7ff0*/  HMMA.16816.F32.BF16 R100, R4, R16.reuse, R100 ;  /* 0x000000100464723c */ /* 0x090fec0000041864 */
[C---:B-----5:R-:W-:Y:S06]  /*8000*/  HMMA.16816.F32.BF16 R104, R24.reuse, R16, R104 ;  /* 0x000000101868723c */ /* 0x060fec0000041868 */
[-C--:B------:R-:W-:Y:S06]  /*8010*/  HMMA.16816.F32.BF16 R108, R24, R18.reuse, R108 ;  /* 0x00000012186c723c */ /* 0x080fec000004186c */
[C---:B------:R-:W-:Y:S01]  /*8020*/  HMMA.16816.F32.BF16 R112, R4.reuse, R18, R112 ;  /* 0x000000120470723c */ /* 0x040fe20000041870 */
[----:B------:R-:W4:Y:S05]  /*8030*/  LDSM.16.MT88.4 R16, [R3+0x1a800] ;  /* 0x01a800000310783b */ /* 0x000f2a0000004200 */
        /* <DEDUP_REMOVED lines=24> */
[-C--:B---3--:R-:W-:Y:S06]  /*81c0*/  HMMA.16816.F32.BF16 R116, R8, R24.reuse, R116 ;  /* 0x000000180874723c */ /* 0x088fec0000041874 */
[C---:B------:R-:W-:Y:S06]  /*81d0*/  HMMA.16816.F32.BF16 R120, R16.reuse, R24, R120 ;  /* 0x000000181078723c */ /* 0x040fec0000041878 */
[-C--:B------:R-:W-:Y:S01]  /*81e0*/  HMMA.16816.F32.BF16 R124, R16, R26.reuse, R124 ;  /* 0x0000001a107c723c */ /* 0x080fe2000004187c */
[----:B------:R3:W5:Y:S05]  /*81f0*/  LDSM.16.MT88.4 R16, [R0+0x3800] ;  /* 0x003800000010783b */ /* 0x00076a0000004200 */
[----:B------:R-:W-:Y:S06]  /*8200*/  HMMA.16816.F32.BF16 R128, R8, R26, R128 ;  /* 0x0000001a0880723c */ /* 0x000fec0000041880 */
[-C--:B-1----:R-:W-:Y:S06]  /*8210*/  HMMA.16816.F32.BF16 R100, R4, R28.reuse, R100 ;  /* 0x0000001c0464723c */ /* 0x082fec0000041864 */
[C---:B------:R-:W-:Y:S06]  /*8220*/  HMMA.16816.F32.BF16 R104, R32.reuse, R28, R104 ;  /* 0x0000001c2068723c */ /* 0x040fec0000041868 */
[-C--:B------:R-:W-:Y:S05]  /*8230*/  HMMA.16816.F32.BF16 R108, R32, R30.reuse, R108 ;  /* 0x0000001e206c723c */ /* 0x080fea000004186c */
[C---:B---3--:R-:W-:Y:S01]  /*8240*/  VIADD R0, R184.reuse, 0xffffc000 ;  /* 0xffffc000b8007836 */ /* 0x048fe20000000000 */
[C---:B------:R-:W-:Y:S05]  /*8250*/  HMMA.16816.F32.BF16 R112, R4.reuse, R30, R112 ;  /* 0x0000001e0470723c */ /* 0x040fea0000041870 */
[----:B------:R-:W-:Y:S01]  /*8260*/  @P0 VIADD R0, R184, 0x4000 ;  /* 0x00004000b8000836 */ /* 0x000fe20000000000 */
[-C--:B--2---:R-:W-:Y:S05]  /*8270*/  HMMA.16816.F32.BF16 R116, R4, R36.reuse, R116 ;  /* 0x000000240474723c */ /* 0x084fea0000041874 */
        /* <DEDUP_REMOVED lines=15> */
.L_x_2029:
        /* <DEDUP_REMOVED lines=60> */
[----:B------:R-:W5:Y:S01]  /*8730*/  LDC.64 R14, c[0x0][0x438] ;  /* 0x00010e00ff0e7b82 */ /* 0x000f620000000a00 */
[----:B------:R-:W-:Y:S01]  /*8740*/  F2FP.BF16.F32.PACK_AB R130, R131, R130 ;  /* 0x000000828382723e */ /* 0x000fe200000010ff */
[----:B------:R-:W-:Y:S01]  /*8750*/  ULDC.64 UR12, c[0x0][0x450] ;  /* 0x00011400000c7ab9 */ /* 0x000fe20000000a00 */
[----:B------:R-:W-:Y:S01]  /*8760*/  F2FP.BF16.F32.PACK_AB R18, R18, R120 ;  /* 0x000000781212723e */ /* 0x000fe200000010ff */
[----:B------:R-:W-:Y:S01]  /*8770*/  ULDC.64 UR8, c[0x0][0x458] ;  /* 0x0001160000087ab9 */ /* 0x000fe20000000a00 */
[----:B------:R-:W-:-:S02]  /*8780*/  F2FP.BF16.F32.PACK_AB R17, R17, R122 ;  /* 0x0000007a1111723e */ /* 0x000fc400000010ff */
[----:B-1----:R-:W-:Y:S02]  /*8790*/  SHF.R.S32.HI R7, RZ, 0x1f, R20 ;  /* 0x0000001fff077819 */ /* 0x002fe40000011414 */
[----:B------:R-:W-:Y:S02]  /*87a0*/  F2FP.BF16.F32.PACK_AB R124, R125, R124 ;  /* 0x0000007c7d7c723e */ /* 0x000fe400000010ff */
[----:B------:R-:W-:Y:S02]  /*87b0*/  F2FP.BF16.F32.PACK_AB R126, R127, R126 ;  /* 0x0000007e7f7e723e */ /* 0x000fe400000010ff */
[----:B------:R-:W-:Y:S02]  /*87c0*/  F2FP.BF16.F32.PACK_AB R68, R69, R68 ;  /* 0x000000444544723e */ /* 0x000fe400000010ff */
[----:B------:R-:W-:Y:S02]  /*87d0*/  F2FP.BF16.F32.PACK_AB R70, R71, R70 ;  /* 0x000000464746723e */ /* 0x000fe400000010ff */
[----:B------:R-:W-:-:S02]  /*87e0*/  F2FP.BF16.F32.PACK_AB R80, R81, R80 ;  /* 0x000000505150723e */ /* 0x000fc400000010ff */
[----:B------:R-:W-:Y:S02]  /*87f0*/  LEA.HI R7, R7, R20, RZ, 0x3 ;  /* 0x0000001407077211 */ /* 0x000fe400078f18ff */
[----:B------:R-:W-:Y:S02]  /*8800*/  F2FP.BF16.F32.PACK_AB R82, R83, R82 ;  /* 0x000000525352723e */ /* 0x000fe400000010ff */
[----:B------:R-:W-:Y:S02]  /*8810*/  F2FP.BF16.F32.PACK_AB R72, R73, R72 ;  /* 0x000000484948723e */ /* 0x000fe400000010ff */
[----:B------:R-:W-:Y:S02]  /*8820*/  F2FP.BF16.F32.PACK_AB R74, R75, R74 ;  /* 0x0000004a4b4a723e */ /* 0x000fe400000010ff */
[----:B------:R-:W-:Y:S02]  /*8830*/  F2FP.BF16.F32.PACK_AB R76, R77, R76 ;  /* 0x0000004c4d4c723e */ /* 0x000fe400000010ff */
[----:B------:R-:W-:-:S02]  /*8840*/  SHF.R.S32.HI R0, RZ, 0x3, R7 ;  /* 0x00000003ff007819 */ /* 0x000fc40000011407 */
        /* <DEDUP_REMOVED lines=8> */
[----:B------:R-:W-:Y:S01]  /*88d0*/  F2FP.BF16.F32.PACK_AB R94, R95, R94 ;  /* 0x0000005e5f5e723e */ /* 0x000fe200000010ff */
[----:B------:R-:W-:-:S04]  /*88e0*/  UIMAD UR10, UR43, UR12, URZ ;  /* 0x0000000c2b0a72a4 */ /* 0x000fc8000f8e023f */
[----:B------:R-:W-:Y:S02]  /*88f0*/  UIMAD UR10, UR5, UR13, UR10 ;  /* 0x0000000d050a72a4 */ /* 0x000fe4000f8e020a */
[----:B------:R-:W-:Y:S02]  /*8900*/  UIMAD UR43, UR43, UR8, URZ ;  /* 0x000000082b2b72a4 */ /* 0x000fe4000f8e023f */
[----:B------:R-:W-:Y:S01]  /*8910*/  USHF.L.U32 UR14, UR12, 0x6, URZ ;  /* 0x000000060c0e7899 */ /* 0x000fe2000800063f */
[----:B--2---:R-:W-:Y:S04]  /*8920*/  STS [R32], R6 ;  /* 0x0000000620007388 */ /* 0x004fe80000000800 */
[----:B------:R1:W-:Y:S04]  /*8930*/  STS [R32+0x400], R5 ;  /* 0x0004000520007388 */ /* 0x0003e80000000800 */
[----:B---3--:R-:W-:Y:S04]  /*8940*/  STS [R34], R4 ;  /* 0x0000000422007388 */ /* 0x008fe80000000800 */
[----:B----4-:R-:W-:Y:S04]  /*8950*/  STS [R33], R2 ;  /* 0x0000000221007388 */ /* 0x010fe80000000800 */
[----:B------:R-:W-:Y:S04]  /*8960*/  STS [R32+0x2000], R10 ;  /* 0x0020000a20007388 */ /* 0x000fe80000000800 */
[----:B------:R-:W-:Y:S04]  /*8970*/  STS [R32+0x2400], R9 ;  /* 0x0024000920007388 */ /* 0x000fe80000000800 */
[----:B-----5:R-:W-:Y:S04]  /*8980*/  STS [R31], R8 ;  /* 0x000000081f007388 */ /* 0x020fe80000000800 */
[----:B------:R-:W-:Y:S04]  /*8990*/  STS [R30], R13 ;  /* 0x0000000d1e007388 */ /* 0x000fe80000000800 */
[----:B------:R2:W-:Y:S04]  /*89a0*/  STS [R29], R12 ;  /* 0x0000000c1d007388 */ /* 0x0005e80000000800 */
[----:B------:R-:W-:Y:S04]  /*89b0*/  STS [R28], R19 ;  /* 0x000000131c007388 */ /* 0x000fe80000000800 */
[----:B------:R-:W-:Y:S04]  /*89c0*/  STS [R27], R16 ;  /* 0x000000101b007388 */ /* 0x000fe80000000800 */
[----:B------:R-:W-:Y:S04]  /*89d0*/  STS [R26], R130 ;  /* 0x000000821a007388 */ /* 0x000fe80000000800 */
[----:B------:R3:W-:Y:S04]  /*89e0*/  STS [R25], R18 ;  /* 0x0000001219007388 */ /* 0x0007e80000000800 */
[----:B------:R4:W-:Y:S04]  /*89f0*/  STS [R24], R17 ;  /* 0x0000001118007388 */ /* 0x0009e80000000800 */
[----:B------:R-:W-:Y:S01]  /*8a00*/  STS [R23], R124 ;  /* 0x0000007c17007388 */ /* 0x000fe20000000800 */
[----:B-1----:R-:W-:Y:S01]  /*8a10*/  SHF.R.S32.HI R5, RZ, 0x1f, R0 ;  /* 0x0000001fff057819 */ /* 0x002fe20000011400 */
[----:B--2---:R-:W1:Y:S02]  /*8a20*/  LDC.64 R12, c[0x0][0x468] ;  /* 0x00011a00ff0c7b82 */ /* 0x004e640000000a00 */
[----:B------:R-:W-:Y:S04]  /*8a30*/  STS [R21], R126 ;  /* 0x0000007e15007388 */ /* 0x000fe80000000800 */
[----:B------:R-:W-:Y:S04]  /*8a40*/  STS [R32+0x4000], R68 ;  /* 0x0040004420007388 */ /* 0x000fe80000000800 */
[----:B------:R-:W-:Y:S04]  /*8a50*/  STS [R32+0x4400], R70 ;  /* 0x0044004620007388 */ /* 0x000fe80000000800 */
[----:B------:R-:W-:Y:S01]  /*8a60*/  STS [R34+0x4000], R80 ;  /* 0x0040005022007388 */ /* 0x000fe20000000800 */
[----:B------:R-:W-:Y:S01]  /*8a70*/  LOP3.LUT R6, R7, 0xfffffff8, RZ, 0xc0, !PT ;  /* 0xfffffff807067812 */ /* 0x000fe200078ec0ff */
[----:B---3--:R-:W2:Y:S02]  /*8a80*/  LDC.64 R18, c[0x0][0x470] ;  /* 0x00011c00ff127b82 */ /* 0x008ea40000000a00 */
[----:B------:R-:W-:Y:S04]  /*8a90*/  STS [R33+0x4000], R82 ;  /* 0x0040005221007388 */ /* 0x000fe80000000800 */
[----:B------:R-:W-:Y:S01]  /*8aa0*/  STS [R32+0x6000], R72 ;  /* 0x0060004820007388 */ /* 0x000fe20000000800 */
[----:B------:R-:W-:Y:S01]  /*8ab0*/  MOV R10, UR12 ;  /* 0x0000000c000a7c02 */ /* 0x000fe20008000f00 */
[----:B----4-:R-:W3:Y:S02]  /*8ac0*/  LDC.64 R16, c[0x0][0x440] ;  /* 0x00011000ff107b82 */ /* 0x010ee40000000a00 */
[----:B------:R-:W-:Y:S04]  /*8ad0*/  STS [R32+0x6400], R74 ;  /* 0x0064004a20007388 */ /* 0x000fe80000000800 */
[----:B------:R-:W-:Y:S01]  /*8ae0*/  STS [R31+0x4000], R76 ;  /* 0x0040004c1f007388 */ /* 0x000fe20000000800 */
[----:B------:R-:W-:-:S03]  /*8af0*/  IMAD R7, R5, UR12, RZ ;  /* 0x0000000c05077c24 */ /* 0x000fc6000f8e02ff */
[----:B------:R-:W-:Y:S01]  /*8b00*/  STS [R30+0x4000], R78 ;  /* 0x0040004e1e007388 */ /* 0x000fe20000000800 */
[----:B------:R-:W-:-:S03]  /*8b10*/  IMAD.IADD R20, R20, 0x1, -R6 ;  /* 0x0000000114147824 */ /* 0x000fc600078e0a06 */
[----:B------:R-:W-:Y:S01]  /*8b20*/  STS [R29+0x4000], R84 ;  /* 0x004000541d007388 */ /* 0x000fe20000000800 */
[----:B------:R-:W-:-:S03]  /*8b30*/  IMAD R6, R5, UR8, RZ ;  /* 0x0000000805067c24 */ /* 0x000fc6000f8e02ff */
[----:B------:R-:W-:Y:S04]  /*8b40*/  STS [R28+0x4000], R86 ;  /* 0x004000561c007388 */ /* 0x000fe80000000800 */
[----:B------:R-:W-:Y:S01]  /*8b50*/  STS [R27+0x4000], R96 ;  /* 0x004000601b007388 */ /* 0x000fe20000000800 */
[----:B------:R-:W-:-:S03]  /*8b60*/  IMAD.WIDE.U32 R4, R0, UR12, RZ ;  /* 0x0000000c00047c25 */ /* 0x000fc6000f8e00ff */
[----:B------:R-:W-:Y:S01]  /*8b70*/  STS [R26+0x4000], R98 ;  /* 0x004000621a007388 */ /* 0x000fe20000000800 */
[----:B------:R-:W-:-:S03]  /*8b80*/  IMAD R2, R0, UR13, R7 ;  /* 0x0000000d00027c24 */ /* 0x000fc6000f8e0207 */
[----:B------:R-:W-:Y:S01]  /*8b90*/  STS [R25+0x4000], R88 ;  /* 0x0040005819007388 */ /* 0x000fe20000000800 */
[----:B------:R-:W-:-:S03]  /*8ba0*/  IMAD R11, R0, UR9, R6 ;  /* 0x00000009000b7c24 */ /* 0x000fc6000f8e0206 */
[----:B------:R-:W-:Y:S01]  /*8bb0*/  STS [R24+0x4000], R90 ;  /* 0x0040005a18007388 */ /* 0x000fe20000000800 */
[----:B------:R-:W-:-:S03]  /*8bc0*/  IMAD.WIDE.U32 R6, R0, UR8, RZ ;  /* 0x0000000800067c25 */ /* 0x000fc6000f8e00ff */
[----:B------:R-:W-:Y:S01]  /*8bd0*/  STS [R23+0x4000], R92 ;  /* 0x0040005c17007388 */ /* 0x000fe20000000800 */
[----:B------:R-:W-:-:S03]  /*8be0*/  IMAD.IADD R5, R5, 0x1, R2 ;  /* 0x0000000105057824 */ /* 0x000fc600078e0202 */
[----:B------:R-:W-:Y:S01]  /*8bf0*/  STS [R21+0x4000], R94 ;  /* 0x0040005e15007388 */ /* 0x000fe20000000800 */
[----:B------:R-:W-:Y:S02]  /*8c00*/  IMAD.IADD R9, R7, 0x1, R11 ;  /* 0x0000000107097824 */ /* 0x000fe400078e020b */
        /* <DEDUP_REMOVED lines=8> */
[----:B------:R-:W-:Y:S03]  /*8c90*/  BAR.SYNC.DEFER_BLOCKING 0x0 ;  /* 0x0000000000007b1d */ /* 0x000fe60000010000 */
[----:B------:R-:W-:Y:S01]  /*8ca0*/  IADD3 R7, R7, R15, RZ ;  /* 0x0000000f07077210 */ /* 0x000fe20007ffe0ff */
[----:B-1----:R-:W-:-:S02]  /*8cb0*/  IMAD R2, R12, UR39, RZ ;  /* 0x000000270c027c24 */ /* 0x002fc4000f8e02ff */
[----:B---3--:R-:W-:Y:S02]  /*8cc0*/  IMAD R14, R16, UR38, RZ ;  /* 0x00000026100e7c24 */ /* 0x008fe4000f8e02ff */
[----:B------:R-:W-:-:S04]  /*8cd0*/  IMAD.WIDE.U32 R6, R12, UR27, R6 ;  /* 0x0000001b0c067c25 */ /* 0x000fc8000f8e0006 */
[----:B------:R-:W-:Y:S02]  /*8ce0*/  IMAD R2, R13, UR27, R2 ;  /* 0x0000001b0d027c24 */ /* 0x000fe4000f8e0202 */
[----:B------:R-:W-:Y:S02]  /*8cf0*/  IMAD R12, R17, UR26, R14 ;  /* 0x0000001a110c7c24 */ /* 0x000fe4000f8e020e */
[----:B------:R-:W-:Y:S01]  /*8d00*/  IMAD.WIDE.U32 R4, R16, UR26, R4 ;  /* 0x0000001a10047c25 */ /* 0x000fe2000f8e0004 */
[----:B------:R-:W1:Y:S04]  /*8d10*/  LDS.128 R44, [R0+0xc000] ;  /* 0x00c00000002c7984 */ /* 0x000e680000000c00 */
[----:B------:R-:W3:Y:S01]  /*8d20*/  LDS.128 R40, [R0+0xd000] ;  /* 0x00d0000000287984 */ /* 0x000ee20000000c00 */
[----:B------:R-:W-:-:S03]  /*8d30*/  IMAD.IADD R7, R7, 0x1, R2 ;  /* 0x0000000107077824 */ /* 0x000fc600078e0202 */
[----:B------:R-:W4:Y:S01]  /*8d40*/  LDS.128 R36, [R0+0xe000] ;  /* 0x00e0000000247984 */ /* 0x000f220000000c00 */
[----:B------:R-:W-:Y:S01]  /*8d50*/  IADD3 R2, P0, R6, R10, RZ ;  /* 0x0000000a06027210 */ /* 0x000fe20007f1e0ff */
[C---:B--2---:R-:W-:Y:S01]  /*8d60*/  IMAD R10, R18.reuse, UR39, RZ ;  /* 0x00000027120a7c24 */ /* 0x044fe2000f8e02ff */
[----:B------:R-:W-:Y:S01]  /*8d70*/  IADD3 R5, R5, R12, RZ ;  /* 0x0000000c05057210 */ /* 0x000fe20007ffe0ff */
[----:B------:R-:W2:Y:S01]  /*8d80*/  LDS.128 R32, [R0+0xf000] ;  /* 0x00f0000000207984 */ /* 0x000ea20000000c00 */
[----:B------:R-:W-:Y:S01]  /*8d90*/  IADD3.X R11, R7, UR10, R11, P0, !PT ;  /* 0x0000000a070b7c10 */ /* 0x000fe200087fe40b */
[----:B------:R-:W-:Y:S01]  /*8da0*/  IMAD R10, R19, UR27, R10 ;  /* 0x0000001b130a7c24 */ /* 0x000fe2000f8e020a */
[----:B------:R-:W-:Y:S01]  /*8db0*/  ULDC.64 UR10, c[0x0][0x3f0] ;  /* 0x0000fc00000a7ab9 */ /* 0x000fe20000000a00 */
[----:B------:R-:W5:Y:S01]  /*8dc0*/  LDS.128 R28, [R0+0x10000] ;  /* 0x01000000001c7984 */ /* 0x000f620000000c00 */
[----:B------:R-:W-:-:S03]  /*8dd0*/  IMAD.WIDE.U32 R6, R18, UR27, R4 ;  /* 0x0000001b12067c25 */ /* 0x000fc6000f8e0004 */
[----:B------:R-:W5:Y:S01]  /*8de0*/  LDS.128 R24, [R0+0x11000] ;  /* 0x0110000000187984 */ /* 0x000f620000000c00 */
[----:B------:R-:W-:-:S03]  /*8df0*/  IMAD.U32 R13, RZ, RZ, UR8 ;  /* 0x00000008ff0d7e24 */ /* 0x000fc6000f8e00ff */
[----:B------:R-:W5:Y:S04]  /*8e00*/  LDS.128 R20, [R0+0x12000] ;  /* 0x0120000000147984 */ /* 0x000f680000000c00 */
[----:B------:R1:W5:Y:S01]  /*8e10*/  LDS.128 R16, [R0+0x13000] ;  /* 0x0130000000107984 */ /* 0x0003620000000c00 */
        /* <DEDUP_REMOVED lines=9> */
[----:B-1----:R-:W-:-:S04]  /*8eb0*/  IADD3 R0, P0, R6, R8, RZ ;  /* 0x0000000806007210 */ /* 0x002fc80007f1e0ff */
[----:B------:R-:W-:Y:S01]  /*8ec0*/  IADD3.X R2, R7, UR5, R9, P0, !PT ;  /* 0x0000000507027c10 */ /* 0x000fe200087fe409 */
[----:B------:R-:W-:Y:S01]  /*8ed0*/  USHF.L.U32 UR5, UR8, 0x6, URZ ;  /* 0x0000000608057899 */ /* 0x000fe2000800063f */
[----:B------:R-:W-:Y:S01]  /*8ee0*/  LEA R12, P0, R0, UR10, 0x1 ;  /* 0x0000000a000c7c11 */ /* 0x000fe2000f8008ff */
[----:B------:R-:W-:Y:S01]  /*8ef0*/  USHF.L.U64.HI UR8, UR8, 0x6, UR9 ;  /* 0x0000000608087899 */ /* 0x000fe20008010209 */
[----:B------:R-:W-:Y:S02]  /*8f00*/  IADD3 R8, P1, R10, UR14, RZ ;  /* 0x0000000e0a087c10 */ /* 0x000fe4000ff3e0ff */
[----:B------:R-:W-:Y:S02]  /*8f10*/  LEA.HI.X R13, R0, UR11, R2, 0x1, P0 ;  /* 0x0000000b000d7c11 */ /* 0x000fe400080f0c02 */
        /* <DEDUP_REMOVED lines=8> */
[----:B--2---:R2:W-:Y:S04]  /*8fa0*/  STG.E.128 desc[UR34][R14.64], R32 ;  /* 0x000000200e007986 */ /* 0x0045e8000c101d22 */
[----:B-----5:R2:W-:Y:S01]  /*8fb0*/  STG.E.128 desc[UR34][R12.64], R28 ;  /* 0x0000001c0c007986 */ /* 0x0205e2000c101d22 */
[----:B-1----:R-:W-:-:S04]  /*8fc0*/  IADD3 R4, P0, R6, UR5, RZ ;  /* 0x0000000506047c10 */ /* 0x002fc8000ff1e0ff */
[----:B------:R-:W-:Y:S02]  /*8fd0*/  IADD3.X R5, R7, UR8, RZ, P0, !PT ;  /* 0x0000000807057c10 */ /* 0x000fe400087fe4ff */
[----:B---3--:R-:W-:Y:S01]  /*8fe0*/  IADD3 R8, P0, R4, UR5, RZ ;  /* 0x0000000504087c10 */ /* 0x008fe2000ff1e0ff */
[----:B------:R2:W-:Y:S03]  /*8ff0*/  STG.E.128 desc[UR34][R6.64], R24 ;  /* 0x0000001806007986 */ /* 0x0005e6000c101d22 */
[----:B------:R-:W-:Y:S01]  /*9000*/  IADD3.X R9, R5, UR8, RZ, P0, !PT ;  /* 0x0000000805097c10 */ /* 0x000fe200087fe4ff */
[----:B------:R2:W-:Y:S04]  /*9010*/  STG.E.128 desc[UR34][R4.64], R20 ;  /* 0x0000001404007986 */ /* 0x0005e8000c101d22 */
[----:B------:R2:W-:Y:S04]  /*9020*/  STG.E.128 desc[UR34][R8.64], R16 ;  /* 0x0000001008007986 */ /* 0x0005e8000c101d22 */
.L_x_2026:
        /* <DEDUP_REMOVED lines=11> */
.L_x_2033:
[----:B------:R-:W-:Y:S05]  /*90e0*/  EXIT ;  /* 0x000000000000794d */ /* 0x000fea0003800000 */
.L_x_2035:
        /* <DEDUP_REMOVED lines=9> */
.L_x_2494:


//--------------------- .text._ZN5flash44flash_bwd_dq_dk_dv_loop_seqk_parallel_kernelI23Flash_bwd_kernel_traitsILi64ELi128ELi128ELi8ELi4ELi4ELi4ELb0ELb0EN7cutlass10bfloat16_tE19Flash_kernel_traitsILi64ELi128ELi128ELi8ES3_EELb1ELb0ELb0ELb1ELb0ELb0ELb0EEEvNS_16Flash_bwd_paramsE --------------------------
	.section	.text._ZN5flash44flash_bwd_dq_dk_dv_loop_seqk_parallel_kernelI23Flash_bwd_kernel_traitsILi64ELi128ELi128ELi8ELi4ELi4ELi4ELb0ELb0EN7cutlass10bfloat16_tE19Flash_kernel_traitsILi64ELi128ELi128ELi8ES3_EELb1ELb0ELb0ELb1ELb0ELb0ELb0EEEvNS_16Flash_bwd_paramsE,"ax",@progbits
	.align	128
        .global         _ZN5flash44flash_bwd_dq_dk_dv_loop_seqk_parallel_kernelI23Flash_bwd_kernel_traitsILi64ELi128ELi128ELi8ELi4ELi4ELi4ELb0ELb0EN7cutlass10bfloat16_tE19Flash_kernel_traitsILi64ELi128ELi128ELi8ES3_EELb1ELb0ELb0ELb1ELb0ELb0ELb0EEEvNS_16Flash_bwd_paramsE
        .type           _ZN5flash44flash_bwd_dq_dk_dv_loop_seqk_parallel_kernelI23Flash_bwd_kernel_traitsILi64ELi128ELi128ELi8ELi4ELi4ELi4ELb0ELb0EN7cutlass10bfloat16_tE19Flash_kernel_traitsILi64ELi128ELi128ELi8ES3_EELb1ELb0ELb0ELb1ELb0ELb0ELb0EEEvNS_16Flash_bwd_paramsE,@function
        .size           _ZN5flash44flash_bwd_dq_dk_dv_loop_seqk_parallel_kernelI23Flash_bwd_kernel_traitsILi64ELi128ELi128ELi8ELi4ELi4ELi4ELb0ELb0EN7cutlass10bfloat16_tE19Flash_kernel_traitsILi64ELi128ELi128ELi8ES3_EELb1ELb0ELb0ELb1ELb0ELb0ELb0EEEvNS_16Flash_bwd_paramsE,(.L_x_2495 - _ZN5flash44flash_bwd_dq_dk_dv_loop_seqk_parallel_kernelI23Flash_bwd_kernel_traitsILi64ELi128ELi128ELi8ELi4ELi4ELi4ELb0ELb0EN7cutlass10bfloat16_tE19Flash_kernel_traitsILi64ELi128ELi128ELi8ES3_EELb1ELb0ELb0ELb1ELb0ELb0ELb0EEEvNS_16Flash_bwd_paramsE)
        .other          _ZN5flash44flash_bwd_dq_dk_dv_loop_seqk_parallel_kernelI23Flash_bwd_kernel_traitsILi64ELi128ELi128ELi8ELi4ELi4ELi4ELb0ELb0EN7cutlass10bfloat16_tE19Flash_kernel_traitsILi64ELi128ELi128ELi8ES3_EELb1ELb0ELb0ELb1ELb0ELb0ELb0EEEvNS_16Flash_bwd_paramsE,@"STO_CUDA_ENTRY STV_DEFAULT"
_ZN5flash44flash_bwd_dq_dk_dv_loop_seqk_parallel_kernelI23Flash_bwd_kernel_traitsILi64ELi128ELi128ELi8ELi4ELi4ELi4ELb0ELb0EN7cutlass10bfloat16_tE19Flash_kernel_traitsILi64ELi128ELi128ELi8ES3_EELb1ELb0ELb0ELb1ELb0ELb0ELb0EEEvNS_16Flash_bwd_paramsE:
.text._ZN5flash44flash_bwd_dq_dk_dv_loop_seqk_parallel_kernelI23Flash_bwd_kernel_traitsILi64ELi128ELi128ELi8ELi4ELi4ELi4ELb0ELb0EN7cutlass10bfloat16_tE19Flash_kernel_traitsILi64ELi128ELi128ELi8ES3_EELb1ELb0ELb0ELb1ELb0ELb0ELb0EEEvNS_16Flash_bwd_paramsE:
        /* <DEDUP_REMOVED lines=25> */
[CC--:B------:R-:W-:Y:S01]  /*0190*/  LEA.HI R6, R2.reuse, R11.reuse, RZ, 0x4 ;  /* 0x0000000b02067211 */ /* 0x0c0fe200078f20ff */
[----:B----4-:R-:W-:Y:S01]  /*01a0*/  USHF.R.S32.HI UR6, URZ, 0x1f, UR57 ;  /* 0x0000001f3f067899 */ /* 0x010fe20008011439 */
[CC--:B------:R-:W-:Y:S02]  /*01b0*/  LEA.HI R13, R2.reuse, R11.reuse, RZ, 0x7 ;  /* 0x0000000b020d7211 */ /* 0x0c0fe400078f38ff */
[----:B------:R-:W-:Y:S02]  /*01c0*/  LEA.HI R2, R2, R11, RZ, 0x2 ;  /* 0x0000000b02027211 */ /* 0x000fe400078f10ff */
[----:B------:R-:W-:-:S02]  /*01d0*/  LOP3.LUT R3, R0, 0xffffffe0, RZ, 0xc0, !PT ;  /* 0xffffffe000037812 */ /* 0x000fc400078ec0ff */
[--C-:B------:R-:W-:Y:S02]  /*01e0*/  SHF.R.S32.HI R5, RZ, 0x5, R0.reuse ;  /* 0x00000005ff057819 */ /* 0x100fe40000011400 */
[----:B------:R-:W-:Y:S01]  /*01f0*/  SHF.R.S32.HI R0, RZ, 0x1f, R0 ;  /* 0x0000001fff007819 */ /* 0x000fe20000011400 */
[C---:B------:R-:W-:Y:S01]  /*0200*/  IMAD.IADD R4, R11.reuse, 0x1, -R3 ;  /* 0x000000010b047824 */ /* 0x040fe200078e0a03 */
[----:B------:R-:W-:Y:S02]  /*0210*/  LOP3.LUT R10, R244, 0xfffffff8, RZ, 0xc0, !PT ;  /* 0xfffffff8f40a7812 */ /* 0x000fe400078ec0ff */
[--C-:B------:R-:W-:Y:S02]  /*0220*/  SHF.R.S32.HI R7, RZ, 0x2, R2.reuse ;  /* 0x00000002ff077819 */ /* 0x100fe40000011402 */
[----:B------:R-:W-:Y:S01]  /*0230*/  SHF.R.S32.HI R9, RZ, 0x1f, R2 ;  /* 0x0000001fff097819 */ /* 0x000fe20000011402 */
[----:B------:R-:W-:Y:S01]  /*0240*/  IMAD.IADD R236, R11, 0x1, -R10 ;  /* 0x000000010bec7824 */ /* 0x000fe200078e0a0a */
[----:B------:R-:W-:-:S02]  /*0250*/  LOP3.LUT R12, R6, 0xfffffff0, RZ, 0xc0, !PT ;  /* 0xfffffff0060c7812 */ /* 0x000fc400078ec0ff */
[----:B------:R-:W-:Y:S02]  /*0260*/  LOP3.LUT R2, R2, 0x7ffffffc, RZ, 0xc0, !PT ;  /* 0x7ffffffc02027812 */ /* 0x000fe400078ec0ff */
[----:B------:R-:W-:Y:S01]  /*0270*/  LEA.HI R0, R0, R5, RZ, 0x2 ;  /* 0x0000000500007211 */ /* 0x000fe200078f10ff */
[C---:B------:R-:W-:Y:S01]  /*0280*/  IMAD.IADD R10, R11.reuse, 0x1, -R12 ;  /* 0x000000010b0a7824 */ /* 0x040fe200078e0a0c */
[----:B------:R-:W-:Y:S01]  /*0290*/  SHF.R.S32.HI R8, RZ, 0x4, R6 ;  /* 0x00000004ff087819 */ /* 0x000fe20000011406 */
[----:B------:R-:W-:Y:S01]  /*02a0*/  IMAD.IADD R12, R11, 0x1, -R2 ;  /* 0x000000010b0c7824 */ /* 0x000fe200078e0a02 */
[----:B------:R-:W-:Y:S02]  /*02b0*/  LOP3.LUT R2, R0, 0xfffffffc, RZ, 0xc0, !PT ;  /* 0xfffffffc00027812 */ /* 0x000fe400078ec0ff */
[----:B------:R-:W-:Y:S02]  /*02c0*/  LEA.HI R0, R6, R8, RZ, 0x1 ;  /* 0x0000000806007211 */ /* 0x000fe400078f08ff */
[----:B------:R-:W-:Y:S01]  /*02d0*/  LEA.HI R3, R9, R7, RZ, 0x3 ;  /* 0x0000000709037211 */ /* 0x000fe200078f18ff */
[----:B------:R-:W-:Y:S01]  /*02e0*/  IMAD.IADD R14, R5, 0x1, -R2 ;  /* 0x00000001050e7824 */ /* 0x000fe200078e0a02 */
[----:B------:R-:W-:-:S02]  /*02f0*/  SHF.R.S32.HI R6, RZ, 0x1f, R4 ;  /* 0x0000001fff067819 */ /* 0x000fc40000011404 */
[----:B------:R-:W-:Y:S02]  /*0300*/  LOP3.LUT R2, R0, 0xfffffffe, RZ, 0xc0, !PT ;  /* 0xfffffffe00027812 */ /* 0x000fe400078ec0ff */
[----:B------:R-:W-:Y:S01]  /*0310*/  LOP3.LUT R0, R3, 0xfffffff8, RZ, 0xc0, !PT ;  /* 0xfffffff803007812 */ /* 0x000fe200078ec0ff */
[----:B------:R-:W-:Y:S01]  /*0320*/  STL [R1+0x4], R14 ;  /* 0x0000040e01007387 */ /* 0x000fe20000100800 */
[----:B------:R-:W-:Y:S01]  /*0330*/  LEA.HI R4, R6, R4, RZ, 0x2 ;  /* 0x0000000406047211 */ /* 0x000fe200078f10ff */
[----:B------:R-:W-:Y:S01]  /*0340*/  IMAD.SHL.U32 R6, R236, 0x40, RZ ;  /* 0x00000040ec067824 */ /* 0x000fe200078e00ff */
[----:B------:R-:W-:Y:S01]  /*0350*/  SHF.R.S32.HI R5, RZ, 0x1f, R10 ;  /* 0x0000001fff057819 */ /* 0x000fe2000001140a */
[----:B------:R-:W-:Y:S01]  /*0360*/  IMAD.IADD R11, R8, 0x1, -R2 ;  /* 0x00000001080b7824 */ /* 0x000fe200078e0a02 */
[----:B------:R-:W-:Y:S01]  /*0370*/  SHF.R.S32.HI R16, RZ, 0x7, R13 ;  /* 0x00000007ff107819 */ /* 0x000fe2000001140d */
[----:B------:R-:W-:Y:S01]  /*0380*/  IMAD.SHL.U32 R2, R14, 0x10, RZ ;  /* 0x000000100e027824 */ /* 0x000fe200078e00ff */
[----:B------:R-:W-:Y:S01]  /*0390*/  LEA.HI R8, R5, R10, RZ, 0x3 ;  /* 0x0000000a05087211 */ /* 0x000fe200078f18ff */
[----:B------:R-:W-:Y:S01]  /*03a0*/  IMAD.IADD R3, R7, 0x1, -R0 ;  /* 0x0000000107037824 */ /* 0x000fe200078e0a00 */
[----:B------:R-:W-:Y:S01]  /*03b0*/  LOP3.LUT R0, R6, 0x1c0, RZ, 0xc0, !PT ;  /* 0x000001c006007812 */ /* 0x000fe200078ec0ff */
[----:B------:R-:W-:Y:S01]  /*03c0*/  IMAD.SHL.U32 R168, R11, 0x200, RZ ;  /* 0x000002000ba87824 */ /* 0x000fe200078e00ff */
[----:B------:R-:W-:-:S02]  /*03d0*/  LEA.HI.SX32 R251, R4, R2, 0x1e ;  /* 0x0000000204fb7211 */ /* 0x000fc400078ff2ff */
[----:B------:R-:W-:Y:S01]  /*03e0*/  LOP3.LUT R2, R0, 0x30, R2, 0xf8, !PT ;  /* 0x0000003000027812 */ /* 0x000fe200078ef802 */
[----:B------:R-:W-:Y:S01]  /*03f0*/  IMAD R5, R16, 0x1000, R168 ;  /* 0x0000100010057824 */ /* 0x000fe200078e02a8 */
[----:B------:R-:W-:Y:S02]  /*0400*/  LOP3.LUT R172, R0, 0x8, R244, 0xf8, !PT ;  /* 0x0000000800ac7812 */ /* 0x000fe400078ef8f4 */
[----:B------:R-:W-:Y:S02]  /*0410*/  SHF.R.U32.HI R0, RZ, 0x3, R0 ;  /* 0x00000003ff007819 */ /* 0x000fe40000011600 */
[----:B------:R-:W-:Y:S02]  /*0420*/  LOP3.LUT R2, R2, 0x8, R244, 0xf8, !PT ;  /* 0x0000000802027812 */ /* 0x000fe400078ef8f4 */
[----:B------:R-:W-:Y:S02]  /*0430*/  LOP3.LUT R172, R172, R0, RZ, 0x3c, !PT ;  /* 0x00000000acac7212 */ /* 0x000fe400078e3cff */
[----:B------:R-:W-:Y:S01]  /*0440*/  LOP3.LUT R168, R168, R2, R0, 0xf6, !PT ;  /* 0x00000002a8a87212 */ /* 0x000fe200078ef600 */
[C---:B------:R-:W-:Y:S01]  /*0450*/  IMAD.SHL.U32 R0, R3.reuse, 0x40, RZ ;  /* 0x0000004003007824 */ /* 0x040fe200078e00ff */
[----:B------:R-:W-:Y:S01]  /*0460*/  LOP3.LUT R4, R3, 0x1, RZ, 0xc0, !PT ;  /* 0x0000000103047812 */ /* 0x000fe200078ec0ff */
[----:B------:R-:W-:Y:S01]  /*0470*/  IMAD.SHL.U32 R2, R16, 0x8, RZ ;  /* 0x0000000810027824 */ /* 0x000fe200078e00ff */
[----:B------:R-:W-:Y:S01]  /*0480*/  LOP3.LUT R6, R8, 0xfffffff8, RZ, 0xc0, !PT ;  /* 0xfffffff808067812 */ /* 0x000fe200078ec0ff */
[----:B------:R-:W-:Y:S01]  /*0490*/  IMAD.IADD R172, R5, 0x1, R172 ;  /* 0x0000000105ac7824 */ /* 0x000fe200078e02ac */
[----:B------:R-:W-:Y:S01]  /*04a0*/  ISETP.NE.U32.AND P0, PT, R4, 0x1, PT ;  /* 0x000000010400780c */ /* 0x000fe20003f05070 */
[----:B------:R-:W-:Y:S01]  /*04b0*/  IMAD.SHL.U32 R5, R11, 0x10, RZ ;  /* 0x000000100b057824 */ /* 0x000fe200078e00ff */
[----:B------:R-:W-:Y:S01]  /*04c0*/  LOP3.LUT R0, R0, 0x1c0, RZ, 0xc0, !PT ;  /* 0x000001c000007812 */ /* 0x000fe200078ec0ff */
[----:B------:R-:W-:Y:S01]  /*04d0*/  IMAD.IADD R15, R10, 0x1, -R6 ;  /* 0x000000010a0f7824 */ /* 0x000fe200078e0a06 */
[----:B------:R-:W-:Y:S01]  /*04e0*/  R2P PR, R3, 0x6 ;  /* 0x0000000603007804 */ /* 0x000fe20000000000 */
[----:B------:R-:W-:Y:S01]  /*04f0*/  IMAD.SHL.U32 R4, R12, 0x2, RZ ;  /* 0x000000020c047824 */ /* 0x000fe200078e00ff */
[----:B------:R-:W-:Y:S01]  /*0500*/  LOP3.LUT R2, R2, 0x8, RZ, 0xc0, !PT ;  /* 0x0000000802027812 */ /* 0x000fe200078ec0ff */
[----:B------:R-:W-:Y:S01]  /*0510*/  IMAD.SHL.U32 R8, R8, 0x40, RZ ;  /* 0x0000004008087824 */ /* 0x000fe200078e00ff */
[----:B------:R-:W-:Y:S01]  /*0520*/  SHF.R.U32.HI R3, RZ, 0x3, R0 ;  /* 0x00000003ff037819 */ /* 0x000fe20000011600 */
[----:B------:R-:W-:Y:S01]  /*0530*/  IMAD R6, R16, 0x2000, R4 ;  /* 0x0000200010067824 */ /* 0x000fe200078e0204 */
[----:B------:R-:W-:Y:S01]  /*0540*/  LOP3.LUT R10, R2, 0x10, R5, 0xf8, !PT ;  /* 0x00000010020a7812 */ /* 0x000fe200078ef805 */
[----:B------:R-:W-:Y:S01]  /*0550*/  STL [R1+0x8], R15 ;  /* 0x0000080f01007387 */ /* 0x000fe20000100800 */
[-C--:B------:R-:W-:Y:S01]  /*0560*/  LOP3.LUT R9, R3, R0.reuse, R2, 0x1e, !PT ;  /* 0x0000000003097212 */ /* 0x080fe200078e1e02 */
[----:B------:R-:W-:Y:S01]  /*0570*/  IMAD.SHL.U32 R2, R15, 0x40, RZ ;  /* 0x000000400f027824 */ /* 0x000fe200078e00ff */
[----:B------:R-:W-:Y:S01]  /*0580*/  LOP3.LUT R7, R3, R0, RZ, 0xfc, !PT ;  /* 0x0000000003077212 */ /* 0x000fe200078efcff */
[C---:B------:R-:W-:Y:S01]  /*0590*/  IMAD R0, R14.reuse, 0x400, R4 ;  /* 0x000004000e007824 */ /* 0x040fe200078e0204 */
[----:B------:R-:W-:Y:S01]  /*05a0*/  SHF.L.U32 R5, R11, 0x3, RZ ;  /* 0x000000030b057819 */ /* 0x000fe200000006ff */
        /* <DEDUP_REMOVED lines=8> */
[----:B------:R-:W-:Y:S02]  /*0630*/  LOP3.LUT P3, RZ, R236, 0x4, RZ, 0xc0, !PT ;  /* 0x00000004ecff7812 */ /* 0x000fe4000786c0ff */
[----:B------:R-:W-:Y:S02]  /*0640*/  LOP3.LUT R2, R2, R5, RZ, 0x3c, !PT ;  /* 0x0000000502027212 */ /* 0x000fe400078e3cff */
[----:B------:R-:W-:Y:S02]  /*0650*/  LOP3.LUT R4, R5, R10, R4, 0x1e, !PT ;  /* 0x0000000a05047212 */ /* 0x000fe400078e1e04 */
[----:B------:R-:W-:Y:S01]  /*0660*/  LOP3.LUT P4, RZ, R236, 0x2, RZ, 0xc0, !PT ;  /* 0x00000002ecff7812 */ /* 0x000fe2000788c0ff */
[----:B------:R-:W-:Y:S01]  /*0670*/  IMAD.IADD R176, R3, 0x1, R2 ;  /* 0x0000000103b07824 */ /* 0x000fe200078e0202 */
[----:B------:R-:W-:Y:S01]  /*0680*/  LOP3.LUT R177, R4, R0, RZ, 0xfc, !PT ;  /* 0x0000000004b17212 */ /* 0x000fe200078efcff */
[----:B------:R-:W-:Y:S01]  /*0690*/  IMAD.U32 R0, RZ, RZ, UR5 ;  /* 0x00000005ff007e24 */ /* 0x000fe2000f8e00ff */
[----:B------:R-:W-:Y:S01]  /*06a0*/  USHF.R.S32.HI UR5, URZ, 0x1f, UR57 ;  /* 0x0000001f3f057899 */ /* 0x000fe20008011439 */
[----:B------:R-:W-:Y:S01]  /*06b0*/  IMAD.U32 R2, RZ, RZ, UR6 ;  /* 0x00000006ff027e24 */ /* 0x000fe2000f8e00ff */
[----:B------:R-:W-:Y:S01]  /*06c0*/  USHF.R.S32.HI UR6, URZ, 0x1f, UR47 ;  /* 0x0000001f3f067899 */ /* 0x000fe2000801142f */
[C---:B------:R-:W-:Y:S01]  /*06d0*/  SEL R173, R231.reuse, 0xffffffe0, !P4 ;  /* 0xffffffe0e7ad7807 */ /* 0x040fe20006000000 */
[----:B------:R-:W-:Y:S01]  /*06e0*/  IMAD.SHL.U32 R236, R236, 0x8, RZ ;  /* 0x00000008ecec7824 */ /* 0x000fe200078e00ff */
[----:B------:R-:W-:Y:S01]  /*06f0*/  SEL R231, R231, 0xffffffe0, !P1 ;  /* 0xffffffe0e7e77807 */ /* 0x000fe20004800000 */
[----:B------:R-:W-:Y:S01]  /*0700*/  IMAD.U32 R0, RZ, RZ, UR5 ;  /* 0x00000005ff007e24 */ /* 0x000fe2000f8e00ff */
[----:B------:R-:W-:Y:S01]  /*0710*/  LEA R228, R7, UR4, 0x1 ;  /* 0x0000000407e47c11 */ /* 0x000fe2000f8e08ff */
[----:B------:R-:W-:Y:S01]  /*0720*/  IMAD.U32 R2, RZ, RZ, UR6 ;  /* 0x00000006ff027e24 */ /* 0x000fe2000f8e00ff */
[----:B------:R-:W-:Y:S01]  /*0730*/  SHF.L.U32 R172, R172, 0x1, RZ ;  /* 0x00000001acac7819 */ /* 0x000fe200000006ff */
[----:B------:R-:W-:Y:S01]  /*0740*/  IMAD.U32 R0, RZ, RZ, UR6 ;  /* 0x00000006ff007e24 */ /* 0x000fe2000f8e00ff */
[----:B------:R-:W-:Y:S01]  /*0750*/  UIADD3 UR6, UR4, 0xc000, URZ ;  /* 0x0000c00004067890 */ /* 0x000fe2000fffe03f */
[----:B------:R-:W-:Y:S01]  /*0760*/  IMAD.MOV.U32 R2, RZ, RZ, 0x40 ;  /* 0x00000040ff027424 */ /* 0x000fe200078e00ff */
[----:B------:R-:W-:Y:S01]  /*0770*/  SEL R229, R229, 0x10, !P0 ;  /* 0x00000010e5e57807 */ /* 0x000fe20004000000 */
[----:B------:R-:W-:Y:S01]  /*0780*/  IMAD.MOV.U32 R0, RZ, RZ, 0x440 ;  /* 0x00000440ff007424 */ /* 0x000fe200078e00ff */
[----:B------:R-:W-:Y:S01]  /*0790*/  SHF.R.S32.HI R244, RZ, 0x3, R244 ;  /* 0x00000003fff47819 */ /* 0x000fe200000114f4 */
        /* <DEDUP_REMOVED lines=15> */
[----:B------:R1:W-:Y:S01]  /*0890*/  STL [R1+0x20], R5 ;  /* 0x0000200501007387 */ /* 0x0003e20000100800 */
[----:B------:R-:W-:-:S02]  /*08a0*/  IMAD.IADD R4, R8, 0x1, R0 ;  /* 0x0000000108047824 */ /* 0x000fc400078e0200 */
[C---:B------:R-:W-:Y:S01]  /*08b0*/  VIADD R3, R8.reuse, 0x2020 ;  /* 0x0000202008037836 */ /* 0x040fe20000000000 */
[----:B------:R2:W-:Y:S01]  /*08c0*/  STL [R1+0x3c], R6 ;  /* 0x00003c0601007387 */ /* 0x0005e20000100800 */
[C---:B------:R-:W-:Y:S02]  /*08d0*/  @P1 VIADD R11, R8.reuse, 0x3e0 ;  /* 0x000003e0080b1836 */ /* 0x040fe40000000000 */
[C---:B------:R-:W-:Y:S01]  /*08e0*/  VIADD R10, R8.reuse, 0x2420 ;  /* 0x00002420080a7836 */ /* 0x040fe20000000000 */
[----:B------:R3:W-:Y:S01]  /*08f0*/  STL [R1+0x1c], R4 ;  /* 0x00001c0401007387 */ /* 0x0007e20000100800 */
[C---:B------:R-:W-:Y:S02]  /*0900*/  @P1 VIADD R3, R8.reuse, 0x1fe0 ;  /* 0x00001fe008031836 */ /* 0x040fe40000000000 */
[C---:B------:R-:W-:Y:S01]  /*0910*/  VIADD R7, R8.reuse, 0x2040 ;  /* 0x0000204008077836 */ /* 0x040fe20000000000 */
[----:B------:R4:W-:Y:S01]  /*0920*/  STL [R1+0x28], R11 ;  /* 0x0000280b01007387 */ /* 0x0009e20000100800 */
[----:B------:R-:W-:-:S02]  /*0930*/  @P1 VIADD R10, R8, 0x23e0 ;  /* 0x000023e0080a1836 */ /* 0x000fc40000000000 */
[----:B------:R-:W-:Y:S01]  /*0940*/  @P2 VIADD R7, R8, 0x1fc0 ;  /* 0x00001fc008072836 */ /* 0x000fe20000000000 */
[----:B------:R4:W-:Y:S01]  /*0950*/  STL [R1+0x10], R3 ;  /* 0x0000100301007387 */ /* 0x0009e20000100800 */
[--C-:B------:R-:W-:Y:S02]  /*0960*/  IMAD.IADD R2, R2, 0x1, R3.reuse ;  /* 0x0000000102027824 */ /* 0x100fe400078e0203 */
[----:B------:R-:W-:Y:S01]  /*0970*/  IMAD.IADD R0, R0, 0x1, R3 ;  /* 0x0000000100007824 */ /* 0x000fe200078e0203 */
[----:B------:R4:W-:Y:S01]  /*0980*/  STL [R1+0x24], R10 ;  /* 0x0000240a01007387 */ /* 0x0009e20000100800 */
[----:B------:R-:W-:Y:S02]  /*0990*/  IMAD.IADD R229, R229, 0x1, R227 ;  /* 0x00000001e5e57824 */ /* 0x000fe400078e02e3 */
[----:B------:R-:W-:Y:S01]  /*09a0*/  IMAD.IADD R174, R174, 0x1, R173 ;  /* 0x00000001aeae7824 */ /* 0x000fe200078e02ad */
[----:B------:R4:W-:Y:S01]  /*09b0*/  STL [R1+0x18], R7 ;  /* 0x0000180701007387 */ /* 0x0009e20000100800 */
[----:B-1----:R-:W-:-:S02]  /*09c0*/  IMAD.IADD R5, R231, 0x1, R5 ;  /* 0x00000001e7057824 */ /* 0x002fc400078e0205 */
[--C-:B------:R-:W-:Y:S01]  /*09d0*/  IMAD.IADD R234, R228, 0x1, R231.reuse ;  /* 0x00000001e4ea7824 */ /* 0x100fe200078e02e7 */
[C---:B--2---:R-:W-:Y:S01]  /*09e0*/  IADD3 R6, R8.reuse, 0x2440, RZ ;  /* 0x0000244008067810 */ /* 0x044fe20007ffe0ff */
[----:B------:R-:W-:Y:S02]  /*09f0*/  @P2 VIADD R6, R8, 0x23c0 ;  /* 0x000023c008062836 */ /* 0x000fe40000000000 */
[----:B------:R-:W-:Y:S02]  /*0a00*/  IMAD.IADD R233, R230, 0x1, R231 ;  /* 0x00000001e6e97824 */ /* 0x000fe400078e02e7 */
[C---:B---3--:R-:W-:Y:S01]  /*0a10*/  IMAD.IADD R4, R231.reuse, 0x1, R4 ;  /* 0x00000001e7047824 */ /* 0x048fe200078e0204 */
[----:B------:R4:W-:Y:S01]  /*0a20*/  STL [R1+0x14], R6 ;  /* 0x0000140601007387 */ /* 0x0009e20000100800 */
[----:B------:R-:W-:Y:S02]  /*0a30*/  IMAD.IADD R232, R231, 0x1, R227 ;  /* 0x00000001e7e87824 */ /* 0x000fe400078e02e3 */
[----:B------:R-:W-:Y:S01]  /*0a40*/  IMAD.IADD R173, R173, 0x1, R171 ;  /* 0x00000001adad7824 */ /* 0x000fe200078e02ab */
[----:B------:R4:W-:Y:S01]  /*0a50*/  STL [R1+0x38], R5 ;  /* 0x0000380501007387 */ /* 0x0009e20000100800 */
[----:B------:R-:W-:-:S03]  /*0a60*/  IMAD.IADD R231, R231, 0x1, R229 ;  /* 0x00000001e7e77824 */ /* 0x000fc600078e02e5 */
[----:B------:R4:W-:Y:S04]  /*0a70*/  STL [R1+0x34], R4 ;  /* 0x0000340401007387 */ /* 0x0009e80000100800 */
[----:B------:R4:W-:Y:S04]  /*0a80*/  STL [R1+0x30], R2 ;  /* 0x0000300201007387 */ /* 0x0009e80000100800 */
[----:B------:R4:W-:Y:S02]  /*0a90*/  STL [R1+0x2c], R0 ;  /* 0x00002c0001007387 */ /* 0x0009e40000100800 */
.L_x_2112:
        /* <DEDUP_REMOVED lines=67> */
.L_x_2036:
        /* <DEDUP_REMOVED lines=25> */
[----:B------:R-:W-:Y:S01]  /*1060*/  USHF.R.S32.HI UR34, URZ, 0x1f, UR59 ;  /* 0x0000001f3f227899 */ /* 0x000fe2000801143b */
[----:B------:R-:W1:Y:S01]  /*1070*/  I2F.RP R2, R5 ;  /* 0x0000000500027306 */ /* 0x000e620000209400 */
[----:B------:R-:W-:Y:S01]  /*1080*/  UISETP.NE.AND UP4, UPT, UR39, URZ, UPT ;  /* 0x0000003f2700728c */ /* 0x000fe2000bf85270 */
[----:B------:R-:W-:Y:S01]  /*1090*/  @!UP1 ULDC.64 UR8, c[0x0][0x418] ;  /* 0x0001060000089ab9 */ /* 0x000fe20000000a00 */
[----:B--2---:R-:W-:-:S02]  /*10a0*/  UIMAD.WIDE.U32 UR28, UR14, UR12, URZ ;  /* 0x0000000c0e1c72a5 */ /* 0x004fc4000f8e003f */
[----:B------:R-:W-:Y:S02]  /*10b0*/  USEL UR32, UR20, URZ, UP2 ;  /* 0x0000003f14207287 */ /* 0x000fe40009000000 */
[----:B------:R-:W-:Y:S02]  /*10c0*/  UIMAD UR36, UR14, UR13, UR29 ;  /* 0x0000000d0e2472a4 */ /* 0x000fe4000f8e021d */
[----:B------:R-:W-:Y:S01]  /*10d0*/  USHF.L.U32 UR14, UR47, 0x7, URZ ;  /* 0x000000072f0e7899 */ /* 0x000fe2000800063f */
[----:B------:R-:W-:Y:S01]  /*10e0*/  @UP1 ULDC.64 UR12, c[0x0][0x420] ;  /* 0x00010800000c1ab9 */ /* 0x000fe20000000a00 */
[----:B------:R-:W-:Y:S01]  /*10f0*/  ULEA.HI UR39, UR21, UR16, URZ, 0x7 ;  /* 0x0000001015277291 */ /* 0x000fe2000f8f383f */
[----:B-1----:R-:W1:Y:S01]  /*1100*/  MUFU.RCP R2, R2 ;  /* 0x0000000200027308 */ /* 0x002e620000001000 */
[----:B------:R-:W-:Y:S02]  /*1110*/  USEL UR31, UR14, URZ, UP2 ;  /* 0x0000003f0e1f7287 */ /* 0x000fe40009000000 */
[----:B------:R-:W-:-:S02]  /*1120*/  UIMAD.WIDE.U32 UR14, UR6, UR22, URZ ;  /* 0x00000016060e72a5 */ /* 0x000fc4000f8e003f */
        /* <DEDUP_REMOVED lines=27> */
[----:B------:R-:W-:Y:S01]  /*12e0*/  MOV R2, R4 ;  /* 0x0000000400027202 */ /* 0x000fe20000000f00 */
[----:B------:R-:W-:-:S02]  /*12f0*/  UIMAD UR18, UR9, UR12, URZ ;  /* 0x0000000c091272a4 */ /* 0x000fc4000f8e023f */
[----:B------:R-:W-:Y:S02]  /*1300*/  UIADD3 UR16, UR13, UR16, URZ ;  /* 0x000000100d107290 */ /* 0x000fe4000fffe03f */
[----:B------:R-:W-:Y:S01]  /*1310*/  IMAD.HI.U32 R0, R0, R2, RZ ;  /* 0x0000000200007227 */ /* 0x000fe200078e00ff */
[----:B------:R-:W-:Y:S01]  /*1320*/  UIMAD.WIDE.U32 UR12, UR8, UR6, URZ ;  /* 0x00000006080c72a5 */ /* 0x000fe2000f8e003f */
[----:B------:R-:W-:Y:S02]  /*1330*/  ULDC UR42, c[0x0][0x2c4] ;  /* 0x0000b100002a7ab9 */ /* 0x000fe40000000800 */
[----:B------:R-:W-:Y:S01]  /*1340*/  IMAD.MOV R3, RZ, RZ, -R0 ;  /* 0x000000ffff037224 */ /* 0x000fe200078e0a00 */
[----:B------:R-:W-:Y:S02]  /*1350*/  UIMAD UR16, UR8, UR16, UR18 ;  /* 0x00000010081072a4 */ /* 0x000fe4000f8e0212 */
[----:B------:R-:W-:Y:S01]  /*1360*/  @UP3 UIMAD UR18, UR47, UR42, URZ ;  /* 0x0000002a2f1232a4 */ /* 0x000fe2000f8e023f */
[----:B------:R-:W-:Y:S01]  /*1370*/  IMAD R2, R5, R3, R2 ;  /* 0x0000000305027224 */ /* 0x000fe200078e0202 */
[----:B------:R-:W-:-:S02]  /*1380*/  USEL UR55, UR14, UR12, !UP1 ;  /* 0x0000000c0e377287 */ /* 0x000fc4000c800000 */
[----:B------:R-:W-:Y:S02]  /*1390*/  @UP0 UIMAD UR24, UR24, UR21, URZ ;  /* 0x00000015181802a4 */ /* 0x000fe4000f8e023f */
[----:B------:R-:W-:Y:S01]  /*13a0*/  ISETP.GT.U32.AND P1, PT, R5, R2, PT ;  /* 0x000000020500720c */ /* 0x000fe20003f24070 */
[----:B------:R-:W-:Y:S02]  /*13b0*/  ULOP3.LUT UR12, UR39, 0xffffff80, URZ, 0xc0, !UPT ;  /* 0xffffff80270c7892 */ /* 0x000fe4000f8ec03f */
[----:B------:R-:W-:Y:S02]  /*13c0*/  @UP3 USEL UR14, UR18, UR6, !UP1 ;  /* 0x00000006120e3287 */ /* 0x000fe4000c800000 */
[----:B------:R-:W-:Y:S02]  /*13d0*/  @UP0 UIADD3 UR35, UR19, UR24, URZ ;  /* 0x0000001813230290 */ /* 0x000fe4000fffe03f */
[----:B------:R-:W-:Y:S01]  /*13e0*/  UIADD3 UR12, UR12, -0x80, URZ ;  /* 0xffffff800c0c7890 */ /* 0x000fe2000fffe03f */
[----:B------:R-:W-:Y:S01]  /*13f0*/  @UP3 ULDC UR19, c[0x0][0x2e4] ;  /* 0x0000b90000133ab9 */ /* 0x000fe20000000800 */
[----:B------:R-:W-:-:S02]  /*1400*/  UIADD3 UR48, UR15, UR16, URZ ;  /* 0x000000100f307290 */ /* 0x000fc4000fffe03f */
[----:B------:R-:W-:Y:S02]  /*1410*/  @!UP3 UIMAD UR15, UR47, UR61, UR57 ;  /* 0x0000003d2f0fb2a4 */ /* 0x000fe4000f8e0239 */
[----:B------:R-:W-:Y:S01]  /*1420*/  @!P1 IMAD.IADD R2, R2, 0x1, -R5 ;  /* 0x0000000102029824 */ /* 0x000fe200078e0a05 */
[----:B------:R-:W-:Y:S01]  /*1430*/  @UP3 UIMAD UR25, UR57, UR19, UR14 ;  /* 0x00000013391932a4 */ /* 0x000fe2000f8e020e */
[----:B------:R-:W-:Y:S01]  /*1440*/  @!P1 IADD3 R0, R0, 0x1, RZ ;  /* 0x0000000100009810 */ /* 0x000fe20007ffe0ff */
[----:B------:R-:W-:Y:S01]  /*1450*/  USHF.R.S32.HI UR24, URZ, 0x1f, UR12 ;  /* 0x0000001f3f187899 */ /* 0x000fe2000801140c */
[----:B------:R-:W-:Y:S01]  /*1460*/  PLOP3.LUT P1, PT, PT, PT, UP0, 0x80, 0x0 ;  /* 0x000000000000781c */ /* 0x000fe20003f2f008 */
[----:B------:R-:W-:Y:S01]  /*1470*/  UIADD3 UR14, UP2, UR12, UR31, URZ ;  /* 0x0000001f0c0e7290 */ /* 0x000fe2000ff5e03f */
[----:B------:R-:W-:Y:S01]  /*1480*/  ISETP.GE.U32.AND P0, PT, R2, R5, PT ;  /* 0x000000050200720c */ /* 0x000fe20003f06070 */
[----:B------:R-:W-:Y:S01]  /*1490*/  @!UP3 UIMAD UR25, UR15, UR42, URZ ;  /* 0x0000002a0f19b2a4 */ /* 0x000fe2000f8e023f */
[----:B------:R-:W-:Y:S01]  /*14a0*/  LOP3.LUT R2, R6, UR57, RZ, 0x3c, !PT ;  /* 0x0000003906027c12 */ /* 0x000fe2000f8e3cff */
[----:B------:R-:W-:-:S02]  /*14b0*/  UIMAD UR15, UR9, UR6, URZ ;  /* 0x00000006090f72a4 */ /* 0x000fc4000f8e023f */
[----:B------:R-:W-:Y:S01]  /*14c0*/  UIADD3.X UR16, UR24, UR32, URZ, UP2, !UPT ;  /* 0x0000002018107290 */ /* 0x000fe200097fe43f */
[----:B------:R-:W-:Y:S01]  /*14d0*/  ISETP.GE.AND P2, PT, R2, RZ, PT ;  /* 0x000000ff0200720c */ /* 0x000fe20003f46270 */
[----:B------:R-:W-:Y:S02]  /*14e0*/  UIMAD UR9, UR9, UR14, URZ ;  /* 0x0000000e090972a4 */ /* 0x000fe4000f8e023f */
[----:B------:R-:W-:Y:S02]  /*14f0*/  @UP0 UIADD3 UR27, UR33, UR37, URZ ;  /* 0x00000025211b0290 */ /* 0x000fe4000fffe03f */
[----:B------:R-:W-:Y:S02]  /*1500*/  UIMAD UR50, UR57, UR43, URZ ;  /* 0x0000002b393272a4 */ /* 0x000fe4000f8e023f */
[----:B------:R-:W-:Y:S01]  /*1510*/  @UP1 UIADD3 UR48, UR13, UR15, URZ ;  /* 0x0000000f0d301290 */ /* 0x000fe2000fffe03f */
[----:B------:R-:W-:Y:S01]  /*1520*/  @P0 VIADD R0, R0, 0x1 ;  /* 0x0000000100000836 */ /* 0x000fe20000000000 */
[----:B------:R-:W-:Y:S01]  /*1530*/  @UP0 ULDC.64 UR18, c[0x0][0x250] ;  /* 0x0000940000120ab9 */ /* 0x000fe20000000a00 */
[----:B------:R-:W-:Y:S01]  /*1540*/  UIMAD.WIDE.U32 UR42, UR8, UR14, URZ ;  /* 0x0000000e082a72a5 */ /* 0x000fe2000f8e003f */
[----:B------:R-:W-:Y:S01]  /*1550*/  PLOP3.LUT P0, PT, PT, PT, UP3, 0x80, 0x0 ;  /* 0x000000000000781c */ /* 0x000fe20003f0f038 */
[----:B------:R-:W-:Y:S01]  /*1560*/  UIMAD UR13, UR8, UR16, UR9 ;  /* 0x00000010080d72a4 */ /* 0x000fe2000f8e0209 */
[----:B------:R-:W-:Y:S01]  /*1570*/  IMAD.MOV.U32 R12, RZ, RZ, R0 ;  /* 0x000000ffff0c7224 */ /* 0x000fe200078e0000 */
[----:B------:R-:W-:-:S02]  /*1580*/  @UP0 UIMAD.WIDE.U32 UR8, UR27, UR18, URZ ;  /* 0x000000121b0802a5 */ /* 0x000fc4000f8e003f */
[----:B------:R-:W-:Y:S02]  /*1590*/  @UP0 UIMAD UR14, UR27, UR19, URZ ;  /* 0x000000131b0e02a4 */ /* 0x000fe4000f8e023f */
[----:B------:R-:W-:Y:S01]  /*15a0*/  USHF.R.S32.HI UR46, URZ, 0x1f, UR30 ;  /* 0x0000001f3f2e7899 */ /* 0x000fe2000801141e */
[----:B------:R-:W-:Y:S01]  /*15b0*/  @!P2 IADD3 R12, -R12, RZ, RZ ;  /* 0x000000ff0c0ca210 */ /* 0x000fe20007ffe1ff */
[----:B------:R-:W-:Y:S01]  /*15c0*/  @!UP1 UIADD3 UR49, UR41, UR29, URZ ;  /* 0x0000001d29319290 */ /* 0x000fe2000fffe03f */
[----:B------:R-:W-:Y:S01]  /*15d0*/  @!P3 LOP3.LUT R12, RZ, R6, RZ, 0x33, !PT ;  /* 0x00000006ff0cb212 */ /* 0x000fe200078e33ff */
[----:B------:R-:W-:Y:S02]  /*15e0*/  USHF.R.S32.HI UR54, URZ, 0x1f, UR50 ;  /* 0x0000001f3f367899 */ /* 0x000fe40008011432 */
[----:B------:R-:W-:Y:S02]  /*15f0*/  USEL UR52, UR28, URZ, UP4 ;  /* 0x0000003f1c347287 */ /* 0x000fe4000a000000 */
[----:B------:R-:W-:-:S02]  /*1600*/  @UP0 UIADD3 UR32, UR9, UR14, URZ ;  /* 0x0000000e09200290 */ /* 0x000fc4000fffe03f */
[----:B------:R-:W-:Y:S02]  /*1610*/  USEL UR53, UR36, URZ, UP4 ;  /* 0x0000003f24357287 */ /* 0x000fe4000a000000 */
        /* <DEDUP_REMOVED lines=15> */
.L_x_2038:
        /* <DEDUP_REMOVED lines=13> */
.L_x_2039:
        /* <DEDUP_REMOVED lines=11> */
.L_x_2040:
[----:B------:R-:W-:-:S04]  /*1890*/  UIMAD UR6, UR47, UR61, UR57 ;  /* 0x0000003d2f0672a4 */ /* 0x000fc8000f8e0239 */
[----:B------:R-:W-:-:S12]  /*18a0*/  UIMAD UR6, UR6, UR59, URZ ;  /* 0x0000003b060672a4 */ /* 0x000fd8000f8e023f */
.L_x_2041:
[----:B------:R-:W1:Y:S01]  /*18b0*/  S2R R15, SR_TID.X ;  /* 0x00000000000f7919 */ /* 0x000e620000002100 */
[----:B------:R-:W2:Y:S01]  /*18c0*/  LDC.64 R6, c[0x0][0x420] ;  /* 0x00010800ff067b82 */ /* 0x000ea20000000a00 */
[----:B------:R-:W-:Y:S01]  /*18d0*/  SHF.R.S32.HI R19, RZ, 0x1f, R244 ;  /* 0x0000001fff137819 */ /* 0x000fe200000114f4 */
[----:B------:R-:W-:Y:S01]  /*18e0*/  ULDC UR9, c[0x0][0x2dc] ;  /* 0x0000b70000097ab9 */ /* 0x000fe20000000800 */
[----:B------:R-:W-:Y:S01]  /*18f0*/  IADD3 R0, P1, R244, UR12, RZ ;  /* 0x0000000cf4007c10 */ /* 0x000fe2000ff3e0ff */
[----:B------:R-:W-:Y:S01]  /*1900*/  USHF.R.S32.HI UR15, URZ, 0x1f, UR57 ;  /* 0x0000001f3f0f7899 */ /* 0x000fe20008011439 */
[----:B------:R-:W-:Y:S01]  /*1910*/  SHF.R.S32.HI R237, RZ, 0x1f, R236 ;  /* 0x0000001fffed7819 */ /* 0x000fe200000114ec */
[----:B------:R-:W-:Y:S01]  /*1920*/  UIMAD UR14, UR9, UR61, URZ ;  /* 0x0000003d090e72a4 */ /* 0x000fe2000f8e023f */
[----:B------:R-:W-:Y:S01]  /*1930*/  IADD3 R2, P0, R236, UR8, RZ ;  /* 0x00000008ec027c10 */ /* 0x000fe2000ff1e0ff */
[----:B------:R-:W-:Y:S01]  /*1940*/  UIADD3 UR36, UR12, UR6, URZ ;  /* 0x000000060c247290 */ /* 0x000fe2000fffe03f */
[----:B------:R-:W-:Y:S01]  /*1950*/  IADD3.X R4, R19, UR24, RZ, P1, !PT ;  /* 0x0000001813047c10 */ /* 0x000fe20008ffe4ff */
[----:B------:R-:W-:Y:S01]  /*1960*/  ULDC.64 UR8, c[0x0][0x428] ;  /* 0x00010a0000087ab9 */ /* 0x000fe20000000a00 */
[----:B------:R-:W-:Y:S01]  /*1970*/  IADD3.X R3, R237, UR49, RZ, P0, !PT ;  /* 0x00000031ed037c10 */ /* 0x000fe200087fe4ff */
[----:B------:R-:W-:Y:S01]  /*1980*/  UIMAD UR6, UR15, UR8, URZ ;  /* 0x000000080f0672a4 */ /* 0x000fe2000f8e023f */
[----:B------:R-:W-:Y:S01]  /*1990*/  BSSY B1, `(.L_x_2037) ;  /* 0x0000c70000017945 */ /* 0x000fe20003800000 */
[----:B------:R-:W-:Y:S01]  /*19a0*/  IMAD R4, R4, UR22, RZ ;  /* 0x0000001604047c24 */ /* 0x000fe2000f8e02ff */
[----:B------:R-:W-:-:S02]  /*19b0*/  UIADD3 UR16, UR12, UR25, URZ ;  /* 0x000000190c107290 */ /* 0x000fc4000fffe03f */
[----:B------:R-:W-:Y:S01]  /*19c0*/  UIMAD UR9, UR57, UR9, UR6 ;  /* 0x00000009390972a4 */ /* 0x000fe2000f8e0206 */
[C---:B------:R-:W-:Y:S01]  /*19d0*/  IMAD R9, R0.reuse, UR23, R4 ;  /* 0x0000001700097c24 */ /* 0x040fe2000f8e0204 */
[----:B------:R-:W-:Y:S01]  /*19e0*/  USHF.L.U32 UR6, UR14, 0x7, URZ ;  /* 0x000000070e067899 */ /* 0x000fe2000800063f */
[----:B------:R-:W-:Y:S01]  /*19f0*/  IMAD.WIDE.U32 R4, R0, UR22, R236 ;  /* 0x0000001600047c25 */ /* 0x000fe2000f8e00ec */
[----:B------:R-:W-:Y:S01]  /*1a00*/  UISETP.GE.AND UP2, UPT, UR38, 0x1, UPT ;  /* 0x000000012600788c */ /* 0x000fe2000bf46270 */
[----:B------:R-:W-:Y:S02]  /*1a10*/  ULDC.64 UR28, c[0x0][0x2b0] ;  /* 0x0000ac00001c7ab9 */ /* 0x000fe40000000a00 */
[----:B--2---:R-:W-:Y:S01]  /*1a20*/  IMAD R8, R6, UR24, RZ ;  /* 0x0000001806087c24 */ /* 0x004fe2000f8e02ff */
[----:B------:R-:W-:Y:S01]  /*1a30*/  IADD3 R4, P0, R4, UR56, RZ ;  /* 0x0000003804047c10 */ /* 0x000fe2000ff1e0ff */
[----:B------:R-:W-:Y:S01]  /*1a40*/  IMAD.WIDE.U32 R2, R6, UR12, R2 ;  /* 0x0000000c06027c25 */ /* 0x000fe2000f8e0002 */
[----:B------:R-:W-:Y:S01]  /*1a50*/  ULDC.64 UR40, c[0x0][0x210] ;  /* 0x0000840000287ab9 */ /* 0x000fe20000000a00 */
[----:B------:R-:W-:Y:S01]  /*1a60*/  ULDC.64 UR24, c[0x0][0x400] ;  /* 0x0001000000187ab9 */ /* 0x000fe20000000a00 */
[----:B------:R-:W-:Y:S01]  /*1a70*/  IADD3.X R5, R5, UR26, R9, P0, !PT ;  /* 0x0000001a05057c10 */ /* 0x000fe200087fe409 */
[----:B------:R-:W-:Y:S01]  /*1a80*/  IMAD R8, R7, UR12, R8 ;  /* 0x0000000c07087c24 */ /* 0x000fe2000f8e0208 */
[----:B-1----:R-:W-:Y:S01]  /*1a90*/  SHF.R.S32.HI R16, RZ, 0x1f, R15 ;  /* 0x0000001fff107819 */ /* 0x002fe2000001140f */
[----:B------:R-:W-:Y:S01]  /*1aa0*/  IMAD.U32 R0, RZ, RZ, UR8 ;  /* 0x00000008ff007e24 */ /* 0x000fe2000f8e00ff */
[----:B------:R-:W-:Y:S01]  /*1ab0*/  ULDC.64 UR12, c[0x0][0x258] ;  /* 0x00009600000c7ab9 */ /* 0x000fe20000000a00 */
[----:B------:R-:W-:Y:S01]  /*1ac0*/  IMAD.IADD R3, R3, 0x1, R8 ;  /* 0x0000000103037824 */ /* 0x000fe200078e0208 */
[----:B------:R-:W-:Y:S01]  /*1ad0*/  LEA.HI R8, R16, R15, RZ, 0x5 ;  /* 0x0000000f10087211 */ /* 0x000fe200078f28ff */
[----:B------:R-:W-:Y:S01]  /*1ae0*/  UIADD3 UR8, UP1, UP0, UR42, UR6, UR50 ;  /* 0x000000062a087290 */ /* 0x000fe2000f83e032 */
[----:B------:R-:W-:Y:S01]  /*1af0*/  IMAD.U32 R9, RZ, RZ, UR12 ;  /* 0x0000000cff097e24 */ /* 0x000fe2000f8e00ff */
[----:B------:R-:W-:Y:S01]  /*1b00*/  USHF.R.S32.HI UR6, URZ, 0x1f, UR6 ;  /* 0x0000001f3f067899 */ /* 0x000fe20008011406 */
[----:B------:R-:W-:Y:S01]  /*1b10*/  IMAD.WIDE.U32 R2, R0, UR57, R2 ;  /* 0x0000003900027c25 */ /* 0x000fe2000f8e0002 */
[----:B------:R-:W-:Y:S01]  /*1b20*/  LOP3.LUT R0, R8, 0xffffffe0, RZ, 0xc0, !PT ;  /* 0xffffffe008007812 */ /* 0x000fe200078ec0ff */
[----:B------:R-:W-:Y:S01]  /*1b30*/  UIMAD UR15, UR15, UR12, URZ ;  /* 0x0000000c0f0f72a4 */ /* 0x000fe2000f8e023f */
[----:B------:R-:W-:Y:S01]  /*1b40*/  SHF.R.S32.HI R8, RZ, 0x5, R8 ;  /* 0x00000005ff087819 */ /* 0x000fe20000011408 */
[----:B------:R-:W-:Y:S01]  /*1b50*/  UIADD3.X UR6, UR51, UR6, UR54, UP1, UP0 ;  /* 0x0000000633067290 */ /* 0x000fe20008fe0436 */
[----:B------:R-:W-:Y:S01]  /*1b60*/  IMAD.WIDE.U32 R4, R9, UR57, R4 ;  /* 0x0000003909047c25 */ /* 0x000fe2000f8e0004 */
[----:B------:R-:W-:Y:S01]  /*1b70*/  UIADD3 UR12, UP1, UP0, UR52, UR8, UR55 ;  /* 0x00000008340c7290 */ /* 0x000fe2000f83e037 */
[----:B------:R-:W-:Y:S01]  /*1b80*/  PLOP3.LUT P0, PT, PT, PT, UP2, 0x80, 0x0 ;  /* 0x000000000000781c */ /* 0x000fe20003f0f028 */
[----:B------:R-:W-:Y:S01]  /*1b90*/  UIMAD UR13, UR57, UR13, UR15 ;  /* 0x0000000d390d72a4 */ /* 0x000fe2000f8e020f */
[----:B------:R-:W-:Y:S01]  /*1ba0*/  IMAD.IADD R13, R15, 0x1, -R0 ;  /* 0x000000010f0d7824 */ /* 0x000fe200078e0a00 */
[----:B------:R-:W-:Y:S01]  /*1bb0*/  UIADD3.X UR6, UR53, UR6, UR48, UP1, UP0 ;  /* 0x0000000635067290 */ /* 0x000fe20008fe0430 */
[----:B------:R-:W-:Y:S01]  /*1bc0*/  VIADD R3, R3, UR9 ;  /* 0x0000000903037c36 */ /* 0x000fe20008000000 */
[----:B------:R-:W-:Y:S01]  /*1bd0*/  UIMAD.WIDE UR26, UR16, 0x4, UR28 ;  /* 0x00000004101a78a5 */ /* 0x000fe2000f8e021c */
[----:B------:R-:W-:Y:S01]  /*1be0*/  IMAD R8, R8, UR14, R13 ;  /* 0x0000000e08087c24 */ /* 0x000fe2000f8e020d */
[----:B------:R-:W-:Y:S01]  /*1bf0*/  LEA R10, P4, R4, UR40, 0x1 ;  /* 0x00000028040a7c11 */ /* 0x000fe2000f8808ff */
[-C--:B------:R-:W-:Y:S01]  /*1c00*/  IMAD R9, R19, R6.reuse, RZ ;  /* 0x0000000613097224 */ /* 0x080fe200078e02ff */
[----:B------:R-:W-:Y:S01]  /*1c10*/  ULDC.64 UR28, c[0x0][0x3e0] ;  /* 0x0000f800001c7ab9 */ /* 0x000fe20000000a00 */
[----:B------:R-:W-:Y:S01]  /*1c20*/  IMAD.WIDE.U32 R2, R244, R6, R2 ;  /* 0x00000006f4027225 */ /* 0x000fe200078e0002 */
[----:B------:R-:W-:Y:S01]  /*1c30*/  IADD3 R0, P2, R8, UR12, RZ ;  /* 0x0000000c08007c10 */ /* 0x000fe2000ff5e0ff */
[----:B------:R-:W-:Y:S01]  /*1c40*/  ULDC.64 UR44, c[0x0][0x478] ;  /* 0x00011e00002c7ab9 */ /* 0x000fe20000000a00 */
[----:B------:R-:W-:Y:S01]  /*1c50*/  ULEA.HI.SX32 UR39, UR39, 0xffffffff, 0x19 ;  /* 0xffffffff27277891 */ /* 0x000fe2000f8fca3f */
[----:B------:R-:W-:Y:S01]  /*1c60*/  IMAD R9, R244, R7, R9 ;  /* 0x00000007f4097224 */ /* 0x000fe200078e0209 */
[----:B------:R-:W-:Y:S01]  /*1c70*/  LEA R238, P1, R0, UR24, 0x2 ;  /* 0x0000001800ee7c11 */ /* 0x000fe2000f8210ff */
[----:B------:R-:W-:Y:S01]  /*1c80*/  VIADD R5, R5, UR13 ;  /* 0x0000000d05057c36 */ /* 0x000fe20008000000 */
[----:B------:R-:W-:Y:S01]  /*1c90*/  LEA R11, P3, R2, UR28, 0x1 ;  /* 0x0000001c020b7c11 */ /* 0x000fe2000f8608ff */
[----:B------:R-:W-:Y:S01]  /*1ca0*/  IMAD.IADD R3, R3, 0x1, R9 ;  /* 0x0000000103037824 */ /* 0x000fe200078e0209 */
[----:B------:R-:W-:Y:S01]  /*1cb0*/  LEA.HI.X.SX32 R8, R8, UR6, 0x1, P2 ;  /* 0x0000000608087c11 */ /* 0x000fe200090f0eff */
[----:B------:R-:W-:Y:S01]  /*1cc0*/  UIMAD.WIDE UR8, UR36, 0x4, UR44 ;  /* 0x00000004240878a5 */ /* 0x000fe2000f8e022c */
[----:B------:R-:W-:-:S02]  /*1cd0*/  LEA.HI.X R5, R4, UR41, R5, 0x1, P4 ;  /* 0x0000002904057c11 */ /* 0x000fc4000a0f0c05 */
[----:B------:R-:W-:Y:S02]  /*1ce0*/  LEA.HI.X R235, R0, UR25, R8, 0x2, P1 ;  /* 0x0000001900eb7c11 */ /* 0x000fe400088f1408 */
[----:B------:R-:W-:Y:S01]  /*1cf0*/  LEA.HI.X R3, R2, UR29, R3, 0x1, P3 ;  /* 0x0000001d02037c11 */ /* 0x000fe200098f0c03 */
[----:B------:R-:W-:Y:S06]  /*1d00*/  @!P0 BRA `(.L_x_2042) ;  /* 0x000000b400cc8947 */ /* 0x000fec0003800000 */
[----:B------:R-:W-:Y:S01]  /*1d10*/  PLOP3.LUT P1, PT, PT, PT, UP4, 0x80, 0x0 ;  /* 0x000000000000781c */ /* 0x000fe20003f2f048 */
[----:B------:R-:W-:Y:S01]  /*1d20*/  IMAD.SHL.U32 R0, R244, 0x40, RZ ;  /* 0x00000040f4007824 */ /* 0x000fe200078e00ff */
[----:B------:R-:W-:Y:S01]  /*1d30*/  UMOV UR12, UR39 ;  /* 0x00000027000c7c82 */ /* 0x000fe20008000000 */
[----:B------:R-:W-:Y:S01]  /*1d40*/  LEA.HI R4, R16, R15, RZ, 0x6 ;  /* 0x0000000f10047211 */ /* 0x000fe200078f30ff */
[----:B------:R-:W-:Y:S01]  /*1d50*/  ULEA.HI UR6, UR12, UR12, URZ, 0x1 ;  /* 0x0000000c0c067291 */ /* 0x000fe2000f8f083f */
[----:B------:R-:W-:Y:S01]  /*1d60*/  VIADD R16, R244, 0x20 ;  /* 0x00000020f4107836 */ /* 0x000fe20000000000 */
[----:B------:R-:W-:Y:S01]  /*1d70*/  LOP3.LUT R0, R0, 0x1c0, RZ, 0xc0, !PT ;  /* 0x000001c000007812 */ /* 0x000fe200078ec0ff */
[----:B------:R-:W-:Y:S01]  /*1d80*/  UMOV UR29, UR8 ;  /* 0x00000008001d7c82 */ /* 0x000fe20008000000 */
[----:B------:R-:W-:Y:S01]  /*1d90*/  ULOP3.LUT UR6, UR6, 0xfffffffe, URZ, 0xc0, !UPT ;  /* 0xfffffffe06067892 */ /* 0x000fe2000f8ec03f */
[----:B------:R-:W-:Y:S01]  /*1da0*/  VIADD R17, R244, 0x40 ;  /* 0x00000040f4117836 */ /* 0x000fe20000000000 */
[----:B------:R-:W-:Y:S01]  /*1db0*/  LOP3.LUT R2, R0, 0x38, R236, 0xf8, !PT ;  /* 0x0000003800027812 */ /* 0x000fe200078ef8ec */
[----:B------:R-:W-:Y:S01]  /*1dc0*/  VIADD R18, R244, 0x60 ;  /* 0x00000060f4127836 */ /* 0x000fe20000000000 */
[----:B------:R-:W-:Y:S01]  /*1dd0*/  SHF.R.U32.HI R0, RZ, 0x3, R0 ;  /* 0x00000003ff007819 */ /* 0x000fe20000011600 */
[----:B------:R-:W-:Y:S01]  /*1de0*/  @P1 BAR.SYNC.DEFER_BLOCKING 0x0 ;  /* 0x0000000000001b1d */ /* 0x000fe20000010000 */
[----:B------:R-:W-:Y:S01]  /*1df0*/  UIADD3 UR8, UR12, -UR6, URZ ;  /* 0x800000060c087290 */ /* 0x000fe2000fffe03f */
[----:B------:R-:W-:Y:S01]  /*1e00*/  IMAD.MOV.U32 R241, RZ, RZ, R10 ;  /* 0x000000fffff17224 */ /* 0x000fe200078e000a */
[----:B------:R-:W-:Y:S01]  /*1e10*/  LOP3.LUT R0, R2, R0, RZ, 0x3c, !PT ;  /* 0x0000000002007212 */ /* 0x000fe200078e3cff */
[----:B------:R-:W-:Y:S01]  /*1e20*/  IMAD.SHL.U32 R2, R4, 0x8, RZ ;  /* 0x0000000804027824 */ /* 0x000fe200078e00ff */
[----:B------:R-:W-:Y:S01]  /*1e30*/  UIMAD UR6, UR12, -0x80, UR38 ;  /* 0xffffff800c0678a4 */ /* 0x000fe2000f8e0226 */
[----:B------:R-:W-:Y:S01]  /*1e40*/  BSSY B0, `(.L_x_2043) ;  /* 0x000001d000007945 */ /* 0x000fe20003800000 */
[----:B------:R-:W-:Y:S01]  /*1e50*/  UISETP.NE.AND UP0, UPT, UR8, 0x1, UPT ;  /* 0x000000010800788c */ /* 0x000fe2000bf05270 */
[----:B------:R-:W-:Y:S01]  /*1e60*/  IMAD.MOV.U32 R242, RZ, RZ, R11 ;  /* 0x000000fffff27224 */ /* 0x000fe200078e000b */
[----:B------:R-:W-:Y:S01]  /*1e70*/  LOP3.LUT R0, R0, 0xfffffe00, R2, 0xf8, !PT ;  /* 0xfffffe0000007812 */ /* 0x000fe200078ef802 */
[----:B------:R-:W-:Y:S01]  /*1e80*/  UMOV UR14, UR26 ;  /* 0x0000001a000e7c82 */ /* 0x000fe20008000000 */
[----:B------:R-:W-:Y:S01]  /*1e90*/  ISETP.GE.AND P5, PT, R244, UR6, PT ;  /* 0x00000006f4007c0c */ /* 0x000fe2000bfa6270 */
[----:B------:R-:W-:Y:S01]  /*1ea0*/  UMOV UR15, UR27 ;  /* 0x0000001b000f7c82 */ /* 0x000fe20008000000 */
[----:B------:R-:W-:Y:S01]  /*1eb0*/  PLOP3.LUT P0, PT, PT, PT, UP0, 0x80, 0x0 ;  /* 0x000000000000781c */ /* 0x000fe20003f0f008 */
[----:B------:R-:W-:Y:S01]  /*1ec0*/  VIADD R2, R0, 0x2000 ;  /* 0x0000200000027836 */ /* 0x000fe20000000000 */
[----:B------:R-:W-:Y:S01]  /*1ed0*/  UMOV UR28, UR9 ;  /* 0x00000009001c7c82 */ /* 0x000fe20008000000 */
[----:B------:R-:W-:Y:S01]  /*1ee0*/  ISETP.GE.AND P4, PT, R16, UR6, PT ;  /* 0x0000000610007c0c */ /* 0x000fe2000bf86270 */
[----:B------:R-:W-:Y:S01]  /*1ef0*/  IMAD.MOV.U32 R243, RZ, RZ, R3 ;  /* 0x000000fffff37224 */ /* 0x000fe200078e0003 */
[----:B------:R-:W-:-:S02]  /*1f00*/  ISETP.GE.AND P3, PT, R17, UR6, PT ;  /* 0x0000000611007c0c */ /* 0x000fc4000bf66270 */
[----:B------:R-:W-:Y:S02]  /*1f10*/  SEL R2, R2, R0, !P0 ;  /* 0x0000000002027207 */ /* 0x000fe40004000000 */
[----:B------:R-:W-:Y:S02]  /*1f20*/  LEA R0, R0, UR4, 0x1 ;  /* 0x0000000400007c11 */ /* 0x000fe4000f8e08ff */
[----:B------:R-:W-:Y:S02]  /*1f30*/  ISETP.GE.AND P2, PT, R18, UR6, PT ;  /* 0x0000000612007c0c */ /* 0x000fe4000bf46270 */
[----:B------:R-:W-:Y:S01]  /*1f40*/  LEA R207, R2, UR4, 0x1 ;  /* 0x0000000402cf7c11 */ /* 0x000fe2000f8e08ff */
[----:B------:R1:W-:Y:S01]  /*1f50*/  @P5 STS.128 [R0+0x8000], RZ ;  /* 0x008000ff00005388 */ /* 0x0003e20000000c00 */
[----:B------:R-:W-:Y:S09]  /*1f60*/  @P5 BRA `(.L_x_2044) ;  /* 0x0000000000285947 */ /* 0x000ff20003800000 */
        /* <DEDUP_REMOVED lines=10> */
.L_x_2044:
[----:B------:R-:W-:Y:S05]  /*2010*/  BSYNC B0 ;  /* 0x0000000000007941 */ /* 0x000fea0003800000 */
.L_x_2043:
        /* <DEDUP_REMOVED lines=13> */
.L_x_2046:
[----:B------:R-:W-:Y:S05]  /*20f0*/  BSYNC B0 ;  /* 0x0000000000007941 */ /* 0x000fea0003800000 */
.L_x_2045:
        /* <DEDUP_REMOVED lines=13> */
.L_x_2048:
[----:B------:R-:W-:Y:S05]  /*21d0*/  BSYNC B0 ;  /* 0x0000000000007941 */ /* 0x000fea0003800000 */
.L_x_2047:
        /* <DEDUP_REMOVED lines=16> */
.L_x_2050:
[----:B------:R-:W-:Y:S05]  /*22e0*/  BSYNC B0 ;  /* 0x0000000000007941 */ /* 0x000fea0003800000 */
.L_x_2049:
        /* <DEDUP_REMOVED lines=21> */
.L_x_2052:
[----:B------:R-:W-:Y:S05]  /*2440*/  BSYNC B0 ;  /* 0x0000000000007941 */ /* 0x000fea0003800000 */
.L_x_2051:
        /* <DEDUP_REMOVED lines=21> */
.L_x_2054:
[----:B------:R-:W-:Y:S05]  /*25a0*/  BSYNC B0 ;  /* 0x0000000000007941 */ /* 0x000fea0003800000 */
.L_x_2053:
        /* <DEDUP_REMOVED lines=21> */
.L_x_2056:
[----:B------:R-:W-:Y:S05]  /*2700*/  BSYNC B0 ;  /* 0x0000000000007941 */ /* 0x000fea0003800000 */
.L_x_2055:
        /* <DEDUP_REMOVED lines=23> */
.L_x_2058:
[----:B------:R-:W-:Y:S05]  /*2880*/  BSYNC B0 ;  /* 0x0000000000007941 */ /* 0x000fea0003800000 */
.L_x_2057:
        /* <DEDUP_REMOVED lines=43> */
.L_x_2060:
[----:B------:R-:W-:Y:S05]  /*2b40*/  BSYNC B0 ;  /* 0x0000000000007941 */ /* 0x000fea0003800000 */
.L_x_2059:
        /* <DEDUP_REMOVED lines=23> */
.L_x_2062:
[----:B------:R-:W-:Y:S05]  /*2cc0*/  BSYNC B0 ;  /* 0x0000000000007941 */ /* 0x000fea0003800000 */
.L_x_2061:
        /* <DEDUP_REMOVED lines=23> */
.L_x_2064:
[----:B------:R-:W-:Y:S05]  /*2e40*/  BSYNC B0 ;  /* 0x0000000000007941 */ /* 0x000fea0003800000 */
.L_x_2063:
        /* <DEDUP_REMOVED lines=23> */
.L_x_2066:
[----:B------:R-:W-:Y:S05]  /*2fc0*/  BSYNC B0 ;  /* 0x0000000000007941 */ /* 0x000fea0003800000 */
.L_x_2065:
        /* <DEDUP_REMOVED lines=32> */
.L_x_2068:
[----:B------:R-:W-:Y:S05]  /*31d0*/  BSYNC B0 ;  /* 0x0000000000007941 */ /* 0x000fea0003800000 */
.L_x_2067:
        /* <DEDUP_REMOVED lines=22> */
.L_x_2070:
[----:B------:R-:W-:Y:S05]  /*3340*/  BSYNC B0 ;  /* 0x0000000000007941 */ /* 0x000fea0003800000 */
.L_x_2069:
        /* <DEDUP_REMOVED lines=22> */
.L_x_2072:
[----:B------:R-:W-:Y:S05]  /*34b0*/  BSYNC B0 ;  /* 0x0000000000007941 */ /* 0x000fea0003800000 */
.L_x_2071:
        /* <DEDUP_REMOVED lines=22> */
.L_x_2074:
[----:B------:R-:W-:Y:S05]  /*3620*/  BSYNC B0 ;  /* 0x0000000000007941 */ /* 0x000fea0003800000 */
.L_x_2073:
[----:B------:R-:W-:Y:S01]  /*3630*/  ISETP.NE.AND P4, PT, R11, RZ, PT ;  /* 0x000000ff0b00720c */ /* 0x000fe20003f85270 */
[----:B------:R-:W-:Y:S01]  /*3640*/  ULDC.64 UR18, c[0x0][0x3c8] ;  /* 0x0000f20000127ab9 */ /* 0x000fe20000000a00 */
[----:B------:R-:W-:Y:S01]  /*3650*/  ISETP.NE.AND P2, PT, R10, RZ, PT ;  /* 0x000000ff0a00720c */ /* 0x000fe20003f45270 */
[----:B------:R-:W-:Y:S01]  /*3660*/  UISETP.NE.U32.AND UP1, UPT, UR18, URZ, UPT ;  /* 0x0000003f1200728c */ /* 0x000fe2000bf25070 */
[----:B------:R-:W2:Y:S01]  /*3670*/  LDC.64 R10, c[0x0][0x3b8] ;  /* 0x0000ee00ff0a7b82 */ /* 0x000ea20000000a00 */
[----:B------:R-:W-:Y:S01]  /*3680*/  USHF.R.S32.HI UR8, URZ, 0x1f, UR57 ;  /* 0x0000001f3f087899 */ /* 0x000fe20008011439 */
[----:B------:R-:W-:Y:S01]  /*3690*/  ISETP.NE.AND P3, PT, R15, RZ, PT ;  /* 0x000000ff0f00720c */ /* 0x000fe20003f65270 */
[----:B------:R-:W-:Y:S01]  /*36a0*/  UISETP.NE.AND.EX UP1, UPT, UR19, URZ, UPT, UP1 ;  /* 0x0000003f1300728c */ /* 0x000fe2000bf25310 */
[----:B-1----:R-:W-:Y:S01]  /*36b0*/  IMAD.MOV.U32 R6, RZ, RZ, 0x4 ;  /* 0x00000004ff067424 */ /* 0x002fe200078e00ff */
[----:B------:R-:W0:Y:S01]  /*36c0*/  LDGDEPBAR ;  /* 0x00000000000079af */ /* 0x000e220000000000 */
[----:B------:R-:W-:Y:S01]  /*36d0*/  IMAD.MOV.U32 R248, RZ, RZ, 0x7f800000 ;  /* 0x7f800000fff87424 */ /* 0x000fe200078e00ff */
[----:B------:R-:W-:Y:S01]  /*36e0*/  ULDC UR35, c[0x0][0x2d0] ;  /* 0x0000b40000237ab9 */ /* 0x000fe20000000800 */
[----:B------:R-:W-:Y:S01]  /*36f0*/  IMAD.MOV.U32 R249, RZ, RZ, 0x7f800000 ;  /* 0x7f800000fff97424 */ /* 0x000fe200078e00ff */
[----:B------:R-:W-:Y:S01]  /*3700*/  PLOP3.LUT P1, PT, PT, PT, UP1, 0x80, 0x0 ;  /* 0x000000000000781c */ /* 0x000fe20003f2f018 */
[----:B------:R-:W-:-:S02]  /*3710*/  IMAD.MOV.U32 R250, RZ, RZ, 0x7f800000 ;  /* 0x7f800000fffa7424 */ /* 0x000fc400078e00ff */
[----:B------:R-:W-:Y:S01]  /*3720*/  IMAD.MOV.U32 R245, RZ, RZ, 0x7f800000 ;  /* 0x7f800000fff57424 */ /* 0x000fe200078e00ff */
[----:B------:R-:W1:Y:S01]  /*3730*/  S2R R12, SR_TID.X ;  /* 0x00000000000c7919 */ /* 0x000e620000002100 */
[----:B------:R-:W-:Y:S01]  /*3740*/  @UP1 ULDC.64 UR20, c[0x0][0x3d0] ;  /* 0x0000f40000141ab9 */ /* 0x000fe20000000a00 */
[----:B------:R-:W-:Y:S01]  /*3750*/  @UP1 UMOV UR9, UR8 ;  /* 0x0000000800091c82 */ /* 0x000fe20008000000 */
[----:B------:R-:W-:Y:S01]  /*3760*/  @UP1 UIMAD UR6, UR58, UR20, URZ ;  /* 0x000000143a0612a4 */ /* 0x000fe2000f8e023f */
[----:B------:R-:W-:Y:S01]  /*3770*/  @UP1 UMOV UR8, UR57 ;  /* 0x0000003900081c82 */ /* 0x000fe20008000000 */
[----:B------:R-:W3:Y:S01]  /*3780*/  S2R R14, SR_TID.X ;  /* 0x00000000000e7919 */ /* 0x000ee20000002100 */
[----:B------:R-:W-:Y:S02]  /*3790*/  @UP1 UIMAD.WIDE.U32 UR8, UR47, UR20, UR8 ;  /* 0x000000142f0812a5 */ /* 0x000fe4000f8e0008 */
[----:B------:R-:W-:Y:S01]  /*37a0*/  @UP1 UIMAD UR6, UR47, UR21, UR6 ;  /* 0x000000152f0612a4 */ /* 0x000fe2000f8e0206 */
[----:B--2---:R-:W2:Y:S01]  /*37b0*/  LDG.E.64 R4, desc[UR10][R10.64+0x8] ;  /* 0x0000080a0a047981 */ /* 0x004ea2000c1e1b00 */
[----:B------:R-:W-:-:S02]  /*37c0*/  @UP1 ULEA UR18, UP0, UR8, UR18, 0x2 ;  /* 0x0000001208121291 */ /* 0x000fc4000f80103f */
[----:B------:R-:W-:Y:S01]  /*37d0*/  @UP1 UIADD3 UR6, UR9, UR6, URZ ;  /* 0x0000000609061290 */ /* 0x000fe2000fffe03f */
[----:B------:R-:W-:-:S03]  /*37e0*/  ULDC UR36, c[0x0][0x2dc] ;  /* 0x0000b70000247ab9 */ /* 0x000fc60000000800 */
[----:B------:R-:W-:Y:S01]  /*37f0*/  @UP1 ULEA.HI.X UR19, UR8, UR19, UR6, 0x2, UP0 ;  /* 0x0000001308131291 */ /* 0x000fe200080f1406 */
[----:B------:R-:W-:Y:S02]  /*3800*/  IMAD.U32 R2, RZ, RZ, UR18 ;  /* 0x00000012ff027e24 */ /* 0x000fe4000f8e00ff */
[----:B------:R-:W-:Y:S01]  /*3810*/  @!P6 IMAD.WIDE R6, R9, R6, UR14 ;  /* 0x0000000e0906ee25 */ /* 0x000fe2000f8e0206 */
[----:B------:R-:W-:-:S03]  /*3820*/  @UP1 ULDC UR6, c[0x0][0x2e8] ;  /* 0x0000ba0000061ab9 */ /* 0x000fc60000000800 */
[----:B------:R-:W-:Y:S01]  /*3830*/  IMAD.U32 R3, RZ, RZ, UR19 ;  /* 0x00000013ff037e24 */ /* 0x000fe2000f8e00ff */
[----:B------:R-:W5:Y:S04]  /*3840*/  @!P6 LDG.E R248, desc[UR10][R6.64] ;  /* 0x0000000a06f8e981 */ /* 0x000f68000c1e1900 */
[----:B------:R4:W2:Y:S04]  /*3850*/  @P1 LDG.E R8, desc[UR10][R2.64] ;  /* 0x0000000a02081981 */ /* 0x0008a8000c1e1900 */
[----:B------:R-:W2:Y:S01]  /*3860*/  LDG.E.64 R10, desc[UR10][R10.64] ;  /* 0x0000000a0a0a7981 */ /* 0x000ea2000c1e1b00 */
[----:B----4-:R-:W-:-:S04]  /*3870*/  IMAD.MOV.U32 R2, RZ, RZ, 0x4 ;  /* 0x00000004ff027424 */ /* 0x010fc800078e00ff */
[----:B------:R-:W-:-:S05]  /*3880*/  IMAD.WIDE R2, R251, R2, UR14 ;  /* 0x0000000efb027e25 */ /* 0x000fca000f8e0202 */
[----:B------:R-:W5:Y:S04]  /*3890*/  @!P4 LDG.E R249, desc[UR10][R2.64] ;  /* 0x0000000a02f9c981 */ /* 0x000f68000c1e1900 */
[----:B------:R-:W5:Y:S04]  /*38a0*/  @!P3 LDG.E R250, desc[UR10][R2.64+0x20] ;  /* 0x0000200a02fab981 */ /* 0x000f68000c1e1900 */
[----:B------:R4:W5:Y:S02]  /*38b0*/  @!P2 LDG.E R245, desc[UR10][R2.64+0x100] ;  /* 0x0001000a02f5a981 */ /* 0x000964000c1e1900 */
[----:B----4-:R-:W4:Y:S01]  /*38c0*/  S2R R3, SR_TID.X ;  /* 0x0000000000037919 */ /* 0x010f220000002100 */
[----:B-1----:R-:W-:Y:S01]  /*38d0*/  SHF.R.S32.HI R12, RZ, 0x1f, R12 ;  /* 0x0000001fff0c7819 */ /* 0x002fe2000001140c */
[----:B---3--:R-:W1:Y:S03]  /*38e0*/  @P1 MUFU.RCP R0, UR6 ;  /* 0x0000000600001d08 */ /* 0x008e660008001000 */
[----:B------:R-:W-:Y:S01]  /*38f0*/  LEA.HI R12, R12, R14, RZ, 0x7 ;  /* 0x0000000e0c0c7211 */ /* 0x000fe200078f38ff */
[----:B------:R-:W-:-:S03]  /*3900*/  UIMAD UR6, UR47, UR61, UR57 ;  /* 0x0000003d2f0672a4 */ /* 0x000fc6000f8e0239 */
[----:B------:R-:W-:Y:S01]  /*3910*/  SHF.R.S32.HI R12, RZ, 0x7, R12 ;  /* 0x00000007ff0c7819 */ /* 0x000fe2000001140c */
[----:B------:R-:W-:Y:S01]  /*3920*/  USHF.L.U32 UR6, UR6, 0x5, URZ ;  /* 0x0000000506067899 */ /* 0x000fe2000800063f */
[----:B------:R-:W-:-:S03]  /*3930*/  IMAD.U32 R2, RZ, RZ, UR17 ;  /* 0x00000011ff027e24 */ /* 0x000fc6000f8e00ff */
[----:B------:R-:W-:Y:S01]  /*3940*/  USHF.R.S32.HI UR9, URZ, 0x1f, UR6 ;  /* 0x0000001f3f097899 */ /* 0x000fe20008011406 */
[----:B----4-:R-:W-:-:S05]  /*3950*/  IMAD.SHL.U32 R3, R3, 0x2, RZ ;  /* 0x0000000203037824 */ /* 0x010fca00078e00ff */
[----:B------:R-:W-:-:S05]  /*3960*/  LOP3.LUT R3, R3, 0x6, RZ, 0xc0, !PT ;  /* 0x0000000603037812 */ /* 0x000fca00078ec0ff */
[----:B------:R-:W-:-:S04]  /*3970*/  IMAD R3, R12, 0x40, R3 ;  /* 0x000000400c037824 */ /* 0x000fc800078e0203 */
[----:B------:R-:W-:Y:S01]  /*3980*/  IMAD R3, R2, 0x80, R3 ;  /* 0x0000008002037824 */ /* 0x000fe200078e0203 */
[----:B------:R-:W-:Y:S01]  /*3990*/  SHF.R.S32.HI R2, RZ, 0x1f, R13 ;  /* 0x0000001fff027819 */ /* 0x000fe2000001140d */
[----:B------:R-:W-:Y:S01]  /*39a0*/  VIADD R175, R176, 0x2000 ;  /* 0x00002000b0af7836 */ /* 0x000fe20000000000 */
[----:B------:R-:W-:-:S04]  /*39b0*/  CS2R R126, SRZ ;  /* 0x00000000007e7805 */ /* 0x000fc8000001ff00 */
[----:B------:R-:W-:Y:S01]  /*39c0*/  SEL R175, R175, R176, !P0 ;  /* 0x000000b0afaf7207 */ /* 0x000fe20004000000 */
[----:B------:R-:W-:Y:S01]  /*39d0*/  IMAD.MOV.U32 R179, RZ, RZ, 0x20 ;  /* 0x00000020ffb37424 */ /* 0x000fe200078e00ff */
[----:B------:R-:W-:Y:S01]  /*39e0*/  CS2R R124, SRZ ;  /* 0x00000000007c7805 */ /* 0x000fe2000001ff00 */
[----:B------:R-:W-:Y:S01]  /*39f0*/  IMAD.MOV.U32 R178, RZ, RZ, 0x40 ;  /* 0x00000040ffb27424 */ /* 0x000fe200078e00ff */
        /* <DEDUP_REMOVED lines=30> */
[----:B------:R-:W-:Y:S01]  /*3be0*/  LEA R175, R175, UR4, 0x1 ;  /* 0x00000004afaf7c11 */ /* 0x000fe2000f8e08ff */
[----:B------:R-:W-:Y:S01]  /*3bf0*/  IMAD.MOV.U32 R239, RZ, RZ, R207 ;  /* 0x000000ffffef7224 */ /* 0x000fe200078e00cf */
[----:B--2---:R-:W-:-:S04]  /*3c00*/  IADD3 R246, P3, P2, R4, UR6, R13 ;  /* 0x0000000604f67c10 */ /* 0x004fc8000fa7e00d */
[----:B------:R-:W-:Y:S01]  /*3c10*/  IADD3.X R4, R5, UR9, R2, P3, P2 ;  /* 0x0000000905047c10 */ /* 0x000fe20009fe4402 */
[----:B-1----:R-:W-:Y:S01]  /*3c20*/  @P1 FMUL.FTZ R0, R8, R0 ;  /* 0x0000000008001220 */ /* 0x002fe20000410000 */
[----:B------:R-:W-:Y:S02]  /*3c30*/  IADD3 R2, R251, -UR38, -R3 ;  /* 0x80000026fb027c10 */ /* 0x000fe4000fffe803 */
[----:B------:R-:W-:-:S03]  /*3c40*/  R2UR UR8, R10 ;  /* 0x000000000a0872ca */ /* 0x000fc600000e0000 */
[----:B------:R-:W-:Y:S01]  /*3c50*/  VIADD R2, R2, UR7 ;  /* 0x0000000702027c36 */ /* 0x000fe20008000000 */
[----:B------:R-:W-:Y:S01]  /*3c60*/  R2UR UR30, R11 ;  /* 0x000000000b1e72ca */ /* 0x000fe200000e0000 */
[----:B------:R-:W-:Y:S01]  /*3c70*/  IMAD.WIDE.U32 R246, R246, -0x2daee0ad, RZ ;  /* 0xd2511f53f6f67825 */ /* 0x000fe200078e00ff */
[----:B------:R-:W-:Y:S01]  /*3c80*/  UMOV UR6, URZ ;  /* 0x0000003f00067c82 */ /* 0x000fe20008000000 */
[----:B------:R-:W-:Y:S01]  /*3c90*/  ULDC.U8 UR9, c[0x0][0x388] ;  /* 0x0000e20000097ab9 */ /* 0x000fe20000000000 */
[----:B------:R1:W-:Y:S01]  /*3ca0*/  STL [R1], R2 ;  /* 0x0000000201007387 */ /* 0x0003e20000100800 */
[----:B------:R-:W-:Y:S01]  /*3cb0*/  @P1 R2UR UR13, R0 ;  /* 0x00000000000d12ca */ /* 0x000fe200000e0000 */
[----:B------:R-:W-:-:S05]  /*3cc0*/  VIADD R0, R177, 0x2000 ;  /* 0x00002000b1007836 */ /* 0x000fca0000000000 */
[----:B------:R-:W-:Y:S01]  /*3cd0*/  SEL R0, R0, R177, !P0 ;  /* 0x000000b100007207 */ /* 0x000fe20004000000 */
[----:B------:R-:W-:Y:S01]  /*3ce0*/  UIADD3 UR27, UR8, -0x61c88647, URZ ;  /* 0x9e3779b9081b7890 */ /* 0x000fe2000fffe03f */
[----:B------:R-:W-:Y:S02]  /*3cf0*/  LOP3.LUT R252, R4, UR8, RZ, 0x3c, !PT ;  /* 0x0000000804fc7c12 */ /* 0x000fe4000f8e3cff */
[----:B------:R-:W-:Y:S01]  /*3d00*/  LEA R170, R0, UR4, 0x1 ;  /* 0x0000000400aa7c11 */ /* 0x000fe2000f8e08ff */
[----:B------:R-:W-:Y:S02]  /*3d10*/  UIADD3 UR26, UR8, 0x3c6ef372, URZ ;  /* 0x3c6ef372081a7890 */ /* 0x000fe4000fffe03f */
[----:B------:R-:W-:Y:S02]  /*3d20*/  UIADD3 UR24, UR8, -0x255992d5, URZ ;  /* 0xdaa66d2b08187890 */ /* 0x000fe4000fffe03f */
[----:B------:R-:W-:Y:S02]  /*3d30*/  UIADD3 UR22, UR8, 0x78dde6e4, URZ ;  /* 0x78dde6e408167890 */ /* 0x000fe4000fffe03f */
[----:B------:R-:W-:-:S02]  /*3d40*/  UIADD3 UR20, UR8, 0x1715609d, URZ ;  /* 0x1715609d08147890 */ /* 0x000fc4000fffe03f */
[----:B------:R-:W-:Y:S02]  /*3d50*/  UIADD3 UR18, UR8, -0x4ab325aa, URZ ;  /* 0xb54cda5608127890 */ /* 0x000fe4000fffe03f */
[----:B------:R-:W-:Y:S02]  /*3d60*/  UIADD3 UR34, UR30, -0x4498517b, URZ ;  /* 0xbb67ae851e227890 */ /* 0x000fe4000fffe03f */
[----:B------:R-:W-:Y:S02]  /*3d70*/  UIADD3 UR25, UR30, 0x76cf5d0a, URZ ;  /* 0x76cf5d0a1e197890 */ /* 0x000fe4000fffe03f */
[----:B------:R-:W-:Y:S02]  /*3d80*/  UIADD3 UR23, UR30, 0x32370b8f, URZ ;  /* 0x32370b8f1e177890 */ /* 0x000fe4000fffe03f */
[----:B------:R-:W-:Y:S02]  /*3d90*/  UIADD3 UR21, UR30, -0x126145ec, URZ ;  /* 0xed9eba141e157890 */ /* 0x000fe4000fffe03f */
[----:B------:R-:W-:-:S02]  /*3da0*/  UIADD3 UR19, UR30, -0x56f99767, URZ ;  /* 0xa90668991e137890 */ /* 0x000fc4000fffe03f */
[----:B------:R-:W-:Y:S01]  /*3db0*/  UIADD3 UR16, UR30, 0x646e171e, URZ ;  /* 0x646e171e1e107890 */ /* 0x000fe2000fffe03f */
[----:B------:R-:W-:Y:S01]  /*3dc0*/  @UP1 UMOV UR6, UR13 ;  /* 0x0000000d00061c82 */ /* 0x000fe20008000000 */
[----:B-1----:R-:W-:-:S10]  /*3dd0*/  ULDC UR8, c[0x0][0x2ec] ;  /* 0x0000bb0000087ab9 */ /* 0x002fd40000000800 */
.L_x_2077:
[----:B------:R-:W2:Y:S01]  /*3de0*/  LDL R0, [R1+0x8] ;  /* 0x0000080001007983 */ /* 0x000ea20000100800 */
[----:B------:R-:W-:Y:S01]  /*3df0*/  USHF.L.U32 UR13, UR17, 0x7, URZ ;  /* 0x00000007110d7899 */ /* 0x000fe2000800063f */
[----:B------:R-:W-:Y:S01]  /*3e00*/  IMAD.U32 R3, RZ, RZ, UR17 ;  /* 0x00000011ff037e24 */ /* 0x000fe2000f8e00ff */
[----:B------:R-:W-:Y:S01]  /*3e10*/  UISETP.GE.AND UP2, UPT, UR12, 0x1, UPT ;  /* 0x000000010c00788c */ /* 0x000fe2000bf46270 */
[----:B------:R-:W0:Y:S01]  /*3e20*/  LDGDEPBAR ;  /* 0x00000000000079af */ /* 0x000e220000000000 */
[----:B------:R-:W-:Y:S07]  /*3e30*/  UIADD3 UR13, UR13, 0x80, URZ ;  /* 0x000000800d0d7890 */ /* 0x000fee000fffe03f */
[----:B------:R-:W3:Y:S01]  /*3e40*/  LDL R180, [R1+0x4] ;  /* 0x0000040001b47983 */ /* 0x000ee20000100800 */
[----:B------:R-:W-:Y:S03]  /*3e50*/  UISETP.GE.AND UP0, UPT, UR13, UR7, UPT ;  /* 0x000000070d00728c */ /* 0x000fe6000bf06270 */
[----:B------:R-:W4:Y:S01]  /*3e60*/  LDL R185, [R1] ;  /* 0x0000000001b97983 */ /* 0x000f220000100800 */
[----:B------:R-:W1:Y:S01]  /*3e70*/  S2R R186, SR_TID.X ;  /* 0x0000000000ba7919 */ /* 0x000e620000002100 */
[----:B------:R-:W1:Y:S02]  /*3e80*/  S2R R183, SR_TID.X ;  /* 0x0000000000b77919 */ /* 0x000e640000002100 */
[----:B-1----:R-:W-:Y:S01]  /*3e90*/  SHF.R.S32.HI R183, RZ, 0x1f, R183 ;  /* 0x0000001fffb77819 */ /* 0x002fe200000114b7 */
[----:B------:R-:W-:Y:S04]  /*3ea0*/  DEPBAR.LE SB0, 0x0 ;  /* 0x000080000000791a */ /* 0x000fe80000000000 */
[----:B------:R-:W-:Y:S01]  /*3eb0*/  LEA.HI R183, R183, R186, RZ, 0x7 ;  /* 0x000000bab7b77211 */ /* 0x000fe200078f38ff */
[----:B------:R-:W-:Y:S03]  /*3ec0*/  BAR.SYNC.DEFER_BLOCKING 0x0 ;  /* 0x0000000000007b1d */ /* 0x000fe60000010000 */
[----:B------:R-:W-:Y:S03]  /*3ed0*/  SHF.R.S32.HI R183, RZ, 0x7, R183 ;  /* 0x00000007ffb77819 */ /* 0x000fe600000114b7 */
[----:B------:R-:W-:Y:S08]  /*3ee0*/  LDSM.16.M88.4 R64, [R175] ;  /* 0x00000000af40783b */ /* 0x000ff00000000200 */
[----:B------:R-:W1:Y:S08]  /*3ef0*/  LDSM.16.M88.4 R16, [R172+UR4+0xc000] ;  /* 0x00c00004ac10783b */ /* 0x000e700008000200 */
[----:B------:R-:W1:Y:S08]  /*3f00*/  LDSM.16.M88.4 R60, [R175+0x2000] ;  /* 0x00200000af3c783b */ /* 0x000e700000000200 */
[----:B------:R-:W1:Y:S08]  /*3f10*/  LDSM.16.M88.4 R32, [R172+UR4+0xc800] ;  /* 0x00c80004ac20783b */ /* 0x000e700008000200 */
[----:B------:R-:W1:Y:S08]  /*3f20*/  LDSM.16.M88.4 R48, [R172+UR4+0xd000] ;  /* 0x00d00004ac30783b */ /* 0x000e700008000200 */
[----:B------:R-:W1:Y:S02]  /*3f30*/  LDSM.16.M88.4 R132, [R172+UR4+0xd800] ;  /* 0x00d80004ac84783b */ /* 0x000e640008000200 */
        /* <DEDUP_REMOVED lines=20> */
[----:B------:R-:W-:Y:S02]  /*4080*/  HMMA.16816.F32.BF16 R64, R64, R134, RZ ;  /* 0x000000864040723c */ /* 0x000fe400000418ff */
[----:B--2---:R-:W-:Y:S02]  /*4090*/  R2P PR, R0, 0x6 ;  /* 0x0000000600007804 */ /* 0x004fe40000000000 */
[----:B------:R-:W-:Y:S02]  /*40a0*/  PLOP3.LUT P0, PT, PT, PT, UP0, 0x80, 0x0 ;  /* 0x000000000000781c */ /* 0x000fe40003f0f008 */
[----:B------:R-:W-:Y:S02]  /*40b0*/  PLOP3.LUT P3, PT, PT, PT, UP0, 0x80, 0x0 ;  /* 0x000000000000781c */ /* 0x000fe40003f6f008 */
[----:B------:R-:W-:Y:S03]  /*40c0*/  SEL R2, R179, 0xffffffe0, !P1 ;  /* 0xffffffe0b3027807 */ /* 0x000fe60004800000 */
[----:B------:R-:W-:Y:S02]  /*40d0*/  SEL R169, R178, 0xffffffc0, !P2 ;  /* 0xffffffc0b2a97807 */ /* 0x000fe40005000000 */
[----:B------:R-:W-:Y:S01]  /*40e0*/  PLOP3.LUT P2, PT, PT, PT, UP0, 0x80, 0x0 ;  /* 0x000000000000781c */ /* 0x000fe20003f4f008 */
[C---:B------:R-:W-:Y:S01]  /*40f0*/  IMAD.IADD R0, R175.reuse, 0x1, R2 ;  /* 0x00000001af007824 */ /* 0x040fe200078e0202 */
[----:B------:R-:W-:Y:S01]  /*4100*/  PLOP3.LUT P1, PT, PT, PT, UP0, 0x80, 0x0 ;  /* 0x000000000000781c */ /* 0x000fe20003f2f008 */
[--C-:B------:R-:W-:Y:S03]  /*4110*/  IMAD.IADD R132, R175, 0x1, R169.reuse ;  /* 0x00000001af847824 */ /* 0x100fe600078e02a9 */
[----:B------:R-:W1:Y:S08]  /*4120*/  LDSM.16.M88.4 R136, [R0] ;  /* 0x000000000088783b */ /* 0x000e700000000200 */
[----:B------:R-:W2:Y:S08]  /*4130*/  LDSM.16.M88.4 R144, [R0+0x2000] ;  /* 0x002000000090783b */ /* 0x000eb00000000200 */
[----:B------:R-:W4:Y:S08]  /*4140*/  LDSM.16.M88.4 R160, [R132] ;  /* 0x0000000084a0783b */ /* 0x000f300000000200 */
[----:B------:R-:W4:Y:S01]  /*4150*/  LDSM.16.M88.4 R132, [R132+0x2000] ;  /* 0x002000008484783b */ /* 0x000f220000000200 */
        /* <DEDUP_REMOVED lines=8> */
[C---:B------:R-:W-:Y:S01]  /*41e0*/  HMMA.16816.F32.BF16 R32, R136.reuse, R150, R32 ;  /* 0x000000968820723c */ /* 0x040fe20000041820 */
[----:B------:R-:W2:Y:S05]  /*41f0*/  LDSM.16.M88.4 R148, [R171+0x1000] ;  /* 0x00100000ab94783b */ /* 0x000eaa0000000200 */
[-C--:B------:R-:W-:Y:S06]  /*4200*/  HMMA.16816.F32.BF16 R36, R136, R152.reuse, R36 ;  /* 0x000000988824723c */ /* 0x080fec0000041824 */
[C---:B------:R-:W-:Y:S06]  /*4210*/  HMMA.16816.F32.BF16 R40, R144.reuse, R152, R40 ;  /* 0x000000989028723c */ /* 0x040fec0000041828 */
[-C--:B------:R-:W-:Y:S06]  /*4220*/  HMMA.16816.F32.BF16 R44, R144, R154.reuse, R44 ;  /* 0x0000009a902c723c */ /* 0x080fec000004182c */
[C---:B------:R-:W-:Y:S06]  /*4230*/  HMMA.16816.F32.BF16 R48, R136.reuse, R154, R48 ;  /* 0x0000009a8830723c */ /* 0x040fec0000041830 */
[-C--:B------:R-:W-:Y:S01]  /*4240*/  HMMA.16816.F32.BF16 R52, R136, R156.reuse, R52 ;  /* 0x0000009c8834723c */ /* 0x080fe20000041834 */
[----:B------:R-:W-:Y:S04]  /*4250*/  IMAD.U32 R154, RZ, RZ, UR12 ;  /* 0x0000000cff9a7e24 */ /* 0x000fe8000f8e00ff */
[----:B---3--:R-:W-:Y:S01]  /*4260*/  IMAD R154, R154, 0x8, R180 ;  /* 0x000000089a9a7824 */ /* 0x008fe200078e02b4 */
[C---:B------:R-:W-:Y:S06]  /*4270*/  HMMA.16816.F32.BF16 R56, R144.reuse, R156, R56 ;  /* 0x0000009c9038723c */ /* 0x040fec0000041838 */
[-C--:B------:R-:W-:Y:S01]  /*4280*/  HMMA.16816.F32.BF16 R60, R144, R158.reuse, R60 ;  /* 0x0000009e903c723c */ /* 0x080fe2000004183c */
[----:B------:R-:W3:Y:S04]  /*4290*/  LDSM.16.M88.4 R144, [R171+0x1800] ;  /* 0x00180000ab90783b */ /* 0x000ee80000000200 */
[C---:B------:R-:W-:Y:S01]  /*42a0*/  VIADD R156, R154.reuse, 0x4 ;  /* 0x000000049a9c7836 */ /* 0x040fe20000000000 */
[----:B------:R-:W-:Y:S05]  /*42b0*/  HMMA.16816.F32.BF16 R64, R136, R158, R64 ;  /* 0x0000009e8840723c */ /* 0x000fea0000041840 */
[----:B------:R-:W-:Y:S01]  /*42c0*/  IMAD.WIDE.U32 R154, R154, -0x326172a9, RZ ;  /* 0xcd9e8d579a9a7825 */ /* 0x000fe200078e00ff */
[-C--:B----4-:R-:W-:Y:S05]  /*42d0*/  HMMA.16816.F32.BF16 R4, R160, R164.reuse, R4 ;  /* 0x000000a4a004723c */ /* 0x090fea0000041804 */
[-C--:B------:R-:W-:Y:S01]  /*42e0*/  LOP3.LUT R158, R155, R252.reuse, RZ, 0x3c, !PT ;  /* 0x000000fc9b9e7212 */ /* 0x080fe200078e3cff */
[C---:B------:R-:W-:Y:S01]  /*42f0*/  HMMA.16816.F32.BF16 R8, R132.reuse, R164, R8 ;  /* 0x000000a48408723c */ /* 0x040fe20000041808 */
[----:B------:R-:W4:Y:S01]  /*4300*/  @P0 S2R R164, SR_TID.X ;  /* 0x0000000000a40919 */ /* 0x000f220000002100 */
[----:B------:R-:W-:Y:S03]  /*4310*/  PLOP3.LUT P0, PT, PT, PT, UP0, 0x80, 0x0 ;  /* 0x000000000000781c */ /* 0x000fe60003f0f008 */
[----:B------:R-:W-:Y:S01]  /*4320*/  IMAD.WIDE.U32 R156, R156, -0x326172a9, RZ ;  /* 0xcd9e8d579c9c7825 */ /* 0x000fe200078e00ff */
[-C--:B------:R-:W-:Y:S05]  /*4330*/  HMMA.16816.F32.BF16 R12, R132, R166.reuse, R12 ;  /* 0x000000a6840c723c */ /* 0x080fea000004180c */
[----:B------:R-:W-:Y:S01]  /*4340*/  LOP3.LUT R180, R157, R252, RZ, 0x3c, !PT ;  /* 0x000000fc9db47212 */ /* 0x000fe200078e3cff */
[C---:B------:R-:W-:Y:S05]  /*4350*/  HMMA.16816.F32.BF16 R16, R160.reuse, R166, R16 ;  /* 0x000000a6a010723c */ /* 0x040fea0000041810 */
[----:B------:R-:W-:Y:S01]  /*4360*/  IMAD.WIDE.U32 R158, R158, -0x2daee0ad, RZ ;  /* 0xd2511f539e9e7825 */ /* 0x000fe200078e00ff */
[-C--:B-1----:R-:W-:Y:S05]  /*4370*/  HMMA.16816.F32.BF16 R20, R160, R140.reuse, R20 ;  /* 0x0000008ca014723c */ /* 0x082fea0000041814 */
[----:B------:R-:W-:Y:S01]  /*4380*/  IMAD.WIDE.U32 R180, R180, -0x2daee0ad, RZ ;  /* 0xd2511f53b4b47825 */ /* 0x000fe200078e00ff */
[C---:B------:R-:W-:Y:S06]  /*4390*/  HMMA.16816.F32.BF16 R24, R132.reuse, R140, R24 ;  /* 0x0000008c8418723c */ /* 0x040fec0000041818 */
        /* <DEDUP_REMOVED lines=8> */
[----:B------:R-:W1:Y:S01]  /*4420*/  LDSM.16.M88.4 R136, [R148] ;  /* 0x000000009488783b */ /* 0x000e620000000200 */
[----:B------:R-:W-:Y:S01]  /*4430*/  IMAD R0, R3, 0x2, R183 ;  /* 0x0000000203007824 */ /* 0x000fe200078e02b7 */
[----:B------:R-:W-:Y:S01]  /*4440*/  LOP3.LUT R3, R246, UR34, RZ, 0x3c, !PT ;  /* 0x00000022f6037c12 */ /* 0x000fe2000f8e3cff */
[-C--:B---3--:R-:W-:Y:S04]  /*4450*/  HMMA.16816.F32.BF16 R52, R160, R144.reuse, R52 ;  /* 0x00000090a034723c */ /* 0x088fe80000041834 */
[----:B------:R-:W-:Y:S01]  /*4460*/  LOP3.LUT R166, R3, R159, RZ, 0x3c, !PT ;  /* 0x0000009f03a67212 */ /* 0x000fe200078e3cff */
[----:B------:R-:W2:Y:S01]  /*4470*/  LDSM.16.M88.4 R148, [R148+0x2000] ;  /* 0x002000009494783b */ /* 0x000ea20000000200 */
[C---:B------:R-:W-:Y:S05]  /*4480*/  HMMA.16816.F32.BF16 R56, R132.reuse, R144, R56 ;  /* 0x000000908438723c */ /* 0x040fea0000041838 */
[----:B------:R-:W-:Y:S01]  /*4490*/  IMAD.SHL.U32 R0, R0, 0x2, RZ ;  /* 0x0000000200007824 */ /* 0x000fe200078e00ff */
[-C--:B------:R-:W-:Y:S05]  /*44a0*/  HMMA.16816.F32.BF16 R60, R132, R146.reuse, R60 ;  /* 0x00000092843c723c */ /* 0x080fea000004183c */
[C---:B------:R-:W-:Y:S01]  /*44b0*/  LOP3.LUT R144, R247.reuse, UR30, R0, 0x96, !PT ;  /* 0x0000001ef7907c12 */ /* 0x040fe2000f8e9600 */
[----:B------:R-:W-:Y:S01]  /*44c0*/  VIADD R152, R0, 0x1 ;  /* 0x0000000100987836 */ /* 0x000fe20000000000 */
[----:B------:R-:W-:Y:S04]  /*44d0*/  HMMA.16816.F32.BF16 R64, R160, R146, R64 ;  /* 0x00000092a040723c */ /* 0x000fe80000041840 */
[----:B------:R-:W-:Y:S01]  /*44e0*/  LOP3.LUT R152, R247, UR30, R152, 0x96, !PT ;  /* 0x0000001ef7987c12 */ /* 0x000fe2000f8e9698 */
[----:B----4-:R-:W-:Y:S01]  /*44f0*/  @P3 IMAD.SHL.U32 R0, R164, 0x2, RZ ;  /* 0x00000002a4003824 */ /* 0x010fe200078e00ff */
[----:B------:R-:W-:Y:S01]  /*4500*/  LOP3.LUT R164, R3, R181, RZ, 0x3c, !PT ;  /* 0x000000b503a47212 */ /* 0x000fe200078e3cff */
[----:B------:R-:W-:Y:S04]  /*4510*/  IMAD.U32 R3, RZ, RZ, UR17 ;  /* 0x00000011ff037e24 */ /* 0x000fe8000f8e00ff */
[----:B------:R-:W-:Y:S01]  /*4520*/  @P2 LOP3.LUT R0, R0, 0x6, RZ, 0xc0, !PT ;  /* 0x0000000600002812 */ /* 0x000fe200078ec0ff */
[----:B------:R-:W-:Y:S04]  /*4530*/  IMAD.WIDE.U32 R166, R166, -0x326172a9, RZ ;  /* 0xcd9e8d57a6a67825 */ /* 0x000fe800078e00ff */
[----:B------:R-:W-:Y:S01]  /*4540*/  @P1 IMAD R0, R183, 0x40, R0 ;  /* 0x00000040b7001824 */ /* 0x000fe200078e0200 */
[-C--:B-1----:R-:W-:Y:S05]  /*4550*/  HMMA.16816.F32.BF16 R4, R136, R140.reuse, R4 ;  /* 0x0000008c8804723c */ /* 0x082fea0000041804 */
[----:B------:R-:W-:Y:S02]  /*4560*/  @P0 IMAD R3, R3, 0x80, R0 ;  /* 0x0000008003030824 */ /* 0x000fe400078e0200 */
[----:B------:R-:W-:Y:S01]  /*4570*/  IMAD.U32 R0, RZ, RZ, UR12 ;  /* 0x0000000cff007e24 */ /* 0x000fe2000f8e00ff */
[C---:B--2---:R-:W-:Y:S04]  /*4580*/  HMMA.16816.F32.BF16 R8, R148.reuse, R140, R8 ;  /* 0x0000008c9408723c */ /* 0x044fe80000041808 */
[----:B------:R-:W-:Y:S02]  /*4590*/  IMAD.WIDE.U32 R144, R144, -0x326172a9, RZ ;  /* 0xcd9e8d5790907825 */ /* 0x000fe400078e00ff */
[-C--:B------:R-:W-:Y:S05]  /*45a0*/  HMMA.16816.F32.BF16 R12, R148, R142.reuse, R12 ;  /* 0x0000008e940c723c */ /* 0x080fea000004180c */
[----:B------:R-:W-:Y:S01]  /*45b0*/  LOP3.LUT R135, R167, UR26, R144, 0x96, !PT ;  /* 0x0000001aa7877c12 */ /* 0x000fe2000f8e9690 */
[----:B------:R-:W-:Y:S01]  /*45c0*/  IMAD.WIDE.U32 R164, R164, -0x326172a9, RZ ;  /* 0xcd9e8d57a4a47825 */ /* 0x000fe200078e00ff */
[----:B------:R-:W-:Y:S01]  /*45d0*/  LOP3.LUT R182, R145, UR27, R154, 0x96, !PT ;  /* 0x0000001b91b67c12 */ /* 0x000fe2000f8e969a */
[C---:B------:R-:W-:Y:S04]  /*45e0*/  HMMA.16816.F32.BF16 R16, R136.reuse, R142, R16 ;  /* 0x0000008e8810723c */ /* 0x040fe80000041810 */
[----:B------:R-:W-:Y:S01]  /*45f0*/  LOP3.LUT R201, R165, UR26, R144, 0x96, !PT ;  /* 0x0000001aa5c97c12 */ /* 0x000fe2000f8e9690 */
[----:B------:R-:W-:Y:S01]  /*4600*/  IMAD R0, R0, 0x80, R185 ;  /* 0x0000008000007824 */ /* 0x000fe200078e02b9 */
[----:B------:R-:W-:Y:S05]  /*4610*/  LOP3.LUT R184, R145, UR27, R156, 0x96, !PT ;  /* 0x0000001b91b87c12 */ /* 0x000fea000f8e969c */
[C---:B------:R-:W-:Y:S02]  /*4620*/  VIADD R144, R0.reuse, 0xffffffff ;  /* 0xffffffff00907836 */ /* 0x040fe40000000000 */
[C---:B------:R-:W-:Y:S02]  /*4630*/  VIADD R141, R0.reuse, 0x7 ;  /* 0x00000007008d7836 */ /* 0x040fe40000000000 */
[----:B------:R-:W-:Y:S01]  /*4640*/  VIADD R134, R0, 0x8 ;  /* 0x0000000800867836 */ /* 0x000fe20000000000 */
[----:B------:R-:W-:Y:S01]  /*4650*/  ISETP.GE.AND P4, PT, R144, RZ, PT ;  /* 0x000000ff9000720c */ /* 0x000fe20003f86270 */
[----:B------:R-:W-:Y:S01]  /*4660*/  VIADD R133, R0, 0x40 ;  /* 0x0000004000857836 */ /* 0x000fe20000000000 */
[----:B------:R-:W-:Y:S01]  /*4670*/  ISETP.GE.AND P0, PT, R141, RZ, PT ;  /* 0x000000ff8d00720c */ /* 0x000fe20003f06270 */
[----:B------:R-:W-:Y:S01]  /*4680*/  IMAD.WIDE.U32 R152, R152, -0x326172a9, RZ ;  /* 0xcd9e8d5798987825 */ /* 0x000fe200078e00ff */
[----:B------:R-:W-:Y:S02]  /*4690*/  ISETP.GE.AND P2, PT, R134, RZ, PT ;  /* 0x000000ff8600720c */ /* 0x000fe40003f46270 */
[----:B------:R-:W-:Y:S01]  /*46a0*/  ISETP.GE.AND P1, PT, R133, RZ, PT ;  /* 0x000000ff8500720c */ /* 0x000fe20003f26270 */
[C---:B------:R-:W-:Y:S01]  /*46b0*/  VIADD R155, R0.reuse, 0xfffffff7 ;  /* 0xfffffff7009b7836 */ /* 0x040fe20000000000 */
[C---:B------:R-:W-:Y:S01]  /*46c0*/  LOP3.LUT R188, R153.reuse, UR27, R154, 0x96, !PT ;  /* 0x0000001b99bc7c12 */ /* 0x040fe2000f8e969a */
[C---:B------:R-:W-:Y:S01]  /*46d0*/  VIADD R132, R0.reuse, 0x48 ;  /* 0x0000004800847836 */ /* 0x040fe20000000000 */
[----:B------:R-:W-:Y:S01]  /*46e0*/  LOP3.LUT R190, R153, UR27, R156, 0x96, !PT ;  /* 0x0000001b99be7c12 */ /* 0x000fe2000f8e969c */
[C---:B------:R-:W-:Y:S01]  /*46f0*/  VIADD R140, R0.reuse, 0x47 ;  /* 0x00000047008c7836 */ /* 0x040fe20000000000 */
[--C-:B------:R-:W-:Y:S01]  /*4700*/  LOP3.LUT R181, R167, UR26, R152.reuse, 0x96, !PT ;  /* 0x0000001aa7b57c12 */ /* 0x100fe2000f8e9698 */
[C---:B------:R-:W-:Y:S01]  /*4710*/  VIADD R145, R0.reuse, 0x3f ;  /* 0x0000003f00917836 */ /* 0x040fe20000000000 */
[C---:B------:R-:W-:Y:S01]  /*4720*/  @!P4 IADD3 R144, -R0.reuse, 0x1, RZ ;  /* 0x000000010090c810 */ /* 0x040fe20007ffe1ff */
[C---:B------:R-:W-:Y:S01]  /*4730*/  VIADD R154, R0.reuse, 0xfffffff0 ;  /* 0xfffffff0009a7836 */ /* 0x040fe20000000000 */
[----:B------:R-:W-:Y:S01]  /*4740*/  ISETP.GE.AND P4, PT, R155, RZ, PT ;  /* 0x000000ff9b00720c */ /* 0x000fe20003f86270 */
[----:B------:R-:W-:Y:S01]  /*4750*/  VIADD R147, R0, 0xfffffff8 ;  /* 0xfffffff800937836 */ /* 0x000fe20000000000 */
[----:B------:R-:W-:Y:S01]  /*4760*/  ISETP.GE.AND P6, PT, R132, RZ, PT ;  /* 0x000000ff8400720c */ /* 0x000fe20003fc6270 */
[----:B------:R-:W-:Y:S01]  /*4770*/  VIADD R153, R0, 0x37 ;  /* 0x0000003700997836 */ /* 0x000fe20000000000 */
[----:B------:R-:W-:Y:S01]  /*4780*/  ISETP.GE.AND P3, PT, R140, RZ, PT ;  /* 0x000000ff8c00720c */ /* 0x000fe20003f66270 */
[C---:B------:R-:W-:Y:S01]  /*4790*/  VIADD R160, R0.reuse, 0xffffffe8 ;  /* 0xffffffe800a07836 */ /* 0x040fe20000000000 */
[----:B------:R-:W-:Y:S01]  /*47a0*/  ISETP.GE.AND P5, PT, R145, RZ, PT ;  /* 0x000000ff9100720c */ /* 0x000fe20003fa6270 */
[C---:B------:R-:W-:Y:S01]  /*47b0*/  VIADD R146, R0.reuse, 0x38 ;  /* 0x0000003800927836 */ /* 0x040fe20000000000 */
[C---:B------:R-:W-:Y:S01]  /*47c0*/  @!P0 IADD3 R141, -R0.reuse, -0x7, RZ ;  /* 0xfffffff9008d8810 */ /* 0x040fe20007ffe1ff */
[----:B------:R-:W-:Y:S01]  /*47d0*/  VIADD R156, R0, 0xffffffef ;  /* 0xffffffef009c7836 */ /* 0x000fe20000000000 */
[----:B------:R-:W-:Y:S01]  /*47e0*/  ISETP.GE.AND P0, PT, R154, RZ, PT ;  /* 0x000000ff9a00720c */ /* 0x000fe20003f06270 */
[C---:B------:R-:W-:Y:S01]  /*47f0*/  VIADD R161, R0.reuse, 0xffffffe7 ;  /* 0xffffffe700a17836 */ /* 0x040fe20000000000 */
[----:B------:R-:W-:Y:S01]  /*4800*/  LOP3.LUT R202, R165, UR26, R152, 0x96, !PT ;  /* 0x0000001aa5ca7c12 */ /* 0x000fe2000f8e9698 */
[C---:B------:R-:W-:Y:S01]  /*4810*/  VIADD R152, R0.reuse, 0x30 ;  /* 0x0000003000987836 */ /* 0x040fe20000000000 */
[C---:B------:R-:W-:Y:S01]  /*4820*/  @!P2 IADD3 R134, -R0.reuse, -0x8, RZ ;  /* 0xfffffff80086a810 */ /* 0x040fe20007ffe1ff */
[C---:B------:R-:W-:Y:S01]  /*4830*/  VIADD R159, R0.reuse, 0x27 ;  /* 0x00000027009f7836 */ /* 0x040fe20000000000 */
[C---:B------:R-:W-:Y:S01]  /*4840*/  @!P1 IADD3 R133, -R0.reuse, -0x40, RZ ;  /* 0xffffffc000859810 */ /* 0x040fe20007ffe1ff */
[C---:B------:R-:W-:Y:S01]  /*4850*/  VIADD R186, R0.reuse, 0xffffffd8 ;  /* 0xffffffd800ba7836 */ /* 0x040fe20000000000 */
[----:B------:R-:W-:Y:S01]  /*4860*/  ISETP.GE.AND P2, PT, R147, RZ, PT ;  /* 0x000000ff9300720c */ /* 0x000fe20003f46270 */
[C---:B------:R-:W-:Y:S01]  /*4870*/  VIADD R157, R0.reuse, 0x2f ;  /* 0x0000002f009d7836 */ /* 0x040fe20000000000 */
[----:B------:R-:W-:Y:S01]  /*4880*/  ISETP.GE.AND P1, PT, R153, RZ, PT ;  /* 0x000000ff9900720c */ /* 0x000fe20003f26270 */
[C---:B------:R-:W-:Y:S01]  /*4890*/  VIADD R163, R0.reuse, 0xffffffe0 ;  /* 0xffffffe000a37836 */ /* 0x040fe20000000000 */
[C---:B------:R-:W-:Y:S01]  /*48a0*/  @!P4 IADD3 R155, -R0.reuse, 0x9, RZ ;  /* 0x00000009009bc810 */ /* 0x040fe20007ffe1ff */
[----:B------:R-:W-:Y:S01]  /*48b0*/  VIADD R162, R0, 0xffffffdf ;  /* 0xffffffdf00a27836 */ /* 0x000fe20000000000 */
[----:B------:R-:W-:Y:S01]  /*48c0*/  ISETP.GE.AND P4, PT, R160, RZ, PT ;  /* 0x000000ffa000720c */ /* 0x000fe20003f86270 */
[C---:B------:R-:W-:Y:S01]  /*48d0*/  VIADD R187, R0.reuse, 0x17 ;  /* 0x0000001700bb7836 */ /* 0x040fe20000000000 */
[C---:B------:R-:W-:Y:S01]  /*48e0*/  @!P6 IADD3 R132, -R0.reuse, -0x48, RZ ;  /* 0xffffffb80084e810 */ /* 0x040fe20007ffe1ff */
[C---:B------:R-:W-:Y:S01]  /*48f0*/  VIADD R165, R0.reuse, 0x1f ;  /* 0x0000001f00a57836 */ /* 0x040fe20000000000 */
[C---:B------:R-:W-:Y:S01]  /*4900*/  @!P3 IADD3 R140, -R0.reuse, -0x47, RZ ;  /* 0xffffffb9008cb810 */ /* 0x040fe20007ffe1ff */
[----:B------:R-:W-:Y:S01]  /*4910*/  VIADD R199, R0, 0xffffffc8 ;  /* 0xffffffc800c77836 */ /* 0x000fe20000000000 */
[----:B------:R-:W-:Y:S01]  /*4920*/  ISETP.GE.AND P6, PT, R146, RZ, PT ;  /* 0x000000ff9200720c */ /* 0x000fe20003fc6270 */
[----:B------:R-:W-:Y:S01]  /*4930*/  VIADD R167, R0, 0x20 ;  /* 0x0000002000a77836 */ /* 0x000fe20000000000 */
[----:B------:R-:W-:Y:S01]  /*4940*/  ISETP.GE.AND P3, PT, R152, RZ, PT ;  /* 0x000000ff9800720c */ /* 0x000fe20003f66270 */
[C---:B------:R-:W-:Y:S01]  /*4950*/  VIADD R194, R0.reuse, 0xffffffd7 ;  /* 0xffffffd700c27836 */ /* 0x040fe20000000000 */
[----:B------:R-:W-:Y:S01]  /*4960*/  @!P5 IADD3 R145, -R0, -0x3f, RZ ;  /* 0xffffffc10091d810 */ /* 0x000fe20007ffe1ff */
[----:B------:R-:W-:Y:S01]  /*4970*/  IMAD.WIDE.U32 R182, R182, -0x2daee0ad, RZ ;  /* 0xd2511f53b6b67825 */ /* 0x000fe200078e00ff */
[----:B------:R-:W-:Y:S02]  /*4980*/  ISETP.GE.AND P5, PT, R156, RZ, PT ;  /* 0x000000ff9c00720c */ /* 0x000fe40003fa6270 */
[----:B------:R-:W-:Y:S01]  /*4990*/  @!P0 IADD3 R154, -R0, 0x10, RZ ;  /* 0x00000010009a8810 */ /* 0x000fe20007ffe1ff */
[----:B------:R-:W-:Y:S01]  /*49a0*/  IMAD.WIDE.U32 R188, R188, -0x2daee0ad, RZ ;  /* 0xd2511f53bcbc7825 */ /* 0x000fe200078e00ff */
[----:B------:R-:W-:Y:S02]  /*49b0*/  ISETP.GE.AND P0, PT, R161, RZ, PT ;  /* 0x000000ffa100720c */ /* 0x000fe40003f06270 */
[--C-:B------:R-:W-:Y:S01]  /*49c0*/  LOP3.LUT R205, R183, UR25, R158.reuse, 0x96, !PT ;  /* 0x00000019b7cd7c12 */ /* 0x100fe2000f8e969e */
[C---:B------:R-:W-:Y:S01]  /*49d0*/  VIADD R183, R0.reuse, 0x18 ;  /* 0x0000001800b77836 */ /* 0x040fe20000000000 */
[----:B------:R-:W-:Y:S01]  /*49e0*/  LOP3.LUT R206, R189, UR25, R158, 0x96, !PT ;  /* 0x00000019bdce7c12 */ /* 0x000fe2000f8e969e */
[C---:B------:R-:W-:Y:S01]  /*49f0*/  VIADD R158, R0.reuse, 0x28 ;  /* 0x00000028009e7836 */ /* 0x040fe20000000000 */
[C---:B------:R-:W-:Y:S01]  /*4a00*/  @!P2 IADD3 R147, -R0.reuse, 0x8, RZ ;  /* 0x000000080093a810 */ /* 0x040fe20007ffe1ff */
[C---:B------:R-:W-:Y:S01]  /*4a10*/  VIADD R195, R0.reuse, 0xffffffd0 ;  /* 0xffffffd000c37836 */ /* 0x040fe20000000000 */
[C---:B------:R-:W-:Y:S01]  /*4a20*/  @!P1 IADD3 R153, -R0.reuse, -0x37, RZ ;  /* 0xffffffc900999810 */ /* 0x040fe20007ffe1ff */
[----:B------:R-:W-:Y:S01]  /*4a30*/  VIADD R197, R0, 0x10 ;  /* 0x0000001000c57836 */ /* 0x000fe20000000000 */
[----:B------:R-:W-:Y:S01]  /*4a40*/  ISETP.GE.AND P2, PT, R158, RZ, PT ;  /* 0x000000ff9e00720c */ /* 0x000fe20003f46270 */
[C---:B------:R-:W-:Y:S01]  /*4a50*/  VIADD R198, R0.reuse, 0xf ;  /* 0x0000000f00c67836 */ /* 0x040fe20000000000 */
[----:B------:R-:W-:Y:S01]  /*4a60*/  ISETP.GE.AND P1, PT, R159, RZ, PT ;  /* 0x000000ff9f00720c */ /* 0x000fe20003f26270 */
[C---:B------:R-:W-:Y:S01]  /*4a70*/  VIADD R196, R0.reuse, 0xffffffcf ;  /* 0xffffffcf00c47836 */ /* 0x040fe20000000000 */
[C---:B------:R-:W-:Y:S01]  /*4a80*/  @!P4 IADD3 R160, -R0.reuse, 0x18, RZ ;  /* 0x0000001800a0c810 */ /* 0x040fe20007ffe1ff */
[----:B------:R-:W-:Y:S01]  /*4a90*/  VIADD R200, R0, 0xffffffc7 ;  /* 0xffffffc700c87836 */ /* 0x000fe20000000000 */
[----:B------:R-:W-:Y:S01]  /*4aa0*/  ISETP.GE.AND P4, PT, R186, RZ, PT ;  /* 0x000000ffba00720c */ /* 0x000fe20003f86270 */
[----:B------:R-:W-:Y:S01]  /*4ab0*/  IMAD.WIDE.U32 R192, R135, -0x2daee0ad, RZ ;  /* 0xd2511f5387c07825 */ /* 0x000fe200078e00ff */
[C---:B------:R-:W-:Y:S02]  /*4ac0*/  @!P6 IADD3 R146, -R0.reuse, -0x38, RZ ;  /* 0xffffffc80092e810 */ /* 0x040fe40007ffe1ff */
[----:B------:R-:W-:Y:S01]  /*4ad0*/  @!P3 IADD3 R152, -R0, -0x30, RZ ;  /* 0xffffffd00098b810 */ /* 0x000fe20007ffe1ff */
[----:B------:R-:W-:Y:S01]  /*4ae0*/  IMAD.WIDE.U32 R190, R190, -0x2daee0ad, RZ ;  /* 0xd2511f53bebe7825 */ /* 0x000fe200078e00ff */
[----:B------:R-:W-:Y:S02]  /*4af0*/  ISETP.GE.AND P6, PT, R157, RZ, PT ;  /* 0x000000ff9d00720c */ /* 0x000fe40003fc6270 */
[----:B------:R-:W-:Y:S01]  /*4b00*/  ISETP.GE.AND P3, PT, R163, RZ, PT ;  /* 0x000000ffa300720c */ /* 0x000fe20003f66270 */
[----:B------:R-:W-:Y:S01]  /*4b10*/  IMAD.WIDE.U32 R184, R184, -0x2daee0ad, RZ ;  /* 0xd2511f53b8b87825 */ /* 0x000fe200078e00ff */
[----:B------:R-:W-:Y:S02]  /*4b20*/  @!P5 IADD3 R156, -R0, 0x11, RZ ;  /* 0x00000011009cd810 */ /* 0x000fe40007ffe1ff */
[----:B------:R-:W-:Y:S02]  /*4b30*/  ISETP.GE.AND P5, PT, R162, RZ, PT ;  /* 0x000000ffa200720c */ /* 0x000fe40003fa6270 */
[C---:B------:R-:W-:Y:S02]  /*4b40*/  @!P0 IADD3 R161, -R0.reuse, 0x19, RZ ;  /* 0x0000001900a18810 */ /* 0x040fe40007ffe1ff */
[----:B------:R-:W-:Y:S02]  /*4b50*/  ISETP.GE.AND P0, PT, R187, RZ, PT ;  /* 0x000000ffbb00720c */ /* 0x000fe40003f06270 */
[C---:B------:R-:W-:Y:S02]  /*4b60*/  @!P2 IADD3 R158, -R0.reuse, -0x28, RZ ;  /* 0xffffffd8009ea810 */ /* 0x040fe40007ffe1ff */
[C---:B------:R-:W-:Y:S02]  /*4b70*/  @!P1 IADD3 R159, -R0.reuse, -0x27, RZ ;  /* 0xffffffd9009f9810 */ /* 0x040fe40007ffe1ff */
[----:B------:R-:W-:Y:S02]  /*4b80*/  ISETP.GE.AND P2, PT, R165, RZ, PT ;  /* 0x000000ffa500720c */ /* 0x000fe40003f46270 */
[----:B------:R-:W-:Y:S02]  /*4b90*/  ISETP.GE.AND P1, PT, R183, RZ, PT ;  /* 0x000000ffb700720c */ /* 0x000fe40003f26270 */
[C---:B------:R-:W-:Y:S02]  /*4ba0*/  @!P4 IADD3 R186, -R0.reuse, 0x28, RZ ;  /* 0x0000002800bac810 */ /* 0x040fe40007ffe1ff */
[----:B------:R-:W-:Y:S02]  /*4bb0*/  ISETP.GE.AND P4, PT, R199, RZ, PT ;  /* 0x000000ffc700720c */ /* 0x000fe40003f86270 */
[C---:B------:R-:W-:Y:S02]  /*4bc0*/  @!P6 IADD3 R157, -R0.reuse, -0x2f, RZ ;  /* 0xffffffd1009de810 */ /* 0x040fe40007ffe1ff */
[----:B------:R-:W-:Y:S02]  /*4bd0*/  @!P3 IADD3 R163, -R0, 0x20, RZ ;  /* 0x0000002000a3b810 */ /* 0x000fe40007ffe1ff */
[----:B------:R-:W-:Y:S02]  /*4be0*/  ISETP.GE.AND P6, PT, R167, RZ, PT ;  /* 0x000000ffa700720c */ /* 0x000fe40003fc6270 */
[----:B------:R-:W-:Y:S02]  /*4bf0*/  ISETP.GE.AND P3, PT, R194, RZ, PT ;  /* 0x000000ffc200720c */ /* 0x000fe40003f66270 */
[C---:B------:R-:W-:Y:S02]  /*4c00*/  @!P5 IADD3 R162, -R0.reuse, 0x21, RZ ;  /* 0x0000002100a2d810 */ /* 0x040fe40007ffe1ff */
[----:B------:R-:W-:Y:S02]  /*4c10*/  ISETP.GE.AND P5, PT, R195, RZ, PT ;  /* 0x000000ffc300720c */ /* 0x000fe40003fa6270 */
[C---:B------:R-:W-:Y:S02]  /*4c20*/  @!P0 IADD3 R187, -R0.reuse, -0x17, RZ ;  /* 0xffffffe900bb8810 */ /* 0x040fe40007ffe1ff */
[----:B------:R-:W-:Y:S02]  /*4c30*/  PLOP3.LUT P0, PT, PT, PT, UP0, 0x80, 0x0 ;  /* 0x000000000000781c */ /* 0x000fe40003f0f008 */
[C---:B------:R-:W-:Y:S02]  /*4c40*/  @!P2 IADD3 R165, -R0.reuse, -0x1f, RZ ;  /* 0xffffffe100a5a810 */ /* 0x040fe40007ffe1ff */
[----:B------:R-:W-:Y:S02]  /*4c50*/  @!P1 IADD3 R183, -R0, -0x18, RZ ;  /* 0xffffffe800b79810 */ /* 0x000fe40007ffe1ff */
[----:B------:R-:W-:Y:S02]  /*4c60*/  ISETP.GE.AND P2, PT, R197, RZ, PT ;  /* 0x000000ffc500720c */ /* 0x000fe40003f46270 */
[----:B------:R-:W-:Y:S02]  /*4c70*/  ISETP.GE.AND P1, PT, R198, RZ, PT ;  /* 0x000000ffc600720c */ /* 0x000fe40003f26270 */
[C---:B------:R-:W-:Y:S02]  /*4c80*/  @!P4 IADD3 R199, -R0.reuse, 0x38, RZ ;  /* 0x0000003800c7c810 */ /* 0x040fe40007ffe1ff */
[----:B------:R-:W-:Y:S02]  /*4c90*/  PLOP3.LUT P4, PT, PT, PT, UP0, 0x80, 0x0 ;  /* 0x000000000000781c */ /* 0x000fe40003f8f008 */
[C---:B------:R-:W-:Y:S02]  /*4ca0*/  @!P6 IADD3 R167, -R0.reuse, -0x20, RZ ;  /* 0xffffffe000a7e810 */ /* 0x040fe40007ffe1ff */
[----:B------:R-:W-:Y:S02]  /*4cb0*/  @!P3 IADD3 R194, -R0, 0x29, RZ ;  /* 0x0000002900c2b810 */ /* 0x000fe40007ffe1ff */
[----:B------:R-:W-:Y:S02]  /*4cc0*/  ISETP.GE.AND P6, PT, R196, RZ, PT ;  /* 0x000000ffc400720c */ /* 0x000fe40003fc6270 */
[----:B------:R-:W-:Y:S02]  /*4cd0*/  ISETP.GE.AND P3, PT, R200, RZ, PT ;  /* 0x000000ffc800720c */ /* 0x000fe40003f66270 */
[----:B------:R-:W-:Y:S02]  /*4ce0*/  @!P5 IADD3 R195, -R0, 0x30, RZ ;  /* 0x0000003000c3d810 */ /* 0x000fe40007ffe1ff */
[----:B------:R-:W-:Y:S01]  /*4cf0*/  I2FP.F32.S32 R135, R132 ;  /* 0x0000008400877245 */ /* 0x000fe20000201400 */
[----:B------:R-:W-:Y:S01]  /*4d00*/  @P0 VIADD R132, R3, 0x1 ;  /* 0x0000000103840836 */ /* 0x000fe20000000000 */
[----:B------:R-:W-:Y:S02]  /*4d10*/  PLOP3.LUT P5, PT, PT, PT, UP0, 0x80, 0x0 ;  /* 0x000000000000781c */ /* 0x000fe40003faf008 */
[----:B------:R-:W-:Y:S01]  /*4d20*/  PLOP3.LUT P0, PT, PT, PT, UP0, 0x80, 0x0 ;  /* 0x000000000000781c */ /* 0x000fe20003f0f008 */
[----:B------:R-:W-:Y:S01]  /*4d30*/  FFMA.FTZ R10, R135, -UR6, R10 ;  /* 0x80000006870a7c23 */ /* 0x000fe2000801000a */
[----:B------:R-:W-:Y:S02]  /*4d40*/  I2FP.F32.S32 R204, R134 ;  /* 0x0000008600cc7245 */ /* 0x000fe40000201400 */
[--C-:B------:R-:W-:Y:S02]  /*4d50*/  LOP3.LUT R189, R185, UR25, R180.reuse, 0x96, !PT ;  /* 0x00000019b9bd7c12 */ /* 0x100fe4000f8e96b4 */
[----:B------:R-:W-:Y:S01]  /*4d60*/  LOP3.LUT R191, R191, UR25, R180, 0x96, !PT ;  /* 0x00000019bfbf7c12 */ /* 0x000fe2000f8e96b4 */
[----:B------:R-:W-:Y:S01]  /*4d70*/  FFMA.FTZ R6, R204, -UR6, R6 ;  /* 0x80000006cc067c23 */ /* 0x000fe20008010006 */
[C---:B------:R-:W-:Y:S02]  /*4d80*/  @!P2 IADD3 R197, -R0.reuse, -0x10, RZ ;  /* 0xfffffff000c5a810 */ /* 0x040fe40007ffe1ff */
[C---:B------:R-:W-:Y:S02]  /*4d90*/  @!P1 IADD3 R198, -R0.reuse, -0xf, RZ ;  /* 0xfffffff100c69810 */ /* 0x040fe40007ffe1ff */
[----:B------:R-:W-:Y:S02]  /*4da0*/  IABS R180, R0 ;  /* 0x0000000000b47213 */ /* 0x000fe40000000000 */
[----:B------:R-:W-:Y:S02]  /*4db0*/  PLOP3.LUT P2, PT, PT, PT, UP0, 0x80, 0x0 ;  /* 0x000000000000781c */ /* 0x000fe40003f4f008 */
[----:B------:R-:W-:Y:S02]  /*4dc0*/  PLOP3.LUT P1, PT, PT, PT, UP0, 0x80, 0x0 ;  /* 0x000000000000781c */ /* 0x000fe40003f2f008 */
[----:B------:R-:W-:Y:S02]  /*4dd0*/  @P4 ISETP.GE.AND P4, PT, R3, UR7, PT ;  /* 0x0000000703004c0c */ /* 0x000fe4000bf86270 */
[C---:B------:R-:W-:Y:S02]  /*4de0*/  @!P6 IADD3 R196, -R0.reuse, 0x31, RZ ;  /* 0x0000003100c4e810 */ /* 0x040fe40007ffe1ff */
[----:B------:R-:W-:Y:S02]  /*4df0*/  @!P3 IADD3 R200, -R0, 0x39, RZ ;  /* 0x0000003900c8b810 */ /* 0x000fe40007ffe1ff */
[----:B------:R-:W-:Y:S02]  /*4e00*/  @P5 ISETP.GE.AND P5, PT, R132, UR7, PT ;  /* 0x0000000784005c0c */ /* 0x000fe4000bfa6270 */
[----:B------:R-:W-:Y:S02]  /*4e10*/  I2FP.F32.S32 R180, R180 ;  /* 0x000000b400b47245 */ /* 0x000fe40000201400 */
[----:B------:R-:W-:Y:S02]  /*4e20*/  I2FP.F32.S32 R0, R133 ;  /* 0x0000008500007245 */ /* 0x000fe40000201400 */
[----:B------:R-:W-:Y:S01]  /*4e30*/  @P0 FSEL R6, R6, -INF , !P4 ;  /* 0xff80000006060808 */ /* 0x000fe20006000000 */
[----:B------:R-:W1:Y:S01]  /*4e40*/  LDSM.16.M88.4 R132, [R173+0x800] ;  /* 0x00080000ad84783b */ /* 0x000e620000000200 */
[----:B------:R-:W-:Y:S01]  /*4e50*/  PLOP3.LUT P0, PT, PT, PT, UP0, 0x80, 0x0 ;  /* 0x000000000000781c */ /* 0x000fe20003f0f008 */
[----:B------:R-:W-:Y:S01]  /*4e60*/  FFMA.FTZ R4, R180, -UR6, R4 ;  /* 0x80000006b4047c23 */ /* 0x000fe20008010004 */
[----:B------:R-:W-:Y:S01]  /*4e70*/  I2FP.F32.S32 R203, R141 ;  /* 0x0000008d00cb7245 */ /* 0x000fe20000201400 */
[C---:B------:R-:W-:Y:S01]  /*4e80*/  FFMA.FTZ R8, R0.reuse, -UR6, R8 ;  /* 0x8000000600087c23 */ /* 0x040fe20008010008 */
[----:B------:R-:W-:Y:S01]  /*4e90*/  PLOP3.LUT P3, PT, PT, PT, UP0, 0x80, 0x0 ;  /* 0x000000000000781c */ /* 0x000fe20003f6f008 */
[----:B------:R-:W-:Y:S01]  /*4ea0*/  FFMA.FTZ R14, R0, -UR6, R14 ;  /* 0x80000006000e7c23 */ /* 0x000fe2000801000e */
[----:B------:R-:W-:Y:S01]  /*4eb0*/  @P2 FSEL R4, R4, -INF , !P4 ;  /* 0xff80000004042808 */ /* 0x000fe20006000000 */
[----:B------:R-:W-:Y:S01]  /*4ec0*/  FFMA.FTZ R7, R203, -UR6, R7 ;  /* 0x80000006cb077c23 */ /* 0x000fe20008010007 */
[----:B------:R-:W-:Y:S01]  /*4ed0*/  @P1 FSEL R10, R10, -INF , !P4 ;  /* 0xff8000000a0a1808 */ /* 0x000fe20006000000 */
[----:B------:R-:W-:Y:S01]  /*4ee0*/  FFMA.FTZ R18, R180, -UR6, R18 ;  /* 0x80000006b4127c23 */ /* 0x000fe20008010012 */
[----:B------:R-:W-:Y:S01]  /*4ef0*/  PLOP3.LUT P2, PT, PT, PT, UP0, 0x80, 0x0 ;  /* 0x000000000000781c */ /* 0x000fe20003f4f008 */
[----:B------:R-:W-:Y:S01]  /*4f00*/  IMAD.WIDE.U32 R180, R181, -0x2daee0ad, RZ ;  /* 0xd2511f53b5b47825 */ /* 0x000fe200078e00ff */
[----:B------:R-:W-:Y:S02]  /*4f10*/  PLOP3.LUT P1, PT, PT, PT, UP0, 0x80, 0x0 ;  /* 0x000000000000781c */ /* 0x000fe40003f2f008 */
[----:B------:R-:W-:Y:S02]  /*4f20*/  I2FP.F32.S32 R144, R144 ;  /* 0x0000009000907245 */ /* 0x000fe40000201400 */
[----:B------:R-:W-:Y:S02]  /*4f30*/  I2FP.F32.S32 R145, R145 ;  /* 0x0000009100917245 */ /* 0x000fe40000201400 */
[----:B------:R-:W-:Y:S01]  /*4f40*/  @P0 FSEL R7, R7, -INF , !P5 ;  /* 0xff80000007070808 */ /* 0x000fe20006800000 */
[----:B------:R-:W-:Y:S01]  /*4f50*/  FFMA.FTZ R5, R144, -UR6, R5 ;  /* 0x8000000690057c23 */ /* 0x000fe20008010005 */
[----:B------:R-:W-:Y:S01]  /*4f60*/  PLOP3.LUT P6, PT, PT, PT, UP0, 0x80, 0x0 ;  /* 0x000000000000781c */ /* 0x000fe20003fcf008 */
[C---:B------:R-:W-:Y:S01]  /*4f70*/  FFMA.FTZ R9, R145.reuse, -UR6, R9 ;  /* 0x8000000691097c23 */ /* 0x040fe20008010009 */
[----:B------:R-:W-:Y:S01]  /*4f80*/  PLOP3.LUT P0, PT, PT, PT, UP0, 0x80, 0x0 ;  /* 0x000000000000781c */ /* 0x000fe20003f0f008 */
[----:B------:R-:W-:Y:S01]  /*4f90*/  FFMA.FTZ R15, R145, -UR6, R15 ;  /* 0x80000006910f7c23 */ /* 0x000fe2000801000f */
[----:B------:R-:W-:Y:S01]  /*4fa0*/  @P3 FSEL R8, R8, -INF , !P4 ;  /* 0xff80000008083808 */ /* 0x000fe20006000000 */
[----:B------:R-:W-:Y:S01]  /*4fb0*/  FFMA.FTZ R19, R144, -UR6, R19 ;  /* 0x8000000690137c23 */ /* 0x000fe20008010013 */
[----:B------:R-:W-:Y:S02]  /*4fc0*/  PLOP3.LUT P3, PT, PT, PT, UP0, 0x80, 0x0 ;  /* 0x000000000000781c */ /* 0x000fe40003f6f008 */
[----:B------:R-:W-:Y:S02]  /*4fd0*/  I2FP.F32.S32 R140, R140 ;  /* 0x0000008c008c7245 */ /* 0x000fe40000201400 */
[----:B------:R-:W-:Y:S02]  /*4fe0*/  @P2 FSEL R5, R5, -INF , !P5 ;  /* 0xff80000005052808 */ /* 0x000fe40006800000 */
[----:B------:R-:W-:Y:S01]  /*4ff0*/  @P1 FSEL R9, R9, -INF , !P5 ;  /* 0xff80000009091808 */ /* 0x000fe20006800000 */
[----:B------:R-:W-:Y:S01]  /*5000*/  FFMA.FTZ R11, R140, -UR6, R11 ;  /* 0x800000068c0b7c23 */ /* 0x000fe2000801000b */
[----:B------:R-:W-:Y:S01]  /*5010*/  PLOP3.LUT P2, PT, PT, PT, UP0, 0x80, 0x0 ;  /* 0x000000000000781c */ /* 0x000fe20003f4f008 */
[C---:B------:R-:W-:Y:S01]  /*5020*/  @P0 VIADD R142, R3.reuse, 0x11 ;  /* 0x00000011038e0836 */ /* 0x040fe20000000000 */
[----:B------:R-:W-:Y:S01]  /*5030*/  PLOP3.LUT P1, PT, PT, PT, UP0, 0x80, 0x0 ;  /* 0x000000000000781c */ /* 0x000fe20003f2f008 */
[----:B------:R-:W-:Y:S01]  /*5040*/  @P6 VIADD R140, R3, 0x8 ;  /* 0x00000008038c6836 */ /* 0x000fe20000000000 */
[----:B------:R-:W-:Y:S01]  /*5050*/  PLOP3.LUT P4, PT, PT, PT, UP0, 0x80, 0x0 ;  /* 0x000000000000781c */ /* 0x000fe20003f8f008 */
[-C--:B-1----:R-:W-:Y:S01]  /*5060*/  HMMA.16816.F32.BF16 R20, R136, R132.reuse, R20 ;  /* 0x000000848814723c */ /* 0x082fe20000041814 */
[----:B------:R-:W-:Y:S02]  /*5070*/  PLOP3.LUT P0, PT, PT, PT, UP0, 0x80, 0x0 ;  /* 0x000000000000781c */ /* 0x000fe40003f0f008 */
[----:B------:R-:W-:Y:S02]  /*5080*/  I2FP.F32.S32 R146, R146 ;  /* 0x0000009200927245 */ /* 0x000fe40000201400 */
[----:B------:R-:W-:Y:S01]  /*5090*/  I2FP.F32.S32 R147, R147 ;  /* 0x0000009300937245 */ /* 0x000fe20000201400 */
[C---:B------:R-:W-:Y:S01]  /*50a0*/  HMMA.16816.F32.BF16 R24, R148.reuse, R132, R24 ;  /* 0x000000849418723c */ /* 0x040fe20000041818 */
[----:B------:R-:W-:Y:S03]  /*50b0*/  PLOP3.LUT P6, PT, PT, PT, UP0, 0x80, 0x0 ;  /* 0x000000000000781c */ /* 0x000fe60003fcf008 */
[----:B------:R-:W-:Y:S01]  /*50c0*/  @P3 ISETP.GE.AND P3, PT, R140, UR7, PT ;  /* 0x000000078c003c0c */ /* 0x000fe2000bf66270 */
[----:B------:R-:W-:Y:S01]  /*50d0*/  FFMA.FTZ R12, R146, -UR6, R12 ;  /* 0x80000006920c7c23 */ /* 0x000fe2000801000c */
[----:B------:R-:W-:Y:S01]  /*50e0*/  @P4 FSEL R11, R11, -INF , !P5 ;  /* 0xff8000000b0b4808 */ /* 0x000fe20006800000 */
[----:B------:R-:W-:Y:S01]  /*50f0*/  @P2 VIADD R141, R3, 0x10 ;  /* 0x00000010038d2836 */ /* 0x000fe20000000000 */
[----:B------:R-:W-:Y:S01]  /*5100*/  PLOP3.LUT P2, PT, PT, PT, UP0, 0x80, 0x0 ;  /* 0x000000000000781c */ /* 0x000fe20003f4f008 */
[-C--:B------:R-:W-:Y:S01]  /*5110*/  HMMA.16816.F32.BF16 R28, R148, R134.reuse, R28 ;  /* 0x00000086941c723c */ /* 0x080fe2000004181c */
[----:B------:R-:W-:Y:S02]  /*5120*/  PLOP3.LUT P4, PT, PT, PT, UP0, 0x80, 0x0 ;  /* 0x000000000000781c */ /* 0x000fe40003f8f008 */
[----:B------:R-:W-:Y:S01]  /*5130*/  @P1 FSEL R12, R12, -INF , !P3 ;  /* 0xff8000000c0c1808 */ /* 0x000fe20005800000 */
[----:B------:R-:W-:Y:S01]  /*5140*/  FFMA.FTZ R16, R147, -UR6, R16 ;  /* 0x8000000693107c23 */ /* 0x000fe20008010010 */
[----:B------:R-:W-:Y:S01]  /*5150*/  PLOP3.LUT P1, PT, PT, PT, UP0, 0x80, 0x0 ;  /* 0x000000000000781c */ /* 0x000fe20003f2f008 */
[C---:B------:R-:W-:Y:S01]  /*5160*/  HMMA.16816.F32.BF16 R32, R136.reuse, R134, R32 ;  /* 0x000000868820723c */ /* 0x040fe20000041820 */
[----:B------:R-:W-:Y:S04]  /*5170*/  PLOP3.LUT P5, PT, PT, PT, UP0, 0x80, 0x0 ;  /* 0x000000000000781c */ /* 0x000fe80003faf008 */
[----:B------:R-:W-:Y:S01]  /*5180*/  @P0 FSEL R16, R16, -INF , !P3 ;  /* 0xff80000010100808 */ /* 0x000fe20005800000 */
[----:B------:R-:W-:Y:S01]  /*5190*/  @P6 VIADD R140, R3, 0x9 ;  /* 0x00000009038c6836 */ /* 0x000fe20000000000 */
[----:B------:R-:W-:Y:S01]  /*51a0*/  PLOP3.LUT P0, PT, PT, PT, UP0, 0x80, 0x0 ;  /* 0x000000000000781c */ /* 0x000fe20003f0f008 */
[----:B------:R-:W-:Y:S01]  /*51b0*/  FFMA.FTZ R22, R147, -UR6, R22 ;  /* 0x8000000693167c23 */ /* 0x000fe20008010016 */
[----:B------:R-:W-:Y:S02]  /*51c0*/  PLOP3.LUT P6, PT, PT, PT, UP0, 0x80, 0x0 ;  /* 0x000000000000781c */ /* 0x000fe40003fcf008 */
[----:B------:R-:W-:Y:S01]  /*51d0*/  @P2 FSEL R14, R14, -INF , !P3 ;  /* 0xff8000000e0e2808 */ /* 0x000fe20005800000 */
[----:B------:R-:W-:Y:S01]  /*51e0*/  FFMA.FTZ R26, R146, -UR6, R26 ;  /* 0x80000006921a7c23 */ /* 0x000fe2000801001a */
[----:B------:R-:W-:Y:S01]  /*51f0*/  @P1 FSEL R18, R18, -INF , !P3 ;  /* 0xff80000012121808 */ /* 0x000fe20005800000 */
[----:B------:R-:W-:Y:S01]  /*5200*/  IMAD.WIDE.U32 R146, R201, -0x2daee0ad, RZ ;  /* 0xd2511f53c9927825 */ /* 0x000fe200078e00ff */
[----:B------:R-:W-:Y:S02]  /*5210*/  @P4 ISETP.GE.AND P4, PT, R140, UR7, PT ;  /* 0x000000078c004c0c */ /* 0x000fe4000bf86270 */
[----:B------:R-:W-:Y:S02]  /*5220*/  PLOP3.LUT P2, PT, PT, PT, UP0, 0x80, 0x0 ;  /* 0x000000000000781c */ /* 0x000fe40003f4f008 */
[----:B------:R-:W-:Y:S02]  /*5230*/  PLOP3.LUT P1, PT, PT, PT, UP0, 0x80, 0x0 ;  /* 0x000000000000781c */ /* 0x000fe40003f2f008 */
[----:B------:R-:W-:Y:S02]  /*5240*/  PLOP3.LUT P3, PT, PT, PT, UP0, 0x80, 0x0 ;  /* 0x000000000000781c */ /* 0x000fe40003f6f008 */
[----:B------:R-:W-:Y:S02]  /*5250*/  I2FP.F32.S32 R153, R153 ;  /* 0x0000009900997245 */ /* 0x000fe40000201400 */
[----:B------:R-:W-:Y:S02]  /*5260*/  I2FP.F32.S32 R155, R155 ;  /* 0x0000009b009b7245 */ /* 0x000fe40000201400 */
[----:B------:R-:W-:Y:S01]  /*5270*/  @P0 FSEL R15, R15, -INF , !P4 ;  /* 0xff8000000f0f0808 */ /* 0x000fe20006000000 */
[----:B------:R-:W-:Y:S01]  /*5280*/  FFMA.FTZ R13, R153, -UR6, R13 ;  /* 0x80000006990d7c23 */ /* 0x000fe2000801000d */
[----:B------:R-:W-:Y:S01]  /*5290*/  PLOP3.LUT P0, PT, PT, PT, UP0, 0x80, 0x0 ;  /* 0x000000000000781c */ /* 0x000fe20003f0f008 */
[----:B------:R-:W-:Y:S01]  /*52a0*/  FFMA.FTZ R17, R155, -UR6, R17 ;  /* 0x800000069b117c23 */ /* 0x000fe20008010011 */
[----:B------:R-:W-:Y:S01]  /*52b0*/  @P5 ISETP.GE.AND P5, PT, R141, UR7, PT ;  /* 0x000000078d005c0c */ /* 0x000fe2000bfa6270 */
[----:B------:R-:W-:Y:S01]  /*52c0*/  FFMA.FTZ R23, R155, -UR6, R23 ;  /* 0x800000069b177c23 */ /* 0x000fe20008010017 */
[----:B------:R-:W-:Y:S01]  /*52d0*/  @P2 FSEL R13, R13, -INF , !P4 ;  /* 0xff8000000d0d2808 */ /* 0x000fe20006000000 */
[----:B------:R-:W-:Y:S01]  /*52e0*/  FFMA.FTZ R27, R153, -UR6, R27 ;  /* 0x80000006991b7c23 */ /* 0x000fe2000801001b */
[----:B------:R-:W-:Y:S02]  /*52f0*/  @P1 FSEL R17, R17, -INF , !P4 ;  /* 0xff80000011111808 */ /* 0x000fe40006000000 */
[----:B------:R-:W-:Y:S02]  /*5300*/  @P3 FSEL R19, R19, -INF , !P4 ;  /* 0xff80000013133808 */ /* 0x000fe40006000000 */
        /* <DEDUP_REMOVED lines=12> */
[----:B------:R-:W1:Y:S01]  /*53d0*/  LDSM.16.M88.4 R140, [R173+0x1000] ;  /* 0x00100000ad8c783b */ /* 0x000e620000000200 */
[----:B------:R-:W-:Y:S01]  /*53e0*/  @P1 FSEL R24, R24, -INF , !P5 ;  /* 0xff80000018181808 */ /* 0x000fe20006800000 */
[----:B------:R-:W-:Y:S01]  /*53f0*/  IMAD.WIDE.U32 R154, R202, -0x2daee0ad, RZ ;  /* 0xd2511f53ca9a7825 */ /* 0x000fe200078e00ff */
[----:B------:R-:W-:Y:S02]  /*5400*/  @P4 FSEL R26, R26, -INF , !P5 ;  /* 0xff8000001a1a4808 */ /* 0x000fe40006800000 */
[----:B------:R-:W-:Y:S01]  /*5410*/  PLOP3.LUT P5, PT, PT, PT, UP0, 0x80, 0x0 ;  /* 0x000000000000781c */ /* 0x000fe20003faf008 */
[----:B------:R-:W-:Y:S01]  /*5420*/  FFMA.FTZ R30, R152, -UR6, R30 ;  /* 0x80000006981e7c23 */ /* 0x000fe2000801001e */
[----:B------:R-:W-:Y:S01]  /*5430*/  PLOP3.LUT P3, PT, PT, PT, UP0, 0x80, 0x0 ;  /* 0x000000000000781c */ /* 0x000fe20003f6f008 */
[----:B------:R-:W-:Y:S01]  /*5440*/  @P0 VIADD R145, R3, 0x20 ;  /* 0x0000002003910836 */ /* 0x000fe20000000000 */
[----:B------:R-:W-:Y:S02]  /*5450*/  PLOP3.LUT P0, PT, PT, PT, UP0, 0x80, 0x0 ;  /* 0x000000000000781c */ /* 0x000fe40003f0f008 */
[----:B------:R-:W-:Y:S02]  /*5460*/  I2FP.F32.S32 R0, R157 ;  /* 0x0000009d00007245 */ /* 0x000fe40000201400 */
[----:B------:R-:W-:Y:S02]  /*5470*/  PLOP3.LUT P4, PT, PT, PT, UP0, 0x80, 0x0 ;  /* 0x000000000000781c */ /* 0x000fe40003f8f008 */
[----:B------:R-:W-:Y:S01]  /*5480*/  I2FP.F32.S32 R156, R156 ;  /* 0x0000009c009c7245 */ /* 0x000fe20000201400 */
[C---:B------:R-:W-:Y:S01]  /*5490*/  FFMA.FTZ R25, R0.reuse, -UR6, R25 ;  /* 0x8000000600197c23 */ /* 0x040fe20008010019 */
[----:B------:R-:W-:Y:S01]  /*54a0*/  I2FP.F32.S32 R134, R158 ;  /* 0x0000009e00867245 */ /* 0x000fe20000201400 */
[----:B------:R-:W-:Y:S01]  /*54b0*/  FFMA.FTZ R31, R0, -UR6, R31 ;  /* 0x80000006001f7c23 */ /* 0x000fe2000801001f */
[----:B------:R-:W-:Y:S01]  /*54c0*/  @P5 FSEL R23, R23, -INF , !P6 ;  /* 0xff80000017175808 */ /* 0x000fe20007000000 */
[C---:B------:R-:W-:Y:S01]  /*54d0*/  FFMA.FTZ R35, R156.reuse, -UR6, R35 ;  /* 0x800000069c237c23 */ /* 0x040fe20008010023 */
[----:B------:R-:W-:Y:S01]  /*54e0*/  PLOP3.LUT P5, PT, PT, PT, UP0, 0x80, 0x0 ;  /* 0x000000000000781c */ /* 0x000fe20003faf008 */
[----:B------:R-:W-:Y:S01]  /*54f0*/  @P3 VIADD R133, R3, 0x18 ;  /* 0x0000001803853836 */ /* 0x000fe20000000000 */
[----:B------:R-:W-:Y:S01]  /*5500*/  PLOP3.LUT P3, PT, PT, PT, UP0, 0x80, 0x0 ;  /* 0x000000000000781c */ /* 0x000fe20003f6f008 */
[----:B------:R-:W-:Y:S01]  /*5510*/  FFMA.FTZ R21, R156, -UR6, R21 ;  /* 0x800000069c157c23 */ /* 0x000fe20008010015 */
[----:B------:R-:W-:Y:S01]  /*5520*/  @P0 FSEL R25, R25, -INF , !P6 ;  /* 0xff80000019190808 */ /* 0x000fe20007000000 */
[----:B------:R-:W-:Y:S01]  /*5530*/  FFMA.FTZ R28, R134, -UR6, R28 ;  /* 0x80000006861c7c23 */ /* 0x000fe2000801001c */
[----:B------:R-:W-:Y:S02]  /*5540*/  PLOP3.LUT P0, PT, PT, PT, UP0, 0x80, 0x0 ;  /* 0x000000000000781c */ /* 0x000fe40003f0f008 */
[----:B------:R-:W-:Y:S02]  /*5550*/  PLOP3.LUT P2, PT, PT, PT, UP0, 0x80, 0x0 ;  /* 0x000000000000781c */ /* 0x000fe40003f4f008 */
[----:B------:R-:W-:Y:S02]  /*5560*/  @P4 FSEL R21, R21, -INF , !P6 ;  /* 0xff80000015154808 */ /* 0x000fe40007000000 */
[----:B------:R-:W-:Y:S02]  /*5570*/  PLOP3.LUT P1, PT, PT, PT, UP0, 0x80, 0x0 ;  /* 0x000000000000781c */ /* 0x000fe40003f2f008 */
[----:B------:R-:W-:Y:S02]  /*5580*/  @P5 FSEL R27, R27, -INF , !P6 ;  /* 0xff8000001b1b5808 */ /* 0x000fe40007000000 */
[----:B------:R-:W-:Y:S02]  /*5590*/  @P3 ISETP.GE.AND P3, PT, R133, UR7, PT ;  /* 0x0000000785003c0c */ /* 0x000fe4000bf66270 */
[----:B------:R-:W-:Y:S01]  /*55a0*/  PLOP3.LUT P6, PT, PT, PT, UP0, 0x80, 0x0 ;  /* 0x000000000000781c */ /* 0x000fe20003fcf008 */
[-C--:B-1----:R-:W-:Y:S01]  /*55b0*/  HMMA.16816.F32.BF16 R36, R136, R140.reuse, R36 ;  /* 0x0000008c8824723c */ /* 0x082fe20000041824 */
[----:B------:R-:W-:Y:S02]  /*55c0*/  PLOP3.LUT P5, PT, PT, PT, UP0, 0x80, 0x0 ;  /* 0x000000000000781c */ /* 0x000fe40003faf008 */
[----:B------:R-:W-:Y:S01]  /*55d0*/  I2FP.F32.S32 R133, R160 ;  /* 0x000000a000857245 */ /* 0x000fe20000201400 */
[----:B------:R-:W-:Y:S01]  /*55e0*/  @P2 VIADD R144, R3, 0x19 ;  /* 0x0000001903902836 */ /* 0x000fe20000000000 */
[----:B------:R-:W-:Y:S01]  /*55f0*/  @P0 FSEL R28, R28, -INF , !P3 ;  /* 0xff8000001c1c0808 */ /* 0x000fe20005800000 */
[C---:B------:R-:W-:Y:S01]  /*5600*/  HMMA.16816.F32.BF16 R40, R148.reuse, R140, R40 ;  /* 0x0000008c9428723c */ /* 0x040fe20000041828 */
[----:B------:R-:W-:Y:S02]  /*5610*/  PLOP3.LUT P4, PT, PT, PT, UP0, 0x80, 0x0 ;  /* 0x000000000000781c */ /* 0x000fe40003f8f008 */
[----:B------:R-:W-:Y:S02]  /*5620*/  PLOP3.LUT P0, PT, PT, PT, UP0, 0x80, 0x0 ;  /* 0x000000000000781c */ /* 0x000fe40003f0f008 */
[----:B------:R-:W-:Y:S01]  /*5630*/  PLOP3.LUT P2, PT, PT, PT, UP0, 0x80, 0x0 ;  /* 0x000000000000781c */ /* 0x000fe20003f4f008 */
[----:B------:R-:W-:Y:S01]  /*5640*/  FFMA.FTZ R32, R133, -UR6, R32 ;  /* 0x8000000685207c23 */ /* 0x000fe20008010020 */
[----:B------:R-:W-:Y:S01]  /*5650*/  LOP3.LUT R188, R181, UR23, R188, 0x96, !PT ;  /* 0x00000017b5bc7c12 */ /* 0x000fe2000f8e96bc */
[-C--:B------:R-:W-:Y:S03]  /*5660*/  HMMA.16816.F32.BF16 R44, R148, R142.reuse, R44 ;  /* 0x0000008e942c723c */ /* 0x080fe6000004182c */
[----:B------:R-:W-:Y:S01]  /*5670*/  @P6 FSEL R32, R32, -INF , !P3 ;  /* 0xff80000020206808 */ /* 0x000fe20005800000 */
[----:B------:R-:W-:Y:S01]  /*5680*/  @P1 VIADD R132, R3, 0x21 ;  /* 0x0000002103841836 */ /* 0x000fe20000000000 */
[----:B------:R-:W-:Y:S01]  /*5690*/  PLOP3.LUT P6, PT, PT, PT, UP0, 0x80, 0x0 ;  /* 0x000000000000781c */ /* 0x000fe20003fcf008 */
[C---:B------:R-:W-:Y:S01]  /*56a0*/  HMMA.16816.F32.BF16 R48, R136.reuse, R142, R48 ;  /* 0x0000008e8830723c */ /* 0x040fe20000041830 */
[----:B------:R-:W-:Y:S03]  /*56b0*/  PLOP3.LUT P1, PT, PT, PT, UP0, 0x80, 0x0 ;  /* 0x000000000000781c */ /* 0x000fe60003f2f008 */
[----:B------:R-:W-:Y:S01]  /*56c0*/  @P4 ISETP.GE.AND P4, PT, R132, UR7, PT ;  /* 0x0000000784004c0c */ /* 0x000fe2000bf86270 */
[----:B------:R-:W-:Y:S01]  /*56d0*/  IMAD.WIDE.U32 R140, R191, -0x326172a9, RZ ;  /* 0xcd9e8d57bf8c7825 */ /* 0x000fe200078e00ff */
[----:B------:R-:W-:Y:S02]  /*56e0*/  @P5 FSEL R30, R30, -INF , !P3 ;  /* 0xff8000001e1e5808 */ /* 0x000fe40005800000 */
[----:B------:R-:W-:Y:S02]  /*56f0*/  PLOP3.LUT P5, PT, PT, PT, UP0, 0x80, 0x0 ;  /* 0x000000000000781c */ /* 0x000fe40003faf008 */
[----:B------:R-:W-:Y:S01]  /*5700*/  @P2 ISETP.GE.AND P2, PT, R144, UR7, PT ;  /* 0x0000000790002c0c */ /* 0x000fe2000bf46270 */
[----:B------:R-:W-:Y:S01]  /*5710*/  FFMA.FTZ R38, R133, -UR6, R38 ;  /* 0x8000000685267c23 */ /* 0x000fe20008010026 */
[----:B------:R-:W-:Y:S01]  /*5720*/  @P0 FSEL R34, R34, -INF , !P3 ;  /* 0xff80000022220808 */ /* 0x000fe20005800000 */
[----:B------:R-:W-:Y:S01]  /*5730*/  FFMA.FTZ R42, R134, -UR6, R42 ;  /* 0x80000006862a7c23 */ /* 0x000fe2000801002a */
[----:B------:R-:W-:Y:S01]  /*5740*/  I2FP.F32.S32 R132, R159 ;  /* 0x0000009f00847245 */ /* 0x000fe20000201400 */
[----:B------:R-:W-:Y:S01]  /*5750*/  IMAD.WIDE.U32 R134, R206, -0x326172a9, RZ ;  /* 0xcd9e8d57ce867825 */ /* 0x000fe200078e00ff */
[----:B------:R-:W-:Y:S02]  /*5760*/  PLOP3.LUT P0, PT, PT, PT, UP0, 0x80, 0x0 ;  /* 0x000000000000781c */ /* 0x000fe40003f0f008 */
[----:B------:R-:W-:Y:S01]  /*5770*/  @P6 FSEL R31, R31, -INF , !P2 ;  /* 0xff8000001f1f6808 */ /* 0x000fe20005000000 */
[C---:B------:R-:W-:Y:S01]  /*5780*/  FFMA.FTZ R29, R132.reuse, -UR6, R29 ;  /* 0x80000006841d7c23 */ /* 0x040fe2000801001d */
[----:B------:R-:W-:Y:S01]  /*5790*/  PLOP3.LUT P6, PT, PT, PT, UP0, 0x80, 0x0 ;  /* 0x000000000000781c */ /* 0x000fe20003fcf008 */
[----:B------:R-:W-:Y:S01]  /*57a0*/  FFMA.FTZ R43, R132, -UR6, R43 ;  /* 0x80000006842b7c23 */ /* 0x000fe2000801002b */
[----:B------:R-:W-:Y:S01]  /*57b0*/  PLOP3.LUT P3, PT, PT, PT, UP0, 0x80, 0x0 ;  /* 0x000000000000781c */ /* 0x000fe20003f6f008 */
[----:B------:R-:W-:Y:S01]  /*57c0*/  IMAD.WIDE.U32 R132, R205, -0x326172a9, RZ ;  /* 0xcd9e8d57cd847825 */ /* 0x000fe200078e00ff */
[----:B------:R-:W-:Y:S02]  /*57d0*/  @P5 FSEL R29, R29, -INF , !P2 ;  /* 0xff8000001d1d5808 */ /* 0x000fe40005000000 */
[----:B------:R-:W-:Y:S02]  /*57e0*/  PLOP3.LUT P5, PT, PT, PT, UP0, 0x80, 0x0 ;  /* 0x000000000000781c */ /* 0x000fe40003faf008 */
[----:B------:R-:W-:Y:S02]  /*57f0*/  I2FP.F32.S32 R181, R163 ;  /* 0x000000a300b57245 */ /* 0x000fe40000201400 */
[----:B------:R-:W-:Y:S02]  /*5800*/  @P0 FSEL R35, R35, -INF , !P2 ;  /* 0xff80000023230808 */ /* 0x000fe40005000000 */
[----:B------:R-:W-:Y:S01]  /*5810*/  PLOP3.LUT P0, PT, PT, PT, UP0, 0x80, 0x0 ;  /* 0x000000000000781c */ /* 0x000fe20003f0f008 */
[C---:B------:R-:W-:Y:S01]  /*5820*/  FFMA.FTZ R36, R181.reuse, -UR6, R36 ;  /* 0x80000006b5247c23 */ /* 0x040fe20008010024 */
[----:B------:R-:W-:Y:S01]  /*5830*/  I2FP.F32.S32 R0, R161 ;  /* 0x000000a100007245 */ /* 0x000fe20000201400 */
[----:B------:R-:W-:Y:S01]  /*5840*/  FFMA.FTZ R50, R181, -UR6, R50 ;  /* 0x80000006b5327c23 */ /* 0x000fe20008010032 */
[----:B------:R-:W-:Y:S01]  /*5850*/  @P1 ISETP.GE.AND P1, PT, R145, UR7, PT ;  /* 0x0000000791001c0c */ /* 0x000fe2000bf26270 */
[----:B------:R-:W-:Y:S01]  /*5860*/  IMAD.WIDE.U32 R144, R189, -0x326172a9, RZ ;  /* 0xcd9e8d57bd907825 */ /* 0x000fe200078e00ff */
[----:B------:R-:W-:Y:S02]  /*5870*/  LOP3.LUT R193, R193, UR23, R182, 0x96, !PT ;  /* 0x00000017c1c17c12 */ /* 0x000fe4000f8e96b6 */
[----:B------:R-:W-:Y:S01]  /*5880*/  @P6 FSEL R38, R38, -INF , !P1 ;  /* 0xff80000026266808 */ /* 0x000fe20004800000 */
[----:B------:R-:W-:Y:S01]  /*5890*/  FFMA.FTZ R33, R0, -UR6, R33 ;  /* 0x8000000600217c23 */ /* 0x000fe20008010021 */
[----:B------:R-:W-:Y:S01]  /*58a0*/  PLOP3.LUT P6, PT, PT, PT, UP0, 0x80, 0x0 ;  /* 0x000000000000781c */ /* 0x000fe20003fcf008 */
[----:B------:R-:W-:Y:S01]  /*58b0*/  IMAD.WIDE.U32 R160, R193, -0x326172a9, RZ ;  /* 0xcd9e8d57c1a07825 */ /* 0x000fe200078e00ff */
[----:B------:R-:W-:Y:S02]  /*58c0*/  @P5 FSEL R36, R36, -INF , !P1 ;  /* 0xff80000024245808 */ /* 0x000fe40004800000 */
[----:B------:R-:W-:Y:S01]  /*58d0*/  PLOP3.LUT P5, PT, PT, PT, UP0, 0x80, 0x0 ;  /* 0x000000000000781c */ /* 0x000fe20003faf008 */
[----:B------:R-:W-:Y:S01]  /*58e0*/  FFMA.FTZ R39, R0, -UR6, R39 ;  /* 0x8000000600277c23 */ /* 0x000fe20008010027 */
[----:B------:R-:W-:Y:S02]  /*58f0*/  @P3 FSEL R33, R33, -INF , !P2 ;  /* 0xff80000021213808 */ /* 0x000fe40005000000 */
[----:B------:R-:W-:Y:S02]  /*5900*/  I2FP.F32.S32 R182, R165 ;  /* 0x000000a500b67245 */ /* 0x000fe40000201400 */
[----:B------:R-:W-:Y:S02]  /*5910*/  PLOP3.LUT P3, PT, PT, PT, UP0, 0x80, 0x0 ;  /* 0x000000000000781c */ /* 0x000fe40003f6f008 */
[----:B------:R-:W-:Y:S01]  /*5920*/  PLOP3.LUT P2, PT, PT, PT, UP0, 0x80, 0x0 ;  /* 0x000000000000781c */ /* 0x000fe20003f4f008 */
[----:B------:R-:W-:Y:S01]  /*5930*/  FFMA.FTZ R41, R182, -UR6, R41 ;  /* 0x80000006b6297c23 */ /* 0x000fe20008010029 */
[----:B------:R-:W-:Y:S01]  /*5940*/  @P0 FSEL R42, R42, -INF , !P1 ;  /* 0xff8000002a2a0808 */ /* 0x000fe20004800000 */
[----:B------:R-:W-:Y:S01]  /*5950*/  FFMA.FTZ R47, R182, -UR6, R47 ;  /* 0x80000006b62f7c23 */ /* 0x000fe2000801002f */
[----:B------:R-:W-:Y:S02]  /*5960*/  PLOP3.LUT P0, PT, PT, PT, UP0, 0x80, 0x0 ;  /* 0x000000000000781c */ /* 0x000fe40003f0f008 */
[----:B------:R-:W-:Y:S02]  /*5970*/  LOP3.LUT R185, R147, UR23, R184, 0x96, !PT ;  /* 0x0000001793b97c12 */ /* 0x000fe4000f8e96b8 */
[----:B------:R-:W-:Y:S01]  /*5980*/  I2FP.F32.S32 R184, R162 ;  /* 0x000000a200b87245 */ /* 0x000fe20000201400 */
[----:B------:R-:W-:Y:S01]  /*5990*/  IMAD.WIDE.U32 R162, R188, -0x326172a9, RZ ;  /* 0xcd9e8d57bca27825 */ /* 0x000fe200078e00ff */
[----:B------:R-:W-:Y:S02]  /*59a0*/  I2FP.F32.S32 R167, R167 ;  /* 0x000000a700a77245 */ /* 0x000fe40000201400 */
[----:B------:R-:W-:Y:S01]  /*59b0*/  @P6 FSEL R41, R41, -INF , !P4 ;  /* 0xff80000029296808 */ /* 0x000fe20006000000 */
[C---:B------:R-:W-:Y:S01]  /*59c0*/  FFMA.FTZ R37, R184.reuse, -UR6, R37 ;  /* 0x80000006b8257c23 */ /* 0x040fe20008010025 */
[----:B------:R-:W-:Y:S01]  /*59d0*/  PLOP3.LUT P6, PT, PT, PT, UP0, 0x80, 0x0 ;  /* 0x000000000000781c */ /* 0x000fe20003fcf008 */
[----:B------:R-:W-:Y:S01]  /*59e0*/  FFMA.FTZ R40, R167, -UR6, R40 ;  /* 0x80000006a7287c23 */ /* 0x000fe20008010028 */
[----:B------:R-:W-:Y:S01]  /*59f0*/  @P5 FSEL R39, R39, -INF , !P4 ;  /* 0xff80000027275808 */ /* 0x000fe20006000000 */
[----:B------:R-:W-:Y:S01]  /*5a00*/  FFMA.FTZ R46, R167, -UR6, R46 ;  /* 0x80000006a72e7c23 */ /* 0x000fe2000801002e */
[----:B------:R-:W-:Y:S01]  /*5a10*/  PLOP3.LUT P5, PT, PT, PT, UP0, 0x80, 0x0 ;  /* 0x000000000000781c */ /* 0x000fe20003faf008 */
[----:B------:R-:W-:Y:S01]  /*5a20*/  FFMA.FTZ R51, R184, -UR6, R51 ;  /* 0x80000006b8337c23 */ /* 0x000fe20008010033 */
[----:B------:R-:W-:Y:S01]  /*5a30*/  @P3 FSEL R40, R40, -INF , !P1 ;  /* 0xff80000028283808 */ /* 0x000fe20004800000 */
[----:B------:R-:W-:Y:S01]  /*5a40*/  @P0 VIADD R147, R3, 0x29 ;  /* 0x0000002903930836 */ /* 0x000fe20000000000 */
[----:B------:R-:W-:Y:S02]  /*5a50*/  @P2 FSEL R37, R37, -INF , !P4 ;  /* 0xff80000025252808 */ /* 0x000fe40006000000 */
[----:B------:R-:W-:Y:S02]  /*5a60*/  PLOP3.LUT P1, PT, PT, PT, UP0, 0x80, 0x0 ;  /* 0x000000000000781c */ /* 0x000fe40003f2f008 */
[----:B------:R-:W-:Y:S01]  /*5a70*/  PLOP3.LUT P2, PT, PT, PT, UP0, 0x80, 0x0 ;  /* 0x000000000000781c */ /* 0x000fe20003f4f008 */
[----:B------:R-:W-:Y:S01]  /*5a80*/  @P6 VIADD R156, R3, 0x38 ;  /* 0x00000038039c6836 */ /* 0x000fe20000000000 */
[----:B------:R-:W-:Y:S02]  /*5a90*/  PLOP3.LUT P3, PT, PT, PT, UP0, 0x80, 0x0 ;  /* 0x000000000000781c */ /* 0x000fe40003f6f008 */
[----:B------:R-:W-:Y:S02]  /*5aa0*/  PLOP3.LUT P0, PT, PT, PT, UP0, 0x80, 0x0 ;  /* 0x000000000000781c */ /* 0x000fe40003f0f008 */
[----:B------:R-:W-:Y:S01]  /*5ab0*/  LOP3.LUT R157, R155, UR23, R190, 0x96, !PT ;  /* 0x000000179b9d7c12 */ /* 0x000fe2000f8e96be */
[C---:B------:R-:W-:Y:S01]  /*5ac0*/  @P5 VIADD R155, R3.reuse, 0x31 ;  /* 0x00000031039b5836 */ /* 0x040fe20000000000 */
[----:B------:R-:W-:Y:S02]  /*5ad0*/  PLOP3.LUT P6, PT, PT, PT, UP0, 0x80, 0x0 ;  /* 0x000000000000781c */ /* 0x000fe40003fcf008 */
[----:B------:R-:W-:Y:S01]  /*5ae0*/  PLOP3.LUT P5, PT, PT, PT, UP0, 0x80, 0x0 ;  /* 0x000000000000781c */ /* 0x000fe20003faf008 */
[----:B------:R-:W-:Y:S01]  /*5af0*/  @P1 VIADD R0, R3, 0x28 ;  /* 0x0000002803001836 */ /* 0x000fe20000000000 */
[----:B------:R-:W-:Y:S01]  /*5b00*/  LOP3.LUT R153, R133, UR24, R166, 0x96, !PT ;  /* 0x0000001885997c12 */ /* 0x000fe2000f8e96a6 */
[----:B------:R-:W-:Y:S01]  /*5b10*/  @P2 VIADD R152, R3, 0x30 ;  /* 0x0000003003982836 */ /* 0x000fe20000000000 */
[--C-:B------:R-:W-:Y:S01]  /*5b20*/  LOP3.LUT R158, R145, UR24, R164.reuse, 0x96, !PT ;  /* 0x00000018919e7c12 */ /* 0x100fe2000f8e96a4 */
[----:B-----5:R-:W-:Y:S01]  /*5b30*/  FMUL.FTZ R133, R249, 1.4426950216293334961 ;  /* 0x3fb8aa3bf9857820 */ /* 0x020fe20000410000 */
[----:B------:R-:W-:Y:S01]  /*5b40*/  @P3 FSEL R43, R43, -INF , !P4 ;  /* 0xff8000002b2b3808 */ /* 0x000fe20006000000 */
[----:B------:R-:W-:Y:S01]  /*5b50*/  @P0 VIADD R3, R3, 0x39 ;  /* 0x0000003903030836 */ /* 0x000fe20000000000 */
[----:B------:R-:W-:Y:S01]  /*5b60*/  PLOP3.LUT P3, PT, PT, PT, UP0, 0x80, 0x0 ;  /* 0x000000000000781c */ /* 0x000fe20003f6f008 */
[----:B------:R-:W-:Y:S01]  /*5b70*/  IMAD.WIDE.U32 R158, R158, -0x2daee0ad, RZ ;  /* 0xd2511f539e9e7825 */ /* 0x000fe200078e00ff */
[----:B------:R-:W-:Y:S02]  /*5b80*/  FSETP.NEU.FTZ.AND P0, PT, R249, -INF , PT ;  /* 0xff800000f900780b */ /* 0x000fe40003f1d000 */
[----:B------:R-:W-:Y:S02]  /*5b90*/  LOP3.LUT R165, R141, UR24, R164, 0x96, !PT ;  /* 0x000000188da57c12 */ /* 0x000fe4000f8e96a4 */
[----:B------:R-:W-:Y:S01]  /*5ba0*/  LOP3.LUT R164, R161, UR22, R132, 0x96, !PT ;  /* 0x00000016a1a47c12 */ /* 0x000fe2000f8e9684 */
[C---:B------:R-:W-:Y:S01]  /*5bb0*/  FMUL.FTZ R132, R250.reuse, 1.4426950216293334961 ;  /* 0x3fb8aa3bfa847820 */ /* 0x040fe20000410000 */
[----:B------:R-:W-:Y:S02]  /*5bc0*/  FSEL R133, R133, RZ, P0 ;  /* 0x000000ff85857208 */ /* 0x000fe40000000000 */
[----:B------:R-:W-:Y:S02]  /*5bd0*/  FSETP.NEU.FTZ.AND P0, PT, R250, -INF , PT ;  /* 0xff800000fa00780b */ /* 0x000fe40003f1d000 */
[----:B------:R-:W-:Y:S01]  /*5be0*/  @P6 ISETP.GE.AND P6, PT, R3, UR7, PT ;  /* 0x0000000703006c0c */ /* 0x000fe2000bfc6270 */
[--C-:B------:R-:W-:Y:S01]  /*5bf0*/  FFMA.FTZ R32, R32, UR8, -R133.reuse ;  /* 0x0000000820207c23 */ /* 0x100fe20008010885 */
[----:B------:R-:W-:Y:S01]  /*5c00*/  PLOP3.LUT P2, PT, PT, PT, UP0, 0x80, 0x0 ;  /* 0x000000000000781c */ /* 0x000fe20003f4f008 */
[--C-:B------:R-:W-:Y:S01]  /*5c10*/  FFMA.FTZ R33, R33, UR8, -R133.reuse ;  /* 0x0000000821217c23 */ /* 0x100fe20008010885 */
[----:B------:R-:W-:Y:S01]  /*5c20*/  FSEL R132, R132, RZ, P0 ;  /* 0x000000ff84847208 */ /* 0x000fe20000000000 */
[C---:B------:R-:W-:Y:S01]  /*5c30*/  FMUL.FTZ R3, R245.reuse, 1.4426950216293334961 ;  /* 0x3fb8aa3bf5037820 */ /* 0x040fe20000410000 */
[----:B------:R-:W-:Y:S01]  /*5c40*/  @P5 ISETP.GE.AND P5, PT, R156, UR7, PT ;  /* 0x000000079c005c0c */ /* 0x000fe2000bfa6270 */
[--C-:B------:R-:W-:Y:S01]  /*5c50*/  FFMA.FTZ R4, R4, UR8, -R133.reuse ;  /* 0x0000000804047c23 */ /* 0x100fe20008010885 */
[----:B------:R-:W-:Y:S01]  /*5c60*/  FSETP.NEU.FTZ.AND P0, PT, R245, -INF , PT ;  /* 0xff800000f500780b */ /* 0x000fe20003f1d000 */
[----:B------:R-:W-:Y:S01]  /*5c70*/  IMAD.WIDE.U32 R156, R157, -0x326172a9, RZ ;  /* 0xcd9e8d579d9c7825 */ /* 0x000fe200078e00ff */
[----:B------:R-:W-:Y:S01]  /*5c80*/  @P3 ISETP.GE.AND P3, PT, R0, UR7, PT ;  /* 0x0000000700003c0c */ /* 0x000fe2000bf66270 */
[----:B------:R1:W-:Y:S01]  /*5c90*/  MUFU.EX2 R202, R4 ;  /* 0x0000000400ca7308 */ /* 0x0003e20000000800 */
[----:B------:R-:W-:Y:S01]  /*5ca0*/  PLOP3.LUT P1, PT, PT, PT, UP0, 0x80, 0x0 ;  /* 0x000000000000781c */ /* 0x000fe20003f2f008 */
        /* <DEDUP_REMOVED lines=8> */
[----:B------:R-:W-:Y:S01]  /*5d30*/  MUFU.EX2 R217, R6 ;  /* 0x0000000600d97308 */ /* 0x000fe20000000800 */
[----:B------:R-:W-:Y:S01]  /*5d40*/  PLOP3.LUT P0, PT, PT, PT, UP0, 0x80, 0x0 ;  /* 0x000000000000781c */ /* 0x000fe20003f0f008 */
[--C-:B------:R-:W-:Y:S01]  /*5d50*/  FFMA.FTZ R34, R34, UR8, -R132.reuse ;  /* 0x0000000822227c23 */ /* 0x100fe20008010884 */
[----:B------:R-:W-:Y:S01]  /*5d60*/  PLOP3.LUT P4, PT, PT, PT, UP0, 0x80, 0x0 ;  /* 0x000000000000781c */ /* 0x000fe20003f8f008 */
[----:B------:R-:W-:Y:S01]  /*5d70*/  FFMA.FTZ R35, R35, UR8, -R132 ;  /* 0x0000000823237c23 */ /* 0x000fe20008010884 */
[----:B------:R-:W-:Y:S01]  /*5d80*/  @P2 ISETP.GE.AND P2, PT, R155, UR7, PT ;  /* 0x000000079b002c0c */ /* 0x000fe2000bf46270 */
[----:B------:R-:W-:Y:S01]  /*5d90*/  IMAD.WIDE.U32 R188, R141, -0x2daee0ad, RZ ;  /* 0xd2511f538dbc7825 */ /* 0x000fe200078e00ff */
[----:B------:R-:W-:Y:S03]  /*5da0*/  I2FP.F32.S32 R155, R183 ;  /* 0x000000b7009b7245 */ /* 0x000fe60000201400 */
[----:B------:R2:W-:Y:S01]  /*5db0*/  MUFU.EX2 R210, R140 ;  /* 0x0000008c00d27308 */ /* 0x0005e20000000800 */
[----:B------:R-:W-:Y:S01]  /*5dc0*/  @P1 ISETP.GE.AND P1, PT, R152, UR7, PT ;  /* 0x0000000798001c0c */ /* 0x000fe2000bf26270 */
[----:B------:R-:W-:Y:S01]  /*5dd0*/  IMAD.WIDE.U32 R152, R153, -0x2daee0ad, RZ ;  /* 0xd2511f5399987825 */ /* 0x000fe200078e00ff */
[----:B------:R-:W-:Y:S02]  /*5de0*/  LOP3.LUT R135, R135, UR24, R166, 0x96, !PT ;  /* 0x0000001887877c12 */ /* 0x000fe4000f8e96a6 */
[----:B------:R-:W-:Y:S01]  /*5df0*/  LOP3.LUT R161, R163, UR22, R134, 0x96, !PT ;  /* 0x00000016a3a17c12 */ /* 0x000fe2000f8e9686 */
[----:B------:R-:W-:Y:S01]  /*5e00*/  FFMA.FTZ R44, R155, -UR6, R44 ;  /* 0x800000069b2c7c23 */ /* 0x000fe2000801002c */
[----:B------:R-:W-:Y:S03]  /*5e10*/  LOP3.LUT R192, R153, UR21, R192, 0x96, !PT ;  /* 0x0000001599c07c12 */ /* 0x000fe6000f8e96c0 */
[----:B------:R3:W4:Y:S01]  /*5e20*/  MUFU.EX2 R216, R7 ;  /* 0x0000000700d87308 */ /* 0x0007220000000800 */
[----:B------:R-:W-:Y:S01]  /*5e30*/  @P4 ISETP.GE.AND P4, PT, R147, UR7, PT ;  /* 0x0000000793004c0c */ /* 0x000fe2000bf86270 */
[----:B-1----:R-:W-:Y:S01]  /*5e40*/  IMAD.WIDE.U32 R4, R165, -0x2daee0ad, RZ ;  /* 0xd2511f53a5047825 */ /* 0x002fe200078e00ff */
[----:B------:R-:W-:Y:S02]  /*5e50*/  @P0 FSEL R44, R44, -INF , !P3 ;  /* 0xff8000002c2c0808 */ /* 0x000fe40005800000 */
[----:B------:R-:W-:Y:S01]  /*5e60*/  LOP3.LUT R153, R159, UR21, R146, 0x96, !PT ;  /* 0x000000159f997c12 */ /* 0x000fe2000f8e9692 */
[----:B------:R-:W-:Y:S01]  /*5e70*/  IMAD.WIDE.U32 R164, R164, -0x2daee0ad, RZ ;  /* 0xd2511f53a4a47825 */ /* 0x000fe200078e00ff */
[----:B------:R-:W-:Y:S03]  /*5e80*/  PLOP3.LUT P0, PT, PT, PT, UP0, 0x80, 0x0 ;  /* 0x000000000000781c */ /* 0x000fe60003f0f008 */
[----:B------:R-:W-:Y:S01]  /*5e90*/  MUFU.EX2 R166, R32 ;  /* 0x0000002000a67308 */ /* 0x000fe20000000800 */
[----:B------:R-:W-:Y:S01]  /*5ea0*/  LOP3.LUT R159, R5, UR21, R154, 0x96, !PT ;  /* 0x00000015059f7c12 */ /* 0x000fe2000f8e969a */
[----:B------:R-:W-:Y:S01]  /*5eb0*/  IMAD.WIDE.U32 R146, R185, -0x326172a9, RZ ;  /* 0xcd9e8d57b9927825 */ /* 0x000fe200078e00ff */
[----:B--2---:R-:W-:Y:S02]  /*5ec0*/  LOP3.LUT R140, R165, UR19, R152, 0x96, !PT ;  /* 0x00000013a58c7c12 */ /* 0x004fe4000f8e9698 */
[----:B------:R-:W-:Y:S01]  /*5ed0*/  LOP3.LUT R163, R189, UR19, R4, 0x96, !PT ;  /* 0x00000013bda37c12 */ /* 0x000fe2000f8e9604 */
[----:B------:R-:W-:Y:S01]  /*5ee0*/  IMAD.WIDE.U32 R134, R135, -0x2daee0ad, RZ ;  /* 0xd2511f5387867825 */ /* 0x000fe200078e00ff */
[----:B------:R-:W-:Y:S03]  /*5ef0*/  LOP3.LUT R147, R147, UR22, R144, 0x96, !PT ;  /* 0x0000001693937c12 */ /* 0x000fe6000f8e9690 */
[----:B------:R-:W-:Y:S01]  /*5f00*/  MUFU.EX2 R190, R34 ;  /* 0x0000002200be7308 */ /* 0x000fe20000000800 */
[----:B---3--:R-:W1:Y:S01]  /*5f10*/  LDSM.16.M88.4 R4, [R173+0x1800] ;  /* 0x00180000ad04783b */ /* 0x008e620000000200 */
[----:B------:R-:W-:Y:S01]  /*5f20*/  IMAD.WIDE.U32 R142, R192, -0x326172a9, RZ ;  /* 0xcd9e8d57c08e7825 */ /* 0x000fe200078e00ff */
[----:B------:R-:W-:Y:S02]  /*5f30*/  LOP3.LUT R144, R135, UR21, R180, 0x96, !PT ;  /* 0x0000001587907c12 */ /* 0x000fe4000f8e96b4 */
[----:B------:R-:W-:Y:S01]  /*5f40*/  @P0 FSEL R46, R46, -INF , !P3 ;  /* 0xff8000002e2e0808 */ /* 0x000fe20005800000 */
[----:B------:R-:W-:Y:S01]  /*5f50*/  IMAD.WIDE.U32 R152, R153, -0x326172a9, RZ ;  /* 0xcd9e8d5799987825 */ /* 0x000fe200078e00ff */
[----:B------:R-:W-:Y:S03]  /*5f60*/  LOP3.LUT R135, R143, UR20, R160, 0x96, !PT ;  /* 0x000000148f877c12 */ /* 0x000fe6000f8e96a0 */
[----:B------:R-:W-:Y:S01]  /*5f70*/  MUFU.EX2 R189, R35 ;  /* 0x0000002300bd7308 */ /* 0x000fe20000000800 */
[----:B------:R-:W-:Y:S01]  /*5f80*/  PLOP3.LUT P0, PT, PT, PT, UP0, 0x80, 0x0 ;  /* 0x000000000000781c */ /* 0x000fe20003f0f008 */
[--C-:B------:R-:W-:Y:S01]  /*5f90*/  FFMA.FTZ R8, R8, UR8, -R3.reuse ;  /* 0x0000000808087c23 */ /* 0x100fe20008010803 */
[----:B------:R-:W-:Y:S01]  /*5fa0*/  LOP3.LUT R143, R153, UR20, R146, 0x96, !PT ;  /* 0x00000014998f7c12 */ /* 0x000fe2000f8e9692 */
[----:B------:R-:W-:Y:S04]  /*5fb0*/  IMAD.WIDE.U32 R146, R147, -0x2daee0ad, RZ ;  /* 0xd2511f5393927825 */ /* 0x000fe800078e00ff */
[--C-:B------:R-:W-:Y:S01]  /*5fc0*/  FFMA.FTZ R9, R9, UR8, -R3.reuse ;  /* 0x0000000809097c23 */ /* 0x100fe20008010803 */
[--C-:B------:R-:W-:Y:S01]  /*5fd0*/  FFMA.FTZ R13, R13, UR8, -R3.reuse ;  /* 0x000000080d0d7c23 */ /* 0x100fe20008010803 */
[----:B------:R-:W-:Y:S01]  /*5fe0*/  MUFU.EX2 R165, R33 ;  /* 0x0000002100a57308 */ /* 0x000fe20000000800 */
[----:B------:R-:W-:Y:S01]  /*5ff0*/  LOP3.LUT R154, R147, UR19, R158, 0x96, !PT ;  /* 0x00000013939a7c12 */ /* 0x000fe2000f8e969e */
[----:B------:R-:W-:Y:S01]  /*6000*/  IMAD.WIDE.U32 R158, R159, -0x326172a9, RZ ;  /* 0xcd9e8d579f9e7825 */ /* 0x000fe200078e00ff */
[----:B------:R-:W-:Y:S03]  /*6010*/  I2FP.F32.S32 R147, R186 ;  /* 0x000000ba00937245 */ /* 0x000fe60000201400 */
[--C-:B------:R-:W-:Y:S01]  /*6020*/  FFMA.FTZ R10, R10, UR8, -R0.reuse ;  /* 0x000000080a0a7c23 */ /* 0x100fe20008010800 */
[----:B------:R-:W-:Y:S01]  /*6030*/  FFMA.FTZ R11, R11, UR8, -R0 ;  /* 0x000000080b0b7c23 */ /* 0x000fe20008010800 */
[----:B------:R-:W-:Y:S01]  /*6040*/  LOP3.LUT R192, R159, UR20, R156, 0x96, !PT ;  /* 0x000000149fc07c12 */ /* 0x000fe2000f8e969c */
[----:B------:R-:W-:Y:S01]  /*6050*/  FFMA.FTZ R48, R147, -UR6, R48 ;  /* 0x8000000693307c23 */ /* 0x000fe20008010030 */
[----:B------:R-:W-:Y:S01]  /*6060*/  FFMA.FTZ R12, R12, UR8, -R3 ;  /* 0x000000080c0c7c23 */ /* 0x000fe20008010803 */
[--C-:B------:R-:W-:Y:S01]  /*6070*/  FFMA.FTZ R14, R14, UR8, -R0.reuse ;  /* 0x000000080e0e7c23 */ /* 0x100fe20008010800 */
[----:B------:R-:W-:Y:S01]  /*6080*/  FFMA.FTZ R15, R15, UR8, -R0 ;  /* 0x000000080f0f7c23 */ /* 0x000fe20008010800 */
[--C-:B------:R-:W-:Y:S01]  /*6090*/  FFMA.FTZ R16, R16, UR8, -R133.reuse ;  /* 0x0000000810107c23 */ /* 0x100fe20008010885 */
[----:B------:R-:W-:Y:S01]  /*60a0*/  @P0 FSEL R48, R48, -INF , !P3 ;  /* 0xff80000030300808 */ /* 0x000fe20005800000 */
[----:B------:R-:W-:Y:S01]  /*60b0*/  MUFU.EX2 R221, R8 ;  /* 0x0000000800dd7308 */ /* 0x000fe20000000800 */
[----:B------:R-:W-:Y:S01]  /*60c0*/  PLOP3.LUT P0, PT, PT, PT, UP0, 0x80, 0x0 ;  /* 0x000000000000781c */ /* 0x000fe20003f0f008 */
[----:B------:R-:W-:Y:S04]  /*60d0*/  IMAD.WIDE.U32 R140, R140, -0x326172a9, RZ ;  /* 0xcd9e8d578c8c7825 */ /* 0x000fe800078e00ff */
[----:B------:R-:W-:Y:S01]  /*60e0*/  FFMA.FTZ R18, R18, UR8, -R132 ;  /* 0x0000000812127c23 */ /* 0x000fe20008010884 */
[--C-:B------:R-:W-:Y:S01]  /*60f0*/  FFMA.FTZ R48, R48, UR8, -R133.reuse ;  /* 0x0000000830307c23 */ /* 0x100fe20008010885 */
[--C-:B------:R-:W-:Y:S01]  /*6100*/  FFMA.FTZ R20, R20, UR8, -R133.reuse ;  /* 0x0000000814147c23 */ /* 0x100fe20008010885 */
[----:B------:R-:W-:Y:S01]  /*6110*/  SHF.R.U32.HI R156, RZ, 0x18, R140 ;  /* 0x00000018ff9c7819 */ /* 0x000fe2000001168c */
[----:B------:R2:W-:Y:S01]  /*6120*/  MUFU.EX2 R220, R9 ;  /* 0x0000000900dc7308 */ /* 0x0005e20000000800 */
[----:B------:R-:W-:Y:S01]  /*6130*/  LOP3.LUT R142, R141, UR18, R142, 0x96, !PT ;  /* 0x000000128d8e7c12 */ /* 0x000fe2000f8e968e */
[--C-:B------:R-:W-:Y:S01]  /*6140*/  FFMA.FTZ R19, R19, UR8, -R132.reuse ;  /* 0x0000000813137c23 */ /* 0x100fe20008010884 */
[-C--:B-1----:R-:W-:Y:S03]  /*6150*/  HMMA.16816.F32.BF16 R52, R136, R4.reuse, R52 ;  /* 0x000000048834723c */ /* 0x082fe60000041834 */
[----:B------:R-:W-:Y:S01]  /*6160*/  @P0 FSEL R50, R50, -INF , !P3 ;  /* 0xff80000032320808 */ /* 0x000fe20005800000 */
[----:B------:R-:W-:Y:S01]  /*6170*/  FFMA.FTZ R21, R21, UR8, -R133 ;  /* 0x0000000815157c23 */ /* 0x000fe20008010885 */
[----:B------:R-:W-:Y:S02]  /*6180*/  PLOP3.LUT P0, PT, PT, PT, UP0, 0x80, 0x0 ;  /* 0x000000000000781c */ /* 0x000fe40003f0f008 */
[----:B------:R1:W-:Y:S01]  /*6190*/  MUFU.EX2 R218, R13 ;  /* 0x0000000d00da7308 */ /* 0x0003e20000000800 */
[----:B------:R-:W-:Y:S03]  /*61a0*/  PLOP3.LUT P3, PT, PT, PT, UP0, 0x80, 0x0 ;  /* 0x000000000000781c */ /* 0x000fe60003f6f008 */
[----:B------:R-:W-:Y:S01]  /*61b0*/  FFMA.FTZ R50, R50, UR8, -R132 ;  /* 0x0000000832327c23 */ /* 0x000fe20008010884 */
[C---:B------:R-:W-:Y:S04]  /*61c0*/  HMMA.16816.F32.BF16 R56, R148.reuse, R4, R56 ;  /* 0x000000049438723c */ /* 0x040fe80000041838 */
[----:B------:R-:W-:Y:S01]  /*61d0*/  IMAD.WIDE.U32 R160, R161, -0x2daee0ad, RZ ;  /* 0xd2511f53a1a07825 */ /* 0x000fe200078e00ff */
[----:B------:R-:W-:Y:S01]  /*61e0*/  MUFU.EX2 R225, R10 ;  /* 0x0000000a00e17308 */ /* 0x000fe20000000800 */
[-C--:B------:R-:W-:Y:S05]  /*61f0*/  HMMA.16816.F32.BF16 R60, R148, R6.reuse, R60 ;  /* 0x00000006943c723c */ /* 0x080fea000004183c */
[----:B------:R-:W-:Y:S01]  /*6200*/  LOP3.LUT R153, R161, UR19, R134, 0x96, !PT ;  /* 0x00000013a1997c12 */ /* 0x000fe2000f8e9686 */
[----:B--2---:R-:W-:Y:S01]  /*6210*/  IMAD.WIDE.U32 R8, R143, -0x2daee0ad, RZ ;  /* 0xd2511f538f087825 */ /* 0x004fe200078e00ff */
[----:B------:R-:W-:Y:S02]  /*6220*/  I2FP.F32.S32 R143, R187 ;  /* 0x000000bb008f7245 */ /* 0x000fe40000201400 */
[----:B------:R2:W3:Y:S01]  /*6230*/  MUFU.EX2 R224, R11 ;  /* 0x0000000b00e07308 */ /* 0x0004e20000000800 */
[----:B------:R-:W-:Y:S04]  /*6240*/  HMMA.16816.F32.BF16 R64, R136, R6, R64 ;  /* 0x000000068840723c */ /* 0x000fe80000041840 */
[----:B-1----:R-:W-:Y:S01]  /*6250*/  I2FP.F32.S32 R13, R194 ;  /* 0x000000c2000d7245 */ /* 0x002fe20000201400 */
[----:B------:R-:W-:Y:S01]  /*6260*/  FFMA.FTZ R45, R143, -UR6, R45 ;  /* 0x800000068f2d7c23 */ /* 0x000fe2000801002d */
[----:B------:R-:W-:Y:S03]  /*6270*/  LOP3.LUT R161, R140, 0xffff, RZ, 0xc0, !PT ;  /* 0x0000ffff8ca17812 */ /* 0x000fe600078ec0ff */
[----:B------:R1:W-:Y:S02]  /*6280*/  MUFU.EX2 R219, R12 ;  /* 0x0000000c00db7308 */ /* 0x0003e40000000800 */
[----:B------:R-:W-:Y:S02]  /*6290*/  LOP3.LUT R141, R9, UR16, R146, 0x96, !PT ;  /* 0x00000010098d7c12 */ /* 0x000fe4000f8e9692 */
[----:B------:R-:W-:Y:S01]  /*62a0*/  @P0 FSEL R45, R45, -INF , !P4 ;  /* 0xff8000002d2d0808 */ /* 0x000fe20006000000 */
[----:B------:R-:W-:Y:S01]  /*62b0*/  IMAD.WIDE.U32 R144, R144, -0x326172a9, RZ ;  /* 0xcd9e8d5790907825 */ /* 0x000fe200078e00ff */
[----:B------:R-:W-:Y:S02]  /*62c0*/  PLOP3.LUT P0, PT, PT, PT, UP0, 0x80, 0x0 ;  /* 0x000000000000781c */ /* 0x000fe40003f0f008 */
[----:B------:R-:W-:Y:S02]  /*62d0*/  LOP3.LUT R157, R8, 0xff, RZ, 0xc0, !PT ;  /* 0x000000ff089d7812 */ /* 0x000fe400078ec0ff */
[----:B------:R-:W-:Y:S01]  /*62e0*/  MUFU.EX2 R223, R14 ;  /* 0x0000000e00df7308 */ /* 0x000fe20000000800 */
[----:B------:R-:W-:Y:S01]  /*62f0*/  LOP3.LUT R183, R145, UR20, R162, 0x96, !PT ;  /* 0x0000001491b77c12 */ /* 0x000fe2000f8e96a2 */
[----:B------:R-:W-:Y:S01]  /*6300*/  IMAD.WIDE.U32 R134, R135, -0x2daee0ad, RZ ;  /* 0xd2511f5387867825 */ /* 0x000fe200078e00ff */
[----:B------:R-:W-:Y:S02]  /*6310*/  LOP3.LUT R145, R140, 0xff, RZ, 0xc0, !PT ;  /* 0x000000ff8c917812 */ /* 0x000fe400078ec0ff */
[----:B------:R-:W-:Y:S01]  /*6320*/  SHF.R.U32.HI R162, RZ, 0x10, R140 ;  /* 0x00000010ffa27819 */ /* 0x000fe2000001168c */
[----:B------:R-:W-:Y:S01]  /*6330*/  FFMA.FTZ R59, R143, -UR6, R59 ;  /* 0x800000068f3b7c23 */ /* 0x000fe2000801003b */
[----:B------:R-:W-:Y:S03]  /*6340*/  LOP3.LUT R146, R134, 0xff, RZ, 0xc0, !PT ;  /* 0x000000ff86927812 */ /* 0x000fe600078ec0ff */
[----:B------:R4:W3:Y:S01]  /*6350*/  MUFU.EX2 R222, R15 ;  /* 0x0000000f00de7308 */ /* 0x0008e20000000800 */
[----:B------:R-:W-:Y:S01]  /*6360*/  LOP3.LUT R140, R135, UR16, R164, 0x96, !PT ;  /* 0x00000010878c7c12 */ /* 0x000fe2000f8e96a4 */
[----:B--2---:R-:W-:Y:S01]  /*6370*/  IMAD.WIDE.U32 R10, R154, -0x326172a9, RZ ;  /* 0xcd9e8d579a0a7825 */ /* 0x004fe200078e00ff */
[----:B------:R-:W-:Y:S02]  /*6380*/  SHF.R.U32.HI R159, RZ, 0x18, R8 ;  /* 0x00000018ff9f7819 */ /* 0x000fe40000011608 */
[----:B------:R-:W-:Y:S01]  /*6390*/  LOP3.LUT R164, R8, 0xffff, RZ, 0xc0, !PT ;  /* 0x0000ffff08a47812 */ /* 0x000fe200078ec0ff */
[----:B------:R-:W-:Y:S01]  /*63a0*/  FFMA.FTZ R58, R155, -UR6, R58 ;  /* 0x800000069b3a7c23 */ /* 0x000fe2000801003a */
[----:B------:R-:W-:Y:S03]  /*63b0*/  SHF.R.U32.HI R167, RZ, 0x10, R8 ;  /* 0x00000010ffa77819 */ /* 0x000fe60000011608 */
[----:B------:R2:W-:Y:S01]  /*63c0*/  MUFU.EX2 R201, R16 ;  /* 0x0000001000c97308 */ /* 0x0005e20000000800 */
[----:B------:R-:W-:Y:S01]  /*63d0*/  LOP3.LUT R180, R134, 0xffff, RZ, 0xc0, !PT ;  /* 0x0000ffff86b47812 */ /* 0x000fe200078ec0ff */
[----:B------:R-:W-:Y:S01]  /*63e0*/  IMAD.WIDE.U32 R8, R153, -0x326172a9, RZ ;  /* 0xcd9e8d5799087825 */ /* 0x000fe200078e00ff */
[--C-:B------:R-:W-:Y:S02]  /*63f0*/  SHF.R.U32.HI R153, RZ, 0x18, R134.reuse ;  /* 0x00000018ff997819 */ /* 0x100fe40000011686 */
[----:B------:R-:W-:Y:S01]  /*6400*/  SHF.R.U32.HI R181, RZ, 0x10, R134 ;  /* 0x00000010ffb57819 */ /* 0x000fe20000011686 */
[----:B------:R-:W-:Y:S01]  /*6410*/  FFMA.FTZ R49, R13, -UR6, R49 ;  /* 0x800000060d317c23 */ /* 0x000fe20008010031 */
[----:B-1----:R-:W-:Y:S03]  /*6420*/  LOP3.LUT R12, R9, UR18, R144, 0x96, !PT ;  /* 0x00000012090c7c12 */ /* 0x002fe6000f8e9690 */
[----:B------:R-:W-:Y:S01]  /*6430*/  MUFU.EX2 R154, R48 ;  /* 0x00000030009a7308 */ /* 0x000fe20000000800 */
[C---:B------:R-:W-:Y:S01]  /*6440*/  LOP3.LUT R134, R8.reuse, 0xff, RZ, 0xc0, !PT ;  /* 0x000000ff08867812 */ /* 0x040fe200078ec0ff */
[----:B------:R-:W-:Y:S01]  /*6450*/  FFMA.FTZ R54, R147, -UR6, R54 ;  /* 0x8000000693367c23 */ /* 0x000fe20008010036 */
[--C-:B------:R-:W-:Y:S01]  /*6460*/  SHF.R.U32.HI R144, RZ, 0x10, R8.reuse ;  /* 0x00000010ff907819 */ /* 0x100fe20000011608 */
[----:B------:R-:W-:Y:S01]  /*6470*/  FFMA.FTZ R61, R203, -UR6, R61 ;  /* 0x80000006cb3d7c23 */ /* 0x000fe2000801003d */
[----:B------:R-:W-:Y:S01]  /*6480*/  @P0 FSEL R49, R49, -INF , !P4 ;  /* 0xff80000031310808 */ /* 0x000fe20006000000 */
[--C-:B------:R-:W-:Y:S01]  /*6490*/  FFMA.FTZ R17, R17, UR8, -R133.reuse ;  /* 0x0000000811117c23 */ /* 0x100fe20008010885 */
[----:B------:R-:W-:Y:S03]  /*64a0*/  SHF.R.U32.HI R135, RZ, 0x18, R8 ;  /* 0x00000018ff877819 */ /* 0x000fe60000011608 */
[----:B------:R-:W1:Y:S01]  /*64b0*/  MUFU.EX2 R208, R18 ;  /* 0x0000001200d07308 */ /* 0x000e620000000800 */
[----:B------:R-:W-:Y:S01]  /*64c0*/  LOP3.LUT R226, R8, 0xffff, RZ, 0xc0, !PT ;  /* 0x0000ffff08e27812 */ /* 0x000fe200078ec0ff */
[----:B------:R-:W-:Y:S01]  /*64d0*/  FFMA.FTZ R49, R49, UR8, -R133 ;  /* 0x0000000831317c23 */ /* 0x000fe20008010885 */
[----:B------:R-:W-:Y:S01]  /*64e0*/  PLOP3.LUT P0, PT, PT, PT, UP0, 0x80, 0x0 ;  /* 0x000000000000781c */ /* 0x000fe20003f0f008 */
[----:B------:R-:W-:Y:S01]  /*64f0*/  FFMA.FTZ R22, R22, UR8, -R132 ;  /* 0x0000000816167c23 */ /* 0x000fe20008010884 */
[----:B------:R-:W-:Y:S01]  /*6500*/  LOP3.LUT R8, R11, UR18, R152, 0x96, !PT ;  /* 0x000000120b087c12 */ /* 0x000fe2000f8e9698 */
[--C-:B------:R-:W-:Y:S01]  /*6510*/  FFMA.FTZ R24, R24, UR8, -R3.reuse ;  /* 0x0000000818187c23 */ /* 0x100fe20008010803 */
[C---:B------:R-:W-:Y:S03]  /*6520*/  LOP3.LUT R11, R10.reuse, 0xffff, RZ, 0xc0, !PT ;  /* 0x0000ffff0a0b7812 */ /* 0x040fe600078ec0ff */
[----:B------:R-:W1:Y:S01]  /*6530*/  MUFU.EX2 R206, R19 ;  /* 0x0000001300ce7308 */ /* 0x000e620000000800 */
[----:B----4-:R-:W-:Y:S01]  /*6540*/  LOP3.LUT R15, R10, 0xff, RZ, 0xc0, !PT ;  /* 0x000000ff0a0f7812 */ /* 0x010fe200078ec0ff */
[----:B------:R-:W-:Y:S01]  /*6550*/  FFMA.FTZ R27, R27, UR8, -R0 ;  /* 0x000000081b1b7c23 */ /* 0x000fe20008010800 */
[--C-:B--2---:R-:W-:Y:S01]  /*6560*/  SHF.R.U32.HI R16, RZ, 0x10, R10.reuse ;  /* 0x00000010ff107819 */ /* 0x104fe2000001160a */
[--C-:B------:R-:W-:Y:S01]  /*6570*/  FFMA.FTZ R28, R28, UR8, -R3.reuse ;  /* 0x000000081c1c7c23 */ /* 0x100fe20008010803 */
[----:B------:R-:W-:Y:S01]  /*6580*/  SHF.R.U32.HI R14, RZ, 0x18, R10 ;  /* 0x00000018ff0e7819 */ /* 0x000fe2000001160a */
[----:B------:R-:W-:Y:S01]  /*6590*/  FFMA.FTZ R23, R23, UR8, -R132 ;  /* 0x0000000817177c23 */ /* 0x000fe20008010884 */
[----:B------:R-:W-:Y:S03]  /*65a0*/  I2FP.F32.S32 R10, R195 ;  /* 0x000000c3000a7245 */ /* 0x000fe60000201400 */
[----:B------:R-:W2:Y:S01]  /*65b0*/  MUFU.EX2 R193, R17 ;  /* 0x0000001100c17308 */ /* 0x000ea20000000800 */
[----:B------:R-:W-:Y:S01]  /*65c0*/  @P3 FSEL R47, R47, -INF , !P4 ;  /* 0xff8000002f2f3808 */ /* 0x000fe20006000000 */
[----:B------:R-:W-:Y:S01]  /*65d0*/  FFMA.FTZ R30, R30, UR8, -R0 ;  /* 0x000000081e1e7c23 */ /* 0x000fe20008010800 */
[----:B------:R-:W-:Y:S01]  /*65e0*/  PLOP3.LUT P3, PT, PT, PT, UP0, 0x80, 0x0 ;  /* 0x000000000000781c */ /* 0x000fe20003f6f008 */
[----:B------:R-:W-:Y:S01]  /*65f0*/  FFMA.FTZ R52, R10, -UR6, R52 ;  /* 0x800000060a347c23 */ /* 0x000fe20008010034 */
[----:B------:R-:W-:Y:S01]  /*6600*/  I2FP.F32.S32 R5, R197 ;  /* 0x000000c500057245 */ /* 0x000fe20000201400 */
[----:B------:R-:W-:Y:S01]  /*6610*/  FFMA.FTZ R31, R31, UR8, -R0 ;  /* 0x000000081f1f7c23 */ /* 0x000fe20008010800 */
[----:B------:R-:W-:Y:S01]  /*6620*/  I2FP.F32.S32 R4, R198 ;  /* 0x000000c600047245 */ /* 0x000fe20000201400 */
[----:B------:R-:W-:Y:S01]  /*6630*/  FFMA.FTZ R29, R29, UR8, -R3 ;  /* 0x000000081d1d7c23 */ /* 0x000fe20008010803 */
[----:B------:R-:W-:Y:S01]  /*6640*/  @P0 FSEL R52, R52, -INF , !P1 ;  /* 0xff80000034340808 */ /* 0x000fe20004800000 */
[----:B------:R-:W-:Y:S01]  /*6650*/  FFMA.FTZ R36, R36, UR8, -R133 ;  /* 0x0000000824247c23 */ /* 0x000fe20008010885 */
[----:B------:R-:W-:Y:S01]  /*6660*/  PLOP3.LUT P0, PT, PT, PT, UP0, 0x80, 0x0 ;  /* 0x000000000000781c */ /* 0x000fe20003f0f008 */
[----:B------:R-:W-:Y:S01]  /*6670*/  FFMA.FTZ R63, R4, -UR6, R63 ;  /* 0x80000006043f7c23 */ /* 0x000fe2000801003f */
[----:B------:R-:W-:Y:S01]  /*6680*/  LOP3.LUT R6, R142, 0xff, RZ, 0xc0, !PT ;  /* 0x000000ff8e067812 */ /* 0x000fe200078ec0ff */
[----:B------:R-:W-:Y:S01]  /*6690*/  FFMA.FTZ R37, R37, UR8, -R133 ;  /* 0x0000000825257c23 */ /* 0x000fe20008010885 */
[----:B------:R-:W-:Y:S01]  /*66a0*/  I2FP.F32.S32 R9, R196 ;  /* 0x000000c400097245 */ /* 0x000fe20000201400 */
[--C-:B------:R-:W-:Y:S01]  /*66b0*/  FFMA.FTZ R38, R38, UR8, -R132.reuse ;  /* 0x0000000826267c23 */ /* 0x100fe20008010884 */
[----:B------:R-:W-:Y:S01]  /*66c0*/  @P3 FSEL R51, R51, -INF , !P4 ;  /* 0xff80000033333808 */ /* 0x000fe20006000000 */
[--C-:B------:R-:W-:Y:S01]  /*66d0*/  FFMA.FTZ R39, R39, UR8, -R132.reuse ;  /* 0x0000000827277c23 */ /* 0x100fe20008010884 */
[----:B------:R-:W-:Y:S01]  /*66e0*/  PLOP3.LUT P4, PT, PT, PT, UP0, 0x80, 0x0 ;  /* 0x000000000000781c */ /* 0x000fe20003f8f008 */
[----:B------:R-:W-:Y:S01]  /*66f0*/  FFMA.FTZ R67, R9, -UR6, R67 ;  /* 0x8000000609437c23 */ /* 0x000fe20008010043 */
[----:B------:R-:W-:Y:S01]  /*6700*/  PLOP3.LUT P3, PT, PT, PT, UP0, 0x80, 0x0 ;  /* 0x000000000000781c */ /* 0x000fe20003f6f008 */
[----:B------:R-:W-:Y:S01]  /*6710*/  FFMA.FTZ R51, R51, UR8, -R132 ;  /* 0x0000000833337c23 */ /* 0x000fe20008010884 */
[----:B------:R-:W-:Y:S01]  /*6720*/  LOP3.LUT R7, R140, 0xff, RZ, 0xc0, !PT ;  /* 0x000000ff8c077812 */ /* 0x000fe200078ec0ff */
[--C-:B------:R-:W-:Y:S01]  /*6730*/  FFMA.FTZ R41, R41, UR8, -R3.reuse ;  /* 0x0000000829297c23 */ /* 0x100fe20008010803 */
[----:B------:R-:W-:Y:S01]  /*6740*/  @P0 FSEL R58, R58, -INF , !P1 ;  /* 0xff8000003a3a0808 */ /* 0x000fe20004800000 */
[----:B------:R-:W-:Y:S01]  /*6750*/  FFMA.FTZ R56, R5, -UR6, R56 ;  /* 0x8000000605387c23 */ /* 0x000fe20008010038 */
[----:B------:R-:W-:Y:S01]  /*6760*/  PLOP3.LUT P0, PT, PT, PT, UP0, 0x80, 0x0 ;  /* 0x000000000000781c */ /* 0x000fe20003f0f008 */
[--C-:B------:R-:W-:Y:S01]  /*6770*/  FFMA.FTZ R42, R42, UR8, -R0.reuse ;  /* 0x000000082a2a7c23 */ /* 0x100fe20008010800 */
[--C-:B------:R-:W-:Y:S01]  /*6780*/  FFMA.FTZ R40, R40, UR8, -R3.reuse ;  /* 0x0000000828287c23 */ /* 0x100fe20008010803 */
[----:B------:R-:W-:Y:S01]  /*6790*/  FFMA.FTZ R25, R25, UR8, -R3 ;  /* 0x0000000819197c23 */ /* 0x000fe20008010803 */
[--C-:B------:R-:W-:Y:S01]  /*67a0*/  FFMA.FTZ R43, R43, UR8, -R0.reuse ;  /* 0x000000082b2b7c23 */ /* 0x100fe20008010800 */
[----:B------:R-:W-:Y:S01]  /*67b0*/  @P4 FSEL R56, R56, -INF , !P1 ;  /* 0xff80000038384808 */ /* 0x000fe20004800000 */
[--C-:B------:R-:W-:Y:S01]  /*67c0*/  FFMA.FTZ R46, R46, UR8, -R0.reuse ;  /* 0x000000082e2e7c23 */ /* 0x100fe20008010800 */
[----:B------:R-:W-:Y:S01]  /*67d0*/  PLOP3.LUT P4, PT, PT, PT, UP0, 0x80, 0x0 ;  /* 0x000000000000781c */ /* 0x000fe20003f8f008 */
[--C-:B------:R-:W-:Y:S01]  /*67e0*/  FFMA.FTZ R47, R47, UR8, -R0.reuse ;  /* 0x000000082f2f7c23 */ /* 0x100fe20008010800 */
[----:B------:R-:W-:Y:S01]  /*67f0*/  @P3 FSEL R54, R54, -INF , !P1 ;  /* 0xff80000036363808 */ /* 0x000fe20004800000 */
[----:B------:R-:W-:Y:S01]  /*6800*/  FFMA.FTZ R52, R52, UR8, -R133 ;  /* 0x0000000834347c23 */ /* 0x000fe20008010885 */
[----:B------:R-:W-:Y:S01]  /*6810*/  PLOP3.LUT P3, PT, PT, PT, UP0, 0x80, 0x0 ;  /* 0x000000000000781c */ /* 0x000fe20003f6f008 */
[----:B------:R-:W-:Y:S01]  /*6820*/  FFMA.FTZ R26, R26, UR8, -R0 ;  /* 0x000000081a1a7c23 */ /* 0x000fe20008010800 */
[----:B------:R-:W-:Y:S01]  /*6830*/  PLOP3.LUT P1, PT, PT, PT, UP0, 0x80, 0x0 ;  /* 0x000000000000781c */ /* 0x000fe20003f2f008 */
[----:B------:R-:W-:Y:S01]  /*6840*/  FFMA.FTZ R57, R4, -UR6, R57 ;  /* 0x8000000604397c23 */ /* 0x000fe20008010039 */
[----:B------:R-:W-:Y:S01]  /*6850*/  I2FP.F32.S32 R4, R200 ;  /* 0x000000c800047245 */ /* 0x000fe20000201400 */
[----:B------:R-:W-:Y:S01]  /*6860*/  MUFU.EX2 R152, R52 ;  /* 0x0000003400987308 */ /* 0x000fe20000000800 */
[----:B------:R-:W-:Y:S01]  /*6870*/  FFMA.FTZ R44, R44, UR8, -R3 ;  /* 0x000000082c2c7c23 */ /* 0x000fe20008010803 */
[--C-:B------:R-:W-:Y:S01]  /*6880*/  FFMA.FTZ R54, R54, UR8, -R132.reuse ;  /* 0x0000000836367c23 */ /* 0x100fe20008010884 */
[----:B------:R-:W-:Y:S01]  /*6890*/  @P0 FSEL R57, R57, -INF , !P2 ;  /* 0xff80000039390808 */ /* 0x000fe20005000000 */
[----:B------:R-:W-:Y:S01]  /*68a0*/  FFMA.FTZ R55, R13, -UR6, R55 ;  /* 0x800000060d377c23 */ /* 0x000fe20008010037 */
[----:B------:R-:W-:Y:S01]  /*68b0*/  PLOP3.LUT P0, PT, PT, PT, UP0, 0x80, 0x0 ;  /* 0x000000000000781c */ /* 0x000fe20003f0f008 */
[----:B------:R-:W-:Y:S01]  /*68c0*/  FFMA.FTZ R65, R4, -UR6, R65 ;  /* 0x8000000604417c23 */ /* 0x000fe20008010041 */
[--C-:B------:R-:W-:Y:S01]  /*68d0*/  FFMA.FTZ R56, R56, UR8, -R3.reuse ;  /* 0x0000000838387c23 */ /* 0x100fe20008010803 */
[--C-:B------:R-:W-:Y:S01]  /*68e0*/  FFMA.FTZ R45, R45, UR8, -R3.reuse ;  /* 0x000000082d2d7c23 */ /* 0x100fe20008010803 */
[----:B------:R-:W-:Y:S01]  /*68f0*/  @P4 FSEL R55, R55, -INF , !P2 ;  /* 0xff80000037374808 */ /* 0x000fe20005000000 */
[--C-:B------:R-:W-:Y:S01]  /*6900*/  FFMA.FTZ R57, R57, UR8, -R3.reuse ;  /* 0x0000000839397c23 */ /* 0x100fe20008010803 */
[----:B------:R-:W-:Y:S01]  /*6910*/  PLOP3.LUT P4, PT, PT, PT, UP0, 0x80, 0x0 ;  /* 0x000000000000781c */ /* 0x000fe20003f8f008 */
[----:B------:R-:W-:Y:S01]  /*6920*/  MUFU.EX2 R182, R56 ;  /* 0x0000003800b67308 */ /* 0x000fe20000000800 */
[----:B------:R-:W-:Y:S01]  /*6930*/  @P1 FSEL R59, R59, -INF , !P2 ;  /* 0xff8000003b3b1808 */ /* 0x000fe20005000000 */
[----:B------:R-:W-:Y:S01]  /*6940*/  FFMA.FTZ R55, R55, UR8, -R132 ;  /* 0x0000000837377c23 */ /* 0x000fe20008010884 */
[----:B------:R-:W-:Y:S01]  /*6950*/  PLOP3.LUT P1, PT, PT, PT, UP0, 0x80, 0x0 ;  /* 0x000000000000781c */ /* 0x000fe20003f2f008 */
[----:B------:R-:W-:Y:S01]  /*6960*/  FFMA.FTZ R62, R5, -UR6, R62 ;  /* 0x80000006053e7c23 */ /* 0x000fe2000801003e */
[----:B------:R-:W-:Y:S01]  /*6970*/  I2FP.F32.S32 R5, R199 ;  /* 0x000000c700057245 */ /* 0x000fe20000201400 */
[--C-:B------:R-:W-:Y:S01]  /*6980*/  FFMA.FTZ R58, R58, UR8, -R0.reuse ;  /* 0x000000083a3a7c23 */ /* 0x100fe20008010800 */
[----:B------:R-:W-:Y:S01]  /*6990*/  FFMA.FTZ R59, R59, UR8, -R0 ;  /* 0x000000083b3b7c23 */ /* 0x000fe20008010800 */
[----:B------:R-:W-:Y:S01]  /*69a0*/  FFMA.FTZ R60, R204, -UR6, R60 ;  /* 0x80000006cc3c7c23 */ /* 0x000fe2000801003c */
[----:B------:R-:W-:Y:S01]  /*69b0*/  @P0 FSEL R62, R62, -INF , !P5 ;  /* 0xff8000003e3e0808 */ /* 0x000fe20006800000 */
[----:B------:R-:W-:Y:S01]  /*69c0*/  FFMA.FTZ R64, R5, -UR6, R64 ;  /* 0x8000000605407c23 */ /* 0x000fe20008010040 */
[----:B------:R-:W-:Y:S01]  /*69d0*/  PLOP3.LUT P0, PT, PT, PT, UP0, 0x80, 0x0 ;  /* 0x000000000000781c */ /* 0x000fe20003f0f008 */
[----:B------:R-:W-:Y:S01]  /*69e0*/  MUFU.EX2 R184, R58 ;  /* 0x0000003a00b87308 */ /* 0x000fe20000000800 */
[----:B------:R-:W-:Y:S01]  /*69f0*/  @P4 FSEL R60, R60, -INF , !P5 ;  /* 0xff8000003c3c4808 */ /* 0x000fe20006800000 */
[----:B------:R-:W-:Y:S01]  /*6a00*/  FFMA.FTZ R62, R62, UR8, -R0 ;  /* 0x000000083e3e7c23 */ /* 0x000fe20008010800 */
[----:B------:R-:W-:Y:S01]  /*6a10*/  PLOP3.LUT P4, PT, PT, PT, UP0, 0x80, 0x0 ;  /* 0x000000000000781c */ /* 0x000fe20003f8f008 */
[----:B------:R-:W-:Y:S01]  /*6a20*/  FFMA.FTZ R66, R10, -UR6, R66 ;  /* 0x800000060a427c23 */ /* 0x000fe20008010042 */
[----:B------:R-:W-:Y:S01]  /*6a30*/  @P1 FSEL R64, R64, -INF , !P5 ;  /* 0xff80000040401808 */ /* 0x000fe20006800000 */
[----:B------:R-:W-:Y:S01]  /*6a40*/  FFMA.FTZ R60, R60, UR8, -R3 ;  /* 0x000000083c3c7c23 */ /* 0x000fe20008010803 */
[----:B------:R-:W-:Y:S03]  /*6a50*/  PLOP3.LUT P1, PT, PT, PT, UP0, 0x80, 0x0 ;  /* 0x000000000000781c */ /* 0x000fe60003f2f008 */
[----:B------:R4:W-:Y:S01]  /*6a60*/  MUFU.EX2 R191, R20 ;  /* 0x0000001400bf7308 */ /* 0x0009e20000000800 */
[--C-:B------:R-:W-:Y:S01]  /*6a70*/  SHF.R.U32.HI R5, RZ, 0x18, R142.reuse ;  /* 0x00000018ff057819 */ /* 0x100fe2000001168e */
[----:B------:R-:W-:Y:S01]  /*6a80*/  FFMA.FTZ R64, R64, UR8, -R133 ;  /* 0x0000000840407c23 */ /* 0x000fe20008010885 */
[----:B------:R-:W-:Y:S01]  /*6a90*/  FFMA.FTZ R53, R9, -UR6, R53 ;  /* 0x8000000609357c23 */ /* 0x000fe20008010035 */
[----:B------:R-:W-:Y:S02]  /*6aa0*/  @P0 FSEL R61, R61, -INF , !P6 ;  /* 0xff8000003d3d0808 */ /* 0x000fe40007000000 */
[----:B------:R-:W-:Y:S02]  /*6ab0*/  PLOP3.LUT P0, PT, PT, PT, UP0, 0x80, 0x0 ;  /* 0x000000000000781c */ /* 0x000fe40003f0f008 */
[----:B------:R-:W-:Y:S02]  /*6ac0*/  @P4 FSEL R66, R66, -INF , !P5 ;  /* 0xff80000042424808 */ /* 0x000fe40006800000 */
[----:B------:R-:W-:Y:S01]  /*6ad0*/  MUFU.EX2 R150, R64 ;  /* 0x0000004000967308 */ /* 0x000fe20000000800 */
[----:B------:R-:W-:Y:S01]  /*6ae0*/  ISETP.LE.U32.AND P4, PT, R5, UR9, PT ;  /* 0x0000000905007c0c */ /* 0x000fe2000bf83070 */
[----:B------:R-:W-:Y:S01]  /*6af0*/  FFMA.FTZ R3, R61, UR8, -R3 ;  /* 0x000000083d037c23 */ /* 0x000fe20008010803 */
[----:B------:R-:W-:Y:S01]  /*6b00*/  SHF.R.U32.HI R5, RZ, 0x10, R142 ;  /* 0x00000010ff057819 */ /* 0x000fe2000001168e */
[----:B------:R-:W-:Y:S01]  /*6b10*/  FFMA.FTZ R66, R66, UR8, -R132 ;  /* 0x0000000842427c23 */ /* 0x000fe20008010884 */
[----:B------:R-:W-:Y:S02]  /*6b20*/  @P1 FSEL R63, R63, -INF , !P6 ;  /* 0xff8000003f3f1808 */ /* 0x000fe40007000000 */
[----:B------:R-:W-:Y:S03]  /*6b30*/  PLOP3.LUT P1, PT, PT, PT, UP0, 0x80, 0x0 ;  /* 0x000000000000781c */ /* 0x000fe60003f2f008 */
[----:B------:R-:W2:Y:S01]  /*6b40*/  MUFU.EX2 R187, R21 ;  /* 0x0000001500bb7308 */ /* 0x000ea20000000800 */
[----:B------:R-:W-:Y:S01]  /*6b50*/  ISETP.LE.U32.AND P5, PT, R6, UR9, PT ;  /* 0x0000000906007c0c */ /* 0x000fe2000bfa3070 */
[----:B------:R-:W-:Y:S01]  /*6b60*/  FFMA.FTZ R0, R63, UR8, -R0 ;  /* 0x000000083f007c23 */ /* 0x000fe20008010800 */
[----:B------:R-:W-:Y:S02]  /*6b70*/  LOP3.LUT R6, R142, 0xffff, RZ, 0xc0, !PT ;  /* 0x0000ffff8e067812 */ /* 0x000fe400078ec0ff */
[----:B------:R-:W-:Y:S01]  /*6b80*/  LOP3.LUT R5, R5, 0xff, RZ, 0xc0, !PT ;  /* 0x000000ff05057812 */ /* 0x000fe200078ec0ff */
[----:B------:R-:W-:Y:S01]  /*6b90*/  @!P4 FADD.FTZ R216, -R216, -RZ ;  /* 0x800000ffd8d8c221 */ /* 0x000fe20000010100 */
[----:B------:R-:W-:Y:S03]  /*6ba0*/  @P0 FSEL R65, R65, -INF , !P6 ;  /* 0xff80000041410808 */ /* 0x000fe60007000000 */
[----:B------:R2:W2:Y:S01]  /*6bb0*/  MUFU.EX2 R196, R22 ;  /* 0x0000001600c47308 */ /* 0x0004a20000000800 */
[----:B------:R-:W-:Y:S02]  /*6bc0*/  SHF.R.U32.HI R4, RZ, 0x8, R6 ;  /* 0x00000008ff047819 */ /* 0x000fe40000011606 */
[----:B------:R-:W-:Y:S02]  /*6bd0*/  ISETP.LE.U32.AND P0, PT, R5, UR9, PT ;  /* 0x0000000905007c0c */ /* 0x000fe4000bf03070 */
[----:B------:R-:W-:Y:S01]  /*6be0*/  LOP3.LUT R4, R4, 0xffff, RZ, 0xc0, !PT ;  /* 0x0000ffff04047812 */ /* 0x000fe200078ec0ff */
[----:B------:R-:W-:Y:S01]  /*6bf0*/  @!P5 FADD.FTZ R202, -R202, -RZ ;  /* 0x800000ffcacad221 */ /* 0x000fe20000010100 */
[----:B------:R-:W-:Y:S03]  /*6c00*/  @P1 FSEL R67, R67, -INF , !P6 ;  /* 0xff80000043431808 */ /* 0x000fe60007000000 */
[----:B------:R-:W2:Y:S01]  /*6c10*/  MUFU.EX2 R209, R24 ;  /* 0x0000001800d17308 */ /* 0x000ea20000000800 */
[----:B------:R-:W-:Y:S02]  /*6c20*/  ISETP.LE.U32.AND P6, PT, R4, UR9, PT ;  /* 0x0000000904007c0c */ /* 0x000fe4000bfc3070 */
[C---:B------:R-:W-:Y:S01]  /*6c30*/  LOP3.LUT R4, R8.reuse, 0xffff, RZ, 0xc0, !PT ;  /* 0x0000ffff08047812 */ /* 0x040fe200078ec0ff */
[----:B------:R-:W-:Y:S01]  /*6c40*/  FFMA.FTZ R132, R67, UR8, -R132 ;  /* 0x0000000843847c23 */ /* 0x000fe20008010884 */
[----:B------:R-:W-:Y:S02]  /*6c50*/  LOP3.LUT R6, R8, 0xff, RZ, 0xc0, !PT ;  /* 0x000000ff08067812 */ /* 0x000fe400078ec0ff */
[--C-:B------:R-:W-:Y:S03]  /*6c60*/  SHF.R.U32.HI R5, RZ, 0x10, R8.reuse ;  /* 0x00000010ff057819 */ /* 0x100fe60000011608 */
[----:B------:R-:W-:Y:S01]  /*6c70*/  MUFU.EX2 R155, R132 ;  /* 0x00000084009b7308 */ /* 0x000fe20000000800 */
[----:B------:R-:W-:Y:S01]  /*6c80*/  SHF.R.U32.HI R8, RZ, 0x18, R8 ;  /* 0x00000018ff087819 */ /* 0x000fe20000011608 */
[----:B------:R-:W-:Y:S01]  /*6c90*/  @!P0 FADD.FTZ R217, -R217, -RZ ;  /* 0x800000ffd9d98221 */ /* 0x000fe20000010100 */
[----:B------:R-:W-:Y:S02]  /*6ca0*/  SHF.R.U32.HI R4, RZ, 0x8, R4 ;  /* 0x00000008ff047819 */ /* 0x000fe40000011604 */
[----:B------:R-:W-:Y:S01]  /*6cb0*/  ISETP.LE.U32.AND P0, PT, R8, UR9, PT ;  /* 0x0000000908007c0c */ /* 0x000fe2000bf03070 */
[----:B------:R-:W-:Y:S01]  /*6cc0*/  @!P6 FADD.FTZ R210, -R210, -RZ ;  /* 0x800000ffd2d2e221 */ /* 0x000fe20000010100 */
[----:B------:R-:W-:Y:S03]  /*6cd0*/  ISETP.LE.U32.AND P1, PT, R6, UR9, PT ;  /* 0x0000000906007c0c */ /* 0x000fe6000bf23070 */
[----:B------:R-:W2:Y:S01]  /*6ce0*/  MUFU.EX2 R214, R27 ;  /* 0x0000001b00d67308 */ /* 0x000ea20000000800 */
[----:B------:R-:W-:Y:S02]  /*6cf0*/  LOP3.LUT R5, R5, 0xff, RZ, 0xc0, !PT ;  /* 0x000000ff05057812 */ /* 0x000fe400078ec0ff */
[----:B------:R-:W-:Y:S02]  /*6d00*/  LOP3.LUT R4, R4, 0xffff, RZ, 0xc0, !PT ;  /* 0x0000ffff04047812 */ /* 0x000fe400078ec0ff */
[----:B------:R-:W-:Y:S02]  /*6d10*/  ISETP.LE.U32.AND P5, PT, R5, UR9, PT ;  /* 0x0000000905007c0c */ /* 0x000fe4000bfa3070 */
[----:B------:R-:W-:Y:S03]  /*6d20*/  ISETP.LE.U32.AND P6, PT, R4, UR9, PT ;  /* 0x0000000904007c0c */ /* 0x000fe6000bfc3070 */
[----:B------:R-:W2:Y:S01]  /*6d30*/  MUFU.EX2 R205, R28 ;  /* 0x0000001c00cd7308 */ /* 0x000ea20000000800 */
[----:B------:R-:W-:Y:S01]  /*6d40*/  SHF.R.U32.HI R4, RZ, 0x8, R11 ;  /* 0x00000008ff047819 */ /* 0x000fe2000001160b */
[----:B---3--:R-:W-:Y:S01]  /*6d50*/  @!P0 FADD.FTZ R224, -R224, -RZ ;  /* 0x800000ffe0e08221 */ /* 0x008fe20000010100 */
[----:B------:R-:W-:Y:S01]  /*6d60*/  ISETP.LE.U32.AND P0, PT, R14, UR9, PT ;  /* 0x000000090e007c0c */ /* 0x000fe2000bf03070 */
[----:B------:R-:W-:Y:S01]  /*6d70*/  @!P1 FADD.FTZ R221, -R221, -RZ ;  /* 0x800000ffdddd9221 */ /* 0x000fe20000010100 */
[----:B------:R-:W-:Y:S02]  /*6d80*/  LOP3.LUT R4, R4, 0xffff, RZ, 0xc0, !PT ;  /* 0x0000ffff04047812 */ /* 0x000fe400078ec0ff */
[----:B------:R-:W-:Y:S03]  /*6d90*/  LOP3.LUT R5, R162, 0xff, RZ, 0xc0, !PT ;  /* 0x000000ffa2057812 */ /* 0x000fe600078ec0ff */
[----:B------:R-:W3:Y:S01]  /*6da0*/  MUFU.EX2 R197, R23 ;  /* 0x0000001700c57308 */ /* 0x000ee20000000800 */
[----:B------:R-:W-:Y:S01]  /*6db0*/  ISETP.LE.U32.AND P1, PT, R4, UR9, PT ;  /* 0x0000000904007c0c */ /* 0x000fe2000bf23070 */
[----:B------:R-:W-:Y:S01]  /*6dc0*/  @!P5 FADD.FTZ R225, -R225, -RZ ;  /* 0x800000ffe1e1d221 */ /* 0x000fe20000010100 */
[----:B------:R-:W-:Y:S01]  /*6dd0*/  LOP3.LUT R4, R16, 0xff, RZ, 0xc0, !PT ;  /* 0x000000ff10047812 */ /* 0x000fe200078ec0ff */
[----:B------:R-:W-:Y:S01]  /*6de0*/  @!P6 FADD.FTZ R220, -R220, -RZ ;  /* 0x800000ffdcdce221 */ /* 0x000fe20000010100 */
[----:B------:R-:W-:Y:S02]  /*6df0*/  LOP3.LUT R6, R140, 0xffff, RZ, 0xc0, !PT ;  /* 0x0000ffff8c067812 */ /* 0x000fe400078ec0ff */
[----:B------:R-:W-:Y:S01]  /*6e00*/  ISETP.LE.U32.AND P5, PT, R4, UR9, PT ;  /* 0x0000000904007c0c */ /* 0x000fe2000bfa3070 */
[----:B------:R-:W-:Y:S01]  /*6e10*/  @!P0 FADD.FTZ R222, -R222, -RZ ;  /* 0x800000ffdede8221 */ /* 0x000fe20000010100 */
[----:B------:R-:W-:Y:S01]  /*6e20*/  ISETP.LE.U32.AND P0, PT, R5, UR9, PT ;  /* 0x0000000905007c0c */ /* 0x000fe2000bf03070 */
[----:B------:R-:W-:Y:S01]  /*6e30*/  MUFU.EX2 R162, R57 ;  /* 0x0000003900a27308 */ /* 0x000fe20000000800 */
[----:B------:R-:W-:Y:S02]  /*6e40*/  SHF.R.U32.HI R4, RZ, 0x8, R161 ;  /* 0x00000008ff047819 */ /* 0x000fe400000116a1 */
[----:B------:R-:W-:Y:S01]  /*6e50*/  SHF.R.U32.HI R6, RZ, 0x8, R6 ;  /* 0x00000008ff067819 */ /* 0x000fe20000011606 */
[----:B------:R-:W-:Y:S01]  /*6e60*/  @!P1 FADD.FTZ R218, -R218, -RZ ;  /* 0x800000ffdada9221 */ /* 0x000fe20000010100 */
[----:B------:R-:W-:Y:S02]  /*6e70*/  ISETP.LE.U32.AND P1, PT, R146, UR9, PT ;  /* 0x0000000992007c0c */ /* 0x000fe4000bf23070 */
[----:B------:R-:W-:Y:S03]  /*6e80*/  @P3 FSEL R53, R53, -INF , !P2 ;  /* 0xff80000035353808 */ /* 0x000fe60005000000 */
[----:B------:R-:W-:Y:S01]  /*6e90*/  MUFU.EX2 R213, R30 ;  /* 0x0000001e00d57308 */ /* 0x000fe20000000800 */
[----:B------:R-:W-:Y:S01]  /*6ea0*/  ISETP.LE.U32.AND P3, PT, R145, UR9, PT ;  /* 0x0000000991007c0c */ /* 0x000fe2000bf63070 */
[----:B------:R-:W-:Y:S01]  /*6eb0*/  @!P5 FADD.FTZ R223, -R223, -RZ ;  /* 0x800000ffdfdfd221 */ /* 0x000fe20000010100 */
[----:B------:R-:W-:Y:S01]  /*6ec0*/  LOP3.LUT R4, R4, 0xffff, RZ, 0xc0, !PT ;  /* 0x0000ffff04047812 */ /* 0x000fe200078ec0ff */
[----:B------:R-:W-:Y:S01]  /*6ed0*/  IMAD.U32 R145, RZ, RZ, UR28 ;  /* 0x0000001cff917e24 */ /* 0x000fe2000f8e00ff */
[----:B------:R-:W-:Y:S01]  /*6ee0*/  ISETP.LE.U32.AND P2, PT, R156, UR9, PT ;  /* 0x000000099c007c0c */ /* 0x000fe2000bf43070 */
[----:B-1----:R-:W-:Y:S01]  /*6ef0*/  @!P0 FADD.FTZ R208, -R208, -RZ ;  /* 0x800000ffd0d08221 */ /* 0x002fe20000010100 */
[----:B------:R-:W-:Y:S03]  /*6f00*/  LOP3.LUT R6, R6, 0xffff, RZ, 0xc0, !PT ;  /* 0x0000ffff06067812 */ /* 0x000fe600078ec0ff */
[----:B------:R-:W-:Y:S01]  /*6f10*/  MUFU.EX2 R156, R66 ;  /* 0x00000042009c7308 */ /* 0x000fe20000000800 */
[----:B------:R-:W-:Y:S01]  /*6f20*/  ISETP.LE.U32.AND P5, PT, R4, UR9, PT ;  /* 0x0000000904007c0c */ /* 0x000fe2000bfa3070 */
[----:B------:R-:W-:Y:S01]  /*6f30*/  IMAD.WIDE.U32 R4, R163, -0x326172a9, RZ ;  /* 0xcd9e8d57a3047825 */ /* 0x000fe200078e00ff */
[----:B------:R-:W-:Y:S02]  /*6f40*/  ISETP.LE.U32.AND P0, PT, R6, UR9, PT ;  /* 0x0000000906007c0c */ /* 0x000fe4000bf03070 */
[----:B------:R-:W-:Y:S01]  /*6f50*/  SHF.R.U32.HI R6, RZ, 0x10, R140 ;  /* 0x00000010ff067819 */ /* 0x000fe2000001168c */
[----:B------:R-:W-:Y:S01]  /*6f60*/  @!P3 FADD.FTZ R201, -R201, -RZ ;  /* 0x800000ffc9c9b221 */ /* 0x000fe20000010100 */
[----:B------:R-:W-:Y:S01]  /*6f70*/  LOP3.LUT R10, R5, UR18, R158, 0x96, !PT ;  /* 0x00000012050a7c12 */ /* 0x000fe2000f8e969e */
[----:B------:R-:W-:Y:S01]  /*6f80*/  @!P1 FADD.FTZ R166, -R166, -RZ ;  /* 0x800000ffa6a69221 */ /* 0x000fe20000010100 */
[----:B----4-:R-:W-:Y:S01]  /*6f90*/  LOP3.LUT R20, R4, 0xffff, RZ, 0xc0, !PT ;  /* 0x0000ffff04147812 */ /* 0x010fe200078ec0ff */
[----:B------:R-:W-:Y:S01]  /*6fa0*/  MUFU.EX2 R158, R60 ;  /* 0x0000003c009e7308 */ /* 0x000fe20000000800 */
[----:B------:R-:W-:Y:S01]  /*6fb0*/  LOP3.LUT R5, R6, 0xff, RZ, 0xc0, !PT ;  /* 0x000000ff06057812 */ /* 0x000fe200078ec0ff */
[----:B------:R-:W-:Y:S01]  /*6fc0*/  @!P2 FADD.FTZ R206, -R206, -RZ ;  /* 0x800000ffcecea221 */ /* 0x000fe20000010100 */
[----:B------:R-:W-:Y:S01]  /*6fd0*/  ISETP.LE.U32.AND P4, PT, R15, UR9, PT ;  /* 0x000000090f007c0c */ /* 0x000fe2000bf83070 */
[----:B--2---:R-:W-:Y:S01]  /*6fe0*/  @!P5 FADD.FTZ R193, -R193, -RZ ;  /* 0x800000ffc1c1d221 */ /* 0x004fe20000010100 */
[----:B------:R-:W-:Y:S01]  /*6ff0*/  ISETP.LE.U32.AND P2, PT, R5, UR9, PT ;  /* 0x0000000905007c0c */ /* 0x000fe2000bf43070 */
[----:B------:R-:W-:Y:S01]  /*7000*/  @!P0 FADD.FTZ R187, -R187, -RZ ;  /* 0x800000ffbbbb8221 */ /* 0x000fe20000010100 */
[----:B------:R-:W-:Y:S03]  /*7010*/  LOP3.LUT R5, R141, 0xff, RZ, 0xc0, !PT ;  /* 0x000000ff8d057812 */ /* 0x000fe600078ec0ff */
[----:B------:R-:W-:Y:S01]  /*7020*/  MUFU.EX2 R212, R31 ;  /* 0x0000001f00d47308 */ /* 0x000fe20000000800 */
[----:B------:R-:W-:Y:S01]  /*7030*/  ISETP.LE.U32.AND P5, PT, R7, UR9, PT ;  /* 0x0000000907007c0c */ /* 0x000fe2000bfa3070 */
[----:B------:R-:W-:Y:S01]  /*7040*/  IMAD.WIDE.U32 R6, R183, -0x2daee0ad, RZ ;  /* 0xd2511f53b7067825 */ /* 0x000fe200078e00ff */
[----:B------:R-:W-:Y:S02]  /*7050*/  ISETP.LE.U32.AND P0, PT, R5, UR9, PT ;  /* 0x0000000905007c0c */ /* 0x000fe4000bf03070 */
[----:B------:R-:W-:Y:S01]  /*7060*/  LOP3.LUT R15, R4, 0xff, RZ, 0xc0, !PT ;  /* 0x000000ff040f7812 */ /* 0x000fe200078ec0ff */
[----:B------:R-:W-:Y:S01]  /*7070*/  FFMA.FTZ R53, R53, UR8, -R133 ;  /* 0x0000000835357c23 */ /* 0x000fe20008010885 */
[--C-:B------:R-:W-:Y:S01]  /*7080*/  SHF.R.U32.HI R22, RZ, 0x18, R4.reuse ;  /* 0x00000018ff167819 */ /* 0x100fe20000011604 */
[----:B------:R-:W-:Y:S01]  /*7090*/  @!P4 FADD.FTZ R219, -R219, -RZ ;  /* 0x800000ffdbdbc221 */ /* 0x000fe20000010100 */
[----:B------:R-:W-:Y:S01]  /*70a0*/  SHF.R.U32.HI R21, RZ, 0x10, R4 ;  /* 0x00000010ff157819 */ /* 0x000fe20000011604 */
[----:B------:R-:W-:Y:S01]  /*70b0*/  @!P2 FADD.FTZ R196, -R196, -RZ ;  /* 0x800000ffc4c4a221 */ /* 0x000fe20000010100 */
[----:B------:R-:W-:Y:S01]  /*70c0*/  LOP3.LUT R4, R141, 0xffff, RZ, 0xc0, !PT ;  /* 0x0000ffff8d047812 */ /* 0x000fe200078ec0ff */
[----:B------:R-:W1:Y:S01]  /*70d0*/  MUFU.EX2 R204, R29 ;  /* 0x0000001d00cc7308 */ /* 0x000e620000000800 */
[--C-:B------:R-:W-:Y:S01]  /*70e0*/  SHF.R.U32.HI R5, RZ, 0x10, R141.reuse ;  /* 0x00000010ff057819 */ /* 0x100fe2000001168d */
[----:B------:R-:W-:Y:S01]  /*70f0*/  @!P5 FADD.FTZ R191, -R191, -RZ ;  /* 0x800000ffbfbfd221 */ /* 0x000fe20000010100 */
[----:B------:R-:W-:Y:S01]  /*7100*/  SHF.R.U32.HI R141, RZ, 0x18, R141 ;  /* 0x00000018ff8d7819 */ /* 0x000fe2000001168d */
[----:B------:R-:W-:Y:S01]  /*7110*/  @!P0 FADD.FTZ R209, -R209, -RZ ;  /* 0x800000ffd1d18221 */ /* 0x000fe20000010100 */
[----:B------:R-:W-:Y:S01]  /*7120*/  SHF.R.U32.HI R140, RZ, 0x18, R140 ;  /* 0x00000018ff8c7819 */ /* 0x000fe2000001168c */
[----:B------:R-:W-:Y:S01]  /*7130*/  FFMA.FTZ R133, R65, UR8, -R133 ;  /* 0x0000000841857c23 */ /* 0x000fe20008010885 */
[----:B------:R-:W-:Y:S03]  /*7140*/  ISETP.LE.U32.AND P0, PT, R141, UR9, PT ;  /* 0x000000098d007c0c */ /* 0x000fe6000bf03070 */
[----:B------:R-:W2:Y:S01]  /*7150*/  MUFU.EX2 R163, R36 ;  /* 0x0000002400a37308 */ /* 0x000ea20000000800 */
[----:B------:R-:W-:Y:S02]  /*7160*/  ISETP.LE.U32.AND P6, PT, R157, UR9, PT ;  /* 0x000000099d007c0c */ /* 0x000fe4000bfc3070 */
[----:B------:R-:W-:Y:S02]  /*7170*/  SHF.R.U32.HI R11, RZ, 0x8, R164 ;  /* 0x00000008ff0b7819 */ /* 0x000fe400000116a4 */
[----:B------:R-:W-:Y:S02]  /*7180*/  ISETP.LE.U32.AND P5, PT, R140, UR9, PT ;  /* 0x000000098c007c0c */ /* 0x000fe4000bfa3070 */
[----:B------:R-:W-:Y:S03]  /*7190*/  SHF.R.U32.HI R4, RZ, 0x8, R4 ;  /* 0x00000008ff047819 */ /* 0x000fe60000011604 */
[----:B------:R-:W-:Y:S01]  /*71a0*/  MUFU.EX2 R161, R37 ;  /* 0x0000002500a17308 */ /* 0x000fe20000000800 */
[----:B------:R-:W-:Y:S02]  /*71b0*/  LOP3.LUT R11, R11, 0xffff, RZ, 0xc0, !PT ;  /* 0x0000ffff0b0b7812 */ /* 0x000fe400078ec0ff */
[----:B------:R-:W-:Y:S01]  /*71c0*/  LOP3.LUT R4, R4, 0xffff, RZ, 0xc0, !PT ;  /* 0x0000ffff04047812 */ /* 0x000fe200078ec0ff */
[----:B------:R-:W-:Y:S01]  /*71d0*/  @!P0 FADD.FTZ R214, -R214, -RZ ;  /* 0x800000ffd6d68221 */ /* 0x000fe20000010100 */
[----:B------:R-:W-:Y:S01]  /*71e0*/  ISETP.LE.U32.AND P0, PT, R11, UR9, PT ;  /* 0x000000090b007c0c */ /* 0x000fe2000bf03070 */
[----:B------:R-:W-:Y:S01]  /*71f0*/  @!P6 FADD.FTZ R205, -R205, -RZ ;  /* 0x800000ffcdcde221 */ /* 0x000fe20000010100 */
[----:B------:R-:W-:Y:S03]  /*7200*/  LOP3.LUT R11, R167, 0xff, RZ, 0xc0, !PT ;  /* 0x000000ffa70b7812 */ /* 0x000fe600078ec0ff */
[----:B------:R-:W-:Y:S01]  /*7210*/  MUFU.EX2 R186, R38 ;  /* 0x0000002600ba7308 */ /* 0x000fe20000000800 */
[----:B------:R-:W-:Y:S01]  /*7220*/  ISETP.LE.U32.AND P2, PT, R4, UR9, PT ;  /* 0x0000000904007c0c */ /* 0x000fe2000bf43070 */
[----:B---3--:R-:W-:Y:S01]  /*7230*/  @!P5 FADD.FTZ R197, -R197, -RZ ;  /* 0x800000ffc5c5d221 */ /* 0x008fe20000010100 */
[----:B------:R-:W-:Y:S02]  /*7240*/  LOP3.LUT R4, R5, 0xff, RZ, 0xc0, !PT ;  /* 0x000000ff05047812 */ /* 0x000fe400078ec0ff */
[----:B------:R-:W-:Y:S02]  /*7250*/  ISETP.LE.U32.AND P6, PT, R11, UR9, PT ;  /* 0x000000090b007c0c */ /* 0x000fe4000bfc3070 */
[----:B------:R-:W-:Y:S03]  /*7260*/  ISETP.LE.U32.AND P4, PT, R159, UR9, PT ;  /* 0x000000099f007c0c */ /* 0x000fe6000bf83070 */
[----:B------:R-:W3:Y:S01]  /*7270*/  MUFU.EX2 R185, R39 ;  /* 0x0000002700b97308 */ /* 0x000ee20000000800 */
[----:B------:R-:W-:Y:S01]  /*7280*/  ISETP.LE.U32.AND P5, PT, R4, UR9, PT ;  /* 0x0000000904007c0c */ /* 0x000fe2000bfa3070 */
[----:B------:R-:W-:Y:S01]  /*7290*/  IMAD.WIDE.U32 R4, R192, -0x2daee0ad, RZ ;  /* 0xd2511f53c0047825 */ /* 0x000fe200078e00ff */
[----:B------:R-:W-:Y:S02]  /*72a0*/  LOP3.LUT R17, R6, 0xffff, RZ, 0xc0, !PT ;  /* 0x0000ffff06117812 */ /* 0x000fe400078ec0ff */
[----:B------:R-:W-:Y:S01]  /*72b0*/  LOP3.LUT R9, R7, UR16, R160, 0x96, !PT ;  /* 0x0000001007097c12 */ /* 0x000fe2000f8e96a0 */
[----:B-1----:R-:W-:Y:S01]  /*72c0*/  @!P0 FADD.FTZ R204, -R204, -RZ ;  /* 0x800000ffcccc8221 */ /* 0x002fe20000010100 */
[----:B------:R-:W-:Y:S03]  /*72d0*/  LOP3.LUT R16, R4, 0xffff, RZ, 0xc0, !PT ;  /* 0x0000ffff04107812 */ /* 0x000fe600078ec0ff */
[----:B------:R-:W-:Y:S01]  /*72e0*/  MUFU.EX2 R194, R41 ;  /* 0x0000002900c27308 */ /* 0x000fe20000000800 */
[----:B------:R-:W-:Y:S01]  /*72f0*/  LOP3.LUT R8, R5, UR16, R188, 0x96, !PT ;  /* 0x0000001005087c12 */ /* 0x000fe2000f8e96bc */
[----:B------:R-:W-:Y:S01]  /*7300*/  @!P6 FADD.FTZ R213, -R213, -RZ ;  /* 0x800000ffd5d5e221 */ /* 0x000fe20000010100 */
[--C-:B------:R-:W-:Y:S01]  /*7310*/  SHF.R.U32.HI R19, RZ, 0x10, R4.reuse ;  /* 0x00000010ff137819 */ /* 0x100fe20000011604 */
[----:B------:R-:W-:Y:S01]  /*7320*/  @!P4 FADD.FTZ R212, -R212, -RZ ;  /* 0x800000ffd4d4c221 */ /* 0x000fe20000010100 */
[----:B------:R-:W-:Y:S02]  /*7330*/  LOP3.LUT R7, R4, 0xff, RZ, 0xc0, !PT ;  /* 0x000000ff04077812 */ /* 0x000fe400078ec0ff */
[----:B------:R-:W-:Y:S03]  /*7340*/  LOP3.LUT R5, R181, 0xff, RZ, 0xc0, !PT ;  /* 0x000000ffb5057812 */ /* 0x000fe600078ec0ff */
[----:B------:R-:W-:Y:S01]  /*7350*/  MUFU.EX2 R203, R42 ;  /* 0x0000002a00cb7308 */ /* 0x000fe20000000800 */
[----:B------:R-:W-:Y:S02]  /*7360*/  SHF.R.U32.HI R11, RZ, 0x18, R4 ;  /* 0x00000018ff0b7819 */ /* 0x000fe40000011604 */
[----:B------:R-:W-:Y:S02]  /*7370*/  LOP3.LUT R4, R12, 0xff, RZ, 0xc0, !PT ;  /* 0x000000ff0c047812 */ /* 0x000fe400078ec0ff */
[----:B------:R-:W-:Y:S02]  /*7380*/  ISETP.LE.U32.AND P6, PT, R5, UR9, PT ;  /* 0x0000000905007c0c */ /* 0x000fe4000bfc3070 */
[----:B------:R-:W-:Y:S03]  /*7390*/  ISETP.LE.U32.AND P4, PT, R4, UR9, PT ;  /* 0x0000000904007c0c */ /* 0x000fe6000bf83070 */
[----:B------:R-:W-:Y:S01]  /*73a0*/  MUFU.EX2 R195, R40 ;  /* 0x0000002800c37308 */ /* 0x000fe20000000800 */
[----:B------:R-:W-:Y:S02]  /*73b0*/  LOP3.LUT R4, R12, 0xffff, RZ, 0xc0, !PT ;  /* 0x0000ffff0c047812 */ /* 0x000fe400078ec0ff */
[----:B------:R-:W-:Y:S02]  /*73c0*/  ISETP.LE.U32.AND P3, PT, R153, UR9, PT ;  /* 0x0000000999007c0c */ /* 0x000fe4000bf63070 */
[----:B------:R-:W-:Y:S02]  /*73d0*/  SHF.R.U32.HI R5, RZ, 0x18, R12 ;  /* 0x00000018ff057819 */ /* 0x000fe4000001160c */
[----:B------:R-:W-:Y:S03]  /*73e0*/  SHF.R.U32.HI R4, RZ, 0x8, R4 ;  /* 0x00000008ff047819 */ /* 0x000fe60000011604 */
[----:B------:R-:W1:Y:S01]  /*73f0*/  MUFU.EX2 R211, R25 ;  /* 0x0000001900d37308 */ /* 0x000e620000000800 */
[----:B------:R-:W-:Y:S01]  /*7400*/  ISETP.LE.U32.AND P1, PT, R5, UR9, PT ;  /* 0x0000000905007c0c */ /* 0x000fe2000bf23070 */
[----:B------:R-:W-:Y:S01]  /*7410*/  @!P6 FADD.FTZ R190, -R190, -RZ ;  /* 0x800000ffbebee221 */ /* 0x000fe20000010100 */
[----:B------:R-:W-:Y:S01]  /*7420*/  LOP3.LUT R4, R4, 0xffff, RZ, 0xc0, !PT ;  /* 0x0000ffff04047812 */ /* 0x000fe200078ec0ff */
[----:B--2---:R-:W-:Y:S01]  /*7430*/  @!P4 FADD.FTZ R163, -R163, -RZ ;  /* 0x800000ffa3a3c221 */ /* 0x004fe20000010100 */
[----:B------:R-:W-:Y:S02]  /*7440*/  SHF.R.U32.HI R5, RZ, 0x10, R12 ;  /* 0x00000010ff057819 */ /* 0x000fe4000001160c */
[----:B------:R-:W-:Y:S01]  /*7450*/  ISETP.LE.U32.AND P6, PT, R4, UR9, PT ;  /* 0x0000000904007c0c */ /* 0x000fe2000bfc3070 */
[----:B------:R-:W-:Y:S01]  /*7460*/  @!P3 FADD.FTZ R189, -R189, -RZ ;  /* 0x800000ffbdbdb221 */ /* 0x000fe20000010100 */
[--C-:B------:R-:W-:Y:S01]  /*7470*/  SHF.R.U32.HI R18, RZ, 0x10, R6.reuse ;  /* 0x00000010ff127819 */ /* 0x100fe20000011606 */
[----:B------:R-:W2:Y:S01]  /*7480*/  MUFU.EX2 R200, R43 ;  /* 0x0000002b00c87308 */ /* 0x000ea20000000800 */
[----:B------:R-:W-:Y:S02]  /*7490*/  LOP3.LUT R13, R6, 0xff, RZ, 0xc0, !PT ;  /* 0x000000ff060d7812 */ /* 0x000fe400078ec0ff */
[----:B------:R-:W-:Y:S01]  /*74a0*/  SHF.R.U32.HI R14, RZ, 0x18, R6 ;  /* 0x00000018ff0e7819 */ /* 0x000fe20000011606 */
[----:B---3--:R-:W-:Y:S01]  /*74b0*/  @!P1 FADD.FTZ R185, -R185, -RZ ;  /* 0x800000ffb9b99221 */ /* 0x008fe20000010100 */
[----:B------:R-:W-:Y:S02]  /*74c0*/  LOP3.LUT R5, R5, 0xff, RZ, 0xc0, !PT ;  /* 0x000000ff05057812 */ /* 0x000fe400078ec0ff */
[----:B------:R-:W-:Y:S03]  /*74d0*/  SHF.R.U32.HI R6, RZ, 0x8, R180 ;  /* 0x00000008ff067819 */ /* 0x000fe600000116b4 */
[----:B------:R-:W-:Y:S01]  /*74e0*/  MUFU.EX2 R199, R46 ;  /* 0x0000002e00c77308 */ /* 0x000fe20000000800 */
[----:B------:R-:W-:Y:S01]  /*74f0*/  LOP3.LUT R4, R10, 0xffff, RZ, 0xc0, !PT ;  /* 0x0000ffff0a047812 */ /* 0x000fe200078ec0ff */
[----:B------:R-:W-:Y:S01]  /*7500*/  @!P6 FADD.FTZ R161, -R161, -RZ ;  /* 0x800000ffa1a1e221 */ /* 0x000fe20000010100 */
[----:B------:R-:W-:Y:S01]  /*7510*/  ISETP.LE.U32.AND P3, PT, R5, UR9, PT ;  /* 0x0000000905007c0c */ /* 0x000fe2000bf63070 */
[----:B-1----:R-:W-:Y:S01]  /*7520*/  @!P2 FADD.FTZ R211, -R211, -RZ ;  /* 0x800000ffd3d3a221 */ /* 0x002fe20000010100 */
[----:B------:R-:W-:Y:S02]  /*7530*/  LOP3.LUT R6, R6, 0xffff, RZ, 0xc0, !PT ;  /* 0x0000ffff06067812 */ /* 0x000fe400078ec0ff */
[----:B------:R-:W-:Y:S03]  /*7540*/  SHF.R.U32.HI R4, RZ, 0x8, R4 ;  /* 0x00000008ff047819 */ /* 0x000fe60000011604 */
[----:B------:R-:W-:Y:S01]  /*7550*/  MUFU.EX2 R198, R47 ;  /* 0x0000002f00c67308 */ /* 0x000fe20000000800 */
[----:B------:R-:W-:Y:S02]  /*7560*/  ISETP.LE.U32.AND P0, PT, R6, UR9, PT ;  /* 0x0000000906007c0c */ /* 0x000fe4000bf03070 */
[----:B------:R-:W-:Y:S02]  /*7570*/  LOP3.LUT R5, R10, 0xff, RZ, 0xc0, !PT ;  /* 0x000000ff0a057812 */ /* 0x000fe400078ec0ff */
[----:B------:R-:W-:Y:S02]  /*7580*/  LOP3.LUT R4, R4, 0xffff, RZ, 0xc0, !PT ;  /* 0x0000ffff04047812 */ /* 0x000fe400078ec0ff */
[----:B------:R-:W-:Y:S01]  /*7590*/  SHF.R.U32.HI R6, RZ, 0x10, R10 ;  /* 0x00000010ff067819 */ /* 0x000fe2000001160a */
[----:B------:R-:W-:Y:S01]  /*75a0*/  @!P3 FADD.FTZ R186, -R186, -RZ ;  /* 0x800000ffbabab221 */ /* 0x000fe20000010100 */
[----:B------:R-:W-:Y:S01]  /*75b0*/  ISETP.LE.U32.AND P6, PT, R4, UR9, PT ;  /* 0x0000000904007c0c */ /* 0x000fe2000bfc3070 */
[----:B------:R-:W-:Y:S01]  /*75c0*/  MUFU.EX2 R167, R50 ;  /* 0x0000003200a77308 */ /* 0x000fe20000000800 */
[----:B------:R-:W-:Y:S02]  /*75d0*/  ISETP.LE.U32.AND P4, PT, R5, UR9, PT ;  /* 0x0000000905007c0c */ /* 0x000fe4000bf83070 */
[----:B------:R-:W-:Y:S01]  /*75e0*/  LOP3.LUT R5, R6, 0xff, RZ, 0xc0, !PT ;  /* 0x000000ff06057812 */ /* 0x000fe200078ec0ff */
[----:B------:R-:W-:Y:S01]  /*75f0*/  @!P0 FADD.FTZ R165, -R165, -RZ ;  /* 0x800000ffa5a58221 */ /* 0x000fe20000010100 */
[----:B------:R-:W-:Y:S02]  /*7600*/  SHF.R.U32.HI R4, RZ, 0x8, R20 ;  /* 0x00000008ff047819 */ /* 0x000fe40000011614 */
[----:B------:R-:W-:Y:S03]  /*7610*/  ISETP.LE.U32.AND P3, PT, R5, UR9, PT ;  /* 0x0000000905007c0c */ /* 0x000fe6000bf63070 */
[----:B------:R-:W1:Y:S01]  /*7620*/  MUFU.EX2 R215, R26 ;  /* 0x0000001a00d77308 */ /* 0x000e620000000800 */
[----:B------:R-:W-:Y:S02]  /*7630*/  SHF.R.U32.HI R10, RZ, 0x18, R10 ;  /* 0x00000018ff0a7819 */ /* 0x000fe4000001160a */
[----:B------:R-:W-:Y:S01]  /*7640*/  LOP3.LUT R4, R4, 0xffff, RZ, 0xc0, !PT ;  /* 0x0000ffff04047812 */ /* 0x000fe200078ec0ff */
[----:B------:R-:W-:Y:S01]  /*7650*/  @!P6 FADD.FTZ R194, -R194, -RZ ;  /* 0x800000ffc2c2e221 */ /* 0x000fe20000010100 */
[----:B------:R-:W-:Y:S01]  /*7660*/  ISETP.LE.U32.AND P1, PT, R10, UR9, PT ;  /* 0x000000090a007c0c */ /* 0x000fe2000bf23070 */
[----:B------:R-:W-:Y:S01]  /*7670*/  @!P4 FADD.FTZ R195, -R195, -RZ ;  /* 0x800000ffc3c3c221 */ /* 0x000fe20000010100 */
[----:B------:R-:W-:Y:S03]  /*7680*/  ISETP.LE.U32.AND P6, PT, R4, UR9, PT ;  /* 0x0000000904007c0c */ /* 0x000fe6000bfc3070 */
[----:B------:R-:W-:Y:S01]  /*7690*/  MUFU.EX2 R192, R44 ;  /* 0x0000002c00c07308 */ /* 0x000fe20000000800 */
[----:B------:R-:W-:Y:S02]  /*76a0*/  LOP3.LUT R4, R21, 0xff, RZ, 0xc0, !PT ;  /* 0x000000ff15047812 */ /* 0x000fe400078ec0ff */
[----:B------:R-:W-:Y:S01]  /*76b0*/  LOP3.LUT R5, R144, 0xff, RZ, 0xc0, !PT ;  /* 0x000000ff90057812 */ /* 0x000fe200078ec0ff */
[----:B------:R-:W-:Y:S01]  /*76c0*/  @!P3 FADD.FTZ R203, -R203, -RZ ;  /* 0x800000ffcbcbb221 */ /* 0x000fe20000010100 */
[----:B------:R-:W-:Y:S01]  /*76d0*/  ISETP.LE.U32.AND P3, PT, R4, UR9, PT ;  /* 0x0000000904007c0c */ /* 0x000fe2000bf63070 */
[----:B------:R-:W-:Y:S01]  /*76e0*/  IMAD.U32 R144, RZ, RZ, UR29 ;  /* 0x0000001dff907e24 */ /* 0x000fe2000f8e00ff */
[----:B------:R-:W-:Y:S03]  /*76f0*/  ISETP.LE.U32.AND P4, PT, R22, UR9, PT ;  /* 0x0000000916007c0c */ /* 0x000fe6000bf83070 */
[----:B------:R-:W-:Y:S01]  /*7700*/  MUFU.EX2 R160, R54 ;  /* 0x0000003600a07308 */ /* 0x000fe20000000800 */
[----:B------:R-:W-:Y:S01]  /*7710*/  SHF.R.U32.HI R4, RZ, 0x8, R226 ;  /* 0x00000008ff047819 */ /* 0x000fe200000116e2 */
[----:B--2---:R-:W-:Y:S01]  /*7720*/  @!P1 FADD.FTZ R200, -R200, -RZ ;  /* 0x800000ffc8c89221 */ /* 0x004fe20000010100 */
[----:B------:R-:W-:Y:S01]  /*7730*/  ISETP.LE.U32.AND P2, PT, R134, UR9, PT ;  /* 0x0000000986007c0c */ /* 0x000fe2000bf43070 */
[----:B-1----:R-:W-:Y:S01]  /*7740*/  @!P5 FADD.FTZ R215, -R215, -RZ ;  /* 0x800000ffd7d7d221 */ /* 0x002fe20000010100 */
[----:B------:R-:W-:Y:S02]  /*7750*/  ISETP.LE.U32.AND P1, PT, R5, UR9, PT ;  /* 0x0000000905007c0c */ /* 0x000fe4000bf23070 */
[----:B------:R-:W-:Y:S03]  /*7760*/  LOP3.LUT R5, R4, 0xffff, RZ, 0xc0, !PT ;  /* 0x0000ffff04057812 */ /* 0x000fe600078ec0ff */
[----:B------:R-:W1:Y:S01]  /*7770*/  MUFU.EX2 R153, R49 ;  /* 0x0000003100997308 */ /* 0x000e620000000800 */
[----:B------:R-:W-:Y:S01]  /*7780*/  LOP3.LUT R4, R9, 0xffff, RZ, 0xc0, !PT ;  /* 0x0000ffff09047812 */ /* 0x000fe200078ec0ff */
[----:B------:R-:W-:Y:S01]  /*7790*/  @!P3 FADD.FTZ R199, -R199, -RZ ;  /* 0x800000ffc7c7b221 */ /* 0x000fe20000010100 */
[----:B------:R-:W-:Y:S01]  /*77a0*/  ISETP.LE.U32.AND P3, PT, R5, UR9, PT ;  /* 0x0000000905007c0c */ /* 0x000fe2000bf63070 */
[----:B------:R-:W-:Y:S01]  /*77b0*/  @!P4 FADD.FTZ R198, -R198, -RZ ;  /* 0x800000ffc6c6c221 */ /* 0x000fe20000010100 */
[----:B------:R-:W-:Y:S02]  /*77c0*/  LOP3.LUT R5, R9, 0xff, RZ, 0xc0, !PT ;  /* 0x000000ff09057812 */ /* 0x000fe400078ec0ff */
[----:B------:R-:W-:Y:S01]  /*77d0*/  SHF.R.U32.HI R4, RZ, 0x8, R4 ;  /* 0x00000008ff047819 */ /* 0x000fe20000011604 */
[----:B------:R-:W-:Y:S01]  /*77e0*/  @!P2 FADD.FTZ R154, -R154, -RZ ;  /* 0x800000ff9a9aa221 */ /* 0x000fe20000010100 */
[----:B------:R-:W-:Y:S01]  /*77f0*/  ISETP.LE.U32.AND P4, PT, R5, UR9, PT ;  /* 0x0000000905007c0c */ /* 0x000fe2000bf83070 */
[----:B------:R-:W-:Y:S01]  /*7800*/  @!P1 FADD.FTZ R167, -R167, -RZ ;  /* 0x800000ffa7a79221 */ /* 0x000fe20000010100 */
[----:B------:R-:W-:Y:S01]  /*7810*/  LOP3.LUT R4, R4, 0xffff, RZ, 0xc0, !PT ;  /* 0x0000ffff04047812 */ /* 0x000fe200078ec0ff */
[----:B------:R-:W2:Y:S01]  /*7820*/  MUFU.EX2 R164, R51 ;  /* 0x0000003300a47308 */ /* 0x000ea20000000800 */
[--C-:B------:R-:W-:Y:S02]  /*7830*/  SHF.R.U32.HI R5, RZ, 0x10, R9.reuse ;  /* 0x00000010ff057819 */ /* 0x100fe40000011609 */
[----:B------:R-:W-:Y:S02]  /*7840*/  ISETP.LE.U32.AND P2, PT, R4, UR9, PT ;  /* 0x0000000904007c0c */ /* 0x000fe4000bf43070 */
[----:B------:R-:W-:Y:S01]  /*7850*/  LOP3.LUT R4, R5, 0xff, RZ, 0xc0, !PT ;  /* 0x000000ff05047812 */ /* 0x000fe200078ec0ff */
[----:B-1----:R-:W-:Y:S01]  /*7860*/  @!P3 FADD.FTZ R153, -R153, -RZ ;  /* 0x800000ff9999b221 */ /* 0x002fe20000010100 */
[----:B------:R-:W-:Y:S03]  /*7870*/  ISETP.LE.U32.AND P0, PT, R15, UR9, PT ;  /* 0x000000090f007c0c */ /* 0x000fe6000bf03070 */
[----:B------:R-:W-:Y:S01]  /*7880*/  MUFU.EX2 R159, R55 ;  /* 0x00000037009f7308 */ /* 0x000fe20000000800 */
[----:B------:R-:W-:Y:S01]  /*7890*/  ISETP.LE.U32.AND P1, PT, R4, UR9, PT ;  /* 0x0000000904007c0c */ /* 0x000fe2000bf23070 */
[----:B------:R-:W-:Y:S01]  /*78a0*/  @!P4 FADD.FTZ R152, -R152, -RZ ;  /* 0x800000ff9898c221 */ /* 0x000fe20000010100 */
[----:B------:R-:W-:Y:S02]  /*78b0*/  LOP3.LUT R4, R8, 0xff, RZ, 0xc0, !PT ;  /* 0x000000ff08047812 */ /* 0x000fe400078ec0ff */
[----:B------:R-:W-:Y:S02]  /*78c0*/  ISETP.LE.U32.AND P5, PT, R135, UR9, PT ;  /* 0x0000000987007c0c */ /* 0x000fe4000bfa3070 */
[----:B------:R-:W-:Y:S03]  /*78d0*/  ISETP.LE.U32.AND P4, PT, R4, UR9, PT ;  /* 0x0000000904007c0c */ /* 0x000fe6000bf83070 */
[----:B------:R-:W1:Y:S01]  /*78e0*/  MUFU.EX2 R188, R45 ;  /* 0x0000002d00bc7308 */ /* 0x000e620000000800 */
[----:B------:R-:W-:Y:S02]  /*78f0*/  LOP3.LUT R4, R18, 0xff, RZ, 0xc0, !PT ;  /* 0x000000ff12047812 */ /* 0x000fe400078ec0ff */
[----:B------:R-:W-:Y:S01]  /*7900*/  SHF.R.U32.HI R9, RZ, 0x18, R9 ;  /* 0x00000018ff097819 */ /* 0x000fe20000011609 */
[----:B------:R-:W-:Y:S01]  /*7910*/  @!P0 FADD.FTZ R192, -R192, -RZ ;  /* 0x800000ffc0c08221 */ /* 0x000fe20000010100 */
[----:B------:R-:W-:Y:S01]  /*7920*/  ISETP.LE.U32.AND P0, PT, R13, UR9, PT ;  /* 0x000000090d007c0c */ /* 0x000fe2000bf03070 */
[----:B------:R-:W-:Y:S01]  /*7930*/  @!P1 FADD.FTZ R160, -R160, -RZ ;  /* 0x800000ffa0a09221 */ /* 0x000fe20000010100 */
[----:B------:R-:W-:Y:S03]  /*7940*/  ISETP.LE.U32.AND P1, PT, R4, UR9, PT ;  /* 0x0000000904007c0c */ /* 0x000fe6000bf23070 */
[----:B------:R-:W-:Y:S01]  /*7950*/  MUFU.EX2 R147, R133 ;  /* 0x0000008500937308 */ /* 0x000fe20000000800 */
[----:B------:R-:W-:Y:S01]  /*7960*/  SHF.R.U32.HI R4, RZ, 0x18, R8 ;  /* 0x00000018ff047819 */ /* 0x000fe20000011608 */
[----:B--2---:R-:W-:Y:S01]  /*7970*/  @!P5 FADD.FTZ R164, -R164, -RZ ;  /* 0x800000ffa4a4d221 */ /* 0x004fe20000010100 */
[----:B------:R-:W-:Y:S01]  /*7980*/  ISETP.LE.U32.AND P3, PT, R7, UR9, PT ;  /* 0x0000000907007c0c */ /* 0x000fe2000bf63070 */
[----:B------:R-:W-:Y:S01]  /*7990*/  @!P4 FADD.FTZ R182, -R182, -RZ ;  /* 0x800000ffb6b6c221 */ /* 0x000fe20000010100 */
[----:B------:R-:W-:Y:S02]  /*79a0*/  ISETP.LE.U32.AND P4, PT, R4, UR9, PT ;  /* 0x0000000904007c0c */ /* 0x000fe4000bf83070 */
[----:B------:R-:W-:Y:S03]  /*79b0*/  LOP3.LUT R4, R19, 0xff, RZ, 0xc0, !PT ;  /* 0x000000ff13047812 */ /* 0x000fe600078ec0ff */
[----:B------:R-:W2:Y:S01]  /*79c0*/  MUFU.EX2 R157, R3 ;  /* 0x00000003009d7308 */ /* 0x000ea20000000800 */
[----:B------:R-:W-:Y:S01]  /*79d0*/  SHF.R.U32.HI R7, RZ, 0x8, R16 ;  /* 0x00000008ff077819 */ /* 0x000fe20000011610 */
[----:B------:R-:W-:Y:S01]  /*79e0*/  @!P0 FADD.FTZ R150, -R150, -RZ ;  /* 0x800000ff96968221 */ /* 0x000fe20000010100 */
[----:B------:R-:W-:Y:S01]  /*79f0*/  ISETP.LE.U32.AND P5, PT, R9, UR9, PT ;  /* 0x0000000909007c0c */ /* 0x000fe2000bfa3070 */
[----:B------:R-:W-:Y:S01]  /*7a00*/  @!P1 FADD.FTZ R156, -R156, -RZ ;  /* 0x800000ff9c9c9221 */ /* 0x000fe20000010100 */
[----:B------:R-:W-:Y:S01]  /*7a10*/  ISETP.LE.U32.AND P0, PT, R4, UR9, PT ;  /* 0x0000000904007c0c */ /* 0x000fe2000bf03070 */
[----:B-1----:R-:W-:Y:S01]  /*7a20*/  @!P6 FADD.FTZ R188, -R188, -RZ ;  /* 0x800000ffbcbce221 */ /* 0x002fe20000010100 */
[----:B------:R-:W-:Y:S03]  /*7a30*/  LOP3.LUT R4, R7, 0xffff, RZ, 0xc0, !PT ;  /* 0x0000ffff07047812 */ /* 0x000fe600078ec0ff */
[----:B------:R-:W1:Y:S01]  /*7a40*/  MUFU.EX2 R151, R53 ;  /* 0x0000003500977308 */ /* 0x000e620000000800 */
[----:B------:R-:W-:Y:S01]  /*7a50*/  SHF.R.U32.HI R5, RZ, 0x8, R17 ;  /* 0x00000008ff057819 */ /* 0x000fe20000011611 */
[----:B------:R-:W-:Y:S01]  /*7a60*/  @!P3 FADD.FTZ R158, -R158, -RZ ;  /* 0x800000ff9e9eb221 */ /* 0x000fe20000010100 */
[----:B------:R-:W-:Y:S02]  /*7a70*/  ISETP.LE.U32.AND P1, PT, R4, UR9, PT ;  /* 0x0000000904007c0c */ /* 0x000fe4000bf23070 */
[----:B------:R-:W-:Y:S02]  /*7a80*/  F2FP.RELU.BF16.F32.PACK_AB R4, R210, R202 ;  /* 0x000000cad204723e */ /* 0x000fe400000018ff */
[----:B------:R-:W-:Y:S01]  /*7a90*/  LOP3.LUT R5, R5, 0xffff, RZ, 0xc0, !PT ;  /* 0x0000ffff05057812 */ /* 0x000fe200078ec0ff */
[----:B------:R-:W-:Y:S01]  /*7aa0*/  @!P5 FADD.FTZ R159, -R159, -RZ ;  /* 0x800000ff9f9fd221 */ /* 0x000fe20000010100 */
[----:B------:R-:W-:Y:S01]  /*7ab0*/  ISETP.LE.U32.AND P6, PT, R14, UR9, PT ;  /* 0x000000090e007c0c */ /* 0x000fe2000bfc3070 */
[----:B------:R3:W-:Y:S01]  /*7ac0*/  STS [R228+0x1c000], R4 ;  /* 0x01c00004e4007388 */ /* 0x0007e20000000800 */
[----:B------:R-:W-:Y:S01]  /*7ad0*/  ISETP.LE.U32.AND P5, PT, R5, UR9, PT ;  /* 0x0000000905007c0c */ /* 0x000fe2000bfa3070 */
[----:B------:R4:W-:Y:S01]  /*7ae0*/  MUFU.EX2 R180, R0 ;  /* 0x0000000000b47308 */ /* 0x0009e20000000800 */
[----:B------:R-:W-:Y:S02]  /*7af0*/  SHF.R.U32.HI R5, RZ, 0x10, R8 ;  /* 0x00000010ff057819 */ /* 0x000fe40000011608 */
[----:B------:R-:W-:Y:S01]  /*7b00*/  LOP3.LUT R6, R8, 0xffff, RZ, 0xc0, !PT ;  /* 0x0000ffff08067812 */ /* 0x000fe200078ec0ff */
[----:B--2---:R-:W-:Y:S01]  /*7b10*/  @!P1 FADD.FTZ R157, -R157, -RZ ;  /* 0x800000ff9d9d9221 */ /* 0x004fe20000010100 */
[----:B------:R-:W-:Y:S01]  /*7b20*/  LOP3.LUT R5, R5, 0xff, RZ, 0xc0, !PT ;  /* 0x000000ff05057812 */ /* 0x000fe200078ec0ff */
[----:B-1----:R-:W-:Y:S01]  /*7b30*/  @!P2 FADD.FTZ R151, -R151, -RZ ;  /* 0x800000ff9797a221 */ /* 0x002fe20000010100 */
[----:B------:R-:W-:Y:S03]  /*7b40*/  SHF.R.U32.HI R6, RZ, 0x8, R6 ;  /* 0x00000008ff067819 */ /* 0x000fe60000011606 */
[----:B------:R-:W1:Y:S01]  /*7b50*/  MUFU.EX2 R183, R59 ;  /* 0x0000003b00b77308 */ /* 0x000e620000000800 */
[----:B------:R-:W-:Y:S01]  /*7b60*/  F2FP.RELU.BF16.F32.PACK_AB R7, R185, R186 ;  /* 0x000000bab907723e */ /* 0x000fe200000018ff */
[----:B------:R-:W-:Y:S01]  /*7b70*/  @!P6 FADD.FTZ R155, -R155, -RZ ;  /* 0x800000ff9b9be221 */ /* 0x000fe20000010100 */
[----:B------:R-:W-:Y:S01]  /*7b80*/  F2FP.RELU.BF16.F32.PACK_AB R3, R164, R167 ;  /* 0x000000a7a403723e */ /* 0x000fe200000018ff */
[----:B------:R-:W-:Y:S01]  /*7b90*/  @!P5 FADD.FTZ R147, -R147, -RZ ;  /* 0x800000ff9393d221 */ /* 0x000fe20000010100 */
[----:B------:R-:W-:Y:S02]  /*7ba0*/  ISETP.LE.U32.AND P5, PT, R5, UR9, PT ;  /* 0x0000000905007c0c */ /* 0x000fe4000bfa3070 */
[----:B------:R-:W-:Y:S03]  /*7bb0*/  LOP3.LUT R5, R6, 0xffff, RZ, 0xc0, !PT ;  /* 0x0000ffff06057812 */ /* 0x000fe600078ec0ff */
[----:B------:R-:W2:Y:S01]  /*7bc0*/  MUFU.EX2 R181, R62 ;  /* 0x0000003e00b57308 */ /* 0x000ea20000000800 */
[----:B------:R-:W-:Y:S02]  /*7bd0*/  F2FP.RELU.BF16.F32.PACK_AB R6, R216, R217 ;  /* 0x000000d9d806723e */ /* 0x000fe400000018ff */
[----:B------:R-:W-:Y:S02]  /*7be0*/  ISETP.LE.U32.AND P6, PT, R5, UR9, PT ;  /* 0x0000000905007c0c */ /* 0x000fe4000bfc3070 */
[----:B------:R-:W-:Y:S01]  /*7bf0*/  F2FP.RELU.BF16.F32.PACK_AB R5, R193, R201 ;  /* 0x000000c9c105723e */ /* 0x000fe200000018ff */
[----:B------:R2:W-:Y:S01]  /*7c00*/  STS [R228+0x1c400], R6 ;  /* 0x01c40006e4007388 */ /* 0x0005e20000000800 */
[----:B---3--:R-:W-:Y:S02]  /*7c10*/  F2FP.RELU.BF16.F32.PACK_AB R4, R206, R208 ;  /* 0x000000d0ce04723e */ /* 0x008fe400000018ff */
[----:B----4-:R-:W-:Y:S01]  /*7c20*/  F2FP.RELU.BF16.F32.PACK_AB R0, R147, R150 ;  /* 0x000000969300723e */ /* 0x010fe200000018ff */
[----:B------:R3:W-:Y:S01]  /*7c30*/  STS [R230+0x1c000], R5 ;  /* 0x01c00005e6007388 */ /* 0x0007e20000000800 */
[----:B------:R-:W-:Y:S01]  /*7c40*/  ISETP.LE.U32.AND P2, PT, R11, UR9, PT ;  /* 0x000000090b007c0c */ /* 0x000fe2000bf43070 */
[----:B------:R-:W-:Y:S01]  /*7c50*/  @!P5 FADD.FTZ R184, -R184, -RZ ;  /* 0x800000ffb8b8d221 */ /* 0x000fe20000010100 */
[----:B-1----:R-:W-:Y:S01]  /*7c60*/  @!P4 FADD.FTZ R183, -R183, -RZ ;  /* 0x800000ffb7b7c221 */ /* 0x002fe20000010100 */
[----:B------:R1:W-:Y:S01]  /*7c70*/  STS [R230+0x1c400], R4 ;  /* 0x01c40004e6007388 */ /* 0x0003e20000000800 */
[----:B------:R-:W-:Y:S01]  /*7c80*/  FSETP.GE.FTZ.AND P3, PT, R201, RZ, PT ;  /* 0x000000ffc900720b */ /* 0x000fe20003f76000 */
[----:B------:R-:W-:Y:S01]  /*7c90*/  @!P6 FADD.FTZ R162, -R162, -RZ ;  /* 0x800000ffa2a2e221 */ /* 0x000fe20000010100 */
[----:B--2---:R-:W-:Y:S01]  /*7ca0*/  @!P0 FADD.FTZ R181, -R181, -RZ ;  /* 0x800000ffb5b58221 */ /* 0x004fe20000010100 */
[----:B------:R-:W-:Y:S02]  /*7cb0*/  LEA R148, P0, R251, R144, 0x2 ;  /* 0x00000090fb947211 */ /* 0x000fe400078010ff */
[----:B------:R-:W-:Y:S02]  /*7cc0*/  FSETP.GE.FTZ.AND P1, PT, R191, RZ, PT ;  /* 0x000000ffbf00720b */ /* 0x000fe40003f36000 */
[----:B------:R-:W-:Y:S02]  /*7cd0*/  LEA.HI.X.SX32 R149, R251, R145, 0x2, P0 ;  /* 0x00000091fb957211 */ /* 0x000fe400000f16ff */
[----:B------:R-:W-:Y:S01]  /*7ce0*/  @!P2 FADD.FTZ R180, -R180, -RZ ;  /* 0x800000ffb4b4a221 */ /* 0x000fe20000010100 */
[----:B------:R-:W-:Y:S02]  /*7cf0*/  FSETP.GE.FTZ.AND P0, PT, R202, RZ, PT ;  /* 0x000000ffca00720b */ /* 0x000fe40003f16000 */
[----:B------:R-:W2:Y:S01]  /*7d00*/  LDG.E R144, desc[UR10][R148.64] ;  /* 0x0000000a94907981 */ /* 0x000ea2000c1e1900 */
[----:B------:R-:W-:Y:S02]  /*7d10*/  FSETP.GE.FTZ.AND P2, PT, R193, RZ, PT ;  /* 0x000000ffc100720b */ /* 0x000fe40003f56000 */
[----:B------:R-:W-:Y:S02]  /*7d20*/  FSETP.GE.FTZ.AND P4, PT, R154, RZ, PT ;  /* 0x000000ff9a00720b */ /* 0x000fe40003f96000 */
[----:B------:R-:W-:Y:S02]  /*7d30*/  F2FP.RELU.BF16.F32.PACK_AB R6, R220, R221 ;  /* 0x000000dddc06723e */ /* 0x000fe400000018ff */
[----:B---3--:R-:W-:Y:S03]  /*7d40*/  F2FP.RELU.BF16.F32.PACK_AB R5, R224, R225 ;  /* 0x000000e1e005723e */ /* 0x008fe600000018ff */
[----:B------:R3:W-:Y:S01]  /*7d50*/  STS [R228+0x1e000], R6 ;  /* 0x01e00006e4007388 */ /* 0x0007e20000000800 */
[----:B-1----:R-:W-:Y:S03]  /*7d60*/  F2FP.RELU.BF16.F32.PACK_AB R4, R218, R219 ;  /* 0x000000dbda04723e */ /* 0x002fe600000018ff */
[----:B------:R1:W-:Y:S04]  /*7d70*/  STS [R228+0x1e400], R5 ;  /* 0x01e40005e4007388 */ /* 0x0003e80000000800 */
[----:B------:R4:W-:Y:S01]  /*7d80*/  STS [R230+0x1e000], R4 ;  /* 0x01e00004e6007388 */ /* 0x0009e20000000800 */
[----:B---3--:R-:W-:Y:S02]  /*7d90*/  F2FP.RELU.BF16.F32.PACK_AB R6, R222, R223 ;  /* 0x000000dfde06723e */ /* 0x008fe400000018ff */
[----:B-1----:R-:W-:Y:S03]  /*7da0*/  F2FP.RELU.BF16.F32.PACK_AB R5, R165, R166 ;  /* 0x000000a6a505723e */ /* 0x002fe600000018ff */
[----:B------:R1:W-:Y:S01]  /*7db0*/  STS [R230+0x1e400], R6 ;  /* 0x01e40006e6007388 */ /* 0x0003e20000000800 */
[----:B----4-:R-:W-:Y:S05]  /*7dc0*/  F2FP.RELU.BF16.F32.PACK_AB R4, R187, R191 ;  /* 0x000000bfbb04723e */ /* 0x010fea00000018ff */
[----:B------:R3:W-:Y:S01]  /*7dd0*/  STS [R234+0x1c000], R4 ;  /* 0x01c00004ea007388 */ /* 0x0007e20000000800 */
[----:B-1----:R-:W-:Y:S05]  /*7de0*/  F2FP.RELU.BF16.F32.PACK_AB R6, R197, R196 ;  /* 0x000000c4c506723e */ /* 0x002fea00000018ff */
[----:B------:R1:W-:Y:S01]  /*7df0*/  STS [R234+0x1c400], R6 ;  /* 0x01c40006ea007388 */ /* 0x0003e20000000800 */
[----:B---3--:R-:W-:Y:S03]  /*7e00*/  F2FP.RELU.BF16.F32.PACK_AB R4, R189, R190 ;  /* 0x000000bebd04723e */ /* 0x008fe600000018ff */
[----:B------:R3:W-:Y:S04]  /*7e10*/  STS [R233+0x1c000], R5 ;  /* 0x01c00005e9007388 */ /* 0x0007e80000000800 */
[----:B------:R4:W-:Y:S01]  /*7e20*/  STS [R233+0x1c400], R4 ;  /* 0x01c40004e9007388 */ /* 0x0009e20000000800 */
[----:B-1----:R-:W-:Y:S02]  /*7e30*/  F2FP.RELU.BF16.F32.PACK_AB R6, R211, R209 ;  /* 0x000000d1d306723e */ /* 0x002fe400000018ff */
[----:B---3--:R-:W-:Y:S03]  /*7e40*/  F2FP.RELU.BF16.F32.PACK_AB R5, R214, R215 ;  /* 0x000000d7d605723e */ /* 0x008fe600000018ff */
[----:B------:R1:W-:Y:S01]  /*7e50*/  STS [R234+0x1e000], R6 ;  /* 0x01e00006ea007388 */ /* 0x0003e20000000800 */
[----:B----4-:R-:W-:Y:S03]  /*7e60*/  F2FP.RELU.BF16.F32.PACK_AB R4, R204, R205 ;  /* 0x000000cdcc04723e */ /* 0x010fe600000018ff */
[----:B------:R3:W-:Y:S04]  /*7e70*/  STS [R234+0x1e400], R5 ;  /* 0x01e40005ea007388 */ /* 0x0007e80000000800 */
[----:B------:R4:W-:Y:S01]  /*7e80*/  STS [R233+0x1e000], R4 ;  /* 0x01e00004e9007388 */ /* 0x0009e20000000800 */
[----:B-1----:R-:W-:Y:S02]  /*7e90*/  F2FP.RELU.BF16.F32.PACK_AB R6, R212, R213 ;  /* 0x000000d5d406723e */ /* 0x002fe400000018ff */
[----:B---3--:R-:W-:Y:S03]  /*7ea0*/  F2FP.RELU.BF16.F32.PACK_AB R5, R200, R203 ;  /* 0x000000cbc805723e */ /* 0x008fe600000018ff */
[----:B------:R1:W-:Y:S01]  /*7eb0*/  STS [R233+0x1e400], R6 ;  /* 0x01e40006e9007388 */ /* 0x0003e20000000800 */
[----:B----4-:R-:W-:Y:S03]  /*7ec0*/  F2FP.RELU.BF16.F32.PACK_AB R4, R161, R163 ;  /* 0x000000a3a104723e */ /* 0x010fe600000018ff */
[----:B------:R-:W-:Y:S04]  /*7ed0*/  STS [R227+0x1c400], R7 ;  /* 0x01c40007e3007388 */ /* 0x000fe80000000800 */
[----:B------:R3:W-:Y:S04]  /*7ee0*/  STS [R227+0x1c000], R4 ;  /* 0x01c00004e3007388 */ /* 0x0007e80000000800 */
[----:B------:R4:W-:Y:S01]  /*7ef0*/  STS [R229+0x1c400], R3 ;  /* 0x01c40003e5007388 */ /* 0x0009e20000000800 */
[----:B-1----:R-:W-:Y:S02]  /*7f00*/  F2FP.RELU.BF16.F32.PACK_AB R6, R194, R195 ;  /* 0x000000c3c206723e */ /* 0x002fe400000018ff */
[----:B---3--:R-:W-:Y:S02]  /*7f10*/  F2FP.RELU.BF16.F32.PACK_AB R4, R153, R154 ;  /* 0x0000009a9904723e */ /* 0x008fe400000018ff */
[----:B----4-:R-:W-:Y:S03]  /*7f20*/  F2FP.RELU.BF16.F32.PACK_AB R3, R159, R160 ;  /* 0x000000a09f03723e */ /* 0x010fe600000018ff */
[----:B------:R1:W-:Y:S04]  /*7f30*/  STS [R229+0x1c000], R4 ;  /* 0x01c00004e5007388 */ /* 0x0003e80000000800 */
[----:B------:R3:W-:Y:S04]  /*7f40*/  STS [R227+0x1e000], R6 ;  /* 0x01e00006e3007388 */ /* 0x0007e80000000800 */
[----:B------:R4:W-:Y:S01]  /*7f50*/  STS [R227+0x1e400], R5 ;  /* 0x01e40005e3007388 */ /* 0x0009e20000000800 */
[----:B-1----:R-:W-:Y:S02]  /*7f60*/  F2FP.RELU.BF16.F32.PACK_AB R4, R151, R152 ;  /* 0x000000989704723e */ /* 0x002fe400000018ff */
        /* <DEDUP_REMOVED lines=8> */
[----:B---3--:R-:W-:Y:S02]  /*7ff0*/  F2FP.RELU.BF16.F32.PACK_AB R5, R183, R184 ;  /* 0x000000b8b705723e */ /* 0x008fe400000018ff */
        /* <DEDUP_REMOVED lines=14> */
[----:B---3--:R-:W3:Y:S04]  /*80e0*/  LDG.E R3, desc[UR10][R148.64+0x20] ;  /* 0x0000200a94037981 */ /* 0x008ee8000c1e1900 */
[----:B------:R-:W2:Y:S08]  /*80f0*/  LDSM.16.M88.4 R48, [R172+UR4+0x11000] ;  /* 0x01100004ac30783b */ /* 0x000eb00008000200 */
[----:B------:R-:W2:Y:S08]  /*8100*/  LDSM.16.M88.4 R132, [R172+UR4+0x11800] ;  /* 0x01180004ac84783b */ /* 0x000eb00008000200 */
        /* <DEDUP_REMOVED lines=13> */
[C---:B------:R-:W-:Y:S06]  /*81e0*/  HMMA.16816.F32.BF16 R48, R64.reuse, R50, RZ ;  /* 0x000000324030723c */ /* 0x040fec00000418ff */
[-C--:B------:R-:W-:Y:S06]  /*81f0*/  HMMA.16816.F32.BF16 R52, R64, R132.reuse, RZ ;  /* 0x000000844034723c */ /* 0x080fec00000418ff */
[C---:B------:R-:W-:Y:S06]  /*8200*/  HMMA.16816.F32.BF16 R56, R60.reuse, R132, RZ ;  /* 0x000000843c38723c */ /* 0x040fec00000418ff */
[-C--:B------:R-:W-:Y:S06]  /*8210*/  HMMA.16816.F32.BF16 R60, R60, R134.reuse, RZ ;  /* 0x000000863c3c723c */ /* 0x080fec00000418ff */
[----:B------:R-:W-:Y:S01]  /*8220*/  HMMA.16816.F32.BF16 R64, R64, R134, RZ ;  /* 0x000000864040723c */ /* 0x000fe200000418ff */
[----:B------:R-:W2:Y:S05]  /*8230*/  LDSM.16.M88.4 R132, [R146+0xa000] ;  /* 0x00a000009284783b */ /* 0x000eaa0000000200 */
        /* <DEDUP_REMOVED lines=44> */
[----:B------:R-:W-:Y:S04]  /*8500*/  LDSM.16.M88.4 R132, [R173+0x4000] ;  /* 0x00400000ad84783b */ /* 0x000fe80000000200 */
[----:B------:R-:W-:Y:S04]  /*8510*/  IMAD.IADD R136, R2, 0x1, R136 ;  /* 0x0000000102887824 */ /* 0x000fe800078e0288 */
[----:B------:R1:W5:Y:S04]  /*8520*/  LDG.E R2, desc[UR10][R148.64+0x100] ;  /* 0x0001000a94027981 */ /* 0x000368000c1e1900 */
[----:B------:R-:W2:Y:S08]  /*8530*/  LDSM.16.M88.4 R140, [R136+0x8000] ;  /* 0x00800000888c783b */ /* 0x000eb00000000200 */
[----:B------:R-:W4:Y:S01]  /*8540*/  LDSM.16.M88.4 R136, [R136+0xa000] ;  /* 0x00a000008888783b */ /* 0x000f220000000200 */
[-C--:B--2---:R-:W-:Y:S06]  /*8550*/  HMMA.16816.F32.BF16 R4, R140, R132.reuse, R4 ;  /* 0x000000848c04723c */ /* 0x084fec0000041804 */
[C---:B----4-:R-:W-:Y:S06]  /*8560*/  HMMA.16816.F32.BF16 R8, R136.reuse, R132, R8 ;  /* 0x000000848808723c */ /* 0x050fec0000041808 */
[-C--:B------:R-:W-:Y:S06]  /*8570*/  HMMA.16816.F32.BF16 R12, R136, R134.reuse, R12 ;  /* 0x00000086880c723c */ /* 0x080fec000004180c */
[C---:B------:R-:W-:Y:S01]  /*8580*/  HMMA.16816.F32.BF16 R16, R140.reuse, R134, R16 ;  /* 0x000000868c10723c */ /* 0x040fe20000041810 */
[----:B------:R-:W2:Y:S05]  /*8590*/  LDSM.16.M88.4 R132, [R173+0x4800] ;  /* 0x00480000ad84783b */ /* 0x000eaa0000000200 */
[----:B------:R-:W-:Y:S01]  /*85a0*/  FADD.FTZ R0, -R144, R4 ;  /* 0x0000000490007221 */ /* 0x000fe20000010100 */
[C---:B---3--:R-:W-:Y:S01]  /*85b0*/  FADD.FTZ R6, -R3.reuse, R6 ;  /* 0x0000000603067221 */ /* 0x048fe20000010100 */
[----:B------:R-:W-:Y:S03]  /*85c0*/  FADD.FTZ R7, -R3, R7 ;  /* 0x0000000703077221 */ /* 0x000fe60000010100 */
        /* <DEDUP_REMOVED lines=16> */
[-C--:B--2---:R-:W-:Y:S06]  /*86d0*/  HMMA.16816.F32.BF16 R20, R140, R132.reuse, R20 ;  /* 0x000000848c14723c */ /* 0x084fec0000041814 */
[C---:B------:R-:W-:Y:S06]  /*86e0*/  HMMA.16816.F32.BF16 R24, R136.reuse, R132, R24 ;  /* 0x000000848818723c */ /* 0x040fec0000041818 */
[-C--:B------:R-:W-:Y:S06]  /*86f0*/  HMMA.16816.F32.BF16 R28, R136, R134.reuse, R28 ;  /* 0x00000086881c723c */ /* 0x080fec000004181c */
[C---:B------:R-:W-:Y:S01]  /*8700*/  HMMA.16816.F32.BF16 R32, R140.reuse, R134, R32 ;  /* 0x000000868c20723c */ /* 0x040fe20000041820 */
[----:B------:R-:W2:Y:S05]  /*8710*/  LDSM.16.M88.4 R132, [R173+0x5000] ;  /* 0x00500000ad84783b */ /* 0x000eaa0000000200 */
        /* <DEDUP_REMOVED lines=11> */
[-C--:B--2---:R-:W-:Y:S06]  /*87d0*/  HMMA.16816.F32.BF16 R36, R140, R132.reuse, R36 ;  /* 0x000000848c24723c */ /* 0x084fec0000041824 */
[C---:B------:R-:W-:Y:S06]  /*87e0*/  HMMA.16816.F32.BF16 R40, R136.reuse, R132, R40 ;  /* 0x000000848828723c */ /* 0x040fec0000041828 */
[-C--:B------:R-:W-:Y:S06]  /*87f0*/  HMMA.16816.F32.BF16 R44, R136, R134.reuse, R44 ;  /* 0x00000086882c723c */ /* 0x080fec000004182c */
[C---:B------:R-:W-:Y:S01]  /*8800*/  HMMA.16816.F32.BF16 R48, R140.reuse, R134, R48 ;  /* 0x000000868c30723c */ /* 0x040fe20000041830 */
[----:B------:R-:W2:Y:S05]  /*8810*/  LDSM.16.M88.4 R132, [R173+0x5800] ;  /* 0x00580000ad84783b */ /* 0x000eaa0000000200 */
[----:B------:R-:W-:Y:S05]  /*8820*/  FADD.FTZ R5, -R144, R36 ;  /* 0x0000002490057221 */ /* 0x000fea0000010100 */
[----:B------:R-:W-:Y:S02]  /*8830*/  FSEL R5, R5, R144, P1 ;  /* 0x0000009005057208 */ /* 0x000fe40000800000 */
[----:B------:R-:W-:Y:S01]  /*8840*/  FSETP.GE.FTZ.AND P1, PT, R151, RZ, PT ;  /* 0x000000ff9700720b */ /* 0x000fe20003f36000 */
[-C--:B--2---:R-:W-:Y:S06]  /*8850*/  HMMA.16816.F32.BF16 R52, R140, R132.reuse, R52 ;  /* 0x000000848c34723c */ /* 0x084fec0000041834 */
[C---:B------:R-:W-:Y:S06]  /*8860*/  HMMA.16816.F32.BF16 R56, R136.reuse, R132, R56 ;  /* 0x000000848838723c */ /* 0x040fec0000041838 */
[-C--:B------:R-:W-:Y:S05]  /*8870*/  HMMA.16816.F32.BF16 R60, R136, R134.reuse, R60 ;  /* 0x00000086883c723c */ /* 0x080fea000004183c */
[----:B------:R-:W-:Y:S01]  /*8880*/  F2FP.BF16.F32.PACK_AB R133, R4, R16 ;  /* 0x000000100485723e */ /* 0x000fe200000010ff */
[----:B------:R-:W-:Y:S05]  /*8890*/  HMMA.16816.F32.BF16 R64, R140, R134, R64 ;  /* 0x000000868c40723c */ /* 0x000fea0000041840 */
[----:B------:R-:W-:Y:S01]  /*88a0*/  F2FP.BF16.F32.PACK_AB R136, R20, R21 ;  /* 0x000000151488723e */ /* 0x000fe200000010ff */
[C---:B------:R-:W-:Y:S01]  /*88b0*/  FADD.FTZ R4, -R144.reuse, R37 ;  /* 0x0000002590047221 */ /* 0x040fe20000010100 */
        /* <DEDUP_REMOVED lines=55> */
[----:B------:R-:W-:Y:S02]  /*8c30*/  @!P1 LEA R32, P2, R7, R241, 0x1 ;  /* 0x000000f107209211 */ /* 0x000fe400078408ff */
        /* <DEDUP_REMOVED lines=48> */
.L_x_2075:
        /* <DEDUP_REMOVED lines=8> */
[C---:B------:R-:W-:Y:S01]  /*8fc0*/  FADD.FTZ R35, -R3.reuse, R35 ;  /* 0x0000002303237221 */ /* 0x040fe20000010100 */
        /* <DEDUP_REMOVED lines=33> */
[----:B------:R-:W-:Y:S01]  /*91e0*/  FMUL.FTZ R18, R185, R16 ;  /* 0x00000010b9127220 */ /* 0x000fe20000410000 */
        /* <DEDUP_REMOVED lines=35> */
[C---:B------:R-:W-:Y:S01]  /*9420*/  FADD.FTZ R29, -R2.reuse, R29 ;  /* 0x0000001d021d7221 */ /* 0x040fe20000010100 */
[----:B------:R-:W-:Y:S01]  /*9430*/  FSETP.GE.FTZ.AND P1, PT, R209, RZ, PT ;  /* 0x000000ffd100720b */ /* 0x000fe20003f36000 */
[----:B------:R-:W-:Y:S01]  /*9440*/  FADD.FTZ R44, -R2, R44 ;  /* 0x0000002c022c7221 */ /* 0x000fe20000010100 */
[----:B------:R-:W-:Y:S01]  /*9450*/  FSETP.GE.FTZ.AND P2, PT, R219, RZ, PT ;  /* 0x000000ffdb00720b */ /* 0x000fe20003f56000 */
[----:B------:R-:W-:Y:S01]  /*9460*/  FMUL.FTZ R13, R218, R13 ;  /* 0x0000000dda0d7220 */ /* 0x000fe20000410000 */
[----:B------:R-:W-:Y:S01]  /*9470*/  FSETP.GE.FTZ.AND P5, PT, R211, RZ, PT ;  /* 0x000000ffd300720b */ /* 0x000fe20003fb6000 */
[----:B------:R-:W-:Y:S01]  /*9480*/  STS [R230+0x14000], R133 ;  /* 0x01400085e6007388 */ /* 0x000fe20000000800 */
[----:B------:R-:W-:Y:S01]  /*9490*/  F2FP.BF16.F32.PACK_AB R21, R18, R19 ;  /* 0x000000131215723e */ /* 0x000fe200000010ff */
[C---:B------:R-:W-:Y:S01]  /*94a0*/  FADD.FTZ R26, -R0.reuse, R26 ;  /* 0x0000001a001a7221 */ /* 0x040fe20000010100 */
        /* <DEDUP_REMOVED lines=20> */
[----:B------:R-:W-:Y:S01]  /*95f0*/  FSETP.GE.FTZ.AND P1, PT, R157, RZ, PT ;  /* 0x000000ff9d00720b */ /* 0x000fe20003f36000 */
[----:B------:R-:W-:Y:S01]  /*9600*/  FADD.FTZ R43, -R0, R43 ;  /* 0x0000002b002b7221 */ /* 0x000fe20000010100 */
[-C--:B------:R-:W-:Y:S01]  /*9610*/  FSEL R7, R7, R2.reuse, P4 ;  /* 0x0000000207077208 */ /* 0x080fe20002000000 */
[----:B------:R-:W-:Y:S01]  /*9620*/  IMAD.MOV.U32 R148, RZ, RZ, R238 ;  /* 0x000000ffff947224 */ /* 0x000fe200078e00ee */
[----:B------:R-:W-:Y:S01]  /*9630*/  FSEL R5, R5, R2, P2 ;  /* 0x0000000205057208 */ /* 0x000fe20001000000 */
[----:B------:R-:W-:Y:S01]  /*9640*/  IMAD.MOV.U32 R149, RZ, RZ, R235 ;  /* 0x000000ffff957224 */ /* 0x000fe200078e00eb */
        /* <DEDUP_REMOVED lines=141> */
[----:B------:R-:W4:Y:S05]  /*9f20*/  LDSM.16.MT88.4 R32, [R0+0x800] ;  /* 0x000800000020783b */ /* 0x000f2a0000004200 */
        /* <DEDUP_REMOVED lines=11> */
[----:B------:R-:W2:Y:S05]  /*9fe0*/  LDSM.16.MT88.4 R4, [R0+0x1000] ;  /* 0x001000000004783b */ /* 0x000eaa0000004200 */
[-C--:B----4-:R-:W-:Y:S01]  /*9ff0*/  HMMA.16816.F32.BF16 R68, R20, R24.reuse, R68 ;  /* 0x000000181444723c */ /* 0x090fe20000041844 */
[----:B------:R-:W-:Y:S05]  /*a000*/  LDSM.16.MT88.4 R16, [R168+0x1d800] ;  /* 0x01d80000a810783b */ /* 0x000fea0000004200 */
        /* <DEDUP_REMOVED lines=10> */
[-C--:B-1----:R-:W-:Y:S01]  /*a0b0*/  HMMA.16816.F32.BF16 R68, R8, R12.reuse, R68 ;  /* 0x0000000c0844723c */ /* 0x082fe20000041844 */
[----:B------:R-:W-:Y:S05]  /*a0c0*/  LDSM.16.MT88.4 R32, [R3+0x2000] ;  /* 0x002000000320783b */ /* 0x000fea0000004200 */
        /* <DEDUP_REMOVED lines=9> */
[----:B------:R-:W2:Y:S05]  /*a160*/  LDSM.16.MT88.4 R4, [R0+0x2000] ;  /* 0x002000000004783b */ /* 0x000eaa0000004200 */
[-C--:B---3--:R-:W-:Y:S01]  /*a170*/  HMMA.16816.F32.BF16 R68, R16, R24.reuse, R68 ;  /* 0x000000181044723c */ /* 0x088fe20000041844 */
[----:B------:R-:W-:Y:S05]  /*a180*/  LDSM.16.MT88.4 R8, [R168+0x1e800] ;  /* 0x01e80000a808783b */ /* 0x000fea0000004200 */
        /* <DEDUP_REMOVED lines=34> */
[----:B------:R4:W3:Y:S05]  /*a3b0*/  LDSM.16.MT88.4 R8, [R0+0x3800] ;  /* 0x003800000008783b */ /* 0x0008ea0000004200 */
[-C--:B-1----:R-:W-:Y:S01]  /*a3c0*/  HMMA.16816.F32.BF16 R68, R20, R32.reuse, R68 ;  /* 0x000000201444723c */ /* 0x082fe20000041844 */
[----:B------:R-:W-:Y:S05]  /*a3d0*/  BAR.SYNC.DEFER_BLOCKING 0x0 ;  /* 0x0000000000007b1d */ /* 0x000fea0000010000 */
[C---:B--2---:R-:W-:Y:S06]  /*a3e0*/  HMMA.16816.F32.BF16 R72, R36.reuse, R32, R72 ;  /* 0x000000202448723c */ /* 0x044fec0000041848 */
[-C--:B------:R-:W-:Y:S06]  /*a3f0*/  HMMA.16816.F32.BF16 R76, R36, R34.reuse, R76 ;  /* 0x00000022244c723c */ /* 0x080fec000004184c */
[C---:B------:R-:W-:Y:S05]  /*a400*/  HMMA.16816.F32.BF16 R80, R20.reuse, R34, R80 ;  /* 0x000000221450723c */ /* 0x040fea0000041850 */
[----:B----4-:R-:W-:Y:S01]  /*a410*/  IMAD.SHL.U32 R0, R244, 0x40, RZ ;  /* 0x00000040f4007824 */ /* 0x010fe200078e00ff */
[-C--:B------:R-:W-:Y:S05]  /*a420*/  HMMA.16816.F32.BF16 R84, R20, R4.reuse, R84 ;  /* 0x000000041454723c */ /* 0x080fea0000041854 */
[----:B------:R-:W-:Y:S01]  /*a430*/  LOP3.LUT R0, R0, 0x1c0, RZ, 0xc0, !PT ;  /* 0x000001c000007812 */ /* 0x000fe200078ec0ff */
[C---:B------:R-:W-:Y:S06]  /*a440*/  HMMA.16816.F32.BF16 R88, R36.reuse, R4, R88 ;  /* 0x000000042458723c */ /* 0x040fec0000041858 */
[-C--:B------:R-:W-:Y:S05]  /*a450*/  HMMA.16816.F32.BF16 R92, R36, R6.reuse, R92 ;  /* 0x00000006245c723c */ /* 0x080fea000004185c */
[----:B------:R-:W-:Y:S01]  /*a460*/  SHF.R.S32.HI R4, RZ, 0x1f, R16 ;  /* 0x0000001fff047819 */ /* 0x000fe20000011410 */
[----:B------:R-:W-:Y:S05]  /*a470*/  HMMA.16816.F32.BF16 R96, R20, R6, R96 ;  /* 0x000000061460723c */ /* 0x000fea0000041860 */
[----:B------:R-:W-:Y:S01]  /*a480*/  LEA.HI R4, R4, R16, RZ, 0x6 ;  /* 0x0000001004047211 */ /* 0x000fe200078f30ff */
[-C--:B---3--:R-:W-:Y:S05]  /*a490*/  HMMA.16816.F32.BF16 R68, R12, R24.reuse, R68 ;  /* 0x000000180c44723c */ /* 0x088fea0000041844 */
[----:B------:R-:W-:Y:S01]  /*a4a0*/  LOP3.LUT R5, R0, 0x38, R236, 0xf8, !PT ;  /* 0x0000003800057812 */ /* 0x000fe200078ef8ec */
[C---:B------:R-:W-:Y:S05]  /*a4b0*/  HMMA.16816.F32.BF16 R72, R28.reuse, R24, R72 ;  /* 0x000000181c48723c */ /* 0x040fea0000041848 */
[----:B------:R-:W-:Y:S01]  /*a4c0*/  SHF.R.U32.HI R0, RZ, 0x3, R0 ;  /* 0x00000003ff007819 */ /* 0x000fe20000011600 */
[-C--:B------:R-:W-:Y:S05]  /*a4d0*/  HMMA.16816.F32.BF16 R76, R28, R26.reuse, R76 ;  /* 0x0000001a1c4c723c */ /* 0x080fea000004184c */
[----:B------:R-:W-:Y:S01]  /*a4e0*/  IMAD.SHL.U32 R4, R4, 0x8, RZ ;  /* 0x0000000804047824 */ /* 0x000fe200078e00ff */
[C---:B------:R-:W-:Y:S05]  /*a4f0*/  HMMA.16816.F32.BF16 R80, R12.reuse, R26, R80 ;  /* 0x0000001a0c50723c */ /* 0x040fea0000041850 */
[----:B------:R-:W-:Y:S01]  /*a500*/  LOP3.LUT R0, R5, R0, RZ, 0x3c, !PT ;  /* 0x0000000005007212 */ /* 0x000fe200078e3cff */
        /* <DEDUP_REMOVED lines=55> */
.L_x_2076:
        /* <DEDUP_REMOVED lines=10> */
[----:B------:R-:W-:Y:S01]  /*a920*/  IMAD.MOV.U32 R150, RZ, RZ, 0x4 ;  /* 0x00000004ff967424 */ /* 0x000fe200078e00ff */
[----:B------:R-:W-:Y:S02]  /*a930*/  @UP2 UIADD3 UR31, UP1, UR14, -0x200, URZ ;  /* 0xfffffe000e1f2890 */ /* 0x000fe4000ff3e03f */
[----:B------:R-:W3:Y:S01]  /*a940*/  LDSM.16.MT88.4 R36, [R2] ;  /* 0x000000000224783b */ /* 0x000ee20000004200 */
[----:B------:R-:W-:Y:S02]  /*a950*/  UIADD3 UR32, UR12, -0x1, URZ ;  /* 0xffffffff0c207890 */ /* 0x000fe4000fffe03f */
[----:B------:R-:W-:Y:S01]  /*a960*/  @UP2 UIADD3.X UR13, UR15, -0x1, URZ, UP1, !UPT ;  /* 0xffffffff0f0d2890 */ /* 0x000fe20008ffe43f */
        /* <DEDUP_REMOVED lines=405> */
[----:B------:R-:W-:Y:S01]  /*c2c0*/  UISETP.NE.AND UP0, UPT, UR37, -0x1, UPT ;  /* 0xffffffff2500788c */ /* 0x000fe2000bf05270 */
        /* <DEDUP_REMOVED lines=31> */
[----:B------:R-:W-:Y:S01]  /*c4c0*/  PLOP3.LUT P0, PT, PT, PT, UP0, 0x80, 0x0 ;  /* 0x000000000000781c */ /* 0x000fe20003f0f008 */
[----:B------:R-:W-:Y:S01]  /*c4d0*/  FMUL.FTZ R0, R93, UR12 ;  /* 0x0000000c5d007c20 */ /* 0x000fe20008410000 */
[----:B------:R-:W-:Y:S01]  /*c4e0*/  F2FP.BF16.F32.PACK_AB R6, R6, R86 ;  /* 0x000000560606723e */ /* 0x000fe200000010ff */
[----:B------:R-:W-:Y:S01]  /*c4f0*/  @UP0 UIADD3 UR6, UR33, UR37, URZ ;  /* 0x0000002521060290 */ /* 0x000fe2000fffe03f */
[----:B------:R-:W-:Y:S01]  /*c500*/  F2FP.BF16.F32.PACK_AB R3, R3, R96 ;  /* 0x000000600303723e */ /* 0x000fe200000010ff */
[----:B------:R-:W-:Y:S01]  /*c510*/  @UP0 ULDC.64 UR8, c[0x0][0x450] ;  /* 0x0001140000080ab9 */ /* 0x000fe20000000a00 */
[----:B------:R-:W-:Y:S01]  /*c520*/  F2FP.BF16.F32.PACK_AB R2, R2, R98 ;  /* 0x000000620202723e */ /* 0x000fe200000010ff */
[----:B------:R-:W-:Y:S01]  /*c530*/  @UP0 UIMAD.WIDE.U32 UR14, UR6, UR8, URZ ;  /* 0x00000008060e02a5 */ /* 0x000fe2000f8e003f */
[----:B------:R-:W-:-:S02]  /*c540*/  F2FP.BF16.F32.PACK_AB R5, R5, R88 ;  /* 0x000000580505723e */ /* 0x000fc400000010ff */
[----:B------:R-:W-:Y:S02]  /*c550*/  F2FP.BF16.F32.PACK_AB R4, R4, R90 ;  /* 0x0000005a0404723e */ /* 0x000fe400000010ff */
[----:B------:R-:W-:Y:S01]  /*c560*/  F2FP.BF16.F32.PACK_AB R0, R0, R92 ;  /* 0x0000005c0000723e */ /* 0x000fe200000010ff */
[----:B------:R-:W-:Y:S01]  /*c570*/  @UP0 UIMAD UR6, UR6, UR9, URZ ;  /* 0x00000009060602a4 */ /* 0x000fe2000f8e023f */
[----:B------:R-:W-:Y:S01]  /*c580*/  FMUL.FTZ R94, R94, UR12 ;  /* 0x0000000c5e5e7c20 */ /* 0x000fe20008410000 */
[----:B------:R-:W-:Y:S02]  /*c590*/  @UP0 UMOV UR21, UR14 ;  /* 0x0000000e00150c82 */ /* 0x000fe40008000000 */
[----:B------:R-:W-:Y:S01]  /*c5a0*/  @UP0 UIADD3 UR22, UR15, UR6, URZ ;  /* 0x000000060f160290 */ /* 0x000fe2000fffe03f */
        /* <DEDUP_REMOVED lines=31> */
[----:B-1----:R-:W-:Y:S01]  /*c7a0*/  FMUL.FTZ R0, R95, UR12 ;  /* 0x0000000c5f007c20 */ /* 0x002fe20008410000 */
        /* <DEDUP_REMOVED lines=14> */
.L_x_2078:
[----:B------:R-:W-:Y:S01]  /*c890*/  @UP0 UIADD3 UR16, UR33, UR37, URZ ;  /* 0x0000002521100290 */ /* 0x000fe2000fffe03f */
[----:B------:R-:W-:Y:S01]  /*c8a0*/  F2FP.BF16.F32.PACK_AB R0, R0, R94 ;  /* 0x0000005e0000723e */ /* 0x000fe200000010ff */
[----:B------:R-:W-:Y:S01]  /*c8b0*/  @UP0 ULDC.64 UR12, c[0x0][0x458] ;  /* 0x00011600000c0ab9 */ /* 0x000fe20000000a00 */
[----:B------:R-:W-:Y:S02]  /*c8c0*/  USHF.L.U32 UR6, UR17, 0x7, URZ ;  /* 0x0000000711067899 */ /* 0x000fe4000800063f */
        /* <DEDUP_REMOVED lines=16> */
[----:B------:R-:W-:-:S03]  /*c9d0*/  UIADD3 UR20, UR15, UR16, URZ ;  /* 0x000000100f147290 */ /* 0x000fc6000fffe03f */
[----:B------:R-:W-:-:S09]  /*c9e0*/  UMOV UR16, UR14 ;  /* 0x0000000e00107c82 */ /* 0x000fd20008000000 */
.L_x_2079:
[----:B------:R1:W-:Y:S01]  /*c9f0*/  STS [R54+0x4000], R0 ;  /* 0x0040000036007388 */ /* 0x0003e20000000800 */
[----:B------:R-:W-:Y:S01]  /*ca00*/  USHF.R.S32.HI UR14, URZ, 0x1f, UR6 ;  /* 0x0000001f3f0e7899 */ /* 0x000fe20008011406 */
[--C-:B------:R-:W-:Y:S01]  /*ca10*/  SHF.R.S32.HI R9, RZ, 0x1f, R236.reuse ;  /* 0x0000001fff097819 */ /* 0x100fe200000114ec */
[----:B------:R-:W-:Y:S01]  /*ca20*/  UIMAD UR7, UR17, -0x80, UR7 ;  /* 0xffffff80110778a4 */ /* 0x000fe2000f8e0207 */
[----:B------:R-:W-:Y:S01]  /*ca30*/  BAR.SYNC.DEFER_BLOCKING 0x0 ;  /* 0x0000000000007b1d */ /* 0x000fe20000010000 */
[----:B------:R-:W-:Y:S01]  /*ca40*/  UIMAD UR15, UR14, UR8, URZ ;  /* 0x000000080e0f72a4 */ /* 0x000fe2000f8e023f */
[----:B------:R-:W-:Y:S01]  /*ca50*/  VIADD R4, R244, 0x40 ;  /* 0x00000040f4047836 */ /* 0x000fe20000000000 */
[----:B------:R-:W-:Y:S01]  /*ca60*/  USHF.R.S32.HI UR23, URZ, 0x1f, UR57 ;  /* 0x0000001f3f177899 */ /* 0x000fe20008011439 */
[----:B------:R-:W-:Y:S01]  /*ca70*/  IMAD.U32 R2, RZ, RZ, UR8 ;  /* 0x00000008ff027e24 */ /* 0x000fe2000f8e00ff */
[----:B------:R-:W-:Y:S01]  /*ca80*/  UIMAD UR15, UR6, UR9, UR15 ;  /* 0x00000009060f72a4 */ /* 0x000fe2000f8e020f */
[----:B------:R-:W-:Y:S01]  /*ca90*/  IMAD.MOV.U32 R8, RZ, RZ, R236 ;  /* 0x000000ffff087224 */ /* 0x000fe200078e00ec */
[----:B------:R-:W-:Y:S01]  /*caa0*/  ULDC UR18, c[0x0][0x2d0] ;  /* 0x0000b40000127ab9 */ /* 0x000fe20000000800 */
[----:B------:R-:W-:Y:S01]  /*cab0*/  BSSY B0, `(.L_x_2080) ;  /* 0x0000023000007945 */ /* 0x000fe20003800000 */
[----:B------:R-:W-:Y:S01]  /*cac0*/  ISETP.GE.AND P4, PT, R236, UR18, PT ;  /* 0x00000012ec007c0c */ /* 0x000fe2000bf86270 */
[----:B------:R-:W-:Y:S01]  /*cad0*/  IMAD.WIDE.U32 R2, R2, UR6, R8 ;  /* 0x0000000602027c25 */ /* 0x000fe2000f8e0008 */
[----:B------:R-:W-:Y:S01]  /*cae0*/  ULDC.64 UR18, c[0x0][0x468] ;  /* 0x00011a0000127ab9 */ /* 0x000fe20000000a00 */
[----:B------:R-:W-:-:S02]  /*caf0*/  SHF.R.S32.HI R11, RZ, 0x1f, R244 ;  /* 0x0000001fff0b7819 */ /* 0x000fc400000114f4 */
[----:B------:R-:W-:Y:S01]  /*cb00*/  ISETP.GE.OR P2, PT, R4, UR7, P4 ;  /* 0x0000000704007c0c */ /* 0x000fe2000a746670 */
[----:B------:R-:W-:Y:S01]  /*cb10*/  VIADD R4, R244, 0x60 ;  /* 0x00000060f4047836 */ /* 0x000fe20000000000 */
[----:B------:R-:W-:-:S04]  /*cb20*/  IADD3 R2, P0, R2, UR21, RZ ;  /* 0x0000001502027c10 */ /* 0x000fc8000ff1e0ff */
[----:B------:R-:W-:Y:S01]  /*cb30*/  ISETP.GE.OR P1, PT, R4, UR7, P4 ;  /* 0x0000000704007c0c */ /* 0x000fe2000a726670 */
[----:B-1----:R-:W-:Y:S01]  /*cb40*/  VIADD R0, R244, 0x20 ;  /* 0x00000020f4007836 */ /* 0x002fe20000000000 */
[----:B------:R1:W2:Y:S04]  /*cb50*/  LDS.128 R16, [R147+0xd000] ;  /* 0x00d0000093107984 */ /* 0x0002a80000000c00 */
[----:B------:R-:W-:Y:S01]  /*cb60*/  ISETP.GE.OR P3, PT, R0, UR7, P4 ;  /* 0x0000000700007c0c */ /* 0x000fe2000a766670 */
[----:B------:R1:W3:Y:S01]  /*cb70*/  LDS.128 R20, [R147+0x11000] ;  /* 0x0110000093147984 */ /* 0x0002e20000000c00 */
[----:B------:R-:W-:Y:S01]  /*cb80*/  MOV R0, UR15 ;  /* 0x0000000f00007c02 */ /* 0x000fe20008000f00 */
[----:B------:R-:W-:Y:S01]  /*cb90*/  UIMAD UR15, UR23, UR18, URZ ;  /* 0x00000012170f72a4 */ /* 0x000fe2000f8e023f */
[----:B------:R-:W-:Y:S01]  /*cba0*/  ISETP.GE.OR P4, PT, R244, UR7, P4 ;  /* 0x00000007f4007c0c */ /* 0x000fe2000a786670 */
[----:B------:R1:W4:Y:S01]  /*cbb0*/  LDS.128 R24, [R147+0x12000] ;  /* 0x0120000093187984 */ /* 0x0003220000000c00 */
[----:B------:R-:W-:Y:S01]  /*cbc0*/  IADD3.X R3, R3, UR22, R0, P0, !PT ;  /* 0x0000001603037c10 */ /* 0x000fe200087fe400 */
[----:B------:R-:W-:Y:S01]  /*cbd0*/  IMAD.U32 R0, RZ, RZ, UR18 ;  /* 0x00000012ff007e24 */ /* 0x000fe2000f8e00ff */
[----:B------:R-:W-:Y:S01]  /*cbe0*/  UIMAD UR19, UR57, UR19, UR15 ;  /* 0x00000013391372a4 */ /* 0x000fe2000f8e020f */
[----:B------:R1:W1:Y:S02]  /*cbf0*/  LDS.128 R28, [R147+0x13000] ;  /* 0x01300000931c7984 */ /* 0x0002640000000c00 */
[----:B------:R-:W-:-:S05]  /*cc00*/  IMAD.WIDE.U32 R2, R0, UR57, R2 ;  /* 0x0000003900027c25 */ /* 0x000fca000f8e0002 */
[----:B------:R-:W-:Y:S01]  /*cc10*/  IADD3 R10, R3, UR19, RZ ;  /* 0x00000013030a7c10 */ /* 0x000fe2000fffe0ff */
        /* <DEDUP_REMOVED lines=12> */
.L_x_2081:
[----:B------:R-:W-:Y:S05]  /*cce0*/  BSYNC B0 ;  /* 0x0000000000007941 */ /* 0x000fea0003800000 */
.L_x_2080:
        /* <DEDUP_REMOVED lines=14> */
.L_x_2083:
[----:B------:R-:W-:Y:S05]  /*cdd0*/  BSYNC B0 ;  /* 0x0000000000007941 */ /* 0x000fea0003800000 */
.L_x_2082:
        /* <DEDUP_REMOVED lines=15> */
.L_x_2085:
[----:B------:R-:W-:Y:S05]  /*ced0*/  BSYNC B0 ;  /* 0x0000000000007941 */ /* 0x000fea0003800000 */
.L_x_2084:
        /* <DEDUP_REMOVED lines=14> */
.L_x_2087:
[----:B------:R-:W-:Y:S05]  /*cfc0*/  BSYNC B0 ;  /* 0x0000000000007941 */ /* 0x000fea0003800000 */
.L_x_2086:
        /* <DEDUP_REMOVED lines=27> */
.L_x_2089:
[----:B------:R-:W-:Y:S05]  /*d180*/  BSYNC B0 ;  /* 0x0000000000007941 */ /* 0x000fea0003800000 */
.L_x_2088:
        /* <DEDUP_REMOVED lines=14> */
.L_x_2091:
[----:B------:R-:W-:Y:S05]  /*d270*/  BSYNC B0 ;  /* 0x0000000000007941 */ /* 0x000fea0003800000 */
.L_x_2090:
        /* <DEDUP_REMOVED lines=14> */
.L_x_2093:
[----:B------:R-:W-:Y:S05]  /*d360*/  BSYNC B0 ;  /* 0x0000000000007941 */ /* 0x000fea0003800000 */
.L_x_2092:
        /* <DEDUP_REMOVED lines=13> */
.L_x_2042:
        /* <DEDUP_REMOVED lines=24> */
.L_x_2095:
        /* <DEDUP_REMOVED lines=21> */
.L_x_2096:
        /* <DEDUP_REMOVED lines=36> */
.L_x_2098:
[----:B------:R-:W-:Y:S05]  /*d950*/  BSYNC B0 ;  /* 0x0000000000007941 */ /* 0x000fea0003800000 */
.L_x_2097:
        /* <DEDUP_REMOVED lines=14> */
.L_x_2100:
[----:B------:R-:W-:Y:S05]  /*da40*/  BSYNC B0 ;  /* 0x0000000000007941 */ /* 0x000fea0003800000 */
.L_x_2099:
        /* <DEDUP_REMOVED lines=14> */
.L_x_2102:
[----:B------:R-:W-:Y:S05]  /*db30*/  BSYNC B0 ;  /* 0x0000000000007941 */ /* 0x000fea0003800000 */
.L_x_2101:
        /* <DEDUP_REMOVED lines=14> */
.L_x_2104:
[----:B------:R-:W-:Y:S05]  /*dc20*/  BSYNC B0 ;  /* 0x0000000000007941 */ /* 0x000fea0003800000 */
.L_x_2103:
        /* <DEDUP_REMOVED lines=26> */
.L_x_2106:
[----:B------:R-:W-:Y:S05]  /*ddd0*/  BSYNC B0 ;  /* 0x0000000000007941 */ /* 0x000fea0003800000 */
.L_x_2105:
        /* <DEDUP_REMOVED lines=14> */
.L_x_2108:
[----:B------:R-:W-:Y:S05]  /*dec0*/  BSYNC B0 ;  /* 0x0000000000007941 */ /* 0x000fea0003800000 */
.L_x_2107:
        /* <DEDUP_REMOVED lines=14> */
.L_x_2110:
[----:B------:R-:W-:Y:S05]  /*dfb0*/  BSYNC B0 ;  /* 0x0000000000007941 */ /* 0x000fea0003800000 */
.L_x_2109:
        /* <DEDUP_REMOVED lines=13> */
.L_x_2094:
[----:B------:R-:W-:Y:S05]  /*e090*/  BSYNC B1 ;  /* 0x0000000000017941 */ /* 0x000fea0003800000 */
.L_x_2037:
        /* <DEDUP_REMOVED lines=11> */
.L_x_2111:
[----:B------:R-:W-:Y:S05]  /*e150*/  EXIT ;  /* 0x000000000000794d */ /* 0x000fea0003800000 */
.L_x_2113:
        /* <DEDUP_REMOVED lines=10> */
.L_x_2495:


//--------------------- .text._ZN5flash44flash_bwd_dq_dk_dv_loop_seqk_parallel_kernelI23Flash_bwd_kernel_traitsILi64ELi128ELi128ELi8ELi4ELi4ELi4ELb0ELb0EN7cutlass10bfloat16_tE19Flash_kernel_traitsILi64ELi128ELi128ELi8ES3_EELb0ELb0ELb0ELb1ELb0ELb0ELb1EEEvNS_16Flash_bwd_paramsE --------------------------
	.section	.text._ZN5flash44flash_bwd_dq_dk_dv_loop_seqk_parallel_kernelI23Flash_bwd_kernel_traitsILi64ELi128ELi128ELi8ELi4ELi4ELi4ELb0ELb0EN7cutlass10bfloat16_tE19Flash_kernel_traitsILi64ELi128ELi128ELi8ES3_EELb0ELb0ELb0ELb1ELb0ELb0ELb1EEEvNS_16Flash_bwd_paramsE,"ax",@progbits
	.align	128
        .global         _ZN5flash44flash_bwd_dq_dk_dv_loop_seqk_parallel_kernelI23Flash_bwd_kernel_traitsILi64ELi128ELi128ELi8ELi4ELi4ELi4ELb0ELb0EN7cutlass10bfloat16_tE19Flash_kernel_traitsILi64ELi128ELi128ELi8ES3_EELb0ELb0ELb0ELb1ELb0ELb0ELb1EEEvNS_16Flash_bwd_paramsE
        .type           _ZN5flash44flash_bwd_dq_dk_dv_loop_seqk_parallel_kernelI23Flash_bwd_kernel_traitsILi64ELi128ELi128ELi8ELi4ELi4ELi4ELb0ELb0EN7cutlass10bfloat16_tE19Flash_kernel_traitsILi64ELi128ELi128ELi8ES3_EELb0ELb0ELb0ELb1ELb0ELb0ELb1EEEvNS_16Flash_bwd_paramsE,@function
        .size           _ZN5flash44flash_bwd_dq_dk_dv_loop_seqk_parallel_kernelI23Flash_bwd_kernel_traitsILi64ELi128ELi128ELi8ELi4ELi4ELi4ELb0ELb0EN7cutlass10bfloat16_tE19Flash_kernel_traitsILi64ELi128ELi128ELi8ES3_EELb0ELb0ELb0ELb1ELb0ELb0ELb1EEEvNS_16Flash_bwd_paramsE,(.L_x_2496 - _ZN5flash44flash_bwd_dq_dk_dv_loop_seqk_parallel_kernelI23Flash_bwd_kernel_traitsILi64ELi128ELi128ELi8ELi4ELi4ELi4ELb0ELb0EN7cutlass10bfloat16_tE19Flash_kernel_traitsILi64ELi128ELi128ELi8ES3_EELb0ELb0ELb0ELb1ELb0ELb0ELb1EEEvNS_16Flash_bwd_paramsE)
        .other          _ZN5flash44flash_bwd_dq_dk_dv_loop_seqk_parallel_kernelI23Flash_bwd_kernel_traitsILi64ELi128ELi128ELi8ELi4ELi4ELi4ELb0ELb0EN7cutlass10bfloat16_tE19Flash_kernel_traitsILi64ELi128ELi128ELi8ES3_EELb0ELb0ELb0ELb1ELb0ELb0ELb1EEEvNS_16Flash_bwd_paramsE,@"STO_CUDA_ENTRY STV_DEFAULT"
_ZN5flash44flash_bwd_dq_dk_dv_loop_seqk_parallel_kernelI23Flash_bwd_kernel_traitsILi64ELi128ELi128ELi8ELi4ELi4ELi4ELb0ELb0EN7cutlass10bfloat16_tE19Flash_kernel_traitsILi64ELi128ELi128ELi8ES3_EELb0ELb0ELb0ELb1ELb0ELb0ELb1EEEvNS_16Flash_bwd_paramsE:
.text._ZN5flash44flash_bwd_dq_dk_dv_loop_seqk_parallel_kernelI23Flash_bwd_kernel_traitsILi64ELi128ELi128ELi8ELi4ELi4ELi4ELb0ELb0EN7cutlass10bfloat16_tE19Flash_kernel_traitsILi64ELi128ELi128ELi8ES3_EELb0ELb0ELb0ELb1ELb0ELb0ELb1EEEvNS_16Flash_bwd_paramsE:
        /* <DEDUP_REMOVED lines=14> */
[----:B------:R-:W-:Y:S01]  /*00e0*/  ULDC.64 UR10, c[0x0][0x208] ;  /* 0x00008200000a7ab9 */ /* 0x000fe20000000a00 */
[----:B------:R-:W-:-:S05]  /*00f0*/  UMOV UR59, 0xffffc000 ;  /* 0xffffc000003b7882 */ /* 0x000fca0000000000 */
        /* <DEDUP_REMOVED lines=41> */
[----:B------:R-:W-:-:S02]  /*0390*/  LOP3.LUT R4, R2, R4, RZ, 0x3c, !PT ;  /* 0x0000000402047212 */ /* 0x000fc400078e3cff */
[----:B------:R-:W-:Y:S02]  /*03a0*/  LOP3.LUT R2, R6, 0xfffffff8, RZ, 0xc0, !PT ;  /* 0xfffffff806027812 */ /* 0x000fe400078ec0ff */
[C---:B------:R-:W-:Y:S02]  /*03b0*/  LOP3.LUT P4, RZ, R0.reuse, 0x2, RZ, 0xc0, !PT ;  /* 0x0000000200ff7812 */ /* 0x040fe4000788c0ff */
[----:B------:R-:W-:Y:S01]  /*03c0*/  LOP3.LUT P3, RZ, R0, 0x4, RZ, 0xc0, !PT ;  /* 0x0000000400ff7812 */ /* 0x000fe2000786c0ff */
[----:B------:R-:W-:Y:S01]  /*03d0*/  IMAD.IADD R3, R7, 0x1, -R2 ;  /* 0x0000000107037824 */ /* 0x000fe200078e0a02 */
[----:B------:R-:W-:Y:S01]  /*03e0*/  LOP3.LUT R2, R4, 0xfffffe00, R5, 0xf8, !PT ;  /* 0xfffffe0004027812 */ /* 0x000fe200078ef805 */
[----:B------:R-:W-:Y:S01]  /*03f0*/  IMAD.SHL.U32 R0, R0, 0x40, RZ ;  /* 0x0000004000007824 */ /* 0x000fe200078e00ff */
[----:B------:R-:W-:Y:S02]  /*0400*/  SHF.R.S32.HI R4, RZ, 0x1f, R9 ;  /* 0x0000001fff047819 */ /* 0x000fe40000011409 */
[----:B------:R-:W-:Y:S01]  /*0410*/  SHF.R.S32.HI R7, RZ, 0x7, R16 ;  /* 0x00000007ff077819 */ /* 0x000fe20000011410 */
[----:B------:R1:W-:Y:S01]  /*0420*/  STL [R1+0x70], R2 ;  /* 0x0000700201007387 */ /* 0x0003e20000100800 */
[----:B------:R-:W-:-:S02]  /*0430*/  LOP3.LUT R0, R0, 0x1c0, RZ, 0xc0, !PT ;  /* 0x000001c000007812 */ /* 0x000fc400078ec0ff */
[----:B------:R-:W-:Y:S02]  /*0440*/  LEA.HI R10, R4, R9, RZ, 0x3 ;  /* 0x00000009040a7211 */ /* 0x000fe400078f18ff */
[----:B------:R-:W-:Y:S02]  /*0450*/  LOP3.LUT R187, R0, 0x8, R14, 0xf8, !PT ;  /* 0x0000000800bb7812 */ /* 0x000fe400078ef80e */
[----:B------:R-:W-:Y:S02]  /*0460*/  LOP3.LUT R6, R3, 0x1, RZ, 0xc0, !PT ;  /* 0x0000000103067812 */ /* 0x000fe400078ec0ff */
[----:B------:R-:W-:Y:S02]  /*0470*/  LOP3.LUT R8, R10, 0xfffffff8, RZ, 0xc0, !PT ;  /* 0xfffffff80a087812 */ /* 0x000fe400078ec0ff */
[----:B------:R-:W-:Y:S01]  /*0480*/  ISETP.NE.U32.AND P0, PT, R6, 0x1, PT ;  /* 0x000000010600780c */ /* 0x000fe20003f05070 */
[----:B------:R-:W-:Y:S02]  /*0490*/  IMAD.SHL.U32 R6, R11, 0x10, RZ ;  /* 0x000000100b067824 */ /* 0x000fe400078e00ff */
[----:B------:R-:W-:Y:S01]  /*04a0*/  IMAD.IADD R15, R9, 0x1, -R8 ;  /* 0x00000001090f7824 */ /* 0x000fe200078e0a08 */
[----:B------:R-:W-:Y:S01]  /*04b0*/  R2P PR, R3, 0x6 ;  /* 0x0000000603007804 */ /* 0x000fe20000000000 */
[----:B------:R-:W-:-:S02]  /*04c0*/  IMAD.SHL.U32 R8, R10, 0x40, RZ ;  /* 0x000000400a087824 */ /* 0x000fc400078e00ff */
[----:B-1----:R-:W-:-:S05]  /*04d0*/  IMAD.SHL.U32 R2, R12, 0x10, RZ ;  /* 0x000000100c027824 */ /* 0x002fca00078e00ff */
[----:B------:R-:W-:Y:S02]  /*04e0*/  LEA.HI.SX32 R5, R13, R2, 0x1e ;  /* 0x000000020d057211 */ /* 0x000fe400078ff2ff */
[----:B------:R-:W-:Y:S02]  /*04f0*/  LOP3.LUT R4, R0, 0x30, R2, 0xf8, !PT ;  /* 0x0000003000047812 */ /* 0x000fe400078ef802 */
[----:B------:R-:W-:Y:S01]  /*0500*/  SHF.R.U32.HI R0, RZ, 0x3, R0 ;  /* 0x00000003ff007819 */ /* 0x000fe20000011600 */
[----:B------:R1:W-:Y:S01]  /*0510*/  STL [R1+0x78], R5 ;  /* 0x0000780501007387 */ /* 0x0003e20000100800 */
[----:B------:R-:W-:Y:S02]  /*0520*/  LOP3.LUT R4, R4, 0x8, R14, 0xf8, !PT ;  /* 0x0000000804047812 */ /* 0x000fe400078ef80e */
[----:B------:R-:W-:Y:S01]  /*0530*/  LOP3.LUT R187, R187, R0, RZ, 0x3c, !PT ;  /* 0x00000000bbbb7212 */ /* 0x000fe200078e3cff */
[----:B------:R-:W-:Y:S01]  /*0540*/  STL [R1+0x74], R15 ;  /* 0x0000740f01007387 */ /* 0x000fe20000100800 */
[----:B-1----:R-:W-:-:S04]  /*0550*/  IMAD.SHL.U32 R5, R11, 0x200, RZ ;  /* 0x000002000b057824 */ /* 0x002fc800078e00ff */
[----:B------:R-:W-:Y:S01]  /*0560*/  IMAD R2, R7, 0x1000, R5 ;  /* 0x0000100007027824 */ /* 0x000fe200078e0205 */
[----:B------:R-:W-:Y:S01]  /*0570*/  LOP3.LUT R5, R5, R4, R0, 0xf6, !PT ;  /* 0x0000000405057212 */ /* 0x000fe200078ef600 */
[----:B------:R-:W-:Y:S02]  /*0580*/  IMAD.SHL.U32 R0, R3, 0x40, RZ ;  /* 0x0000004003007824 */ /* 0x000fe400078e00ff */
[----:B------:R-:W-:Y:S02]  /*0590*/  IMAD.IADD R187, R2, 0x1, R187 ;  /* 0x0000000102bb7824 */ /* 0x000fe400078e02bb */
[----:B------:R-:W-:Y:S01]  /*05a0*/  IMAD.SHL.U32 R2, R7, 0x8, RZ ;  /* 0x0000000807027824 */ /* 0x000fe200078e00ff */
[----:B------:R-:W-:Y:S01]  /*05b0*/  LOP3.LUT R0, R0, 0x1c0, RZ, 0xc0, !PT ;  /* 0x000001c000007812 */ /* 0x000fe200078ec0ff */
[----:B------:R-:W-:Y:S02]  /*05c0*/  IMAD.SHL.U32 R4, R17, 0x2, RZ ;  /* 0x0000000211047824 */ /* 0x000fe400078e00ff */
[----:B------:R-:W-:Y:S01]  /*05d0*/  IMAD.SHL.U32 R187, R187, 0x2, RZ ;  /* 0x00000002bbbb7824 */ /* 0x000fe200078e00ff */
[----:B------:R-:W-:Y:S01]  /*05e0*/  LOP3.LUT R2, R2, 0x8, RZ, 0xc0, !PT ;  /* 0x0000000802027812 */ /* 0x000fe200078ec0ff */
[----:B------:R-:W-:Y:S01]  /*05f0*/  IMAD R7, R7, 0x2000, R4 ;  /* 0x0000200007077824 */ /* 0x000fe200078e0204 */
[----:B------:R-:W-:Y:S01]  /*0600*/  SHF.R.U32.HI R3, RZ, 0x3, R0 ;  /* 0x00000003ff037819 */ /* 0x000fe20000011600 */
[----:B------:R-:W-:Y:S01]  /*0610*/  IMAD R4, R12, 0x400, R4 ;  /* 0x000004000c047824 */ /* 0x000fe200078e0204 */
[----:B------:R-:W-:-:S02]  /*0620*/  LOP3.LUT R13, R2, 0x10, R6, 0xf8, !PT ;  /* 0x00000010020d7812 */ /* 0x000fc400078ef806 */
[-C--:B------:R-:W-:Y:S01]  /*0630*/  LOP3.LUT R9, R3, R0.reuse, R2, 0x1e, !PT ;  /* 0x0000000003097212 */ /* 0x080fe200078e1e02 */
[----:B------:R-:W-:Y:S01]  /*0640*/  IMAD.SHL.U32 R2, R15, 0x40, RZ ;  /* 0x000000400f027824 */ /* 0x000fe200078e00ff */
[----:B------:R-:W-:Y:S01]  /*0650*/  LOP3.LUT R6, R3, R0, RZ, 0xfc, !PT ;  /* 0x0000000003067212 */ /* 0x000fe200078efcff */
[----:B------:R-:W-:Y:S02]  /*0660*/  IMAD R0, R12, 0x400, R7 ;  /* 0x000004000c007824 */ /* 0x000fe400078e0207 */
[----:B------:R-:W-:Y:S01]  /*0670*/  IMAD.SHL.U32 R3, R11, 0x8, RZ ;  /* 0x000000080b037824 */ /* 0x000fe200078e00ff */
[----:B------:R-:W-:Y:S01]  /*0680*/  LOP3.LUT R2, R2, 0x1c0, RZ, 0xc0, !PT ;  /* 0x000001c002027812 */ /* 0x000fe200078ec0ff */
[----:B------:R-:W-:Y:S01]  /*0690*/  IMAD.IADD R7, R6, 0x1, R0 ;  /* 0x0000000106077824 */ /* 0x000fe200078e0200 */
[----:B------:R-:W-:Y:S01]  /*06a0*/  LOP3.LUT R0, R8, 0xfffffe00, RZ, 0xc0, !PT ;  /* 0xfffffe0008007812 */ /* 0x000fe200078ec0ff */
[----:B------:R-:W-:Y:S01]  /*06b0*/  IMAD.IADD R9, R4, 0x1, R9 ;  /* 0x0000000104097824 */ /* 0x000fe200078e0209 */
[----:B------:R-:W-:-:S02]  /*06c0*/  SHF.R.U32.HI R6, RZ, 0x3, R2 ;  /* 0x00000003ff067819 */ /* 0x000fc40000011602 */
[----:B------:R-:W-:Y:S01]  /*06d0*/  LOP3.LUT R3, R2, 0x8, R3, 0xf8, !PT ;  /* 0x0000000802037812 */ /* 0x000fe200078ef803 */
[----:B------:R-:W-:Y:S01]  /*06e0*/  IMAD R4, R12, 0x400, R0 ;  /* 0x000004000c047824 */ /* 0x000fe200078e0200 */
[----:B------:R-:W-:Y:S02]  /*06f0*/  LOP3.LUT R2, R6, R13, R2, 0x1e, !PT ;  /* 0x0000000d06027212 */ /* 0x000fe400078e1e02 */
[----:B------:R-:W-:Y:S01]  /*0700*/  LOP3.LUT R3, R3, R6, RZ, 0x3c, !PT ;  /* 0x0000000603037212 */ /* 0x000fe200078e3cff */
[----:B------:R-:W-:Y:S01]  /*0710*/  IMAD.MOV.U32 R6, RZ, RZ, 0x40 ;  /* 0x00000040ff067424 */ /* 0x000fe200078e00ff */
        /* <DEDUP_REMOVED lines=8> */
[C---:B------:R-:W-:Y:S01]  /*07a0*/  SEL R186, R6.reuse, 0xffffffc0, !P3 ;  /* 0xffffffc006ba7807 */ /* 0x040fe20005800000 */
[----:B------:R-:W-:Y:S01]  /*07b0*/  IMAD.U32 R0, RZ, RZ, UR5 ;  /* 0x00000005ff007e24 */ /* 0x000fe2000f8e00ff */
[----:B------:R-:W-:Y:S01]  /*07c0*/  SEL R6, R6, 0xffffffc0, !P2 ;  /* 0xffffffc006067807 */ /* 0x000fe20005000000 */
[----:B------:R-:W-:Y:S01]  /*07d0*/  IMAD.MOV.U32 R0, RZ, RZ, -0x10 ;  /* 0xfffffff0ff007424 */ /* 0x000fe200078e00ff */
[C---:B------:R-:W-:Y:S01]  /*07e0*/  SEL R188, R4.reuse, 0xffffffe0, !P4 ;  /* 0xffffffe004bc7807 */ /* 0x040fe20006000000 */
[----:B------:R-:W-:Y:S01]  /*07f0*/  IMAD.U32 R2, RZ, RZ, UR6 ;  /* 0x00000006ff027e24 */ /* 0x000fe2000f8e00ff */
[----:B------:R-:W-:Y:S01]  /*0800*/  UIADD3 UR6, UR4, 0xc000, URZ ;  /* 0x0000c00004067890 */ /* 0x000fe2000fffe03f */
[----:B------:R-:W-:Y:S01]  /*0810*/  SEL R4, R4, 0xffffffe0, !P1 ;  /* 0xffffffe004047807 */ /* 0x000fe20004800000 */
[----:B------:R-:W-:Y:S01]  /*0820*/  IMAD.MOV.U32 R2, RZ, RZ, 0x440 ;  /* 0x00000440ff027424 */ /* 0x000fe200078e00ff */
[----:B------:R-:W-:Y:S01]  /*0830*/  SEL R0, R0, 0x10, !P0 ;  /* 0x0000001000007807 */ /* 0x000fe20004000000 */
[----:B------:R-:W-:Y:S01]  /*0840*/  IMAD.U32 R3, RZ, RZ, UR5 ;  /* 0x00000005ff037e24 */ /* 0x000fe2000f8e00ff */
[----:B------:R-:W-:Y:S01]  /*0850*/  LEA R3, R5, UR4, 0x1 ;  /* 0x0000000405037c11 */ /* 0x000fe2000f8e08ff */
[----:B------:R-:W-:Y:S01]  /*0860*/  IMAD.IADD R5, R7, 0x1, R4 ;  /* 0x0000000107057824 */ /* 0x000fe200078e0204 */
[----:B------:R-:W-:Y:S01]  /*0870*/  LEA R9, R9, UR6, 0x1 ;  /* 0x0000000609097c11 */ /* 0x000fe2000f8e08ff */
[C---:B------:R-:W-:Y:S01]  /*0880*/  IMAD.IADD R11, R7.reuse, 0x1, R0 ;  /* 0x00000001070b7824 */ /* 0x040fe200078e0200 */
[----:B------:R-:W-:Y:S01]  /*0890*/  SEL R2, R2, 0x3c0, !P2 ;  /* 0x000003c002027807 */ /* 0x000fe20005000000 */
[----:B------:R-:W-:Y:S01]  /*08a0*/  IMAD.IADD R252, R7, 0x1, R6 ;  /* 0x0000000107fc7824 */ /* 0x000fe200078e0206 */
[----:B------:R-:W-:Y:S01]  /*08b0*/  UIADD3 UR5, UR4, 0xc000, URZ ;  /* 0x0000c00004057890 */ /* 0x000fe2000fffe03f */
[----:B------:R-:W-:Y:S01]  /*08c0*/  STL [R1+0x7c], R9 ;  /* 0x00007c0901007387 */ /* 0x000fe20000100800 */
[----:B------:R-:W-:-:S02]  /*08d0*/  IMAD.IADD R10, R6, 0x1, R9 ;  /* 0x00000001060a7824 */ /* 0x000fc400078e0209 */
[C---:B------:R-:W-:Y:S01]  /*08e0*/  VIADD R14, R9.reuse, 0x420 ;  /* 0x00000420090e7836 */ /* 0x040fe20000000000 */
[----:B------:R1:W-:Y:S01]  /*08f0*/  STL [R1], R7 ;  /* 0x0000000701007387 */ /* 0x0003e20000100800 */
[C---:B------:R-:W-:Y:S02]  /*0900*/  VIADD R8, R9.reuse, 0x2020 ;  /* 0x0000202009087836 */ /* 0x040fe40000000000 */
[C---:B------:R-:W-:Y:S01]  /*0910*/  @P1 VIADD R14, R9.reuse, 0x3e0 ;  /* 0x000003e0090e1836 */ /* 0x040fe20000000000 */
[----:B------:R-:W-:Y:S01]  /*0920*/  STL [R1+0x8], R11 ;  /* 0x0000080b01007387 */ /* 0x000fe20000100800 */
[C---:B------:R-:W-:Y:S02]  /*0930*/  VIADD R13, R9.reuse, 0x2420 ;  /* 0x00002420090d7836 */ /* 0x040fe40000000000 */
[C---:B------:R-:W-:Y:S01]  /*0940*/  @P1 VIADD R8, R9.reuse, 0x1fe0 ;  /* 0x00001fe009081836 */ /* 0x040fe20000000000 */
[----:B------:R2:W-:Y:S01]  /*0950*/  STL [R1+0x18], R5 ;  /* 0x0000180501007387 */ /* 0x0005e20000100800 */
[----:B------:R-:W-:-:S02]  /*0960*/  @P1 VIADD R13, R9, 0x23e0 ;  /* 0x000023e0090d1836 */ /* 0x000fc40000000000 */
[C---:B------:R-:W-:Y:S01]  /*0970*/  VIADD R12, R9.reuse, 0x2040 ;  /* 0x00002040090c7836 */ /* 0x040fe20000000000 */
[----:B------:R-:W-:Y:S01]  /*0980*/  STL [R1+0x98], R10 ;  /* 0x0000980a01007387 */ /* 0x000fe20000100800 */
[----:B------:R-:W-:Y:S02]  /*0990*/  IMAD.IADD R0, R0, 0x1, R252 ;  /* 0x0000000100007824 */ /* 0x000fe400078e02fc */
[----:B------:R-:W-:Y:S02]  /*09a0*/  @P2 VIADD R12, R9, 0x1fc0 ;  /* 0x00001fc0090c2836 */ /* 0x000fe40000000000 */
[----:B------:R-:W-:-:S04]  /*09b0*/  VIADD R189, R187, UR6 ;  /* 0x00000006bbbd7c36 */ /* 0x000fc80008000000 */
[C---:B------:R-:W-:Y:S02]  /*09c0*/  IMAD.IADD R186, R189.reuse, 0x1, R186 ;  /* 0x00000001bdba7824 */ /* 0x040fe400078e02ba */
[----:B------:R-:W-:Y:S02]  /*09d0*/  IMAD.IADD R189, R189, 0x1, R188 ;  /* 0x00000001bdbd7824 */ /* 0x000fe400078e02bc */
[----:B-1----:R-:W-:Y:S02]  /*09e0*/  IMAD.IADD R7, R4, 0x1, R9 ;  /* 0x0000000104077824 */ /* 0x002fe400078e0209 */
[----:B------:R-:W-:-:S03]  /*09f0*/  IMAD.IADD R188, R188, 0x1, R186 ;  /* 0x00000001bcbc7824 */ /* 0x000fc600078e02ba */
[----:B------:R1:W-:Y:S01]  /*0a00*/  STL [R1+0xb4], R7 ;  /* 0x0000b40701007387 */ /* 0x0003e20000100800 */
[----:B--2---:R-:W-:-:S05]  /*0a10*/  IMAD.IADD R5, R9, 0x1, R2 ;  /* 0x0000000109057824 */ /* 0x004fca00078e0202 */
[----:B------:R-:W-:Y:S04]  /*0a20*/  STL [R1+0x94], R5 ;  /* 0x0000940501007387 */ /* 0x000fe80000100800 */
[----:B------:R-:W-:Y:S04]  /*0a30*/  STL [R1+0xa0], R14 ;  /* 0x0000a00e01007387 */ /* 0x000fe80000100800 */
[----:B------:R-:W-:Y:S04]  /*0a40*/  STL [R1+0x88], R8 ;  /* 0x0000880801007387 */ /* 0x000fe80000100800 */
[----:B------:R-:W-:Y:S04]  /*0a50*/  STL [R1+0x9c], R13 ;  /* 0x00009c0d01007387 */ /* 0x000fe80000100800 */
[----:B------:R-:W-:Y:S01]  /*0a60*/  STL [R1+0x4], R0 ;  /* 0x0000040001007387 */ /* 0x000fe20000100800 */
[----:B-1----:R-:W-:-:S02]  /*0a70*/  VIADD R7, R9, 0x2440 ;  /* 0x0000244009077836 */ /* 0x002fc40000000000 */
[----:B------:R-:W-:Y:S01]  /*0a80*/  @P2 VIADD R7, R9, 0x23c0 ;  /* 0x000023c009072836 */ /* 0x000fe20000000000 */
[----:B------:R-:W-:Y:S01]  /*0a90*/  STL [R1+0x90], R12 ;  /* 0x0000900c01007387 */ /* 0x000fe20000100800 */
[----:B------:R-:W-:-:S03]  /*0aa0*/  IMAD.IADD R9, R4, 0x1, R10 ;  /* 0x0000000104097824 */ /* 0x000fc600078e020a */
[----:B------:R1:W-:Y:S02]  /*0ab0*/  STL [R1+0x8c], R7 ;  /* 0x00008c0701007387 */ /* 0x0003e40000100800 */
[----:B-1----:R-:W-:Y:S02]  /*0ac0*/  IMAD.IADD R7, R11, 0x1, R4 ;  /* 0x000000010b077824 */ /* 0x002fe400078e0204 */
[----:B------:R-:W-:-:S03]  /*0ad0*/  IMAD.IADD R11, R4, 0x1, R252 ;  /* 0x00000001040b7824 */ /* 0x000fc600078e02fc */
        /* <DEDUP_REMOVED lines=11> */
.L_x_2190:
        /* <DEDUP_REMOVED lines=16> */
[----:B-12---:R-:W-:Y:S01]  /*0c90*/  IMAD.U32 R4, RZ, RZ, UR8 ;  /* 0x00000008ff047e24 */ /* 0x006fe2000f8e00ff */
        /* <DEDUP_REMOVED lines=50> */
.L_x_2114:
        /* <DEDUP_REMOVED lines=18> */
[----:B------:R-:W-:Y:S01]  /*10e0*/  USHF.L.U64.HI UR22, UR45, 0x7, UR57 ;  /* 0x000000072d167899 */ /* 0x000fe20008010239 */
[----:B------:R-:W-:Y:S01]  /*10f0*/  ULDC UR58, c[0x0][0x2d4] ;  /* 0x0000b500003a7ab9 */ /* 0x000fe20000000800 */
[----:B------:R-:W-:Y:S01]  /*1100*/  ULDC.64 UR24, c[0x0][0x240] ;  /* 0x0000900000187ab9 */ /* 0x000fe20000000a00 */
[----:B------:R-:W-:Y:S01]  /*1110*/  ULDC.U8 UR44, c[0x0][0x480] ;  /* 0x00012000002c7ab9 */ /* 0x000fe20000000000 */
[----:B------:R-:W-:Y:S02]  /*1120*/  USHF.R.S32.HI UR37, URZ, 0x1f, UR58 ;  /* 0x0000001f3f257899 */ /* 0x000fe4000801143a */
[----:B------:R-:W-:Y:S01]  /*1130*/  USEL UR33, UR9, URZ, UP2 ;  /* 0x0000003f09217287 */ /* 0x000fe20009000000 */
[----:B-1----:R-:W-:Y:S01]  /*1140*/  IABS R6, R7 ;  /* 0x0000000700067213 */ /* 0x002fe20000000000 */
[----:B------:R-:W-:Y:S01]  /*1150*/  UIMAD.WIDE.U32 UR16, UR6, UR24, URZ ;  /* 0x00000018061072a5 */ /* 0x000fe2000f8e003f */
[----:B------:R-:W-:Y:S01]  /*1160*/  ISETP.NE.AND P3, PT, R7, RZ, PT ;  /* 0x000000ff0700720c */ /* 0x000fe20003f65270 */
[----:B------:R-:W-:Y:S01]  /*1170*/  @UP0 UIADD3 UR9, UR19, UR28, URZ ;  /* 0x0000001c13090290 */ /* 0x000fe2000fffe03f */
[----:B------:R-:W1:Y:S01]  /*1180*/  I2F.RP R4, R6 ;  /* 0x0000000600047306 */ /* 0x000e620000209400 */
[----:B------:R-:W-:-:S02]  /*1190*/  UISETP.NE.AND UP4, UPT, UR44, URZ, UPT ;  /* 0x0000003f2c00728c */ /* 0x000fc4000bf85270 */
[----:B------:R-:W-:Y:S02]  /*11a0*/  USEL UR38, UR22, URZ, UP2 ;  /* 0x0000003f16267287 */ /* 0x000fe40009000000 */
[----:B--2---:R-:W-:Y:S02]  /*11b0*/  UIMAD.WIDE.U32 UR30, UR7, UR14, URZ ;  /* 0x0000000e071e72a5 */ /* 0x004fe4000f8e003f */
[----:B------:R-:W-:Y:S02]  /*11c0*/  USEL UR56, UR20, UR16, !UP1 ;  /* 0x0000001014387287 */ /* 0x000fe4000c800000 */
[----:B------:R-:W-:Y:S02]  /*11d0*/  UIMAD UR50, UR7, UR15, UR31 ;  /* 0x0000000f073272a4 */ /* 0x000fe4000f8e021f */
[----:B------:R-:W-:Y:S01]  /*11e0*/  @!UP1 UIMAD UR7, UR57, UR12, URZ ;  /* 0x0000000c390792a4 */ /* 0x000fe2000f8e023f */
[----:B------:R-:W-:Y:S01]  /*11f0*/  @UP1 ULDC.64 UR14, c[0x0][0x420] ;  /* 0x00010800000e1ab9 */ /* 0x000fe20000000a00 */
[----:B------:R-:W-:Y:S01]  /*1200*/  UIADD3 UR48, UR21, UR27, URZ ;  /* 0x0000001b15307290 */ /* 0x000fe2000fffe03f */
[----:B-1----:R-:W1:Y:S01]  /*1210*/  MUFU.RCP R4, R4 ;  /* 0x0000000400047308 */ /* 0x002e620000001000 */
[----:B------:R-:W-:-:S02]  /*1220*/  @!UP1 UIMAD UR32, UR45, UR13, UR7 ;  /* 0x0000000d2d2092a4 */ /* 0x000fc4000f8e0207 */
[----:B------:R-:W-:Y:S02]  /*1230*/  UIADD3 UR7, UR36, 0x7f, URZ ;  /* 0x0000007f24077890 */ /* 0x000fe4000fffe03f */
[----:B------:R-:W-:Y:S02]  /*1240*/  @UP1 UIMAD.WIDE.U32 UR42, UR6, UR14, URZ ;  /* 0x0000000e062a12a5 */ /* 0x000fe4000f8e003f */
[----:B------:R-:W-:Y:S01]  /*1250*/  USHF.R.S32.HI UR23, URZ, 0x1f, UR7 ;  /* 0x0000001f3f177899 */ /* 0x000fe20008011407 */
[----:B------:R-:W-:Y:S01]  /*1260*/  ULDC UR61, c[0x0][0x2dc] ;  /* 0x0000b700003d7ab9 */ /* 0x000fe20000000800 */
[----:B------:R-:W-:Y:S02]  /*1270*/  ULDC UR60, c[0x0][0x270] ;  /* 0x00009c00003c7ab9 */ /* 0x000fe40000000800 */
[----:B------:R-:W-:Y:S02]  /*1280*/  ULEA.HI UR44, UR23, UR7, URZ, 0x7 ;  /* 0x00000007172c7291 */ /* 0x000fe4000f8f383f */
[----:B------:R-:W-:Y:S01]  /*1290*/  UIMAD UR7, UR37, UR45, URZ ;  /* 0x0000002d250772a4 */ /* 0x000fe2000f8e023f */
[----:B------:R-:W-:Y:S01]  /*12a0*/  @UP0 ULDC.64 UR22, c[0x0][0x248] ;  /* 0x0000920000160ab9 */ /* 0x000fe20000000a00 */
[----:B------:R-:W-:Y:S01]  /*12b0*/  @UP1 UIMAD UR47, UR6, UR15, UR43 ;  /* 0x0000000f062f12a4 */ /* 0x000fe2000f8e022b */
[----:B-1----:R-:W-:Y:S01]  /*12c0*/  VIADD R4, R4, 0xffffffe ;  /* 0x0ffffffe04047836 */ /* 0x002fe20000000000 */
[----:B------:R-:W-:-:S02]  /*12d0*/  @UP0 UIMAD.WIDE.U32 UR20, UR9, UR22, URZ ;  /* 0x00000016091402a5 */ /* 0x000fc4000f8e003f */
[----:B------:R-:W-:Y:S01]  /*12e0*/  @!UP1 UIMAD.WIDE.U32 UR34, UR45, UR12, URZ ;  /* 0x0000000c2d2292a5 */ /* 0x000fe2000f8e003f */
[----:B------:R-:W1:Y:S01]  /*12f0*/  F2I.FTZ.U32.TRUNC.NTZ R5, R4 ;  /* 0x0000000400057305 */ /* 0x000e62000021f000 */
[----:B------:R-:W-:Y:S01]  /*1300*/  ULDC.U8 UR40, c[0x0][0x3d8] ;  /* 0x0000f60000287ab9 */ /* 0x000fe20000000000 */
[----:B------:R-:W-:Y:S02]  /*1310*/  @UP0 UIMAD UR9, UR9, UR23, URZ ;  /* 0x00000017090902a4 */ /* 0x000fe4000f8e023f */
[----:B------:R-:W-:Y:S02]  /*1320*/  UIMAD.WIDE UR12, UR61, UR60, URZ ;  /* 0x0000003c3d0c72a5 */ /* 0x000fe4000f8e023f */
[----:B------:R-:W-:Y:S02]  /*1330*/  UIMAD.WIDE.U32 UR14, UR45, UR58, URZ ;  /* 0x0000003a2d0e72a5 */ /* 0x000fe4000f8e003f */
[----:B------:R-:W-:Y:S02]  /*1340*/  UIMAD UR7, UR57, UR58, UR7 ;  /* 0x0000003a390772a4 */ /* 0x000fe4000f8e0207 */
[----:B------:R-:W-:-:S02]  /*1350*/  UISETP.NE.AND UP3, UPT, UR40, URZ, UPT ;  /* 0x0000003f2800728c */ /* 0x000fc4000bf65270 */
[----:B------:R-:W-:Y:S02]  /*1360*/  UIMAD UR26, UR6, UR25, URZ ;  /* 0x00000019061a72a4 */ /* 0x000fe4000f8e023f */
[----:B------:R-:W-:Y:S01]  /*1370*/  @UP0 UIADD3 UR40, UR21, UR9, URZ ;  /* 0x0000000915280290 */ /* 0x000fe2000fffe03f */
[--C-:B-1----:R-:W-:Y:S01]  /*1380*/  IMAD.MOV R0, RZ, RZ, -R5.reuse ;  /* 0x000000ffff007224 */ /* 0x102fe200078e0a05 */
[----:B------:R-:W-:Y:S01]  /*1390*/  UIMAD UR9, UR13, UR14, URZ ;  /* 0x0000000e0d0972a4 */ /* 0x000fe2000f8e023f */
[----:B------:R-:W-:Y:S01]  /*13a0*/  IMAD.MOV.U32 R4, RZ, RZ, RZ ;  /* 0x000000ffff047224 */ /* 0x000fe200078e00ff */
[----:B------:R-:W-:Y:S01]  /*13b0*/  UIADD3 UR7, UR15, UR7, URZ ;  /* 0x000000070f077290 */ /* 0x000fe2000fffe03f */
[----:B------:R-:W-:Y:S01]  /*13c0*/  IMAD R0, R0, R6, RZ ;  /* 0x0000000600007224 */ /* 0x000fe200078e02ff */
[----:B------:R-:W-:Y:S02]  /*13d0*/  @UP1 UIADD3 UR48, UR17, UR26, URZ ;  /* 0x0000001a11301290 */ /* 0x000fe4000fffe03f */
[----:B------:R-:W-:Y:S01]  /*13e0*/  UIMAD.WIDE.U32 UR16, UR12, UR14, URZ ;  /* 0x0000000e0c1072a5 */ /* 0x000fe2000f8e003f */
[----:B------:R-:W-:Y:S01]  /*13f0*/  IMAD.HI.U32 R0, R5, R0, R4 ;  /* 0x0000000005007227 */ /* 0x000fe200078e0004 */
[----:B------:R-:W-:Y:S01]  /*1400*/  UIMAD UR7, UR12, UR7, UR9 ;  /* 0x000000070c0772a4 */ /* 0x000fe2000f8e0209 */
[----:B------:R-:W-:Y:S01]  /*1410*/  ULDC UR39, c[0x0][0x2c4] ;  /* 0x0000b10000277ab9 */ /* 0x000fe20000000800 */
[----:B------:R-:W-:-:S03]  /*1420*/  UIMAD.WIDE.U32 UR14, UR12, UR6, URZ ;  /* 0x000000060c0e72a5 */ /* 0x000fc6000f8e003f */
[----:B------:R-:W-:Y:S01]  /*1430*/  IMAD.HI.U32 R0, R0, R2, RZ ;  /* 0x0000000200007227 */ /* 0x000fe200078e00ff */
[----:B------:R-:W-:Y:S02]  /*1440*/  @UP3 UIMAD UR9, UR45, UR39, URZ ;  /* 0x000000272d0932a4 */ /* 0x000fe4000f8e023f */
[----:B------:R-:W-:Y:S02]  /*1450*/  UIADD3 UR46, UR17, UR7, URZ ;  /* 0x00000007112e7290 */ /* 0x000fe4000fffe03f */
[----:B------:R-:W-:Y:S01]  /*1460*/  IADD3 R4, -R0, RZ, RZ ;  /* 0x000000ff00047210 */ /* 0x000fe20007ffe1ff */
[----:B------:R-:W-:Y:S02]  /*1470*/  ULOP3.LUT UR7, UR44, 0xffffff80, URZ, 0xc0, !UPT ;  /* 0xffffff802c077892 */ /* 0x000fe4000f8ec03f */
[----:B------:R-:W-:Y:S02]  /*1480*/  @UP3 USEL UR9, UR9, UR6, !UP1 ;  /* 0x0000000609093287 */ /* 0x000fe4000c800000 */
[----:B------:R-:W-:Y:S01]  /*1490*/  IMAD R2, R6, R4, R2 ;  /* 0x0000000406027224 */ /* 0x000fe200078e0202 */
[----:B------:R-:W-:Y:S01]  /*14a0*/  @UP0 UMOV UR37, UR20 ;  /* 0x0000001400250c82 */ /* 0x000fe20008000000 */
[----:B------:R-:W-:Y:S01]  /*14b0*/  UIADD3 UR7, UR7, -0x80, URZ ;  /* 0xffffff8007077890 */ /* 0x000fe2000fffe03f */
[----:B------:R-:W-:-:S02]  /*14c0*/  @UP3 ULDC UR20, c[0x0][0x2e4] ;  /* 0x0000b90000143ab9 */ /* 0x000fc40000000800 */
[----:B------:R-:W-:Y:S01]  /*14d0*/  ISETP.GT.U32.AND P1, PT, R6, R2, PT ;  /* 0x000000020600720c */ /* 0x000fe20003f24070 */
[----:B------:R-:W-:Y:S02]  /*14e0*/  USEL UR54, UR16, UR14, !UP1 ;  /* 0x0000000e10367287 */ /* 0x000fe4000c800000 */
[----:B------:R-:W-:Y:S02]  /*14f0*/  @!UP3 UIMAD UR14, UR45, UR60, UR55 ;  /* 0x0000003c2d0eb2a4 */ /* 0x000fe4000f8e0237 */
[----:B------:R-:W-:Y:S02]  /*1500*/  @UP3 UIMAD UR17, UR55, UR20, UR9 ;  /* 0x00000014371132a4 */ /* 0x000fe4000f8e0209 */
[----:B------:R-:W-:Y:S02]  /*1510*/  USHF.R.S32.HI UR26, URZ, 0x1f, UR7 ;  /* 0x0000001f3f1a7899 */ /* 0x000fe40008011407 */
[----:B------:R-:W-:Y:S02]  /*1520*/  UIADD3 UR9, UP2, UR7, UR33, URZ ;  /* 0x0000002107097290 */ /* 0x000fe4000ff5e03f */
[----:B------:R-:W-:-:S02]  /*1530*/  @!UP3 UIMAD UR17, UR14, UR39, URZ ;  /* 0x000000270e11b2a4 */ /* 0x000fc4000f8e023f */
[----:B------:R-:W-:Y:S01]  /*1540*/  @!P1 IMAD.IADD R2, R2, 0x1, -R6 ;  /* 0x0000000102029824 */ /* 0x000fe200078e0a06 */
[----:B------:R-:W-:Y:S01]  /*1550*/  UIMAD UR14, UR13, UR6, URZ ;  /* 0x000000060d0e72a4 */ /* 0x000fe2000f8e023f */
[----:B------:R-:W-:Y:S01]  /*1560*/  @!P1 VIADD R0, R0, 0x1 ;  /* 0x0000000100009836 */ /* 0x000fe20000000000 */
[----:B------:R-:W-:Y:S01]  /*1570*/  UIADD3.X UR16, UR26, UR38, URZ, UP2, !UPT ;  /* 0x000000261a107290 */ /* 0x000fe200097fe43f */
[----:B------:R-:W-:Y:S01]  /*1580*/  PLOP3.LUT P1, PT, PT, PT, UP0, 0x80, 0x0 ;  /* 0x000000000000781c */ /* 0x000fe20003f2f008 */
[----:B------:R-:W-:Y:S01]  /*1590*/  UIMAD UR13, UR13, UR9, URZ ;  /* 0x000000090d0d72a4 */ /* 0x000fe2000f8e023f */
[----:B------:R-:W-:Y:S01]  /*15a0*/  ISETP.GE.U32.AND P0, PT, R2, R6, PT ;  /* 0x000000060200720c */ /* 0x000fe20003f06070 */
[----:B------:R-:W-:Y:S01]  /*15b0*/  @UP0 UIADD3 UR31, UR19, UR28, URZ ;  /* 0x0000001c131f0290 */ /* 0x000fe2000fffe03f */
[----:B------:R-:W-:Y:S01]  /*15c0*/  LOP3.LUT R2, R7, UR55, RZ, 0x3c, !PT ;  /* 0x0000003707027c12 */ /* 0x000fe2000f8e3cff */
[----:B------:R-:W-:Y:S01]  /*15d0*/  @UP0 ULDC.64 UR20, c[0x0][0x250] ;  /* 0x0000940000140ab9 */ /* 0x000fe20000000a00 */
[----:B------:R-:W-:-:S02]  /*15e0*/  UIMAD.WIDE.U32 UR38, UR12, UR9, URZ ;  /* 0x000000090c2672a5 */ /* 0x000fc4000f8e003f */
[----:B------:R-:W-:Y:S01]  /*15f0*/  ISETP.GE.AND P2, PT, R2, RZ, PT ;  /* 0x000000ff0200720c */ /* 0x000fe20003f46270 */
[----:B------:R-:W-:Y:S02]  /*1600*/  UIMAD UR9, UR12, UR16, UR13 ;  /* 0x000000100c0972a4 */ /* 0x000fe4000f8e020d */
[----:B------:R-:W-:Y:S02]  /*1610*/  @UP0 UIMAD.WIDE.U32 UR12, UR31, UR20, URZ ;  /* 0x000000141f0c02a5 */ /* 0x000fe4000f8e003f */
[----:B------:R-:W-:Y:S02]  /*1620*/  @UP1 UIADD3 UR46, UR15, UR14, URZ ;  /* 0x0000000e0f2e1290 */ /* 0x000fe4000fffe03f */
[----:B------:R-:W-:Y:S01]  /*1630*/  @P0 IADD3 R0, R0, 0x1, RZ ;  /* 0x0000000100000810 */ /* 0x000fe20007ffe0ff */
[----:B------:R-:W-:Y:S01]  /*1640*/  UIMAD UR49, UR55, UR61, URZ ;  /* 0x0000003d373172a4 */ /* 0x000fe2000f8e023f */
[----:B------:R-:W-:Y:S01]  /*1650*/  PLOP3.LUT P0, PT, PT, PT, UP3, 0x80, 0x0 ;  /* 0x000000000000781c */ /* 0x000fe20003f0f038 */
[----:B------:R-:W-:-:S02]  /*1660*/  @UP0 UIMAD UR14, UR31, UR21, URZ ;  /* 0x000000151f0e02a4 */ /* 0x000fc4000f8e023f */
[----:B------:R-:W-:Y:S01]  /*1670*/  IMAD.MOV.U32 R14, RZ, RZ, R0 ;  /* 0x000000ffff0e7224 */ /* 0x000fe200078e0000 */
[----:B------:R-:W-:Y:S02]  /*1680*/  @!UP1 UIADD3 UR47, UR35, UR32, URZ ;  /* 0x00000020232f9290 */ /* 0x000fe4000fffe03f */
[----:B------:R-:W-:Y:S02]  /*1690*/  USEL UR52, UR50, URZ, UP4 ;  /* 0x0000003f32347287 */ /* 0x000fe4000a000000 */
[----:B------:R-:W-:Y:S01]  /*16a0*/  USHF.R.S32.HI UR41, URZ, 0x1f, UR29 ;  /* 0x0000001f3f297899 */ /* 0x000fe2000801141d */
        /* <DEDUP_REMOVED lines=20> */
.L_x_2116:
        /* <DEDUP_REMOVED lines=13> */
.L_x_2117:
        /* <DEDUP_REMOVED lines=11> */
.L_x_2118:
[----:B------:R-:W-:-:S04]  /*1970*/  UIMAD UR6, UR45, UR60, UR55 ;  /* 0x0000003c2d0672a4 */ /* 0x000fc8000f8e0237 */
[----:B------:R-:W-:-:S12]  /*1980*/  UIMAD UR6, UR6, UR58, URZ ;  /* 0x0000003a060672a4 */ /* 0x000fd8000f8e023f */
.L_x_2119:
[----:B------:R-:W1:Y:S01]  /*1990*/  S2R R23, SR_TID.X ;  /* 0x0000000000177919 */ /* 0x000e620000002100 */
[----:B------:R-:W2:Y:S01]  /*19a0*/  LDC.64 R4, c[0x0][0x420] ;  /* 0x00010800ff047b82 */ /* 0x000ea20000000a00 */
[--C-:B------:R-:W-:Y:S01]  /*19b0*/  SHF.R.S32.HI R27, RZ, 0x1f, R195.reuse ;  /* 0x0000001fff1b7819 */ /* 0x100fe200000114c3 */
[----:B------:R-:W-:Y:S01]  /*19c0*/  USHF.R.S32.HI UR58, URZ, 0x1f, UR55 ;  /* 0x0000001f3f3a7899 */ /* 0x000fe20008011437 */
[----:B------:R-:W-:Y:S01]  /*19d0*/  IADD3 R6, P0, R195, UR9, RZ ;  /* 0x00000009c3067c10 */ /* 0x000fe2000ff1e0ff */
[----:B------:R-:W-:Y:S01]  /*19e0*/  UIMAD UR12, UR61, UR60, URZ ;  /* 0x0000003c3d0c72a4 */ /* 0x000fe2000f8e023f */
[----:B------:R-:W-:Y:S01]  /*19f0*/  IMAD.MOV.U32 R26, RZ, RZ, R195 ;  /* 0x000000ffff1a7224 */ /* 0x000fe200078e00c3 */
[----:B------:R-:W-:Y:S01]  /*1a00*/  ULDC.64 UR14, c[0x0][0x428] ;  /* 0x00010a00000e7ab9 */ /* 0x000fe20000000a00 */
[----:B------:R-:W-:Y:S01]  /*1a10*/  IADD3.X R7, R27, UR47, RZ, P0, !PT ;  /* 0x0000002f1b077c10 */ /* 0x000fe200087fe4ff */
[----:B------:R-:W-:Y:S01]  /*1a20*/  UIADD3 UR27, UR7, UR6, URZ ;  /* 0x00000006071b7290 */ /* 0x000fe2000fffe03f */
[----:B------:R-:W-:Y:S01]  /*1a30*/  BSSY B1, `(.L_x_2115) ;  /* 0x0000c1b000017945 */ /* 0x000fe20003800000 */
[----:B------:R-:W-:Y:S01]  /*1a40*/  UIMAD UR6, UR58, UR14, URZ ;  /* 0x0000000e3a0672a4 */ /* 0x000fe2000f8e023f */
[----:B------:R3:W-:Y:S01]  /*1a50*/  STL.64 [R1+0x80], R26 ;  /* 0x0000801a01007387 */ /* 0x0007e20000100a00 */
[----:B------:R-:W-:-:S02]  /*1a60*/  UIADD3 UR13, UR7, UR17, URZ ;  /* 0x00000011070d7290 */ /* 0x000fc4000fffe03f */
[----:B------:R-:W-:Y:S01]  /*1a70*/  USHF.L.U32 UR9, UR12, 0x7, URZ ;  /* 0x000000070c097899 */ /* 0x000fe2000800063f */
[----:B------:R-:W-:Y:S01]  /*1a80*/  ULDC.64 UR30, c[0x0][0x2b0] ;  /* 0x0000ac00001e7ab9 */ /* 0x000fe20000000a00 */
[----:B------:R-:W-:Y:S01]  /*1a90*/  UIMAD UR15, UR55, UR15, UR6 ;  /* 0x0000000f370f72a4 */ /* 0x000fe2000f8e0206 */
[----:B------:R-:W-:Y:S01]  /*1aa0*/  ULDC.64 UR16, c[0x0][0x258] ;  /* 0x0000960000107ab9 */ /* 0x000fe20000000a00 */
[----:B------:R-:W-:Y:S01]  /*1ab0*/  UISETP.GE.AND UP2, UPT, UR36, 0x1, UPT ;  /* 0x000000012400788c */ /* 0x000fe2000bf46270 */
[----:B------:R-:W-:Y:S01]  /*1ac0*/  ULDC.64 UR42, c[0x0][0x210] ;  /* 0x00008400002a7ab9 */ /* 0x000fe20000000a00 */
[----:B------:R-:W-:Y:S01]  /*1ad0*/  ULDC.64 UR34, c[0x0][0x3e0] ;  /* 0x0000f80000227ab9 */ /* 0x000fe20000000a00 */
[C---:B--2---:R-:W-:Y:S01]  /*1ae0*/  IMAD R9, R4.reuse, UR26, RZ ;  /* 0x0000001a04097c24 */ /* 0x044fe2000f8e02ff */
[----:B------:R-:W-:Y:S01]  /*1af0*/  ULDC.64 UR60, c[0x0][0x478] ;  /* 0x00011e00003c7ab9 */ /* 0x000fe20000000a00 */
[----:B------:R-:W-:Y:S01]  /*1b00*/  IMAD.WIDE.U32 R6, R4, UR7, R6 ;  /* 0x0000000704067c25 */ /* 0x000fe2000f8e0006 */
[----:B------:R-:W-:Y:S01]  /*1b10*/  ULEA.HI.SX32 UR39, UR44, 0xffffffff, 0x19 ;  /* 0xffffffff2c277891 */ /* 0x000fe2000f8fca3f */
        /* <DEDUP_REMOVED lines=11> */
[----:B------:R-:W-:-:S02]  /*1bd0*/  UIMAD.WIDE UR6, UR13, 0x4, UR30 ;  /* 0x000000040d0678a5 */ /* 0x000fc4000f8e021e */
[----:B------:R-:W-:Y:S01]  /*1be0*/  IMAD.IADD R7, R7, 0x1, R0 ;  /* 0x0000000107077824 */ /* 0x000fe200078e0200 */
[----:B------:R-:W-:Y:S01]  /*1bf0*/  UIADD3 UR13, UP1, UP0, UR38, UR9, UR49 ;  /* 0x00000009260d7290 */ /* 0x000fe2000f83e031 */
[----:B------:R-:W-:Y:S01]  /*1c00*/  IMAD R9, R9, UR24, RZ ;  /* 0x0000001809097c24 */ /* 0x000fe2000f8e02ff */
[----:B------:R-:W-:Y:S01]  /*1c10*/  USHF.R.S32.HI UR9, URZ, 0x1f, UR9 ;  /* 0x0000001f3f097899 */ /* 0x000fe20008011409 */
[----:B------:R-:W-:Y:S01]  /*1c20*/  IMAD R11, R11, UR12, R10 ;  /* 0x0000000c0b0b7c24 */ /* 0x000fe2000f8e020a */
[----:B------:R-:W-:Y:S01]  /*1c30*/  UIMAD UR12, UR58, UR16, URZ ;  /* 0x000000103a0c72a4 */ /* 0x000fe2000f8e023f */
[C---:B------:R-:W-:Y:S01]  /*1c40*/  IMAD R0, R8.reuse, UR25, R9 ;  /* 0x0000001908007c24 */ /* 0x040fe2000f8e0209 */
[----:B------:R-:W-:Y:S01]  /*1c50*/  UIADD3.X UR9, UR50, UR9, UR53, UP1, UP0 ;  /* 0x0000000932097290 */ /* 0x000fe20008fe0435 */
[----:B------:R-:W-:Y:S01]  /*1c60*/  IMAD.WIDE.U32 R8, R8, UR24, R26 ;  /* 0x0000001808087c25 */ /* 0x000fe2000f8e001a */
[----:B------:R-:W-:Y:S02]  /*1c70*/  UIMAD UR17, UR55, UR17, UR12 ;  /* 0x00000011371172a4 */ /* 0x000fe4000f8e020c */
[----:B------:R-:W-:Y:S01]  /*1c80*/  UIADD3 UR12, UP1, UP0, UR51, UR13, UR54 ;  /* 0x0000000d330c7290 */ /* 0x000fe2000f83e036 */
[----:B------:R-:W-:Y:S01]  /*1c90*/  IMAD.U32 R10, RZ, RZ, UR14 ;  /* 0x0000000eff0a7e24 */ /* 0x000fe2000f8e00ff */
[----:B------:R-:W-:Y:S01]  /*1ca0*/  IADD3 R8, P0, R8, UR56, RZ ;  /* 0x0000003808087c10 */ /* 0x000fe2000ff1e0ff */
[----:B------:R-:W-:Y:S01]  /*1cb0*/  ULDC.64 UR30, c[0x0][0x400] ;  /* 0x00010000001e7ab9 */ /* 0x000fe20000000a00 */
[----:B------:R-:W-:Y:S01]  /*1cc0*/  UIADD3.X UR9, UR52, UR9, UR46, UP1, UP0 ;  /* 0x0000000934097290 */ /* 0x000fe20008fe042e */
[----:B------:R-:W-:Y:S01]  /*1cd0*/  IMAD.WIDE.U32 R6, R10, UR55, R6 ;  /* 0x000000370a067c25 */ /* 0x000fe2000f8e0006 */
[----:B------:R-:W-:Y:S01]  /*1ce0*/  IADD3.X R9, R9, UR48, R0, P0, !PT ;  /* 0x0000003009097c10 */ /* 0x000fe200087fe400 */
[----:B------:R-:W-:Y:S01]  /*1cf0*/  UIMAD.WIDE UR26, UR27, 0x4, UR60 ;  /* 0x000000041b1a78a5 */ /* 0x000fe2000f8e023c */
[----:B------:R-:W-:Y:S01]  /*1d00*/  PLOP3.LUT P0, PT, PT, PT, UP2, 0x80, 0x0 ;  /* 0x000000000000781c */ /* 0x000fe20003f0f028 */
[----:B------:R-:W-:-:S02]  /*1d10*/  IMAD.U32 R0, RZ, RZ, UR16 ;  /* 0x00000010ff007e24 */ /* 0x000fc4000f8e00ff */
[----:B------:R-:W-:Y:S02]  /*1d20*/  VIADD R7, R7, UR15 ;  /* 0x0000000f07077c36 */ /* 0x000fe40008000000 */
[----:B------:R-:W-:Y:S02]  /*1d30*/  IMAD R10, R22, R4, RZ ;  /* 0x00000004160a7224 */ /* 0x000fe400078e02ff */
        /* <DEDUP_REMOVED lines=14> */
[----:B------:R-:W2:Y:S01]  /*1e20*/  LDL R25, [R1+0x70] ;  /* 0x0000700001197983 */ /* 0x000ea20000100800 */
[----:B------:R-:W-:Y:S01]  /*1e30*/  PLOP3.LUT P1, PT, PT, PT, UP4, 0x80, 0x0 ;  /* 0x000000000000781c */ /* 0x000fe20003f2f048 */
[----:B------:R-:W-:Y:S01]  /*1e40*/  UMOV UR12, UR39 ;  /* 0x00000027000c7c82 */ /* 0x000fe20008000000 */
[----:B------:R-:W-:Y:S01]  /*1e50*/  UMOV UR15, UR6 ;  /* 0x00000006000f7c82 */ /* 0x000fe20008000000 */
[----:B------:R-:W-:Y:S01]  /*1e60*/  UIMAD UR6, UR12, -0x80, UR36 ;  /* 0xffffff800c0678a4 */ /* 0x000fe2000f8e0224 */
[----:B------:R-:W-:Y:S01]  /*1e70*/  IMAD.MOV.U32 R10, RZ, RZ, R12 ;  /* 0x000000ffff0a7224 */ /* 0x000fe200078e000c */
[----:B------:R-:W-:Y:S01]  /*1e80*/  UMOV UR14, UR7 ;  /* 0x00000007000e7c82 */ /* 0x000fe20008000000 */
[----:B------:R-:W-:Y:S01]  /*1e90*/  IMAD.MOV.U32 R11, RZ, RZ, R13 ;  /* 0x000000ffff0b7224 */ /* 0x000fe200078e000d */
[----:B------:R-:W-:Y:S01]  /*1ea0*/  ULEA.HI UR7, UR12, UR12, URZ, 0x1 ;  /* 0x0000000c0c077291 */ /* 0x000fe2000f8f083f */
[----:B------:R-:W-:Y:S01]  /*1eb0*/  IMAD.MOV.U32 R16, RZ, RZ, R7 ;  /* 0x000000ffff107224 */ /* 0x000fe200078e0007 */
[C---:B------:R-:W-:Y:S01]  /*1ec0*/  ISETP.GE.AND P5, PT, R2.reuse, UR6, PT ;  /* 0x0000000602007c0c */ /* 0x040fe2000bfa6270 */
[----:B------:R1:W-:Y:S01]  /*1ed0*/  STL [R1+0x3c], R10 ;  /* 0x00003c0a01007387 */ /* 0x0003e20000100800 */
[----:B------:R-:W-:Y:S01]  /*1ee0*/  ULOP3.LUT UR7, UR7, 0xfffffffe, URZ, 0xc0, !UPT ;  /* 0xfffffffe07077892 */ /* 0x000fe2000f8ec03f */
[C---:B------:R-:W-:Y:S01]  /*1ef0*/  VIADD R17, R2.reuse, 0x20 ;  /* 0x0000002002117836 */ /* 0x040fe20000000000 */
[----:B------:R-:W-:Y:S01]  /*1f00*/  UMOV UR17, UR26 ;  /* 0x0000001a00117c82 */ /* 0x000fe20008000000 */
[----:B------:R1:W-:Y:S01]  /*1f10*/  STL [R1+0x40], R11 ;  /* 0x0000400b01007387 */ /* 0x0003e20000100800 */
[----:B------:R-:W-:Y:S01]  /*1f20*/  UIADD3 UR7, UR12, -UR7, URZ ;  /* 0x800000070c077290 */ /* 0x000fe2000fffe03f */
[C---:B------:R-:W-:Y:S01]  /*1f30*/  VIADD R18, R2.reuse, 0x40 ;  /* 0x0000004002127836 */ /* 0x040fe20000000000 */
[----:B------:R-:W-:Y:S01]  /*1f40*/  UMOV UR16, UR27 ;  /* 0x0000001b00107c82 */ /* 0x000fe20008000000 */
[----:B------:R1:W-:Y:S01]  /*1f50*/  STL [R1+0x44], R16 ;  /* 0x0000441001007387 */ /* 0x0003e20000100800 */
[----:B------:R-:W-:Y:S01]  /*1f60*/  UISETP.NE.AND UP0, UPT, UR7, 0x1, UPT ;  /* 0x000000010700788c */ /* 0x000fe2000bf05270 */
[----:B------:R-:W-:Y:S01]  /*1f70*/  VIADD R21, R2, 0x60 ;  /* 0x0000006002157836 */ /* 0x000fe20000000000 */
[----:B------:R-:W-:Y:S01]  /*1f80*/  BSSY B0, `(.L_x_2121) ;  /* 0x0000015000007945 */ /* 0x000fe20003800000 */
[----:B------:R-:W-:Y:S01]  /*1f90*/  @P1 BAR.SYNC.DEFER_BLOCKING 0x0 ;  /* 0x0000000000001b1d */ /* 0x000fe20000010000 */
[----:B------:R-:W-:-:S02]  /*1fa0*/  ISETP.GE.AND P4, PT, R17, UR6, PT ;  /* 0x0000000611007c0c */ /* 0x000fc4000bf86270 */
[----:B------:R-:W-:Y:S02]  /*1fb0*/  PLOP3.LUT P0, PT, PT, PT, UP0, 0x80, 0x0 ;  /* 0x000000000000781c */ /* 0x000fe40003f0f008 */
[----:B------:R-:W-:Y:S02]  /*1fc0*/  ISETP.GE.AND P3, PT, R18, UR6, PT ;  /* 0x0000000612007c0c */ /* 0x000fe4000bf66270 */
[----:B------:R-:W-:Y:S02]  /*1fd0*/  ISETP.GE.AND P2, PT, R21, UR6, PT ;  /* 0x0000000615007c0c */ /* 0x000fe4000bf46270 */
        /* <DEDUP_REMOVED lines=15> */
.L_x_2122:
[----:B------:R-:W-:Y:S05]  /*20d0*/  BSYNC B0 ;  /* 0x0000000000007941 */ /* 0x000fea0003800000 */
.L_x_2121:
        /* <DEDUP_REMOVED lines=14> */
.L_x_2124:
[----:B------:R-:W-:Y:S05]  /*21c0*/  BSYNC B0 ;  /* 0x0000000000007941 */ /* 0x000fea0003800000 */
.L_x_2123:
        /* <DEDUP_REMOVED lines=13> */
.L_x_2126:
[----:B------:R-:W-:Y:S05]  /*22a0*/  BSYNC B0 ;  /* 0x0000000000007941 */ /* 0x000fea0003800000 */
.L_x_2125:
        /* <DEDUP_REMOVED lines=16> */
.L_x_2128:
[----:B------:R-:W-:Y:S05]  /*23b0*/  BSYNC B0 ;  /* 0x0000000000007941 */ /* 0x000fea0003800000 */
.L_x_2127:
[----:B------:R-:W-:Y:S01]  /*23c0*/  MOV R8, R9 ;  /* 0x0000000900087202 */ /* 0x000fe20000000f00 */
[----:B------:R1:W-:Y:S01]  /*23d0*/  @P5 STS [R196], RZ ;  /* 0x000000ffc4005388 */ /* 0x0003e20000000800 */
[----:B------:R-:W-:Y:S01]  /*23e0*/  BSSY B0, `(.L_x_2129) ;  /* 0x0000014000007945 */ /* 0x000fe20003800000 */
[----:B---3--:R-:W-:Y:S02]  /*23f0*/  MOV R6, UR22 ;  /* 0x0000001600067c02 */ /* 0x008fe40008000f00 */
        /* <DEDUP_REMOVED lines=18> */
.L_x_2130:
[----:B------:R-:W-:Y:S05]  /*2520*/  BSYNC B0 ;  /* 0x0000000000007941 */ /* 0x000fea0003800000 */
.L_x_2129:
        /* <DEDUP_REMOVED lines=21> */
.L_x_2132:
[----:B------:R-:W-:Y:S05]  /*2680*/  BSYNC B0 ;  /* 0x0000000000007941 */ /* 0x000fea0003800000 */
.L_x_2131:
        /* <DEDUP_REMOVED lines=21> */
.L_x_2134:
[----:B------:R-:W-:Y:S05]  /*27e0*/  BSYNC B0 ;  /* 0x0000000000007941 */ /* 0x000fea0003800000 */
.L_x_2133:
        /* <DEDUP_REMOVED lines=23> */
.L_x_2136:
[----:B------:R-:W-:Y:S05]  /*2960*/  BSYNC B0 ;  /* 0x0000000000007941 */ /* 0x000fea0003800000 */
.L_x_2135:
[----:B------:R-:W5:Y:S01]  /*2970*/  LDL R25, [R1+0x78] ;  /* 0x0000780001197983 */ /* 0x000f620000100800 */
[----:B------:R-:W-:Y:S01]  /*2980*/  UIMAD UR7, UR41, UR22, URZ ;  /* 0x00000016290772a4 */ /* 0x000fe2000f8e023f */
[----:B-1----:R-:W-:Y:S01]  /*2990*/  IMAD.WIDE.U32 R4, R6, UR29, R26 ;  /* 0x0000001d06047c25 */ /* 0x002fe2000f8e001a */
        /* <DEDUP_REMOVED lines=41> */
.L_x_2138:
[----:B------:R-:W-:Y:S05]  /*2c30*/  BSYNC B0 ;  /* 0x0000000000007941 */ /* 0x000fea0003800000 */
.L_x_2137:
        /* <DEDUP_REMOVED lines=23> */
.L_x_2140:
[----:B------:R-:W-:Y:S05]  /*2db0*/  BSYNC B0 ;  /* 0x0000000000007941 */ /* 0x000fea0003800000 */
.L_x_2139:
        /* <DEDUP_REMOVED lines=23> */
.L_x_2142:
[----:B------:R-:W-:Y:S05]  /*2f30*/  BSYNC B0 ;  /* 0x0000000000007941 */ /* 0x000fea0003800000 */
.L_x_2141:
        /* <DEDUP_REMOVED lines=23> */
.L_x_2144:
[----:B------:R-:W-:Y:S05]  /*30b0*/  BSYNC B0 ;  /* 0x0000000000007941 */ /* 0x000fea0003800000 */
.L_x_2143:
        /* <DEDUP_REMOVED lines=32> */
.L_x_2146:
[----:B------:R-:W-:Y:S05]  /*32c0*/  BSYNC B0 ;  /* 0x0000000000007941 */ /* 0x000fea0003800000 */
.L_x_2145:
        /* <DEDUP_REMOVED lines=22> */
.L_x_2148:
[----:B------:R-:W-:Y:S05]  /*3430*/  BSYNC B0 ;  /* 0x0000000000007941 */ /* 0x000fea0003800000 */
.L_x_2147:
        /* <DEDUP_REMOVED lines=22> */
.L_x_2150:
[----:B------:R-:W-:Y:S05]  /*35a0*/  BSYNC B0 ;  /* 0x0000000000007941 */ /* 0x000fea0003800000 */
.L_x_2149:
        /* <DEDUP_REMOVED lines=22> */
.L_x_2152:
[----:B------:R-:W-:Y:S05]  /*3710*/  BSYNC B0 ;  /* 0x0000000000007941 */ /* 0x000fea0003800000 */
.L_x_2151:
[----:B------:R-:W-:Y:S01]  /*3720*/  ULDC.64 UR20, c[0x0][0x3c8] ;  /* 0x0000f20000147ab9 */ /* 0x000fe20000000a00 */
[----:B------:R-:W-:Y:S01]  /*3730*/  USHF.R.S32.HI UR6, URZ, 0x1f, UR55 ;  /* 0x0000001f3f067899 */ /* 0x000fe20008011437 */
[----:B------:R-:W-:Y:S01]  /*3740*/  ISETP.NE.AND P5, PT, R13, RZ, PT ;  /* 0x000000ff0d00720c */ /* 0x000fe20003fa5270 */
[----:B------:R-:W-:Y:S01]  /*3750*/  UISETP.NE.U32.AND UP1, UPT, UR20, URZ, UPT ;  /* 0x0000003f1400728c */ /* 0x000fe2000bf25070 */
[----:B------:R-:W-:Y:S01]  /*3760*/  ISETP.NE.AND P4, PT, R16, RZ, PT ;  /* 0x000000ff1000720c */ /* 0x000fe20003f85270 */
[----:B------:R-:W0:Y:S01]  /*3770*/  LDGDEPBAR ;  /* 0x00000000000079af */ /* 0x000e220000000000 */
[----:B------:R-:W-:Y:S01]  /*3780*/  ISETP.NE.AND P3, PT, R12, RZ, PT ;  /* 0x000000ff0c00720c */ /* 0x000fe20003f65270 */
[----:B------:R-:W-:-:S06]  /*3790*/  UISETP.NE.AND.EX UP1, UPT, UR21, URZ, UPT, UP1 ;  /* 0x0000003f1500728c */ /* 0x000fcc000bf25310 */
[----:B------:R-:W-:-:S05]  /*37a0*/  PLOP3.LUT P1, PT, PT, PT, UP1, 0x80, 0x0 ;  /* 0x000000000000781c */ /* 0x000fca0003f2f018 */
[----:B------:R-:W-:Y:S01]  /*37b0*/  @UP1 ULDC.64 UR22, c[0x0][0x3d0] ;  /* 0x0000f40000161ab9 */ /* 0x000fe20000000a00 */
[----:B------:R-:W-:Y:S01]  /*37c0*/  @UP1 UMOV UR7, UR6 ;  /* 0x0000000600071c82 */ /* 0x000fe20008000000 */
[----:B------:R-:W-:Y:S01]  /*37d0*/  @UP1 UIMAD UR9, UR57, UR22, URZ ;  /* 0x00000016390912a4 */ /* 0x000fe2000f8e023f */
[----:B------:R-:W-:Y:S02]  /*37e0*/  @UP1 UMOV UR6, UR55 ;  /* 0x0000003700061c82 */ /* 0x000fe40008000000 */
[----:B------:R-:W-:Y:S02]  /*37f0*/  @UP1 UIMAD.WIDE.U32 UR6, UR45, UR22, UR6 ;  /* 0x000000162d0612a5 */ /* 0x000fe4000f8e0006 */
[----:B------:R-:W-:Y:S02]  /*3800*/  @UP1 UIMAD UR23, UR45, UR23, UR9 ;  /* 0x000000172d1712a4 */ /* 0x000fe4000f8e0209 */
[----:B------:R-:W-:Y:S02]  /*3810*/  @UP1 ULEA UR20, UP0, UR6, UR20, 0x2 ;  /* 0x0000001406141291 */ /* 0x000fe4000f80103f */
[----:B------:R-:W-:Y:S01]  /*3820*/  @UP1 UIADD3 UR7, UR7, UR23, URZ ;  /* 0x0000001707071290 */ /* 0x000fe2000fffe03f */
[----:B-1----:R-:W-:Y:S01]  /*3830*/  SHF.R.S32.HI R9, RZ, 0x1f, R25 ;  /* 0x0000001fff097819 */ /* 0x002fe20000011419 */
[----:B------:R-:W-:Y:S01]  /*3840*/  IMAD.MOV.U32 R17, RZ, RZ, 0x7f800000 ;  /* 0x7f800000ff117424 */ /* 0x000fe200078e00ff */
[----:B------:R-:W-:Y:S01]  /*3850*/  SHF.R.S32.HI R2, RZ, 0x1f, R11 ;  /* 0x0000001fff027819 */ /* 0x000fe2000001140b */
[----:B------:R-:W-:Y:S01]  /*3860*/  @UP1 ULEA.HI.X UR21, UR6, UR21, UR7, 0x2, UP0 ;  /* 0x0000001506151291 */ /* 0x000fe200080f1407 */
[----:B------:R-:W-:Y:S01]  /*3870*/  IMAD.U32 R4, RZ, RZ, UR20 ;  /* 0x00000014ff047e24 */ /* 0x000fe2000f8e00ff */
[----:B--2-4-:R-:W-:Y:S01]  /*3880*/  SHF.L.U64.HI R0, R25, 0x2, R9 ;  /* 0x0000000219007819 */ /* 0x014fe20000010209 */
[----:B------:R-:W-:Y:S01]  /*3890*/  IMAD.MOV.U32 R15, RZ, RZ, 0x7f800000 ;  /* 0x7f800000ff0f7424 */ /* 0x000fe200078e00ff */
[----:B------:R-:W-:Y:S01]  /*38a0*/  @UP1 ULDC UR6, c[0x0][0x2e8] ;  /* 0x0000ba0000061ab9 */ /* 0x000fe20000000800 */
[----:B------:R-:W-:-:S02]  /*38b0*/  IMAD.MOV.U32 R14, RZ, RZ, 0x7f800000 ;  /* 0x7f800000ff0e7424 */ /* 0x000fc400078e00ff */
[----:B------:R-:W-:Y:S01]  /*38c0*/  IMAD.MOV.U32 R10, RZ, RZ, 0x7f800000 ;  /* 0x7f800000ff0a7424 */ /* 0x000fe200078e00ff */
[----:B------:R-:W-:Y:S01]  /*38d0*/  STL [R1+0x30], R20 ;  /* 0x0000301401007387 */ /* 0x000fe20000100800 */
[----:B------:R-:W-:Y:S02]  /*38e0*/  IMAD.U32 R5, RZ, RZ, UR21 ;  /* 0x00000015ff057e24 */ /* 0x000fe4000f8e00ff */
[----:B------:R-:W-:Y:S01]  /*38f0*/  VIADD R184, R191, 0x2000 ;  /* 0x00002000bfb87836 */ /* 0x000fe20000000000 */
[----:B------:R-:W-:Y:S01]  /*3900*/  STL [R1+0x2c], R19 ;  /* 0x00002c1301007387 */ /* 0x000fe20000100800 */
[----:B------:R-:W-:Y:S01]  /*3910*/  VIADD R190, R192, 0x2000 ;  /* 0x00002000c0be7836 */ /* 0x000fe20000000000 */
        /* <DEDUP_REMOVED lines=35> */
[----:B------:R-:W-:-:S02]  /*3b50*/  CS2R R70, SRZ ;  /* 0x0000000000467805 */ /* 0x000fc4000001ff00 */
[----:B------:R-:W-:Y:S02]  /*3b60*/  IADD3.X R5, R0, UR14, RZ, P2, !PT ;  /* 0x0000000e00057c10 */ /* 0x000fe400097fe4ff */
[----:B------:R-:W-:Y:S02]  /*3b70*/  CS2R R68, SRZ ;  /* 0x0000000000447805 */ /* 0x000fe4000001ff00 */
[C---:B------:R-:W-:Y:S01]  /*3b80*/  @!P6 LEA R6, P2, R11.reuse, UR15, 0x2 ;  /* 0x0000000f0b06ec11 */ /* 0x040fe2000f8410ff */
[----:B------:R-:W-:Y:S01]  /*3b90*/  ULDC UR20, c[0x0][0x2d0] ;  /* 0x0000b40000147ab9 */ /* 0x000fe20000000800 */
[----:B------:R-:W-:Y:S01]  /*3ba0*/  ULDC UR21, c[0x0][0x2dc] ;  /* 0x0000b70000157ab9 */ /* 0x000fe20000000800 */
[----:B------:R-:W4:Y:S01]  /*3bb0*/  @!P5 LDG.E R17, desc[UR10][R4.64] ;  /* 0x0000000a0411d981 */ /* 0x000f22000c1e1900 */
[----:B------:R-:W-:Y:S01]  /*3bc0*/  @!P6 LEA.HI.X R7, R11, UR14, R2, 0x2, P2 ;  /* 0x0000000e0b07ec11 */ /* 0x000fe200090f1402 */
[----:B------:R-:W-:Y:S02]  /*3bd0*/  ULDC UR9, c[0x0][0x2ec] ;  /* 0x0000bb0000097ab9 */ /* 0x000fe40000000800 */
[----:B------:R-:W5:Y:S04]  /*3be0*/  @!P4 LDG.E R15, desc[UR10][R4.64+0x20] ;  /* 0x0000200a040fc981 */ /* 0x000f68000c1e1900 */
[----:B------:R1:W3:Y:S04]  /*3bf0*/  @!P3 LDG.E R14, desc[UR10][R4.64+0x100] ;  /* 0x0001000a040eb981 */ /* 0x0002e8000c1e1900 */
[----:B------:R1:W3:Y:S01]  /*3c00*/  @!P6 LDG.E R10, desc[UR10][R6.64] ;  /* 0x0000000a060ae981 */ /* 0x0002e2000c1e1900 */
[----:B------:R-:W2:Y:S01]  /*3c10*/  @P1 MUFU.RCP R0, UR6 ;  /* 0x0000000600001d08 */ /* 0x000ea20008001000 */
[----:B------:R-:W-:-:S04]  /*3c20*/  LEA.HI R2, R24, R23, RZ, 0x7 ;  /* 0x0000001718027211 */ /* 0x000fc800078f38ff */
[----:B------:R-:W-:Y:S01]  /*3c30*/  SHF.R.S32.HI R2, RZ, 0x7, R2 ;  /* 0x00000007ff027819 */ /* 0x000fe20000011402 */
[----:B-1----:R-:W-:-:S05]  /*3c40*/  IMAD.SHL.U32 R4, R23, 0x2, RZ ;  /* 0x0000000217047824 */ /* 0x002fca00078e00ff */
[----:B------:R-:W-:-:S05]  /*3c50*/  LOP3.LUT R4, R4, 0x6, RZ, 0xc0, !PT ;  /* 0x0000000604047812 */ /* 0x000fca00078ec0ff */
[----:B------:R-:W-:Y:S02]  /*3c60*/  IMAD R5, R2, 0x40, R4 ;  /* 0x0000004002057824 */ /* 0x000fe400078e0204 */
[----:B------:R-:W-:Y:S02]  /*3c70*/  IMAD.U32 R2, RZ, RZ, UR18 ;  /* 0x00000012ff027e24 */ /* 0x000fe4000f8e00ff */
[C---:B------:R-:W-:Y:S02]  /*3c80*/  IMAD.SHL.U32 R4, R25.reuse, 0x4, RZ ;  /* 0x0000000419047824 */ /* 0x040fe400078e00ff */
[----:B------:R-:W-:Y:S01]  /*3c90*/  IMAD R2, R2, 0x80, R5 ;  /* 0x0000008002027824 */ /* 0x000fe200078e0205 */
[----:B------:R-:W-:Y:S04]  /*3ca0*/  STL [R1+0x58], R5 ;  /* 0x0000580501007387 */ /* 0x000fe80000100800 */
[----:B------:R1:W-:Y:S01]  /*3cb0*/  STL [R1+0x6c], R4 ;  /* 0x00006c0401007387 */ /* 0x0003e20000100800 */
[----:B------:R-:W-:-:S02]  /*3cc0*/  IADD3 R2, R25, -UR36, -R2 ;  /* 0x8000002419027c10 */ /* 0x000fc4000fffe802 */
[----:B------:R-:W-:Y:S02]  /*3cd0*/  SHF.L.U64.HI R6, R25, 0x2, R9 ;  /* 0x0000000219067819 */ /* 0x000fe40000010209 */
[----:B------:R-:W-:Y:S02]  /*3ce0*/  SEL R184, R184, R191, !P0 ;  /* 0x000000bfb8b87207 */ /* 0x000fe40004000000 */
[----:B------:R-:W-:Y:S01]  /*3cf0*/  SEL R190, R190, R192, !P0 ;  /* 0x000000c0bebe7207 */ /* 0x000fe20004000000 */
[----:B------:R-:W-:Y:S01]  /*3d00*/  UMOV UR6, URZ ;  /* 0x0000003f00067c82 */ /* 0x000fe20008000000 */
[----:B------:R-:W-:Y:S02]  /*3d10*/  LEA R184, R184, UR4, 0x1 ;  /* 0x00000004b8b87c11 */ /* 0x000fe4000f8e08ff */
[----:B------:R-:W-:Y:S01]  /*3d20*/  LEA R190, R190, UR4, 0x1 ;  /* 0x00000004bebe7c11 */ /* 0x000fe2000f8e08ff */
[----:B--2---:R-:W-:-:S05]  /*3d30*/  @P1 FMUL.FTZ R0, R8, R0 ;  /* 0x0000000008001220 */ /* 0x004fca0000410000 */
[----:B------:R-:W-:Y:S01]  /*3d40*/  @P1 R2UR UR7, R0 ;  /* 0x00000000000712ca */ /* 0x000fe200000e0000 */
[----:B------:R-:W-:-:S05]  /*3d50*/  VIADD R0, R25, 0xffffff80 ;  /* 0xffffff8019007836 */ /* 0x000fca0000000000 */
[----:B-1----:R-:W-:-:S04]  /*3d60*/  SHF.R.S32.HI R4, RZ, 0x1f, R0 ;  /* 0x0000001fff047819 */ /* 0x002fc80000011400 */
[C---:B------:R-:W-:Y:S01]  /*3d70*/  SHF.L.U64.HI R5, R0.reuse, 0x2, R4 ;  /* 0x0000000200057819 */ /* 0x040fe20000010204 */
[----:B------:R-:W-:Y:S02]  /*3d80*/  IMAD.SHL.U32 R4, R0, 0x4, RZ ;  /* 0x0000000400047824 */ /* 0x000fe400078e00ff */
[----:B------:R-:W-:Y:S01]  /*3d90*/  VIADD R0, R2, UR8 ;  /* 0x0000000802007c36 */ /* 0x000fe20008000000 */
[----:B----4-:R1:W-:Y:S04]  /*3da0*/  STL [R1+0x50], R17 ;  /* 0x0000501101007387 */ /* 0x0103e80000100800 */
[----:B-----5:R1:W-:Y:S04]  /*3db0*/  STL [R1+0x54], R15 ;  /* 0x0000540f01007387 */ /* 0x0203e80000100800 */
[----:B---3--:R1:W-:Y:S04]  /*3dc0*/  STL [R1+0x48], R14 ;  /* 0x0000480e01007387 */ /* 0x0083e80000100800 */
[----:B------:R1:W-:Y:S04]  /*3dd0*/  STL [R1+0x4c], R10 ;  /* 0x00004c0a01007387 */ /* 0x0003e80000100800 */
[----:B------:R1:W-:Y:S04]  /*3de0*/  STL [R1+0x68], R6 ;  /* 0x0000680601007387 */ /* 0x0003e80000100800 */
[----:B------:R1:W-:Y:S04]  /*3df0*/  STL [R1+0x64], R5 ;  /* 0x0000640501007387 */ /* 0x0003e80000100800 */
[----:B------:R1:W-:Y:S04]  /*3e00*/  STL [R1+0x60], R4 ;  /* 0x0000600401007387 */ /* 0x0003e80000100800 */
[----:B------:R1:W-:Y:S04]  /*3e10*/  STL [R1+0x5c], R0 ;  /* 0x00005c0001007387 */ /* 0x0003e80000100800 */
[----:B------:R1:W-:Y:S01]  /*3e20*/  STL [R1+0x34], R196 ;  /* 0x000034c401007387 */ /* 0x0003e20000100800 */
[----:B------:R-:W-:Y:S01]  /*3e30*/  @UP1 UMOV UR6, UR7 ;  /* 0x0000000700061c82 */ /* 0x000fe20008000000 */
[----:B------:R-:W-:-:S05]  /*3e40*/  ULDC UR7, c[0x0][0x39c] ;  /* 0x0000e70000077ab9 */ /* 0x000fca0000000800 */
.L_x_2155:
[----:B-1----:R-:W2:Y:S01]  /*3e50*/  LDL R0, [R1+0x74] ;  /* 0x0000740001007983 */ /* 0x002ea20000100800 */
[----:B------:R-:W-:Y:S03]  /*3e60*/  USHF.L.U32 UR13, UR18, 0x7, URZ ;  /* 0x00000007120d7899 */ /* 0x000fe6000800063f */
[----:B------:R-:W0:Y:S01]  /*3e70*/  LDGDEPBAR ;  /* 0x00000000000079af */ /* 0x000e220000000000 */
[----:B------:R-:W-:Y:S07]  /*3e80*/  UIADD3 UR13, UR13, 0x80, URZ ;  /* 0x000000800d0d7890 */ /* 0x000fee000fffe03f */
[----:B------:R-:W-:Y:S01]  /*3e90*/  STL [R1+0x13c], R100 ;  /* 0x00013c6401007387 */ /* 0x000fe20000100800 */
[----:B------:R-:W-:Y:S03]  /*3ea0*/  UISETP.GE.AND UP0, UPT, UR13, UR8, UPT ;  /* 0x000000080d00728c */ /* 0x000fe6000bf06270 */
        /* <DEDUP_REMOVED lines=33> */
[----:B-1----:R-:W2:Y:S04]  /*40c0*/  LDL R76, [R1+0x58] ;  /* 0x00005800014c7983 */ /* 0x002ea80000100800 */
[----:B---3--:R-:W3:Y:S04]  /*40d0*/  LDL R75, [R1+0x5c] ;  /* 0x00005c00014b7983 */ /* 0x008ee80000100800 */
[----:B----4-:R-:W4:Y:S04]  /*40e0*/  LDL R74, [R1+0x50] ;  /* 0x00005000014a7983 */ /* 0x010f280000100800 */
[----:B------:R-:W3:Y:S01]  /*40f0*/  LDL R73, [R1+0x54] ;  /* 0x0000540001497983 */ /* 0x000ee20000100800 */
        /* <DEDUP_REMOVED lines=11> */
[----:B------:R-:W-:Y:S01]  /*41b0*/  LDSM.16.M88.4 R148, [R189+0x800] ;  /* 0x00080000bd94783b */ /* 0x000fe20000000200 */
[-C--:B------:R-:W-:Y:S07]  /*41c0*/  HMMA.16816.F32.BF16 R12, R60, R18.reuse, RZ ;  /* 0x000000123c0c723c */ /* 0x080fee00000418ff */
[----:B------:R-:W-:Y:S01]  /*41d0*/  LDSM.16.M88.4 R152, [R189+0x1800] ;  /* 0x00180000bd98783b */ /* 0x000fe20000000200 */
[C---:B------:R-:W-:Y:S07]  /*41e0*/  HMMA.16816.F32.BF16 R16, R64.reuse, R18, RZ ;  /* 0x000000124010723c */ /* 0x040fee00000418ff */
        /* <DEDUP_REMOVED lines=9> */
[C---:B------:R-:W-:Y:S06]  /*4280*/  HMMA.16816.F32.BF16 R40, R60.reuse, R48, RZ ;  /* 0x000000303c28723c */ /* 0x040fec00000418ff */
[-C--:B------:R-:W-:Y:S01]  /*4290*/  HMMA.16816.F32.BF16 R44, R60, R50.reuse, RZ ;  /* 0x000000323c2c723c */ /* 0x080fe200000418ff */
[----:B--2---:R-:W-:Y:S05]  /*42a0*/  R2P PR, R0, 0x6 ;  /* 0x0000000600007804 */ /* 0x004fea0000000000 */
[C---:B------:R-:W-:Y:S01]  /*42b0*/  HMMA.16816.F32.BF16 R48, R64.reuse, R50, RZ ;  /* 0x000000324030723c */ /* 0x040fe200000418ff */
[----:B------:R-:W-:Y:S02]  /*42c0*/  PLOP3.LUT P0, PT, PT, PT, UP0, 0x80, 0x0 ;  /* 0x000000000000781c */ /* 0x000fe40003f0f008 */
[----:B------:R-:W-:Y:S02]  /*42d0*/  PLOP3.LUT P5, PT, PT, PT, UP0, 0x80, 0x0 ;  /* 0x000000000000781c */ /* 0x000fe40003faf008 */
[----:B------:R-:W-:Y:S01]  /*42e0*/  SEL R2, R194, 0xffffffe0, !P1 ;  /* 0xffffffe0c2027807 */ /* 0x000fe20004800000 */
[-C--:B------:R-:W-:Y:S01]  /*42f0*/  HMMA.16816.F32.BF16 R52, R64, R132.reuse, RZ ;  /* 0x000000844034723c */ /* 0x080fe200000418ff */
[----:B------:R-:W-:Y:S02]  /*4300*/  SEL R185, R193, 0xffffffc0, !P2 ;  /* 0xffffffc0c1b97807 */ /* 0x000fe40005000000 */
[----:B------:R-:W-:Y:S02]  /*4310*/  PLOP3.LUT P4, PT, PT, PT, UP0, 0x80, 0x0 ;  /* 0x000000000000781c */ /* 0x000fe40003f8f008 */
[C---:B------:R-:W-:Y:S01]  /*4320*/  IMAD.IADD R0, R190.reuse, 0x1, R2 ;  /* 0x00000001be007824 */ /* 0x040fe200078e0202 */
[C---:B------:R-:W-:Y:S01]  /*4330*/  HMMA.16816.F32.BF16 R56, R60.reuse, R132, RZ ;  /* 0x000000843c38723c */ /* 0x040fe200000418ff */
[----:B------:R-:W-:Y:S01]  /*4340*/  PLOP3.LUT P1, PT, PT, PT, UP0, 0x80, 0x0 ;  /* 0x000000000000781c */ /* 0x000fe20003f2f008 */
[--C-:B------:R-:W-:Y:S02]  /*4350*/  IMAD.IADD R164, R190, 0x1, R185.reuse ;  /* 0x00000001bea47824 */ /* 0x100fe400078e02b9 */
[----:B------:R-:W1:Y:S02]  /*4360*/  LDSM.16.M88.4 R136, [R0] ;  /* 0x000000000088783b */ /* 0x000e640000000200 */
[-C--:B------:R-:W-:Y:S06]  /*4370*/  HMMA.16816.F32.BF16 R60, R60, R134.reuse, RZ ;  /* 0x000000863c3c723c */ /* 0x080fec00000418ff */
[----:B------:R2:W1:Y:S01]  /*4380*/  LDSM.16.M88.4 R144, [R0+0x2000] ;  /* 0x002000000090783b */ /* 0x0004620000000200 */
[----:B------:R-:W-:Y:S07]  /*4390*/  HMMA.16816.F32.BF16 R64, R64, R134, RZ ;  /* 0x000000864040723c */ /* 0x000fee00000418ff */
[----:B------:R-:W1:Y:S08]  /*43a0*/  LDSM.16.M88.4 R132, [R189+0x1000] ;  /* 0x00100000bd84783b */ /* 0x000e700000000200 */
[----:B------:R-:W4:Y:S01]  /*43b0*/  LDSM.16.M88.4 R156, [R164] ;  /* 0x00000000a49c783b */ /* 0x000f220000000200 */
[----:B--2---:R-:W-:Y:S07]  /*43c0*/  IMAD.IADD R0, R0, 0x1, R185 ;  /* 0x0000000100007824 */ /* 0x004fee00078e02b9 */
[----:B------:R-:W2:Y:S01]  /*43d0*/  LDSM.16.M88.4 R164, [R164+0x2000] ;  /* 0x00200000a4a4783b */ /* 0x000ea20000000200 */
[-C--:B-1----:R-:W-:Y:S07]  /*43e0*/  HMMA.16816.F32.BF16 R4, R136, R140.reuse, R4 ;  /* 0x0000008c8804723c */ /* 0x082fee0000041804 */
[----:B------:R-:W-:Y:S01]  /*43f0*/  LDSM.16.M88.4 R176, [R0] ;  /* 0x0000000000b0783b */ /* 0x000fe20000000200 */
[C---:B------:R-:W-:Y:S06]  /*4400*/  HMMA.16816.F32.BF16 R8, R144.reuse, R140, R8 ;  /* 0x0000008c9008723c */ /* 0x040fec0000041808 */
[-C--:B------:R-:W-:Y:S06]  /*4410*/  HMMA.16816.F32.BF16 R12, R144, R142.reuse, R12 ;  /* 0x0000008e900c723c */ /* 0x080fec000004180c */
[C---:B------:R-:W-:Y:S01]  /*4420*/  HMMA.16816.F32.BF16 R16, R136.reuse, R142, R16 ;  /* 0x0000008e8810723c */ /* 0x040fe20000041810 */
[----:B------:R-:W1:Y:S05]  /*4430*/  LDSM.16.M88.4 R140, [R186+0x800] ;  /* 0x00080000ba8c783b */ /* 0x000e6a0000000200 */
[-C--:B------:R-:W-:Y:S06]  /*4440*/  HMMA.16816.F32.BF16 R20, R136, R148.reuse, R20 ;  /* 0x000000948814723c */ /* 0x080fec0000041814 */
[C---:B------:R-:W-:Y:S06]  /*4450*/  HMMA.16816.F32.BF16 R24, R144.reuse, R148, R24 ;  /* 0x000000949018723c */ /* 0x040fec0000041818 */
[-C--:B------:R-:W-:Y:S05]  /*4460*/  HMMA.16816.F32.BF16 R28, R144, R150.reuse, R28 ;  /* 0x00000096901c723c */ /* 0x080fea000004181c */
[----:B------:R-:W-:Y:S01]  /*4470*/  LEA R148, R192, UR4, 0x1 ;  /* 0x00000004c0947c11 */ /* 0x000fe2000f8e08ff */
[C---:B------:R-:W-:Y:S05]  /*4480*/  HMMA.16816.F32.BF16 R32, R136.reuse, R150, R32 ;  /* 0x000000968820723c */ /* 0x040fea0000041820 */
[----:B------:R-:W-:Y:S01]  /*4490*/  IMAD.IADD R149, R185, 0x1, R148 ;  /* 0x00000001b9957824 */ /* 0x000fe200078e0294 */
[-C--:B------:R-:W-:Y:S05]  /*44a0*/  HMMA.16816.F32.BF16 R36, R136, R132.reuse, R36 ;  /* 0x000000848824723c */ /* 0x080fea0000041824 */
[----:B------:R-:W-:Y:S01]  /*44b0*/  IADD3 R150, R2, R148, RZ ;  /* 0x0000009402967210 */ /* 0x000fe20007ffe0ff */
[C---:B------:R-:W-:Y:S06]  /*44c0*/  HMMA.16816.F32.BF16 R40, R144.reuse, R132, R40 ;  /* 0x000000849028723c */ /* 0x040fec0000041828 */
[-C--:B------:R-:W-:Y:S06]  /*44d0*/  HMMA.16816.F32.BF16 R44, R144, R134.reuse, R44 ;  /* 0x00000086902c723c */ /* 0x080fec000004182c */
[C---:B------:R-:W-:Y:S01]  /*44e0*/  HMMA.16816.F32.BF16 R48, R136.reuse, R134, R48 ;  /* 0x000000868830723c */ /* 0x040fe20000041830 */
[----:B------:R1:W3:Y:S05]  /*44f0*/  LDSM.16.M88.4 R132, [R0+0x2000] ;  /* 0x002000000084783b */ /* 0x0002ea0000000200 */
[-C--:B------:R-:W-:Y:S06]  /*4500*/  HMMA.16816.F32.BF16 R52, R136, R152.reuse, R52 ;  /* 0x000000988834723c */ /* 0x080fec0000041834 */
[C---:B------:R-:W-:Y:S06]  /*4510*/  HMMA.16816.F32.BF16 R56, R144.reuse, R152, R56 ;  /* 0x000000989038723c */ /* 0x040fec0000041838 */
[-C--:B------:R-:W-:Y:S06]  /*4520*/  HMMA.16816.F32.BF16 R60, R144, R154.reuse, R60 ;  /* 0x0000009a903c723c */ /* 0x080fec000004183c */
[----:B------:R-:W-:Y:S01]  /*4530*/  HMMA.16816.F32.BF16 R64, R136, R154, R64 ;  /* 0x0000009a8840723c */ /* 0x000fe20000041840 */
[----:B-1----:R-:W-:Y:S04]  /*4540*/  IMAD.U32 R0, RZ, RZ, UR18 ;  /* 0x00000012ff007e24 */ /* 0x002fe8000f8e00ff */
[----:B------:R-:W-:Y:S01]  /*4550*/  IMAD R0, R0, 0x80, R76 ;  /* 0x0000008000007824 */ /* 0x000fe200078e024c */
[-C--:B----4-:R-:W-:Y:S05]  /*4560*/  HMMA.16816.F32.BF16 R4, R156, R160.reuse, R4 ;  /* 0x000000a09c04723c */ /* 0x090fea0000041804 */
[----:B------:R-:W-:Y:S01]  /*4570*/  @P4 ISETP.GE.AND P4, PT, R0, UR8, PT ;  /* 0x0000000800004c0c */ /* 0x000fe2000bf86270 */
[C---:B--2---:R-:W-:Y:S04]  /*4580*/  HMMA.16816.F32.BF16 R8, R164.reuse, R160, R8 ;  /* 0x000000a0a408723c */ /* 0x044fe80000041808 */
[----:B---3--:R-:W-:Y:S02]  /*4590*/  FSETP.NEU.FTZ.AND P3, PT, R73, -INF , PT ;  /* 0xff8000004900780b */ /* 0x008fe40003f7d000 */
        /* <DEDUP_REMOVED lines=38> */
[----:B-1----:R-:W-:Y:S09]  /*4800*/  STL [R1+0x28], R72 ;  /* 0x0000284801007387 */ /* 0x002ff20000100800 */
[----:B------:R-:W1:Y:S01]  /*4810*/  MUFU.TANH R69, R15 ;  /* 0x0000000f00457308 */ /* 0x000e620000002400 */
[----:B--2---:R-:W-:Y:S01]  /*4820*/  STL [R1+0x24], R71 ;  /* 0x0000244701007387 */ /* 0x004fe20000100800 */
[----:B------:R-:W-:Y:S05]  /*4830*/  FMUL.FTZ R11, R73, 1.4426950216293334961 ;  /* 0x3fb8aa3b490b7820 */ /* 0x000fea0000410000 */
[----:B------:R-:W-:Y:S03]  /*4840*/  FSEL R11, R11, RZ, P3 ;  /* 0x000000ff0b0b7208 */ /* 0x000fe60001800000 */
[----:B------:R-:W-:Y:S01]  /*4850*/  MUFU.TANH R97, R5 ;  /* 0x0000000500617308 */ /* 0x000fe20000002400 */
[----:B---3--:R-:W-:Y:S09]  /*4860*/  STL [R1+0x20], R70 ;  /* 0x0000204601007387 */ /* 0x008ff20000100800 */
[----:B------:R-:W2:Y:S01]  /*4870*/  MUFU.TANH R68, R6 ;  /* 0x0000000600447308 */ /* 0x000ea20000002400 */
[----:B-1----:R-:W-:Y:S04]  /*4880*/  STL [R1+0x1c], R69 ;  /* 0x00001c4501007387 */ /* 0x002fe80000100800 */
[----:B------:R-:W3:Y:S05]  /*4890*/  LDL R14, [R1+0x48] ;  /* 0x00004800010e7983 */ /* 0x000eea0000100800 */
[----:B------:R1:W4:Y:S01]  /*48a0*/  MUFU.TANH R3, R7 ;  /* 0x0000000700037308 */ /* 0x0003220000002400 */
[----:B------:R-:W3:Y:S09]  /*48b0*/  LDL R15, [R1+0x4c] ;  /* 0x00004c00010f7983 */ /* 0x000ef20000100800 */
[----:B------:R2:W3:Y:S10]  /*48c0*/  MUFU.TANH R247, R8 ;  /* 0x0000000800f77308 */ /* 0x0004f40000002400 */
[----:B------:R4:W3:Y:S01]  /*48d0*/  MUFU.TANH R246, R9 ;  /* 0x0000000900f67308 */ /* 0x0008e20000002400 */
[----:B-1----:R-:W1:Y:S09]  /*48e0*/  LDSM.16.M88.4 R4, [R188+0x800] ;  /* 0x00080000bc04783b */ /* 0x002e720000000200 */
[----:B------:R4:W3:Y:S01]  /*48f0*/  MUFU.TANH R245, R12 ;  /* 0x0000000c00f57308 */ /* 0x0008e20000002400 */
[----:B--2---:R-:W-:Y:S01]  /*4900*/  @P0 VIADD R8, R0, 0x1 ;  /* 0x0000000100080836 */ /* 0x004fe20000000000 */
[----:B------:R-:W-:Y:S04]  /*4910*/  FSETP.NEU.FTZ.AND P0, PT, R74, -INF , PT ;  /* 0xff8000004a00780b */ /* 0x000fe80003f1d000 */
[----:B------:R-:W-:Y:S04]  /*4920*/  @P5 ISETP.GE.AND P5, PT, R8, UR8, PT ;  /* 0x0000000808005c0c */ /* 0x000fe8000bfa6270 */
[----:B------:R2:W3:Y:S01]  /*4930*/  MUFU.TANH R242, R13 ;  /* 0x0000000d00f27308 */ /* 0x0004e20000002400 */
[----:B----4-:R-:W-:Y:S05]  /*4940*/  IMAD.U32 R9, RZ, RZ, UR12 ;  /* 0x0000000cff097e24 */ /* 0x010fea000f8e00ff */
[----:B------:R-:W-:Y:S04]  /*4950*/  LEA R8, R9, R75, 0x7 ;  /* 0x0000004b09087211 */ /* 0x000fe800078e38ff */
[----:B------:R-:W-:Y:S01]  /*4960*/  MUFU.TANH R91, R17 ;  /* 0x00000011005b7308 */ /* 0x000fe20000002400 */
[----:B------:R-:W-:Y:S01]  /*4970*/  FMUL.FTZ R12, R74, 1.4426950216293334961 ;  /* 0x3fb8aa3b4a0c7820 */ /* 0x000fe20000410000 */
[C---:B------:R-:W-:Y:S02]  /*4980*/  VIADD R9, R8.reuse, 0x8 ;  /* 0x0000000808097836 */ /* 0x040fe40000000000 */
[----:B------:R-:W-:Y:S02]  /*4990*/  VIADD R10, R8, 0xffffffff ;  /* 0xffffffff080a7836 */ /* 0x000fe40000000000 */
[----:B------:R-:W-:Y:S04]  /*49a0*/  FSEL R12, R12, RZ, P0 ;  /* 0x000000ff0c0c7208 */ /* 0x000fe80000000000 */
[----:B------:R-:W4:Y:S01]  /*49b0*/  MUFU.TANH R92, R16 ;  /* 0x00000010005c7308 */ /* 0x000f220000002400 */
[----:B------:R-:W-:Y:S01]  /*49c0*/  ISETP.GE.AND P2, PT, R9, RZ, PT ;  /* 0x000000ff0900720c */ /* 0x000fe20003f46270 */
[----:B--2---:R-:W-:Y:S01]  /*49d0*/  VIADD R13, R8, 0x3f ;  /* 0x0000003f080d7836 */ /* 0x004fe20000000000 */
[----:B------:R-:W-:Y:S07]  /*49e0*/  ISETP.GE.AND P0, PT, R10, RZ, PT ;  /* 0x000000ff0a00720c */ /* 0x000fee0003f06270 */
[----:B------:R-:W-:Y:S01]  /*49f0*/  MUFU.TANH R222, R19 ;  /* 0x0000001300de7308 */ /* 0x000fe20000002400 */
[-C--:B-1----:R-:W-:Y:S03]  /*4a00*/  HMMA.16816.F32.BF16 R20, R176, R4.reuse, R20 ;  /* 0x00000004b014723c */ /* 0x082fe60000041814 */
[C---:B------:R-:W-:Y:S03]  /*4a10*/  @!P2 IADD3 R9, -R8.reuse, -0x8, RZ ;  /* 0xfffffff80809a810 */ /* 0x040fe60007ffe1ff */
[C---:B------:R-:W-:Y:S03]  /*4a20*/  HMMA.16816.F32.BF16 R24, R132.reuse, R4, R24 ;  /* 0x000000048418723c */ /* 0x040fe60000041818 */
[----:B------:R-:W1:Y:S01]  /*4a30*/  MUFU.TANH R227, R18 ;  /* 0x0000001200e37308 */ /* 0x000e620000002400 */
[----:B------:R-:W-:Y:S02]  /*4a40*/  PLOP3.LUT P2, PT, PT, PT, UP0, 0x80, 0x0 ;  /* 0x000000000000781c */ /* 0x000fe40003f4f008 */
[----:B------:R-:W-:Y:S01]  /*4a50*/  I2FP.F32.S32 R136, R9 ;  /* 0x0000000900887245 */ /* 0x000fe20000201400 */
[-C--:B------:R-:W-:Y:S04]  /*4a60*/  HMMA.16816.F32.BF16 R28, R132, R6.reuse, R28 ;  /* 0x00000006841c723c */ /* 0x080fe8000004181c */
[----:B------:R-:W-:Y:S01]  /*4a70*/  VIADD R5, R8, 0x7 ;  /* 0x0000000708057836 */ /* 0x000fe20000000000 */
[----:B------:R-:W-:Y:S01]  /*4a80*/  IABS R4, R8 ;  /* 0x0000000800047213 */ /* 0x000fe20000000000 */
[C---:B------:R-:W-:Y:S04]  /*4a90*/  HMMA.16816.F32.BF16 R32, R176.reuse, R6, R32 ;  /* 0x00000006b020723c */ /* 0x040fe80000041820 */
[----:B------:R-:W-:Y:S01]  /*4aa0*/  ISETP.GE.AND P6, PT, R5, RZ, PT ;  /* 0x000000ff0500720c */ /* 0x000fe20003fc6270 */
[----:B------:R-:W-:Y:S01]  /*4ab0*/  FMUL.FTZ R21, R21, UR7 ;  /* 0x0000000715157c20 */ /* 0x000fe20008410000 */
[----:B------:R-:W-:Y:S01]  /*4ac0*/  FMUL.FTZ R20, R20, UR7 ;  /* 0x0000000714147c20 */ /* 0x000fe20008410000 */
[----:B------:R-:W-:Y:S01]  /*4ad0*/  @!P0 IADD3 R10, -R8, 0x1, RZ ;  /* 0x00000001080a8810 */ /* 0x000fe20007ffe1ff */
[----:B------:R-:W-:Y:S01]  /*4ae0*/  FMUL.FTZ R22, R22, UR7 ;  /* 0x0000000716167c20 */ /* 0x000fe20008410000 */
[----:B------:R2:W-:Y:S01]  /*4af0*/  MUFU.TANH R89, R21 ;  /* 0x0000001500597308 */ /* 0x0005e20000002400 */
[----:B------:R-:W-:Y:S01]  /*4b00*/  PLOP3.LUT P0, PT, PT, PT, UP0, 0x80, 0x0 ;  /* 0x000000000000781c */ /* 0x000fe20003f0f008 */
[----:B------:R-:W-:Y:S01]  /*4b10*/  FMUL.FTZ R24, R24, UR7 ;  /* 0x0000000718187c20 */ /* 0x000fe20008410000 */
[----:B------:R-:W-:Y:S01]  /*4b20*/  FMUL.FTZ R26, R26, UR7 ;  /* 0x000000071a1a7c20 */ /* 0x000fe20008410000 */
[----:B------:R-:W-:Y:S01]  /*4b30*/  FMUL.FTZ R25, R25, UR7 ;  /* 0x0000000719197c20 */ /* 0x000fe20008410000 */
[C---:B------:R-:W-:Y:S01]  /*4b40*/  IADD3 R9, R8.reuse, 0x47, RZ ;  /* 0x0000004708097810 */ /* 0x040fe20007ffe0ff */
[----:B------:R-:W-:Y:S01]  /*4b50*/  FMUL.FTZ R23, R23, UR7 ;  /* 0x0000000717177c20 */ /* 0x000fe20008410000 */
[----:B------:R-:W-:Y:S03]  /*4b60*/  FMUL.FTZ R27, R27, UR7 ;  /* 0x000000071b1b7c20 */ /* 0x000fe60008410000 */
[----:B------:R4:W-:Y:S01]  /*4b70*/  MUFU.TANH R238, R24 ;  /* 0x0000001800ee7308 */ /* 0x0009e20000002400 */
[----:B------:R-:W-:Y:S01]  /*4b80*/  @!P6 IADD3 R5, -R8, -0x7, RZ ;  /* 0xfffffff90805e810 */ /* 0x000fe20007ffe1ff */
[----:B------:R-:W-:Y:S01]  /*4b90*/  FMUL.FTZ R28, R28, UR7 ;  /* 0x000000071c1c7c20 */ /* 0x000fe20008410000 */
[----:B------:R-:W-:Y:S01]  /*4ba0*/  ISETP.GE.AND P6, PT, R9, RZ, PT ;  /* 0x000000ff0900720c */ /* 0x000fe20003fc6270 */
[----:B------:R-:W-:Y:S01]  /*4bb0*/  FMUL.FTZ R31, R31, UR7 ;  /* 0x000000071f1f7c20 */ /* 0x000fe20008410000 */
[----:B------:R-:W-:Y:S01]  /*4bc0*/  I2FP.F32.S32 R137, R5 ;  /* 0x0000000500897245 */ /* 0x000fe20000201400 */
[----:B------:R-:W-:Y:S01]  /*4bd0*/  FFMA.FTZ R5, R136, -UR6, R68 ;  /* 0x8000000688057c23 */ /* 0x000fe20008010044 */
[----:B------:R-:W-:Y:S03]  /*4be0*/  FMUL.FTZ R32, R32, UR7 ;  /* 0x0000000720207c20 */ /* 0x000fe60008410000 */
[----:B------:R1:W-:Y:S01]  /*4bf0*/  MUFU.TANH R90, R20 ;  /* 0x00000014005a7308 */ /* 0x0003e20000002400 */
[----:B--2---:R-:W-:Y:S01]  /*4c00*/  I2FP.F32.S32 R21, R4 ;  /* 0x0000000400157245 */ /* 0x004fe20000201400 */
[----:B------:R-:W-:Y:S01]  /*4c10*/  FMUL.FTZ R34, R34, UR7 ;  /* 0x0000000722227c20 */ /* 0x000fe20008410000 */
[----:B------:R-:W-:Y:S01]  /*4c20*/  @P2 FSEL R5, R5, -INF , !P4 ;  /* 0xff80000005052808 */ /* 0x000fe20006000000 */
[----:B------:R-:W-:Y:S01]  /*4c30*/  FMUL.FTZ R35, R35, UR7 ;  /* 0x0000000723237c20 */ /* 0x000fe20008410000 */
[----:B------:R-:W-:Y:S01]  /*4c40*/  FMUL.FTZ R33, R33, UR7 ;  /* 0x0000000721217c20 */ /* 0x000fe20008410000 */
[----:B------:R-:W-:Y:S01]  /*4c50*/  FFMA.FTZ R4, R21, -UR6, R98 ;  /* 0x8000000615047c23 */ /* 0x000fe20008010062 */
[----:B------:R-:W-:Y:S03]  /*4c60*/  FMUL.FTZ R30, R30, UR7 ;  /* 0x000000071e1e7c20 */ /* 0x000fe60008410000 */
[----:B------:R2:W-:Y:S01]  /*4c70*/  MUFU.TANH R251, R26 ;  /* 0x0000001a00fb7308 */ /* 0x0005e20000002400 */
[----:B------:R-:W-:Y:S01]  /*4c80*/  FFMA.FTZ R5, R5, UR9, -R11 ;  /* 0x0000000905057c23 */ /* 0x000fe2000801080b */
[----:B----4-:R-:W4:Y:S01]  /*4c90*/  LDL R24, [R1+0x18] ;  /* 0x0000180001187983 */ /* 0x010f220000100800 */
[----:B------:R-:W-:Y:S01]  /*4ca0*/  @P1 FSEL R4, R4, -INF , !P4 ;  /* 0xff80000004041808 */ /* 0x000fe20006000000 */
[----:B------:R-:W-:Y:S01]  /*4cb0*/  FMUL.FTZ R29, R29, UR7 ;  /* 0x000000071d1d7c20 */ /* 0x000fe20008410000 */
[----:B------:R-:W-:Y:S02]  /*4cc0*/  PLOP3.LUT P1, PT, PT, PT, UP0, 0x80, 0x0 ;  /* 0x000000000000781c */ /* 0x000fe40003f2f008 */
[----:B------:R-:W-:Y:S03]  /*4cd0*/  @!P6 IADD3 R9, -R8, -0x47, RZ ;  /* 0xffffffb90809e810 */ /* 0x000fe60007ffe1ff */
[----:B------:R-:W-:Y:S01]  /*4ce0*/  MUFU.EX2 R193, R5 ;  /* 0x0000000500c17308 */ /* 0x000fe20000000800 */
[--C-:B------:R-:W-:Y:S01]  /*4cf0*/  FFMA.FTZ R4, R4, UR9, -R12.reuse ;  /* 0x0000000904047c23 */ /* 0x100fe2000801080c */
[----:B-1----:R-:W-:Y:S05]  /*4d00*/  I2FP.F32.S32 R20, R10 ;  /* 0x0000000a00147245 */ /* 0x002fea0000201400 */
[----:B------:R-:W-:Y:S03]  /*4d10*/  FFMA.FTZ R10, R20, -UR6, R97 ;  /* 0x80000006140a7c23 */ /* 0x000fe60008010061 */
[----:B------:R1:W-:Y:S01]  /*4d20*/  MUFU.EX2 R100, R4 ;  /* 0x0000000400647308 */ /* 0x0003e20000000800 */
[----:B--2---:R-:W2:Y:S01]  /*4d30*/  LDL R26, [R1] ;  /* 0x00000000011a7983 */ /* 0x004ea20000100800 */
[----:B------:R-:W-:Y:S02]  /*4d40*/  @P0 FSEL R10, R10, -INF , !P5 ;  /* 0xff8000000a0a0808 */ /* 0x000fe40006800000 */
[----:B------:R-:W-:Y:S06]  /*4d50*/  ISETP.GE.AND P0, PT, R13, RZ, PT ;  /* 0x000000ff0d00720c */ /* 0x000fec0003f06270 */
[----:B------:R-:W3:Y:S01]  /*4d60*/  MUFU.TANH R221, R22 ;  /* 0x0000001600dd7308 */ /* 0x000ee20000002400 */
[----:B------:R-:W-:Y:S09]  /*4d70*/  FFMA.FTZ R10, R10, UR9, -R12 ;  /* 0x000000090a0a7c23 */ /* 0x000ff2000801080c */
[----:B------:R-:W-:Y:S01]  /*4d80*/  MUFU.TANH R250, R27 ;  /* 0x0000001b00fa7308 */ /* 0x000fe20000002400 */
[----:B-1----:R-:W-:Y:S01]  /*4d90*/  FFMA.FTZ R4, R137, -UR6, R3 ;  /* 0x8000000689047c23 */ /* 0x002fe20008010003 */
[----:B------:R-:W-:Y:S02]  /*4da0*/  @!P0 IADD3 R13, -R8, -0x3f, RZ ;  /* 0xffffffc1080d8810 */ /* 0x000fe40007ffe1ff */
[----:B------:R-:W-:Y:S02]  /*4db0*/  PLOP3.LUT P0, PT, PT, PT, UP0, 0x80, 0x0 ;  /* 0x000000000000781c */ /* 0x000fe40003f0f008 */
[----:B------:R-:W-:Y:S04]  /*4dc0*/  @P1 FSEL R4, R4, -INF , !P5 ;  /* 0xff80000004041808 */ /* 0x000fe80006800000 */
[----:B------:R-:W-:Y:S01]  /*4dd0*/  MUFU.EX2 R99, R10 ;  /* 0x0000000a00637308 */ /* 0x000fe20000000800 */
[----:B------:R-:W-:Y:S01]  /*4de0*/  FFMA.FTZ R5, R4, UR9, -R11 ;  /* 0x0000000904057c23 */ /* 0x000fe2000801080b */
[----:B------:R-:W-:Y:S08]  /*4df0*/  VIADD R4, R8, 0x40 ;  /* 0x0000004008047836 */ /* 0x000ff00000000000 */
[----:B------:R1:W-:Y:S01]  /*4e00*/  MUFU.TANH R237, R25 ;  /* 0x0000001900ed7308 */ /* 0x0003e20000002400 */
[----:B------:R-:W-:Y:S09]  /*4e10*/  ISETP.GE.AND P1, PT, R4, RZ, PT ;  /* 0x000000ff0400720c */ /* 0x000ff20003f26270 */
[----:B------:R1:W-:Y:S04]  /*4e20*/  MUFU.EX2 R194, R5 ;  /* 0x0000000500c27308 */ /* 0x0003e80000000800 */
[C---:B------:R-:W-:Y:S06]  /*4e30*/  @!P1 IADD3 R4, -R8.reuse, -0x40, RZ ;  /* 0xffffffc008049810 */ /* 0x040fec0007ffe1ff */
[----:B------:R-:W-:Y:S01]  /*4e40*/  MUFU.TANH R234, R28 ;  /* 0x0000001c00ea7308 */ /* 0x000fe20000002400 */
[----:B------:R-:W-:Y:S01]  /*4e50*/  PLOP3.LUT P1, PT, PT, PT, UP0, 0x80, 0x0 ;  /* 0x000000000000781c */ /* 0x000fe20003f2f008 */
[----:B-1----:R-:W4:Y:S08]  /*4e60*/  LDL R25, [R1+0x8] ;  /* 0x0000080001197983 */ /* 0x002f300000100800 */
[----:B------:R-:W1:Y:S01]  /*4e70*/  MUFU.TANH R220, R23 ;  /* 0x0000001700dc7308 */ /* 0x000e620000002400 */
[C---:B------:R-:W-:Y:S05]  /*4e80*/  VIADD R5, R8.reuse, 0x48 ;  /* 0x0000004808057836 */ /* 0x040fea0000000000 */
[----:B------:R-:W-:Y:S04]  /*4e90*/  ISETP.GE.AND P2, PT, R5, RZ, PT ;  /* 0x000000ff0500720c */ /* 0x000fe80003f46270 */
[----:B------:R-:W-:Y:S10]  /*4ea0*/  MUFU.TANH R248, R31 ;  /* 0x0000001f00f87308 */ /* 0x000ff40000002400 */
[----:B------:R-:W-:Y:S01]  /*4eb0*/  MUFU.TANH R86, R32 ;  /* 0x0000002000567308 */ /* 0x000fe20000002400 */
[----:B------:R-:W-:Y:S02]  /*4ec0*/  @!P2 IADD3 R5, -R8, -0x48, RZ ;  /* 0xffffffb80805a810 */ /* 0x000fe40007ffe1ff */
[----:B------:R-:W-:Y:S02]  /*4ed0*/  PLOP3.LUT P2, PT, PT, PT, UP0, 0x80, 0x0 ;  /* 0x000000000000781c */ /* 0x000fe40003f4f008 */
[----:B------:R-:W-:Y:S05]  /*4ee0*/  I2FP.F32.S32 R5, R5 ;  /* 0x0000000500057245 */ /* 0x000fea0000201400 */
[----:B------:R-:W1:Y:S01]  /*4ef0*/  MUFU.TANH R249, R30 ;  /* 0x0000001e00f97308 */ /* 0x000e620000002400 */
[----:B------:R-:W-:Y:S09]  /*4f00*/  FFMA.FTZ R5, R5, -UR6, R72 ;  /* 0x8000000605057c23 */ /* 0x000ff20008010048 */
[----:B------:R-:W-:Y:S01]  /*4f10*/  MUFU.TANH R207, R34 ;  /* 0x0000002200cf7308 */ /* 0x000fe20000002400 */
[----:B------:R-:W-:Y:S02]  /*4f20*/  @P2 FSEL R5, R5, -INF , !P4 ;  /* 0xff80000005052808 */ /* 0x000fe40006000000 */
[----:B------:R-:W-:Y:S07]  /*4f30*/  PLOP3.LUT P2, PT, PT, PT, UP0, 0x80, 0x0 ;  /* 0x000000000000781c */ /* 0x000fee0003f4f008 */
[----:B------:R-:W2:Y:S10]  /*4f40*/  MUFU.TANH R233, R29 ;  /* 0x0000001d00e97308 */ /* 0x000eb40000002400 */
[----:B------:R-:W-:Y:S10]  /*4f50*/  MUFU.TANH R206, R35 ;  /* 0x0000002300ce7308 */ /* 0x000ff40000002400 */
[----:B------:R-:W2:Y:S01]  /*4f60*/  MUFU.TANH R85, R33 ;  /* 0x0000002100557308 */ /* 0x000ea20000002400 */
[C---:B---3--:R-:W-:Y:S01]  /*4f70*/  FSETP.NEU.FTZ.AND P3, PT, R14.reuse, -INF , PT ;  /* 0xff8000000e00780b */ /* 0x048fe20003f7d000 */
[----:B------:R-:W-:Y:S01]  /*4f80*/  FMUL.FTZ R10, R14, 1.4426950216293334961 ;  /* 0x3fb8aa3b0e0a7820 */ /* 0x000fe20000410000 */
[----:B------:R-:W-:Y:S01]  /*4f90*/  I2FP.F32.S32 R14, R4 ;  /* 0x00000004000e7245 */ /* 0x000fe20000201400 */
[C---:B------:R-:W-:Y:S03]  /*4fa0*/  FMUL.FTZ R17, R15.reuse, 1.4426950216293334961 ;  /* 0x3fb8aa3b0f117820 */ /* 0x040fe60000410000 */
[----:B------:R-:W-:Y:S01]  /*4fb0*/  FSEL R10, R10, RZ, P3 ;  /* 0x000000ff0a0a7208 */ /* 0x000fe20001800000 */
[C---:B------:R-:W-:Y:S01]  /*4fc0*/  FFMA.FTZ R4, R14.reuse, -UR6, R247 ;  /* 0x800000060e047c23 */ /* 0x040fe200080100f7 */
[----:B------:R-:W-:Y:S01]  /*4fd0*/  FSETP.NEU.FTZ.AND P3, PT, R15, -INF , PT ;  /* 0xff8000000f00780b */ /* 0x000fe20003f7d000 */
[----:B------:R-:W-:Y:S01]  /*4fe0*/  FFMA.FTZ R14, R14, -UR6, R70 ;  /* 0x800000060e0e7c23 */ /* 0x000fe20008010046 */
[----:B------:R-:W-:Y:S02]  /*4ff0*/  I2FP.F32.S32 R15, R13 ;  /* 0x0000000d000f7245 */ /* 0x000fe40000201400 */
[----:B------:R-:W-:Y:S02]  /*5000*/  @P1 FSEL R4, R4, -INF , !P4 ;  /* 0xff80000004041808 */ /* 0x000fe40006000000 */
[----:B------:R-:W-:Y:S01]  /*5010*/  PLOP3.LUT P1, PT, PT, PT, UP0, 0x80, 0x0 ;  /* 0x000000000000781c */ /* 0x000fe20003f2f008 */
[----:B------:R-:W-:Y:S01]  /*5020*/  FFMA.FTZ R13, R15, -UR6, R246 ;  /* 0x800000060f0d7c23 */ /* 0x000fe200080100f6 */
[----:B------:R-:W-:Y:S01]  /*5030*/  PLOP3.LUT P4, PT, PT, PT, UP0, 0x80, 0x0 ;  /* 0x000000000000781c */ /* 0x000fe20003f8f008 */
[--C-:B------:R-:W-:Y:S01]  /*5040*/  FFMA.FTZ R16, R4, UR9, -R10.reuse ;  /* 0x0000000904107c23 */ /* 0x100fe2000801080a */
[----:B------:R-:W-:Y:S02]  /*5050*/  I2FP.F32.S32 R4, R9 ;  /* 0x0000000900047245 */ /* 0x000fe40000201400 */
[----:B------:R-:W-:Y:S01]  /*5060*/  FSEL R9, R17, RZ, P3 ;  /* 0x000000ff11097208 */ /* 0x000fe20001800000 */
[----:B------:R-:W-:Y:S01]  /*5070*/  MUFU.EX2 R231, R16 ;  /* 0x0000001000e77308 */ /* 0x000fe20000000800 */
[----:B------:R-:W-:Y:S01]  /*5080*/  @P0 FSEL R13, R13, -INF , !P5 ;  /* 0xff8000000d0d0808 */ /* 0x000fe20006800000 */
[----:B------:R-:W-:Y:S01]  /*5090*/  FFMA.FTZ R4, R4, -UR6, R71 ;  /* 0x8000000604047c23 */ /* 0x000fe20008010047 */
[----:B------:R-:W-:Y:S01]  /*50a0*/  PLOP3.LUT P3, PT, PT, PT, UP0, 0x80, 0x0 ;  /* 0x000000000000781c */ /* 0x000fe20003f6f008 */
[--C-:B------:R-:W-:Y:S02]  /*50b0*/  FFMA.FTZ R5, R5, UR9, -R9.reuse ;  /* 0x0000000905057c23 */ /* 0x100fe40008010809 */
[--C-:B------:R-:W-:Y:S01]  /*50c0*/  FFMA.FTZ R13, R13, UR9, -R10.reuse ;  /* 0x000000090d0d7c23 */ /* 0x100fe2000801080a */
[----:B------:R-:W-:Y:S03]  /*50d0*/  @P1 FSEL R4, R4, -INF , !P5 ;  /* 0xff80000004041808 */ /* 0x000fe60006800000 */
[----:B------:R3:W-:Y:S01]  /*50e0*/  MUFU.EX2 R244, R5 ;  /* 0x0000000500f47308 */ /* 0x0007e20000000800 */
[----:B------:R-:W-:Y:S02]  /*50f0*/  PLOP3.LUT P5, PT, PT, PT, UP0, 0x80, 0x0 ;  /* 0x000000000000781c */ /* 0x000fe40003faf008 */
[----:B------:R-:W-:Y:S07]  /*5100*/  PLOP3.LUT P1, PT, PT, PT, UP0, 0x80, 0x0 ;  /* 0x000000000000781c */ /* 0x000fee0003f2f008 */
[----:B------:R1:W-:Y:S01]  /*5110*/  MUFU.EX2 R230, R13 ;  /* 0x0000000d00e67308 */ /* 0x0003e20000000800 */
[----:B---3--:R-:W-:Y:S01]  /*5120*/  FFMA.FTZ R5, R4, UR9, -R9 ;  /* 0x0000000904057c23 */ /* 0x008fe20008010809 */
[----:B------:R-:W-:Y:S08]  /*5130*/  VIADD R4, R8, 0x38 ;  /* 0x0000003808047836 */ /* 0x000ff00000000000 */
[----:B------:R3:W-:Y:S01]  /*5140*/  MUFU.EX2 R243, R5 ;  /* 0x0000000500f37308 */ /* 0x0007e20000000800 */
[----:B------:R-:W-:Y:S01]  /*5150*/  ISETP.GE.AND P0, PT, R4, RZ, PT ;  /* 0x000000ff0400720c */ /* 0x000fe20003f06270 */
[C---:B-1----:R-:W-:Y:S01]  /*5160*/  @P3 VIADD R13, R0.reuse, 0x8 ;  /* 0x00000008000d3836 */ /* 0x042fe20000000000 */
[----:B------:R-:W-:Y:S04]  /*5170*/  PLOP3.LUT P3, PT, PT, PT, UP0, 0x80, 0x0 ;  /* 0x000000000000781c */ /* 0x000fe80003f6f008 */
[----:B------:R-:W-:Y:S01]  /*5180*/  @P2 ISETP.GE.AND P2, PT, R13, UR8, PT ;  /* 0x000000080d002c0c */ /* 0x000fe2000bf46270 */
[----:B------:R-:W-:Y:S06]  /*5190*/  @P5 VIADD R13, R0, 0x9 ;  /* 0x00000009000d5836 */ /* 0x000fec0000000000 */
[C---:B------:R-:W-:Y:S02]  /*51a0*/  @!P0 IADD3 R4, -R8.reuse, -0x38, RZ ;  /* 0xffffffc808048810 */ /* 0x040fe40007ffe1ff */
[----:B------:R-:W-:Y:S01]  /*51b0*/  @P4 ISETP.GE.AND P4, PT, R13, UR8, PT ;  /* 0x000000080d004c0c */ /* 0x000fe2000bf86270 */
[----:B------:R-:W-:Y:S01]  /*51c0*/  FFMA.FTZ R13, R15, -UR6, R69 ;  /* 0x800000060f0d7c23 */ /* 0x000fe20008010045 */
[----:B------:R-:W-:Y:S01]  /*51d0*/  I2FP.F32.S32 R19, R4 ;  /* 0x0000000400137245 */ /* 0x000fe20000201400 */
[C---:B------:R-:W-:Y:S01]  /*51e0*/  VIADD R15, R8.reuse, 0xfffffff8 ;  /* 0xfffffff8080f7836 */ /* 0x040fe20000000000 */
[----:B------:R-:W-:Y:S01]  /*51f0*/  PLOP3.LUT P0, PT, PT, PT, UP0, 0x80, 0x0 ;  /* 0x000000000000781c */ /* 0x000fe20003f0f008 */
[----:B---3--:R-:W-:Y:S01]  /*5200*/  VIADD R5, R8, 0x37 ;  /* 0x0000003708057836 */ /* 0x008fe20000000000 */
[----:B------:R-:W-:Y:S01]  /*5210*/  @P3 FSEL R13, R13, -INF , !P4 ;  /* 0xff8000000d0d3808 */ /* 0x000fe20006000000 */
[----:B------:R-:W-:Y:S01]  /*5220*/  FFMA.FTZ R4, R19, -UR6, R245 ;  /* 0x8000000613047c23 */ /* 0x000fe200080100f5 */
[----:B------:R-:W-:Y:S02]  /*5230*/  PLOP3.LUT P3, PT, PT, PT, UP0, 0x80, 0x0 ;  /* 0x000000000000781c */ /* 0x000fe40003f6f008 */
[----:B------:R-:W-:Y:S01]  /*5240*/  ISETP.GE.AND P6, PT, R5, RZ, PT ;  /* 0x000000ff0500720c */ /* 0x000fe20003fc6270 */
[--C-:B------:R-:W-:Y:S01]  /*5250*/  FFMA.FTZ R13, R13, UR9, -R9.reuse ;  /* 0x000000090d0d7c23 */ /* 0x100fe20008010809 */
[----:B------:R-:W-:Y:S02]  /*5260*/  @P1 FSEL R4, R4, -INF , !P2 ;  /* 0xff80000004041808 */ /* 0x000fe40005000000 */
[----:B------:R-:W-:Y:S01]  /*5270*/  PLOP3.LUT P1, PT, PT, PT, UP0, 0x80, 0x0 ;  /* 0x000000000000781c */ /* 0x000fe20003f2f008 */
[----:B------:R1:W-:Y:S02]  /*5280*/  MUFU.EX2 R240, R13 ;  /* 0x0000000d00f07308 */ /* 0x0003e40000000800 */
[----:B------:R-:W-:Y:S08]  /*5290*/  FFMA.FTZ R4, R4, UR9, -R10 ;  /* 0x0000000904047c23 */ /* 0x000ff0000801080a */
[----:B------:R-:W-:Y:S01]  /*52a0*/  MUFU.EX2 R226, R4 ;  /* 0x0000000400e27308 */ /* 0x000fe20000000800 */
[----:B------:R-:W-:Y:S02]  /*52b0*/  @!P6 IADD3 R5, -R8, -0x37, RZ ;  /* 0xffffffc90805e810 */ /* 0x000fe40007ffe1ff */
[----:B------:R-:W-:Y:S02]  /*52c0*/  @P1 FSEL R14, R14, -INF , !P2 ;  /* 0xff8000000e0e1808 */ /* 0x000fe40005000000 */
[----:B------:R-:W-:Y:S02]  /*52d0*/  ISETP.GE.AND P1, PT, R15, RZ, PT ;  /* 0x000000ff0f00720c */ /* 0x000fe40003f26270 */
[----:B------:R-:W-:Y:S01]  /*52e0*/  I2FP.F32.S32 R18, R5 ;  /* 0x0000000500127245 */ /* 0x000fe20000201400 */
[----:B------:R-:W-:Y:S04]  /*52f0*/  FFMA.FTZ R14, R14, UR9, -R9 ;  /* 0x000000090e0e7c23 */ /* 0x000fe80008010809 */
[----:B------:R3:W-:Y:S01]  /*5300*/  MUFU.EX2 R241, R14 ;  /* 0x0000000e00f17308 */ /* 0x0007e20000000800 */
[----:B------:R-:W-:Y:S05]  /*5310*/  FFMA.FTZ R5, R18, -UR6, R242 ;  /* 0x8000000612057c23 */ /* 0x000fea00080100f2 */
[C---:B------:R-:W-:Y:S02]  /*5320*/  @!P1 IADD3 R15, -R8.reuse, 0x8, RZ ;  /* 0x00000008080f9810 */ /* 0x040fe40007ffe1ff */
[----:B------:R-:W-:Y:S02]  /*5330*/  PLOP3.LUT P1, PT, PT, PT, UP0, 0x80, 0x0 ;  /* 0x000000000000781c */ /* 0x000fe40003f2f008 */
[----:B------:R-:W-:Y:S02]  /*5340*/  I2FP.F32.S32 R17, R15 ;  /* 0x0000000f00117245 */ /* 0x000fe40000201400 */
[----:B------:R-:W-:Y:S03]  /*5350*/  @P0 FSEL R5, R5, -INF , !P4 ;  /* 0xff80000005050808 */ /* 0x000fe60006000000 */
[----:B-1----:R-:W-:Y:S01]  /*5360*/  FFMA.FTZ R13, R17, -UR6, R92 ;  /* 0x80000006110d7c23 */ /* 0x002fe2000801005c */
[----:B---3--:R-:W-:Y:S02]  /*5370*/  VIADD R14, R8, 0xfffffff7 ;  /* 0xfffffff7080e7836 */ /* 0x008fe40000000000 */
[----:B------:R-:W-:Y:S03]  /*5380*/  FFMA.FTZ R5, R5, UR9, -R10 ;  /* 0x0000000905057c23 */ /* 0x000fe6000801080a */
[----:B------:R-:W-:Y:S01]  /*5390*/  @P1 FSEL R13, R13, -INF , !P2 ;  /* 0xff8000000d0d1808 */ /* 0x000fe20005000000 */
[----:B------:R1:W-:Y:S01]  /*53a0*/  MUFU.EX2 R223, R5 ;  /* 0x0000000500df7308 */ /* 0x0003e20000000800 */
[----:B------:R-:W-:Y:S02]  /*53b0*/  ISETP.GE.AND P0, PT, R14, RZ, PT ;  /* 0x000000ff0e00720c */ /* 0x000fe40003f06270 */
[----:B------:R-:W-:Y:S01]  /*53c0*/  PLOP3.LUT P1, PT, PT, PT, UP0, 0x80, 0x0 ;  /* 0x000000000000781c */ /* 0x000fe20003f2f008 */
[----:B------:R-:W-:Y:S06]  /*53d0*/  FFMA.FTZ R13, R13, UR9, -R12 ;  /* 0x000000090d0d7c23 */ /* 0x000fec000801080c */
[----:B------:R3:W-:Y:S04]  /*53e0*/  MUFU.EX2 R96, R13 ;  /* 0x0000000d00607308 */ /* 0x0007e80000000800 */
[----:B------:R-:W-:Y:S02]  /*53f0*/  @!P0 IADD3 R14, -R8, 0x9, RZ ;  /* 0x00000009080e8810 */ /* 0x000fe40007ffe1ff */
[----:B------:R-:W-:Y:S01]  /*5400*/  PLOP3.LUT P0, PT, PT, PT, UP0, 0x80, 0x0 ;  /* 0x000000000000781c */ /* 0x000fe20003f0f008 */
[----:B-1----:R-:W1:Y:S01]  /*5410*/  LDSM.16.M88.4 R4, [R188+0x1000] ;  /* 0x00100000bc04783b */ /* 0x002e620000000200 */
[----:B------:R-:W-:Y:S01]  /*5420*/  I2FP.F32.S32 R16, R14 ;  /* 0x0000000e00107245 */ /* 0x000fe20000201400 */
[----:B------:R-:W-:Y:S04]  /*5430*/  FFMA.FTZ R14, R21, -UR6, R227 ;  /* 0x80000006150e7c23 */ /* 0x000fe800080100e3 */
[----:B------:R-:W-:Y:S01]  /*5440*/  FFMA.FTZ R15, R16, -UR6, R91 ;  /* 0x80000006100f7c23 */ /* 0x000fe2000801005b */
[----:B------:R-:W-:Y:S01]  /*5450*/  @P3 FSEL R14, R14, -INF , !P2 ;  /* 0xff8000000e0e3808 */ /* 0x000fe20005000000 */
[----:B---3--:R-:W-:Y:S01]  /*5460*/  FFMA.FTZ R13, R20, -UR6, R222 ;  /* 0x80000006140d7c23 */ /* 0x008fe200080100de */
[----:B------:R-:W-:Y:S02]  /*5470*/  PLOP3.LUT P2, PT, PT, PT, UP0, 0x80, 0x0 ;  /* 0x000000000000781c */ /* 0x000fe40003f4f008 */
[----:B------:R-:W-:Y:S01]  /*5480*/  PLOP3.LUT P3, PT, PT, PT, UP0, 0x80, 0x0 ;  /* 0x000000000000781c */ /* 0x000fe20003f6f008 */
[--C-:B------:R-:W-:Y:S01]  /*5490*/  FFMA.FTZ R14, R14, UR9, -R11.reuse ;  /* 0x000000090e0e7c23 */ /* 0x100fe2000801080b */
[----:B------:R-:W-:Y:S02]  /*54a0*/  @P1 FSEL R13, R13, -INF , !P4 ;  /* 0xff8000000d0d1808 */ /* 0x000fe40006000000 */
[----:B------:R-:W-:Y:S01]  /*54b0*/  @P0 FSEL R15, R15, -INF , !P4 ;  /* 0xff8000000f0f0808 */ /* 0x000fe20006000000 */
[----:B------:R3:W-:Y:S01]  /*54c0*/  MUFU.EX2 R199, R14 ;  /* 0x0000000e00c77308 */ /* 0x0007e20000000800 */
[----:B------:R-:W-:Y:S01]  /*54d0*/  PLOP3.LUT P1, PT, PT, PT, UP0, 0x80, 0x0 ;  /* 0x000000000000781c */ /* 0x000fe20003f2f008 */
[----:B------:R-:W-:Y:S01]  /*54e0*/  FFMA.FTZ R13, R13, UR9, -R11 ;  /* 0x000000090d0d7c23 */ /* 0x000fe2000801080b */
[----:B------:R-:W-:Y:S01]  /*54f0*/  PLOP3.LUT P4, PT, PT, PT, UP0, 0x80, 0x0 ;  /* 0x000000000000781c */ /* 0x000fe20003f8f008 */
[----:B------:R-:W-:Y:S01]  /*5500*/  FFMA.FTZ R15, R15, UR9, -R12 ;  /* 0x000000090f0f7c23 */ /* 0x000fe2000801080c */
[----:B------:R-:W-:Y:S05]  /*5510*/  PLOP3.LUT P0, PT, PT, PT, UP0, 0x80, 0x0 ;  /* 0x000000000000781c */ /* 0x000fea0003f0f008 */
[----:B------:R2:W-:Y:S10]  /*5520*/  MUFU.EX2 R198, R13 ;  /* 0x0000000d00c67308 */ /* 0x0005f40000000800 */
[----:B------:R2:W-:Y:S01]  /*5530*/  MUFU.EX2 R95, R15 ;  /* 0x0000000f005f7308 */ /* 0x0005e20000000800 */
[----:B---3--:R-:W-:Y:S04]  /*5540*/  IADD3 R14, R8, -0x10, RZ ;  /* 0xfffffff0080e7810 */ /* 0x008fe80007ffe0ff */
[----:B------:R-:W-:Y:S01]  /*5550*/  ISETP.GE.AND P6, PT, R14, RZ, PT ;  /* 0x000000ff0e00720c */ /* 0x000fe20003fc6270 */
[-C--:B-1----:R-:W-:Y:S03]  /*5560*/  HMMA.16816.F32.BF16 R36, R176, R4.reuse, R36 ;  /* 0x00000004b024723c */ /* 0x082fe60000041824 */
[----:B--2---:R-:W-:Y:S03]  /*5570*/  VIADD R13, R8, 0xffffffef ;  /* 0xffffffef080d7836 */ /* 0x004fe60000000000 */
[C---:B------:R-:W-:Y:S04]  /*5580*/  HMMA.16816.F32.BF16 R40, R132.reuse, R4, R40 ;  /* 0x000000048428723c */ /* 0x040fe80000041828 */
[----:B------:R-:W-:Y:S01]  /*5590*/  ISETP.GE.AND P5, PT, R13, RZ, PT ;  /* 0x000000ff0d00720c */ /* 0x000fe20003fa6270 */
[----:B------:R-:W-:Y:S01]  /*55a0*/  @P2 VIADD R15, R0, 0x10 ;  /* 0x00000010000f2836 */ /* 0x000fe20000000000 */
[----:B------:R-:W-:Y:S01]  /*55b0*/  @!P6 IADD3 R14, -R8, 0x10, RZ ;  /* 0x00000010080ee810 */ /* 0x000fe20007ffe1ff */
[----:B------:R-:W-:Y:S01]  /*55c0*/  FFMA.FTZ R5, R17, -UR6, R221 ;  /* 0x8000000611057c23 */ /* 0x000fe200080100dd */
[----:B------:R-:W-:Y:S01]  /*55d0*/  PLOP3.LUT P2, PT, PT, PT, UP0, 0x80, 0x0 ;  /* 0x000000000000781c */ /* 0x000fe20003f4f008 */
[-C--:B------:R-:W-:Y:S03]  /*55e0*/  HMMA.16816.F32.BF16 R44, R132, R6.reuse, R44 ;  /* 0x00000006842c723c */ /* 0x080fe6000004182c */
[----:B------:R-:W-:Y:S01]  /*55f0*/  I2FP.F32.S32 R21, R14 ;  /* 0x0000000e00157245 */ /* 0x000fe20000201400 */
[----:B------:R-:W-:Y:S02]  /*5600*/  FFMA.FTZ R4, R16, -UR6, R220 ;  /* 0x8000000610047c23 */ /* 0x000fe400080100dc */
[C---:B------:R-:W-:Y:S05]  /*5610*/  HMMA.16816.F32.BF16 R48, R176.reuse, R6, R48 ;  /* 0x00000006b030723c */ /* 0x040fea0000041830 */
[----:B------:R-:W-:Y:S01]  /*5620*/  @!P5 IADD3 R13, -R8, 0x11, RZ ;  /* 0x00000011080dd810 */ /* 0x000fe20007ffe1ff */
[----:B------:R-:W-:Y:S01]  /*5630*/  FMUL.FTZ R36, R36, UR7 ;  /* 0x0000000724247c20 */ /* 0x000fe20008410000 */
[----:B------:R-:W-:Y:S01]  /*5640*/  @P1 ISETP.GE.AND P5, PT, R15, UR8, PT ;  /* 0x000000080f001c0c */ /* 0x000fe2000bfa6270 */
[----:B------:R-:W-:Y:S01]  /*5650*/  @P4 VIADD R15, R0, 0x11 ;  /* 0x00000011000f4836 */ /* 0x000fe20000000000 */
[----:B------:R-:W-:Y:S01]  /*5660*/  PLOP3.LUT P1, PT, PT, PT, UP0, 0x80, 0x0 ;  /* 0x000000000000781c */ /* 0x000fe20003f2f008 */
[----:B------:R-:W-:Y:S01]  /*5670*/  MUFU.TANH R82, R36 ;  /* 0x0000002400527308 */ /* 0x000fe20000002400 */
[----:B------:R-:W-:Y:S01]  /*5680*/  I2FP.F32.S32 R20, R13 ;  /* 0x0000000d00147245 */ /* 0x000fe20000201400 */
[----:B------:R-:W-:Y:S01]  /*5690*/  FFMA.FTZ R13, R21, -UR6, R90 ;  /* 0x80000006150d7c23 */ /* 0x000fe2000801005a */
[----:B------:R-:W-:Y:S01]  /*56a0*/  @P2 FSEL R5, R5, -INF , !P5 ;  /* 0xff80000005052808 */ /* 0x000fe20006800000 */
[----:B------:R-:W-:Y:S01]  /*56b0*/  FMUL.FTZ R38, R38, UR7 ;  /* 0x0000000726267c20 */ /* 0x000fe20008410000 */
[----:B------:R-:W-:Y:S01]  /*56c0*/  @P3 ISETP.GE.AND P3, PT, R15, UR8, PT ;  /* 0x000000080f003c0c */ /* 0x000fe2000bf66270 */
[----:B------:R-:W-:Y:S01]  /*56d0*/  FFMA.FTZ R14, R20, -UR6, R89 ;  /* 0x80000006140e7c23 */ /* 0x000fe20008010059 */
[----:B------:R-:W-:Y:S03]  /*56e0*/  @P0 FSEL R13, R13, -INF , !P5 ;  /* 0xff8000000d0d0808 */ /* 0x000fe60006800000 */
[----:B------:R-:W1:Y:S01]  /*56f0*/  MUFU.TANH R203, R38 ;  /* 0x0000002600cb7308 */ /* 0x000e620000002400 */
[----:B------:R-:W-:Y:S01]  /*5700*/  PLOP3.LUT P0, PT, PT, PT, UP0, 0x80, 0x0 ;  /* 0x000000000000781c */ /* 0x000fe20003f0f008 */
[--C-:B------:R-:W-:Y:S01]  /*5710*/  FFMA.FTZ R5, R5, UR9, -R11.reuse ;  /* 0x0000000905057c23 */ /* 0x100fe2000801080b */
[----:B------:R-:W-:Y:S01]  /*5720*/  FMUL.FTZ R37, R37, UR7 ;  /* 0x0000000725257c20 */ /* 0x000fe20008410000 */
[--C-:B------:R-:W-:Y:S01]  /*5730*/  FFMA.FTZ R13, R13, UR9, -R12.reuse ;  /* 0x000000090d0d7c23 */ /* 0x100fe2000801080c */
[----:B------:R-:W-:Y:S01]  /*5740*/  @P1 FSEL R14, R14, -INF , !P3 ;  /* 0xff8000000e0e1808 */ /* 0x000fe20005800000 */
[----:B------:R-:W-:Y:S01]  /*5750*/  FMUL.FTZ R48, R48, UR7 ;  /* 0x0000000730307c20 */ /* 0x000fe20008410000 */
[----:B------:R-:W-:Y:S03]  /*5760*/  FMUL.FTZ R50, R50, UR7 ;  /* 0x0000000732327c20 */ /* 0x000fe60008410000 */
[----:B------:R2:W-:Y:S01]  /*5770*/  MUFU.EX2 R182, R5 ;  /* 0x0000000500b67308 */ /* 0x0005e20000000800 */
[----:B------:R-:W-:Y:S01]  /*5780*/  PLOP3.LUT P2, PT, PT, PT, UP0, 0x80, 0x0 ;  /* 0x000000000000781c */ /* 0x000fe20003f4f008 */
[----:B------:R-:W-:Y:S01]  /*5790*/  FFMA.FTZ R14, R14, UR9, -R12 ;  /* 0x000000090e0e7c23 */ /* 0x000fe2000801080c */
[----:B------:R-:W-:Y:S01]  /*57a0*/  FMUL.FTZ R49, R49, UR7 ;  /* 0x0000000731317c20 */ /* 0x000fe20008410000 */
[----:B------:R-:W-:Y:S01]  /*57b0*/  FMUL.FTZ R51, R51, UR7 ;  /* 0x0000000733337c20 */ /* 0x000fe20008410000 */
[----:B------:R-:W-:Y:S01]  /*57c0*/  FMUL.FTZ R40, R40, UR7 ;  /* 0x0000000728287c20 */ /* 0x000fe20008410000 */
[----:B------:R-:W-:Y:S01]  /*57d0*/  @P0 FSEL R4, R4, -INF , !P3 ;  /* 0xff80000004040808 */ /* 0x000fe20005800000 */
[----:B------:R-:W-:Y:S03]  /*57e0*/  FMUL.FTZ R39, R39, UR7 ;  /* 0x0000000727277c20 */ /* 0x000fe60008410000 */
[----:B------:R-:W-:Y:S01]  /*57f0*/  MUFU.TANH R81, R37 ;  /* 0x0000002500517308 */ /* 0x000fe20000002400 */
[----:B------:R-:W-:Y:S01]  /*5800*/  FMUL.FTZ R42, R42, UR7 ;  /* 0x000000072a2a7c20 */ /* 0x000fe20008410000 */
[----:B------:R-:W-:Y:S01]  /*5810*/  FMUL.FTZ R43, R43, UR7 ;  /* 0x000000072b2b7c20 */ /* 0x000fe20008410000 */
[----:B------:R-:W-:Y:S01]  /*5820*/  FFMA.FTZ R4, R4, UR9, -R11 ;  /* 0x0000000904047c23 */ /* 0x000fe2000801080b */
[----:B------:R-:W-:Y:S01]  /*5830*/  FMUL.FTZ R41, R41, UR7 ;  /* 0x0000000729297c20 */ /* 0x000fe20008410000 */
[----:B------:R-:W-:Y:S01]  /*5840*/  FMUL.FTZ R44, R44, UR7 ;  /* 0x000000072c2c7c20 */ /* 0x000fe20008410000 */
[----:B------:R-:W-:Y:S01]  /*5850*/  FMUL.FTZ R45, R45, UR7 ;  /* 0x000000072d2d7c20 */ /* 0x000fe20008410000 */
[----:B------:R-:W-:Y:S03]  /*5860*/  FMUL.FTZ R46, R46, UR7 ;  /* 0x000000072e2e7c20 */ /* 0x000fe60008410000 */
[----:B------:R3:W-:Y:S01]  /*5870*/  MUFU.EX2 R181, R4 ;  /* 0x0000000400b57308 */ /* 0x0007e20000000800 */
[C---:B--2---:R-:W-:Y:S02]  /*5880*/  VIADD R5, R8.reuse, 0x30 ;  /* 0x0000003008057836 */ /* 0x044fe40000000000 */
[----:B------:R-:W-:Y:S01]  /*5890*/  FMUL.FTZ R47, R47, UR7 ;  /* 0x000000072f2f7c20 */ /* 0x000fe20008410000 */
[----:B------:R-:W-:Y:S02]  /*58a0*/  PLOP3.LUT P4, PT, PT, PT, UP0, 0x80, 0x0 ;  /* 0x000000000000781c */ /* 0x000fe40003f8f008 */
[----:B------:R-:W-:Y:S04]  /*58b0*/  ISETP.GE.AND P1, PT, R5, RZ, PT ;  /* 0x000000ff0500720c */ /* 0x000fe80003f26270 */
[----:B------:R-:W2:Y:S10]  /*58c0*/  MUFU.TANH R202, R39 ;  /* 0x0000002700ca7308 */ /* 0x000eb40000002400 */
[----:B------:R4:W-:Y:S01]  /*58d0*/  MUFU.EX2 R93, R14 ;  /* 0x0000000e005d7308 */ /* 0x0009e20000000800 */
[C---:B---3--:R-:W-:Y:S01]  /*58e0*/  VIADD R4, R8.reuse, 0x2f ;  /* 0x0000002f08047836 */ /* 0x048fe20000000000 */
[----:B------:R-:W-:Y:S02]  /*58f0*/  @!P1 IADD3 R5, -R8, -0x30, RZ ;  /* 0xffffffd008059810 */ /* 0x000fe40007ffe1ff */
[----:B------:R-:W-:Y:S02]  /*5900*/  PLOP3.LUT P1, PT, PT, PT, UP0, 0x80, 0x0 ;  /* 0x000000000000781c */ /* 0x000fe40003f2f008 */
[----:B------:R-:W-:Y:S04]  /*5910*/  ISETP.GE.AND P0, PT, R4, RZ, PT ;  /* 0x000000ff0400720c */ /* 0x000fe80003f06270 */
[----:B------:R-:W-:Y:S10]  /*5920*/  MUFU.TANH R78, R48 ;  /* 0x00000030004e7308 */ /* 0x000ff40000002400 */
[----:B------:R3:W-:Y:S01]  /*5930*/  MUFU.EX2 R94, R13 ;  /* 0x0000000d005e7308 */ /* 0x0007e20000000800 */
[----:B----4-:R-:W-:Y:S02]  /*5940*/  I2FP.F32.S32 R14, R5 ;  /* 0x00000005000e7245 */ /* 0x010fe40000201400 */
[----:B------:R-:W-:Y:S03]  /*5950*/  @!P0 IADD3 R4, -R8, -0x2f, RZ ;  /* 0xffffffd108048810 */ /* 0x000fe60007ffe1ff */
[C---:B------:R-:W-:Y:S01]  /*5960*/  FFMA.FTZ R5, R14.reuse, -UR6, R238 ;  /* 0x800000060e057c23 */ /* 0x040fe200080100ee */
[----:B------:R-:W-:Y:S03]  /*5970*/  PLOP3.LUT P0, PT, PT, PT, UP0, 0x80, 0x0 ;  /* 0x000000000000781c */ /* 0x000fe60003f0f008 */
[----:B------:R-:W-:Y:S01]  /*5980*/  MUFU.TANH R174, R50 ;  /* 0x0000003200ae7308 */ /* 0x000fe20000002400 */
[----:B------:R-:W-:Y:S01]  /*5990*/  I2FP.F32.S32 R15, R4 ;  /* 0x00000004000f7245 */ /* 0x000fe20000201400 */
[----:B------:R-:W-:Y:S01]  /*59a0*/  FFMA.FTZ R14, R14, -UR6, R249 ;  /* 0x800000060e0e7c23 */ /* 0x000fe200080100f9 */
[----:B------:R-:W-:Y:S02]  /*59b0*/  @P1 FSEL R5, R5, -INF , !P5 ;  /* 0xff80000005051808 */ /* 0x000fe40006800000 */
[----:B------:R-:W-:Y:S05]  /*59c0*/  PLOP3.LUT P1, PT, PT, PT, UP0, 0x80, 0x0 ;  /* 0x000000000000781c */ /* 0x000fea0003f2f008 */
[----:B------:R-:W4:Y:S01]  /*59d0*/  MUFU.TANH R219, R40 ;  /* 0x0000002800db7308 */ /* 0x000f220000002400 */
[--C-:B------:R-:W-:Y:S01]  /*59e0*/  FFMA.FTZ R4, R5, UR9, -R10.reuse ;  /* 0x0000000905047c23 */ /* 0x100fe2000801080a */
[----:B------:R-:W-:Y:S01]  /*59f0*/  FFMA.FTZ R5, R19, -UR6, R251 ;  /* 0x8000000613057c23 */ /* 0x000fe200080100fb */
[----:B---3--:R-:W-:Y:S04]  /*5a00*/  FFMA.FTZ R13, R15, -UR6, R237 ;  /* 0x800000060f0d7c23 */ /* 0x008fe800080100ed */
[----:B------:R-:W-:Y:S03]  /*5a10*/  @P2 FSEL R5, R5, -INF , !P5 ;  /* 0xff80000005052808 */ /* 0x000fe60006800000 */
[----:B------:R-:W-:Y:S01]  /*5a20*/  MUFU.TANH R77, R49 ;  /* 0x00000031004d7308 */ /* 0x000fe20000002400 */
[----:B------:R-:W-:Y:S02]  /*5a30*/  @P0 FSEL R13, R13, -INF , !P3 ;  /* 0xff8000000d0d0808 */ /* 0x000fe40005800000 */
[----:B------:R-:W-:Y:S01]  /*5a40*/  PLOP3.LUT P5, PT, PT, PT, UP0, 0x80, 0x0 ;  /* 0x000000000000781c */ /* 0x000fe20003faf008 */
[--C-:B------:R-:W-:Y:S01]  /*5a50*/  FFMA.FTZ R5, R5, UR9, -R9.reuse ;  /* 0x0000000905057c23 */ /* 0x100fe20008010809 */
[----:B------:R-:W-:Y:S01]  /*5a60*/  PLOP3.LUT P2, PT, PT, PT, UP0, 0x80, 0x0 ;  /* 0x000000000000781c */ /* 0x000fe20003f4f008 */
[----:B------:R-:W-:Y:S04]  /*5a70*/  FFMA.FTZ R13, R13, UR9, -R10 ;  /* 0x000000090d0d7c23 */ /* 0x000fe8000801080a */
[----:B------:R3:W-:Y:S10]  /*5a80*/  MUFU.EX2 R211, R4 ;  /* 0x0000000400d37308 */ /* 0x0007f40000000800 */
[----:B------:R-:W-:Y:S10]  /*5a90*/  MUFU.TANH R173, R51 ;  /* 0x0000003300ad7308 */ /* 0x000ff40000002400 */
[----:B------:R1:W-:Y:S01]  /*5aa0*/  MUFU.EX2 R229, R5 ;  /* 0x0000000500e57308 */ /* 0x0003e20000000800 */
[----:B---3--:R-:W-:Y:S05]  /*5ab0*/  FFMA.FTZ R4, R18, -UR6, R250 ;  /* 0x8000000612047c23 */ /* 0x008fea00080100fa */
[----:B------:R-:W-:Y:S04]  /*5ac0*/  @P1 FSEL R4, R4, -INF , !P3 ;  /* 0xff80000004041808 */ /* 0x000fe80005800000 */
[----:B------:R3:W-:Y:S01]  /*5ad0*/  MUFU.EX2 R210, R13 ;  /* 0x0000000d00d27308 */ /* 0x0007e20000000800 */
[----:B------:R-:W-:Y:S02]  /*5ae0*/  PLOP3.LUT P3, PT, PT, PT, UP0, 0x80, 0x0 ;  /* 0x000000000000781c */ /* 0x000fe40003f6f008 */
[----:B------:R-:W-:Y:S07]  /*5af0*/  PLOP3.LUT P1, PT, PT, PT, UP0, 0x80, 0x0 ;  /* 0x000000000000781c */ /* 0x000fee0003f2f008 */
[----:B------:R-:W4:Y:S01]  /*5b00*/  MUFU.TANH R239, R42 ;  /* 0x0000002a00ef7308 */ /* 0x000f220000002400 */
[--C-:B-1----:R-:W-:Y:S01]  /*5b10*/  FFMA.FTZ R5, R4, UR9, -R9.reuse ;  /* 0x0000000904057c23 */ /* 0x102fe20008010809 */
[----:B------:R-:W-:Y:S05]  /*5b20*/  VIADD R4, R8, 0x28 ;  /* 0x0000002808047836 */ /* 0x000fea0000000000 */
[----:B------:R-:W-:Y:S03]  /*5b30*/  ISETP.GE.AND P0, PT, R4, RZ, PT ;  /* 0x000000ff0400720c */ /* 0x000fe60003f06270 */
[----:B------:R1:W-:Y:S01]  /*5b40*/  MUFU.EX2 R228, R5 ;  /* 0x0000000500e47308 */ /* 0x0003e20000000800 */
[C---:B---3--:R-:W-:Y:S01]  /*5b50*/  @P3 VIADD R13, R0.reuse, 0x18 ;  /* 0x00000018000d3836 */ /* 0x048fe20000000000 */
[----:B------:R-:W-:Y:S04]  /*5b60*/  PLOP3.LUT P3, PT, PT, PT, UP0, 0x80, 0x0 ;  /* 0x000000000000781c */ /* 0x000fe80003f6f008 */
[----:B------:R-:W-:Y:S01]  /*5b70*/  @P2 ISETP.GE.AND P2, PT, R13, UR8, PT ;  /* 0x000000080d002c0c */ /* 0x000fe2000bf46270 */
[----:B------:R-:W-:Y:S03]  /*5b80*/  @P5 VIADD R13, R0, 0x19 ;  /* 0x00000019000d5836 */ /* 0x000fe60000000000 */
[----:B------:R-:W-:Y:S01]  /*5b90*/  MUFU.TANH R236, R43 ;  /* 0x0000002b00ec7308 */ /* 0x000fe20000002400 */
[C---:B------:R-:W-:Y:S02]  /*5ba0*/  @!P0 IADD3 R4, -R8.reuse, -0x28, RZ ;  /* 0xffffffd808048810 */ /* 0x040fe40007ffe1ff */
[----:B------:R-:W-:Y:S01]  /*5bb0*/  @P4 ISETP.GE.AND P4, PT, R13, UR8, PT ;  /* 0x000000080d004c0c */ /* 0x000fe2000bf86270 */
[----:B------:R-:W-:Y:S01]  /*5bc0*/  FFMA.FTZ R13, R15, -UR6, R248 ;  /* 0x800000060f0d7c23 */ /* 0x000fe200080100f8 */
[----:B------:R-:W-:Y:S01]  /*5bd0*/  I2FP.F32.S32 R19, R4 ;  /* 0x0000000400137245 */ /* 0x000fe20000201400 */
[C---:B------:R-:W-:Y:S01]  /*5be0*/  VIADD R15, R8.reuse, 0xffffffe8 ;  /* 0xffffffe8080f7836 */ /* 0x040fe20000000000 */
[----:B-1----:R-:W-:Y:S03]  /*5bf0*/  IADD3 R5, R8, 0x27, RZ ;  /* 0x0000002708057810 */ /* 0x002fe60007ffe0ff */
[----:B------:R-:W1:Y:S01]  /*5c00*/  MUFU.TANH R218, R41 ;  /* 0x0000002900da7308 */ /* 0x000e620000002400 */
[----:B------:R-:W-:Y:S01]  /*5c10*/  @P3 FSEL R13, R13, -INF , !P4 ;  /* 0xff8000000d0d3808 */ /* 0x000fe20006000000 */
[----:B------:R-:W-:Y:S01]  /*5c20*/  FFMA.FTZ R4, R19, -UR6, R234 ;  /* 0x8000000613047c23 */ /* 0x000fe200080100ea */
[----:B------:R-:W-:Y:S02]  /*5c30*/  ISETP.GE.AND P6, PT, R5, RZ, PT ;  /* 0x000000ff0500720c */ /* 0x000fe40003fc6270 */
[----:B------:R-:W-:Y:S01]  /*5c40*/  PLOP3.LUT P0, PT, PT, PT, UP0, 0x80, 0x0 ;  /* 0x000000000000781c */ /* 0x000fe20003f0f008 */
[----:B------:R-:W-:Y:S01]  /*5c50*/  FFMA.FTZ R13, R13, UR9, -R9 ;  /* 0x000000090d0d7c23 */ /* 0x000fe20008010809 */
[----:B------:R-:W-:Y:S03]  /*5c60*/  @P1 FSEL R4, R4, -INF , !P2 ;  /* 0xff80000004041808 */ /* 0x000fe60005000000 */
[----:B------:R-:W3:Y:S01]  /*5c70*/  MUFU.TANH R215, R44 ;  /* 0x0000002c00d77308 */ /* 0x000ee20000002400 */
[----:B------:R-:W-:Y:S02]  /*5c80*/  PLOP3.LUT P1, PT, PT, PT, UP0, 0x80, 0x0 ;  /* 0x000000000000781c */ /* 0x000fe40003f2f008 */
[----:B------:R-:W-:Y:S01]  /*5c90*/  PLOP3.LUT P3, PT, PT, PT, UP0, 0x80, 0x0 ;  /* 0x000000000000781c */ /* 0x000fe20003f6f008 */
[--C-:B------:R-:W-:Y:S06]  /*5ca0*/  FFMA.FTZ R4, R4, UR9, -R10.reuse ;  /* 0x0000000904047c23 */ /* 0x100fec000801080a */
[----:B------:R2:W-:Y:S01]  /*5cb0*/  MUFU.EX2 R224, R13 ;  /* 0x0000000d00e07308 */ /* 0x0005e20000000800 */
[----:B------:R-:W-:Y:S04]  /*5cc0*/  @!P6 IADD3 R5, -R8, -0x27, RZ ;  /* 0xffffffd90805e810 */ /* 0x000fe80007ffe1ff */
[----:B------:R-:W-:Y:S02]  /*5cd0*/  I2FP.F32.S32 R18, R5 ;  /* 0x0000000500127245 */ /* 0x000fe40000201400 */
[----:B------:R-:W-:Y:S03]  /*5ce0*/  @P1 FSEL R14, R14, -INF , !P2 ;  /* 0xff8000000e0e1808 */ /* 0x000fe60005000000 */
[----:B------:R-:W-:Y:S01]  /*5cf0*/  MUFU.EX2 R205, R4 ;  /* 0x0000000400cd7308 */ /* 0x000fe20000000800 */
[----:B------:R-:W-:Y:S01]  /*5d00*/  ISETP.GE.AND P1, PT, R15, RZ, PT ;  /* 0x000000ff0f00720c */ /* 0x000fe20003f26270 */
[----:B------:R-:W-:Y:S01]  /*5d10*/  FFMA.FTZ R5, R18, -UR6, R233 ;  /* 0x8000000612057c23 */ /* 0x000fe200080100e9 */
[----:B------:R-:W-:Y:S04]  /*5d20*/  FFMA.FTZ R14, R14, UR9, -R9 ;  /* 0x000000090e0e7c23 */ /* 0x000fe80008010809 */
[----:B------:R-:W-:Y:S03]  /*5d30*/  @P0 FSEL R5, R5, -INF , !P4 ;  /* 0xff80000005050808 */ /* 0x000fe60006000000 */
[----:B------:R4:W-:Y:S02]  /*5d40*/  MUFU.EX2 R225, R14 ;  /* 0x0000000e00e17308 */ /* 0x0009e40000000800 */
[----:B------:R-:W-:Y:S02]  /*5d50*/  FFMA.FTZ R5, R5, UR9, -R10 ;  /* 0x0000000905057c23 */ /* 0x000fe4000801080a */
[C---:B------:R-:W-:Y:S02]  /*5d60*/  @!P1 IADD3 R15, -R8.reuse, 0x18, RZ ;  /* 0x00000018080f9810 */ /* 0x040fe40007ffe1ff */
[----:B------:R-:W-:Y:S04]  /*5d70*/  PLOP3.LUT P1, PT, PT, PT, UP0, 0x80, 0x0 ;  /* 0x000000000000781c */ /* 0x000fe80003f2f008 */
[----:B------:R1:W-:Y:S01]  /*5d80*/  MUFU.EX2 R204, R5 ;  /* 0x0000000500cc7308 */ /* 0x0003e20000000800 */
[----:B------:R-:W-:Y:S05]  /*5d90*/  I2FP.F32.S32 R17, R15 ;  /* 0x0000000f00117245 */ /* 0x000fea0000201400 */
[----:B--2---:R-:W-:Y:S01]  /*5da0*/  FFMA.FTZ R13, R17, -UR6, R86 ;  /* 0x80000006110d7c23 */ /* 0x004fe20008010056 */
[----:B----4-:R-:W-:Y:S03]  /*5db0*/  VIADD R14, R8, 0xffffffe7 ;  /* 0xffffffe7080e7836 */ /* 0x010fe60000000000 */
[----:B------:R-:W2:Y:S01]  /*5dc0*/  MUFU.TANH R214, R45 ;  /* 0x0000002d00d67308 */ /* 0x000ea20000002400 */
[----:B------:R-:W-:Y:S02]  /*5dd0*/  @P1 FSEL R13, R13, -INF , !P2 ;  /* 0xff8000000d0d1808 */ /* 0x000fe40005000000 */
[----:B------:R-:W-:Y:S02]  /*5de0*/  ISETP.GE.AND P0, PT, R14, RZ, PT ;  /* 0x000000ff0e00720c */ /* 0x000fe40003f06270 */
[----:B------:R-:W-:Y:S01]  /*5df0*/  PLOP3.LUT P1, PT, PT, PT, UP0, 0x80, 0x0 ;  /* 0x000000000000781c */ /* 0x000fe20003f2f008 */
[----:B-1----:R-:W1:Y:S01]  /*5e00*/  LDSM.16.M88.4 R4, [R188+0x1800] ;  /* 0x00180000bc04783b */ /* 0x002e620000000200 */
[----:B------:R-:W-:Y:S03]  /*5e10*/  FFMA.FTZ R13, R13, UR9, -R12 ;  /* 0x000000090d0d7c23 */ /* 0x000fe6000801080c */
[----:B------:R-:W4:Y:S10]  /*5e20*/  MUFU.TANH R235, R46 ;  /* 0x0000002e00eb7308 */ /* 0x000f340000002400 */
[----:B------:R3:W-:Y:S01]  /*5e30*/  MUFU.EX2 R88, R13 ;  /* 0x0000000d00587308 */ /* 0x0007e20000000800 */
[----:B------:R-:W-:Y:S02]  /*5e40*/  @!P0 IADD3 R14, -R8, 0x19, RZ ;  /* 0x00000019080e8810 */ /* 0x000fe40007ffe1ff */
[----:B------:R-:W-:Y:S02]  /*5e50*/  PLOP3.LUT P0, PT, PT, PT, UP0, 0x80, 0x0 ;  /* 0x000000000000781c */ /* 0x000fe40003f0f008 */
[----:B------:R-:W-:Y:S01]  /*5e60*/  I2FP.F32.S32 R16, R14 ;  /* 0x0000000e00107245 */ /* 0x000fe20000201400 */
[----:B------:R-:W-:Y:S04]  /*5e70*/  FFMA.FTZ R14, R21, -UR6, R207 ;  /* 0x80000006150e7c23 */ /* 0x000fe800080100cf */
[----:B------:R-:W4:Y:S01]  /*5e80*/  MUFU.TANH R232, R47 ;  /* 0x0000002f00e87308 */ /* 0x000f220000002400 */
[----:B------:R-:W-:Y:S01]  /*5e90*/  FFMA.FTZ R15, R16, -UR6, R85 ;  /* 0x80000006100f7c23 */ /* 0x000fe20008010055 */
[----:B------:R-:W-:Y:S02]  /*5ea0*/  @P3 FSEL R14, R14, -INF , !P2 ;  /* 0xff8000000e0e3808 */ /* 0x000fe40005000000 */
[----:B------:R-:W-:Y:S02]  /*5eb0*/  PLOP3.LUT P2, PT, PT, PT, UP0, 0x80, 0x0 ;  /* 0x000000000000781c */ /* 0x000fe40003f4f008 */
[----:B------:R-:W-:Y:S01]  /*5ec0*/  PLOP3.LUT P3, PT, PT, PT, UP0, 0x80, 0x0 ;  /* 0x000000000000781c */ /* 0x000fe20003f6f008 */
[--C-:B------:R-:W-:Y:S01]  /*5ed0*/  FFMA.FTZ R14, R14, UR9, -R11.reuse ;  /* 0x000000090e0e7c23 */ /* 0x100fe2000801080b */
[----:B---3--:R-:W-:Y:S01]  /*5ee0*/  FFMA.FTZ R13, R20, -UR6, R206 ;  /* 0x80000006140d7c23 */ /* 0x008fe200080100ce */
[----:B------:R-:W-:Y:S02]  /*5ef0*/  @P0 FSEL R15, R15, -INF , !P4 ;  /* 0xff8000000f0f0808 */ /* 0x000fe40006000000 */
[----:B------:R3:W-:Y:S01]  /*5f00*/  MUFU.EX2 R166, R14 ;  /* 0x0000000e00a67308 */ /* 0x0007e20000000800 */
[----:B------:R-:W-:Y:S02]  /*5f10*/  PLOP3.LUT P0, PT, PT, PT, UP0, 0x80, 0x0 ;  /* 0x000000000000781c */ /* 0x000fe40003f0f008 */
[----:B------:R-:W-:Y:S01]  /*5f20*/  @P1 FSEL R13, R13, -INF , !P4 ;  /* 0xff8000000d0d1808 */ /* 0x000fe20006000000 */
[----:B------:R-:W-:Y:S01]  /*5f30*/  FFMA.FTZ R15, R15, UR9, -R12 ;  /* 0x000000090f0f7c23 */ /* 0x000fe2000801080c */
[----:B------:R-:W-:Y:S02]  /*5f40*/  PLOP3.LUT P1, PT, PT, PT, UP0, 0x80, 0x0 ;  /* 0x000000000000781c */ /* 0x000fe40003f2f008 */
[----:B------:R-:W-:Y:S01]  /*5f50*/  PLOP3.LUT P4, PT, PT, PT, UP0, 0x80, 0x0 ;  /* 0x000000000000781c */ /* 0x000fe20003f8f008 */
[----:B------:R-:W-:Y:S02]  /*5f60*/  FFMA.FTZ R13, R13, UR9, -R11 ;  /* 0x000000090d0d7c23 */ /* 0x000fe4000801080b */
[----:B------:R2:W-:Y:S01]  /*5f70*/  MUFU.EX2 R87, R15 ;  /* 0x0000000f00577308 */ /* 0x0005e20000000800 */
[-C--:B-1----:R-:W-:Y:S06]  /*5f80*/  HMMA.16816.F32.BF16 R52, R176, R4.reuse, R52 ;  /* 0x00000004b034723c */ /* 0x082fec0000041834 */
[C---:B------:R-:W-:Y:S03]  /*5f90*/  HMMA.16816.F32.BF16 R56, R132.reuse, R4, R56 ;  /* 0x000000048438723c */ /* 0x040fe60000041838 */
[----:B------:R1:W-:Y:S02]  /*5fa0*/  MUFU.EX2 R165, R13 ;  /* 0x0000000d00a57308 */ /* 0x0003e40000000800 */
[----:B---3--:R-:W-:Y:S01]  /*5fb0*/  VIADD R14, R8, 0xffffffe0 ;  /* 0xffffffe0080e7836 */ /* 0x008fe20000000000 */
[-C--:B------:R-:W-:Y:S04]  /*5fc0*/  HMMA.16816.F32.BF16 R60, R132, R6.reuse, R60 ;  /* 0x00000006843c723c */ /* 0x080fe8000004183c */
[----:B------:R-:W-:Y:S01]  /*5fd0*/  ISETP.GE.AND P6, PT, R14, RZ, PT ;  /* 0x000000ff0e00720c */ /* 0x000fe20003fc6270 */
[----:B------:R-:W-:Y:S01]  /*5fe0*/  FFMA.FTZ R5, R17, -UR6, R203 ;  /* 0x8000000611057c23 */ /* 0x000fe200080100cb */
[----:B--2---:R-:W-:Y:S01]  /*5ff0*/  @P2 IADD3 R15, R0, 0x20, RZ ;  /* 0x00000020000f2810 */ /* 0x004fe20007ffe0ff */
[----:B------:R-:W-:Y:S01]  /*6000*/  FFMA.FTZ R4, R16, -UR6, R202 ;  /* 0x8000000610047c23 */ /* 0x000fe200080100ca */
[----:B------:R-:W-:Y:S01]  /*6010*/  PLOP3.LUT P2, PT, PT, PT, UP0, 0x80, 0x0 ;  /* 0x000000000000781c */ /* 0x000fe20003f4f008 */
[----:B------:R-:W-:Y:S04]  /*6020*/  HMMA.16816.F32.BF16 R64, R176, R6, R64 ;  /* 0x00000006b040723c */ /* 0x000fe80000041840 */
[C---:B-1----:R-:W-:Y:S01]  /*6030*/  VIADD R13, R8.reuse, 0xffffffdf ;  /* 0xffffffdf080d7836 */ /* 0x042fe20000000000 */
[----:B------:R-:W-:Y:S01]  /*6040*/  IADD3 R17, R8, -0x38, RZ ;  /* 0xffffffc808117810 */ /* 0x000fe20007ffe0ff */
[----:B------:R-:W-:Y:S01]  /*6050*/  FMUL.FTZ R52, R52, UR7 ;  /* 0x0000000734347c20 */ /* 0x000fe20008410000 */
[C---:B------:R-:W-:Y:S01]  /*6060*/  VIADD R6, R8.reuse, 0xffffffd8 ;  /* 0xffffffd808067836 */ /* 0x040fe20000000000 */
[C---:B------:R-:W-:Y:S02]  /*6070*/  @!P6 IADD3 R14, -R8.reuse, 0x20, RZ ;  /* 0x00000020080ee810 */ /* 0x040fe40007ffe1ff */
[----:B------:R-:W-:Y:S01]  /*6080*/  ISETP.GE.AND P5, PT, R13, RZ, PT ;  /* 0x000000ff0d00720c */ /* 0x000fe20003fa6270 */
[----:B------:R-:W-:Y:S01]  /*6090*/  VIADD R7, R8, 0xffffffd7 ;  /* 0xffffffd708077836 */ /* 0x000fe20000000000 */
[----:B------:R-:W-:Y:S01]  /*60a0*/  I2FP.F32.S32 R23, R14 ;  /* 0x0000000e00177245 */ /* 0x000fe20000201400 */
[----:B------:R-:W1:Y:S01]  /*60b0*/  MUFU.TANH R72, R52 ;  /* 0x0000003400487308 */ /* 0x000e620000002400 */
[----:B------:R-:W-:Y:S01]  /*60c0*/  FMUL.FTZ R53, R53, UR7 ;  /* 0x0000000735357c20 */ /* 0x000fe20008410000 */
[----:B------:R-:W-:Y:S01]  /*60d0*/  FMUL.FTZ R55, R55, UR7 ;  /* 0x0000000737377c20 */ /* 0x000fe20008410000 */
[----:B------:R-:W-:Y:S01]  /*60e0*/  FMUL.FTZ R54, R54, UR7 ;  /* 0x0000000736367c20 */ /* 0x000fe20008410000 */
[----:B------:R-:W-:Y:S01]  /*60f0*/  FMUL.FTZ R56, R56, UR7 ;  /* 0x0000000738387c20 */ /* 0x000fe20008410000 */
[----:B------:R-:W-:Y:S01]  /*6100*/  FMUL.FTZ R57, R57, UR7 ;  /* 0x0000000739397c20 */ /* 0x000fe20008410000 */
[----:B------:R-:W-:Y:S01]  /*6110*/  FMUL.FTZ R58, R58, UR7 ;  /* 0x000000073a3a7c20 */ /* 0x000fe20008410000 */
[----:B------:R-:W-:Y:S03]  /*6120*/  FMUL.FTZ R59, R59, UR7 ;  /* 0x000000073b3b7c20 */ /* 0x000fe60008410000 */
[----:B------:R-:W2:Y:S01]  /*6130*/  MUFU.TANH R71, R53 ;  /* 0x0000003500477308 */ /* 0x000ea20000002400 */
[----:B------:R-:W-:Y:S01]  /*6140*/  FMUL.FTZ R60, R60, UR7 ;  /* 0x000000073c3c7c20 */ /* 0x000fe20008410000 */
[----:B------:R-:W-:Y:S01]  /*6150*/  @!P5 IADD3 R13, -R8, 0x21, RZ ;  /* 0x00000021080dd810 */ /* 0x000fe20007ffe1ff */
[----:B------:R-:W-:Y:S01]  /*6160*/  FMUL.FTZ R61, R61, UR7 ;  /* 0x000000073d3d7c20 */ /* 0x000fe20008410000 */
[----:B------:R-:W-:Y:S01]  /*6170*/  @P1 ISETP.GE.AND P5, PT, R15, UR8, PT ;  /* 0x000000080f001c0c */ /* 0x000fe2000bfa6270 */
[----:B------:R-:W-:Y:S01]  /*6180*/  @P4 VIADD R15, R0, 0x21 ;  /* 0x00000021000f4836 */ /* 0x000fe20000000000 */
[----:B------:R-:W-:Y:S01]  /*6190*/  I2FP.F32.S32 R22, R13 ;  /* 0x0000000d00167245 */ /* 0x000fe20000201400 */
[----:B------:R-:W-:Y:S01]  /*61a0*/  FFMA.FTZ R13, R23, -UR6, R82 ;  /* 0x80000006170d7c23 */ /* 0x000fe20008010052 */
[----:B------:R-:W-:Y:S02]  /*61b0*/  @P2 FSEL R5, R5, -INF , !P5 ;  /* 0xff80000005052808 */ /* 0x000fe40006800000 */
[----:B------:R-:W-:Y:S01]  /*61c0*/  MUFU.TANH R170, R55 ;  /* 0x0000003700aa7308 */ /* 0x000fe20000002400 */
[----:B------:R-:W-:Y:S01]  /*61d0*/  PLOP3.LUT P1, PT, PT, PT, UP0, 0x80, 0x0 ;  /* 0x000000000000781c */ /* 0x000fe20003f2f008 */
[----:B------:R-:W-:Y:S01]  /*61e0*/  FFMA.FTZ R14, R22, -UR6, R81 ;  /* 0x80000006160e7c23 */ /* 0x000fe20008010051 */
[----:B------:R-:W-:Y:S01]  /*61f0*/  @P0 FSEL R13, R13, -INF , !P5 ;  /* 0xff8000000d0d0808 */ /* 0x000fe20006800000 */
[--C-:B------:R-:W-:Y:S01]  /*6200*/  FFMA.FTZ R5, R5, UR9, -R11.reuse ;  /* 0x0000000905057c23 */ /* 0x100fe2000801080b */
[----:B------:R-:W-:Y:S01]  /*6210*/  PLOP3.LUT P0, PT, PT, PT, UP0, 0x80, 0x0 ;  /* 0x000000000000781c */ /* 0x000fe20003f0f008 */
[----:B------:R-:W-:Y:S01]  /*6220*/  FMUL.FTZ R64, R64, UR7 ;  /* 0x0000000740407c20 */ /* 0x000fe20008410000 */
[----:B------:R-:W-:Y:S03]  /*6230*/  @P3 ISETP.GE.AND P3, PT, R15, UR8, PT ;  /* 0x000000080f003c0c */ /* 0x000fe6000bf66270 */
[----:B------:R3:W-:Y:S01]  /*6240*/  MUFU.EX2 R162, R5 ;  /* 0x0000000500a27308 */ /* 0x0007e20000000800 */
[----:B------:R-:W-:Y:S01]  /*6250*/  PLOP3.LUT P2, PT, PT, PT, UP0, 0x80, 0x0 ;  /* 0x000000000000781c */ /* 0x000fe20003f4f008 */
[--C-:B------:R-:W-:Y:S01]  /*6260*/  FFMA.FTZ R13, R13, UR9, -R12.reuse ;  /* 0x000000090d0d7c23 */ /* 0x100fe2000801080c */
[----:B------:R-:W-:Y:S01]  /*6270*/  PLOP3.LUT P4, PT, PT, PT, UP0, 0x80, 0x0 ;  /* 0x000000000000781c */ /* 0x000fe20003f8f008 */
[----:B------:R-:W-:Y:S02]  /*6280*/  VIADD R15, R8, 0x10 ;  /* 0x00000010080f7836 */ /* 0x000fe40000000000 */
[----:B------:R-:W-:Y:S01]  /*6290*/  FMUL.FTZ R66, R66, UR7 ;  /* 0x0000000742427c20 */ /* 0x000fe20008410000 */
[----:B------:R-:W-:Y:S01]  /*62a0*/  @P1 FSEL R14, R14, -INF , !P3 ;  /* 0xff8000000e0e1808 */ /* 0x000fe20005800000 */
[----:B------:R-:W-:Y:S02]  /*62b0*/  FMUL.FTZ R62, R62, UR7 ;  /* 0x000000073e3e7c20 */ /* 0x000fe40008410000 */
[----:B------:R-:W-:Y:S01]  /*62c0*/  MUFU.EX2 R84, R13 ;  /* 0x0000000d00547308 */ /* 0x000fe20000000800 */
[----:B------:R-:W-:Y:S01]  /*62d0*/  FMUL.FTZ R65, R65, UR7 ;  /* 0x0000000741417c20 */ /* 0x000fe20008410000 */
[----:B------:R-:W-:Y:S01]  /*62e0*/  @P0 FSEL R4, R4, -INF , !P3 ;  /* 0xff80000004040808 */ /* 0x000fe20005800000 */
[----:B------:R-:W-:Y:S01]  /*62f0*/  FFMA.FTZ R14, R14, UR9, -R12 ;  /* 0x000000090e0e7c23 */ /* 0x000fe2000801080c */
[----:B------:R-:W-:Y:S01]  /*6300*/  FMUL.FTZ R67, R67, UR7 ;  /* 0x0000000743437c20 */ /* 0x000fe20008410000 */
[----:B------:R-:W-:Y:S02]  /*6310*/  FMUL.FTZ R63, R63, UR7 ;  /* 0x000000073f3f7c20 */ /* 0x000fe40008410000 */
[----:B------:R-:W-:Y:S03]  /*6320*/  FFMA.FTZ R4, R4, UR9, -R11 ;  /* 0x0000000904047c23 */ /* 0x000fe6000801080b */
[----:B------:R4:W-:Y:S01]  /*6330*/  MUFU.EX2 R83, R14 ;  /* 0x0000000e00537308 */ /* 0x0009e20000000800 */
[C---:B---3--:R-:W-:Y:S05]  /*6340*/  VIADD R5, R8.reuse, 0x20 ;  /* 0x0000002008057836 */ /* 0x048fea0000000000 */
[----:B------:R-:W-:Y:S04]  /*6350*/  ISETP.GE.AND P1, PT, R5, RZ, PT ;  /* 0x000000ff0500720c */ /* 0x000fe80003f26270 */
[----:B------:R3:W-:Y:S10]  /*6360*/  MUFU.EX2 R161, R4 ;  /* 0x0000000400a17308 */ /* 0x0007f40000000800 */
[----:B------:R-:W2:Y:S01]  /*6370*/  MUFU.TANH R172, R54 ;  /* 0x0000003600ac7308 */ /* 0x000ea20000002400 */
[C---:B------:R-:W-:Y:S02]  /*6380*/  @!P1 IADD3 R5, -R8.reuse, -0x20, RZ ;  /* 0xffffffe008059810 */ /* 0x040fe40007ffe1ff */
[----:B------:R-:W-:Y:S02]  /*6390*/  PLOP3.LUT P1, PT, PT, PT, UP0, 0x80, 0x0 ;  /* 0x000000000000781c */ /* 0x000fe40003f2f008 */
[----:B----4-:R-:W-:Y:S05]  /*63a0*/  I2FP.F32.S32 R14, R5 ;  /* 0x00000005000e7245 */ /* 0x010fea0000201400 */
[----:B------:R-:W4:Y:S01]  /*63b0*/  MUFU.TANH R200, R56 ;  /* 0x0000003800c87308 */ /* 0x000f220000002400 */
[----:B---3--:R-:W-:Y:S02]  /*63c0*/  VIADD R4, R8, 0x1f ;  /* 0x0000001f08047836 */ /* 0x008fe40000000000 */
[----:B------:R-:W-:Y:S03]  /*63d0*/  FFMA.FTZ R5, R14, -UR6, R219 ;  /* 0x800000060e057c23 */ /* 0x000fe600080100db */
[----:B------:R-:W-:Y:S04]  /*63e0*/  ISETP.GE.AND P0, PT, R4, RZ, PT ;  /* 0x000000ff0400720c */ /* 0x000fe80003f06270 */
[----:B------:R-:W3:Y:S01]  /*63f0*/  MUFU.TANH R201, R57 ;  /* 0x0000003900c97308 */ /* 0x000ee20000002400 */
[----:B------:R-:W-:Y:S02]  /*6400*/  @P1 FSEL R5, R5, -INF , !P5 ;  /* 0xff80000005051808 */ /* 0x000fe40006800000 */
[----:B------:R-:W-:Y:S07]  /*6410*/  PLOP3.LUT P1, PT, PT, PT, UP0, 0x80, 0x0 ;  /* 0x000000000000781c */ /* 0x000fee0003f2f008 */
[----:B------:R-:W3:Y:S01]  /*6420*/  MUFU.TANH R217, R58 ;  /* 0x0000003a00d97308 */ /* 0x000ee20000002400 */
[----:B------:R-:W-:Y:S02]  /*6430*/  @!P0 IADD3 R4, -R8, -0x1f, RZ ;  /* 0xffffffe108048810 */ /* 0x000fe40007ffe1ff */
[----:B------:R-:W-:Y:S02]  /*6440*/  PLOP3.LUT P0, PT, PT, PT, UP0, 0x80, 0x0 ;  /* 0x000000000000781c */ /* 0x000fe40003f0f008 */
[----:B------:R-:W-:Y:S01]  /*6450*/  I2FP.F32.S32 R16, R4 ;  /* 0x0000000400107245 */ /* 0x000fe20000201400 */
[----:B------:R-:W-:Y:S01]  /*6460*/  FFMA.FTZ R4, R5, UR9, -R10 ;  /* 0x0000000905047c23 */ /* 0x000fe2000801080a */
[----:B------:R-:W-:Y:S03]  /*6470*/  FFMA.FTZ R5, R19, -UR6, R239 ;  /* 0x8000000613057c23 */ /* 0x000fe600080100ef */
[----:B------:R-:W3:Y:S01]  /*6480*/  MUFU.TANH R216, R59 ;  /* 0x0000003b00d87308 */ /* 0x000ee20000002400 */
[----:B------:R-:W-:Y:S01]  /*6490*/  FFMA.FTZ R13, R16, -UR6, R218 ;  /* 0x80000006100d7c23 */ /* 0x000fe200080100da */
[----:B------:R-:W-:Y:S08]  /*64a0*/  @P2 FSEL R5, R5, -INF , !P5 ;  /* 0xff80000005052808 */ /* 0x000ff00006800000 */
[----:B------:R1:W-:Y:S01]  /*64b0*/  MUFU.EX2 R180, R4 ;  /* 0x0000000400b47308 */ /* 0x0003e20000000800 */
[--C-:B------:R-:W-:Y:S01]  /*64c0*/  FFMA.FTZ R5, R5, UR9, -R9.reuse ;  /* 0x0000000905057c23 */ /* 0x100fe20008010809 */
[----:B------:R-:W-:Y:S02]  /*64d0*/  @P0 FSEL R13, R13, -INF , !P3 ;  /* 0xff8000000d0d0808 */ /* 0x000fe40005800000 */
[----:B------:R-:W-:Y:S03]  /*64e0*/  PLOP3.LUT P0, PT, PT, PT, UP0, 0x80, 0x0 ;  /* 0x000000000000781c */ /* 0x000fe60003f0f008 */
[----:B------:R-:W-:Y:S03]  /*64f0*/  FFMA.FTZ R13, R13, UR9, -R10 ;  /* 0x000000090d0d7c23 */ /* 0x000fe6000801080a */
[----:B------:R2:W-:Y:S10]  /*6500*/  MUFU.EX2 R209, R5 ;  /* 0x0000000500d17308 */ /* 0x0005f40000000800 */
[----:B------:R4:W-:Y:S01]  /*6510*/  MUFU.EX2 R175, R13 ;  /* 0x0000000d00af7308 */ /* 0x0009e20000000800 */
[----:B-1----:R-:W-:Y:S01]  /*6520*/  FFMA.FTZ R4, R18, -UR6, R236 ;  /* 0x8000000612047c23 */ /* 0x002fe200080100ec */
[----:B------:R-:W-:Y:S04]  /*6530*/  VIADD R18, R8, 0xffffffc7 ;  /* 0xffffffc708127836 */ /* 0x000fe80000000000 */
[----:B------:R-:W-:Y:S02]  /*6540*/  @P1 FSEL R4, R4, -INF , !P3 ;  /* 0xff80000004041808 */ /* 0x000fe40005800000 */
[----:B------:R-:W-:Y:S01]  /*6550*/  PLOP3.LUT P1, PT, PT, PT, UP0, 0x80, 0x0 ;  /* 0x000000000000781c */ /* 0x000fe20003f2f008 */
[----:B--2---:R-:W-:Y:S01]  /*6560*/  VIADD R5, R8, 0x18 ;  /* 0x0000001808057836 */ /* 0x004fe20000000000 */
[----:B------:R-:W-:Y:S01]  /*6570*/  PLOP3.LUT P3, PT, PT, PT, UP0, 0x80, 0x0 ;  /* 0x000000000000781c */ /* 0x000fe20003f6f008 */
[----:B------:R-:W-:Y:S01]  /*6580*/  FFMA.FTZ R4, R4, UR9, -R9 ;  /* 0x0000000904047c23 */ /* 0x000fe20008010809 */
[----:B------:R-:W1:Y:S02]  /*6590*/  MUFU.TANH R197, R60 ;  /* 0x0000003c00c57308 */ /* 0x000e640000002400 */
[----:B------:R-:W-:Y:S01]  /*65a0*/  ISETP.GE.AND P2, PT, R5, RZ, PT ;  /* 0x000000ff0500720c */ /* 0x000fe20003f46270 */
[C---:B----4-:R-:W-:Y:S01]  /*65b0*/  @P0 VIADD R13, R0.reuse, 0x28 ;  /* 0x00000028000d0836 */ /* 0x050fe20000000000 */
[----:B------:R-:W-:Y:S06]  /*65c0*/  PLOP3.LUT P0, PT, PT, PT, UP0, 0x80, 0x0 ;  /* 0x000000000000781c */ /* 0x000fec0003f0f008 */
[----:B------:R2:W-:Y:S01]  /*65d0*/  MUFU.EX2 R208, R4 ;  /* 0x0000000400d07308 */ /* 0x0005e20000000800 */
[----:B------:R-:W-:Y:S02]  /*65e0*/  @P1 ISETP.GE.AND P1, PT, R13, UR8, PT ;  /* 0x000000080d001c0c */ /* 0x000fe4000bf26270 */
[----:B------:R-:W-:Y:S02]  /*65f0*/  @P3 IADD3 R13, R0, 0x29, RZ ;  /* 0x00000029000d3810 */ /* 0x000fe40007ffe0ff */
[----:B------:R-:W-:Y:S02]  /*6600*/  PLOP3.LUT P3, PT, PT, PT, UP0, 0x80, 0x0 ;  /* 0x000000000000781c */ /* 0x000fe40003f6f008 */
[C---:B------:R-:W-:Y:S03]  /*6610*/  @!P2 IADD3 R5, -R8.reuse, -0x18, RZ ;  /* 0xffffffe80805a810 */ /* 0x040fe60007ffe1ff */
[----:B------:R-:W-:Y:S01]  /*6620*/  MUFU.TANH R183, R61 ;  /* 0x0000003d00b77308 */ /* 0x000fe20000002400 */
[----:B------:R-:W-:Y:S02]  /*6630*/  PLOP3.LUT P2, PT, PT, PT, UP0, 0x80, 0x0 ;  /* 0x000000000000781c */ /* 0x000fe40003f4f008 */
[----:B------:R-:W-:Y:S02]  /*6640*/  I2FP.F32.S32 R21, R5 ;  /* 0x0000000500157245 */ /* 0x000fe40000201400 */
[----:B------:R-:W-:Y:S01]  /*6650*/  @P4 ISETP.GE.AND P4, PT, R13, UR8, PT ;  /* 0x000000080d004c0c */ /* 0x000fe2000bf86270 */
[C---:B------:R-:W-:Y:S02]  /*6660*/  VIADD R13, R8.reuse, 0xffffffd0 ;  /* 0xffffffd0080d7836 */ /* 0x040fe40000000000 */
[----:B--2---:R-:W-:Y:S02]  /*6670*/  VIADD R4, R8, 0x17 ;  /* 0x0000001708047836 */ /* 0x004fe40000000000 */
[----:B------:R-:W-:Y:S01]  /*6680*/  FFMA.FTZ R5, R21, -UR6, R215 ;  /* 0x8000000615057c23 */ /* 0x000fe200080100d7 */
[----:B------:R-:W2:Y:S02]  /*6690*/  MUFU.TANH R70, R64 ;  /* 0x0000004000467308 */ /* 0x000ea40000002400 */
[----:B------:R-:W-:Y:S02]  /*66a0*/  ISETP.GE.AND P5, PT, R4, RZ, PT ;  /* 0x000000ff0400720c */ /* 0x000fe40003fa6270 */
[----:B------:R-:W-:Y:S02]  /*66b0*/  @P2 FSEL R5, R5, -INF , !P1 ;  /* 0xff80000005052808 */ /* 0x000fe40004800000 */
[----:B------:R-:W-:Y:S04]  /*66c0*/  ISETP.GE.AND P2, PT, R6, RZ, PT ;  /* 0x000000ff0600720c */ /* 0x000fe80003f46270 */
[----:B------:R-:W-:Y:S01]  /*66d0*/  MUFU.TANH R158, R66 ;  /* 0x00000042009e7308 */ /* 0x000fe20000002400 */
[----:B------:R-:W-:Y:S04]  /*66e0*/  FFMA.FTZ R5, R5, UR9, -R10 ;  /* 0x0000000905057c23 */ /* 0x000fe8000801080a */
[C---:B------:R-:W-:Y:S05]  /*66f0*/  @!P5 IADD3 R4, -R8.reuse, -0x17, RZ ;  /* 0xffffffe90804d810 */ /* 0x040fea0007ffe1ff */
[----:B------:R4:W-:Y:S01]  /*6700*/  MUFU.EX2 R169, R5 ;  /* 0x0000000500a97308 */ /* 0x0009e20000000800 */
[----:B------:R-:W-:Y:S02]  /*6710*/  ISETP.GE.AND P5, PT, R7, RZ, PT ;  /* 0x000000ff0700720c */ /* 0x000fe40003fa6270 */
[----:B------:R-:W-:Y:S02]  /*6720*/  I2FP.F32.S32 R20, R4 ;  /* 0x0000000400147245 */ /* 0x000fe40000201400 */
[----:B------:R-:W-:Y:S03]  /*6730*/  @!P2 IADD3 R6, -R8, 0x28, RZ ;  /* 0x000000280806a810 */ /* 0x000fe60007ffe1ff */
[----:B------:R-:W-:Y:S02]  /*6740*/  FFMA.FTZ R4, R20, -UR6, R214 ;  /* 0x8000000614047c23 */ /* 0x000fe400080100d6 */
[----:B------:R-:W-:Y:S03]  /*6750*/  MUFU.TANH R213, R62 ;  /* 0x0000003e00d57308 */ /* 0x000fe60000002400 */
[----:B------:R-:W-:Y:S02]  /*6760*/  @P0 FSEL R4, R4, -INF , !P4 ;  /* 0xff80000004040808 */ /* 0x000fe40006000000 */
[----:B------:R-:W-:Y:S01]  /*6770*/  PLOP3.LUT P0, PT, PT, PT, UP0, 0x80, 0x0 ;  /* 0x000000000000781c */ /* 0x000fe20003f0f008 */
[----:B----4-:R-:W-:Y:S02]  /*6780*/  FFMA.FTZ R5, R14, -UR6, R235 ;  /* 0x800000060e057c23 */ /* 0x010fe400080100eb */
[----:B------:R-:W-:Y:S01]  /*6790*/  FFMA.FTZ R4, R4, UR9, -R10 ;  /* 0x0000000904047c23 */ /* 0x000fe2000801080a */
[C---:B------:R-:W-:Y:S01]  /*67a0*/  VIADD R14, R8.reuse, 0xffffffcf ;  /* 0xffffffcf080e7836 */ /* 0x040fe20000000000 */
[----:B------:R-:W-:Y:S01]  /*67b0*/  @!P5 IADD3 R7, -R8, 0x29, RZ ;  /* 0x000000290807d810 */ /* 0x000fe20007ffe1ff */
[----:B------:R-:W4:Y:S01]  /*67c0*/  MUFU.TANH R69, R65 ;  /* 0x0000004100457308 */ /* 0x000f220000002400 */
[----:B------:R-:W-:Y:S02]  /*67d0*/  @P3 FSEL R5, R5, -INF , !P1 ;  /* 0xff80000005053808 */ /* 0x000fe40004800000 */
[----:B------:R-:W-:Y:S02]  /*67e0*/  ISETP.GE.AND P3, PT, R13, RZ, PT ;  /* 0x000000ff0d00720c */ /* 0x000fe40003f66270 */
[----:B------:R-:W-:Y:S01]  /*67f0*/  ISETP.GE.AND P5, PT, R17, RZ, PT ;  /* 0x000000ff1100720c */ /* 0x000fe20003fa6270 */
[--C-:B------:R-:W-:Y:S01]  /*6800*/  FFMA.FTZ R5, R5, UR9, -R9.reuse ;  /* 0x0000000905057c23 */ /* 0x100fe20008010809 */
[----:B------:R-:W-:Y:S03]  /*6810*/  ISETP.GE.AND P6, PT, R14, RZ, PT ;  /* 0x000000ff0e00720c */ /* 0x000fe60003fc6270 */
[----:B------:R3:W-:Y:S01]  /*6820*/  MUFU.EX2 R167, R4 ;  /* 0x0000000400a77308 */ /* 0x0007e20000000800 */
[----:B------:R-:W-:Y:S05]  /*6830*/  I2FP.F32.S32 R7, R7 ;  /* 0x0000000700077245 */ /* 0x000fea0000201400 */
[----:B------:R-:W-:Y:S04]  /*6840*/  @!P3 IADD3 R13, -R8, 0x30, RZ ;  /* 0x00000030080db810 */ /* 0x000fe80007ffe1ff */
[----:B------:R1:W-:Y:S01]  /*6850*/  MUFU.EX2 R179, R5 ;  /* 0x0000000500b37308 */ /* 0x0003e20000000800 */
[----:B------:R-:W-:Y:S02]  /*6860*/  ISETP.GE.AND P3, PT, R18, RZ, PT ;  /* 0x000000ff1200720c */ /* 0x000fe40003f66270 */
[C---:B------:R-:W-:Y:S02]  /*6870*/  @!P5 IADD3 R17, -R8.reuse, 0x38, RZ ;  /* 0x000000380811d810 */ /* 0x040fe40007ffe1ff */
[----:B------:R-:W-:Y:S02]  /*6880*/  @!P6 IADD3 R14, -R8, 0x31, RZ ;  /* 0x00000031080ee810 */ /* 0x000fe40007ffe1ff */
[----:B------:R-:W-:Y:S01]  /*6890*/  PLOP3.LUT P6, PT, PT, PT, UP0, 0x80, 0x0 ;  /* 0x000000000000781c */ /* 0x000fe20003fcf008 */
[----:B---3--:R-:W-:Y:S01]  /*68a0*/  FFMA.FTZ R4, R16, -UR6, R232 ;  /* 0x8000000610047c23 */ /* 0x008fe200080100e8 */
[----:B------:R-:W-:Y:S01]  /*68b0*/  VIADD R16, R8, 0xf ;  /* 0x0000000f08107836 */ /* 0x000fe20000000000 */
[----:B------:R-:W-:Y:S01]  /*68c0*/  PLOP3.LUT P5, PT, PT, PT, UP0, 0x80, 0x0 ;  /* 0x000000000000781c */ /* 0x000fe20003faf008 */
[----:B------:R-:W3:Y:S01]  /*68d0*/  MUFU.TANH R157, R67 ;  /* 0x00000043009d7308 */ /* 0x000ee20000002400 */
[----:B------:R-:W-:Y:S02]  /*68e0*/  I2FP.F32.S32 R13, R13 ;  /* 0x0000000d000d7245 */ /* 0x000fe40000201400 */
[----:B------:R-:W-:Y:S02]  /*68f0*/  @P0 FSEL R4, R4, -INF , !P4 ;  /* 0xff80000004040808 */ /* 0x000fe40006000000 */
[----:B------:R-:W-:Y:S01]  /*6900*/  ISETP.GE.AND P0, PT, R15, RZ, PT ;  /* 0x000000ff0f00720c */ /* 0x000fe20003f06270 */
[----:B-1----:R-:W-:Y:S01]  /*6910*/  FFMA.FTZ R5, R23, -UR6, R174 ;  /* 0x8000000617057c23 */ /* 0x002fe200080100ae */
[----:B------:R-:W-:Y:S01]  /*6920*/  ISETP.GE.AND P2, PT, R16, RZ, PT ;  /* 0x000000ff1000720c */ /* 0x000fe20003f46270 */
[----:B------:R-:W-:Y:S01]  /*6930*/  FFMA.FTZ R4, R4, UR9, -R9 ;  /* 0x0000000904047c23 */ /* 0x000fe20008010809 */
[----:B------:R-:W-:Y:S01]  /*6940*/  @!P3 IADD3 R18, -R8, 0x39, RZ ;  /* 0x000000390812b810 */ /* 0x000fe20007ffe1ff */
[----:B------:R-:W-:Y:S01]  /*6950*/  @P6 VIADD R19, R0, 0x30 ;  /* 0x0000003000136836 */ /* 0x000fe20000000000 */
[----:B------:R-:W-:Y:S01]  /*6960*/  PLOP3.LUT P3, PT, PT, PT, UP0, 0x80, 0x0 ;  /* 0x000000000000781c */ /* 0x000fe20003f6f008 */
[----:B------:R1:W-:Y:S01]  /*6970*/  MUFU.EX2 R178, R4 ;  /* 0x0000000400b27308 */ /* 0x0003e20000000800 */
[----:B------:R-:W-:Y:S02]  /*6980*/  PLOP3.LUT P6, PT, PT, PT, UP0, 0x80, 0x0 ;  /* 0x000000000000781c */ /* 0x000fe40003fcf008 */
[----:B------:R-:W-:Y:S02]  /*6990*/  @P5 ISETP.GE.AND P5, PT, R19, UR8, PT ;  /* 0x0000000813005c0c */ /* 0x000fe4000bfa6270 */
[----:B------:R-:W3:Y:S01]  /*69a0*/  LDL R19, [R1+0x4] ;  /* 0x0000040001137983 */ /* 0x000ee20000100800 */
[C---:B------:R-:W-:Y:S02]  /*69b0*/  @!P0 IADD3 R15, -R8.reuse, -0x10, RZ ;  /* 0xfffffff0080f8810 */ /* 0x040fe40007ffe1ff */
[----:B------:R-:W-:Y:S02]  /*69c0*/  PLOP3.LUT P0, PT, PT, PT, UP0, 0x80, 0x0 ;  /* 0x000000000000781c */ /* 0x000fe40003f0f008 */
[----:B------:R-:W3:Y:S01]  /*69d0*/  MUFU.TANH R212, R63 ;  /* 0x0000003f00d47308 */ /* 0x000ee20000002400 */
[----:B------:R-:W-:Y:S02]  /*69e0*/  @!P2 IADD3 R16, -R8, -0xf, RZ ;  /* 0xfffffff10810a810 */ /* 0x000fe40007ffe1ff */
[----:B------:R-:W-:Y:S01]  /*69f0*/  I2FP.F32.S32 R8, R6 ;  /* 0x0000000600087245 */ /* 0x000fe20000201400 */
[----:B------:R-:W-:Y:S01]  /*6a00*/  FFMA.FTZ R6, R7, -UR6, R77 ;  /* 0x8000000607067c23 */ /* 0x000fe2000801004d */
[----:B------:R-:W-:Y:S02]  /*6a10*/  PLOP3.LUT P2, PT, PT, PT, UP0, 0x80, 0x0 ;  /* 0x000000000000781c */ /* 0x000fe40003f4f008 */
[----:B------:R-:W-:Y:S01]  /*6a20*/  I2FP.F32.S32 R14, R14 ;  /* 0x0000000e000e7245 */ /* 0x000fe20000201400 */
[----:B-1----:R-:W-:Y:S01]  /*6a30*/  FFMA.FTZ R4, R8, -UR6, R78 ;  /* 0x8000000608047c23 */ /* 0x002fe2000801004e */
[----:B------:R-:W-:Y:S02]  /*6a40*/  I2FP.F32.S32 R15, R15 ;  /* 0x0000000f000f7245 */ /* 0x000fe40000201400 */
[----:B------:R-:W-:Y:S02]  /*6a50*/  I2FP.F32.S32 R16, R16 ;  /* 0x0000001000107245 */ /* 0x000fe40000201400 */
[----:B------:R-:W-:Y:S02]  /*6a60*/  @P0 FSEL R4, R4, -INF , !P1 ;  /* 0xff80000004040808 */ /* 0x000fe40004800000 */
[----:B------:R-:W-:Y:S03]  /*6a70*/  PLOP3.LUT P0, PT, PT, PT, UP0, 0x80, 0x0 ;  /* 0x000000000000781c */ /* 0x000fe60003f0f008 */
[--C-:B------:R-:W-:Y:S01]  /*6a80*/  FFMA.FTZ R4, R4, UR9, -R12.reuse ;  /* 0x0000000904047c23 */ /* 0x100fe2000801080c */
[----:B------:R-:W-:Y:S02]  /*6a90*/  @P2 FSEL R6, R6, -INF , !P4 ;  /* 0xff80000006062808 */ /* 0x000fe40006000000 */
[----:B------:R-:W-:Y:S01]  /*6aa0*/  PLOP3.LUT P2, PT, PT, PT, UP0, 0x80, 0x0 ;  /* 0x000000000000781c */ /* 0x000fe20003f4f008 */
[----:B------:R1:W-:Y:S02]  /*6ab0*/  MUFU.EX2 R80, R4 ;  /* 0x0000000400507308 */ /* 0x0003e40000000800 */
[----:B------:R-:W-:Y:S04]  /*6ac0*/  FFMA.FTZ R6, R6, UR9, -R12 ;  /* 0x0000000906067c23 */ /* 0x000fe8000801080c */
[----:B------:R-:W-:Y:S02]  /*6ad0*/  @P0 FSEL R5, R5, -INF , !P1 ;  /* 0xff80000005050808 */ /* 0x000fe40004800000 */
[----:B------:R-:W-:Y:S02]  /*6ae0*/  PLOP3.LUT P1, PT, PT, PT, UP0, 0x80, 0x0 ;  /* 0x000000000000781c */ /* 0x000fe40003f2f008 */
[----:B------:R2:W3:Y:S01]  /*6af0*/  MUFU.EX2 R79, R6 ;  /* 0x00000006004f7308 */ /* 0x0004e20000000800 */
[----:B------:R-:W-:Y:S01]  /*6b00*/  PLOP3.LUT P0, PT, PT, PT, UP0, 0x80, 0x0 ;  /* 0x000000000000781c */ /* 0x000fe20003f0f008 */
[----:B------:R-:W-:Y:S08]  /*6b10*/  FFMA.FTZ R5, R5, UR9, -R11 ;  /* 0x0000000905057c23 */ /* 0x000ff0000801080b */
[----:B------:R4:W-:Y:S01]  /*6b20*/  MUFU.EX2 R156, R5 ;  /* 0x00000005009c7308 */ /* 0x0009e20000000800 */
[----:B-1----:R-:W-:Y:S01]  /*6b30*/  @P3 VIADD R4, R0, 0x31 ;  /* 0x0000003100043836 */ /* 0x002fe20000000000 */
[----:B------:R-:W-:Y:S04]  /*6b40*/  PLOP3.LUT P3, PT, PT, PT, UP0, 0x80, 0x0 ;  /* 0x000000000000781c */ /* 0x000fe80003f6f008 */
[----:B------:R-:W-:Y:S01]  /*6b50*/  @P6 ISETP.GE.AND P6, PT, R4, UR8, PT ;  /* 0x0000000804006c0c */ /* 0x000fe2000bfc6270 */
[----:B------:R-:W-:Y:S05]  /*6b60*/  FFMA.FTZ R4, R22, -UR6, R173 ;  /* 0x8000000616047c23 */ /* 0x000fea00080100ad */
[----:B------:R-:W-:Y:S02]  /*6b70*/  @P2 FSEL R4, R4, -INF , !P4 ;  /* 0xff80000004042808 */ /* 0x000fe40006000000 */
[----:B------:R-:W-:Y:S01]  /*6b80*/  PLOP3.LUT P4, PT, PT, PT, UP0, 0x80, 0x0 ;  /* 0x000000000000781c */ /* 0x000fe20003f8f008 */
[----:B--2---:R-:W-:Y:S01]  /*6b90*/  @P3 VIADD R6, R0, 0x38 ;  /* 0x0000003800063836 */ /* 0x004fe20000000000 */
[----:B------:R-:W-:Y:S01]  /*6ba0*/  PLOP3.LUT P3, PT, PT, PT, UP0, 0x80, 0x0 ;  /* 0x000000000000781c */ /* 0x000fe20003f6f008 */
[----:B----4-:R-:W-:Y:S01]  /*6bb0*/  FFMA.FTZ R5, R13, -UR6, R72 ;  /* 0x800000060d057c23 */ /* 0x010fe20008010048 */
[----:B------:R-:W-:Y:S01]  /*6bc0*/  FFMA.FTZ R4, R4, UR9, -R11 ;  /* 0x0000000904047c23 */ /* 0x000fe2000801080b */
[----:B------:R-:W-:Y:S03]  /*6bd0*/  PLOP3.LUT P2, PT, PT, PT, UP0, 0x80, 0x0 ;  /* 0x000000000000781c */ /* 0x000fe60003f4f008 */
[----:B------:R-:W-:Y:S01]  /*6be0*/  @P1 FSEL R5, R5, -INF , !P5 ;  /* 0xff80000005051808 */ /* 0x000fe20006800000 */
[----:B------:R1:W2:Y:S01]  /*6bf0*/  MUFU.EX2 R155, R4 ;  /* 0x00000004009b7308 */ /* 0x0002a20000000800 */
[----:B------:R-:W-:Y:S03]  /*6c00*/  PLOP3.LUT P1, PT, PT, PT, UP0, 0x80, 0x0 ;  /* 0x000000000000781c */ /* 0x000fe60003f2f008 */
[----:B------:R-:W-:Y:S06]  /*6c10*/  FFMA.FTZ R5, R5, UR9, -R12 ;  /* 0x0000000905057c23 */ /* 0x000fec000801080c */
[----:B------:R4:W-:Y:S01]  /*6c20*/  MUFU.EX2 R76, R5 ;  /* 0x00000005004c7308 */ /* 0x0009e20000000800 */
[----:B------:R-:W-:Y:S02]  /*6c30*/  @P2 ISETP.GE.AND P2, PT, R6, UR8, PT ;  /* 0x0000000806002c0c */ /* 0x000fe4000bf46270 */
[----:B------:R-:W-:Y:S01]  /*6c40*/  F2FP.BF16.F32.PACK_AB R6, R230, R231 ;  /* 0x000000e7e606723e */ /* 0x000fe200000010ff */
[----:B-1----:R-:W-:Y:S05]  /*6c50*/  FFMA.FTZ R4, R14, -UR6, R71 ;  /* 0x800000060e047c23 */ /* 0x002fea0008010047 */
[----:B------:R-:W-:Y:S02]  /*6c60*/  @P0 FSEL R4, R4, -INF , !P6 ;  /* 0xff80000004040808 */ /* 0x000fe40007000000 */
[----:B------:R-:W-:Y:S01]  /*6c70*/  PLOP3.LUT P0, PT, PT, PT, UP0, 0x80, 0x0 ;  /* 0x000000000000781c */ /* 0x000fe20003f0f008 */
[----:B----4-:R-:W-:Y:S02]  /*6c80*/  @P4 VIADD R5, R0, 0x39 ;  /* 0x0000003900054836 */ /* 0x010fe40000000000 */
[----:B------:R-:W-:Y:S01]  /*6c90*/  FFMA.FTZ R0, R8, -UR6, R172 ;  /* 0x8000000608007c23 */ /* 0x000fe200080100ac */
[----:B------:R-:W-:Y:S01]  /*6ca0*/  FFMA.FTZ R4, R4, UR9, -R12 ;  /* 0x0000000904047c23 */ /* 0x000fe2000801080c */
[----:B------:R-:W4:Y:S01]  /*6cb0*/  LDL R8, [R1+0xc] ;  /* 0x00000c0001087983 */ /* 0x000f220000100800 */
[----:B------:R-:W-:Y:S02]  /*6cc0*/  PLOP3.LUT P4, PT, PT, PT, UP0, 0x80, 0x0 ;  /* 0x000000000000781c */ /* 0x000fe40003f8f008 */
[----:B------:R-:W-:Y:S01]  /*6cd0*/  @P3 ISETP.GE.AND P3, PT, R5, UR8, PT ;  /* 0x0000000805003c0c */ /* 0x000fe2000bf66270 */
[----:B------:R1:W2:Y:S01]  /*6ce0*/  MUFU.EX2 R75, R4 ;  /* 0x00000004004b7308 */ /* 0x0002a20000000800 */
[----:B------:R-:W-:Y:S02]  /*6cf0*/  F2FP.BF16.F32.PACK_AB R5, R99, R100 ;  /* 0x000000646305723e */ /* 0x000fe400000010ff */
[----:B------:R-:W-:Y:S02]  /*6d00*/  @P1 FSEL R0, R0, -INF , !P5 ;  /* 0xff80000000001808 */ /* 0x000fe40006800000 */
[----:B------:R-:W-:Y:S01]  /*6d10*/  PLOP3.LUT P1, PT, PT, PT, UP0, 0x80, 0x0 ;  /* 0x000000000000781c */ /* 0x000fe20003f2f008 */
[----:B------:R2:W-:Y:S02]  /*6d20*/  STS [R26+0x1c000], R5 ;  /* 0x01c000051a007388 */ /* 0x0005e40000000800 */
[--C-:B------:R-:W-:Y:S04]  /*6d30*/  FFMA.FTZ R0, R0, UR9, -R11.reuse ;  /* 0x0000000900007c23 */ /* 0x100fe8000801080b */
[----:B------:R2:W-:Y:S01]  /*6d40*/  MUFU.EX2 R154, R0 ;  /* 0x00000000009a7308 */ /* 0x0005e20000000800 */
[----:B-1----:R-:W-:Y:S02]  /*6d50*/  FFMA.FTZ R4, R7, -UR6, R170 ;  /* 0x8000000607047c23 */ /* 0x002fe400080100aa */
[----:B------:R-:W4:Y:S03]  /*6d60*/  LDL R7, [R1+0x14] ;  /* 0x0000140001077983 */ /* 0x000f260000100800 */
[----:B------:R-:W-:Y:S02]  /*6d70*/  @P0 FSEL R4, R4, -INF , !P6 ;  /* 0xff80000004040808 */ /* 0x000fe40007000000 */
[----:B------:R-:W-:Y:S01]  /*6d80*/  PLOP3.LUT P0, PT, PT, PT, UP0, 0x80, 0x0 ;  /* 0x000000000000781c */ /* 0x000fe20003f0f008 */
[----:B--2---:R-:W-:Y:S01]  /*6d90*/  FFMA.FTZ R0, R15, -UR6, R200 ;  /* 0x800000060f007c23 */ /* 0x004fe200080100c8 */
[----:B------:R-:W-:Y:S04]  /*6da0*/  F2FP.BF16.F32.PACK_AB R5, R194, R193 ;  /* 0x000000c1c205723e */ /* 0x000fe800000010ff */
[----:B------:R-:W-:Y:S01]  /*6db0*/  @P1 FSEL R0, R0, -INF , !P5 ;  /* 0xff80000000001808 */ /* 0x000fe20006800000 */
[----:B------:R1:W-:Y:S01]  /*6dc0*/  STS [R26+0x1c400], R5 ;  /* 0x01c400051a007388 */ /* 0x0003e20000000800 */
[----:B------:R-:W-:Y:S01]  /*6dd0*/  PLOP3.LUT P1, PT, PT, PT, UP0, 0x80, 0x0 ;  /* 0x000000000000781c */ /* 0x000fe20003f2f008 */
[----:B-1----:R-:W-:Y:S01]  /*6de0*/  FFMA.FTZ R5, R4, UR9, -R11 ;  /* 0x0000000904057c23 */ /* 0x002fe2000801080b */
[----:B------:R-:W-:Y:S03]  /*6df0*/  F2FP.BF16.F32.PACK_AB R4, R95, R96 ;  /* 0x000000605f04723e */ /* 0x000fe600000010ff */
[----:B------:R1:W2:Y:S02]  /*6e00*/  MUFU.EX2 R153, R5 ;  /* 0x0000000500997308 */ /* 0x0002a40000000800 */
[----:B------:R2:W-:Y:S01]  /*6e10*/  STS [R25+0x1c000], R4 ;  /* 0x01c0000419007388 */ /* 0x0005e20000000800 */
[----:B-1----:R-:W-:Y:S05]  /*6e20*/  FFMA.FTZ R5, R16, -UR6, R201 ;  /* 0x8000000610057c23 */ /* 0x002fea00080100c9 */
[----:B------:R-:W-:Y:S02]  /*6e30*/  @P0 FSEL R5, R5, -INF , !P6 ;  /* 0xff80000005050808 */ /* 0x000fe40007000000 */
[----:B------:R-:W-:Y:S01]  /*6e40*/  PLOP3.LUT P0, PT, PT, PT, UP0, 0x80, 0x0 ;  /* 0x000000000000781c */ /* 0x000fe20003f0f008 */
[--C-:B--2---:R-:W-:Y:S01]  /*6e50*/  FFMA.FTZ R4, R0, UR9, -R10.reuse ;  /* 0x0000000900047c23 */ /* 0x104fe2000801080a */
[----:B------:R-:W-:Y:S03]  /*6e60*/  F2FP.BF16.F32.PACK_AB R0, R198, R199 ;  /* 0x000000c7c600723e */ /* 0x000fe600000010ff */
[----:B------:R1:W-:Y:S02]  /*6e70*/  MUFU.EX2 R164, R4 ;  /* 0x0000000400a47308 */ /* 0x0003e40000000800 */
[----:B------:R2:W-:Y:S04]  /*6e80*/  STS [R25+0x1c400], R0 ;  /* 0x01c4000019007388 */ /* 0x0005e80000000800 */
[----:B------:R2:W-:Y:S01]  /*6e90*/  STS [R26+0x1e000], R6 ;  /* 0x01e000061a007388 */ /* 0x0005e20000000800 */
[----:B-1----:R-:W-:Y:S05]  /*6ea0*/  FFMA.FTZ R4, R21, -UR6, R217 ;  /* 0x8000000615047c23 */ /* 0x002fea00080100d9 */
[----:B------:R-:W-:Y:S02]  /*6eb0*/  @P1 FSEL R4, R4, -INF , !P5 ;  /* 0xff80000004041808 */ /* 0x000fe40006800000 */
[----:B------:R-:W-:Y:S01]  /*6ec0*/  PLOP3.LUT P1, PT, PT, PT, UP0, 0x80, 0x0 ;  /* 0x000000000000781c */ /* 0x000fe20003f2f008 */
[----:B--2---:R-:W-:Y:S01]  /*6ed0*/  FFMA.FTZ R0, R5, UR9, -R10 ;  /* 0x0000000905007c23 */ /* 0x004fe2000801080a */
[----:B------:R-:W-:Y:S01]  /*6ee0*/  F2FP.BF16.F32.PACK_AB R5, R243, R244 ;  /* 0x000000f4f305723e */ /* 0x000fe200000010ff */
[----:B------:R-:W-:Y:S02]  /*6ef0*/  FFMA.FTZ R4, R4, UR9, -R9 ;  /* 0x0000000904047c23 */ /* 0x000fe40008010809 */
[----:B------:R1:W-:Y:S01]  /*6f00*/  MUFU.EX2 R163, R0 ;  /* 0x0000000000a37308 */ /* 0x0003e20000000800 */
[----:B------:R-:W-:Y:S01]  /*6f10*/  F2FP.BF16.F32.PACK_AB R6, R223, R226 ;  /* 0x000000e2df06723e */ /* 0x000fe200000010ff */
[----:B------:R2:W-:Y:S04]  /*6f20*/  STS [R26+0x1e400], R5 ;  /* 0x01e400051a007388 */ /* 0x0005e80000000800 */
[----:B------:R2:W-:Y:S04]  /*6f30*/  STS [R25+0x1e000], R6 ;  /* 0x01e0000619007388 */ /* 0x0005e80000000800 */
[----:B------:R2:W-:Y:S01]  /*6f40*/  MUFU.EX2 R177, R4 ;  /* 0x0000000400b17308 */ /* 0x0005e20000000800 */
[----:B-1----:R-:W-:Y:S05]  /*6f50*/  FFMA.FTZ R0, R20, -UR6, R216 ;  /* 0x8000000614007c23 */ /* 0x002fea00080100d8 */
[----:B------:R-:W-:Y:S02]  /*6f60*/  @P0 FSEL R0, R0, -INF , !P6 ;  /* 0xff80000000000808 */ /* 0x000fe40007000000 */
[----:B------:R-:W-:Y:S01]  /*6f70*/  PLOP3.LUT P0, PT, PT, PT, UP0, 0x80, 0x0 ;  /* 0x000000000000781c */ /* 0x000fe20003f0f008 */
[----:B--2---:R-:W-:Y:S02]  /*6f80*/  FFMA.FTZ R4, R136, -UR6, R197 ;  /* 0x8000000688047c23 */ /* 0x004fe400080100c5 */
[----:B------:R-:W-:Y:S01]  /*6f90*/  FFMA.FTZ R0, R0, UR9, -R9 ;  /* 0x0000000900007c23 */ /* 0x000fe20008010809 */
[----:B------:R-:W-:Y:S02]  /*6fa0*/  F2FP.BF16.F32.PACK_AB R5, R240, R241 ;  /* 0x000000f1f005723e */ /* 0x000fe400000010ff */
[----:B------:R-:W-:Y:S01]  /*6fb0*/  @P1 FSEL R4, R4, -INF , !P2 ;  /* 0xff80000004041808 */ /* 0x000fe20005000000 */
[----:B------:R1:W-:Y:S01]  /*6fc0*/  MUFU.EX2 R176, R0 ;  /* 0x0000000000b07308 */ /* 0x0003e20000000800 */
[----:B------:R-:W-:Y:S01]  /*6fd0*/  PLOP3.LUT P1, PT, PT, PT, UP0, 0x80, 0x0 ;  /* 0x000000000000781c */ /* 0x000fe20003f2f008 */
[----:B------:R2:W-:Y:S02]  /*6fe0*/  STS [R25+0x1e400], R5 ;  /* 0x01e4000519007388 */ /* 0x0005e40000000800 */
[----:B------:R-:W-:Y:S01]  /*6ff0*/  FFMA.FTZ R6, R4, UR9, -R10 ;  /* 0x0000000904067c23 */ /* 0x000fe2000801080a */
[----:B------:R-:W-:Y:S05]  /*7000*/  I2FP.F32.S32 R4, R17 ;  /* 0x0000001100047245 */ /* 0x000fea0000201400 */
[----:B------:R2:W-:Y:S01]  /*7010*/  MUFU.EX2 R160, R6 ;  /* 0x0000000600a07308 */ /* 0x0005e20000000800 */
[----:B------:R-:W-:Y:S05]  /*7020*/  FFMA.FTZ R4, R4, -UR6, R70 ;  /* 0x8000000604047c23 */ /* 0x000fea0008010046 */
[----:B------:R-:W-:Y:S01]  /*7030*/  @P1 FSEL R4, R4, -INF , !P2 ;  /* 0xff80000004041808 */ /* 0x000fe20005000000 */
[----:B-1----:R-:W-:Y:S01]  /*7040*/  FFMA.FTZ R0, R137, -UR6, R183 ;  /* 0x8000000689007c23 */ /* 0x002fe200080100b7 */
[----:B------:R-:W-:Y:S03]  /*7050*/  PLOP3.LUT P1, PT, PT, PT, UP0, 0x80, 0x0 ;  /* 0x000000000000781c */ /* 0x000fe60003f2f008 */
[----:B------:R-:W-:Y:S01]  /*7060*/  FFMA.FTZ R4, R4, UR9, -R12 ;  /* 0x0000000904047c23 */ /* 0x000fe2000801080c */
[----:B------:R-:W-:Y:S03]  /*7070*/  @P0 FSEL R0, R0, -INF , !P3 ;  /* 0xff80000000000808 */ /* 0x000fe60005800000 */
[----:B------:R1:W-:Y:S01]  /*7080*/  MUFU.EX2 R74, R4 ;  /* 0x00000004004a7308 */ /* 0x0003e20000000800 */
[----:B--2---:R-:W-:Y:S01]  /*7090*/  F2FP.BF16.F32.PACK_AB R6, R210, R211 ;  /* 0x000000d3d206723e */ /* 0x004fe200000010ff */
[----:B------:R-:W-:Y:S01]  /*70a0*/  FFMA.FTZ R10, R0, UR9, -R10 ;  /* 0x00000009000a7c23 */ /* 0x000fe2000801080a */
[----:B------:R-:W-:Y:S02]  /*70b0*/  F2FP.BF16.F32.PACK_AB R5, R93, R94 ;  /* 0x0000005e5d05723e */ /* 0x000fe400000010ff */
[----:B------:R-:W-:Y:S05]  /*70c0*/  I2FP.F32.S32 R0, R18 ;  /* 0x0000001200007245 */ /* 0x000fea0000201400 */
[----:B------:R2:W-:Y:S01]  /*70d0*/  MUFU.EX2 R159, R10 ;  /* 0x0000000a009f7308 */ /* 0x0005e20000000800 */
[----:B------:R3:W-:Y:S01]  /*70e0*/  STS [R24+0x1c000], R5 ;  /* 0x01c0000518007388 */ /* 0x0007e20000000800 */
[----:B------:R-:W-:Y:S01]  /*70f0*/  PLOP3.LUT P0, PT, PT, PT, UP0, 0x80, 0x0 ;  /* 0x000000000000781c */ /* 0x000fe20003f0f008 */
[----:B------:R-:W-:Y:S01]  /*7100*/  FFMA.FTZ R0, R0, -UR6, R69 ;  /* 0x8000000600007c23 */ /* 0x000fe20008010045 */
[----:B-1----:R-:W-:Y:S05]  /*7110*/  FFMA.FTZ R4, R13, -UR6, R158 ;  /* 0x800000060d047c23 */ /* 0x002fea000801009e */
[----:B------:R-:W-:Y:S06]  /*7120*/  @P1 FSEL R4, R4, -INF , !P2 ;  /* 0xff80000004041808 */ /* 0x000fec0005000000 */
[----:B------:R-:W-:Y:S01]  /*7130*/  @P0 FSEL R0, R0, -INF , !P3 ;  /* 0xff80000000000808 */ /* 0x000fe20005800000 */
[----:B--2---:R-:W2:Y:S01]  /*7140*/  LDL R10, [R1+0x10] ;  /* 0x00001000010a7983 */ /* 0x004ea20000100800 */
[----:B------:R-:W-:Y:S01]  /*7150*/  PLOP3.LUT P0, PT, PT, PT, UP0, 0x80, 0x0 ;  /* 0x000000000000781c */ /* 0x000fe20003f0f008 */
[----:B------:R-:W-:Y:S01]  /*7160*/  FFMA.FTZ R4, R4, UR9, -R11 ;  /* 0x0000000904047c23 */ /* 0x000fe2000801080b */
[----:B------:R-:W-:Y:S01]  /*7170*/  PLOP3.LUT P1, PT, PT, PT, UP0, 0x80, 0x0 ;  /* 0x000000000000781c */ /* 0x000fe20003f2f008 */
[----:B------:R-:W-:Y:S01]  /*7180*/  FFMA.FTZ R12, R0, UR9, -R12 ;  /* 0x00000009000c7c23 */ /* 0x000fe2000801080c */
[----:B---3--:R-:W-:Y:S01]  /*7190*/  FFMA.FTZ R0, R14, -UR6, R157 ;  /* 0x800000060e007c23 */ /* 0x008fe2000801009d */
[----:B------:R1:W-:Y:S01]  /*71a0*/  MUFU.EX2 R152, R4 ;  /* 0x0000000400987308 */ /* 0x0003e20000000800 */
[----:B------:R-:W-:Y:S01]  /*71b0*/  UISETP.GE.AND UP0, UPT, UR12, 0x1, UPT ;  /* 0x000000010c00788c */ /* 0x000fe2000bf06270 */
[----:B------:R-:W-:Y:S05]  /*71c0*/  F2FP.BF16.F32.PACK_AB R5, R181, R182 ;  /* 0x000000b6b505723e */ /* 0x000fea00000010ff */
[----:B------:R3:W-:Y:S01]  /*71d0*/  STS [R24+0x1c400], R5 ;  /* 0x01c4000518007388 */ /* 0x0007e20000000800 */
[----:B------:R-:W-:Y:S02]  /*71e0*/  @P0 FSEL R0, R0, -INF , !P3 ;  /* 0xff80000000000808 */ /* 0x000fe40005800000 */
[----:B------:R-:W4:Y:S03]  /*71f0*/  MUFU.EX2 R73, R12 ;  /* 0x0000000c00497308 */ /* 0x000f260000000800 */
[----:B------:R-:W-:Y:S01]  /*7200*/  FFMA.FTZ R11, R0, UR9, -R11 ;  /* 0x00000009000b7c23 */ /* 0x000fe2000801080b */
[----:B------:R-:W-:Y:S01]  /*7210*/  FFMA.FTZ R0, R16, -UR6, R212 ;  /* 0x8000000610007c23 */ /* 0x000fe200080100d4 */
[----:B-1----:R-:W-:Y:S05]  /*7220*/  FFMA.FTZ R4, R15, -UR6, R213 ;  /* 0x800000060f047c23 */ /* 0x002fea00080100d5 */
[----:B------:R-:W1:Y:S01]  /*7230*/  MUFU.EX2 R151, R11 ;  /* 0x0000000b00977308 */ /* 0x000e620000000800 */
[----:B------:R-:W-:Y:S02]  /*7240*/  @P1 FSEL R0, R0, -INF , !P3 ;  /* 0xff80000000001808 */ /* 0x000fe40005800000 */
[----:B------:R-:W-:Y:S02]  /*7250*/  @P4 FSEL R4, R4, -INF , !P2 ;  /* 0xff80000004044808 */ /* 0x000fe40005000000 */
[----:B---3--:R-:W-:Y:S05]  /*7260*/  F2FP.BF16.F32.PACK_AB R5, R87, R88 ;  /* 0x000000585705723e */ /* 0x008fea00000010ff */
[----:B----4-:R3:W-:Y:S02]  /*7270*/  STS [R7+0x1c000], R5 ;  /* 0x01c0000507007388 */ /* 0x0107e40000000800 */
[----:B---3--:R-:W-:Y:S05]  /*7280*/  F2FP.BF16.F32.PACK_AB R5, R165, R166 ;  /* 0x000000a6a505723e */ /* 0x008fea00000010ff */
[----:B------:R3:W-:Y:S04]  /*7290*/  STS [R7+0x1c400], R5 ;  /* 0x01c4000507007388 */ /* 0x0007e80000000800 */
[----:B------:R4:W-:Y:S01]  /*72a0*/  STS [R24+0x1e000], R6 ;  /* 0x01e0000618007388 */ /* 0x0009e20000000800 */
[----:B---3--:R-:W-:Y:S02]  /*72b0*/  F2FP.BF16.F32.PACK_AB R5, R204, R205 ;  /* 0x000000cdcc05723e */ /* 0x008fe400000010ff */
[----:B----4-:R-:W-:Y:S05]  /*72c0*/  F2FP.BF16.F32.PACK_AB R6, R228, R229 ;  /* 0x000000e5e406723e */ /* 0x010fea00000010ff */
[----:B------:R3:W-:Y:S04]  /*72d0*/  STS [R24+0x1e400], R6 ;  /* 0x01e4000618007388 */ /* 0x0007e80000000800 */
[----:B------:R4:W-:Y:S01]  /*72e0*/  STS [R7+0x1e000], R5 ;  /* 0x01e0000507007388 */ /* 0x0009e20000000800 */
[----:B---3--:R-:W-:Y:S02]  /*72f0*/  F2FP.BF16.F32.PACK_AB R6, R83, R84 ;  /* 0x000000545306723e */ /* 0x008fe400000010ff */
[----:B----4-:R-:W-:Y:S05]  /*7300*/  F2FP.BF16.F32.PACK_AB R5, R224, R225 ;  /* 0x000000e1e005723e */ /* 0x010fea00000010ff */
[----:B------:R3:W-:Y:S04]  /*7310*/  STS [R7+0x1e400], R5 ;  /* 0x01e4000507007388 */ /* 0x0007e80000000800 */
[----:B------:R4:W-:Y:S01]  /*7320*/  STS [R252+0x1c000], R6 ;  /* 0x01c00006fc007388 */ /* 0x0009e20000000800 */
[----:B---3--:R-:W-:Y:S01]  /*7330*/  F2FP.BF16.F32.PACK_AB R5, R161, R162 ;  /* 0x000000a2a105723e */ /* 0x008fe200000010ff */
[--C-:B------:R-:W-:Y:S01]  /*7340*/  FFMA.FTZ R7, R4, UR9, -R9.reuse ;  /* 0x0000000904077c23 */ /* 0x100fe20008010809 */
[----:B------:R-:W-:Y:S01]  /*7350*/  F2FP.BF16.F32.PACK_AB R4, R79, R80 ;  /* 0x000000504f04723e */ /* 0x000fe200000010ff */
[----:B------:R-:W-:Y:S01]  /*7360*/  FFMA.FTZ R9, R0, UR9, -R9 ;  /* 0x0000000900097c23 */ /* 0x000fe20008010809 */
[----:B----4-:R-:W-:Y:S01]  /*7370*/  F2FP.BF16.F32.PACK_AB R6, R155, R156 ;  /* 0x0000009c9b06723e */ /* 0x010fe200000010ff */
[----:B------:R3:W-:Y:S01]  /*7380*/  STS [R252+0x1c400], R5 ;  /* 0x01c40005fc007388 */ /* 0x0007e20000000800 */
[----:B------:R-:W-:Y:S01]  /*7390*/  F2FP.BF16.F32.PACK_AB R0, R167, R169 ;  /* 0x000000a9a700723e */ /* 0x000fe200000010ff */
[----:B------:R4:W-:Y:S02]  /*73a0*/  MUFU.EX2 R171, R7 ;  /* 0x0000000700ab7308 */ /* 0x0009e40000000800 */
[----:B------:R1:W-:Y:S04]  /*73b0*/  STS [R19+0x1c000], R4 ;  /* 0x01c0000413007388 */ /* 0x0003e80000000800 */
[----:B------:R1:W-:Y:S04]  /*73c0*/  STS [R19+0x1c400], R6 ;  /* 0x01c4000613007388 */ /* 0x0003e80000000800 */
[----:B------:R-:W2:Y:S01]  /*73d0*/  MUFU.EX2 R168, R9 ;  /* 0x0000000900a87308 */ /* 0x000ea20000000800 */
[----:B----4-:R-:W-:Y:S02]  /*73e0*/  F2FP.BF16.F32.PACK_AB R7, R178, R179 ;  /* 0x000000b3b207723e */ /* 0x010fe400000010ff */
[----:B---3--:R-:W-:Y:S02]  /*73f0*/  F2FP.BF16.F32.PACK_AB R5, R175, R180 ;  /* 0x000000b4af05723e */ /* 0x008fe400000010ff */
[----:B-1----:R-:W-:Y:S03]  /*7400*/  F2FP.BF16.F32.PACK_AB R4, R208, R209 ;  /* 0x000000d1d004723e */ /* 0x002fe600000010ff */
[----:B------:R1:W-:Y:S01]  /*7410*/  STS [R252+0x1e000], R5 ;  /* 0x01e00005fc007388 */ /* 0x0003e20000000800 */
[----:B------:R-:W-:Y:S03]  /*7420*/  F2FP.BF16.F32.PACK_AB R6, R75, R76 ;  /* 0x0000004c4b06723e */ /* 0x000fe600000010ff */
[----:B------:R3:W-:Y:S04]  /*7430*/  STS [R252+0x1e400], R4 ;  /* 0x01e40004fc007388 */ /* 0x0007e80000000800 */
[----:B------:R4:W-:Y:S04]  /*7440*/  STS [R19+0x1e000], R0 ;  /* 0x01e0000013007388 */ /* 0x0009e80000000800 */
[----:B------:R-:W-:Y:S01]  /*7450*/  STS [R19+0x1e400], R7 ;  /* 0x01e4000713007388 */ /* 0x000fe20000000800 */
[----:B-1----:R-:W-:Y:S02]  /*7460*/  F2FP.BF16.F32.PACK_AB R5, R153, R154 ;  /* 0x0000009a9905723e */ /* 0x002fe400000010ff */
[----:B---3--:R-:W-:Y:S01]  /*7470*/  F2FP.BF16.F32.PACK_AB R4, R73, R74 ;  /* 0x0000004a4904723e */ /* 0x008fe200000010ff */
[----:B--2---:R1:W-:Y:S01]  /*7480*/  STS [R10+0x1c000], R6 ;  /* 0x01c000060a007388 */ /* 0x0043e20000000800 */
[----:B----4-:R-:W-:Y:S03]  /*7490*/  F2FP.BF16.F32.PACK_AB R0, R151, R152 ;  /* 0x000000989700723e */ /* 0x010fe600000010ff */
        /* <DEDUP_REMOVED lines=12> */
[----:B------:R-:W2:Y:S08]  /*7560*/  LDSM.16.M88.4 R16, [R187+UR4+0x10000] ;  /* 0x01000004bb10783b */ /* 0x000eb00008000200 */
[----:B------:R-:W3:Y:S08]  /*7570*/  LDSM.16.M88.4 R60, [R148+0xa000] ;  /* 0x00a00000943c783b */ /* 0x000ef00000000200 */
[----:B------:R-:W4:Y:S08]  /*7580*/  LDSM.16.M88.4 R32, [R187+UR4+0x10800] ;  /* 0x01080004bb20783b */ /* 0x000f300008000200 */
[----:B-1----:R-:W4:Y:S04]  /*7590*/  LDL R0, [R1+0x68] ;  /* 0x0000680001007983 */ /* 0x002f280000100800 */
[----:B------:R-:W1:Y:S08]  /*75a0*/  LDSM.16.M88.4 R48, [R187+UR4+0x11000] ;  /* 0x01100004bb30783b */ /* 0x000e700008000200 */
[----:B------:R-:W1:Y:S01]  /*75b0*/  LDSM.16.M88.4 R132, [R187+UR4+0x11800] ;  /* 0x01180004bb84783b */ /* 0x000e620008000200 */
[-C--:B--2---:R-:W-:Y:S07]  /*75c0*/  HMMA.16816.F32.BF16 R4, R64, R16.reuse, RZ ;  /* 0x000000104004723c */ /* 0x084fee00000418ff */
[----:B------:R-:W-:Y:S01]  /*75d0*/  LDSM.16.M88.4 R136, [R150+0x8000] ;  /* 0x008000009688783b */ /* 0x000fe20000000200 */
[C---:B---3--:R-:W-:Y:S07]  /*75e0*/  HMMA.16816.F32.BF16 R8, R60.reuse, R16, RZ ;  /* 0x000000103c08723c */ /* 0x048fee00000418ff */
[----:B------:R-:W2:Y:S01]  /*75f0*/  LDSM.16.M88.4 R140, [R189+0x4000] ;  /* 0x00400000bd8c783b */ /* 0x000ea20000000200 */
[-C--:B------:R-:W-:Y:S06]  /*7600*/  HMMA.16816.F32.BF16 R12, R60, R18.reuse, RZ ;  /* 0x000000123c0c723c */ /* 0x080fec00000418ff */
[C---:B------:R-:W-:Y:S01]  /*7610*/  HMMA.16816.F32.BF16 R16, R64.reuse, R18, RZ ;  /* 0x000000124010723c */ /* 0x040fe200000418ff */
[----:B------:R-:W3:Y:S05]  /*7620*/  LDSM.16.M88.4 R144, [R150+0xa000] ;  /* 0x00a000009690783b */ /* 0x000eea0000000200 */
[-C--:B----4-:R-:W-:Y:S06]  /*7630*/  HMMA.16816.F32.BF16 R20, R64, R32.reuse, RZ ;  /* 0x000000204014723c */ /* 0x090fec00000418ff */
        /* <DEDUP_REMOVED lines=54> */
[----:B--2---:R-:W-:Y:S06]  /*79a0*/  IADD3 R146, P0, R147, UR17, RZ ;  /* 0x0000001193927c10 */ /* 0x004fec000ff1e0ff */
[----:B------:R-:W-:Y:S01]  /*79b0*/  IADD3.X R147, R0, UR16, RZ, P0, !PT ;  /* 0x0000001000937c10 */ /* 0x000fe200087fe4ff */
[----:B------:R-:W-:Y:S01]  /*79c0*/  IMAD.IADD R0, R2, 0x1, R149 ;  /* 0x0000000102007824 */ /* 0x000fe200078e0295 */
[----:B------:R-:W-:Y:S03]  /*79d0*/  PLOP3.LUT P0, PT, PT, PT, UP0, 0x80, 0x0 ;  /* 0x000000000000781c */ /* 0x000fe60003f0f008 */
[----:B------:R-:W2:Y:S04]  /*79e0*/  LDG.E R144, desc[UR10][R146.64] ;  /* 0x0000000a92907981 */ /* 0x000ea8000c1e1900 */
[----:B------:R-:W1:Y:S08]  /*79f0*/  LDSM.16.M88.4 R136, [R0+0x8000] ;  /* 0x008000000088783b */ /* 0x000e700000000200 */
[----:B------:R3:W4:Y:S08]  /*7a00*/  LDSM.16.M88.4 R140, [R0+0xa000] ;  /* 0x00a00000008c783b */ /* 0x0007300000000200 */
[----:B------:R2:W5:Y:S04]  /*7a10*/  LDG.E R2, desc[UR10][R146.64+0x100] ;  /* 0x0001000a92027981 */ /* 0x000568000c1e1900 */
[----:B---3--:R3:W5:Y:S01]  /*7a20*/  LDG.E R0, desc[UR10][R146.64+0x120] ;  /* 0x0001200a92007981 */ /* 0x008762000c1e1900 */
[-C--:B-1----:R-:W-:Y:S06]  /*7a30*/  HMMA.16816.F32.BF16 R4, R136, R132.reuse, R4 ;  /* 0x000000848804723c */ /* 0x082fec0000041804 */
        /* <DEDUP_REMOVED lines=18> */
[----:B------:R-:W-:Y:S05]  /*7b60*/  HMMA.16816.F32.BF16 R64, R136, R134, R64 ;  /* 0x000000868840723c */ /* 0x000fea0000041840 */
[----:B------:R-:W-:Y:S01]  /*7b70*/  FFMA.FTZ R132, -R97, R97, 1 ;  /* 0x3f80000061847423 */ /* 0x000fe20000010161 */
[----:B------:R-:W-:Y:S05]  /*7b80*/  FMUL.FTZ R133, R133, UR7 ;  /* 0x0000000785857c20 */ /* 0x000fea0008410000 */
[----:B------:R-:W-:Y:S01]  /*7b90*/  FMUL.FTZ R132, R132, UR7 ;  /* 0x0000000784847c20 */ /* 0x000fe20008410000 */
[C---:B--2---:R-:W-:Y:S01]  /*7ba0*/  FADD.FTZ R4, -R144.reuse, R4 ;  /* 0x0000000490047221 */ /* 0x044fe20000010100 */
[C---:B------:R-:W-:Y:S01]  /*7bb0*/  FADD.FTZ R5, -R144.reuse, R5 ;  /* 0x0000000590057221 */ /* 0x040fe20000010100 */
[C---:B------:R-:W-:Y:S01]  /*7bc0*/  FADD.FTZ R16, -R144.reuse, R16 ;  /* 0x0000001090107221 */ /* 0x040fe20000010100 */
[----:B------:R-:W-:Y:S01]  /*7bd0*/  FADD.FTZ R136, -R144, R21 ;  /* 0x0000001590887221 */ /* 0x000fe20000010100 */
[----:B------:R-:W-:Y:S01]  /*7be0*/  FMUL.FTZ R145, R100, R4 ;  /* 0x0000000464917220 */ /* 0x000fe20000410000 */
[----:B------:R-:W-:Y:S01]  /*7bf0*/  FMUL.FTZ R5, R99, R5 ;  /* 0x0000000563057220 */ /* 0x000fe20000410000 */
[----:B------:R-:W2:Y:S01]  /*7c00*/  LDG.E R4, desc[UR10][R146.64+0x20] ;  /* 0x0000200a92047981 */ /* 0x000ea2000c1e1900 */
[----:B------:R-:W-:Y:S01]  /*7c10*/  FMUL.FTZ R21, R96, R16 ;  /* 0x0000001060157220 */ /* 0x000fe20000410000 */
[----:B------:R-:W-:Y:S01]  /*7c20*/  FMUL.FTZ R136, R93, R136 ;  /* 0x000000885d887220 */ /* 0x000fe20000410000 */
[----:B------:R-:W-:Y:S01]  /*7c30*/  FFMA.FTZ R16, -R90, R90, 1 ;  /* 0x3f8000005a107423 */ /* 0x000fe2000001015a */
[----:B------:R3:W5:Y:S01]  /*7c40*/  LDL.LU R100, [R1+0x13c] ;  /* 0x00013c0001647983 */ /* 0x0007620000300800 */
[C---:B------:R-:W-:Y:S01]  /*7c50*/  FADD.FTZ R17, -R144.reuse, R17 ;  /* 0x0000001190117221 */ /* 0x040fe20000010100 */
[----:B------:R-:W-:Y:S01]  /*7c60*/  FADD.FTZ R20, -R144, R20 ;  /* 0x0000001490147221 */ /* 0x000fe20000010100 */
[----:B------:R-:W-:Y:S01]  /*7c70*/  FMUL.FTZ R132, R132, R5 ;  /* 0x0000000584847220 */ /* 0x000fe20000410000 */
[----:B------:R3:W5:Y:S01]  /*7c80*/  LDL.LU R99, [R1+0x138] ;  /* 0x0001380001637983 */ /* 0x0007620000300800 */
[----:B------:R-:W-:Y:S01]  /*7c90*/  FMUL.FTZ R134, R95, R17 ;  /* 0x000000115f867220 */ /* 0x000fe20000410000 */
[----:B------:R-:W-:Y:S01]  /*7ca0*/  FMUL.FTZ R135, R94, R20 ;  /* 0x000000145e877220 */ /* 0x000fe20000410000 */
[----:B------:R-:W-:Y:S01]  /*7cb0*/  FFMA.FTZ R20, -R92, R92, 1 ;  /* 0x3f8000005c147423 */ /* 0x000fe2000001015c */
[----:B------:R3:W5:Y:S01]  /*7cc0*/  LDL.LU R98, [R1+0x134] ;  /* 0x0001340001627983 */ /* 0x0007620000300800 */
[----:B------:R-:W-:Y:S01]  /*7cd0*/  FFMA.FTZ R5, -R89, R89, 1 ;  /* 0x3f80000059057423 */ /* 0x000fe20000010159 */
[----:B------:R-:W-:Y:S01]  /*7ce0*/  FFMA.FTZ R17, -R91, R91, 1 ;  /* 0x3f8000005b117423 */ /* 0x000fe2000001015b */
[C---:B------:R-:W-:Y:S01]  /*7cf0*/  FADD.FTZ R32, -R144.reuse, R32 ;  /* 0x0000002090207221 */ /* 0x040fe20000010100 */
[----:B------:R3:W5:Y:S01]  /*7d00*/  LDL.LU R97, [R1+0x130] ;  /* 0x0001300001617983 */ /* 0x0007620000300800 */
[C---:B------:R-:W-:Y:S01]  /*7d10*/  FADD.FTZ R33, -R144.reuse, R33 ;  /* 0x0000002190217221 */ /* 0x040fe20000010100 */
[C---:B------:R-:W-:Y:S01]  /*7d20*/  FADD.FTZ R52, -R144.reuse, R52 ;  /* 0x0000003490347221 */ /* 0x040fe20000010100 */
[----:B------:R-:W-:Y:S01]  /*7d30*/  FADD.FTZ R53, -R144, R53 ;  /* 0x0000003590357221 */ /* 0x000fe20000010100 */
[----:B------:R3:W5:Y:S01]  /*7d40*/  LDL.LU R96, [R1+0x12c] ;  /* 0x00012c0001607983 */ /* 0x0007620000300800 */
[----:B------:R-:W-:Y:S01]  /*7d50*/  FMUL.FTZ R16, R16, UR7 ;  /* 0x0000000710107c20 */ /* 0x000fe20008410000 */
        /* <DEDUP_REMOVED lines=9> */
[----:B------:R-:W-:Y:S01]  /*7df0*/  FMUL.FTZ R20, R20, R21 ;  /* 0x0000001514147220 */ /* 0x000fe20000410000 */
[----:B------:R3:W5:Y:S01]  /*7e00*/  LDL.LU R93, [R1+0x120] ;  /* 0x00012000015d7983 */ /* 0x0007620000300800 */
[----:B------:R-:W-:Y:S01]  /*7e10*/  FFMA.FTZ R21, -R77, R77, 1 ;  /* 0x3f8000004d157423 */ /* 0x000fe2000001014d */
[----:B------:R-:W-:Y:S01]  /*7e20*/  FMUL.FTZ R17, R17, R134 ;  /* 0x0000008611117220 */ /* 0x000fe20000410000 */
[----:B------:R-:W-:Y:S01]  /*7e30*/  FFMA.FTZ R134, -R86, R86, 1 ;  /* 0x3f80000056867423 */ /* 0x000fe20000010156 */
[----:B------:R3:W5:Y:S01]  /*7e40*/  LDL.LU R92, [R1+0x11c] ;  /* 0x00011c00015c7983 */ /* 0x0007620000300800 */
[----:B------:R-:W-:Y:S01]  /*7e50*/  F2FP.BF16.F32.PACK_AB R135, R5, R16 ;  /* 0x000000100587723e */ /* 0x000fe200000010ff */
[----:B------:R-:W-:Y:S01]  /*7e60*/  FMUL.FTZ R5, R88, R32 ;  /* 0x0000002058057220 */ /* 0x000fe20000410000 */
[----:B------:R-:W-:Y:S01]  /*7e70*/  FMUL.FTZ R16, R87, R33 ;  /* 0x0000002157107220 */ /* 0x000fe20000410000 */
[----:B------:R3:W5:Y:S01]  /*7e80*/  LDL.LU R91, [R1+0x118] ;  /* 0x00011800015b7983 */ /* 0x0007620000300800 */
[----:B------:R-:W-:Y:S01]  /*7e90*/  FFMA.FTZ R33, -R81, R81, 1 ;  /* 0x3f80000051217423 */ /* 0x000fe20000010151 */
[----:B------:R-:W-:Y:S01]  /*7ea0*/  FFMA.FTZ R32, -R78, R78, 1 ;  /* 0x3f8000004e207423 */ /* 0x000fe2000001014e */
[----:B------:R-:W-:Y:S01]  /*7eb0*/  FMUL.FTZ R21, R21, UR7 ;  /* 0x0000000715157c20 */ /* 0x000fe20008410000 */
[----:B------:R3:W5:Y:S01]  /*7ec0*/  LDL.LU R90, [R1+0x114] ;  /* 0x00011400015a7983 */ /* 0x0007620000300800 */
[----:B------:R-:W-:Y:S01]  /*7ed0*/  FMUL.FTZ R33, R33, UR7 ;  /* 0x0000000721217c20 */ /* 0x000fe20008410000 */
[----:B------:R-:W-:Y:S01]  /*7ee0*/  FMUL.FTZ R32, R32, UR7 ;  /* 0x0000000720207c20 */ /* 0x000fe20008410000 */
[----:B------:R-:W-:Y:S01]  /*7ef0*/  FMUL.FTZ R133, R133, R145 ;  /* 0x0000009185857220 */ /* 0x000fe20000410000 */
[----:B------:R3:W5:Y:S01]  /*7f00*/  LDL.LU R89, [R1+0x110] ;  /* 0x0001100001597983 */ /* 0x0007620000300800 */
[----:B------:R-:W-:Y:S03]  /*7f10*/  FMUL.FTZ R134, R134, UR7 ;  /* 0x0000000786867c20 */ /* 0x000fe60008410000 */
[----:B------:R3:W5:Y:S01]  /*7f20*/  LDL.LU R88, [R1+0x10c] ;  /* 0x00010c0001587983 */ /* 0x0007620000300800 */
[----:B------:R-:W-:Y:S01]  /*7f30*/  FMUL.FTZ R134, R134, R5 ;  /* 0x0000000586867220 */ /* 0x000fe20000410000 */
[C---:B------:R-:W-:Y:S01]  /*7f40*/  FADD.FTZ R5, -R144.reuse, R48 ;  /* 0x0000003090057221 */ /* 0x040fe20000010100 */
[----:B------:R-:W-:Y:S01]  /*7f50*/  FADD.FTZ R48, -R144, R64 ;  /* 0x0000004090307221 */ /* 0x000fe20000010100 */
[----:B------:R3:W5:Y:S01]  /*7f60*/  LDL.LU R87, [R1+0x108] ;  /* 0x0001080001577983 */ /* 0x0007620000300800 */
[----:B------:R-:W-:Y:S01]  /*7f70*/  F2FP.BF16.F32.PACK_AB R132, R132, R133 ;  /* 0x000000858484723e */ /* 0x000fe200000010ff */
[----:B------:R-:W-:Y:S01]  /*7f80*/  FMUL.FTZ R5, R80, R5 ;  /* 0x0000000550057220 */ /* 0x000fe20000410000 */
[----:B------:R-:W-:Y:S01]  /*7f90*/  FMUL.FTZ R48, R74, R48 ;  /* 0x000000304a307220 */ /* 0x000fe20000410000 */
        /* <DEDUP_REMOVED lines=11> */
[----:B------:R-:W-:Y:S01]  /*8050*/  FFMA.FTZ R5, -R69, R69, 1 ;  /* 0x3f80000045057423 */ /* 0x000fe20000010145 */
[----:B------:R-:W-:Y:S01]  /*8060*/  FMUL.FTZ R33, R33, R20 ;  /* 0x0000001421217220 */ /* 0x000fe20000410000 */
[----:B------:R-:W-:Y:S01]  /*8070*/  FFMA.FTZ R20, -R72, R72, 1 ;  /* 0x3f80000048147423 */ /* 0x000fe20000010148 */
[----:B------:R3:W5:Y:S01]  /*8080*/  LDL.LU R83, [R1+0xf8] ;  /* 0x0000f80001537983 */ /* 0x0007620000300800 */
[----:B------:R-:W-:Y:S01]  /*8090*/  FMUL.FTZ R36, R36, UR7 ;  /* 0x0000000724247c20 */ /* 0x000fe20008410000 */
[----:B------:R-:W-:Y:S01]  /*80a0*/  FMUL.FTZ R37, R37, UR7 ;  /* 0x0000000725257c20 */ /* 0x000fe20008410000 */
[----:B------:R-:W-:Y:S01]  /*80b0*/  FMUL.FTZ R20, R20, UR7 ;  /* 0x0000000714147c20 */ /* 0x000fe20008410000 */
[----:B------:R3:W5:Y:S01]  /*80c0*/  LDL.LU R82, [R1+0xf4] ;  /* 0x0000f40001527983 */ /* 0x0007620000300800 */
[----:B------:R-:W-:Y:S01]  /*80d0*/  FMUL.FTZ R36, R36, R17 ;  /* 0x0000001124247220 */ /* 0x000fe20000410000 */
[----:B------:R-:W-:Y:S01]  /*80e0*/  FFMA.FTZ R17, -R71, R71, 1 ;  /* 0x3f80000047117423 */ /* 0x000fe20000010147 */
[----:B------:R-:W-:Y:S01]  /*80f0*/  FMUL.FTZ R37, R37, R16 ;  /* 0x0000001025257220 */ /* 0x000fe20000410000 */
[----:B------:R3:W5:Y:S01]  /*8100*/  LDL.LU R81, [R1+0xf0] ;  /* 0x0000f00001517983 */ /* 0x0007620000300800 */
[C---:B------:R-:W-:Y:S01]  /*8110*/  FADD.FTZ R16, -R144.reuse, R49 ;  /* 0x0000003190107221 */ /* 0x040fe20000010100 */
[----:B------:R-:W-:Y:S01]  /*8120*/  FADD.FTZ R49, -R144, R65 ;  /* 0x0000004190317221 */ /* 0x000fe20000010100 */
[----:B------:R-:W-:Y:S01]  /*8130*/  F2FP.BF16.F32.PACK_AB R64, R33, R36 ;  /* 0x000000242140723e */ /* 0x000fe200000010ff */
[----:B------:R3:W5:Y:S01]  /*8140*/  LDL.LU R80, [R1+0xec] ;  /* 0x0000ec0001507983 */ /* 0x0007620000300800 */
[----:B------:R-:W-:Y:S01]  /*8150*/  FMUL.FTZ R16, R79, R16 ;  /* 0x000000104f107220 */ /* 0x000fe20000410000 */
[----:B------:R-:W-:Y:S01]  /*8160*/  FMUL.FTZ R49, R73, R49 ;  /* 0x0000003149317220 */ /* 0x000fe20000410000 */
[----:B------:R-:W-:Y:S01]  /*8170*/  FFMA.FTZ R33, -R68, R68, 1 ;  /* 0x3f80000044217423 */ /* 0x000fe20000010144 */
        /* <DEDUP_REMOVED lines=26> */
[----:B------:R3:W5:Y:S04]  /*8320*/  LDL.LU R69, [R1+0xc0] ;  /* 0x0000c00001457983 */ /* 0x0007680000300800 */
[----:B------:R3:W5:Y:S04]  /*8330*/  LDL.LU R68, [R1+0xbc] ;  /* 0x0000bc0001447983 */ /* 0x0007680000300800 */
[----:B------:R3:W5:Y:S01]  /*8340*/  LDL.LU R3, [R1+0xb8] ;  /* 0x0000b80001037983 */ /* 0x0007620000300800 */
[C---:B--2---:R-:W-:Y:S01]  /*8350*/  FADD.FTZ R6, -R4.reuse, R6 ;  /* 0x0000000604067221 */ /* 0x044fe20000010100 */
[----:B------:R-:W-:Y:S03]  /*8360*/  FADD.FTZ R7, -R4, R7 ;  /* 0x0000000704077221 */ /* 0x000fe60000010100 */
[----:B------:R-:W-:Y:S01]  /*8370*/  FMUL.FTZ R48, R193, R6 ;  /* 0x00000006c1307220 */ /* 0x000fe20000410000 */
[----:B------:R-:W-:Y:S02]  /*8380*/  IMAD.MOV.U32 R193, RZ, RZ, 0x40 ;  /* 0x00000040ffc17424 */ /* 0x000fe400078e00ff */
[----:B------:R-:W-:Y:S01]  /*8390*/  FMUL.FTZ R37, R194, R7 ;  /* 0x00000007c2257220 */ /* 0x000fe20000410000 */
[----:B------:R-:W-:Y:S01]  /*83a0*/  IMAD.MOV.U32 R194, RZ, RZ, 0x20 ;  /* 0x00000020ffc27424 */ /* 0x000fe200078e00ff */
[----:B---3--:R-:W-:Y:S06]  /*83b0*/  @!P0 BRA `(.L_x_2153) ;  /* 0x0000000400188947 */ /* 0x008fec0003800000 */
[----:B------:R-:W2:Y:S01]  /*83c0*/  LDL.LU R138, [R1+0x3c] ;  /* 0x00003c00018a7983 */ /* 0x000ea20000300800 */
[----:B------:R-:W1:Y:S01]  /*83d0*/  LDC R65, c[0x0][0x240] ;  /* 0x00009000ff417b82 */ /* 0x000e620000000800 */
[----:B------:R-:W-:Y:S01]  /*83e0*/  ISETP.GE.AND P1, PT, R195, UR20, PT ;  /* 0x00000014c3007c0c */ /* 0x000fe2000bf26270 */
[----:B------:R-:W-:Y:S01]  /*83f0*/  ULOP3.LUT UR13, UR12, 0x1, URZ, 0xc0, !UPT ;  /* 0x000000010c0d7892 */ /* 0x000fe2000f8ec03f */
[----:B------:R-:W3:Y:S03]  /*8400*/  LDL.LU R137, [R1+0x38] ;  /* 0x0000380001897983 */ /* 0x000ee60000300800 */
[----:B------:R-:W-:Y:S01]  /*8410*/  UISETP.NE.U32.AND UP1, UPT, UR13, 0x1, UPT ;  /* 0x000000010d00788c */ /* 0x000fe2000bf25070 */
[----:B------:R-:W4:Y:S03]  /*8420*/  LDL.LU R136, [R1+0x34] ;  /* 0x0000340001887983 */ /* 0x000f260000300800 */
[----:B------:R-:W-:Y:S04]  /*8430*/  USEL UR13, UR59, 0x4000, !UP1 ;  /* 0x000040003b0d7887 */ /* 0x000fe8000c800000 */
[----:B------:R-:W3:Y:S02]  /*8440*/  @!P1 LDC R21, c[0x0][0x244] ;  /* 0x00009100ff159b82 */ /* 0x000ee40000000800 */
[----:B------:R-:W-:Y:S02]  /*8450*/  VIADD R196, R196, UR13 ;  /* 0x0000000dc4c47c36 */ /* 0x000fe40008000000 */
[----:B------:R-:W-:Y:S03]  /*8460*/  VIADD R190, R190, UR13 ;  /* 0x0000000dbebe7c36 */ /* 0x000fe60008000000 */
[----:B------:R1:W-:Y:S04]  /*8470*/  @P1 STS [R196], RZ ;  /* 0x000000ffc4001388 */ /* 0x0003e80000000800 */
[----:B------:R1:W-:Y:S04]  /*8480*/  @P1 STS [R196+0x4], RZ ;  /* 0x000004ffc4001388 */ /* 0x0003e80000000800 */
[----:B------:R1:W-:Y:S04]  /*8490*/  @P1 STS [R196+0x8], RZ ;  /* 0x000008ffc4001388 */ /* 0x0003e80000000800 */
[----:B------:R1:W-:Y:S01]  /*84a0*/  @P1 STS [R196+0xc], RZ ;  /* 0x00000cffc4001388 */ /* 0x0003e20000000800 */
[----:B----4-:R-:W-:Y:S02]  /*84b0*/  VIADD R32, R136, UR13 ;  /* 0x0000000d88207c36 */ /* 0x010fe40008000000 */
[C---:B-1----:R-:W-:Y:S03]  /*84c0*/  IMAD.U32 R6, R65.reuse, -0x80, RZ ;  /* 0xffffff8041067824 */ /* 0x042fe600078e00ff */
[----:B------:R1:W-:Y:S02]  /*84d0*/  STL [R1+0x34], R32 ;  /* 0x0000342001007387 */ /* 0x0003e40000100800 */
[C---:B--2---:R-:W-:Y:S02]  /*84e0*/  LEA R16, P2, R6.reuse, R138, 0x1 ;  /* 0x0000008a06107211 */ /* 0x044fe400078408ff */
[--C-:B------:R-:W-:Y:S02]  /*84f0*/  SHF.R.S32.HI R7, RZ, 0x1f, R6.reuse ;  /* 0x0000001fff077819 */ /* 0x100fe40000011406 */
[----:B------:R-:W-:Y:S02]  /*8500*/  @!P1 LEA R5, P3, R65, R6, 0x5 ;  /* 0x0000000641059211 */ /* 0x000fe400078628ff */
[----:B---3--:R-:W-:Y:S02]  /*8510*/  LEA.HI.X R17, R6, R137, R7, 0x1, P2 ;  /* 0x0000008906117211 */ /* 0x008fe400010f0c07 */
[----:B------:R-:W-:Y:S02]  /*8520*/  @!P1 LEA R20, P2, R5, R138, 0x1 ;  /* 0x0000008a05149211 */ /* 0x000fe400078408ff */
[----:B------:R-:W-:Y:S01]  /*8530*/  @!P1 LEA.HI.X R21, R65, R7, R21, 0x5, P3 ;  /* 0x0000000741159211 */ /* 0x000fe200018f2c15 */
[----:B------:R-:W-:Y:S01]  /*8540*/  @!PT LDS RZ, [RZ] ;  /* 0x00000000fffff984 */ /* 0x000fe20000000800 */
[----:B------:R-:W-:Y:S01]  /*8550*/  @!PT LDS RZ, [RZ] ;  /* 0x00000000fffff984 */ /* 0x000fe20000000800 */
[----:B------:R-:W-:Y:S01]  /*8560*/  @!PT LDS RZ, [RZ] ;  /* 0x00000000fffff984 */ /* 0x000fe20000000800 */
[----:B------:R-:W-:Y:S03]  /*8570*/  @!P1 LDGSTS.E.BYPASS.LTC128B.128 [R32], desc[UR10][R16.64] ;  /* 0x0000000010209fae */ /* 0x000fe6000b901d4a */
[----:B------:R-:W-:Y:S01]  /*8580*/  @!P1 LEA.HI.X R21, R5, R137, R21, 0x1, P2 ;  /* 0x0000008905159211 */ /* 0x000fe200010f0c15 */
[----:B------:R1:W-:Y:S01]  /*8590*/  @P1 STS [R196+0x1000], RZ ;  /* 0x001000ffc4001388 */ /* 0x0003e20000000800 */
[C---:B------:R-:W-:Y:S03]  /*85a0*/  @!P1 VIADD R5, R136.reuse, UR13 ;  /* 0x0000000d88059c36 */ /* 0x040fe60008000000 */
        /* <DEDUP_REMOVED lines=39> */
.L_x_2153:
[----:B------:R-:W2:Y:S01]  /*8820*/  LDL.LU R138, [R1+0x28] ;  /* 0x00002800018a7983 */ /* 0x000ea20000300800 */
[C---:B------:R-:W-:Y:S01]  /*8830*/  FADD.FTZ R22, -R4.reuse, R22 ;  /* 0x0000001604167221 */ /* 0x040fe20000010100 */
[----:B------:R-:W-:Y:S01]  /*8840*/  FFMA.FTZ R7, -R221, R221, 1 ;  /* 0x3f800000dd077423 */ /* 0x000fe200000101dd */
[----:B-1----:R-:W-:Y:S01]  /*8850*/  FADD.FTZ R5, -R4, R23 ;  /* 0x0000001704057221 */ /* 0x002fe20000010100 */
[----:B------:R-:W3:Y:S01]  /*8860*/  LDL.LU R137, [R1+0x24] ;  /* 0x0000240001897983 */ /* 0x000ee20000300800 */
[----:B------:R-:W-:Y:S01]  /*8870*/  FFMA.FTZ R6, -R220, R220, 1 ;  /* 0x3f800000dc067423 */ /* 0x000fe200000101dc */
[----:B------:R-:W-:Y:S01]  /*8880*/  FMUL.FTZ R22, R182, R22 ;  /* 0x00000016b6167220 */ /* 0x000fe20000410000 */
[----:B------:R-:W-:Y:S01]  /*8890*/  FMUL.FTZ R7, R7, UR7 ;  /* 0x0000000707077c20 */ /* 0x000fe20008410000 */
[----:B------:R-:W4:Y:S01]  /*88a0*/  LDL.LU R136, [R1+0x20] ;  /* 0x0000200001887983 */ /* 0x000f220000300800 */
[----:B------:R-:W-:Y:S01]  /*88b0*/  FMUL.FTZ R5, R181, R5 ;  /* 0x00000005b5057220 */ /* 0x000fe20000410000 */
[----:B------:R-:W-:Y:S01]  /*88c0*/  FMUL.FTZ R6, R6, UR7 ;  /* 0x0000000706067c20 */ /* 0x000fe20008410000 */
[C---:B------:R-:W-:Y:S01]  /*88d0*/  FADD.FTZ R18, -R4.reuse, R18 ;  /* 0x0000001204127221 */ /* 0x040fe20000010100 */
[----:B------:R-:W2:Y:S01]  /*88e0*/  LDL.LU R65, [R1+0x1c] ;  /* 0x00001c0001417983 */ /* 0x000ea20000300800 */
[----:B------:R-:W-:Y:S01]  /*88f0*/  FADD.FTZ R19, -R4, R19 ;  /* 0x0000001304137221 */ /* 0x000fe20000010100 */
[----:B------:R-:W-:Y:S01]  /*8900*/  FFMA.FTZ R17, -R227, R227, 1 ;  /* 0x3f800000e3117423 */ /* 0x000fe200000101e3 */
[----:B------:R-:W-:Y:S01]  /*8910*/  FFMA.FTZ R16, -R222, R222, 1 ;  /* 0x3f800000de107423 */ /* 0x000fe200000101de */
[----:B------:R-:W3:Y:S01]  /*8920*/  LDL R141, [R1] ;  /* 0x00000000018d7983 */ /* 0x000ee20000100800 */
[----:B------:R-:W-:Y:S01]  /*8930*/  FMUL.FTZ R22, R7, R22 ;  /* 0x0000001607167220 */ /* 0x000fe20000410000 */
[----:B------:R-:W-:Y:S01]  /*8940*/  FMUL.FTZ R7, R6, R5 ;  /* 0x0000000506077220 */ /* 0x000fe20000410000 */
[----:B------:R-:W-:Y:S01]  /*8950*/  FMUL.FTZ R18, R199, R18 ;  /* 0x00000012c7127220 */ /* 0x000fe20000410000 */
[----:B------:R-:W4:Y:S01]  /*8960*/  LDL R140, [R1+0x8] ;  /* 0x00000800018c7983 */ /* 0x000f220000100800 */
[----:B------:R-:W-:Y:S01]  /*8970*/  FMUL.FTZ R19, R198, R19 ;  /* 0x00000013c6137220 */ /* 0x000fe20000410000 */
[----:B------:R-:W-:Y:S01]  /*8980*/  FMUL.FTZ R17, R17, UR7 ;  /* 0x0000000711117c20 */ /* 0x000fe20008410000 */
[----:B------:R-:W-:Y:S01]  /*8990*/  FMUL.FTZ R16, R16, UR7 ;  /* 0x0000000710107c20 */ /* 0x000fe20008410000 */
[----:B------:R-:W-:Y:S01]  /*89a0*/  FMUL.FTZ R20, R36, R37 ;  /* 0x0000002524147220 */ /* 0x000fe20000410000 */
[----:B------:R-:W-:Y:S01]  /*89b0*/  F2FP.BF16.F32.PACK_AB R36, R7, R22 ;  /* 0x000000160724723e */ /* 0x000fe200000010ff */
[----:B------:R-:W-:Y:S01]  /*89c0*/  FMUL.FTZ R18, R17, R18 ;  /* 0x0000001211127220 */ /* 0x000fe20000410000 */
[----:B------:R-:W-:Y:S01]  /*89d0*/  FMUL.FTZ R19, R16, R19 ;  /* 0x0000001310137220 */ /* 0x000fe20000410000 */
[----:B------:R-:W-:Y:S01]  /*89e0*/  FFMA.FTZ R16, -R207, R207, 1 ;  /* 0x3f800000cf107423 */ /* 0x000fe200000101cf */
[----:B------:R-:W-:Y:S01]  /*89f0*/  FFMA.FTZ R7, -R206, R206, 1 ;  /* 0x3f800000ce077423 */ /* 0x000fe200000101ce */
[----:B------:R-:W-:Y:S01]  /*8a00*/  FMUL.FTZ R21, R33, R48 ;  /* 0x0000003021157220 */ /* 0x000fe20000410000 */
[----:B------:R-:W-:Y:S01]  /*8a10*/  FADD.FTZ R39, -R4, R39 ;  /* 0x0000002704277221 */ /* 0x000fe20000010100 */
[----:B------:R-:W-:Y:S01]  /*8a20*/  F2FP.BF16.F32.PACK_AB R5, R19, R18 ;  /* 0x000000121305723e */ /* 0x000fe200000010ff */
[----:B------:R-:W-:Y:S01]  /*8a30*/  FMUL.FTZ R18, R16, UR7 ;  /* 0x0000000710127c20 */ /* 0x000fe20008410000 */
[----:B------:R-:W-:Y:S01]  /*8a40*/  FMUL.FTZ R17, R7, UR7 ;  /* 0x0000000707117c20 */ /* 0x000fe20008410000 */
[----:B------:R-:W-:Y:S01]  /*8a50*/  FADD.FTZ R38, -R4, R38 ;  /* 0x0000002604267221 */ /* 0x000fe20000010100 */
[----:B------:R-:W-:Y:S01]  /*8a60*/  FFMA.FTZ R16, -R203, R203, 1 ;  /* 0x3f800000cb107423 */ /* 0x000fe200000101cb */
[----:B------:R-:W-:Y:S01]  /*8a70*/  FFMA.FTZ R7, -R202, R202, 1 ;  /* 0x3f800000ca077423 */ /* 0x000fe200000101ca */
[----:B------:R-:W-:Y:S01]  /*8a80*/  F2FP.BF16.F32.PACK_AB R6, R20, R21 ;  /* 0x000000151406723e */ /* 0x000fe200000010ff */
        /* <DEDUP_REMOVED lines=8> */
[----:B------:R-:W-:Y:S01]  /*8b10*/  FFMA.FTZ R16, -R174, R174, 1 ;  /* 0x3f800000ae107423 */ /* 0x000fe200000101ae */
[----:B------:R-:W-:Y:S01]  /*8b20*/  FFMA.FTZ R7, -R173, R173, 1 ;  /* 0x3f800000ad077423 */ /* 0x000fe200000101ad */
        /* <DEDUP_REMOVED lines=9> */
[C---:B------:R-:W-:Y:S01]  /*8bc0*/  FADD.FTZ R55, -R4.reuse, R55 ;  /* 0x0000003704377221 */ /* 0x040fe20000010100 */
[C---:B------:R-:W-:Y:S01]  /*8bd0*/  FADD.FTZ R66, -R4.reuse, R66 ;  /* 0x0000004204427221 */ /* 0x040fe20000010100 */
[----:B------:R-:W-:Y:S01]  /*8be0*/  FADD.FTZ R4, -R4, R67 ;  /* 0x0000004304047221 */ /* 0x000fe20000010100 */
[----:B------:R-:W-:Y:S01]  /*8bf0*/  FFMA.FTZ R16, -R158, R158, 1 ;  /* 0x3f8000009e107423 */ /* 0x000fe2000001019e */
[----:B------:R-:W-:Y:S01]  /*8c00*/  FFMA.FTZ R7, -R157, R157, 1 ;  /* 0x3f8000009d077423 */ /* 0x000fe2000001019d */
[----:B------:R-:W-:Y:S01]  /*8c10*/  FMUL.FTZ R66, R152, R66 ;  /* 0x0000004298427220 */ /* 0x000fe20000410000 */
[----:B------:R-:W-:Y:S01]  /*8c20*/  FMUL.FTZ R4, R151, R4 ;  /* 0x0000000497047220 */ /* 0x000fe20000410000 */
[----:B------:R-:W-:Y:S01]  /*8c30*/  FMUL.FTZ R16, R16, UR7 ;  /* 0x0000000710107c20 */ /* 0x000fe20008410000 */
[----:B------:R-:W-:Y:S01]  /*8c40*/  FMUL.FTZ R7, R7, UR7 ;  /* 0x0000000707077c20 */ /* 0x000fe20008410000 */
[C---:B-----5:R-:W-:Y:S01]  /*8c50*/  FADD.FTZ R8, -R2.reuse, R8 ;  /* 0x0000000802087221 */ /* 0x060fe20000010100 */
[----:B------:R-:W-:Y:S01]  /*8c60*/  FADD.FTZ R9, -R2, R9 ;  /* 0x0000000902097221 */ /* 0x000fe20000010100 */
[----:B------:R-:W-:Y:S01]  /*8c70*/  FMUL.FTZ R33, R16, R66 ;  /* 0x0000004210217220 */ /* 0x000fe20000410000 */
[----:B------:R-:W-:Y:S01]  /*8c80*/  FMUL.FTZ R4, R7, R4 ;  /* 0x0000000407047220 */ /* 0x000fe20000410000 */
[----:B------:R-:W-:Y:S01]  /*8c90*/  FMUL.FTZ R34, R166, R34 ;  /* 0x00000022a6227220 */ /* 0x000fe20000410000 */
[----:B------:R-:W-:Y:S01]  /*8ca0*/  FMUL.FTZ R16, R231, R8 ;  /* 0x00000008e7107220 */ /* 0x000fe20000410000 */
[----:B------:R-:W-:Y:S01]  /*8cb0*/  FFMA.FTZ R8, -R246, R246, 1 ;  /* 0x3f800000f6087423 */ /* 0x000fe200000101f6 */
[----:B------:R-:W-:Y:S01]  /*8cc0*/  FMUL.FTZ R54, R154, R54 ;  /* 0x000000369a367220 */ /* 0x000fe20000410000 */
[----:B------:R-:W-:Y:S01]  /*8cd0*/  F2FP.BF16.F32.PACK_AB R33, R4, R33 ;  /* 0x000000210421723e */ /* 0x000fe200000010ff */
[----:B------:R-:W-:Y:S01]  /*8ce0*/  FADD.FTZ R4, -R2, R13 ;  /* 0x0000000d02047221 */ /* 0x000fe20000010100 */
[----:B------:R-:W-:Y:S01]  /*8cf0*/  FMUL.FTZ R13, R230, R9 ;  /* 0x00000009e60d7220 */ /* 0x000fe20000410000 */
[----:B------:R-:W-:Y:S01]  /*8d00*/  FFMA.FTZ R9, -R247, R247, 1 ;  /* 0x3f800000f7097423 */ /* 0x000fe200000101f7 */
[----:B------:R-:W-:Y:S01]  /*8d10*/  FMUL.FTZ R34, R18, R34 ;  /* 0x0000002212227220 */ /* 0x000fe20000410000 */
[----:B------:R-:W-:Y:S01]  /*8d20*/  FMUL.FTZ R4, R223, R4 ;  /* 0x00000004df047220 */ /* 0x000fe20000410000 */
[----:B------:R-:W-:Y:S01]  /*8d30*/  FFMA.FTZ R18, -R172, R172, 1 ;  /* 0x3f800000ac127423 */ /* 0x000fe200000101ac */
[----:B------:R-:W-:Y:S01]  /*8d40*/  FMUL.FTZ R9, R9, UR7 ;  /* 0x0000000709097c20 */ /* 0x000fe20008410000 */
[----:B------:R-:W-:Y:S01]  /*8d50*/  FMUL.FTZ R8, R8, UR7 ;  /* 0x0000000708087c20 */ /* 0x000fe20008410000 */
[----:B------:R-:W-:Y:S01]  /*8d60*/  FADD.FTZ R12, -R2, R12 ;  /* 0x0000000c020c7221 */ /* 0x000fe20000010100 */
[----:B------:R-:W-:Y:S01]  /*8d70*/  FMUL.FTZ R18, R18, UR7 ;  /* 0x0000000712127c20 */ /* 0x000fe20008410000 */
[----:B------:R-:W-:Y:S01]  /*8d80*/  FMUL.FTZ R16, R9, R16 ;  /* 0x0000001009107220 */ /* 0x000fe20000410000 */
[----:B------:R-:W-:Y:S01]  /*8d90*/  FMUL.FTZ R13, R8, R13 ;  /* 0x0000000d080d7220 */ /* 0x000fe20000410000 */
[----:B------:R-:W-:Y:S01]  /*8da0*/  FFMA.FTZ R7, -R245, R245, 1 ;  /* 0x3f800000f5077423 */ /* 0x000fe200000101f5 */
[----:B------:R-:W-:Y:S01]  /*8db0*/  FMUL.FTZ R54, R18, R54 ;  /* 0x0000003612367220 */ /* 0x000fe20000410000 */
[----:B------:R-:W2:Y:S01]  /*8dc0*/  LDL R139, [R1+0x18] ;  /* 0x00001800018b7983 */ /* 0x000ea20000100800 */
        /* <DEDUP_REMOVED lines=8> */
[C---:B------:R-:W-:Y:S01]  /*8e50*/  FADD.FTZ R24, -R2.reuse, R24 ;  /* 0x0000001802187221 */ /* 0x040fe20000010100 */
[----:B------:R-:W-:Y:S01]  /*8e60*/  FMUL.FTZ R44, R169, R44 ;  /* 0x0000002ca92c7220 */ /* 0x000fe20000410000 */
[----:B------:R-:W-:Y:S01]  /*8e70*/  FMUL.FTZ R7, R7, UR7 ;  /* 0x0000000707077c20 */ /* 0x000fe20008410000 */
[C---:B------:R-:W-:Y:S01]  /*8e80*/  FADD.FTZ R40, -R2.reuse, R40 ;  /* 0x0000002802287221 */ /* 0x040fe20000010100 */
[C---:B------:R-:W-:Y:S01]  /*8e90*/  FADD.FTZ R41, -R2.reuse, R41 ;  /* 0x0000002902297221 */ /* 0x040fe20000010100 */
[C---:B------:R-:W-:Y:S01]  /*8ea0*/  FADD.FTZ R56, -R2.reuse, R56 ;  /* 0x0000003802387221 */ /* 0x040fe20000010100 */
[----:B------:R-:W-:Y:S01]  /*8eb0*/  FMUL.FTZ R28, R7, R28 ;  /* 0x0000001c071c7220 */ /* 0x000fe20000410000 */
[----:B------:R-:W-:Y:S01]  /*8ec0*/  FFMA.FTZ R7, -R215, R215, 1 ;  /* 0x3f800000d7077423 */ /* 0x000fe200000101d7 */
[C---:B------:R-:W-:Y:S01]  /*8ed0*/  FADD.FTZ R57, -R2.reuse, R57 ;  /* 0x0000003902397221 */ /* 0x040fe20000010100 */
        /* <DEDUP_REMOVED lines=9> */
[----:B------:R-:W-:Y:S01]  /*8f70*/  FMUL.FTZ R57, R163, R57 ;  /* 0x00000039a3397220 */ /* 0x000fe20000410000 */
[----:B------:R-:W-:Y:S01]  /*8f80*/  FMUL.FTZ R60, R160, R60 ;  /* 0x0000003ca03c7220 */ /* 0x000fe20000410000 */
[----:B------:R-:W-:Y:S01]  /*8f90*/  FFMA.FTZ R9, -R238, R238, 1 ;  /* 0x3f800000ee097423 */ /* 0x000fe200000101ee */
[----:B------:R-:W-:Y:S01]  /*8fa0*/  FMUL.FTZ R17, R17, UR7 ;  /* 0x0000000711117c20 */ /* 0x000fe20008410000 */
[----:B------:R-:W-:Y:S01]  /*8fb0*/  FFMA.FTZ R8, -R237, R237, 1 ;  /* 0x3f800000ed087423 */ /* 0x000fe200000101ed */
[----:B------:R-:W-:Y:S01]  /*8fc0*/  FMUL.FTZ R25, R210, R25 ;  /* 0x00000019d2197220 */ /* 0x000fe20000410000 */
[----:B------:R-:W-:Y:S01]  /*8fd0*/  FMUL.FTZ R24, R211, R24 ;  /* 0x00000018d3187220 */ /* 0x000fe20000410000 */
[----:B------:R-:W-:Y:S01]  /*8fe0*/  FMUL.FTZ R32, R17, R55 ;  /* 0x0000003711207220 */ /* 0x000fe20000410000 */
[----:B------:R-:W-:Y:S01]  /*8ff0*/  FMUL.FTZ R9, R9, UR7 ;  /* 0x0000000709097c20 */ /* 0x000fe20008410000 */
[----:B------:R-:W-:Y:S01]  /*9000*/  FMUL.FTZ R8, R8, UR7 ;  /* 0x0000000708087c20 */ /* 0x000fe20008410000 */
[----:B------:R-:W-:Y:S01]  /*9010*/  FMUL.FTZ R40, R180, R40 ;  /* 0x00000028b4287220 */ /* 0x000fe20000410000 */
[----:B------:R-:W-:Y:S01]  /*9020*/  FMUL.FTZ R41, R175, R41 ;  /* 0x00000029af297220 */ /* 0x000fe20000410000 */
[----:B------:R-:W-:Y:S01]  /*9030*/  FMUL.FTZ R24, R9, R24 ;  /* 0x0000001809187220 */ /* 0x000fe20000410000 */
[----:B------:R-:W-:Y:S01]  /*9040*/  FMUL.FTZ R19, R8, R25 ;  /* 0x0000001908137220 */ /* 0x000fe20000410000 */
[----:B------:R-:W-:Y:S01]  /*9050*/  FFMA.FTZ R9, -R219, R219, 1 ;  /* 0x3f800000db097423 */ /* 0x000fe200000101db */
[----:B------:R-:W-:Y:S01]  /*9060*/  FFMA.FTZ R8, -R218, R218, 1 ;  /* 0x3f800000da087423 */ /* 0x000fe200000101da */
[C---:B------:R-:W-:Y:S01]  /*9070*/  FADD.FTZ R11, -R0.reuse, R11 ;  /* 0x0000000b000b7221 */ /* 0x040fe20000010100 */
[----:B------:R-:W-:Y:S01]  /*9080*/  FADD.FTZ R10, -R0, R10 ;  /* 0x0000000a000a7221 */ /* 0x000fe20000010100 */
[----:B------:R-:W-:Y:S01]  /*9090*/  FMUL.FTZ R9, R9, UR7 ;  /* 0x0000000709097c20 */ /* 0x000fe20008410000 */
[----:B------:R-:W-:Y:S01]  /*90a0*/  FMUL.FTZ R8, R8, UR7 ;  /* 0x0000000708087c20 */ /* 0x000fe20008410000 */
[----:B------:R-:W-:Y:S01]  /*90b0*/  FMUL.FTZ R11, R243, R11 ;  /* 0x0000000bf30b7220 */ /* 0x000fe20000410000 */
[----:B------:R-:W-:Y:S01]  /*90c0*/  FMUL.FTZ R10, R244, R10 ;  /* 0x0000000af40a7220 */ /* 0x000fe20000410000 */
[----:B------:R-:W-:Y:S01]  /*90d0*/  FMUL.FTZ R9, R9, R40 ;  /* 0x0000002809097220 */ /* 0x000fe20000410000 */
        /* <DEDUP_REMOVED lines=15> */
[----:B------:R-:W-:Y:S01]  /*91d0*/  F2FP.BF16.F32.PACK_AB R23, R23, R34 ;  /* 0x000000221717723e */ /* 0x000fe200000010ff */
[----:B------:R-:W-:Y:S01]  /*91e0*/  FMUL.FTZ R42, R209, R42 ;  /* 0x0000002ad12a7220 */ /* 0x000fe20000410000 */
[----:B------:R-:W-:Y:S01]  /*91f0*/  F2FP.BF16.F32.PACK_AB R19, R19, R24 ;  /* 0x000000181313723e */ /* 0x000fe200000010ff */
[C---:B------:R-:W-:Y:S01]  /*9200*/  FADD.FTZ R62, -R0.reuse, R62 ;  /* 0x0000003e003e7221 */ /* 0x040fe20000010100 */
[----:B------:R-:W-:Y:S01]  /*9210*/  FADD.FTZ R43, -R0, R43 ;  /* 0x0000002b002b7221 */ /* 0x000fe20000010100 */
[----:B------:R-:W-:Y:S01]  /*9220*/  F2FP.BF16.F32.PACK_AB R22, R22, R38 ;  /* 0x000000261616723e */ /* 0x000fe200000010ff */
[----:B------:R-:W-:Y:S01]  /*9230*/  FADD.FTZ R46, -R0, R46 ;  /* 0x0000002e002e7221 */ /* 0x000fe20000010100 */
[----:B------:R-:W-:Y:S01]  /*9240*/  FMUL.FTZ R62, R171, R62 ;  /* 0x0000003eab3e7220 */ /* 0x000fe20000410000 */
[----:B------:R-:W-:Y:S01]  /*9250*/  FMUL.FTZ R43, R208, R43 ;  /* 0x0000002bd02b7220 */ /* 0x000fe20000410000 */
[C---:B------:R-:W-:Y:S01]  /*9260*/  FADD.FTZ R58, -R0.reuse, R58 ;  /* 0x0000003a003a7221 */ /* 0x040fe20000010100 */
[----:B------:R-:W-:Y:S01]  /*9270*/  FADD.FTZ R59, -R0, R59 ;  /* 0x0000003b003b7221 */ /* 0x000fe20000010100 */
[----:B------:R-:W-:Y:S01]  /*9280*/  F2FP.BF16.F32.PACK_AB R21, R21, R50 ;  /* 0x000000321515723e */ /* 0x000fe200000010ff */
[----:B------:R-:W-:Y:S01]  /*9290*/  FMUL.FTZ R46, R179, R46 ;  /* 0x0000002eb32e7220 */ /* 0x000fe20000410000 */
[----:B------:R-:W-:Y:S01]  /*92a0*/  FMUL.FTZ R58, R177, R58 ;  /* 0x0000003ab13a7220 */ /* 0x000fe20000410000 */
[----:B------:R-:W-:Y:S01]  /*92b0*/  F2FP.BF16.F32.PACK_AB R32, R32, R54 ;  /* 0x000000362020723e */ /* 0x000fe200000010ff */
[----:B------:R-:W-:Y:S01]  /*92c0*/  FMUL.FTZ R59, R176, R59 ;  /* 0x0000003bb03b7220 */ /* 0x000fe20000410000 */
[----:B------:R-:W3:Y:S02]  /*92d0*/  LDL R39, [R1+0x70] ;  /* 0x0000700001277983 */ /* 0x000ee40000100800 */
[----:B---3--:R-:W-:Y:S02]  /*92e0*/  LEA R145, R39, UR4, 0x1 ;  /* 0x0000000427917c11 */ /* 0x008fe4000f8e08ff */
[----:B------:R-:W-:Y:S04]  /*92f0*/  STS [R141+0x14000], R132 ;  /* 0x014000848d007388 */ /* 0x000fe80000000800 */
[----:B------:R1:W-:Y:S04]  /*9300*/  STS [R141+0x14400], R6 ;  /* 0x014400068d007388 */ /* 0x0003e80000000800 */
[----:B----4-:R-:W-:Y:S04]  /*9310*/  STS [R140+0x14000], R133 ;  /* 0x014000858c007388 */ /* 0x010fe80000000800 */
[----:B------:R3:W-:Y:S01]  /*9320*/  STS [R140+0x14400], R5 ;  /* 0x014400058c007388 */ /* 0x0007e20000000800 */
[----:B-1----:R-:W-:Y:S04]  /*9330*/  FFMA.FTZ R6, -R242, R242, 1 ;  /* 0x3f800000f2067423 */ /* 0x002fe800000101f2 */
[----:B------:R-:W-:Y:S04]  /*9340*/  FMUL.FTZ R6, R6, UR7 ;  /* 0x0000000706067c20 */ /* 0x000fe80008410000 */
[----:B------:R-:W-:Y:S01]  /*9350*/  FMUL.FTZ R20, R6, R4 ;  /* 0x0000000406147220 */ /* 0x000fe20000410000 */
[C---:B------:R-:W-:Y:S01]  /*9360*/  FADD.FTZ R4, -R2.reuse, R29 ;  /* 0x0000001d02047221 */ /* 0x040fe20000010100 */
[----:B------:R-:W-:Y:S01]  /*9370*/  FFMA.FTZ R6, -R233, R233, 1 ;  /* 0x3f800000e9067423 */ /* 0x000fe200000101e9 */
[----:B---3--:R-:W-:Y:S01]  /*9380*/  FADD.FTZ R5, -R2, R45 ;  /* 0x0000002d02057221 */ /* 0x008fe20000010100 */
[----:B------:R-:W-:Y:S01]  /*9390*/  FFMA.FTZ R2, -R200, R200, 1 ;  /* 0x3f800000c8027423 */ /* 0x000fe200000101c8 */
[----:B------:R-:W-:Y:S01]  /*93a0*/  FMUL.FTZ R4, R204, R4 ;  /* 0x00000004cc047220 */ /* 0x000fe20000410000 */
[----:B------:R-:W-:Y:S01]  /*93b0*/  FMUL.FTZ R6, R6, UR7 ;  /* 0x0000000706067c20 */ /* 0x000fe20008410000 */
[----:B------:R-:W-:Y:S01]  /*93c0*/  FMUL.FTZ R5, R167, R5 ;  /* 0x00000005a7057220 */ /* 0x000fe20000410000 */
[----:B------:R-:W-:Y:S01]  /*93d0*/  FMUL.FTZ R7, R2, UR7 ;  /* 0x0000000702077c20 */ /* 0x000fe20008410000 */
[----:B------:R-:W-:Y:S01]  /*93e0*/  FFMA.FTZ R2, -R183, R183, 1 ;  /* 0x3f800000b7027423 */ /* 0x000fe200000101b7 */
[----:B------:R-:W-:Y:S01]  /*93f0*/  FMUL.FTZ R18, R6, R4 ;  /* 0x0000000406127220 */ /* 0x000fe20000410000 */
[----:B------:R-:W-:Y:S01]  /*9400*/  F2FP.BF16.F32.PACK_AB R4, R13, R16 ;  /* 0x000000100d04723e */ /* 0x000fe200000010ff */
[----:B------:R-:W-:Y:S01]  /*9410*/  FFMA.FTZ R6, -R214, R214, 1 ;  /* 0x3f800000d6067423 */ /* 0x000fe200000101d6 */
[----:B------:R-:W-:Y:S01]  /*9420*/  FMUL.FTZ R2, R2, UR7 ;  /* 0x0000000702027c20 */ /* 0x000fe20008410000 */
[----:B------:R-:W-:Y:S01]  /*9430*/  F2FP.BF16.F32.PACK_AB R20, R20, R12 ;  /* 0x0000000c1414723e */ /* 0x000fe200000010ff */
[----:B------:R-:W-:Y:S01]  /*9440*/  FMUL.FTZ R56, R7, R56 ;  /* 0x0000003807387220 */ /* 0x000fe20000410000 */
[----:B------:R1:W-:Y:S01]  /*9450*/  STS [R141+0x16000], R4 ;  /* 0x016000048d007388 */ /* 0x0003e20000000800 */
[----:B------:R-:W-:Y:S01]  /*9460*/  FMUL.FTZ R16, R2, R61 ;  /* 0x0000003d02107220 */ /* 0x000fe20000410000 */
[----:B------:R-:W-:Y:S01]  /*9470*/  FFMA.FTZ R2, -R137, R137, 1 ;  /* 0x3f80000089027423 */ /* 0x000fe20000010189 */
[----:B------:R-:W-:Y:S01]  /*9480*/  FMUL.FTZ R6, R6, UR7 ;  /* 0x0000000706067c20 */ /* 0x000fe20008410000 */
[----:B------:R-:W3:Y:S01]  /*9490*/  LDL R137, [R1+0x4] ;  /* 0x0000040001897983 */ /* 0x000ee20000100800 */
[----:B------:R-:W-:Y:S02]  /*94a0*/  F2FP.BF16.F32.PACK_AB R13, R8, R9 ;  /* 0x00000009080d723e */ /* 0x000fe400000010ff */
[----:B------:R-:W-:Y:S01]  /*94b0*/  FMUL.FTZ R12, R6, R5 ;  /* 0x00000005060c7220 */ /* 0x000fe20000410000 */
[----:B------:R-:W-:Y:S01]  /*94c0*/  FFMA.FTZ R6, -R201, R201, 1 ;  /* 0x3f800000c9067423 */ /* 0x000fe200000101c9 */
[----:B------:R-:W-:Y:S01]  /*94d0*/  FFMA.FTZ R5, -R197, R197, 1 ;  /* 0x3f800000c5057423 */ /* 0x000fe200000101c5 */
[----:B------:R-:W-:Y:S02]  /*94e0*/  F2FP.BF16.F32.PACK_AB R18, R18, R28 ;  /* 0x0000001c1212723e */ /* 0x000fe400000010ff */
[----:B------:R-:W-:Y:S01]  /*94f0*/  FMUL.FTZ R6, R6, UR7 ;  /* 0x0000000706067c20 */ /* 0x000fe20008410000 */
[----:B------:R-:W-:Y:S01]  /*9500*/  FMUL.FTZ R5, R5, UR7 ;  /* 0x0000000705057c20 */ /* 0x000fe20008410000 */
[----:B------:R-:W-:Y:S02]  /*9510*/  F2FP.BF16.F32.PACK_AB R12, R12, R44 ;  /* 0x0000002c0c0c723e */ /* 0x000fe400000010ff */
[----:B------:R-:W-:Y:S01]  /*9520*/  FMUL.FTZ R17, R6, R57 ;  /* 0x0000003906117220 */ /* 0x000fe20000410000 */
[----:B------:R-:W-:Y:S01]  /*9530*/  FMUL.FTZ R60, R5, R60 ;  /* 0x0000003c053c7220 */ /* 0x000fe20000410000 */
[----:B------:R-:W-:Y:S01]  /*9540*/  FMUL.FTZ R5, R2, UR7 ;  /* 0x0000000702057c20 */ /* 0x000fe20008410000 */
[----:B--2---:R-:W-:Y:S02]  /*9550*/  FFMA.FTZ R2, -R65, R65, 1 ;  /* 0x3f80000041027423 */ /* 0x004fe40000010141 */
[----:B------:R-:W2:Y:S01]  /*9560*/  LDL R65, [R1+0xc] ;  /* 0x00000c0001417983 */ /* 0x000ea20000100800 */
[----:B------:R-:W-:Y:S01]  /*9570*/  FMUL.FTZ R9, R5, R11 ;  /* 0x0000000b05097220 */ /* 0x000fe20000410000 */
[----:B------:R-:W-:Y:S01]  /*9580*/  FMUL.FTZ R2, R2, UR7 ;  /* 0x0000000702027c20 */ /* 0x000fe20008410000 */
[----:B------:R-:W-:Y:S01]  /*9590*/  F2FP.BF16.F32.PACK_AB R17, R17, R56 ;  /* 0x000000381111723e */ /* 0x000fe200000010ff */
[----:B-1----:R-:W-:Y:S01]  /*95a0*/  FFMA.FTZ R4, -R138, R138, 1 ;  /* 0x3f8000008a047423 */ /* 0x002fe2000001018a */
[----:B------:R-:W-:Y:S01]  /*95b0*/  F2FP.BF16.F32.PACK_AB R16, R16, R60 ;  /* 0x0000003c1010723e */ /* 0x000fe200000010ff */
[----:B------:R-:W4:Y:S01]  /*95c0*/  LDL R138, [R1+0x14] ;  /* 0x00001400018a7983 */ /* 0x000f220000100800 */
[----:B------:R-:W-:Y:S01]  /*95d0*/  FMUL.FTZ R8, R2, R15 ;  /* 0x0000000f02087220 */ /* 0x000fe20000410000 */
[----:B------:R-:W-:Y:S01]  /*95e0*/  FMUL.FTZ R6, R4, UR7 ;  /* 0x0000000704067c20 */ /* 0x000fe20008410000 */
[----:B------:R-:W-:Y:S01]  /*95f0*/  FFMA.FTZ R4, -R136, R136, 1 ;  /* 0x3f80000088047423 */ /* 0x000fe20000010188 */
[----:B------:R-:W-:Y:S01]  /*9600*/  FFMA.FTZ R2, -R250, R250, 1 ;  /* 0x3f800000fa027423 */ /* 0x000fe200000101fa */
[----:B------:R-:W2:Y:S01]  /*9610*/  LDL R136, [R1+0x10] ;  /* 0x0000100001887983 */ /* 0x000ea20000100800 */
[----:B------:R-:W-:Y:S01]  /*9620*/  FMUL.FTZ R6, R6, R10 ;  /* 0x0000000a06067220 */ /* 0x000fe20000410000 */
[----:B------:R-:W-:Y:S01]  /*9630*/  FMUL.FTZ R4, R4, UR7 ;  /* 0x0000000704047c20 */ /* 0x000fe20008410000 */
[----:B------:R-:W-:Y:S01]  /*9640*/  FMUL.FTZ R7, R2, UR7 ;  /* 0x0000000702077c20 */ /* 0x000fe20008410000 */
[----:B------:R-:W-:Y:S01]  /*9650*/  FFMA.FTZ R2, -R248, R248, 1 ;  /* 0x3f800000f8027423 */ /* 0x000fe200000101f8 */
[----:B------:R-:W-:Y:S01]  /*9660*/  FFMA.FTZ R10, -R239, R239, 1 ;  /* 0x3f800000ef0a7423 */ /* 0x000fe200000101ef */
[----:B------:R-:W-:Y:S01]  /*9670*/  F2FP.BF16.F32.PACK_AB R9, R9, R6 ;  /* 0x000000060909723e */ /* 0x000fe200000010ff */
[----:B------:R-:W-:Y:S01]  /*9680*/  FMUL.FTZ R14, R4, R14 ;  /* 0x0000000e040e7220 */ /* 0x000fe20000410000 */
[----:B------:R-:W-:Y:S01]  /*9690*/  FFMA.FTZ R4, -R251, R251, 1 ;  /* 0x3f800000fb047423 */ /* 0x000fe200000101fb */
[----:B------:R-:W-:Y:S01]  /*96a0*/  FMUL.FTZ R2, R2, UR7 ;  /* 0x0000000702027c20 */ /* 0x000fe20008410000 */
[----:B------:R-:W-:Y:S01]  /*96b0*/  FMUL.FTZ R10, R10, UR7 ;  /* 0x000000070a0a7c20 */ /* 0x000fe20008410000 */
[----:B------:R-:W-:Y:S01]  /*96c0*/  STS [R141+0x16400], R9 ;  /* 0x016400098d007388 */ /* 0x000fe20000000800 */
[----:B------:R-:W-:Y:S01]  /*96d0*/  F2FP.BF16.F32.PACK_AB R8, R8, R14 ;  /* 0x0000000e0808723e */ /* 0x000fe200000010ff */
[----:B------:R-:W-:Y:S01]  /*96e0*/  FMUL.FTZ R5, R4, UR7 ;  /* 0x0000000704057c20 */ /* 0x000fe20008410000 */
[----:B------:R-:W-:Y:S01]  /*96f0*/  FFMA.FTZ R4, -R249, R249, 1 ;  /* 0x3f800000f9047423 */ /* 0x000fe200000101f9 */
[----:B------:R-:W-:Y:S01]  /*9700*/  STS [R140+0x16000], R20 ;  /* 0x016000148c007388 */ /* 0x000fe20000000800 */
[----:B------:R-:W-:Y:S01]  /*9710*/  FMUL.FTZ R31, R2, R31 ;  /* 0x0000001f021f7220 */ /* 0x000fe20000410000 */
[----:B------:R-:W-:Y:S01]  /*9720*/  FADD.FTZ R2, -R0, R47 ;  /* 0x0000002f00027221 */ /* 0x000fe20000010100 */
[----:B------:R-:W-:Y:S01]  /*9730*/  FMUL.FTZ R4, R4, UR7 ;  /* 0x0000000704047c20 */ /* 0x000fe20008410000 */
[----:B------:R-:W-:Y:S01]  /*9740*/  STS [R140+0x16400], R8 ;  /* 0x016400088c007388 */ /* 0x000fe20000000800 */
[----:B------:R-:W-:Y:S01]  /*9750*/  FMUL.FTZ R26, R5, R26 ;  /* 0x0000001a051a7220 */ /* 0x000fe20000410000 */
[----:B------:R-:W-:Y:S01]  /*9760*/  FMUL.FTZ R2, R178, R2 ;  /* 0x00000002b2027220 */ /* 0x000fe20000410000 */
[----:B------:R-:W-:Y:S01]  /*9770*/  FMUL.FTZ R30, R4, R30 ;  /* 0x0000001e041e7220 */ /* 0x000fe20000410000 */
[----:B------:R-:W-:Y:S01]  /*9780*/  STS [R139+0x14000], R135 ;  /* 0x014000878b007388 */ /* 0x000fe20000000800 */
[----:B------:R-:W-:Y:S01]  /*9790*/  FFMA.FTZ R4, -R232, R232, 1 ;  /* 0x3f800000e8047423 */ /* 0x000fe200000101e8 */
[----:B------:R-:W-:Y:S01]  /*97a0*/  FMUL.FTZ R7, R7, R27 ;  /* 0x0000001b07077220 */ /* 0x000fe20000410000 */
[----:B------:R-:W-:Y:S01]  /*97b0*/  FMUL.FTZ R42, R10, R42 ;  /* 0x0000002a0a2a7220 */ /* 0x000fe20000410000 */
[----:B------:R1:W-:Y:S01]  /*97c0*/  STS [R139+0x14400], R36 ;  /* 0x014400248b007388 */ /* 0x0003e20000000800 */
[----:B------:R-:W-:Y:S01]  /*97d0*/  FMUL.FTZ R4, R4, UR7 ;  /* 0x0000000704047c20 */ /* 0x000fe20008410000 */
[----:B------:R-:W-:Y:S01]  /*97e0*/  FFMA.FTZ R6, -R236, R236, 1 ;  /* 0x3f800000ec067423 */ /* 0x000fe200000101ec */
[----:B------:R-:W-:Y:S01]  /*97f0*/  F2FP.BF16.F32.PACK_AB R7, R7, R26 ;  /* 0x0000001a0707723e */ /* 0x000fe200000010ff */
[----:B------:R-:W-:Y:S01]  /*9800*/  FADD.FTZ R0, -R0, R63 ;  /* 0x0000003f00007221 */ /* 0x000fe20000010100 */
[----:B------:R-:W-:Y:S01]  /*9810*/  FMUL.FTZ R10, R4, R2 ;  /* 0x00000002040a7220 */ /* 0x000fe20000410000 */
[----:B------:R-:W-:Y:S01]  /*9820*/  FFMA.FTZ R4, -R213, R213, 1 ;  /* 0x3f800000d5047423 */ /* 0x000fe200000101d5 */
[----:B------:R-:W-:Y:S01]  /*9830*/  FMUL.FTZ R6, R6, UR7 ;  /* 0x0000000706067c20 */ /* 0x000fe20008410000 */
[----:B------:R-:W-:Y:S01]  /*9840*/  FFMA.FTZ R2, -R212, R212, 1 ;  /* 0x3f800000d4027423 */ /* 0x000fe200000101d4 */
[----:B------:R-:W-:Y:S01]  /*9850*/  FMUL.FTZ R0, R168, R0 ;  /* 0x00000000a8007220 */ /* 0x000fe20000410000 */
[----:B------:R-:W-:Y:S01]  /*9860*/  FMUL.FTZ R4, R4, UR7 ;  /* 0x0000000704047c20 */ /* 0x000fe20008410000 */
[----:B------:R-:W-:Y:S01]  /*9870*/  FMUL.FTZ R43, R6, R43 ;  /* 0x0000002b062b7220 */ /* 0x000fe20000410000 */
[----:B------:R-:W-:Y:S01]  /*9880*/  FFMA.FTZ R6, -R217, R217, 1 ;  /* 0x3f800000d9067423 */ /* 0x000fe200000101d9 */
[----:B------:R-:W-:Y:S01]  /*9890*/  FMUL.FTZ R2, R2, UR7 ;  /* 0x0000000702027c20 */ /* 0x000fe20008410000 */
[----:B------:R-:W-:Y:S01]  /*98a0*/  FMUL.FTZ R62, R4, R62 ;  /* 0x0000003e043e7220 */ /* 0x000fe20000410000 */
[----:B------:R-:W-:Y:S01]  /*98b0*/  F2FP.BF16.F32.PACK_AB R4, R31, R30 ;  /* 0x0000001e1f04723e */ /* 0x000fe200000010ff */
[----:B------:R-:W-:Y:S01]  /*98c0*/  FMUL.FTZ R6, R6, UR7 ;  /* 0x0000000706067c20 */ /* 0x000fe20008410000 */
[----:B------:R-:W-:Y:S01]  /*98d0*/  FFMA.FTZ R5, -R235, R235, 1 ;  /* 0x3f800000eb057423 */ /* 0x000fe200000101eb */
[----:B------:R-:W2:Y:S02]  /*98e0*/  LDL.LU R38, [R1+0x2c] ;  /* 0x00002c0001267983 */ /* 0x000ea40000300800 */
[----:B------:R-:W-:Y:S01]  /*98f0*/  FMUL.FTZ R58, R6, R58 ;  /* 0x0000003a063a7220 */ /* 0x000fe20000410000 */
[----:B------:R-:W-:Y:S01]  /*9900*/  FMUL.FTZ R6, R2, R0 ;  /* 0x0000000002067220 */ /* 0x000fe20000410000 */
[----:B------:R-:W-:Y:S01]  /*9910*/  FMUL.FTZ R5, R5, UR7 ;  /* 0x0000000705057c20 */ /* 0x000fe20008410000 */
[----:B------:R-:W-:Y:S01]  /*9920*/  F2FP.BF16.F32.PACK_AB R2, R43, R42 ;  /* 0x0000002a2b02723e */ /* 0x000fe200000010ff */
[----:B------:R-:W2:Y:S01]  /*9930*/  LDL.LU R37, [R1+0x30] ;  /* 0x0000300001257983 */ /* 0x000ea20000300800 */
[----:B-1----:R-:W-:Y:S01]  /*9940*/  SHF.L.U32 R36, R191, 0x1, RZ ;  /* 0x00000001bf247819 */ /* 0x002fe200000006ff */
[----:B------:R-:W-:Y:S01]  /*9950*/  FMUL.FTZ R46, R5, R46 ;  /* 0x0000002e052e7220 */ /* 0x000fe20000410000 */
[----:B------:R-:W-:Y:S01]  /*9960*/  FFMA.FTZ R5, -R216, R216, 1 ;  /* 0x3f800000d8057423 */ /* 0x000fe200000101d8 */
[----:B------:R-:W-:Y:S03]  /*9970*/  F2FP.BF16.F32.PACK_AB R6, R6, R62 ;  /* 0x0000003e0606723e */ /* 0x000fe600000010ff */
[----:B------:R-:W-:Y:S01]  /*9980*/  F2FP.BF16.F32.PACK_AB R0, R10, R46 ;  /* 0x0000002e0a00723e */ /* 0x000fe200000010ff */
[----:B------:R-:W-:Y:S04]  /*9990*/  FMUL.FTZ R5, R5, UR7 ;  /* 0x0000000705057c20 */ /* 0x000fe80008410000 */
[----:B------:R-:W-:Y:S05]  /*99a0*/  FMUL.FTZ R5, R5, R59 ;  /* 0x0000003b05057220 */ /* 0x000fea0000410000 */
[----:B------:R-:W-:Y:S01]  /*99b0*/  F2FP.BF16.F32.PACK_AB R5, R5, R58 ;  /* 0x0000003a0505723e */ /* 0x000fe200000010ff */
[----:B----4-:R-:W-:Y:S04]  /*99c0*/  STS [R138+0x14000], R134 ;  /* 0x014000868a007388 */ /* 0x010fe80000000800 */
[----:B------:R-:W-:Y:S04]  /*99d0*/  STS [R138+0x14400], R23 ;  /* 0x014400178a007388 */ /* 0x000fe80000000800 */
[----:B------:R-:W-:Y:S04]  /*99e0*/  STS [R139+0x16000], R19 ;  /* 0x016000138b007388 */ /* 0x000fe80000000800 */
[----:B------:R-:W-:Y:S04]  /*99f0*/  STS [R139+0x16400], R7 ;  /* 0x016400078b007388 */ /* 0x000fe80000000800 */
[----:B------:R-:W-:Y:S04]  /*9a00*/  STS [R138+0x16000], R18 ;  /* 0x016000128a007388 */ /* 0x000fe80000000800 */
[----:B------:R-:W-:Y:S04]  /*9a10*/  STS [R138+0x16400], R4 ;  /* 0x016400048a007388 */ /* 0x000fe80000000800 */
[----:B------:R-:W-:Y:S04]  /*9a20*/  STS [R252+0x14000], R64 ;  /* 0x01400040fc007388 */ /* 0x000fe80000000800 */
[----:B------:R-:W-:Y:S04]  /*9a30*/  STS [R252+0x14400], R22 ;  /* 0x01440016fc007388 */ /* 0x000fe80000000800 */
[----:B---3--:R-:W-:Y:S04]  /*9a40*/  STS [R137+0x14000], R53 ;  /* 0x0140003589007388 */ /* 0x008fe80000000800 */
[----:B------:R-:W-:Y:S04]  /*9a50*/  STS [R137+0x14400], R21 ;  /* 0x0144001589007388 */ /* 0x000fe80000000800 */
[----:B------:R-:W-:Y:S04]  /*9a60*/  STS [R252+0x16000], R13 ;  /* 0x0160000dfc007388 */ /* 0x000fe80000000800 */
[----:B------:R1:W-:Y:S04]  /*9a70*/  STS [R252+0x16400], R2 ;  /* 0x01640002fc007388 */ /* 0x0003e80000000800 */
[----:B------:R-:W-:Y:S01]  /*9a80*/  STS [R137+0x16000], R12 ;  /* 0x0160000c89007388 */ /* 0x000fe20000000800 */
[----:B--2---:R-:W-:Y:S03]  /*9a90*/  MOV R147, R38 ;  /* 0x0000002600937202 */ /* 0x004fe60000000f00 */
[----:B------:R2:W-:Y:S04]  /*9aa0*/  STS [R137+0x16400], R0 ;  /* 0x0164000089007388 */ /* 0x0005e80000000800 */
[----:B------:R-:W-:Y:S01]  /*9ab0*/  STS [R136+0x14000], R52 ;  /* 0x0140003488007388 */ /* 0x000fe20000000800 */
[----:B------:R-:W-:Y:S03]  /*9ac0*/  MOV R146, R37 ;  /* 0x0000002500927202 */ /* 0x000fe60000000f00 */
[----:B------:R-:W-:Y:S04]  /*9ad0*/  STS [R136+0x14400], R32 ;  /* 0x0144002088007388 */ /* 0x000fe80000000800 */
[----:B------:R-:W-:Y:S04]  /*9ae0*/  STS [R65+0x14000], R49 ;  /* 0x0140003141007388 */ /* 0x000fe80000000800 */
[----:B------:R-:W-:Y:S01]  /*9af0*/  STS [R65+0x14400], R33 ;  /* 0x0144002141007388 */ /* 0x000fe20000000800 */
[----:B-1----:R-:W-:Y:S03]  /*9b00*/  MOV R2, UR4 ;  /* 0x0000000400027c02 */ /* 0x002fe60008000f00 */
[----:B------:R-:W-:Y:S01]  /*9b10*/  STS [R136+0x16000], R17 ;  /* 0x0160001188007388 */ /* 0x000fe20000000800 */
[----:B------:R-:W-:Y:S03]  /*9b20*/  IADD3 R2, R36, 0x8000, R2 ;  /* 0x0000800024027810 */ /* 0x000fe60007ffe002 */
[----:B------:R-:W-:Y:S01]  /*9b30*/  STS [R136+0x16400], R5 ;  /* 0x0164000588007388 */ /* 0x000fe20000000800 */
[----:B--2---:R-:W-:Y:S03]  /*9b40*/  IADD3 R0, R2, R185, RZ ;  /* 0x000000b902007210 */ /* 0x004fe60007ffe0ff */
        /* <DEDUP_REMOVED lines=150> */
.L_x_2154:
        /* <DEDUP_REMOVED lines=145> */
[CC--:B------:R-:W-:Y:S04]  /*adc0*/  LEA R40, P0, R2.reuse, R36.reuse, 0x2 ;  /* 0x0000002402287211 */ /* 0x0c0fe800078010ff */
        /* <DEDUP_REMOVED lines=8> */
[C---:B--2---:R-:W-:Y:S02]  /*ae50*/  IMAD R8, R44.reuse, 0x38, RZ ;  /* 0x000000382c087824 */ /* 0x044fe400078e02ff */
[----:B------:R1:W-:Y:S04]  /*ae60*/  REDG.E.ADD.F32.FTZ.RN.STRONG.GPU desc[UR10][R6.64], R9 ;  /* 0x00000009060079a6 */ /* 0x0003e8000c10f38a */
[----:B------:R2:W-:Y:S01]  /*ae70*/  REDG.E.ADD.F32.FTZ.RN.STRONG.GPU desc[UR10][R4.64], R10 ;  /* 0x0000000a040079a6 */ /* 0x0005e2000c10f38a */
[----:B-1----:R-:W-:Y:S01]  /*ae80*/  IMAD.SHL.U32 R7, R44, 0x40, RZ ;  /* 0x000000402c077824 */ /* 0x002fe200078e00ff */
[-C--:B--2---:R-:W-:Y:S01]  /*ae90*/  LEA R4, P0, R8, R36.reuse, 0x2 ;  /* 0x0000002408047211 */ /* 0x084fe200078010ff */
        /* <DEDUP_REMOVED lines=15> */
[----:B--2---:R-:W-:Y:S02]  /*af90*/  IMAD.IADD R38, R0, 0x1, R2 ;  /* 0x0000000100267824 */ /* 0x004fe400078e0202 */
[C---:B---3--:R-:W-:Y:S02]  /*afa0*/  IMAD R9, R44.reuse, 0x60, RZ ;  /* 0x000000602c097824 */ /* 0x048fe400078e02ff */
[----:B------:R1:W-:Y:S01]  /*afb0*/  REDG.E.ADD.F32.FTZ.RN.STRONG.GPU desc[UR10][R4.64], R19 ;  /* 0x00000013040079a6 */ /* 0x0003e2000c10f38a */
[----:B----4-:R-:W-:Y:S02]  /*afc0*/  IMAD R7, R44, 0x68, RZ ;  /* 0x000000682c077824 */ /* 0x010fe400078e02ff */
        /* <DEDUP_REMOVED lines=19> */
[----:B--2---:R-:W-:Y:S01]  /*b100*/  IMAD.IADD R10, R0, 0x1, R5 ;  /* 0x00000001000a7824 */ /* 0x004fe200078e0205 */
[-C--:B------:R-:W-:Y:S01]  /*b110*/  LEA.HI.X.SX32 R51, R2, R37.reuse, 0x2, P0 ;  /* 0x0000002502337211 */ /* 0x080fe200000f16ff */
[----:B------:R2:W-:Y:S01]  /*b120*/  REDG.E.ADD.F32.FTZ.RN.STRONG.GPU desc[UR10][R18.64], R15 ;  /* 0x0000000f120079a6 */ /* 0x0005e2000c10f38a */
[CC--:B------:R-:W-:Y:S01]  /*b130*/  LEA R44, P0, R5.reuse, R36.reuse, 0x2 ;  /* 0x00000024052c7211 */ /* 0x0c0fe200078010ff */
[----:B---3--:R-:W-:Y:S01]  /*b140*/  IMAD.IADD R9, R0, 0x1, R10 ;  /* 0x0000000100097824 */ /* 0x008fe200078e020a */
        /* <DEDUP_REMOVED lines=22> */
[-C--:B--2---:R-:W-:Y:S01]  /*b2b0*/  LEA R18, P2, R8, R36.reuse, 0x2 ;  /* 0x0000002408127211 */ /* 0x084fe200078410ff */
        /* <DEDUP_REMOVED lines=52> */
[C---:B-----5:R-:W-:Y:S06]  /*b600*/  HMMA.16816.F32.BF16 R104, R32.reuse, R24, R104 ;  /* 0x000000182068723c */ /* 0x060fec0000041868 */
[-C--:B------:R-:W-:Y:S06]  /*b610*/  HMMA.16816.F32.BF16 R108, R32, R26.reuse, R108 ;  /* 0x0000001a206c723c */ /* 0x080fec000004186c */
[C---:B------:R-:W-:Y:S01]  /*b620*/  HMMA.16816.F32.BF16 R112, R20.reuse, R26, R112 ;  /* 0x0000001a1470723c */ /* 0x040fe20000041870 */
[----:B------:R-:W4:Y:S05]  /*b630*/  LDSM.16.MT88.4 R24, [R3+0x19800] ;  /* 0x019800000318783b */ /* 0x000f2a0000004200 */
[-C--:B------:R-:W-:Y:S06]  /*b640*/  HMMA.16816.F32.BF16 R116, R20, R28.reuse, R116 ;  /* 0x0000001c1474723c */ /* 0x080fec0000041874 */
[C---:B------:R-:W-:Y:S06]  /*b650*/  HMMA.16816.F32.BF16 R120, R32.reuse, R28, R120 ;  /* 0x0000001c2078723c */ /* 0x040fec0000041878 */
[-C--:B------:R-:W-:Y:S01]  /*b660*/  HMMA.16816.F32.BF16 R124, R32, R30.reuse, R124 ;  /* 0x0000001e207c723c */ /* 0x080fe2000004187c */
[----:B------:R-:W5:Y:S05]  /*b670*/  LDSM.16.MT88.4 R32, [R0+0x1800] ;  /* 0x001800000020783b */ /* 0x000f6a0000004200 */
[----:B------:R-:W-:Y:S01]  /*b680*/  HMMA.16816.F32.BF16 R128, R20, R30, R128 ;  /* 0x0000001e1480723c */ /* 0x000fe20000041880 */
[----:B------:R-:W-:Y:S04]  /*b690*/  LDSM.16.MT88.4 R20, [R3+0x16000] ;  /* 0x016000000314783b */ /* 0x000fe80000004200 */
[----:B------:R-:W5:Y:S01]  /*b6a0*/  LDSM.16.MT88.4 R28, [R184+0x2000] ;  /* 0x00200000b81c783b */ /* 0x000f620000004200 */
        /* <DEDUP_REMOVED lines=44> */
[----:B------:R4:W5:Y:S05]  /*b970*/  LDSM.16.MT88.4 R16, [R0+0x3800] ;  /* 0x003800000010783b */ /* 0x00096a0000004200 */
        /* <DEDUP_REMOVED lines=157> */
.L_x_2156:
        /* <DEDUP_REMOVED lines=23> */
.L_x_2157:
        /* <DEDUP_REMOVED lines=11> */
[----:B------:R-:W-:Y:S01]  /*c570*/  VIADD R6, R0, 0x20 ;  /* 0x0000002000067836 */ /* 0x000fe20000000000 */
[----:B------:R-:W-:Y:S01]  /*c580*/  UIMAD UR15, UR9, UR7, UR15 ;  /* 0x00000007090f72a4 */ /* 0x000fe2000f8e020f */
[----:B------:R-:W-:Y:S01]  /*c590*/  IMAD.WIDE.U32 R4, R2, UR9, R20 ;  /* 0x0000000902047c25 */ /* 0x000fe2000f8e0014 */
[----:B------:R-:W-:Y:S01]  /*c5a0*/  IADD3 R7, R0, 0x40, RZ ;  /* 0x0000004000077810 */ /* 0x000fe20007ffe0ff */
[----:B------:R-:W-:Y:S01]  /*c5b0*/  USHF.R.S32.HI UR19, URZ, 0x1f, UR55 ;  /* 0x0000001f3f137899 */ /* 0x000fe20008011437 */
[----:B------:R-:W-:Y:S01]  /*c5c0*/  ISETP.GE.OR P3, PT, R6, UR8, P4 ;  /* 0x0000000806007c0c */ /* 0x000fe2000a766670 */
[----:B------:R-:W-:Y:S01]  /*c5d0*/  VIADD R6, R0, 0x60 ;  /* 0x0000006000067836 */ /* 0x000fe20000000000 */
[----:B------:R-:W-:Y:S01]  /*c5e0*/  IADD3 R4, P0, R4, UR22, RZ ;  /* 0x0000001604047c10 */ /* 0x000fe2000ff1e0ff */
[----:B------:R-:W-:Y:S01]  /*c5f0*/  IMAD.U32 R2, RZ, RZ, UR15 ;  /* 0x0000000fff027e24 */ /* 0x000fe2000f8e00ff */
[----:B------:R-:W-:Y:S01]  /*c600*/  ISETP.GE.OR P2, PT, R7, UR8, P4 ;  /* 0x0000000807007c0c */ /* 0x000fe2000a746670 */
[----:B------:R-:W-:Y:S01]  /*c610*/  ULDC.64 UR16, c[0x0][0x468] ;  /* 0x00011a0000107ab9 */ /* 0x000fe20000000a00 */
[----:B------:R-:W-:Y:S01]  /*c620*/  ISETP.GE.OR P1, PT, R6, UR8, P4 ;  /* 0x0000000806007c0c */ /* 0x000fe2000a726670 */
[----:B------:R-:W-:Y:S01]  /*c630*/  UIMAD UR15, UR19, UR16, URZ ;  /* 0x00000010130f72a4 */ /* 0x000fe2000f8e023f */
[----:B------:R1:W2:Y:S01]  /*c640*/  LDS.128 R16, [R145+0xd000] ;  /* 0x00d0000091107984 */ /* 0x0002a20000000c00 */
[----:B------:R-:W-:Y:S01]  /*c650*/  ISETP.GE.OR P4, PT, R0, UR8, P4 ;  /* 0x0000000800007c0c */ /* 0x000fe2000a786670 */
[----:B------:R-:W-:Y:S01]  /*c660*/  BSSY B0, `(.L_x_2158) ;  /* 0x0000016000007945 */ /* 0x000fe20003800000 */
        /* <DEDUP_REMOVED lines=21> */
.L_x_2159:
[----:B------:R-:W-:Y:S05]  /*c7c0*/  BSYNC B0 ;  /* 0x0000000000007941 */ /* 0x000fea0003800000 */
.L_x_2158:
        /* <DEDUP_REMOVED lines=14> */
.L_x_2161:
[----:B------:R-:W-:Y:S05]  /*c8b0*/  BSYNC B0 ;  /* 0x0000000000007941 */ /* 0x000fea0003800000 */
.L_x_2160:
        /* <DEDUP_REMOVED lines=15> */
.L_x_2163:
[----:B------:R-:W-:Y:S05]  /*c9b0*/  BSYNC B0 ;  /* 0x0000000000007941 */ /* 0x000fea0003800000 */
.L_x_2162:
        /* <DEDUP_REMOVED lines=15> */
.L_x_2165:
[----:B------:R-:W-:Y:S05]  /*cab0*/  BSYNC B0 ;  /* 0x0000000000007941 */ /* 0x000fea0003800000 */
.L_x_2164:
[----:B-1----:R1:W1:Y:S01]  /*cac0*/  LDS.128 R12, [R145+0x10000] ;  /* 0x01000000910c7984 */ /* 0x0022620000000c00 */
        /* <DEDUP_REMOVED lines=26> */
.L_x_2167:
[----:B------:R-:W-:Y:S05]  /*cc70*/  BSYNC B0 ;  /* 0x0000000000007941 */ /* 0x000fea0003800000 */
.L_x_2166:
        /* <DEDUP_REMOVED lines=14> */
.L_x_2169:
[----:B------:R-:W-:Y:S05]  /*cd60*/  BSYNC B0 ;  /* 0x0000000000007941 */ /* 0x000fea0003800000 */
.L_x_2168:
        /* <DEDUP_REMOVED lines=14> */
.L_x_2171:
[----:B------:R-:W-:Y:S05]  /*ce50*/  BSYNC B0 ;  /* 0x0000000000007941 */ /* 0x000fea0003800000 */
.L_x_2170:
        /* <DEDUP_REMOVED lines=14> */
.L_x_2120:
        /* <DEDUP_REMOVED lines=26> */
.L_x_2173:
        /* <DEDUP_REMOVED lines=23> */
.L_x_2174:
[----:B------:R-:W2:Y:S01]  /*d250*/  LDL.64 R12, [R1+0x80] ;  /* 0x00008000010c7983 */ /* 0x000ea20000100a00 */
[----:B------:R-:W-:Y:S01]  /*d260*/  ULDC UR13, c[0x0][0x2d0] ;  /* 0x0000b400000d7ab9 */ /* 0x000fe20000000800 */
[----:B------:R-:W-:Y:S01]  /*d270*/  UIMAD UR12, UR23, UR6, URZ ;  /* 0x00000006170c72a4 */ /* 0x000fe2000f8e023f */
[C---:B------:R-:W-:Y:S01]  /*d280*/  VIADD R6, R0.reuse, 0x40 ;  /* 0x0000004000067836 */ /* 0x040fe20000000000 */
[----:B------:R-:W-:Y:S01]  /*d290*/  ISETP.GE.AND P4, PT, R195, UR13, PT ;  /* 0x0000000dc3007c0c */ /* 0x000fe2000bf86270 */
[----:B------:R-:W-:Y:S01]  /*d2a0*/  IMAD.U32 R4, RZ, RZ, UR6 ;  /* 0x00000006ff047e24 */ /* 0x000fe2000f8e00ff */
[----:B------:R-:W-:Y:S01]  /*d2b0*/  UIMAD UR12, UR17, UR7, UR12 ;  /* 0x00000007110c72a4 */ /* 0x000fe2000f8e020c */
[----:B------:R-:W-:Y:S01]  /*d2c0*/  VIADD R2, R0, 0x20 ;  /* 0x0000002000027836 */ /* 0x000fe20000000000 */
        /* <DEDUP_REMOVED lines=29> */
.L_x_2176:
[----:B------:R-:W-:Y:S05]  /*d4a0*/  BSYNC B0 ;  /* 0x0000000000007941 */ /* 0x000fea0003800000 */
.L_x_2175:
        /* <DEDUP_REMOVED lines=14> */
.L_x_2178:
[----:B------:R-:W-:Y:S05]  /*d590*/  BSYNC B0 ;  /* 0x0000000000007941 */ /* 0x000fea0003800000 */
.L_x_2177:
        /* <DEDUP_REMOVED lines=14> */
.L_x_2180:
[----:B------:R-:W-:Y:S05]  /*d680*/  BSYNC B0 ;  /* 0x0000000000007941 */ /* 0x000fea0003800000 */
.L_x_2179:
        /* <DEDUP_REMOVED lines=14> */
.L_x_2182:
[----:B------:R-:W-:Y:S05]  /*d770*/  BSYNC B0 ;  /* 0x0000000000007941 */ /* 0x000fea0003800000 */
.L_x_2181:
        /* <DEDUP_REMOVED lines=26> */
.L_x_2184:
[----:B------:R-:W-:Y:S05]  /*d920*/  BSYNC B0 ;  /* 0x0000000000007941 */ /* 0x000fea0003800000 */
.L_x_2183:
        /* <DEDUP_REMOVED lines=14> */
.L_x_2186:
[----:B------:R-:W-:Y:S05]  /*da10*/  BSYNC B0 ;  /* 0x0000000000007941 */ /* 0x000fea0003800000 */
.L_x_2185:
        /* <DEDUP_REMOVED lines=14> */
.L_x_2188:
[----:B------:R-:W-:Y:S05]  /*db00*/  BSYNC B0 ;  /* 0x0000000000007941 */ /* 0x000fea0003800000 */
.L_x_2187:
        /* <DEDUP_REMOVED lines=13> */
.L_x_2172:
[----:B------:R-:W-:Y:S05]  /*dbe0*/  BSYNC B1 ;  /* 0x0000000000017941 */ /* 0x000fea0003800000 */
.L_x_2115:
        /* <DEDUP_REMOVED lines=11> */
.L_x_2189:
[----:B------:R-:W-:Y:S05]  /*dca0*/  EXIT ;  /* 0x000000000000794d */ /* 0x000fea0003800000 */
.L_x_2191:
        /* <DEDUP_REMOVED lines=13> */
.L_x_2496:


//--------------------- .text._ZN5flash44flash_bwd_dq_dk_dv_loop_seqk_parallel_kernelI23Flash_bwd_kernel_traitsILi64ELi128ELi128ELi8ELi4ELi4ELi4ELb0ELb0EN7cutlass10bfloat16_tE19Flash_kernel_traitsILi64ELi128ELi128ELi8ES3_EELb1ELb0ELb1ELb0ELb0ELb1ELb0EEEvNS_16Flash_bwd_paramsE --------------------------
	.section	.text._ZN5flash44flash_bwd_dq_dk_dv_loop_seqk_parallel_kernelI23Flash_bwd_kernel_traitsILi64ELi128ELi128ELi8ELi4ELi4ELi4ELb0ELb0EN7cutlass10bfloat16_tE19Flash_kernel_traitsILi64ELi128ELi128ELi8ES3_EELb1ELb0ELb1ELb0ELb0ELb1ELb0EEEvNS_16Flash_bwd_paramsE,"ax",@progbits
	.align	128
        .global         _ZN5flash44flash_bwd_dq_dk_dv_loop_seqk_parallel_kernelI23Flash_bwd_kernel_traitsILi64ELi128ELi128ELi8ELi4ELi4ELi4ELb0ELb0EN7cutlass10bfloat16_tE19Flash_kernel_traitsILi64ELi128ELi128ELi8ES3_EELb1ELb0ELb1ELb0ELb0ELb1ELb0EEEvNS_16Flash_bwd_paramsE
        .type           _ZN5flash44flash_bwd_dq_dk_dv_loop_seqk_parallel_kernelI23Flash_bwd_kernel_traitsILi64ELi128ELi128ELi8ELi4ELi4ELi4ELb0ELb0EN7cutlass10bfloat16_tE19Flash_kernel_traitsILi64ELi128ELi128ELi8ES3_EELb1ELb0ELb1ELb0ELb0ELb1ELb0EEEvNS_16Flash_bwd_paramsE,@function
        .size           _ZN5flash44flash_bwd_dq_dk_dv_loop_seqk_parallel_kernelI23Flash_bwd_kernel_traitsILi64ELi128ELi128ELi8ELi4ELi4ELi4ELb0ELb0EN7cutlass10bfloat16_tE19Flash_kernel_traitsILi64ELi128ELi128ELi8ES3_EELb1ELb0ELb1ELb0ELb0ELb1ELb0EEEvNS_16Flash_bwd_paramsE,(.L_x_2497 - _ZN5flash44flash_bwd_dq_dk_dv_loop_seqk_parallel_kernelI23Flash_bwd_kernel_traitsILi64ELi128ELi128ELi8ELi4ELi4ELi4ELb0ELb0EN7cutlass10bfloat16_tE19Flash_kernel_traitsILi64ELi128ELi128ELi8ES3_EELb1ELb0ELb1ELb0ELb0ELb1ELb0EEEvNS_16Flash_bwd_paramsE)
        .other          _ZN5flash44flash_bwd_dq_dk_dv_loop_seqk_parallel_kernelI23Flash_bwd_kernel_traitsILi64ELi128ELi128ELi8ELi4ELi4ELi4ELb0ELb0EN7cutlass10bfloat16_tE19Flash_kernel_traitsILi64ELi128ELi128ELi8ES3_EELb1ELb0ELb1ELb0ELb0ELb1ELb0EEEvNS_16Flash_bwd_paramsE,@"STO_CUDA_ENTRY STV_DEFAULT"
_ZN5flash44flash_bwd_dq_dk_dv_loop_seqk_parallel_kernelI23Flash_bwd_kernel_traitsILi64ELi128ELi128ELi8ELi4ELi4ELi4ELb0ELb0EN7cutlass10bfloat16_tE19Flash_kernel_traitsILi64ELi128ELi128ELi8ES3_EELb1ELb0ELb1ELb0ELb0ELb1ELb0EEEvNS_16Flash_bwd_paramsE:
.text._ZN5flash44flash_bwd_dq_dk_dv_loop_seqk_parallel_kernelI23Flash_bwd_kernel_traitsILi64ELi128ELi128ELi8ELi4ELi4ELi4ELb0ELb0EN7cutlass10bfloat16_tE19Flash_kernel_traitsILi64ELi128ELi128ELi8ES3_EELb1ELb0ELb1ELb0ELb0ELb1ELb0EEEvNS_16Flash_bwd_paramsE:
        /* <DEDUP_REMOVED lines=14> */
[----:B------:R-:W3:Y:S01]  /*00e0*/  S2UR UR55, SR_CTAID.Z ;  /* 0x00000000003779c3 */ /* 0x000ee20000002700 */
[----:B------:R-:W-:Y:S01]  /*00f0*/  UMOV UR5, 0x400 ;  /* 0x0000040000057882 */ /* 0x000fe20000000000 */
[----:B------:R-:W-:Y:S01]  /*0100*/  IMAD.MOV.U32 R229, RZ, RZ, 0x20 ;  /* 0x00000020ffe57424 */ /* 0x000fe200078e00ff */
[----:B------:R-:W-:Y:S01]  /*0110*/  ULDC.64 UR14, c[0x0][0x208] ;  /* 0x00008200000e7ab9 */ /* 0x000fe20000000a00 */
[----:B------:R-:W-:Y:S01]  /*0120*/  IMAD.MOV.U32 R227, RZ, RZ, -0x10 ;  /* 0xfffffff0ffe37424 */ /* 0x000fe200078e00ff */
[----:B------:R-:W-:Y:S01]  /*0130*/  ULDC UR58, c[0x0][0x394] ;  /* 0x0000e500003a7ab9 */ /* 0x000fe20000000800 */
[----:B------:R-:W-:Y:S02]  /*0140*/  UMOV UR59, 0xffffc000 ;  /* 0xffffc000003b7882 */ /* 0x000fe40000000000 */
[----:B------:R-:W4:Y:S08]  /*0150*/  S2UR UR4, SR_CgaCtaId ;  /* 0x00000000000479c3 */ /* 0x000f300000008800 */
[----:B------:R-:W5:Y:S01]  /*0160*/  S2UR UR47, SR_CTAID.Y ;  /* 0x00000000002f79c3 */ /* 0x000f620000002600 */
[----:B---3--:R-:W-:Y:S01]  /*0170*/  USHF.R.S32.HI UR6, URZ, 0x1f, UR55 ;  /* 0x0000001f3f067899 */ /* 0x008fe20008011437 */
[----:B--2---:R-:W-:Y:S01]  /*0180*/  SHF.R.S32.HI R4, RZ, 0x1f, R11 ;  /* 0x0000001fff047819 */ /* 0x004fe2000001140b */
[----:B----4-:R-:W-:-:S03]  /*0190*/  ULEA UR4, UR4, UR5, 0x18 ;  /* 0x0000000504047291 */ /* 0x010fc6000f8ec03f */
[CC--:B------:R-:W-:Y:S02]  /*01a0*/  LEA.HI R2, R4.reuse, R11.reuse, RZ, 0x5 ;  /* 0x0000000b04027211 */ /* 0x0c0fe400078f28ff */
[----:B------:R-:W-:Y:S02]  /*01b0*/  LEA.HI R10, R4, R11, RZ, 0x3 ;  /* 0x0000000b040a7211 */ /* 0x000fe400078f18ff */
[--C-:B------:R-:W-:Y:S01]  /*01c0*/  SHF.R.S32.HI R3, RZ, 0x5, R2.reuse ;  /* 0x00000005ff037819 */ /* 0x100fe20000011402 */
[----:B-----5:R-:W-:Y:S01]  /*01d0*/  USHF.L.U32 UR5, UR47, 0x7, URZ ;  /* 0x000000072f057899 */ /* 0x020fe2000800063f */
        /* <DEDUP_REMOVED lines=47> */
[----:B------:R-:W-:Y:S02]  /*04d0*/  LOP3.LUT R184, R0, 0x8, R10, 0xf8, !PT ;  /* 0x0000000800b87812 */ /* 0x000fe400078ef80a */
[----:B------:R-:W-:-:S02]  /*04e0*/  SHF.R.U32.HI R0, RZ, 0x3, R0 ;  /* 0x00000003ff007819 */ /* 0x000fc40000011600 */
[----:B------:R-:W-:Y:S02]  /*04f0*/  LOP3.LUT R3, R3, 0x8, R10, 0xf8, !PT ;  /* 0x0000000803037812 */ /* 0x000fe400078ef80a */
[----:B------:R-:W-:Y:S01]  /*0500*/  LEA.HI.SX32 R233, R8, R2, 0x1e ;  /* 0x0000000208e97211 */ /* 0x000fe200078ff2ff */
[----:B------:R-:W-:Y:S01]  /*0510*/  IMAD R2, R244, 0x1000, R180 ;  /* 0x00001000f4027824 */ /* 0x000fe200078e02b4 */
        /* <DEDUP_REMOVED lines=35> */
[----:B------:R-:W-:Y:S01]  /*0750*/  SEL R229, R229, 0xffffffe0, !P1 ;  /* 0xffffffe0e5e57807 */ /* 0x000fe20004800000 */
[----:B------:R-:W-:Y:S01]  /*0760*/  IMAD.U32 R0, RZ, RZ, UR6 ;  /* 0x00000006ff007e24 */ /* 0x000fe2000f8e00ff */
[----:B------:R-:W-:Y:S01]  /*0770*/  USHF.R.S32.HI UR6, URZ, 0x1f, UR47 ;  /* 0x0000001f3f067899 */ /* 0x000fe2000801142f */
[----:B------:R-:W-:Y:S01]  /*0780*/  IMAD.U32 R2, RZ, RZ, UR5 ;  /* 0x00000005ff027e24 */ /* 0x000fe2000f8e00ff */
[----:B------:R-:W-:Y:S01]  /*0790*/  USHF.R.S32.HI UR5, URZ, 0x1f, UR55 ;  /* 0x0000001f3f057899 */ /* 0x000fe20008011437 */
[----:B------:R-:W-:Y:S01]  /*07a0*/  IMAD.MOV.U32 R0, RZ, RZ, 0x40 ;  /* 0x00000040ff007424 */ /* 0x000fe200078e00ff */
[----:B------:R-:W-:Y:S01]  /*07b0*/  LEA R226, R226, UR4, 0x1 ;  /* 0x00000004e2e27c11 */ /* 0x000fe2000f8e08ff */
[----:B------:R-:W-:Y:S01]  /*07c0*/  IMAD.IADD R190, R4, 0x1, R3 ;  /* 0x0000000104be7824 */ /* 0x000fe200078e0203 */
        /* <DEDUP_REMOVED lines=14> */
[----:B------:R-:W-:Y:S01]  /*08b0*/  UIADD3 UR5, UR4, 0xc000, URZ ;  /* 0x0000c00004057890 */ /* 0x000fe2000fffe03f */
        /* <DEDUP_REMOVED lines=10> */
[C---:B------:R-:W-:Y:S01]  /*0960*/  @P2 VIADD R6, R250.reuse, 0x1fc0 ;  /* 0x00001fc0fa062836 */ /* 0x040fe20000000000 */
[----:B------:R-:W-:Y:S01]  /*0970*/  STL [R1+0x14], R9 ;  /* 0x0000140901007387 */ /* 0x000fe20000100800 */
[C---:B------:R-:W-:Y:S02]  /*0980*/  VIADD R252, R250.reuse, 0x2020 ;  /* 0x00002020fafc7836 */ /* 0x040fe40000000000 */
[----:B------:R-:W-:Y:S01]  /*0990*/  @P1 VIADD R252, R250, 0x1fe0 ;  /* 0x00001fe0fafc1836 */ /* 0x000fe20000000000 */
[----:B------:R-:W-:Y:S01]  /*09a0*/  STL [R1+0x10], R7 ;  /* 0x0000100701007387 */ /* 0x000fe20000100800 */
[C---:B------:R-:W-:Y:S02]  /*09b0*/  IMAD.IADD R183, R186.reuse, 0x1, R183 ;  /* 0x00000001bab77824 */ /* 0x040fe400078e02b7 */
[----:B------:R-:W-:Y:S01]  /*09c0*/  IMAD.IADD R227, R227, 0x1, R225 ;  /* 0x00000001e3e37824 */ /* 0x000fe200078e02e1 */
[----:B------:R-:W-:Y:S01]  /*09d0*/  STL [R1+0x4], R6 ;  /* 0x0000040601007387 */ /* 0x000fe20000100800 */
[----:B------:R-:W-:-:S02]  /*09e0*/  IMAD.IADD R186, R186, 0x1, R185 ;  /* 0x00000001baba7824 */ /* 0x000fc400078e02b9 */
[--C-:B------:R-:W-:Y:S02]  /*09f0*/  IMAD.IADD R232, R226, 0x1, R229.reuse ;  /* 0x00000001e2e87824 */ /* 0x100fe400078e02e5 */
[----:B------:R-:W-:Y:S02]  /*0a00*/  IMAD.IADD R231, R228, 0x1, R229 ;  /* 0x00000001e4e77824 */ /* 0x000fe400078e02e5 */
[----:B------:R-:W-:Y:S02]  /*0a10*/  IMAD.IADD R230, R229, 0x1, R225 ;  /* 0x00000001e5e67824 */ /* 0x000fe400078e02e1 */
[C---:B-1----:R-:W-:Y:S02]  /*0a20*/  VIADD R5, R250.reuse, 0x2440 ;  /* 0x00002440fa057836 */ /* 0x042fe40000000000 */
[----:B------:R-:W-:Y:S02]  /*0a30*/  @P2 VIADD R5, R250, 0x23c0 ;  /* 0x000023c0fa052836 */ /* 0x000fe40000000000 */
[----:B------:R-:W-:-:S03]  /*0a40*/  IMAD.IADD R185, R185, 0x1, R183 ;  /* 0x00000001b9b97824 */ /* 0x000fc600078e02b7 */
[----:B------:R1:W-:Y:S02]  /*0a50*/  STL [R1], R5 ;  /* 0x0000000501007387 */ /* 0x0003e40000100800 */
        /* <DEDUP_REMOVED lines=9> */
.L_x_2238:
        /* <DEDUP_REMOVED lines=16> */
[----:B------:R-:W-:Y:S01]  /*0bf0*/  IMAD.U32 R2, RZ, RZ, UR8 ;  /* 0x00000008ff027e24 */ /* 0x000fe2000f8e00ff */
        /* <DEDUP_REMOVED lines=50> */
.L_x_2192:
        /* <DEDUP_REMOVED lines=17> */
[----:B------:R-:W-:Y:S01]  /*1030*/  ULDC UR57, c[0x0][0x2d4] ;  /* 0x0000b50000397ab9 */ /* 0x000fe20000000800 */
[----:B------:R-:W-:Y:S02]  /*1040*/  @!UP0 UIMAD UR7, UR56, UR8, URZ ;  /* 0x00000008380782a4 */ /* 0x000fe4000f8e023f */
[----:B------:R-:W-:Y:S02]  /*1050*/  USHF.L.U32 UR16, UR47, 0x7, URZ ;  /* 0x000000072f107899 */ /* 0x000fe4000800063f */
[----:B------:R-:W-:Y:S02]  /*1060*/  @!UP0 UIMAD UR44, UR47, UR9, UR7 ;  /* 0x000000092f2c82a4 */ /* 0x000fe4000f8e0207 */
[----:B------:R-:W-:Y:S01]  /*1070*/  UIADD3 UR7, UR19, 0x80, UR30 ;  /* 0x0000008013077890 */ /* 0x000fe2000fffe01e */
[----:B------:R-:W-:Y:S01]  /*1080*/  ULDC UR61, c[0x0][0x2dc] ;  /* 0x0000b700003d7ab9 */ /* 0x000fe20000000800 */
[----:B------:R-:W-:Y:S01]  /*1090*/  ULDC UR60, c[0x0][0x270] ;  /* 0x00009c00003c7ab9 */ /* 0x000fe20000000800 */
[----:B-1----:R-:W-:Y:S01]  /*10a0*/  IABS R5, R6 ;  /* 0x0000000600057213 */ /* 0x002fe20000000000 */
[----:B------:R-:W-:-:S02]  /*10b0*/  UIADD3 UR28, UR7, UR28, -UR12 ;  /* 0x0000001c071c7290 */ /* 0x000fc4000fffe80c */
[----:B------:R-:W-:Y:S01]  /*10c0*/  USHF.R.S32.HI UR7, URZ, 0x1f, UR57 ;  /* 0x0000001f3f077899 */ /* 0x000fe20008011439 */
[----:B------:R-:W1:Y:S01]  /*10d0*/  I2F.RP R2, R5 ;  /* 0x0000000500027306 */ /* 0x000e620000209400 */
[----:B------:R-:W-:Y:S02]  /*10e0*/  USEL UR36, UR16, URZ, UP4 ;  /* 0x0000003f10247287 */ /* 0x000fe4000a000000 */
[----:B------:R-:W-:Y:S02]  /*10f0*/  UIMAD UR7, UR7, UR47, URZ ;  /* 0x0000002f070772a4 */ /* 0x000fe4000f8e023f */
[----:B--2---:R-:W-:Y:S02]  /*1100*/  UIMAD.WIDE.U32 UR38, UR13, UR10, URZ ;  /* 0x0000000a0d2672a5 */ /* 0x004fe4000f8e003f */
[----:B------:R-:W-:Y:S02]  /*1110*/  @!UP0 UIMAD.WIDE.U32 UR40, UR47, UR8, URZ ;  /* 0x000000082f2882a5 */ /* 0x000fe4000f8e003f */
[----:B------:R-:W-:-:S02]  /*1120*/  UIMAD UR52, UR13, UR11, UR39 ;  /* 0x0000000b0d3472a4 */ /* 0x000fc4000f8e0227 */
[----:B------:R-:W-:Y:S01]  /*1130*/  UIADD3 UR13, UR19, 0x7f, URZ ;  /* 0x0000007f130d7890 */ /* 0x000fe2000fffe03f */
[----:B------:R-:W-:Y:S01]  /*1140*/  @UP0 ULDC.64 UR10, c[0x0][0x420] ;  /* 0x00010800000a0ab9 */ /* 0x000fe20000000a00 */
[----:B------:R-:W-:Y:S01]  /*1150*/  UIMAD.WIDE UR8, UR61, UR60, URZ ;  /* 0x0000003c3d0872a5 */ /* 0x000fe2000f8e023f */
[----:B-1----:R-:W1:Y:S01]  /*1160*/  MUFU.RCP R2, R2 ;  /* 0x0000000200027308 */ /* 0x002e620000001000 */
[----:B------:R-:W-:Y:S02]  /*1170*/  @UP0 UIMAD.WIDE.U32 UR42, UR6, UR10, URZ ;  /* 0x0000000a062a02a5 */ /* 0x000fe4000f8e003f */
[----:B------:R-:W-:Y:S02]  /*1180*/  USHF.R.S32.HI UR16, URZ, 0x1f, UR13 ;  /* 0x0000001f3f107899 */ /* 0x000fe4000801140d */
[----:B------:R-:W-:Y:S02]  /*1190*/  @UP0 UIMAD UR50, UR6, UR11, UR43 ;  /* 0x0000000b063202a4 */ /* 0x000fe4000f8e022b */
[----:B------:R-:W-:Y:S01]  /*11a0*/  UIMAD.WIDE.U32 UR10, UR47, UR57, URZ ;  /* 0x000000392f0a72a5 */ /* 0x000fe2000f8e003f */
[----:B------:R-:W-:Y:S01]  /*11b0*/  ULDC.U8 UR17, c[0x0][0x3d8] ;  /* 0x0000f60000117ab9 */ /* 0x000fe20000000000 */
[----:B------:R-:W-:-:S02]  /*11c0*/  UIMAD UR7, UR56, UR57, UR7 ;  /* 0x00000039380772a4 */ /* 0x000fc4000f8e0207 */
[----:B------:R-:W-:Y:S02]  /*11d0*/  UISETP.NE.AND UP2, UPT, UR17, URZ, UPT ;  /* 0x0000003f1100728c */ /* 0x000fe4000bf45270 */
[----:B------:R-:W-:Y:S02]  /*11e0*/  ULEA.HI UR32, UR16, UR13, URZ, 0x7 ;  /* 0x0000000d10207291 */ /* 0x000fe4000f8f383f */
[----:B------:R-:W-:Y:S01]  /*11f0*/  UIMAD.WIDE.U32 UR16, UR8, UR10, URZ ;  /* 0x0000000a081072a5 */ /* 0x000fe2000f8e003f */
[----:B-1----:R-:W-:Y:S01]  /*1200*/  VIADD R2, R2, 0xffffffe ;  /* 0x0ffffffe02027836 */ /* 0x002fe20000000000 */
[----:B------:R-:W-:Y:S02]  /*1210*/  UIMAD UR10, UR9, UR10, URZ ;  /* 0x0000000a090a72a4 */ /* 0x000fe4000f8e023f */
[----:B------:R-:W-:Y:S01]  /*1220*/  UIADD3 UR7, UR11, UR7, URZ ;  /* 0x000000070b077290 */ /* 0x000fe2000fffe03f */
[----:B------:R-:W1:Y:S01]  /*1230*/  F2I.FTZ.U32.TRUNC.NTZ R3, R2 ;  /* 0x0000000200037305 */ /* 0x000e62000021f000 */
[----:B------:R-:W-:-:S02]  /*1240*/  UISETP.NE.AND UP1, UPT, UR31, -0x1, UPT ;  /* 0xffffffff1f00788c */ /* 0x000fc4000bf25270 */
[----:B------:R-:W-:Y:S01]  /*1250*/  UIMAD UR7, UR8, UR7, UR10 ;  /* 0x00000007080772a4 */ /* 0x000fe2000f8e020a */
[----:B------:R-:W-:Y:S01]  /*1260*/  ULDC.64 UR34, c[0x0][0x240] ;  /* 0x0000900000227ab9 */ /* 0x000fe20000000a00 */
[----:B------:R-:W-:Y:S02]  /*1270*/  UIADD3 UR46, UR25, UR23, URZ ;  /* 0x00000017192e7290 */ /* 0x000fe4000fffe03f */
[----:B------:R-:W-:Y:S01]  /*1280*/  PLOP3.LUT P1, PT, PT, PT, UP1, 0x80, 0x0 ;  /* 0x000000000000781c */ /* 0x000fe20003f2f018 */
[----:B------:R-:W-:Y:S02]  /*1290*/  UIADD3 UR51, UR17, UR7, URZ ;  /* 0x0000000711337290 */ /* 0x000fe4000fffe03f */
[----:B------:R-:W-:Y:S02]  /*12a0*/  UIADD3 UR7, UR28, 0x7f, URZ ;  /* 0x0000007f1c077890 */ /* 0x000fe4000fffe03f */
[----:B------:R-:W-:Y:S02]  /*12b0*/  UIMAD.WIDE.U32 UR20, UR6, UR34, URZ ;  /* 0x00000022061472a5 */ /* 0x000fe4000f8e003f */
[----:B------:R-:W-:Y:S01]  /*12c0*/  USHF.R.S32.HI UR23, URZ, 0x1f, UR7 ;  /* 0x0000001f3f177899 */ /* 0x000fe20008011407 */
[----:B-1----:R-:W-:Y:S01]  /*12d0*/  IMAD.MOV R0, RZ, RZ, -R3 ;  /* 0x000000ffff007224 */ /* 0x002fe200078e0a03 */
[----:B------:R-:W-:Y:S01]  /*12e0*/  MOV R2, RZ ;  /* 0x000000ff00027202 */ /* 0x000fe20000000f00 */
[----:B------:R-:W-:-:S02]  /*12f0*/  USEL UR53, UR24, UR20, !UP0 ;  /* 0x0000001418357287 */ /* 0x000fc4000c000000 */
[----:B------:R-:W-:Y:S01]  /*1300*/  IMAD R0, R0, R5, RZ ;  /* 0x0000000500007224 */ /* 0x000fe200078e02ff */
[----:B------:R-:W-:Y:S02]  /*1310*/  UIMAD UR29, UR6, UR35, URZ ;  /* 0x00000023061d72a4 */ /* 0x000fe4000f8e023f */
[----:B------:R-:W-:Y:S01]  /*1320*/  UIMAD.WIDE.U32 UR24, UR8, UR6, URZ ;  /* 0x00000006081872a5 */ /* 0x000fe2000f8e003f */
[----:B------:R-:W-:Y:S01]  /*1330*/  IMAD.HI.U32 R0, R3, R0, R2 ;  /* 0x0000000003007227 */ /* 0x000fe200078e0002 */
[----:B------:R-:W-:Y:S02]  /*1340*/  UIMAD UR13, UR9, UR6, URZ ;  /* 0x00000006090d72a4 */ /* 0x000fe4000f8e023f */
[----:B------:R-:W-:Y:S01]  /*1350*/  @UP1 UIADD3 UR18, UR27, UR31, URZ ;  /* 0x0000001f1b121290 */ /* 0x000fe2000fffe03f */
[----:B------:R-:W-:Y:S01]  /*1360*/  IMAD.MOV.U32 R2, RZ, RZ, R4 ;  /* 0x000000ffff027224 */ /* 0x000fe200078e0004 */
[----:B------:R-:W-:Y:S01]  /*1370*/  ULEA.HI UR7, UR23, UR7, URZ, 0x7 ;  /* 0x0000000717077291 */ /* 0x000fe2000f8f383f */
[----:B------:R-:W-:-:S02]  /*1380*/  @UP1 ULDC.64 UR10, c[0x0][0x248] ;  /* 0x00009200000a1ab9 */ /* 0x000fc40000000a00 */
[----:B------:R-:W-:Y:S01]  /*1390*/  IMAD.HI.U32 R0, R0, R2, RZ ;  /* 0x0000000200007227 */ /* 0x000fe200078e00ff */
[----:B------:R-:W-:Y:S02]  /*13a0*/  @UP0 UIADD3 UR46, UR21, UR29, URZ ;  /* 0x0000001d152e0290 */ /* 0x000fe4000fffe03f */
[----:B------:R-:W-:Y:S02]  /*13b0*/  @UP0 UIADD3 UR51, UR25, UR13, URZ ;  /* 0x0000000d19330290 */ /* 0x000fe4000fffe03f */
[----:B------:R-:W-:Y:S01]  /*13c0*/  IADD3 R3, -R0, RZ, RZ ;  /* 0x000000ff00037210 */ /* 0x000fe20007ffe1ff */
[----:B------:R-:W-:Y:S02]  /*13d0*/  @UP1 UIMAD.WIDE.U32 UR20, UR18, UR10, URZ ;  /* 0x0000000a121412a5 */ /* 0x000fe4000f8e003f */
[----:B------:R-:W-:Y:S02]  /*13e0*/  USHF.R.S32.HI UR13, URZ, 0x7, UR32 ;  /* 0x000000073f0d7899 */ /* 0x000fe40008011420 */
[----:B------:R-:W-:Y:S01]  /*13f0*/  IMAD R2, R5, R3, R2 ;  /* 0x0000000305027224 */ /* 0x000fe200078e0202 */
[----:B------:R-:W-:Y:S01]  /*1400*/  USHF.R.S32.HI UR7, URZ, 0x7, UR7 ;  /* 0x000000073f077899 */ /* 0x000fe20008011407 */
[----:B------:R-:W-:Y:S01]  /*1410*/  ULDC UR45, c[0x0][0x2c4] ;  /* 0x0000b100002d7ab9 */ /* 0x000fe20000000800 */
[----:B------:R-:W-:-:S02]  /*1420*/  @UP1 UIMAD UR18, UR18, UR11, URZ ;  /* 0x0000000b121212a4 */ /* 0x000fc4000f8e023f */
[----:B------:R-:W-:Y:S01]  /*1430*/  ISETP.GT.U32.AND P2, PT, R5, R2, PT ;  /* 0x000000020500720c */ /* 0x000fe20003f44070 */
[----:B------:R-:W-:Y:S02]  /*1440*/  @UP2 UIMAD UR23, UR47, UR45, URZ ;  /* 0x0000002d2f1722a4 */ /* 0x000fe4000f8e023f */
[----:B------:R-:W-:Y:S01]  /*1450*/  UISETP.LT.AND UP3, UPT, UR13, UR7, UPT ;  /* 0x000000070d00728c */ /* 0x000fe2000bf61270 */
[----:B------:R-:W-:Y:S01]  /*1460*/  @UP1 UMOV UR48, UR20 ;  /* 0x0000001400301c82 */ /* 0x000fe20008000000 */
[----:B------:R-:W-:Y:S02]  /*1470*/  @UP2 USEL UR20, UR23, UR6, !UP0 ;  /* 0x0000000617142287 */ /* 0x000fe4000c000000 */
[----:B------:R-:W-:Y:S02]  /*1480*/  USEL UR37, UR13, UR7, UP3 ;  /* 0x000000070d257287 */ /* 0x000fe40009800000 */
[----:B------:R-:W-:Y:S02]  /*1490*/  @UP1 UIADD3 UR26, UR27, UR31, URZ ;  /* 0x0000001f1b1a1290 */ /* 0x000fe4000fffe03f */
[----:B------:R-:W-:-:S02]  /*14a0*/  @UP1 UIADD3 UR49, UR21, UR18, URZ ;  /* 0x0000001215311290 */ /* 0x000fc4000fffe03f */
[----:B------:R-:W-:Y:S01]  /*14b0*/  @!P2 IMAD.IADD R2, R2, 0x1, -R5 ;  /* 0x000000010202a824 */ /* 0x000fe200078e0a05 */
[----:B------:R-:W-:Y:S01]  /*14c0*/  USEL UR54, UR16, UR24, !UP0 ;  /* 0x0000001810367287 */ /* 0x000fe2000c000000 */
[----:B------:R-:W-:Y:S02]  /*14d0*/  @UP2 ULDC UR18, c[0x0][0x2e4] ;  /* 0x0000b90000122ab9 */ /* 0x000fe40000000800 */
[----:B------:R-:W-:Y:S01]  /*14e0*/  @UP1 ULDC.64 UR16, c[0x0][0x250] ;  /* 0x0000940000101ab9 */ /* 0x000fe20000000a00 */
[----:B------:R-:W-:Y:S01]  /*14f0*/  @!UP2 UIMAD UR23, UR47, UR60, UR55 ;  /* 0x0000003c2f17a2a4 */ /* 0x000fe2000f8e0237 */
[----:B------:R-:W-:Y:S01]  /*1500*/  ISETP.GE.U32.AND P3, PT, R2, R5, PT ;  /* 0x000000050200720c */ /* 0x000fe20003f66070 */
[----:B------:R-:W-:Y:S01]  /*1510*/  USHF.L.U64.HI UR33, UR47, 0x7, UR56 ;  /* 0x000000072f217899 */ /* 0x000fe20008010238 */
[----:B------:R-:W-:Y:S01]  /*1520*/  LOP3.LUT R2, R6, UR55, RZ, 0x3c, !PT ;  /* 0x0000003706027c12 */ /* 0x000fe2000f8e3cff */
[----:B------:R-:W-:Y:S02]  /*1530*/  @UP2 UIMAD UR28, UR55, UR18, UR20 ;  /* 0x00000012371c22a4 */ /* 0x000fe4000f8e0214 */
[----:B------:R-:W-:-:S02]  /*1540*/  ULEA UR7, UR37, 0xffffff80, 0x7 ;  /* 0xffffff8025077891 */ /* 0x000fc4000f8e383f */
[----:B------:R-:W-:Y:S02]  /*1550*/  @UP1 UIMAD.WIDE.U32 UR20, UR26, UR16, URZ ;  /* 0x000000101a1412a5 */ /* 0x000fe4000f8e003f */
[----:B------:R-:W-:Y:S02]  /*1560*/  @UP1 UIMAD UR13, UR26, UR17, URZ ;  /* 0x000000111a0d12a4 */ /* 0x000fe4000f8e023f */
[----:B------:R-:W-:Y:S02]  /*1570*/  @!UP2 UIMAD UR28, UR23, UR45, URZ ;  /* 0x0000002d171ca2a4 */ /* 0x000fe4000f8e023f */
[----:B------:R-:W-:Y:S02]  /*1580*/  USEL UR18, UR33, URZ, UP4 ;  /* 0x0000003f21127287 */ /* 0x000fe4000a000000 */
[----:B------:R-:W-:Y:S02]  /*1590*/  USHF.R.S32.HI UR26, URZ, 0x1f, UR7 ;  /* 0x0000001f3f1a7899 */ /* 0x000fe40008011407 */
[----:B------:R-:W-:-:S02]  /*15a0*/  UIADD3 UR23, UP3, UR7, UR36, URZ ;  /* 0x0000002407177290 */ /* 0x000fc4000ff7e03f */
        /* <DEDUP_REMOVED lines=17> */
.L_x_2194:
        /* <DEDUP_REMOVED lines=13> */
.L_x_2195:
        /* <DEDUP_REMOVED lines=30> */
.L_x_2196:
[----:B------:R-:W-:-:S04]  /*1970*/  UIMAD UR6, UR47, UR60, UR55 ;  /* 0x0000003c2f0672a4 */ /* 0x000fc8000f8e0237 */
[----:B------:R-:W-:-:S12]  /*1980*/  UIMAD UR6, UR6, UR57, URZ ;  /* 0x00000039060672a4 */ /* 0x000fd8000f8e023f */
.L_x_2197:
[----:B------:R-:W1:Y:S01]  /*1990*/  S2R R46, SR_TID.X ;  /* 0x00000000002e7919 */ /* 0x000e620000002100 */
[----:B------:R-:W2:Y:S01]  /*19a0*/  LDC.64 R6, c[0x0][0x420] ;  /* 0x00010800ff067b82 */ /* 0x000ea20000000a00 */
[----:B------:R-:W-:Y:S01]  /*19b0*/  UIMAD UR21, UR61, UR60, URZ ;  /* 0x0000003c3d1572a4 */ /* 0x000fe2000f8e023f */
[----:B------:R-:W-:Y:S01]  /*19c0*/  BSSY B1, `(.L_x_2193) ;  /* 0x0000af4000017945 */ /* 0x000fe20003800000 */
[----:B------:R-:W-:Y:S02]  /*19d0*/  UIADD3 UR39, UR7, UR6, URZ ;  /* 0x0000000607277290 */ /* 0x000fe4000fffe03f */
[----:B------:R-:W-:Y:S02]  /*19e0*/  USHF.L.U32 UR20, UR21, 0x7, URZ ;  /* 0x0000000715147899 */ /* 0x000fe4000800063f */
[----:B------:R-:W-:Y:S02]  /*19f0*/  UIADD3 UR6, -UR12, UR19, UR30 ;  /* 0x000000130c067290 */ /* 0x000fe4000fffe11e */
[----:B------:R-:W-:-:S02]  /*1a00*/  USHF.R.S32.HI UR32, URZ, 0x1f, UR55 ;  /* 0x0000001f3f207899 */ /* 0x000fc40008011437 */
[----:B------:R-:W-:Y:S02]  /*1a10*/  UIADD3 UR24, UP2, UP0, UR8, UR20, UR18 ;  /* 0x0000001408187290 */ /* 0x000fe4000f85e012 */
[----:B------:R-:W-:Y:S01]  /*1a20*/  UIADD3 UR40, UR7, UR28, URZ ;  /* 0x0000001c07287290 */ /* 0x000fe2000fffe03f */
[----:B------:R-:W-:Y:S01]  /*1a30*/  ULDC.64 UR8, c[0x0][0x428] ;  /* 0x00010a0000087ab9 */ /* 0x000fe20000000a00 */
[----:B------:R-:W-:Y:S01]  /*1a40*/  USHF.L.U64.HI UR42, UR34, 0x5, UR35 ;  /* 0x00000005222a7899 */ /* 0x000fe20008010223 */
[----:B------:R-:W-:Y:S01]  /*1a50*/  IMAD.U32 R12, RZ, RZ, UR8 ;  /* 0x00000008ff0c7e24 */ /* 0x000fe2000f8e00ff */
[----:B------:R-:W-:Y:S01]  /*1a60*/  USHF.L.U32 UR43, UR34, 0x5, URZ ;  /* 0x00000005222b7899 */ /* 0x000fe2000800063f */
[----:B--2---:R-:W-:-:S04]  /*1a70*/  IMAD R10, R6, UR26, RZ ;  /* 0x0000001a060a7c24 */ /* 0x004fc8000f8e02ff */
[----:B------:R-:W-:Y:S01]  /*1a80*/  IMAD R11, R7, UR7, R10 ;  /* 0x00000007070b7c24 */ /* 0x000fe2000f8e020a */
[----:B-1----:R-:W-:-:S04]  /*1a90*/  SHF.R.S32.HI R13, RZ, 0x1f, R46 ;  /* 0x0000001fff0d7819 */ /* 0x002fc8000001142e */
[CC--:B------:R-:W-:Y:S02]  /*1aa0*/  LEA.HI R0, R13.reuse, R46.reuse, RZ, 0x3 ;  /* 0x0000002e0d007211 */ /* 0x0c0fe400078f18ff */
[----:B------:R-:W-:Y:S02]  /*1ab0*/  LEA.HI R10, R13, R46, RZ, 0x5 ;  /* 0x0000002e0d0a7211 */ /* 0x000fe400078f28ff */
[----:B------:R-:W-:Y:S02]  /*1ac0*/  LOP3.LUT R4, R0, 0xfffffff8, RZ, 0xc0, !PT ;  /* 0xfffffff800047812 */ /* 0x000fe400078ec0ff */
[----:B------:R-:W-:Y:S02]  /*1ad0*/  SHF.R.S32.HI R0, RZ, 0x3, R0 ;  /* 0x00000003ff007819 */ /* 0x000fe40000011400 */
[----:B------:R-:W-:Y:S01]  /*1ae0*/  LOP3.LUT R13, R10, 0xffffffe0, RZ, 0xc0, !PT ;  /* 0xffffffe00a0d7812 */ /* 0x000fe200078ec0ff */
[----:B------:R-:W-:Y:S01]  /*1af0*/  IMAD.IADD R4, R46, 0x1, -R4 ;  /* 0x000000012e047824 */ /* 0x000fe200078e0a04 */
[----:B------:R-:W-:-:S02]  /*1b00*/  SHF.R.S32.HI R36, RZ, 0x1f, R0 ;  /* 0x0000001fff247819 */ /* 0x000fc40000011400 */
[----:B------:R-:W-:Y:S01]  /*1b10*/  IADD3 R8, P0, R0, UR7, RZ ;  /* 0x0000000700087c10 */ /* 0x000fe2000ff1e0ff */
[----:B------:R-:W-:Y:S02]  /*1b20*/  IMAD.SHL.U32 R4, R4, 0x8, RZ ;  /* 0x0000000804047824 */ /* 0x000fe400078e00ff */
[----:B------:R-:W-:Y:S01]  /*1b30*/  IMAD.IADD R46, R46, 0x1, -R13 ;  /* 0x000000012e2e7824 */ /* 0x000fe200078e0a0d */
[----:B------:R-:W-:Y:S02]  /*1b40*/  IADD3.X R2, R36, UR26, RZ, P0, !PT ;  /* 0x0000001a24027c10 */ /* 0x000fe400087fe4ff */
[----:B------:R-:W-:-:S03]  /*1b50*/  SHF.R.S32.HI R5, RZ, 0x1f, R4 ;  /* 0x0000001fff057819 */ /* 0x000fc60000011404 */
[----:B------:R-:W-:Y:S02]  /*1b60*/  IMAD R9, R2, UR34, RZ ;  /* 0x0000002202097c24 */ /* 0x000fe4000f8e02ff */
[----:B------:R-:W-:-:S04]  /*1b70*/  IMAD.WIDE.U32 R2, R8, UR34, R4 ;  /* 0x0000002208027c25 */ /* 0x000fc8000f8e0004 */
[----:B------:R-:W-:Y:S01]  /*1b80*/  IMAD R9, R8, UR35, R9 ;  /* 0x0000002308097c24 */ /* 0x000fe2000f8e0209 */
[----:B------:R-:W-:Y:S01]  /*1b90*/  IADD3 R8, P0, R2, UR53, RZ ;  /* 0x0000003502087c10 */ /* 0x000fe2000ff1e0ff */
[----:B------:R-:W-:-:S03]  /*1ba0*/  ULDC.64 UR52, c[0x0][0x478] ;  /* 0x00011e0000347ab9 */ /* 0x000fc60000000a00 */
[----:B------:R-:W-:Y:S01]  /*1bb0*/  IADD3.X R9, R3, UR46, R9, P0, !PT ;  /* 0x0000002e03097c10 */ /* 0x000fe200087fe409 */
[----:B------:R-:W-:Y:S01]  /*1bc0*/  ULDC UR46, c[0x0][0x398] ;  /* 0x0000e600002e7ab9 */ /* 0x000fe20000000800 */
[----:B------:R-:W-:Y:S01]  /*1bd0*/  IADD3 R2, P0, R4, UR13, RZ ;  /* 0x0000000d04027c10 */ /* 0x000fe2000ff1e0ff */
[----:B------:R-:W-:Y:S02]  /*1be0*/  UIADD3 UR6, UR6, -UR46, URZ ;  /* 0x8000002e06067290 */ /* 0x000fe4000fffe03f */
[----:B------:R-:W-:Y:S01]  /*1bf0*/  UIMAD UR13, UR32, UR8, URZ ;  /* 0x00000008200d72a4 */ /* 0x000fe2000f8e023f */
[----:B------:R-:W-:Y:S01]  /*1c00*/  IADD3.X R3, R5, UR50, RZ, P0, !PT ;  /* 0x0000003205037c10 */ /* 0x000fe200087fe4ff */
[----:B------:R-:W-:Y:S02]  /*1c10*/  USHF.R.S32.HI UR18, URZ, 0x1f, UR6 ;  /* 0x0000001f3f127899 */ /* 0x000fe40008011406 */
[----:B------:R-:W-:Y:S02]  /*1c20*/  UIMAD UR23, UR55, UR9, UR13 ;  /* 0x00000009371772a4 */ /* 0x000fe4000f8e020d */
[----:B------:R-:W-:Y:S01]  /*1c30*/  ULEA.HI UR18, UR18, UR6, URZ, 0x7 ;  /* 0x0000000612127291 */ /* 0x000fe2000f8f383f */
[----:B------:R-:W-:Y:S01]  /*1c40*/  IMAD.WIDE.U32 R2, R6, UR7, R2 ;  /* 0x0000000706027c25 */ /* 0x000fe2000f8e0002 */
[----:B------:R-:W-:Y:S01]  /*1c50*/  ULDC.64 UR8, c[0x0][0x258] ;  /* 0x0000960000087ab9 */ /* 0x000fe20000000a00 */
[----:B------:R-:W-:-:S02]  /*1c60*/  UIADD3 UR13, UR37, -0x1, URZ ;  /* 0xffffffff250d7890 */ /* 0x000fc4000fffe03f */
[----:B------:R-:W-:Y:S01]  /*1c70*/  UIMAD UR6, UR32, UR8, URZ ;  /* 0x00000008200672a4 */ /* 0x000fe2000f8e023f */
[----:B------:R-:W-:Y:S01]  /*1c80*/  IMAD.IADD R3, R3, 0x1, R11 ;  /* 0x0000000103037824 */ /* 0x000fe200078e020b */
[----:B------:R-:W-:Y:S01]  /*1c90*/  USHF.R.S32.HI UR26, URZ, 0x7, UR18 ;  /* 0x000000073f1a7899 */ /* 0x000fe20008011412 */
[----:B------:R-:W-:Y:S01]  /*1ca0*/  SHF.R.S32.HI R11, RZ, 0x5, R10 ;  /* 0x00000005ff0b7819 */ /* 0x000fe2000001140a */
[----:B------:R-:W-:Y:S01]  /*1cb0*/  UIMAD UR9, UR55, UR9, UR6 ;  /* 0x00000009370972a4 */ /* 0x000fe2000f8e0206 */
[----:B------:R-:W-:Y:S01]  /*1cc0*/  IMAD.WIDE.U32 R2, R12, UR55, R2 ;  /* 0x000000370c027c25 */ /* 0x000fe2000f8e0002 */
[----:B------:R-:W-:Y:S01]  /*1cd0*/  USHF.R.S32.HI UR6, URZ, 0x1f, UR20 ;  /* 0x0000001f3f067899 */ /* 0x000fe20008011414 */
[----:B------:R-:W-:Y:S02]  /*1ce0*/  ULDC.64 UR32, c[0x0][0x210] ;  /* 0x0000840000207ab9 */ /* 0x000fe40000000a00 */
[----:B------:R-:W-:Y:S01]  /*1cf0*/  IMAD R11, R11, UR21, R46 ;  /* 0x000000150b0b7c24 */ /* 0x000fe2000f8e022e */
[----:B------:R-:W-:Y:S01]  /*1d00*/  UIADD3.X UR6, UR25, UR6, UR29, UP2, UP0 ;  /* 0x0000000619067290 */ /* 0x000fe200097e041d */
[----:B------:R-:W-:Y:S01]  /*1d10*/  IMAD.U32 R12, RZ, RZ, UR8 ;  /* 0x00000008ff0c7e24 */ /* 0x000fe2000f8e00ff */
[----:B------:R-:W-:Y:S01]  /*1d20*/  UISETP.LT.AND UP0, UPT, URZ, UR26, UPT ;  /* 0x0000001a3f00728c */ /* 0x000fe2000bf01270 */
[----:B------:R-:W-:Y:S01]  /*1d30*/  VIADD R3, R3, UR23 ;  /* 0x0000001703037c36 */ /* 0x000fe20008000000 */
[----:B------:R-:W-:Y:S01]  /*1d40*/  UIADD3 UR7, UP3, UP2, UR38, UR24, UR54 ;  /* 0x0000001826077290 */ /* 0x000fe2000fa7e036 */
[----:B------:R-:W-:Y:S01]  /*1d50*/  IMAD.WIDE.U32 R8, R12, UR55, R8 ;  /* 0x000000370c087c25 */ /* 0x000fe2000f8e0008 */
[----:B------:R-:W-:-:S02]  /*1d60*/  USEL UR26, URZ, UR26, !UP0 ;  /* 0x0000001a3f1a7287 */ /* 0x000fc4000c000000 */
[----:B------:R-:W-:Y:S01]  /*1d70*/  UIADD3.X UR8, UR41, UR6, UR51, UP3, UP2 ;  /* 0x0000000629087290 */ /* 0x000fe20009fe4433 */
[-C--:B------:R-:W-:Y:S01]  /*1d80*/  IMAD R12, R36, R6.reuse, RZ ;  /* 0x00000006240c7224 */ /* 0x080fe200078e02ff */
[----:B------:R-:W-:Y:S01]  /*1d90*/  UISETP.GT.AND UP0, UPT, UR37, UR26, UPT ;  /* 0x0000001a2500728c */ /* 0x000fe2000bf04270 */
[C---:B------:R-:W-:Y:S01]  /*1da0*/  IADD3 R10, P0, R11.reuse, UR7, RZ ;  /* 0x000000070b0a7c10 */ /* 0x040fe2000ff1e0ff */
[C---:B------:R-:W-:Y:S01]  /*1db0*/  IMAD.WIDE.U32 R2, R0.reuse, R6, R2 ;  /* 0x0000000600027225 */ /* 0x040fe200078e0002 */
[----:B------:R-:W-:Y:S01]  /*1dc0*/  ULDC.64 UR24, c[0x0][0x400] ;  /* 0x0001000000187ab9 */ /* 0x000fe20000000a00 */
[----:B------:R-:W-:Y:S01]  /*1dd0*/  UIMAD.WIDE UR6, UR39, 0x4, UR52 ;  /* 0x00000004270678a5 */ /* 0x000fe2000f8e0234 */
[----:B------:R-:W-:Y:S01]  /*1de0*/  LEA.HI.X.SX32 R11, R11, UR8, 0x1, P0 ;  /* 0x000000080b0b7c11 */ /* 0x000fe200080f0eff */
[----:B------:R-:W-:Y:S01]  /*1df0*/  IMAD R12, R0, R7, R12 ;  /* 0x00000007000c7224 */ /* 0x000fe200078e020c */
[----:B------:R-:W-:Y:S01]  /*1e00*/  PLOP3.LUT P0, PT, PT, PT, UP0, 0x80, 0x0 ;  /* 0x000000000000781c */ /* 0x000fe20003f0f008 */
[----:B------:R-:W-:Y:S01]  /*1e10*/  ULDC.64 UR28, c[0x0][0x3e0] ;  /* 0x0000f800001c7ab9 */ /* 0x000fe20000000a00 */
[----:B------:R-:W-:Y:S01]  /*1e20*/  VIADD R13, R9, UR9 ;  /* 0x00000009090d7c36 */ /* 0x000fe20008000000 */
[----:B------:R-:W-:Y:S01]  /*1e30*/  LEA R196, P2, R10, UR24, 0x2 ;  /* 0x000000180ac47c11 */ /* 0x000fe2000f8410ff */
[----:B------:R-:W-:Y:S01]  /*1e40*/  IMAD.IADD R9, R3, 0x1, R12 ;  /* 0x0000000103097824 */ /* 0x000fe200078e020c */
[----:B------:R-:W-:Y:S01]  /*1e50*/  LEA R243, P4, R8, UR32, 0x1 ;  /* 0x0000002008f37c11 */ /* 0x000fe2000f8808ff */
[----:B------:R-:W-:Y:S01]  /*1e60*/  ULDC.64 UR52, c[0x0][0x2b0] ;  /* 0x0000ac0000347ab9 */ /* 0x000fe20000000a00 */
[----:B------:R-:W-:Y:S01]  /*1e70*/  LEA R242, P3, R2, UR28, 0x1 ;  /* 0x0000001c02f27c11 */ /* 0x000fe2000f8608ff */
[----:B------:R-:W-:Y:S01]  /*1e80*/  UIMAD.WIDE UR20, UR40, 0x4, UR52 ;  /* 0x00000004281478a5 */ /* 0x000fe2000f8e0234 */
[----:B------:R-:W-:Y:S01]  /*1e90*/  LEA.HI.X R3, R10, UR25, R11, 0x2, P2 ;  /* 0x000000190a037c11 */ /* 0x000fe200090f140b */
[----:B------:R-:W-:Y:S01]  /*1ea0*/  UMOV UR25, UR6 ;  /* 0x0000000600197c82 */ /* 0x000fe20008000000 */
[----:B------:R-:W-:Y:S01]  /*1eb0*/  LEA.HI.X R241, R8, UR33, R13, 0x1, P4 ;  /* 0x0000002108f17c11 */ /* 0x000fe2000a0f0c0d */
[----:B------:R-:W-:Y:S01]  /*1ec0*/  UMOV UR24, UR7 ;  /* 0x0000000700187c82 */ /* 0x000fe20008000000 */
[----:B------:R-:W-:Y:S01]  /*1ed0*/  LEA.HI.X R236, R2, UR29, R9, 0x1, P3 ;  /* 0x0000001d02ec7c11 */ /* 0x000fe200098f0c09 */
[C---:B------:R-:W-:Y:S01]  /*1ee0*/  IMAD.SHL.U32 R11, R6.reuse, 0x20, RZ ;  /* 0x00000020060b7824 */ /* 0x040fe200078e00ff */
[----:B------:R-:W-:Y:S01]  /*1ef0*/  SHF.L.U64.HI R13, R6, 0x5, R7 ;  /* 0x00000005060d7819 */ /* 0x000fe20000010207 */
        /* <DEDUP_REMOVED lines=20> */
.L_x_2199:
        /* <DEDUP_REMOVED lines=19> */
.L_x_2200:
        /* <DEDUP_REMOVED lines=8> */
[----:B------:R-:W-:Y:S01]  /*21f0*/  BSSY B0, `(.L_x_2201) ;  /* 0x000001a000007945 */ /* 0x000fe20003800000 */
[----:B------:R-:W-:Y:S01]  /*2200*/  ISETP.GE.AND P2, PT, R6, UR12, PT ;  /* 0x0000000c06007c0c */ /* 0x000fe2000bf46270 */
[----:B------:R-:W-:Y:S01]  /*2210*/  IMAD.U32 R6, RZ, RZ, UR10 ;  /* 0x0000000aff067e24 */ /* 0x000fe2000f8e00ff */
[----:B------:R-:W-:Y:S01]  /*2220*/  IADD3 R2, P0, R2, UR18, RZ ;  /* 0x0000001202027c10 */ /* 0x000fe2000ff1e0ff */
[----:B------:R-:W-:Y:S01]  /*2230*/  ULDC.64 UR10, c[0x0][0x468] ;  /* 0x00011a00000a7ab9 */ /* 0x000fe20000000a00 */
[C---:B------:R-:W-:Y:S01]  /*2240*/  ISETP.GE.AND P3, PT, R0.reuse, UR12, PT ;  /* 0x0000000c00007c0c */ /* 0x040fe2000bf66270 */
[----:B------:R-:W-:Y:S01]  /*2250*/  UIMAD UR13, UR13, UR10, URZ ;  /* 0x0000000a0d0d72a4 */ /* 0x000fe2000f8e023f */
[----:B------:R-:W-:Y:S01]  /*2260*/  IADD3.X R3, R3, UR19, R6, P0, !PT ;  /* 0x0000001303037c10 */ /* 0x000fe200087fe406 */
[----:B------:R-:W-:Y:S01]  /*2270*/  IMAD.U32 R6, RZ, RZ, UR10 ;  /* 0x0000000aff067e24 */ /* 0x000fe2000f8e00ff */
[----:B------:R-:W-:Y:S01]  /*2280*/  ISETP.GE.AND P1, PT, R7, UR12, PT ;  /* 0x0000000c07007c0c */ /* 0x000fe2000bf26270 */
[----:B------:R-:W-:Y:S01]  /*2290*/  UIMAD UR11, UR55, UR11, UR13 ;  /* 0x0000000b370b72a4 */ /* 0x000fe2000f8e020d */
[----:B------:R-:W-:Y:S01]  /*22a0*/  IADD3 R7, R0, 0x60, RZ ;  /* 0x0000006000077810 */ /* 0x000fe20007ffe0ff */
        /* <DEDUP_REMOVED lines=14> */
.L_x_2202:
[----:B------:R-:W-:Y:S05]  /*2390*/  BSYNC B0 ;  /* 0x0000000000007941 */ /* 0x000fea0003800000 */
.L_x_2201:
        /* <DEDUP_REMOVED lines=14> */
.L_x_2204:
[----:B------:R-:W-:Y:S05]  /*2480*/  BSYNC B0 ;  /* 0x0000000000007941 */ /* 0x000fea0003800000 */
.L_x_2203:
        /* <DEDUP_REMOVED lines=14> */
.L_x_2206:
[----:B------:R-:W-:Y:S05]  /*2570*/  BSYNC B0 ;  /* 0x0000000000007941 */ /* 0x000fea0003800000 */
.L_x_2205:
        /* <DEDUP_REMOVED lines=14> */
.L_x_2208:
[----:B------:R-:W-:Y:S05]  /*2660*/  BSYNC B0 ;  /* 0x0000000000007941 */ /* 0x000fea0003800000 */
.L_x_2207:
        /* <DEDUP_REMOVED lines=26> */
.L_x_2210:
[----:B------:R-:W-:Y:S05]  /*2810*/  BSYNC B0 ;  /* 0x0000000000007941 */ /* 0x000fea0003800000 */
.L_x_2209:
        /* <DEDUP_REMOVED lines=14> */
.L_x_2212:
[----:B------:R-:W-:Y:S05]  /*2900*/  BSYNC B0 ;  /* 0x0000000000007941 */ /* 0x000fea0003800000 */
.L_x_2211:
        /* <DEDUP_REMOVED lines=14> */
.L_x_2214:
[----:B------:R-:W-:Y:S05]  /*29f0*/  BSYNC B0 ;  /* 0x0000000000007941 */ /* 0x000fea0003800000 */
.L_x_2213:
        /* <DEDUP_REMOVED lines=14> */
.L_x_2198:
[----:B------:R-:W-:Y:S01]  /*2ae0*/  PLOP3.LUT P1, PT, PT, PT, UP4, 0x80, 0x0 ;  /* 0x000000000000781c */ /* 0x000fe20003f2f048 */
[----:B------:R-:W-:Y:S01]  /*2af0*/  UIMAD UR6, UR13, -0x80, UR19 ;  /* 0xffffff800d0678a4 */ /* 0x000fe2000f8e0213 */
[C---:B------:R-:W-:Y:S01]  /*2b00*/  VIADD R8, R0.reuse, 0x20 ;  /* 0x0000002000087836 */ /* 0x040fe20000000000 */
[----:B------:R-:W-:Y:S01]  /*2b10*/  UIMAD UR7, UR22, -0x80, UR12 ;  /* 0xffffff80160778a4 */ /* 0x000fe2000f8e020c */
[C---:B------:R-:W-:Y:S01]  /*2b20*/  VIADD R17, R0.reuse, 0x40 ;  /* 0x0000004000117836 */ /* 0x040fe20000000000 */
[----:B------:R-:W-:Y:S01]  /*2b30*/  ULEA.HI UR8, UR13, UR13, URZ, 0x1 ;  /* 0x0000000d0d087291 */ /* 0x000fe2000f8f083f */
[C---:B------:R-:W-:Y:S01]  /*2b40*/  VIADD R18, R0.reuse, 0x60 ;  /* 0x0000006000127836 */ /* 0x040fe20000000000 */
[----:B------:R-:W-:Y:S01]  /*2b50*/  ISETP.GE.AND P2, PT, R0, UR6, PT ;  /* 0x0000000600007c0c */ /* 0x000fe2000bf46270 */
[----:B------:R-:W-:Y:S01]  /*2b60*/  VIADD R15, R248, 0x2000 ;  /* 0x00002000f80f7836 */ /* 0x000fe20000000000 */
[----:B------:R-:W-:Y:S01]  /*2b70*/  ISETP.GE.AND P5, PT, R8, UR6, PT ;  /* 0x0000000608007c0c */ /* 0x000fe2000bfa6270 */
[----:B------:R-:W-:Y:S01]  /*2b80*/  ULOP3.LUT UR8, UR8, 0xfffffffe, URZ, 0xc0, !UPT ;  /* 0xfffffffe08087892 */ /* 0x000fe2000f8ec03f */
[----:B------:R-:W-:Y:S01]  /*2b90*/  ISETP.GE.AND P0, PT, R17, UR6, PT ;  /* 0x0000000611007c0c */ /* 0x000fe2000bf06270 */
[----:B------:R-:W-:Y:S01]  /*2ba0*/  ULDC.64 UR28, c[0x0][0x260] ;  /* 0x00009800001c7ab9 */ /* 0x000fe20000000a00 */
[----:B------:R-:W-:Y:S01]  /*2bb0*/  @P1 BAR.SYNC.DEFER_BLOCKING 0x0 ;  /* 0x0000000000001b1d */ /* 0x000fe20000010000 */
[----:B------:R-:W-:Y:S01]  /*2bc0*/  ISETP.GE.AND P6, PT, R18, UR6, PT ;  /* 0x0000000612007c0c */ /* 0x000fe2000bfc6270 */
[----:B------:R-:W-:Y:S01]  /*2bd0*/  UIADD3 UR8, UR13, -UR8, URZ ;  /* 0x800000080d087290 */ /* 0x000fe2000fffe03f */
[----:B------:R-:W-:-:S02]  /*2be0*/  LEA R2, R248, UR4, 0x1 ;  /* 0x00000004f8027c11 */ /* 0x000fc4000f8e08ff */
[----:B------:R-:W-:Y:S01]  /*2bf0*/  ISETP.GE.AND P4, PT, R8, UR7, PT ;  /* 0x0000000708007c0c */ /* 0x000fe2000bf86270 */
[----:B------:R-:W-:Y:S01]  /*2c00*/  UISETP.NE.AND UP0, UPT, UR8, 0x1, UPT ;  /* 0x000000010800788c */ /* 0x000fe2000bf05270 */
[----:B------:R-:W-:Y:S01]  /*2c10*/  @!P2 IMAD.MOV.U32 R8, RZ, RZ, R242 ;  /* 0x000000ffff08a224 */ /* 0x000fe200078e00f2 */
[----:B------:R-:W-:Y:S01]  /*2c20*/  UIMAD UR8, UR36, UR10, URZ ;  /* 0x0000000a240872a4 */ /* 0x000fe2000f8e023f */
[----:B------:R-:W-:Y:S01]  /*2c30*/  @!P2 IMAD.MOV.U32 R9, RZ, RZ, R236 ;  /* 0x000000ffff09a224 */ /* 0x000fe200078e00ec */
[CC--:B------:R-:W-:Y:S02]  /*2c40*/  @!P5 LEA R12, P3, R11.reuse, R242.reuse, 0x1 ;  /* 0x000000f20b0cd211 */ /* 0x0c0fe400078608ff */
[C---:B------:R-:W-:Y:S01]  /*2c50*/  @!P0 LEA R10, P1, R6.reuse, R242, 0x7 ;  /* 0x000000f2060a8211 */ /* 0x040fe200078238ff */
[----:B------:R-:W-:Y:S01]  /*2c60*/  UIMAD UR8, UR30, UR11, UR8 ;  /* 0x0000000b1e0872a4 */ /* 0x000fe2000f8e0208 */
[-C--:B------:R-:W-:Y:S01]  /*2c70*/  @!P5 LEA.HI.X R13, R11, R236.reuse, R13, 0x1, P3 ;  /* 0x000000ec0b0dd211 */ /* 0x080fe200018f0c0d */
[----:B------:R-:W-:Y:S01]  /*2c80*/  @!P6 IMAD R16, R7, 0xc0, RZ ;  /* 0x000000c00710e824 */ /* 0x000fe200078e02ff */
[----:B------:R-:W-:-:S02]  /*2c90*/  @!P0 LEA.HI.X R11, R6, R236, R7, 0x7, P1 ;  /* 0x000000ec060b8211 */ /* 0x000fc400008f3c07 */
[----:B------:R-:W-:Y:S02]  /*2ca0*/  PLOP3.LUT P1, PT, PT, PT, UP0, 0x80, 0x0 ;  /* 0x000000000000781c */ /* 0x000fe40003f2f008 */
[----:B------:R-:W-:Y:S01]  /*2cb0*/  ISETP.GE.AND P3, PT, R17, UR7, PT ;  /* 0x0000000711007c0c */ /* 0x000fe2000bf66270 */
[----:B------:R-:W-:Y:S01]  /*2cc0*/  VOTEU.ALL UP0, P6 ;  /* 0x00000000003f7886 */ /* 0x000fe20003000000 */
[----:B------:R-:W-:Y:S04]  /*2cd0*/  @P2 STS.128 [R2+0x8000], RZ ;  /* 0x008000ff02002388 */ /* 0x000fe80000000c00 */
[----:B------:R-:W-:Y:S01]  /*2ce0*/  @!UP0 UIMAD UR18, UR35, 0xc0, URZ ;  /* 0x000000c0231288a4 */ /* 0x000fe2000f8e023f */
[----:B------:R-:W-:Y:S01]  /*2cf0*/  @!PT LDS RZ, [RZ] ;  /* 0x00000000fffff984 */ /* 0x000fe20000000800 */
[----:B------:R-:W-:Y:S01]  /*2d00*/  @!PT LDS RZ, [RZ] ;  /* 0x00000000fffff984 */ /* 0x000fe20000000800 */
[----:B------:R-:W-:Y:S01]  /*2d10*/  @!PT LDS RZ, [RZ] ;  /* 0x00000000fffff984 */ /* 0x000fe20000000800 */
[----:B------:R1:W-:Y:S04]  /*2d20*/  @!P2 LDGSTS.E.BYPASS.LTC128B.128 [R2+0x8000], desc[UR14][R8.64] ;  /* 0x080000000802afae */ /* 0x0003e8000b901d4e */
[----:B------:R-:W-:Y:S02]  /*2d30*/  @P5 STS.128 [R2+0x9000], RZ ;  /* 0x009000ff02005388 */ /* 0x000fe40000000c00 */
[----:B------:R-:W2:Y:S02]  /*2d40*/  @!P3 LDC.64 R38, c[0x0][0x218] ;  /* 0x00008600ff26bb82 */ /* 0x000ea40000000a00 */
        /* <DEDUP_REMOVED lines=13> */
[----:B------:R-:W-:Y:S02]  /*2e20*/  @!P6 IMAD.IADD R7, R9, 0x1, R16 ;  /* 0x000000010907e824 */ /* 0x000fe400078e0210 */
[----:B------:R-:W-:Y:S01]  /*2e30*/  @!P6 IMAD.MOV.U32 R6, RZ, RZ, R8 ;  /* 0x000000ffff06e224 */ /* 0x000fe200078e0008 */
[----:B------:R-:W-:Y:S01]  /*2e40*/  SEL R8, R15, R248, !P1 ;  /* 0x000000f80f087207 */ /* 0x000fe20004800000 */
[----:B------:R-:W-:Y:S02]  /*2e50*/  IMAD.U32 R9, RZ, RZ, UR43 ;  /* 0x0000002bff097e24 */ /* 0x000fe4000f8e00ff */
[----:B---3--:R-:W-:Y:S01]  /*2e60*/  IMAD.U32 R11, RZ, RZ, UR34 ;  /* 0x00000022ff0b7e24 */ /* 0x008fe2000f8e00ff */
[----:B------:R-:W-:Y:S01]  /*2e70*/  LEA R224, R8, UR4, 0x1 ;  /* 0x0000000408e07c11 */ /* 0x000fe2000f8e08ff */
[----:B------:R-:W-:Y:S01]  /*2e80*/  @!PT LDS RZ, [RZ] ;  /* 0x00000000fffff984 */ /* 0x000fe20000000800 */
[----:B------:R-:W-:Y:S01]  /*2e90*/  @!PT LDS RZ, [RZ] ;  /* 0x00000000fffff984 */ /* 0x000fe20000000800 */
[----:B------:R-:W-:Y:S01]  /*2ea0*/  @!PT LDS RZ, [RZ] ;  /* 0x00000000fffff984 */ /* 0x000fe20000000800 */
[----:B------:R1:W-:Y:S01]  /*2eb0*/  @!P6 LDGSTS.E.BYPASS.LTC128B.128 [R2+0xb000], desc[UR14][R6.64] ;  /* 0x0b0000000602efae */ /* 0x0003e2000b901d4e */
[----:B------:R-:W-:-:S03]  /*2ec0*/  MOV R10, UR35 ;  /* 0x00000023000a7c02 */ /* 0x000fc60008000f00 */
[----:B------:R-:W-:Y:S04]  /*2ed0*/  @P2 STS [R224], RZ ;  /* 0x000000ffe0002388 */ /* 0x000fe80000000800 */
[----:B------:R-:W-:Y:S04]  /*2ee0*/  @P2 STS [R224+0x4], RZ ;  /* 0x000004ffe0002388 */ /* 0x000fe80000000800 */
[----:B------:R-:W-:Y:S04]  /*2ef0*/  @P2 STS [R224+0x8], RZ ;  /* 0x000008ffe0002388 */ /* 0x000fe80000000800 */
[----:B------:R-:W-:Y:S01]  /*2f00*/  @P2 STS [R224+0xc], RZ ;  /* 0x00000cffe0002388 */ /* 0x000fe20000000800 */
[----:B-1----:R-:W-:-:S02]  /*2f10*/  @!P2 IMAD.MOV.U32 R6, RZ, RZ, R243 ;  /* 0x000000ffff06a224 */ /* 0x002fc400078e00f3 */
        /* <DEDUP_REMOVED lines=10> */
[----:B-1----:R-:W-:-:S02]  /*2fc0*/  IMAD.U32 R7, RZ, RZ, UR42 ;  /* 0x0000002aff077e24 */ /* 0x002fc4000f8e00ff */
[----:B------:R-:W-:-:S03]  /*2fd0*/  IMAD.U32 R6, RZ, RZ, UR10 ;  /* 0x0000000aff067e24 */ /* 0x000fc6000f8e00ff */
[----:B------:R-:W-:Y:S01]  /*2fe0*/  @!P5 LEA.HI.X R9, R9, R241, R7, 0x1, P2 ;  /* 0x000000f10909d211 */ /* 0x000fe200010f0c07 */
[----:B------:R-:W-:Y:S01]  /*2ff0*/  IMAD.WIDE.U32 R6, R6, UR30, R4 ;  /* 0x0000001e06067c25 */ /* 0x000fe2000f8e0004 */
[----:B------:R-:W-:-:S03]  /*3000*/  @!P0 LEA R16, P2, R11, R243, 0x7 ;  /* 0x000000f30b108211 */ /* 0x000fc600078438ff */
[----:B------:R-:W-:Y:S01]  /*3010*/  @!PT LDS RZ, [RZ] ;  /* 0x00000000fffff984 */ /* 0x000fe20000000800 */
[----:B------:R-:W-:Y:S01]  /*3020*/  @!PT LDS RZ, [RZ] ;  /* 0x00000000fffff984 */ /* 0x000fe20000000800 */
[----:B------:R-:W-:Y:S01]  /*3030*/  @!PT LDS RZ, [RZ] ;  /* 0x00000000fffff984 */ /* 0x000fe20000000800 */
[----:B------:R1:W-:Y:S01]  /*3040*/  @!P5 LDGSTS.E.BYPASS.LTC128B.128 [R224+0x1000], desc[UR14][R8.64] ;  /* 0x0100000008e0dfae */ /* 0x0003e2000b901d4e */
[----:B------:R-:W-:Y:S02]  /*3050*/  @!P0 LEA.HI.X R17, R11, R241, R10, 0x7, P2 ;  /* 0x000000f10b118211 */ /* 0x000fe400010f3c0a */
[----:B------:R-:W-:Y:S01]  /*3060*/  ISETP.GE.AND P2, PT, R18, UR7, PT ;  /* 0x0000000712007c0c */ /* 0x000fe2000bf46270 */
[----:B------:R-:W-:Y:S04]  /*3070*/  @P0 STS [R224+0x2000], RZ ;  /* 0x002000ffe0000388 */ /* 0x000fe80000000800 */
[----:B------:R-:W-:Y:S04]  /*3080*/  @P0 STS [R224+0x2004], RZ ;  /* 0x002004ffe0000388 */ /* 0x000fe80000000800 */
[----:B------:R-:W-:Y:S04]  /*3090*/  @P0 STS [R224+0x2008], RZ ;  /* 0x002008ffe0000388 */ /* 0x000fe80000000800 */
[----:B------:R-:W-:Y:S01]  /*30a0*/  @P0 STS [R224+0x200c], RZ ;  /* 0x00200cffe0000388 */ /* 0x000fe20000000800 */
[----:B------:R-:W3:Y:S03]  /*30b0*/  @!P2 LDC.64 R34, c[0x0][0x218] ;  /* 0x00008600ff22ab82 */ /* 0x000ee60000000a00 */
[----:B------:R-:W-:Y:S01]  /*30c0*/  @!PT LDS RZ, [RZ] ;  /* 0x00000000fffff984 */ /* 0x000fe20000000800 */
[----:B------:R-:W-:Y:S01]  /*30d0*/  @!PT LDS RZ, [RZ] ;  /* 0x00000000fffff984 */ /* 0x000fe20000000800 */
[----:B------:R-:W-:Y:S01]  /*30e0*/  @!PT LDS RZ, [RZ] ;  /* 0x00000000fffff984 */ /* 0x000fe20000000800 */
[----:B------:R4:W-:Y:S04]  /*30f0*/  @!P0 LDGSTS.E.BYPASS.LTC128B.128 [R224+0x2000], desc[UR14][R16.64] ;  /* 0x0200000010e08fae */ /* 0x0009e8000b901d4e */
[----:B------:R-:W-:Y:S01]  /*3100*/  @P6 STS [R224+0x3000], RZ ;  /* 0x003000ffe0006388 */ /* 0x000fe20000000800 */
[----:B-1----:R-:W-:Y:S01]  /*3110*/  IMAD.U32 R9, RZ, RZ, UR8 ;  /* 0x00000008ff097e24 */ /* 0x002fe2000f8e00ff */
[----:B------:R-:W-:Y:S01]  /*3120*/  IADD3 R8, P5, R6, UR48, RZ ;  /* 0x0000003006087c10 */ /* 0x000fe2000ffbe0ff */
[----:B------:R-:W-:Y:S01]  /*3130*/  IMAD.U32 R6, RZ, RZ, UR16 ;  /* 0x00000010ff067e24 */ /* 0x000fe2000f8e00ff */
[----:B------:R-:W-:Y:S01]  /*3140*/  UIMAD UR8, UR36, UR16, URZ ;  /* 0x00000010240872a4 */ /* 0x000fe2000f8e023f */
[----:B------:R-:W-:Y:S01]  /*3150*/  @P6 STS [R224+0x3004], RZ ;  /* 0x003004ffe0006388 */ /* 0x000fe20000000800 */
[----:B------:R-:W-:Y:S01]  /*3160*/  IADD3.X R9, R7, UR49, R9, P5, !PT ;  /* 0x0000003107097c10 */ /* 0x000fe2000affe409 */
[----:B------:R-:W-:Y:S01]  /*3170*/  IMAD.WIDE.U32 R4, R6, UR30, R4 ;  /* 0x0000001e06047c25 */ /* 0x000fe2000f8e0004 */
[C---:B------:R-:W-:Y:S01]  /*3180*/  @!P4 IADD3 R22, P5, R0.reuse, 0x20, RZ ;  /* 0x000000200016c810 */ /* 0x040fe20007fbe0ff */
[----:B------:R-:W-:Y:S01]  /*3190*/  UIMAD UR8, UR30, UR17, UR8 ;  /* 0x000000111e0872a4 */ /* 0x000fe2000f8e0208 */
[----:B------:R-:W-:Y:S03]  /*31a0*/  @P6 STS [R224+0x3008], RZ ;  /* 0x003008ffe0006388 */ /* 0x000fe60000000800 */
[--C-:B------:R-:W-:Y:S01]  /*31b0*/  @!P4 IMAD.X R18, RZ, RZ, R36.reuse, P5 ;  /* 0x000000ffff12c224 */ /* 0x100fe200028e0624 */
[C---:B------:R-:W-:Y:S01]  /*31c0*/  @!P3 IADD3 R29, P5, R0.reuse, 0x40, RZ ;  /* 0x00000040001db810 */ /* 0x040fe20007fbe0ff */
[----:B------:R-:W-:Y:S04]  /*31d0*/  @P6 STS [R224+0x300c], RZ ;  /* 0x00300cffe0006388 */ /* 0x000fe80000000800 */
[----:B------:R-:W-:Y:S01]  /*31e0*/  @!P3 IMAD.X R23, RZ, RZ, R36, P5 ;  /* 0x000000ffff17b224 */ /* 0x000fe200028e0624 */
[----:B------:R-:W-:-:S02]  /*31f0*/  @!P2 IADD3 R28, P5, R0, 0x60, RZ ;  /* 0x00000060001ca810 */ /* 0x000fc40007fbe0ff */
[----:B----4-:R-:W-:Y:S01]  /*3200*/  @!P3 IADD3 R16, P0, R0, 0x40, RZ ;  /* 0x000000400010b810 */ /* 0x010fe20007f1e0ff */
[----:B------:R-:W-:Y:S02]  /*3210*/  @!P3 IMAD R23, R23, UR10, RZ ;  /* 0x0000000a1717bc24 */ /* 0x000fe4000f8e02ff */
[----:B------:R-:W-:Y:S01]  /*3220*/  @!P2 IMAD.X R32, RZ, RZ, R36, P5 ;  /* 0x000000ffff20a224 */ /* 0x000fe200028e0624 */
[----:B------:R-:W-:Y:S01]  /*3230*/  IADD3 R6, P5, R4, UR44, RZ ;  /* 0x0000002c04067c10 */ /* 0x000fe2000ffbe0ff */
[----:B------:R-:W-:Y:S01]  /*3240*/  IMAD.U32 R4, RZ, RZ, UR8 ;  /* 0x00000008ff047e24 */ /* 0x000fe2000f8e00ff */
[----:B------:R-:W-:Y:S01]  /*3250*/  ULDC.64 UR8, c[0x0][0x268] ;  /* 0x00009a0000087ab9 */ /* 0x000fe20000000a00 */
[----:B------:R-:W-:Y:S01]  /*3260*/  @!P3 IMAD R43, R29, UR11, R23 ;  /* 0x0000000b1d2bbc24 */ /* 0x000fe2000f8e0217 */
[----:B------:R-:W-:Y:S01]  /*3270*/  @!P3 IADD3.X R17, RZ, R36, RZ, P0, !PT ;  /* 0x00000024ff11b210 */ /* 0x000fe200007fe4ff */
[----:B------:R-:W-:Y:S01]  /*3280*/  IMAD R12, R19, UR8, RZ ;  /* 0x00000008130c7c24 */ /* 0x000fe2000f8e02ff */
[----:B------:R-:W-:Y:S01]  /*3290*/  IADD3.X R7, R5, UR45, R4, P5, !PT ;  /* 0x0000002d05077c10 */ /* 0x000fe2000affe404 */
[----:B------:R-:W-:Y:S01]  /*32a0*/  @!P6 IMAD.MOV.U32 R4, RZ, RZ, R243 ;  /* 0x000000ffff04e224 */ /* 0x000fe200078e00f3 */
[----:B------:R-:W-:Y:S01]  /*32b0*/  @!P4 IADD3 R25, P5, R0, 0x20, RZ ;  /* 0x000000200019c810 */ /* 0x000fe20007fbe0ff */
[----:B------:R-:W-:-:S02]  /*32c0*/  @!P6 IMAD.MOV.U32 R5, RZ, RZ, R241 ;  /* 0x000000ffff05e224 */ /* 0x000fc400078e00f1 */
[----:B------:R-:W-:Y:S02]  /*32d0*/  IMAD R12, R14, UR9, R12 ;  /* 0x000000090e0c7c24 */ /* 0x000fe4000f8e020c */
[----:B------:R-:W-:-:S04]  /*32e0*/  @!P6 IMAD.WIDE.U32 R10, R11, 0xc0, R4 ;  /* 0x000000c00b0ae825 */ /* 0x000fc800078e0004 */
[----:B------:R-:W-:Y:S02]  /*32f0*/  IMAD R4, R19, UR28, RZ ;  /* 0x0000001c13047c24 */ /* 0x000fe4000f8e02ff */
[----:B------:R-:W-:Y:S01]  /*3300*/  @!P4 IMAD.X R24, RZ, RZ, R36, P5 ;  /* 0x000000ffff18c224 */ /* 0x000fe200028e0624 */
[----:B------:R-:W-:Y:S01]  /*3310*/  ISETP.GE.AND P5, PT, R0, UR7, PT ;  /* 0x0000000700007c0c */ /* 0x000fe2000bfa6270 */
[----:B------:R-:W-:Y:S02]  /*3320*/  IMAD R13, R14, UR29, R4 ;  /* 0x0000001d0e0d7c24 */ /* 0x000fe4000f8e0204 */
[----:B------:R-:W-:Y:S02]  /*3330*/  IMAD.MOV.U32 R239, RZ, RZ, 0x7f800000 ;  /* 0x7f800000ffef7424 */ /* 0x000fe400078e00ff */
        /* <DEDUP_REMOVED lines=9> */
[----:B------:R-:W-:Y:S01]  /*33d0*/  IMAD.WIDE.U32 R4, R14, UR28, R8 ;  /* 0x0000001c0e047c25 */ /* 0x000fe2000f8e0008 */
[----:B------:R-:W-:-:S02]  /*33e0*/  CS2R R124, SRZ ;  /* 0x00000000007c7805 */ /* 0x000fc4000001ff00 */
[----:B------:R-:W-:Y:S02]  /*33f0*/  CS2R R130, SRZ ;  /* 0x0000000000827805 */ /* 0x000fe4000001ff00 */
[----:B------:R-:W-:Y:S01]  /*3400*/  CS2R R128, SRZ ;  /* 0x0000000000807805 */ /* 0x000fe2000001ff00 */
[----:B------:R-:W-:Y:S01]  /*3410*/  IMAD.WIDE.U32 R6, R14, UR8, R6 ;  /* 0x000000080e067c25 */ /* 0x000fe2000f8e0006 */
[----:B------:R-:W-:Y:S02]  /*3420*/  CS2R R122, SRZ ;  /* 0x00000000007a7805 */ /* 0x000fe4000001ff00 */
[----:B------:R-:W-:Y:S02]  /*3430*/  CS2R R120, SRZ ;  /* 0x0000000000787805 */ /* 0x000fe4000001ff00 */
[----:B------:R-:W-:Y:S01]  /*3440*/  CS2R R118, SRZ ;  /* 0x0000000000767805 */ /* 0x000fe2000001ff00 */
[----:B------:R-:W-:Y:S01]  /*3450*/  @!P4 IMAD R8, R18, UR10, RZ ;  /* 0x0000000a1208cc24 */ /* 0x000fe2000f8e02ff */
[----:B------:R-:W-:Y:S01]  /*3460*/  IADD3 R7, R7, R12, RZ ;  /* 0x0000000c07077210 */ /* 0x000fe20007ffe0ff */
[----:B------:R-:W-:Y:S01]  /*3470*/  IMAD.IADD R5, R5, 0x1, R13 ;  /* 0x0000000105057824 */ /* 0x000fe200078e020d */
[----:B------:R-:W-:Y:S01]  /*3480*/  CS2R R116, SRZ ;  /* 0x0000000000747805 */ /* 0x000fe2000001ff00 */
[C---:B------:R-:W-:Y:S01]  /*3490*/  @!P4 IMAD R42, R22.reuse, UR11, R8 ;  /* 0x0000000b162acc24 */ /* 0x040fe2000f8e0208 */
[----:B------:R-:W-:Y:S01]  /*34a0*/  CS2R R110, SRZ ;  /* 0x00000000006e7805 */ /* 0x000fe2000001ff00 */
[----:B------:R-:W-:Y:S01]  /*34b0*/  @!P6 VIADD R15, R11, UR18 ;  /* 0x000000120b0fec36 */ /* 0x000fe20008000000 */
[----:B------:R-:W-:Y:S01]  /*34c0*/  CS2R R108, SRZ ;  /* 0x00000000006c7805 */ /* 0x000fe2000001ff00 */
[----:B------:R-:W-:Y:S01]  /*34d0*/  @!P6 IMAD.MOV.U32 R14, RZ, RZ, R10 ;  /* 0x000000ffff0ee224 */ /* 0x000fe200078e000a */
[----:B------:R-:W-:Y:S01]  /*34e0*/  CS2R R114, SRZ ;  /* 0x0000000000727805 */ /* 0x000fe2000001ff00 */
[----:B------:R-:W-:Y:S01]  /*34f0*/  @!P4 IMAD.WIDE.U32 R8, R22, UR10, R4 ;  /* 0x0000000a1608cc25 */ /* 0x000fe2000f8e0004 */
[----:B------:R-:W-:-:S02]  /*3500*/  CS2R R112, SRZ ;  /* 0x0000000000707805 */ /* 0x000fc4000001ff00 */
[----:B------:R-:W-:Y:S01]  /*3510*/  CS2R R106, SRZ ;  /* 0x00000000006a7805 */ /* 0x000fe2000001ff00 */
[----:B------:R-:W-:Y:S01]  /*3520*/  @!PT LDS RZ, [RZ] ;  /* 0x00000000fffff984 */ /* 0x000fe20000000800 */
[----:B------:R-:W-:Y:S01]  /*3530*/  @!PT LDS RZ, [RZ] ;  /* 0x00000000fffff984 */ /* 0x000fe20000000800 */
[----:B------:R-:W-:Y:S01]  /*3540*/  @!PT LDS RZ, [RZ] ;  /* 0x00000000fffff984 */ /* 0x000fe20000000800 */
[----:B------:R1:W-:Y:S01]  /*3550*/  @!P6 LDGSTS.E.BYPASS.LTC128B.128 [R224+0x3000], desc[UR14][R14.64] ;  /* 0x030000000ee0efae */ /* 0x0003e2000b901d4e */
[--C-:B------:R-:W-:Y:S01]  /*3560*/  @!P3 IMAD.MOV.U32 R10, RZ, RZ, R4.reuse ;  /* 0x000000ffff0ab224 */ /* 0x100fe200078e0004 */
[----:B------:R-:W-:Y:S01]  /*3570*/  CS2R R104, SRZ ;  /* 0x0000000000687805 */ /* 0x000fe2000001ff00 */
[--C-:B------:R-:W-:Y:S01]  /*3580*/  @!P3 IMAD.MOV.U32 R11, RZ, RZ, R5.reuse ;  /* 0x000000ffff0bb224 */ /* 0x100fe200078e0005 */
[----:B------:R-:W-:Y:S01]  /*3590*/  @P5 STS.128 [R2+0xc000], RZ ;  /* 0x00c000ff02005388 */ /* 0x000fe20000000c00 */
[--C-:B------:R-:W-:Y:S01]  /*35a0*/  @!P2 IMAD.MOV.U32 R12, RZ, RZ, R4.reuse ;  /* 0x000000ffff0ca224 */ /* 0x100fe200078e0004 */
[----:B------:R-:W-:Y:S01]  /*35b0*/  CS2R R102, SRZ ;  /* 0x0000000000667805 */ /* 0x000fe2000001ff00 */
[--C-:B------:R-:W-:Y:S01]  /*35c0*/  @!P2 IMAD.MOV.U32 R13, RZ, RZ, R5.reuse ;  /* 0x000000ffff0da224 */ /* 0x100fe200078e0005 */
[----:B------:R-:W-:Y:S01]  /*35d0*/  CS2R R100, SRZ ;  /* 0x0000000000647805 */ /* 0x000fe2000001ff00 */
[----:B------:R-:W-:Y:S01]  /*35e0*/  @!P2 IMAD R22, R32, UR10, RZ ;  /* 0x0000000a2016ac24 */ /* 0x000fe2000f8e02ff */
[----:B------:R-:W-:Y:S01]  /*35f0*/  CS2R R94, SRZ ;  /* 0x00000000005e7805 */ /* 0x000fe2000001ff00 */
[----:B------:R-:W-:Y:S01]  /*3600*/  @!P5 IMAD.MOV.U32 R20, RZ, RZ, R4 ;  /* 0x000000ffff14d224 */ /* 0x000fe200078e0004 */
[----:B------:R-:W4:Y:S01]  /*3610*/  @!P4 LDC.64 R32, c[0x0][0x218] ;  /* 0x00008600ff20cb82 */ /* 0x000f220000000a00 */
[----:B------:R-:W-:Y:S01]  /*3620*/  @!P5 IMAD.MOV.U32 R21, RZ, RZ, R5 ;  /* 0x000000ffff15d224 */ /* 0x000fe200078e0005 */
[----:B------:R-:W-:Y:S01]  /*3630*/  CS2R R92, SRZ ;  /* 0x00000000005c7805 */ /* 0x000fe2000001ff00 */
[----:B------:R-:W-:Y:S01]  /*3640*/  @!P3 IMAD.WIDE.U32 R4, R29, UR10, R10 ;  /* 0x0000000a1d04bc25 */ /* 0x000fe2000f8e000a */
[----:B------:R-:W-:-:S02]  /*3650*/  CS2R R98, SRZ ;  /* 0x0000000000627805 */ /* 0x000fc4000001ff00 */
[----:B------:R-:W-:Y:S02]  /*3660*/  CS2R R96, SRZ ;  /* 0x0000000000607805 */ /* 0x000fe4000001ff00 */
[----:B------:R-:W-:Y:S01]  /*3670*/  CS2R R90, SRZ ;  /* 0x00000000005a7805 */ /* 0x000fe2000001ff00 */
[C---:B------:R-:W-:Y:S01]  /*3680*/  @!P2 IMAD R44, R28.reuse, UR11, R22 ;  /* 0x0000000b1c2cac24 */ /* 0x040fe2000f8e0216 */
[----:B------:R-:W-:Y:S01]  /*3690*/  CS2R R88, SRZ ;  /* 0x0000000000587805 */ /* 0x000fe2000001ff00 */
[----:B------:R-:W-:Y:S01]  /*36a0*/  @!P2 IMAD.WIDE.U32 R12, R28, UR10, R12 ;  /* 0x0000000a1c0cac25 */ /* 0x000fe2000f8e000c */
[----:B------:R-:W-:Y:S01]  /*36b0*/  CS2R R86, SRZ ;  /* 0x0000000000567805 */ /* 0x000fe2000001ff00 */
[----:B------:R-:W2:Y:S01]  /*36c0*/  @!P5 LDC.64 R28, c[0x0][0x218] ;  /* 0x00008600ff1cdb82 */ /* 0x000ea20000000a00 */
[----:B------:R-:W-:Y:S01]  /*36d0*/  CS2R R84, SRZ ;  /* 0x0000000000547805 */ /* 0x000fe2000001ff00 */
[----:B------:R-:W-:Y:S01]  /*36e0*/  @!P4 IMAD R24, R24, UR16, RZ ;  /* 0x000000101818cc24 */ /* 0x000fe2000f8e02ff */
[----:B------:R-:W-:Y:S01]  /*36f0*/  CS2R R78, SRZ ;  /* 0x00000000004e7805 */ /* 0x000fe2000001ff00 */
[C---:B------:R-:W-:Y:S01]  /*3700*/  @!P5 IMAD R10, R36.reuse, UR10, RZ ;  /* 0x0000000a240adc24 */ /* 0x040fe2000f8e02ff */
[----:B------:R-:W-:Y:S01]  /*3710*/  CS2R R76, SRZ ;  /* 0x00000000004c7805 */ /* 0x000fe2000001ff00 */
[----:B------:R-:W-:Y:S01]  /*3720*/  @!P5 IMAD R22, R36, UR16, RZ ;  /* 0x000000102416dc24 */ /* 0x000fe2000f8e02ff */
[----:B------:R-:W-:Y:S01]  /*3730*/  CS2R R82, SRZ ;  /* 0x0000000000527805 */ /* 0x000fe2000001ff00 */
[----:B------:R-:W-:Y:S01]  /*3740*/  @!P4 IMAD R45, R25, UR17, R24 ;  /* 0x00000011192dcc24 */ /* 0x000fe2000f8e0218 */
[----:B------:R-:W-:Y:S01]  /*3750*/  CS2R R80, SRZ ;  /* 0x0000000000507805 */ /* 0x000fe2000001ff00 */
[--C-:B------:R-:W-:Y:S01]  /*3760*/  @!P4 IMAD.MOV.U32 R18, RZ, RZ, R6.reuse ;  /* 0x000000ffff12c224 */ /* 0x100fe200078e0006 */
[----:B------:R-:W-:Y:S01]  /*3770*/  CS2R R74, SRZ ;  /* 0x00000000004a7805 */ /* 0x000fe2000001ff00 */
[--C-:B------:R-:W-:Y:S01]  /*3780*/  @!P4 IMAD.MOV.U32 R19, RZ, RZ, R7.reuse ;  /* 0x000000ffff13c224 */ /* 0x100fe200078e0007 */
[----:B------:R-:W-:Y:S01]  /*3790*/  CS2R R72, SRZ ;  /* 0x0000000000487805 */ /* 0x000fe2000001ff00 */
[--C-:B------:R-:W-:Y:S01]  /*37a0*/  @!P3 IMAD.MOV.U32 R26, RZ, RZ, R6.reuse ;  /* 0x000000ffff1ab224 */ /* 0x100fe200078e0006 */
[----:B------:R-:W-:Y:S01]  /*37b0*/  CS2R R70, SRZ ;  /* 0x0000000000467805 */ /* 0x000fe2000001ff00 */
[--C-:B------:R-:W-:Y:S01]  /*37c0*/  @!P3 IMAD.MOV.U32 R27, RZ, RZ, R7.reuse ;  /* 0x000000ffff1bb224 */ /* 0x100fe200078e0007 */
[----:B------:R-:W-:Y:S01]  /*37d0*/  CS2R R68, SRZ ;  /* 0x0000000000447805 */ /* 0x000fe2000001ff00 */
[----:B------:R-:W-:Y:S01]  /*37e0*/  @!P2 IMAD.MOV.U32 R30, RZ, RZ, R6 ;  /* 0x000000ffff1ea224 */ /* 0x000fe200078e0006 */
[----:B------:R-:W-:Y:S01]  /*37f0*/  ULDC UR23, c[0x0][0x394] ;  /* 0x0000e50000177ab9 */ /* 0x000fe20000000800 */
[----:B------:R-:W-:Y:S01]  /*3800*/  @!P2 IMAD.MOV.U32 R31, RZ, RZ, R7 ;  /* 0x000000ffff1fa224 */ /* 0x000fe200078e0007 */
[----:B------:R-:W-:Y:S01]  /*3810*/  ULDC UR29, c[0x0][0x2dc] ;  /* 0x0000b700001d7ab9 */ /* 0x000fe20000000800 */
[----:B------:R-:W-:-:S02]  /*3820*/  @!P5 IMAD R24, R0, UR11, R10 ;  /* 0x0000000b0018dc24 */ /* 0x000fc4000f8e020a */
[----:B------:R-:W-:Y:S01]  /*3830*/  @!P3 IMAD R17, R17, UR16, RZ ;  /* 0x000000101111bc24 */ /* 0x000fe2000f8e02ff */
[----:B------:R-:W-:Y:S01]  /*3840*/  SEL R187, R187, R190, !P1 ;  /* 0x000000bebbbb7207 */ /* 0x000fe20004800000 */
[C---:B------:R-:W-:Y:S01]  /*3850*/  @!P5 IMAD.WIDE.U32 R10, R0.reuse, UR10, R20 ;  /* 0x0000000a000adc25 */ /* 0x040fe2000f8e0014 */
[----:B------:R-:W-:Y:S01]  /*3860*/  SEL R181, R181, R191, !P1 ;  /* 0x000000bfb5b57207 */ /* 0x000fe20004800000 */
[----:B------:R-:W-:Y:S02]  /*3870*/  ULDC.U8 UR11, c[0x0][0x388] ;  /* 0x0000e200000b7ab9 */ /* 0x000fe40000000000 */
[C---:B------:R-:W-:Y:S02]  /*3880*/  @!P5 IMAD R40, R0.reuse, UR17, R22 ;  /* 0x000000110028dc24 */ /* 0x040fe4000f8e0216 */
[C---:B------:R-:W-:Y:S01]  /*3890*/  @!P5 IMAD.WIDE.U32 R6, R0.reuse, UR16, R6 ;  /* 0x000000100006dc25 */ /* 0x040fe2000f8e0006 */
[----:B------:R-:W-:Y:S01]  /*38a0*/  @!P2 IADD3 R0, P0, R0, 0x60, RZ ;  /* 0x000000600000a810 */ /* 0x000fe20007f1e0ff */
[----:B------:R-:W-:-:S02]  /*38b0*/  ULDC UR10, c[0x0][0x2ec] ;  /* 0x0000bb00000a7ab9 */ /* 0x000fc40000000800 */
[----:B------:R-:W-:Y:S02]  /*38c0*/  @!P4 IMAD.IADD R23, R9, 0x1, R42 ;  /* 0x000000010917c824 */ /* 0x000fe400078e022a */
[----:B------:R-:W-:Y:S01]  /*38d0*/  @!P2 IMAD.X R20, RZ, RZ, R36, P0 ;  /* 0x000000ffff14a224 */ /* 0x000fe200000e0624 */
[----:B----4-:R-:W-:Y:S01]  /*38e0*/  @!P4 LEA R22, P0, R8, R32, 0x1 ;  /* 0x000000200816c211 */ /* 0x010fe200078008ff */
[----:B------:R-:W4:Y:S01]  /*38f0*/  @!P5 LDC.64 R36, c[0x0][0x220] ;  /* 0x00008800ff24db82 */ /* 0x000f220000000a00 */
[----:B------:R-:W-:Y:S02]  /*3900*/  @!P5 IMAD.IADD R9, R11, 0x1, R24 ;  /* 0x000000010b09d824 */ /* 0x000fe400078e0218 */
[----:B-1----:R-:W-:Y:S01]  /*3910*/  @!P2 IMAD R14, R20, UR16, RZ ;  /* 0x00000010140eac24 */ /* 0x002fe2000f8e02ff */
[----:B--2---:R-:W-:Y:S01]  /*3920*/  @!P5 LEA R20, P6, R10, R28, 0x1 ;  /* 0x0000001c0a14d211 */ /* 0x004fe200078c08ff */
[----:B------:R-:W-:Y:S01]  /*3930*/  @!P4 IMAD.WIDE.U32 R18, R25, UR16, R18 ;  /* 0x000000101912cc25 */ /* 0x000fe2000f8e0012 */
[----:B------:R-:W-:-:S02]  /*3940*/  @!P4 LEA.HI.X R23, R8, R33, R23, 0x1, P0 ;  /* 0x000000210817c211 */ /* 0x000fc400000f0c17 */
[----:B------:R-:W-:Y:S01]  /*3950*/  @!P5 LEA.HI.X R21, R10, R29, R9, 0x1, P6 ;  /* 0x0000001d0a15d211 */ /* 0x000fe200030f0c09 */
[----:B------:R-:W1:Y:S01]  /*3960*/  @!P4 LDC.64 R24, c[0x0][0x220] ;  /* 0x00008800ff18cb82 */ /* 0x000e620000000a00 */
[----:B------:R-:W-:Y:S01]  /*3970*/  @!P2 IMAD R28, R0, UR17, R14 ;  /* 0x00000011001cac24 */ /* 0x000fe2000f8e020e */
[----:B------:R-:W-:Y:S01]  /*3980*/  @!P3 LEA R8, P0, R4, R38, 0x1 ;  /* 0x000000260408b211 */ /* 0x000fe200078008ff */
[----:B------:R-:W-:Y:S01]  /*3990*/  @!P2 IMAD.WIDE.U32 R14, R0, UR16, R30 ;  /* 0x00000010000eac25 */ /* 0x000fe2000f8e001e */
[----:B------:R-:W-:Y:S01]  /*39a0*/  @!PT LDS RZ, [RZ] ;  /* 0x00000000fffff984 */ /* 0x000fe20000000800 */
[----:B------:R-:W-:Y:S01]  /*39b0*/  @!PT LDS RZ, [RZ] ;  /* 0x00000000fffff984 */ /* 0x000fe20000000800 */
[----:B------:R-:W-:Y:S01]  /*39c0*/  @!PT LDS RZ, [RZ] ;  /* 0x00000000fffff984 */ /* 0x000fe20000000800 */
[----:B------:R2:W-:Y:S03]  /*39d0*/  @!P5 LDGSTS.E.BYPASS.LTC128B.128 [R2+0xc000], desc[UR14][R20.64] ;  /* 0x0c0000001402dfae */ /* 0x0005e6000b901d4e */
[----:B------:R-:W-:Y:S01]  /*39e0*/  @!P3 IMAD.IADD R0, R5, 0x1, R43 ;  /* 0x000000010500b824 */ /* 0x000fe200078e022b */
[----:B------:R-:W-:Y:S01]  /*39f0*/  @P4 STS.128 [R2+0xd000], RZ ;  /* 0x00d000ff02004388 */ /* 0x000fe20000000c00 */
[----:B------:R-:W-:-:S02]  /*3a00*/  @!P3 IMAD R41, R16, UR17, R17 ;  /* 0x000000111029bc24 */ /* 0x000fc4000f8e0211 */
[----:B------:R-:W-:Y:S01]  /*3a10*/  @!P3 IMAD.WIDE.U32 R16, R16, UR16, R26 ;  /* 0x000000101010bc25 */ /* 0x000fe2000f8e001a */
[----:B------:R-:W-:Y:S01]  /*3a20*/  @!P3 LEA.HI.X R9, R4, R39, R0, 0x1, P0 ;  /* 0x000000270409b211 */ /* 0x000fe200000f0c00 */
[----:B------:R-:W1:Y:S01]  /*3a30*/  @!P2 LDC.64 R26, c[0x0][0x220] ;  /* 0x00008800ff1aab82 */ /* 0x000e620000000a00 */
[C---:B---3--:R-:W-:Y:S01]  /*3a40*/  @!P2 LEA R4, P0, R12.reuse, R34, 0x1 ;  /* 0x000000220c04a211 */ /* 0x048fe200078008ff */
[----:B------:R-:W-:Y:S01]  /*3a50*/  @!P2 IMAD.IADD R0, R13, 0x1, R44 ;  /* 0x000000010d00a824 */ /* 0x000fe200078e022c */
[----:B------:R-:W-:Y:S01]  /*3a60*/  @!PT LDS RZ, [RZ] ;  /* 0x00000000fffff984 */ /* 0x000fe20000000800 */
[----:B------:R-:W-:Y:S01]  /*3a70*/  @!PT LDS RZ, [RZ] ;  /* 0x00000000fffff984 */ /* 0x000fe20000000800 */
[----:B------:R-:W-:Y:S01]  /*3a80*/  @!PT LDS RZ, [RZ] ;  /* 0x00000000fffff984 */ /* 0x000fe20000000800 */
[----:B------:R-:W-:Y:S04]  /*3a90*/  @!P4 LDGSTS.E.BYPASS.LTC128B.128 [R2+0xd000], desc[UR14][R22.64] ;  /* 0x0d0000001602cfae */ /* 0x000fe8000b901d4e */
[----:B------:R-:W-:Y:S01]  /*3aa0*/  @!P2 LEA.HI.X R5, R12, R35, R0, 0x1, P0 ;  /* 0x000000230c05a211 */ /* 0x000fe200000f0c00 */
[----:B------:R-:W-:Y:S01]  /*3ab0*/  @!P5 IMAD.IADD R0, R7, 0x1, R40 ;  /* 0x000000010700d824 */ /* 0x000fe200078e0228 */
[C---:B----4-:R-:W-:Y:S01]  /*3ac0*/  @!P5 LEA R10, P0, R6.reuse, R36, 0x1 ;  /* 0x00000024060ad211 */ /* 0x050fe200078008ff */
[----:B------:R-:W3:Y:S01]  /*3ad0*/  LDC.64 R12, c[0x0][0x3b8] ;  /* 0x0000ee00ff0c7b82 */ /* 0x000ee20000000a00 */
[----:B------:R-:W-:Y:S02]  /*3ae0*/  @P3 STS.128 [R2+0xe000], RZ ;  /* 0x00e000ff02003388 */ /* 0x000fe40000000c00 */
[----:B------:R-:W-:Y:S01]  /*3af0*/  @!P5 LEA.HI.X R11, R6, R37, R0, 0x1, P0 ;  /* 0x00000025060bd211 */ /* 0x000fe200000f0c00 */
[----:B------:R-:W-:Y:S01]  /*3b00*/  @!P4 IMAD.IADD R0, R19, 0x1, R45 ;  /* 0x000000011300c824 */ /* 0x000fe200078e022d */
[----:B------:R-:W-:Y:S01]  /*3b10*/  @!PT LDS RZ, [RZ] ;  /* 0x00000000fffff984 */ /* 0x000fe20000000800 */
[----:B------:R-:W-:Y:S01]  /*3b20*/  @!PT LDS RZ, [RZ] ;  /* 0x00000000fffff984 */ /* 0x000fe20000000800 */
[----:B------:R-:W-:Y:S01]  /*3b30*/  @!PT LDS RZ, [RZ] ;  /* 0x00000000fffff984 */ /* 0x000fe20000000800 */
[----:B------:R1:W-:Y:S03]  /*3b40*/  @!P3 LDGSTS.E.BYPASS.LTC128B.128 [R2+0xe000], desc[UR14][R8.64] ;  /* 0x0e0000000802bfae */ /* 0x0003e6000b901d4e */
[----:B--2---:R-:W2:Y:S01]  /*3b50*/  @!P3 LDC.64 R20, c[0x0][0x220] ;  /* 0x00008800ff14bb82 */ /* 0x004ea20000000a00 */
        /* <DEDUP_REMOVED lines=10> */
[----:B------:R-:W-:Y:S01]  /*3c00*/  @P4 STS.128 [R2+0x11000], RZ ;  /* 0x011000ff02004388 */ /* 0x000fe20000000c00 */
[----:B--2---:R-:W-:-:S02]  /*3c10*/  @!P3 LEA R6, P5, R16, R20, 0x1 ;  /* 0x000000141006b211 */ /* 0x004fc400078a08ff */
[----:B-1----:R-:W-:-:S04]  /*3c20*/  @!P4 LEA R8, P0, R18, R24, 0x1 ;  /* 0x000000181208c211 */ /* 0x002fc800078008ff */
[----:B------:R-:W-:Y:S01]  /*3c30*/  @!P4 LEA.HI.X R9, R18, R25, R0, 0x1, P0 ;  /* 0x000000191209c211 */ /* 0x000fe200000f0c00 */
[----:B------:R-:W-:Y:S01]  /*3c40*/  @!P3 IMAD.IADD R0, R17, 0x1, R41 ;  /* 0x000000011100b824 */ /* 0x000fe200078e0229 */
[----:B----4-:R-:W-:Y:S01]  /*3c50*/  @!P2 LEA R4, P0, R14, R26, 0x1 ;  /* 0x0000001a0e04a211 */ /* 0x010fe200078008ff */
[----:B------:R-:W-:Y:S02]  /*3c60*/  @!P2 IMAD.IADD R5, R15, 0x1, R28 ;  /* 0x000000010f05a824 */ /* 0x000fe400078e021c */
[----:B------:R-:W-:Y:S01]  /*3c70*/  @!PT LDS RZ, [RZ] ;  /* 0x00000000fffff984 */ /* 0x000fe20000000800 */
[----:B------:R-:W-:Y:S01]  /*3c80*/  @!PT LDS RZ, [RZ] ;  /* 0x00000000fffff984 */ /* 0x000fe20000000800 */
[----:B------:R-:W-:Y:S01]  /*3c90*/  @!PT LDS RZ, [RZ] ;  /* 0x00000000fffff984 */ /* 0x000fe20000000800 */
[----:B------:R-:W-:Y:S01]  /*3ca0*/  @!P4 LDGSTS.E.BYPASS.LTC128B.128 [R2+0x11000], desc[UR14][R8.64] ;  /* 0x110000000802cfae */ /* 0x000fe2000b901d4e */
[----:B------:R-:W-:Y:S02]  /*3cb0*/  @!P3 LEA.HI.X R7, R16, R21, R0, 0x1, P5 ;  /* 0x000000151007b211 */ /* 0x000fe400028f0c00 */
[----:B------:R-:W-:Y:S01]  /*3cc0*/  @!P2 LEA.HI.X R5, R14, R27, R5, 0x1, P0 ;  /* 0x0000001b0e05a211 */ /* 0x000fe200000f0c05 */
[----:B------:R-:W-:Y:S04]  /*3cd0*/  @P3 STS.128 [R2+0x12000], RZ ;  /* 0x012000ff02003388 */ /* 0x000fe80000000c00 */
        /* <DEDUP_REMOVED lines=9> */
[----:B------:R-:W0:Y:S01]  /*3d70*/  LDGDEPBAR ;  /* 0x00000000000079af */ /* 0x000e220000000000 */
[----:B------:R-:W-:-:S03]  /*3d80*/  ISETP.GE.AND P4, PT, R233, UR6, PT ;  /* 0x00000006e9007c0c */ /* 0x000fc6000bf86270 */
[----:B---3--:R-:W3:Y:S04]  /*3d90*/  LDG.E.64 R10, desc[UR14][R12.64] ;  /* 0x0000000e0c0a7981 */ /* 0x008ee8000c1e1b00 */
[----:B------:R-:W4:Y:S01]  /*3da0*/  LDG.E.64 R6, desc[UR14][R12.64+0x8] ;  /* 0x0000080e0c067981 */ /* 0x000f22000c1e1b00 */
[----:B--2---:R-:W-:-:S05]  /*3db0*/  VIADD R4, R233, 0x8 ;  /* 0x00000008e9047836 */ /* 0x004fca0000000000 */
[----:B------:R-:W-:Y:S02]  /*3dc0*/  ISETP.GE.AND P3, PT, R4, UR6, PT ;  /* 0x0000000604007c0c */ /* 0x000fe4000bf66270 */
[----:B------:R-:W-:-:S05]  /*3dd0*/  MOV R4, 0x4 ;  /* 0x0000000400047802 */ /* 0x000fca0000000f00 */
[----:B------:R-:W-:-:S05]  /*3de0*/  IMAD.WIDE R4, R233, R4, UR20 ;  /* 0x00000014e9047e25 */ /* 0x000fca000f8e0204 */
[----:B------:R2:W5:Y:S01]  /*3df0*/  @!P4 LDG.E R239, desc[UR14][R4.64] ;  /* 0x0000000e04efc981 */ /* 0x000562000c1e1900 */
[C---:B------:R-:W-:Y:S02]  /*3e00*/  VIADD R0, R233.reuse, 0x48 ;  /* 0x00000048e9007836 */ /* 0x040fe40000000000 */
[----:B-1----:R-:W-:Y:S01]  /*3e10*/  VIADD R2, R233, 0x40 ;  /* 0x00000040e9027836 */ /* 0x002fe20000000000 */
[----:B------:R2:W5:Y:S02]  /*3e20*/  @!P3 LDG.E R240, desc[UR14][R4.64+0x20] ;  /* 0x0000200e04f0b981 */ /* 0x000564000c1e1900 */
[----:B------:R-:W-:Y:S02]  /*3e30*/  ISETP.GE.AND P0, PT, R0, UR6, PT ;  /* 0x0000000600007c0c */ /* 0x000fe4000bf06270 */
[----:B------:R-:W-:Y:S01]  /*3e40*/  ISETP.GE.AND P2, PT, R2, UR6, PT ;  /* 0x0000000602007c0c */ /* 0x000fe2000bf46270 */
[----:B------:R-:W-:Y:S01]  /*3e50*/  IMAD.MOV.U32 R8, RZ, RZ, 0x4 ;  /* 0x00000004ff087424 */ /* 0x000fe200078e00ff */
[----:B------:R-:W-:-:S04]  /*3e60*/  UIMAD UR6, UR47, UR60, UR55 ;  /* 0x0000003c2f0672a4 */ /* 0x000fc8000f8e0237 */
[----:B------:R-:W-:-:S05]  /*3e70*/  USHF.L.U32 UR6, UR6, 0x5, URZ ;  /* 0x0000000506067899 */ /* 0x000fca000800063f */
[----:B------:R-:W-:Y:S01]  /*3e80*/  @!P0 IMAD.WIDE R8, R0, R8, UR20 ;  /* 0x0000001400088e25 */ /* 0x000fe2000f8e0208 */
[----:B------:R-:W-:Y:S01]  /*3e90*/  USHF.R.S32.HI UR7, URZ, 0x1f, UR6 ;  /* 0x0000001f3f077899 */ /* 0x000fe20008011406 */
[----:B------:R2:W5:Y:S01]  /*3ea0*/  @!P2 LDG.E R237, desc[UR14][R4.64+0x100] ;  /* 0x0001000e04eda981 */ /* 0x000562000c1e1900 */
[----:B------:R-:W-:-:S03]  /*3eb0*/  SHF.R.S32.HI R0, RZ, 0x1f, R46 ;  /* 0x0000001fff007819 */ /* 0x000fc6000001142e */
[----:B------:R2:W5:Y:S01]  /*3ec0*/  @!P0 LDG.E R238, desc[UR14][R8.64] ;  /* 0x0000000e08ee8981 */ /* 0x000562000c1e1900 */
[----:B------:R-:W-:Y:S01]  /*3ed0*/  LOP3.LUT P3, RZ, R251, 0x4, RZ, 0xc0, !PT ;  /* 0x00000004fbff7812 */ /* 0x000fe2000786c0ff */
[----:B------:R-:W-:Y:S01]  /*3ee0*/  IMAD.SHL.U32 R188, R190, 0x2, RZ ;  /* 0x00000002bebc7824 */ /* 0x000fe200078e00ff */
[----:B------:R-:W-:Y:S02]  /*3ef0*/  LEA R187, R187, UR4, 0x1 ;  /* 0x00000004bbbb7c11 */ /* 0x000fe4000f8e08ff */
[----:B------:R-:W-:Y:S02]  /*3f00*/  SEL R182, R182, 0xffffffc0, !P3 ;  /* 0xffffffc0b6b67807 */ /* 0x000fe40005800000 */
[----:B------:R-:W-:Y:S02]  /*3f10*/  LEA R181, R181, UR4, 0x1 ;  /* 0x00000004b5b57c11 */ /* 0x000fe4000f8e08ff */
[----:B---3--:R-:W-:Y:S02]  /*3f20*/  R2UR UR16, R11 ;  /* 0x000000000b1072ca */ /* 0x008fe400000e0000 */
[----:B------:R-:W-:-:S02]  /*3f30*/  R2UR UR17, R10 ;  /* 0x000000000a1172ca */ /* 0x000fc400000e0000 */
[----:B----4-:R-:W-:Y:S01]  /*3f40*/  IADD3 R245, P2, P0, R6, UR6, R46 ;  /* 0x0000000606f57c10 */ /* 0x010fe2000f85e02e */
[----:B------:R-:W-:-:S03]  /*3f50*/  UIADD3 UR6, UR30, UR19, URZ ;  /* 0x000000131e067290 */ /* 0x000fc6000fffe03f */
[----:B------:R-:W-:Y:S01]  /*3f60*/  IADD3.X R247, R7, UR7, R0, P2, P0 ;  /* 0x0000000707f77c10 */ /* 0x000fe200097e0400 */
[----:B------:R-:W-:Y:S01]  /*3f70*/  ULDC UR30, c[0x0][0x398] ;  /* 0x0000e600001e7ab9 */ /* 0x000fe20000000800 */
[C---:B------:R-:W-:Y:S02]  /*3f80*/  LOP3.LUT P0, RZ, R251.reuse, 0x2, RZ, 0xc0, !PT ;  /* 0x00000002fbff7812 */ /* 0x040fe4000780c0ff */
[----:B------:R-:W-:Y:S01]  /*3f90*/  LOP3.LUT P2, RZ, R251, 0x4, RZ, 0xc0, !PT ;  /* 0x00000004fbff7812 */ /* 0x000fe2000784c0ff */
[----:B------:R-:W-:Y:S01]  /*3fa0*/  UIADD3 UR6, -UR12, 0x80, UR6 ;  /* 0x000000800c067890 */ /* 0x000fe2000fffe106 */
[----:B------:R-:W-:Y:S02]  /*3fb0*/  SEL R189, R189, 0xffffffe0, !P0 ;  /* 0xffffffe0bdbd7807 */ /* 0x000fe40004000000 */
[----:B------:R-:W-:Y:S01]  /*3fc0*/  SEL R246, R246, 0xffffffc0, !P2 ;  /* 0xffffffc0f6f67807 */ /* 0x000fe20005000000 */
[----:B--2---:R-:W-:-:S12]  /*3fd0*/  UIADD3 UR28, UR6, -UR46, URZ ;  /* 0x8000002e061c7290 */ /* 0x004fd8000fffe03f */
.L_x_2220:
[----:B------:R-:W0:Y:S01]  /*3fe0*/  LDGDEPBAR ;  /* 0x00000000000079af */ /* 0x000e220000000000 */
[----:B------:R-:W-:Y:S01]  /*3ff0*/  IMAD.U32 R4, RZ, RZ, UR25 ;  /* 0x00000019ff047e24 */ /* 0x000fe2000f8e00ff */
[----:B------:R-:W-:Y:S01]  /*4000*/  IADD3 R0, R187, R189, RZ ;  /* 0x000000bdbb007210 */ /* 0x000fe20007ffe0ff */
[----:B------:R-:W-:Y:S01]  /*4010*/  IMAD.U32 R5, RZ, RZ, UR24 ;  /* 0x00000018ff057e24 */ /* 0x000fe2000f8e00ff */
[----:B------:R-:W-:Y:S01]  /*4020*/  MOV R235, R3 ;  /* 0x0000000300eb7202 */ /* 0x000fe20000000f00 */
[----:B------:R-:W-:Y:S01]  /*4030*/  USHF.L.U32 UR6, UR13, 0x7, URZ ;  /* 0x000000070d067899 */ /* 0x000fe2000800063f */
[C---:B------:R-:W-:Y:S01]  /*4040*/  LEA R4, P0, R233.reuse, R4, 0x2 ;  /* 0x00000004e9047211 */ /* 0x040fe200078010ff */
[----:B------:R-:W-:Y:S01]  /*4050*/  UMOV UR8, UR58 ;  /* 0x0000003a00087c82 */ /* 0x000fe20008000000 */
[----:B------:R-:W-:Y:S01]  /*4060*/  IMAD.MOV.U32 R234, RZ, RZ, R196 ;  /* 0x000000ffffea7224 */ /* 0x000fe200078e00c4 */
[----:B------:R-:W-:Y:S01]  /*4070*/  UISETP.GE.AND UP0, UPT, UR6, UR28, UPT ;  /* 0x0000001c0600728c */ /* 0x000fe2000bf06270 */
[----:B------:R-:W-:Y:S05]  /*4080*/  LEA.HI.X.SX32 R5, R233, R5, 0x2, P0 ;  /* 0x00000005e9057211 */ /* 0x000fea00000f16ff */
        /* <DEDUP_REMOVED lines=112> */
.L_x_2216:
        /* <DEDUP_REMOVED lines=17> */
[C---:B------:R-:W-:Y:S02]  /*48a0*/  VIADDMNMX R136, R137.reuse, R136, UR12, PT ;  /* 0x0000000c89887e46 */ /* 0x040fe4000b800188 */
        /* <DEDUP_REMOVED lines=218> */
.L_x_2217:
        /* <DEDUP_REMOVED lines=24> */
[----:B------:R-:W-:Y:S01]  /*57d0*/  FFMA.FTZ R153, R14, UR10, -R0 ;  /* 0x0000000a0e997c23 */ /* 0x000fe20008010800 */
[--C-:B------:R-:W-:Y:S01]  /*57e0*/  FFMA.FTZ R18, R18, UR10, -R3.reuse ;  /* 0x0000000a12127c23 */ /* 0x100fe20008010803 */
        /* <DEDUP_REMOVED lines=8> */
[----:B------:R-:W-:Y:S01]  /*5870*/  FFMA.FTZ R50, R50, UR10, -R3 ;  /* 0x0000000a32327c23 */ /* 0x000fe20008010803 */
        /* <DEDUP_REMOVED lines=645> */
[----:B------:R-:W-:Y:S01]  /*80d0*/  FMUL.FTZ R4, R147, R4 ;  /* 0x0000000493047220 */ /* 0x000fe20000410000 */
[----:B------:R-:W-:Y:S01]  /*80e0*/  FSETP.GE.FTZ.AND P1, PT, R153, RZ, PT ;  /* 0x000000ff9900720b */ /* 0x000fe20003f36000 */
[-C--:B-1----:R-:W-:Y:S03]  /*80f0*/  HMMA.16816.F32.BF16 R20, R132, R136.reuse, R20 ;  /* 0x000000888414723c */ /* 0x082fe60000041814 */
[----:B------:R-:W-:Y:S01]  /*8100*/  FSETP.GE.FTZ.AND P0, PT, R199, RZ, PT ;  /* 0x000000ffc700720b */ /* 0x000fe20003f16000 */
[----:B------:R-:W-:Y:S01]  /*8110*/  FMUL.FTZ R10, R150, R0 ;  /* 0x00000000960a7220 */ /* 0x000fe20000410000 */
[----:B------:R-:W-:Y:S01]  /*8120*/  F2FP.BF16.F32.PACK_AB R150, R7, R6 ;  /* 0x000000060796723e */ /* 0x000fe200000010ff */
[C---:B------:R-:W-:Y:S04]  /*8130*/  HMMA.16816.F32.BF16 R24, R140.reuse, R136, R24 ;  /* 0x000000888c18723c */ /* 0x040fe80000041818 */
[----:B------:R-:W-:Y:S01]  /*8140*/  FSETP.GE.FTZ.AND P3, PT, R207, RZ, PT ;  /* 0x000000ffcf00720b */ /* 0x000fe20003f76000 */
[C---:B------:R-:W-:Y:S01]  /*8150*/  FADD.FTZ R7, -R194.reuse, R18 ;  /* 0x00000012c2077221 */ /* 0x040fe20000010100 */
[----:B------:R-:W-:Y:S01]  /*8160*/  FSEL R0, R15, R192, P0 ;  /* 0x000000c00f007208 */ /* 0x000fe20000000000 */
[----:B------:R-:W-:Y:S01]  /*8170*/  FADD.FTZ R6, -R194, R19 ;  /* 0x00000013c2067221 */ /* 0x000fe20000010100 */
[----:B------:R-:W-:Y:S01]  /*8180*/  FSETP.GE.FTZ.AND P0, PT, R208, RZ, PT ;  /* 0x000000ffd000720b */ /* 0x000fe20003f16000 */
[-C--:B------:R-:W-:Y:S03]  /*8190*/  HMMA.16816.F32.BF16 R28, R140, R138.reuse, R28 ;  /* 0x0000008a8c1c723c */ /* 0x080fe6000004181c */
[----:B------:R-:W-:Y:S01]  /*81a0*/  FSEL R6, R6, R194, P0 ;  /* 0x000000c206067208 */ /* 0x000fe20000000000 */
[----:B------:R-:W-:Y:S01]  /*81b0*/  FMUL.FTZ R146, R146, R3 ;  /* 0x0000000392927220 */ /* 0x000fe20000410000 */
[----:B------:R-:W-:Y:S01]  /*81c0*/  FSEL R3, R14, R192, P1 ;  /* 0x000000c00e037208 */ /* 0x000fe20000800000 */
[C---:B------:R-:W-:Y:S04]  /*81d0*/  HMMA.16816.F32.BF16 R32, R132.reuse, R138, R32 ;  /* 0x0000008a8420723c */ /* 0x040fe80000041820 */
[----:B------:R-:W-:Y:S01]  /*81e0*/  FSETP.GE.FTZ.AND P1, PT, R205, RZ, PT ;  /* 0x000000ffcd00720b */ /* 0x000fe20003f36000 */
[----:B------:R-:W-:Y:S01]  /*81f0*/  FMUL.FTZ R14, R208, R6 ;  /* 0x00000006d00e7220 */ /* 0x000fe20000410000 */
[----:B------:R-:W-:Y:S01]  /*8200*/  FSETP.GE.FTZ.AND P2, PT, R169, RZ, PT ;  /* 0x000000ffa900720b */ /* 0x000fe20003f56000 */
[----:B------:R-:W-:Y:S01]  /*8210*/  FADD.FTZ R20, -R195, R20 ;  /* 0x00000014c3147221 */ /* 0x000fe20000010100 */
[----:B------:R-:W-:Y:S02]  /*8220*/  FSEL R7, R7, R194, P1 ;  /* 0x000000c207077208 */ /* 0x000fe40000800000 */
[----:B------:R-:W-:Y:S01]  /*8230*/  FSETP.GE.FTZ.AND P1, PT, R160, RZ, PT ;  /* 0x000000ffa000720b */ /* 0x000fe20003f36000 */
[----:B------:R-:W-:Y:S01]  /*8240*/  FADD.FTZ R9, -R195, R16 ;  /* 0x00000010c3097221 */ /* 0x000fe20000010100 */
[----:B------:R-:W-:Y:S01]  /*8250*/  F2FP.BF16.F32.PACK_AB R154, R145, R154 ;  /* 0x0000009a919a723e */ /* 0x000fe200000010ff */
[----:B------:R-:W-:Y:S01]  /*8260*/  FMUL.FTZ R15, R205, R7 ;  /* 0x00000007cd0f7220 */ /* 0x000fe20000410000 */
[----:B------:R-:W-:Y:S01]  /*8270*/  F2FP.BF16.F32.PACK_AB R145, R4, R5 ;  /* 0x000000050491723e */ /* 0x000fe200000010ff */
[----:B------:R-:W-:Y:S01]  /*8280*/  FADD.FTZ R8, -R195, R17 ;  /* 0x00000011c3087221 */ /* 0x000fe20000010100 */
[-C--:B------:R-:W-:Y:S01]  /*8290*/  FSEL R9, R9, R195.reuse, P3 ;  /* 0x000000c309097208 */ /* 0x080fe20001800000 */
[----:B------:R-:W1:Y:S01]  /*82a0*/  LDSM.16.M88.4 R4, [R185+0x5000] ;  /* 0x00500000b904783b */ /* 0x000e620000000200 */
[----:B------:R-:W-:Y:S01]  /*82b0*/  FSETP.GE.FTZ.AND P3, PT, R206, RZ, PT ;  /* 0x000000ffce00720b */ /* 0x000fe20003f76000 */
[C---:B------:R-:W-:Y:S01]  /*82c0*/  FADD.FTZ R28, -R193.reuse, R28 ;  /* 0x0000001cc11c7221 */ /* 0x040fe20000010100 */
[----:B------:R-:W-:Y:S01]  /*82d0*/  FSEL R8, R8, R195, P2 ;  /* 0x000000c308087208 */ /* 0x000fe20001000000 */
        /* <DEDUP_REMOVED lines=21> */
[----:B------:R-:W-:Y:S01]  /*8430*/  F2FP.BF16.F32.PACK_AB R137, R8, R9 ;  /* 0x000000090889723e */ /* 0x000fe200000010ff */
[----:B------:R-:W-:Y:S01]  /*8440*/  FADD.FTZ R22, -R194, R22 ;  /* 0x00000016c2167221 */ /* 0x000fe20000010100 */
[----:B------:R-:W-:Y:S01]  /*8450*/  FSEL R8, R28, R193, P3 ;  /* 0x000000c11c087208 */ /* 0x000fe20001800000 */
[----:B------:R-:W-:Y:S01]  /*8460*/  FADD.FTZ R23, -R194, R23 ;  /* 0x00000017c2177221 */ /* 0x000fe20000010100 */
[----:B------:R-:W-:Y:S01]  /*8470*/  F2FP.BF16.F32.PACK_AB R144, R0, R3 ;  /* 0x000000030090723e */ /* 0x000fe200000010ff */
        /* <DEDUP_REMOVED lines=9> */
[-C--:B------:R-:W-:Y:S01]  /*8510*/  FSEL R11, R11, R192.reuse, P1 ;  /* 0x000000c00b0b7208 */ /* 0x080fe20000800000 */
[-C--:B-1----:R-:W-:Y:S03]  /*8520*/  HMMA.16816.F32.BF16 R36, R132, R4.reuse, R36 ;  /* 0x000000048424723c */ /* 0x082fe60000041824 */
[----:B------:R-:W-:Y:S01]  /*8530*/  FSEL R10, R10, R192, P0 ;  /* 0x000000c00a0a7208 */ /* 0x000fe20000000000 */
[----:B------:R-:W-:Y:S01]  /*8540*/  FMUL.FTZ R11, R159, R11 ;  /* 0x0000000b9f0b7220 */ /* 0x000fe20000410000 */
[----:B------:R-:W-:Y:S01]  /*8550*/  FSEL R12, R12, R193, P2 ;  /* 0x000000c10c0c7208 */ /* 0x000fe20001000000 */
[----:B------:R-:W-:Y:S01]  /*8560*/  FADD.FTZ R33, -R195, R33 ;  /* 0x00000021c3217221 */ /* 0x000fe20000010100 */
[----:B------:R-:W-:Y:S01]  /*8570*/  FSETP.GE.FTZ.AND P2, PT, R163, RZ, PT ;  /* 0x000000ffa300720b */ /* 0x000fe20003f56000 */
[----:B------:R-:W-:Y:S01]  /*8580*/  FMUL.FTZ R10, R201, R10 ;  /* 0x0000000ac90a7220 */ /* 0x000fe20000410000 */
[----:B------:R-:W-:Y:S01]  /*8590*/  FSETP.GE.FTZ.AND P1, PT, R204, RZ, PT ;  /* 0x000000ffcc00720b */ /* 0x000fe20003f36000 */
[C---:B------:R-:W-:Y:S04]  /*85a0*/  HMMA.16816.F32.BF16 R40, R140.reuse, R4, R40 ;  /* 0x000000048c28723c */ /* 0x040fe80000041828 */
[----:B------:R-:W-:Y:S01]  /*85b0*/  F2FP.BF16.F32.PACK_AB R136, R0, R3 ;  /* 0x000000030088723e */ /* 0x000fe200000010ff */
[----:B------:R-:W-:Y:S01]  /*85c0*/  FADD.FTZ R34, -R194, R34 ;  /* 0x00000022c2227221 */ /* 0x000fe20000010100 */
[----:B------:R-:W-:Y:S01]  /*85d0*/  F2FP.BF16.F32.PACK_AB R138, R14, R15 ;  /* 0x0000000f0e8a723e */ /* 0x000fe200000010ff */
[----:B------:R-:W-:Y:S01]  /*85e0*/  FMUL.FTZ R15, R214, R8 ;  /* 0x00000008d60f7220 */ /* 0x000fe20000410000 */
[----:B------:R-:W-:Y:S01]  /*85f0*/  FSEL R3, R29, R193, P2 ;  /* 0x000000c11d037208 */ /* 0x000fe20001000000 */
[-C--:B------:R-:W-:Y:S03]  /*8600*/  HMMA.16816.F32.BF16 R44, R140, R6.reuse, R44 ;  /* 0x000000068c2c723c */ /* 0x080fe6000004182c */
[----:B------:R-:W-:Y:S01]  /*8610*/  F2FP.BF16.F32.PACK_AB R29, R10, R11 ;  /* 0x0000000b0a1d723e */ /* 0x000fe200000010ff */
[----:B------:R-:W-:Y:S01]  /*8620*/  FADD.FTZ R35, -R194, R35 ;  /* 0x00000023c2237221 */ /* 0x000fe20000010100 */
[----:B------:R-:W-:Y:S01]  /*8630*/  FSETP.GE.FTZ.AND P0, PT, R215, RZ, PT ;  /* 0x000000ffd700720b */ /* 0x000fe20003f16000 */
[----:B------:R-:W1:Y:S01]  /*8640*/  LDSM.16.M88.4 R8, [R185+0x5800] ;  /* 0x00580000b908783b */ /* 0x000e620000000200 */
[----:B------:R-:W-:Y:S01]  /*8650*/  F2FP.BF16.F32.PACK_AB R139, R16, R17 ;  /* 0x00000011108b723e */ /* 0x000fe200000010ff */
[C---:B------:R-:W-:Y:S04]  /*8660*/  HMMA.16816.F32.BF16 R48, R132.reuse, R6, R48 ;  /* 0x000000068430723c */ /* 0x040fe80000041830 */
[----:B------:R-:W-:Y:S01]  /*8670*/  FSEL R0, R30, R192, P1 ;  /* 0x000000c01e007208 */ /* 0x000fe20000800000 */
[----:B------:R-:W-:Y:S01]  /*8680*/  FMUL.FTZ R16, R149, R12 ;  /* 0x0000000c95107220 */ /* 0x000fe20000410000 */
[----:B------:R-:W-:Y:S01]  /*8690*/  FSEL R12, R31, R192, P0 ;  /* 0x000000c01f0c7208 */ /* 0x000fe20000000000 */
[----:B------:R-:W-:Y:S01]  /*86a0*/  FADD.FTZ R32, -R195, R32 ;  /* 0x00000020c3207221 */ /* 0x000fe20000010100 */
[----:B------:R-:W-:Y:S02]  /*86b0*/  FSETP.GE.FTZ.AND P2, PT, R172, RZ, PT ;  /* 0x000000ffac00720b */ /* 0x000fe40003f56000 */
        /* <DEDUP_REMOVED lines=16> */
[----:B------:R-:W-:Y:S01]  /*87c0*/  FSETP.GE.FTZ.AND P1, PT, R171, RZ, PT ;  /* 0x000000ffab00720b */ /* 0x000fe20003f36000 */
[----:B------:R-:W-:Y:S01]  /*87d0*/  FMUL.FTZ R18, R172, R4 ;  /* 0x00000004ac127220 */ /* 0x000fe20000410000 */
[----:B------:R-:W-:Y:S01]  /*87e0*/  FSETP.GE.FTZ.AND P0, PT, R209, RZ, PT ;  /* 0x000000ffd100720b */ /* 0x000fe20003f16000 */
[----:B------:R-:W-:Y:S01]  /*87f0*/  FADD.FTZ R41, -R193, R41 ;  /* 0x00000029c1297221 */ /* 0x000fe20000010100 */
[----:B------:R-:W-:Y:S01]  /*8800*/  F2FP.BF16.F32.PACK_AB R30, R16, R17 ;  /* 0x00000011101e723e */ /* 0x000fe200000010ff */
[----:B------:R-:W-:Y:S01]  /*8810*/  FMUL.FTZ R17, R211, R3 ;  /* 0x00000003d3117220 */ /* 0x000fe20000410000 */
[----:B------:R-:W-:Y:S01]  /*8820*/  FSETP.GE.FTZ.AND P3, PT, R210, RZ, PT ;  /* 0x000000ffd200720b */ /* 0x000fe20003f76000 */
[----:B------:R-:W-:Y:S01]  /*8830*/  FMUL.FTZ R16, R220, R0 ;  /* 0x00000000dc107220 */ /* 0x000fe20000410000 */
[----:B------:R-:W-:Y:S01]  /*8840*/  FSEL R4, R37, R195, P2 ;  /* 0x000000c325047208 */ /* 0x000fe20001000000 */
[----:B------:R-:W-:Y:S01]  /*8850*/  FMUL.FTZ R19, R218, R5 ;  /* 0x00000005da137220 */ /* 0x000fe20000410000 */
[-C--:B------:R-:W-:Y:S01]  /*8860*/  FSEL R3, R38, R194.reuse, P1 ;  /* 0x000000c226037208 */ /* 0x080fe20000800000 */
[C---:B------:R-:W-:Y:S01]  /*8870*/  FADD.FTZ R42, -R192.reuse, R42 ;  /* 0x0000002ac02a7221 */ /* 0x040fe20000010100 */
[----:B------:R-:W-:Y:S01]  /*8880*/  FSEL R0, R39, R194, P0 ;  /* 0x000000c227007208 */ /* 0x000fe20000000000 */
[-C--:B-1----:R-:W-:Y:S03]  /*8890*/  HMMA.16816.F32.BF16 R52, R132, R8.reuse, R52 ;  /* 0x000000088434723c */ /* 0x082fe60000041834 */
[----:B------:R-:W-:Y:S01]  /*88a0*/  FSETP.GE.FTZ.AND P2, PT, R151, RZ, PT ;  /* 0x000000ff9700720b */ /* 0x000fe20003f56000 */
[----:B------:R-:W-:Y:S01]  /*88b0*/  FADD.FTZ R43, -R192, R43 ;  /* 0x0000002bc02b7221 */ /* 0x000fe20000010100 */
[----:B------:R-:W-:Y:S01]  /*88c0*/  FSEL R5, R36, R195, P3 ;  /* 0x000000c324057208 */ /* 0x000fe20001800000 */
[C---:B------:R-:W-:Y:S04]  /*88d0*/  HMMA.16816.F32.BF16 R56, R140.reuse, R8, R56 ;  /* 0x000000088c38723c */ /* 0x040fe80000041838 */
[----:B------:R-:W-:Y:S01]  /*88e0*/  FSETP.GE.FTZ.AND P0, PT, R175, RZ, PT ;  /* 0x000000ffaf00720b */ /* 0x000fe20003f16000 */
[----:B------:R-:W-:Y:S01]  /*88f0*/  FADD.FTZ R40, -R193, R40 ;  /* 0x00000028c1287221 */ /* 0x000fe20000010100 */
[----:B------:R-:W-:Y:S01]  /*8900*/  FSETP.GE.FTZ.AND P1, PT, R162, RZ, PT ;  /* 0x000000ffa200720b */ /* 0x000fe20003f36000 */
[----:B------:R-:W-:Y:S01]  /*8910*/  FMUL.FTZ R7, R171, R3 ;  /* 0x00000003ab077220 */ /* 0x000fe20000410000 */
[----:B------:R-:W-:Y:S01]  /*8920*/  F2FP.BF16.F32.PACK_AB R27, R12, R13 ;  /* 0x0000000d0c1b723e */ /* 0x000fe200000010ff */
[-C--:B------:R-:W-:Y:S03]  /*8930*/  HMMA.16816.F32.BF16 R60, R140, R10.reuse, R60 ;  /* 0x0000000a8c3c723c */ /* 0x080fe6000004183c */
[----:B------:R-:W-:Y:S01]  /*8940*/  FSETP.GE.FTZ.AND P3, PT, R174, RZ, PT ;  /* 0x000000ffae00720b */ /* 0x000fe20003f76000 */
[----:B------:R-:W-:Y:S01]  /*8950*/  FMUL.FTZ R12, R156, R4 ;  /* 0x000000049c0c7220 */ /* 0x000fe20000410000 */
[----:B------:R-:W-:Y:S01]  /*8960*/  FSEL R4, R41, R193, P2 ;  /* 0x000000c129047208 */ /* 0x000fe20001000000 */
[----:B------:R-:W-:Y:S01]  /*8970*/  FMUL.FTZ R6, R209, R0 ;  /* 0x00000000d1067220 */ /* 0x000fe20000410000 */
[-C--:B------:R-:W-:Y:S01]  /*8980*/  FSEL R3, R42, R192.reuse, P1 ;  /* 0x000000c02a037208 */ /* 0x080fe20000800000 */
[----:B------:R-:W-:Y:S01]  /*8990*/  FADD.FTZ R45, -R193, R45 ;  /* 0x0000002dc12d7221 */ /* 0x000fe20000010100 */
[----:B------:R-:W-:Y:S01]  /*89a0*/  FSETP.GE.FTZ.AND P2, PT, R167, RZ, PT ;  /* 0x000000ffa700720b */ /* 0x000fe20003f56000 */
[----:B------:R-:W-:Y:S04]  /*89b0*/  HMMA.16816.F32.BF16 R64, R132, R10, R64 ;  /* 0x0000000a8440723c */ /* 0x000fe80000041840 */
[----:B------:R-:W-:Y:S01]  /*89c0*/  FSEL R0, R43, R192, P0 ;  /* 0x000000c02b007208 */ /* 0x000fe20000000000 */
[----:B------:R-:W-:Y:S01]  /*89d0*/  FMUL.FTZ R13, R210, R5 ;  /* 0x00000005d20d7220 */ /* 0x000fe20000410000 */
[----:B------:R-:W-:Y:S01]  /*89e0*/  FSEL R5, R40, R193, P3 ;  /* 0x000000c128057208 */ /* 0x000fe20001800000 */
[----:B------:R-:W-:Y:S01]  /*89f0*/  FADD.FTZ R46, -R192, R46 ;  /* 0x0000002ec02e7221 */ /* 0x000fe20000010100 */
[----:B------:R-:W-:Y:S02]  /*8a00*/  FSETP.GE.FTZ.AND P1, PT, R176, RZ, PT ;  /* 0x000000ffb000720b */ /* 0x000fe40003f36000 */
[----:B------:R-:W-:Y:S01]  /*8a10*/  FSETP.GE.FTZ.AND P0, PT, R212, RZ, PT ;  /* 0x000000ffd400720b */ /* 0x000fe20003f16000 */
[----:B------:R-:W-:Y:S01]  /*8a20*/  FADD.FTZ R47, -R192, R47 ;  /* 0x0000002fc02f7221 */ /* 0x000fe20000010100 */
[----:B------:R-:W-:Y:S01]  /*8a30*/  F2FP.BF16.F32.PACK_AB R28, R14, R15 ;  /* 0x0000000f0e1c723e */ /* 0x000fe200000010ff */
[----:B------:R-:W-:Y:S01]  /*8a40*/  FADD.FTZ R44, -R193, R44 ;  /* 0x0000002cc12c7221 */ /* 0x000fe20000010100 */
[----:B------:R-:W-:Y:S01]  /*8a50*/  FSETP.GE.FTZ.AND P3, PT, R213, RZ, PT ;  /* 0x000000ffd500720b */ /* 0x000fe20003f76000 */
[----:B------:R-:W-:Y:S01]  /*8a60*/  FMUL.FTZ R22, R151, R4 ;  /* 0x0000000497167220 */ /* 0x000fe20000410000 */
[----:B------:R-:W-:Y:S01]  /*8a70*/  FSEL R4, R45, R193, P2 ;  /* 0x000000c12d047208 */ /* 0x000fe20001000000 */
[----:B------:R-:W-:Y:S01]  /*8a80*/  FMUL.FTZ R14, R162, R3 ;  /* 0x00000003a20e7220 */ /* 0x000fe20000410000 */
[----:B------:R-:W-:Y:S01]  /*8a90*/  FSEL R3, R46, R192, P1 ;  /* 0x000000c02e037208 */ /* 0x000fe20000800000 */
[----:B------:R-:W-:Y:S01]  /*8aa0*/  FMUL.FTZ R21, R175, R0 ;  /* 0x00000000af157220 */ /* 0x000fe20000410000 */
[----:B------:R-:W-:Y:S01]  /*8ab0*/  FSEL R0, R47, R192, P0 ;  /* 0x000000c02f007208 */ /* 0x000fe20000000000 */
[----:B------:R-:W-:Y:S01]  /*8ac0*/  FADD.FTZ R49, -R195, R49 ;  /* 0x00000031c3317221 */ /* 0x000fe20000010100 */
[----:B------:R-:W-:Y:S01]  /*8ad0*/  FSETP.GE.FTZ.AND P2, PT, R179, RZ, PT ;  /* 0x000000ffb300720b */ /* 0x000fe20003f56000 */
[----:B------:R-:W-:Y:S01]  /*8ae0*/  FMUL.FTZ R15, R174, R5 ;  /* 0x00000005ae0f7220 */ /* 0x000fe20000410000 */
[----:B------:R-:W-:Y:S01]  /*8af0*/  FSEL R5, R44, R193, P3 ;  /* 0x000000c12c057208 */ /* 0x000fe20001800000 */
[C---:B------:R-:W-:Y:S01]  /*8b00*/  FADD.FTZ R50, -R194.reuse, R50 ;  /* 0x00000032c2327221 */ /* 0x040fe20000010100 */
        /* <DEDUP_REMOVED lines=15> */
[----:B------:R-:W-:Y:S01]  /*8c00*/  FADD.FTZ R52, -R195, R52 ;  /* 0x00000034c3347221 */ /* 0x000fe20000010100 */
[----:B------:R-:W-:Y:S01]  /*8c10*/  FSEL R0, R51, R194, P0 ;  /* 0x000000c233007208 */ /* 0x000fe20000000000 */
        /* <DEDUP_REMOVED lines=14> */
[----:B------:R-:W-:Y:S01]  /*8d00*/  FADD.FTZ R64, -R195, R64 ;  /* 0x00000040c3407221 */ /* 0x000fe20000010100 */
[----:B------:R-:W-:Y:S01]  /*8d10*/  FSEL R18, R18, R195, P2 ;  /* 0x000000c312127208 */ /* 0x000fe20001000000 */
[----:B------:R-:W-:Y:S01]  /*8d20*/  FMUL.FTZ R16, R178, R16 ;  /* 0x00000010b2107220 */ /* 0x000fe20000410000 */
        /* <DEDUP_REMOVED lines=10> */
[----:B------:R-:W-:Y:S02]  /*8dd0*/  FSEL R8, R8, R194, P1 ;  /* 0x000000c208087208 */ /* 0x000fe40000800000 */
[----:B------:R-:W-:Y:S02]  /*8de0*/  FSETP.GE.FTZ.AND P2, PT, R161, RZ, PT ;  /* 0x000000ffa100720b */ /* 0x000fe40003f56000 */
[----:B------:R-:W-:Y:S01]  /*8df0*/  FSETP.GE.FTZ.AND P1, PT, R158, RZ, PT ;  /* 0x000000ff9e00720b */ /* 0x000fe20003f36000 */
[----:B------:R-:W-:Y:S01]  /*8e00*/  FMUL.FTZ R8, R173, R8 ;  /* 0x00000008ad087220 */ /* 0x000fe20000410000 */
[----:B------:R-:W-:Y:S01]  /*8e10*/  F2FP.BF16.F32.PACK_AB R18, R18, R0 ;  /* 0x000000001212723e */ /* 0x000fe200000010ff */
[----:B------:R-:W-:Y:S01]  /*8e20*/  FADD.FTZ R0, -R192, R62 ;  /* 0x0000003ec0007221 */ /* 0x000fe20000010100 */
[----:B------:R-:W-:Y:S02]  /*8e30*/  FSEL R6, R6, R193, P2 ;  /* 0x000000c106067208 */ /* 0x000fe40001000000 */
        /* <DEDUP_REMOVED lines=10> */
[----:B------:R-:W-:Y:S01]  /*8ee0*/  F2FP.BF16.F32.PACK_AB R21, R21, R14 ;  /* 0x0000000e1515723e */ /* 0x000fe200000010ff */
[----:B------:R-:W-:Y:S01]  /*8ef0*/  FMUL.FTZ R14, R164, R4 ;  /* 0x00000004a40e7220 */ /* 0x000fe20000410000 */
[----:B------:R-:W-:Y:S01]  /*8f00*/  FSETP.GE.FTZ.AND P0, PT, R219, RZ, PT ;  /* 0x000000ffdb00720b */ /* 0x000fe20003f16000 */
[----:B------:R-:W-:Y:S01]  /*8f10*/  FADD.FTZ R4, -R193, R60 ;  /* 0x0000003cc1047221 */ /* 0x000fe20000010100 */
        /* <DEDUP_REMOVED lines=40> */
[----:B------:R-:W-:Y:S03]  /*91a0*/  IMAD.SHL.U32 R10, R6, 0x40, RZ ;  /* 0x00000040060a7824 */ /* 0x000fe600078e00ff */
[C---:B------:R-:W-:Y:S04]  /*91b0*/  LEA R243, P1, R0.reuse, R4, 0x1 ;  /* 0x0000000400f37211 */ /* 0x040fe800078208ff */
[----:B------:R-:W-:Y:S01]  /*91c0*/  LEA.HI.X.SX32 R241, R0, R5, 0x1, P1 ;  /* 0x0000000500f17211 */ /* 0x000fe200008f0eff */
[----:B------:R-:W-:Y:S01]  /*91d0*/  IMAD.MOV.U32 R8, RZ, RZ, R243 ;  /* 0x000000ffff087224 */ /* 0x000fe200078e00f3 */
[----:B--2---:R-:W-:Y:S02]  /*91e0*/  SHF.L.U64.HI R0, R6, 0x6, R7 ;  /* 0x0000000606007819 */ /* 0x004fe40000010207 */
        /* <DEDUP_REMOVED lines=15> */
.L_x_2218:
[----:B------:R-:W-:Y:S01]  /*92e0*/  STS [R226+0x14000], R154 ;  /* 0x0140009ae2007388 */ /* 0x000fe20000000800 */
[----:B------:R-:W-:Y:S02]  /*92f0*/  F2FP.BF16.F32.PACK_AB R0, R195, R64 ;  /* 0x00000040c300723e */ /* 0x000fe400000010ff */
[----:B-1----:R-:W-:Y:S01]  /*9300*/  F2FP.BF16.F32.PACK_AB R4, R194, R66 ;  /* 0x00000042c204723e */ /* 0x002fe200000010ff */
        /* <DEDUP_REMOVED lines=26> */
[----:B-1----:R-:W-:Y:S03]  /*94b0*/  IMAD.SHL.U32 R3, R191, 0x2, RZ ;  /* 0x00000002bf037824 */ /* 0x002fe600078e00ff */
        /* <DEDUP_REMOVED lines=134> */
.L_x_2219:
        /* <DEDUP_REMOVED lines=9> */
[----:B------:R-:W-:Y:S02]  /*9db0*/  UISETP.GT.AND UP2, UPT, UR13, UR26, UPT ;  /* 0x0000001a0d00728c */ /* 0x000fe4000bf44270 */
[--C-:B------:R-:W-:Y:S01]  /*9dc0*/  IMAD.IADD R144, R189, 0x1, R0.reuse ;  /* 0x00000001bd907824 */ /* 0x100fe200078e0200 */
[----:B------:R-:W3:Y:S01]  /*9dd0*/  LDSM.16.MT88.4 R36, [R3] ;  /* 0x000000000324783b */ /* 0x000ee20000004200 */
[C---:B------:R-:W-:Y:S01]  /*9de0*/  IMAD.IADD R0, R182.reuse, 0x1, R0 ;  /* 0x00000001b6007824 */ /* 0x040fe200078e0200 */
[----:B------:R-:W-:Y:S01]  /*9df0*/  @UP3 UIADD3 UR7, UP1, UR20, -0x200, URZ ;  /* 0xfffffe0014073890 */ /* 0x000fe2000ff3e03f */
[----:B------:R-:W-:Y:S01]  /*9e00*/  IMAD.IADD R145, R182, 0x1, R144 ;  /* 0x00000001b6917824 */ /* 0x000fe200078e0290 */
[----:B------:R-:W-:Y:S01]  /*9e10*/  LDSM.16.MT88.4 R44, [R2+0x4800] ;  /* 0x00480000022c783b */ /* 0x000fe20000004200 */
[----:B------:R-:W-:Y:S01]  /*9e20*/  IMAD.MOV.U32 R182, RZ, RZ, R246 ;  /* 0x000000ffffb67224 */ /* 0x000fe200078e00f6 */
[----:B------:R-:W-:Y:S02]  /*9e30*/  @UP3 UIADD3.X UR6, UR21, -0x1, URZ, UP1, !UPT ;  /* 0xffffffff15063890 */ /* 0x000fe40008ffe43f */
[----:B------:R-:W4:Y:S01]  /*9e40*/  LDSM.16.M88.4 R40, [R144+0x14000] ;  /* 0x014000009028783b */ /* 0x000f220000000200 */
[----:B------:R-:W-:Y:S03]  /*9e50*/  UIADD3 UR13, UR13, -0x1, URZ ;  /* 0xffffffff0d0d7890 */ /* 0x000fe6000fffe03f */
        /* <DEDUP_REMOVED lines=86> */
[C---:B------:R-:W-:Y:S01]  /*a3c0*/  IMAD.U32 R3, R38.reuse, -0x80, RZ ;  /* 0xffffff8026037824 */ /* 0x040fe200078e00ff */
[-C--:B------:R-:W-:Y:S05]  /*a3d0*/  HMMA.16816.F32.BF16 R12, R56, R54.reuse, R12 ;  /* 0x00000036380c723c */ /* 0x080fea000004180c */
[----:B------:R-:W-:Y:S01]  /*a3e0*/  LEA R196, P1, R3, R234, 0x2 ;  /* 0x000000ea03c47211 */ /* 0x000fe200078210ff */
[C---:B------:R-:W-:Y:S05]  /*a3f0*/  HMMA.16816.F32.BF16 R16, R40.reuse, R54, R16 ;  /* 0x000000362810723c */ /* 0x040fea0000041810 */
[----:B------:R-:W-:Y:S01]  /*a400*/  @P0 VIADD R36, R233, 0xffffff80 ;  /* 0xffffff80e9240836 */ /* 0x000fe20000000000 */
[-C--:B------:R-:W-:Y:S05]  /*a410*/  HMMA.16816.F32.BF16 R20, R40, R60.reuse, R20 ;  /* 0x0000003c2814723c */ /* 0x080fea0000041814 */
[----:B------:R-:W-:Y:S01]  /*a420*/  IMAD.MOV.U32 R2, RZ, RZ, R196 ;  /* 0x000000ffff027224 */ /* 0x000fe200078e00c4 */
[C---:B------:R-:W-:Y:S05]  /*a430*/  HMMA.16816.F32.BF16 R24, R56.reuse, R60, R24 ;  /* 0x0000003c3818723c */ /* 0x040fea0000041818 */
[----:B------:R-:W-:Y:S01]  /*a440*/  IMAD.SHL.U32 R0, R38, 0x8, RZ ;  /* 0x0000000826007824 */ /* 0x000fe200078e00ff */
[-C--:B------:R-:W-:Y:S05]  /*a450*/  HMMA.16816.F32.BF16 R28, R56, R62.reuse, R28 ;  /* 0x0000003e381c723c */ /* 0x080fea000004181c */
[----:B------:R-:W-:Y:S01]  /*a460*/  @P0 IMAD.WIDE R36, R36, R147, UR20 ;  /* 0x0000001424240e25 */ /* 0x000fe2000f8e0293 */
[----:B------:R-:W-:Y:S01]  /*a470*/  HMMA.16816.F32.BF16 R32, R40, R62, R32 ;  /* 0x0000003e2820723c */ /* 0x000fe20000041820 */
[----:B------:R-:W-:Y:S01]  /*a480*/  @UP3 UMOV UR20, UR7 ;  /* 0x0000000700143c82 */ /* 0x000fe20008000000 */
[----:B------:R-:W-:Y:S02]  /*a490*/  @UP3 UMOV UR21, UR6 ;  /* 0x0000000600153c82 */ /* 0x000fe40008000000 */
[----:B------:R-:W5:Y:S01]  /*a4a0*/  @P0 LDG.E R239, desc[UR14][R36.64] ;  /* 0x0000000e24ef0981 */ /* 0x000f62000c1e1900 */
[----:B------:R-:W-:Y:S01]  /*a4b0*/  LEA.HI.X.SX32 R3, R3, R235, 0x2, P1 ;  /* 0x000000eb03037211 */ /* 0x000fe200008f16ff */
[----:B------:R-:W-:Y:S01]  /*a4c0*/  IMAD.SHL.U32 R44, R38, 0x10, RZ ;  /* 0x00000010262c7824 */ /* 0x000fe200078e00ff */
[CC--:B------:R-:W-:Y:S01]  /*a4d0*/  LEA R52, P1, R0.reuse, R2.reuse, 0x2 ;  /* 0x0000000200347211 */ /* 0x0c0fe200078210ff */
[----:B------:R-:W5:Y:S03]  /*a4e0*/  @P0 LDG.E R240, desc[UR14][R36.64+0x20] ;  /* 0x0000200e24f00981 */ /* 0x000f66000c1e1900 */
[-C--:B------:R-:W-:Y:S01]  /*a4f0*/  LEA.HI.X.SX32 R53, R0, R3.reuse, 0x2, P1 ;  /* 0x0000000300357211 */ /* 0x080fe200008f16ff */
[----:B------:R-:W5:Y:S01]  /*a500*/  @P0 LDG.E R237, desc[UR14][R36.64+0x100] ;  /* 0x0001000e24ed0981 */ /* 0x000f62000c1e1900 */
[C---:B------:R-:W-:Y:S02]  /*a510*/  IMAD.SHL.U32 R43, R38.reuse, 0x20, RZ ;  /* 0x00000020262b7824 */ /* 0x040fe400078e00ff */
[C---:B------:R-:W-:Y:S01]  /*a520*/  IMAD R42, R38.reuse, 0x28, RZ ;  /* 0x00000028262a7824 */ /* 0x040fe200078e02ff */
[----:B------:R1:W5:Y:S01]  /*a530*/  @P0 LDG.E R238, desc[UR14][R36.64+0x120] ;  /* 0x0001200e24ee0981 */ /* 0x000362000c1e1900 */
[C---:B------:R-:W-:Y:S03]  /*a540*/  IMAD R39, R38.reuse, 0x30, RZ ;  /* 0x0000003026277824 */ /* 0x040fe600078e02ff */
        /* <DEDUP_REMOVED lines=229> */
[----:B------:R-:W4:Y:S04]  /*b3a0*/  LDL R60, [R1] ;  /* 0x00000000013c7983 */ /* 0x000f280000100800 */
        /* <DEDUP_REMOVED lines=114> */
[----:B------:R-:W-:Y:S04]  /*bad0*/  STS [R252], R24 ;  /* 0x00000018fc007388 */ /* 0x000fe80000000800 */
        /* <DEDUP_REMOVED lines=41> */
.L_x_2221:
        /* <DEDUP_REMOVED lines=23> */
.L_x_2222:
        /* <DEDUP_REMOVED lines=14> */
[----:B------:R-:W-:Y:S01]  /*bfc0*/  ULDC.64 UR16, c[0x0][0x468] ;  /* 0x00011a0000107ab9 */ /* 0x000fe20000000a00 */
[----:B------:R-:W-:Y:S01]  /*bfd0*/  ISETP.GE.AND P4, PT, R0, UR12, PT ;  /* 0x0000000c00007c0c */ /* 0x000fe2000bf86270 */
[----:B------:R-:W-:Y:S01]  /*bfe0*/  BSSY B0, `(.L_x_2223) ;  /* 0x000001d000007945 */ /* 0x000fe20003800000 */
[----:B------:R-:W-:Y:S01]  /*bff0*/  MOV R4, UR11 ;  /* 0x0000000b00047c02 */ /* 0x000fe20008000f00 */
[----:B------:R-:W-:Y:S01]  /*c000*/  UIMAD UR11, UR13, UR16, URZ ;  /* 0x000000100d0b72a4 */ /* 0x000fe2000f8e023f */
[----:B------:R-:W-:-:S02]  /*c010*/  IADD3 R2, P0, R2, UR21, RZ ;  /* 0x0000001502027c10 */ /* 0x000fc4000ff1e0ff */
[----:B------:R-:W-:Y:S01]  /*c020*/  ISETP.GE.AND P2, PT, R5, UR12, PT ;  /* 0x0000000c05007c0c */ /* 0x000fe2000bf46270 */
[----:B------:R-:W-:Y:S01]  /*c030*/  UIMAD UR17, UR55, UR17, UR11 ;  /* 0x00000011371172a4 */ /* 0x000fe2000f8e020b */
[----:B------:R-:W-:Y:S01]  /*c040*/  IADD3.X R3, R3, UR23, R4, P0, !PT ;  /* 0x0000001703037c10 */ /* 0x000fe200087fe404 */
[----:B------:R1:W2:Y:S01]  /*c050*/  LDS.128 R16, [R146+0xd000] ;  /* 0x00d0000092107984 */ /* 0x0002a20000000c00 */
[----:B------:R-:W-:Y:S01]  /*c060*/  IMAD.U32 R4, RZ, RZ, UR16 ;  /* 0x00000010ff047e24 */ /* 0x000fe2000f8e00ff */
[----:B------:R-:W-:Y:S01]  /*c070*/  SHF.R.S32.HI R11, RZ, 0x1f, R0 ;  /* 0x0000001fff0b7819 */ /* 0x000fe20000011400 */
[----:B------:R-:W-:Y:S01]  /*c080*/  VIADD R5, R0, 0x60 ;  /* 0x0000006000057836 */ /* 0x000fe20000000000 */
[----:B------:R1:W3:Y:S01]  /*c090*/  LDS.128 R20, [R146+0x11000] ;  /* 0x0110000092147984 */ /* 0x0002e20000000c00 */
[----:B------:R-:W-:-:S03]  /*c0a0*/  IMAD.WIDE.U32 R2, R4, UR55, R2 ;  /* 0x0000003704027c25 */ /* 0x000fc6000f8e0002 */
[----:B------:R1:W4:Y:S01]  /*c0b0*/  LDS.128 R24, [R146+0x12000] ;  /* 0x0120000092187984 */ /* 0x0003220000000c00 */
[----:B------:R-:W-:Y:S02]  /*c0c0*/  ISETP.GE.AND P1, PT, R5, UR12, PT ;  /* 0x0000000c05007c0c */ /* 0x000fe4000bf26270 */
[----:B------:R-:W-:Y:S01]  /*c0d0*/  IADD3 R10, R3, UR17, RZ ;  /* 0x00000011030a7c10 */ /* 0x000fe2000fffe0ff */
[----:B------:R1:W1:Y:S01]  /*c0e0*/  LDS.128 R28, [R146+0x13000] ;  /* 0x01300000921c7984 */ /* 0x0002620000000c00 */
[----:B------:R-:W-:Y:S09]  /*c0f0*/  @P4 BRA `(.L_x_2224) ;  /* 0x00000000002c4947 */ /* 0x000ff20003800000 */
        /* <DEDUP_REMOVED lines=11> */
.L_x_2224:
[----:B------:R-:W-:Y:S05]  /*c1b0*/  BSYNC B0 ;  /* 0x0000000000007941 */ /* 0x000fea0003800000 */
.L_x_2223:
        /* <DEDUP_REMOVED lines=14> */
.L_x_2226:
[----:B------:R-:W-:Y:S05]  /*c2a0*/  BSYNC B0 ;  /* 0x0000000000007941 */ /* 0x000fea0003800000 */
.L_x_2225:
        /* <DEDUP_REMOVED lines=15> */
.L_x_2228:
[----:B------:R-:W-:Y:S05]  /*c3a0*/  BSYNC B0 ;  /* 0x0000000000007941 */ /* 0x000fea0003800000 */
.L_x_2227:
        /* <DEDUP_REMOVED lines=14> */
.L_x_2230:
[----:B------:R-:W-:Y:S05]  /*c490*/  BSYNC B0 ;  /* 0x0000000000007941 */ /* 0x000fea0003800000 */
.L_x_2229:
        /* <DEDUP_REMOVED lines=27> */
.L_x_2232:
[----:B------:R-:W-:Y:S05]  /*c650*/  BSYNC B0 ;  /* 0x0000000000007941 */ /* 0x000fea0003800000 */
.L_x_2231:
        /* <DEDUP_REMOVED lines=14> */
.L_x_2234:
[----:B------:R-:W-:Y:S05]  /*c740*/  BSYNC B0 ;  /* 0x0000000000007941 */ /* 0x000fea0003800000 */
.L_x_2233:
        /* <DEDUP_REMOVED lines=14> */
.L_x_2236:
[----:B------:R-:W-:Y:S05]  /*c830*/  BSYNC B0 ;  /* 0x0000000000007941 */ /* 0x000fea0003800000 */
.L_x_2235:
        /* <DEDUP_REMOVED lines=11> */
[----:B------:R1:W-:Y:S02]  /*c8f0*/  STG.E.128 desc[UR14][R2.64], R28 ;  /* 0x0000001c02007986 */ /* 0x0003e4000c101d0e */
.L_x_2215:
[----:B------:R-:W-:Y:S05]  /*c900*/  BSYNC B1 ;  /* 0x0000000000017941 */ /* 0x000fea0003800000 */
.L_x_2193:
        /* <DEDUP_REMOVED lines=8> */
.L_x_2237:
[----:B------:R-:W-:Y:S05]  /*c990*/  EXIT ;  /* 0x000000000000794d */ /* 0x000fea0003800000 */
.L_x_2239:
        /* <DEDUP_REMOVED lines=14> */
.L_x_2497:


//--------------------- .text._ZN5flash44flash_bwd_dq_dk_dv_loop_seqk_parallel_kernelI23Flash_bwd_kernel_traitsILi64ELi128ELi128ELi8ELi4ELi4ELi4ELb0ELb0EN7cutlass10bfloat16_tE19Flash_kernel_traitsILi64ELi128ELi128ELi8ES3_EELb0ELb0ELb1ELb0ELb0ELb1ELb1EEEvNS_16Flash_bwd_paramsE --------------------------
	.section	.text._ZN5flash44flash_bwd_dq_dk_dv_loop_seqk_parallel_kernelI23Flash_bwd_kernel_traitsILi64ELi128ELi128ELi8ELi4ELi4ELi4ELb0ELb0EN7cutlass10bfloat16_tE19Flash_kernel_traitsILi64ELi128ELi128ELi8ES3_EELb0ELb0ELb1ELb0ELb0ELb1ELb1EEEvNS_16Flash_bwd_paramsE,"ax",@progbits
	.align	128
        .global         _ZN5flash44flash_bwd_dq_dk_dv_loop_seqk_parallel_kernelI23Flash_bwd_kernel_traitsILi64ELi128ELi128ELi8ELi4ELi4ELi4ELb0ELb0EN7cutlass10bfloat16_tE19Flash_kernel_traitsILi64ELi128ELi128ELi8ES3_EELb0ELb0ELb1ELb0ELb0ELb1ELb1EEEvNS_16Flash_bwd_paramsE
        .type           _ZN5flash44flash_bwd_dq_dk_dv_loop_seqk_parallel_kernelI23Flash_bwd_kernel_traitsILi64ELi128ELi128ELi8ELi4ELi4ELi4ELb0ELb0EN7cutlass10bfloat16_tE19Flash_kernel_traitsILi64ELi128ELi128ELi8ES3_EELb0ELb0ELb1ELb0ELb0ELb1ELb1EEEvNS_16Flash_bwd_paramsE,@function
        .size           _ZN5flash44flash_bwd_dq_dk_dv_loop_seqk_parallel_kernelI23Flash_bwd_kernel_traitsILi64ELi128ELi128ELi8ELi4ELi4ELi4ELb0ELb0EN7cutlass10bfloat16_tE19Flash_kernel_traitsILi64ELi128ELi128ELi8ES3_EELb0ELb0ELb1ELb0ELb0ELb1ELb1EEEvNS_16Flash_bwd_paramsE,(.L_x_2498 - _ZN5flash44flash_bwd_dq_dk_dv_loop_seqk_parallel_kernelI23Flash_bwd_kernel_traitsILi64ELi128ELi128ELi8ELi4ELi4ELi4ELb0ELb0EN7cutlass10bfloat16_tE19Flash_kernel_traitsILi64ELi128ELi128ELi8ES3_EELb0ELb0ELb1ELb0ELb0ELb1ELb1EEEvNS_16Flash_bwd_paramsE)
        .other          _ZN5flash44flash_bwd_dq_dk_dv_loop_seqk_parallel_kernelI23Flash_bwd_kernel_traitsILi64ELi128ELi128ELi8ELi4ELi4ELi4ELb0ELb0EN7cutlass10bfloat16_tE19Flash_kernel_traitsILi64ELi128ELi128ELi8ES3_EELb0ELb0ELb1ELb0ELb0ELb1ELb1EEEvNS_16Flash_bwd_paramsE,@"STO_CUDA_ENTRY STV_DEFAULT"
_ZN5flash44flash_bwd_dq_dk_dv_loop_seqk_parallel_kernelI23Flash_bwd_kernel_traitsILi64ELi128ELi128ELi8ELi4ELi4ELi4ELb0ELb0EN7cutlass10bfloat16_tE19Flash_kernel_traitsILi64ELi128ELi128ELi8ES3_EELb0ELb0ELb1ELb0ELb0ELb1ELb1EEEvNS_16Flash_bwd_paramsE:
.text._ZN5flash44flash_bwd_dq_dk_dv_loop_seqk_parallel_kernelI23Flash_bwd_kernel_traitsILi64ELi128ELi128ELi8ELi4ELi4ELi4ELb0ELb0EN7cutlass10bfloat16_tE19Flash_kernel_traitsILi64ELi128ELi128ELi8ES3_EELb0ELb0ELb1ELb0ELb0ELb1ELb1EEEvNS_16Flash_bwd_paramsE:
        /* <DEDUP_REMOVED lines=83> */
[----:B------:R-:W-:Y:S02]  /*0530*/  LOP3.LUT R7, R8, 0x1, RZ, 0xc0, !PT ;  /* 0x0000000108077812 */ /* 0x000fe400078ec0ff */
[----:B------:R-:W-:Y:S02]  /*0540*/  SEL R188, R237, 0xffffffe0, !P4 ;  /* 0xffffffe0edbc7807 */ /* 0x000fe40006000000 */
[----:B------:R-:W-:Y:S01]  /*0550*/  ISETP.NE.U32.AND P0, PT, R7, 0x1, PT ;  /* 0x000000010700780c */ /* 0x000fe20003f05070 */
[----:B------:R-:W-:-:S03]  /*0560*/  IMAD.SHL.U32 R7, R18, 0x40, RZ ;  /* 0x0000004012077824 */ /* 0x000fc600078e00ff */
[----:B------:R-:W-:Y:S02]  /*0570*/  R2P PR, R8, 0x6 ;  /* 0x0000000608007804 */ /* 0x000fe40000000000 */
[----:B------:R-:W-:-:S03]  /*0580*/  SEL R235, R235, 0x10, !P0 ;  /* 0x00000010ebeb7807 */ /* 0x000fc60004000000 */
[----:B------:R-:W-:Y:S01]  /*0590*/  SEL R237, R237, 0xffffffe0, !P1 ;  /* 0xffffffe0eded7807 */ /* 0x000fe20004800000 */
[----:B-1----:R-:W-:-:S04]  /*05a0*/  IMAD.SHL.U32 R5, R12, 0x200, RZ ;  /* 0x000002000c057824 */ /* 0x002fc800078e00ff */
[----:B------:R-:W-:Y:S01]  /*05b0*/  IMAD R2, R3, 0x1000, R5 ;  /* 0x0000100003027824 */ /* 0x000fe200078e0205 */
[----:B------:R-:W-:Y:S01]  /*05c0*/  LOP3.LUT R5, R5, R4, R0, 0xf6, !PT ;  /* 0x0000000405057212 */ /* 0x000fe200078ef600 */
[----:B------:R-:W-:Y:S02]  /*05d0*/  IMAD.SHL.U32 R4, R15, 0x2, RZ ;  /* 0x000000020f047824 */ /* 0x000fe400078e00ff */
[----:B------:R-:W-:Y:S01]  /*05e0*/  IMAD.IADD R187, R2, 0x1, R187 ;  /* 0x0000000102bb7824 */ /* 0x000fe200078e02bb */
[----:B------:R-:W-:Y:S01]  /*05f0*/  LOP3.LUT R2, R17, 0x7ffffffc, RZ, 0xc0, !PT ;  /* 0x7ffffffc11027812 */ /* 0x000fe200078ec0ff */
[----:B--2---:R-:W-:Y:S01]  /*0600*/  IMAD.SHL.U32 R9, R12, 0x10, RZ ;  /* 0x000000100c097824 */ /* 0x004fe200078e00ff */
[----:B------:R-:W-:Y:S01]  /*0610*/  LOP3.LUT R4, R4, 0x6, RZ, 0xc0, !PT ;  /* 0x0000000604047812 */ /* 0x000fe200078ec0ff */
[----:B------:R-:W-:Y:S02]  /*0620*/  IMAD.SHL.U32 R187, R187, 0x2, RZ ;  /* 0x00000002bbbb7824 */ /* 0x000fe400078e00ff */
[----:B------:R-:W-:-:S02]  /*0630*/  IMAD.IADD R0, R15, 0x1, -R2 ;  /* 0x000000010f007824 */ /* 0x000fc400078e0a02 */
[----:B------:R-:W-:Y:S02]  /*0640*/  IMAD.SHL.U32 R2, R8, 0x40, RZ ;  /* 0x0000004008027824 */ /* 0x000fe400078e00ff */
[----:B------:R-:W-:Y:S02]  /*0650*/  IMAD.SHL.U32 R8, R0, 0x2, RZ ;  /* 0x0000000200087824 */ /* 0x000fe400078e00ff */
[C---:B------:R-:W-:Y:S01]  /*0660*/  IMAD R6, R3.reuse, 0x40, R4 ;  /* 0x0000004003067824 */ /* 0x040fe200078e0204 */
[----:B------:R-:W-:Y:S01]  /*0670*/  LOP3.LUT R0, R2, 0x1c0, RZ, 0xc0, !PT ;  /* 0x000001c002007812 */ /* 0x000fe200078ec0ff */
[C---:B------:R-:W-:Y:S02]  /*0680*/  IMAD.SHL.U32 R2, R3.reuse, 0x8, RZ ;  /* 0x0000000803027824 */ /* 0x040fe400078e00ff */
[----:B------:R-:W-:Y:S01]  /*0690*/  IMAD R4, R3, 0x2000, R8 ;  /* 0x0000200003047824 */ /* 0x000fe200078e0208 */
[----:B------:R-:W-:Y:S01]  /*06a0*/  SHF.R.U32.HI R3, RZ, 0x3, R0 ;  /* 0x00000003ff037819 */ /* 0x000fe20000011600 */
[----:B------:R1:W-:Y:S01]  /*06b0*/  STL [R1+0x3c], R6 ;  /* 0x00003c0601007387 */ /* 0x0003e20000100800 */
[----:B------:R-:W-:Y:S01]  /*06c0*/  LOP3.LUT R2, R2, 0x8, RZ, 0xc0, !PT ;  /* 0x0000000802027812 */ /* 0x000fe200078ec0ff */
[----:B------:R-:W-:-:S03]  /*06d0*/  IMAD R4, R11, 0x400, R4 ;  /* 0x000004000b047824 */ /* 0x000fc600078e0204 */
[----:B------:R-:W-:Y:S02]  /*06e0*/  LOP3.LUT R10, R2, 0x10, R9, 0xf8, !PT ;  /* 0x00000010020a7812 */ /* 0x000fe400078ef809 */
[-C--:B------:R-:W-:Y:S02]  /*06f0*/  LOP3.LUT R9, R3, R0.reuse, R2, 0x1e, !PT ;  /* 0x0000000003097212 */ /* 0x080fe400078e1e02 */
[----:B------:R-:W-:Y:S02]  /*0700*/  LOP3.LUT R2, R7, 0x1c0, RZ, 0xc0, !PT ;  /* 0x000001c007027812 */ /* 0x000fe400078ec0ff */
[----:B-1----:R-:W-:Y:S01]  /*0710*/  LOP3.LUT R6, R3, R0, RZ, 0xfc, !PT ;  /* 0x0000000003067212 */ /* 0x002fe200078efcff */
[----:B------:R-:W-:Y:S01]  /*0720*/  IMAD R0, R11, 0x400, R8 ;  /* 0x000004000b007824 */ /* 0x000fe200078e0208 */
[----:B------:R-:W-:-:S03]  /*0730*/  SHF.R.U32.HI R3, RZ, 0x3, R2 ;  /* 0x00000003ff037819 */ /* 0x000fc60000011602 */
[----:B------:R-:W-:Y:S02]  /*0740*/  IMAD.IADD R234, R6, 0x1, R4 ;  /* 0x0000000106ea7824 */ /* 0x000fe400078e0204 */
[----:B------:R-:W-:Y:S02]  /*0750*/  IMAD.SHL.U32 R6, R12, 0x8, RZ ;  /* 0x000000080c067824 */ /* 0x000fe400078e00ff */
[----:B------:R-:W-:Y:S01]  /*0760*/  IMAD.SHL.U32 R4, R13, 0x40, RZ ;  /* 0x000000400d047824 */ /* 0x000fe200078e00ff */
[----:B------:R-:W-:Y:S01]  /*0770*/  LEA R234, R234, UR4, 0x1 ;  /* 0x00000004eaea7c11 */ /* 0x000fe2000f8e08ff */
[----:B------:R-:W-:Y:S01]  /*0780*/  IMAD.IADD R9, R0, 0x1, R9 ;  /* 0x0000000100097824 */ /* 0x000fe200078e0209 */
[----:B------:R-:W-:Y:S02]  /*0790*/  LOP3.LUT R6, R2, 0x8, R6, 0xf8, !PT ;  /* 0x0000000802067812 */ /* 0x000fe400078ef806 */
[----:B------:R-:W-:Y:S01]  /*07a0*/  LOP3.LUT R0, R4, 0xfffffe00, RZ, 0xc0, !PT ;  /* 0xfffffe0004007812 */ /* 0x000fe200078ec0ff */
[C---:B------:R-:W-:Y:S01]  /*07b0*/  IMAD.IADD R236, R234.reuse, 0x1, R235 ;  /* 0x00000001eaec7824 */ /* 0x040fe200078e02eb */
        /* <DEDUP_REMOVED lines=41> */
[----:B------:R-:W-:Y:S02]  /*0a50*/  IMAD.IADD R186, R189, 0x1, R186 ;  /* 0x00000001bdba7824 */ /* 0x000fe400078e02ba */
[--C-:B------:R-:W-:Y:S01]  /*0a60*/  IMAD.IADD R235, R235, 0x1, R233.reuse ;  /* 0x00000001ebeb7824 */ /* 0x100fe200078e02e9 */
        /* <DEDUP_REMOVED lines=17> */
.L_x_2286:
        /* <DEDUP_REMOVED lines=67> */
.L_x_2240:
        /* <DEDUP_REMOVED lines=40> */
[----:B------:R-:W-:-:S02]  /*1230*/  UIMAD.WIDE.U32 UR16, UR45, UR57, URZ ;  /* 0x000000392d1072a5 */ /* 0x000fc4000f8e003f */
[----:B------:R-:W-:Y:S02]  /*1240*/  UIMAD UR7, UR56, UR57, UR7 ;  /* 0x00000039380772a4 */ /* 0x000fe4000f8e0207 */
[----:B------:R-:W-:Y:S02]  /*1250*/  ULEA.HI UR35, UR14, UR9, URZ, 0x7 ;  /* 0x000000090e237291 */ /* 0x000fe4000f8f383f */
[----:B------:R-:W-:Y:S02]  /*1260*/  UIMAD UR9, UR13, UR16, URZ ;  /* 0x000000100d0972a4 */ /* 0x000fe4000f8e023f */
[----:B------:R-:W-:Y:S01]  /*1270*/  UIADD3 UR7, UR17, UR7, URZ ;  /* 0x0000000711077290 */ /* 0x000fe2000fffe03f */
[----:B-1----:R-:W-:Y:S01]  /*1280*/  VIADD R4, R4, 0xffffffe ;  /* 0x0ffffffe04047836 */ /* 0x002fe20000000000 */
[----:B------:R-:W-:Y:S02]  /*1290*/  ULDC.U8 UR18, c[0x0][0x3d8] ;  /* 0x0000f60000127ab9 */ /* 0x000fe40000000000 */
[----:B------:R-:W-:Y:S01]  /*12a0*/  UIMAD UR7, UR12, UR7, UR9 ;  /* 0x000000070c0772a4 */ /* 0x000fe2000f8e0209 */
[----:B------:R-:W1:Y:S01]  /*12b0*/  F2I.FTZ.U32.TRUNC.NTZ R5, R4 ;  /* 0x0000000400057305 */ /* 0x000e62000021f000 */
[----:B------:R-:W-:-:S02]  /*12c0*/  UISETP.NE.AND UP3, UPT, UR18, URZ, UPT ;  /* 0x0000003f1200728c */ /* 0x000fc4000bf65270 */
[----:B------:R-:W-:Y:S02]  /*12d0*/  UIMAD.WIDE.U32 UR18, UR12, UR16, URZ ;  /* 0x000000100c1272a5 */ /* 0x000fe4000f8e003f */
[----:B------:R-:W-:Y:S02]  /*12e0*/  UISETP.NE.AND UP1, UPT, UR29, -0x1, UPT ;  /* 0xffffffff1d00788c */ /* 0x000fe4000bf25270 */
[----:B------:R-:W-:Y:S02]  /*12f0*/  UIMAD.WIDE.U32 UR16, UR12, UR6, URZ ;  /* 0x000000060c1072a5 */ /* 0x000fe4000f8e003f */
[----:B------:R-:W-:Y:S02]  /*1300*/  UIADD3 UR50, UR19, UR7, URZ ;  /* 0x0000000713327290 */ /* 0x000fe4000fffe03f */
[----:B------:R-:W-:Y:S01]  /*1310*/  UIADD3 UR7, UR33, 0x7f, URZ ;  /* 0x0000007f21077890 */ /* 0x000fe2000fffe03f */
[----:B------:R-:W-:Y:S01]  /*1320*/  PLOP3.LUT P0, PT, PT, PT, UP1, 0x80, 0x0 ;  /* 0x000000000000781c */ /* 0x000fe20003f0f018 */
[----:B------:R-:W-:Y:S01]  /*1330*/  ULDC.64 UR30, c[0x0][0x240] ;  /* 0x00009000001e7ab9 */ /* 0x000fe20000000a00 */
[----:B------:R-:W-:Y:S01]  /*1340*/  USEL UR55, UR18, UR16, !UP2 ;  /* 0x0000001012377287 */ /* 0x000fe2000d000000 */
[----:B-1----:R-:W-:Y:S01]  /*1350*/  IADD3 R0, RZ, -R5, RZ ;  /* 0x80000005ff007210 */ /* 0x002fe20007ffe0ff */
[----:B------:R-:W-:Y:S01]  /*1360*/  IMAD.MOV.U32 R4, RZ, RZ, RZ ;  /* 0x000000ffff047224 */ /* 0x000fe200078e00ff */
[----:B------:R-:W-:-:S02]  /*1370*/  USHF.R.S32.HI UR18, URZ, 0x1f, UR7 ;  /* 0x0000001f3f127899 */ /* 0x000fc40008011407 */
[----:B------:R-:W-:Y:S01]  /*1380*/  UIMAD.WIDE.U32 UR26, UR6, UR30, URZ ;  /* 0x0000001e061a72a5 */ /* 0x000fe2000f8e003f */
[----:B------:R-:W-:Y:S01]  /*1390*/  IMAD R0, R0, R6, RZ ;  /* 0x0000000600007224 */ /* 0x000fe200078e02ff */
[----:B------:R-:W-:Y:S02]  /*13a0*/  UIMAD UR9, UR13, UR6, URZ ;  /* 0x000000060d0972a4 */ /* 0x000fe4000f8e023f */
[----:B------:R-:W-:Y:S01]  /*13b0*/  @UP1 UIADD3 UR20, UR23, UR29, URZ ;  /* 0x0000001d17141290 */ /* 0x000fe2000fffe03f */
[----:B------:R-:W-:Y:S01]  /*13c0*/  IMAD.HI.U32 R0, R5, R0, R4 ;  /* 0x0000000005007227 */ /* 0x000fe200078e0004 */
[----:B------:R-:W-:Y:S02]  /*13d0*/  ULEA.HI UR7, UR18, UR7, URZ, 0x7 ;  /* 0x0000000712077291 */ /* 0x000fe4000f8f383f */
[----:B------:R-:W-:Y:S02]  /*13e0*/  USEL UR53, UR24, UR26, !UP2 ;  /* 0x0000001a18357287 */ /* 0x000fe4000d000000 */
[----:B------:R-:W-:Y:S01]  /*13f0*/  UIADD3 UR46, UR25, UR32, URZ ;  /* 0x00000020192e7290 */ /* 0x000fe2000fffe03f */
[----:B------:R-:W-:Y:S01]  /*1400*/  IMAD.HI.U32 R0, R0, R2, RZ ;  /* 0x0000000200007227 */ /* 0x000fe200078e00ff */
[----:B------:R-:W-:Y:S01]  /*1410*/  @UP2 UIADD3 UR50, UR17, UR9, URZ ;  /* 0x0000000911322290 */ /* 0x000fe2000fffe03f */
[----:B------:R-:W-:Y:S01]  /*1420*/  @UP1 ULDC.64 UR24, c[0x0][0x248] ;  /* 0x0000920000181ab9 */ /* 0x000fe20000000a00 */
[----:B------:R-:W-:-:S02]  /*1430*/  USHF.R.S32.HI UR9, URZ, 0x7, UR35 ;  /* 0x000000073f097899 */ /* 0x000fc40008011423 */
[----:B------:R-:W-:Y:S01]  /*1440*/  IADD3 R4, -R0, RZ, RZ ;  /* 0x000000ff00047210 */ /* 0x000fe20007ffe1ff */
[----:B------:R-:W-:Y:S02]  /*1450*/  @UP1 UIMAD.WIDE.U32 UR16, UR20, UR24, URZ ;  /* 0x00000018141012a5 */ /* 0x000fe4000f8e003f */
[----:B------:R-:W-:Y:S02]  /*1460*/  USHF.R.S32.HI UR7, URZ, 0x7, UR7 ;  /* 0x000000073f077899 */ /* 0x000fe40008011407 */
[C---:B------:R-:W-:Y:S01]  /*1470*/  IMAD R2, R6.reuse, R4, R2 ;  /* 0x0000000406027224 */ /* 0x040fe200078e0202 */
[----:B------:R-:W-:Y:S01]  /*1480*/  ULDC UR48, c[0x0][0x2c4] ;  /* 0x0000b10000307ab9 */ /* 0x000fe20000000800 */
[----:B------:R-:W-:Y:S02]  /*1490*/  @UP1 UIMAD UR14, UR20, UR25, URZ ;  /* 0x00000019140e12a4 */ /* 0x000fe4000f8e023f */
[----:B------:R-:W-:Y:S01]  /*14a0*/  @UP3 UIMAD UR18, UR45, UR48, URZ ;  /* 0x000000302d1232a4 */ /* 0x000fe2000f8e023f */
[----:B------:R-:W-:Y:S01]  /*14b0*/  ISETP.GT.U32.AND P2, PT, R6, R2, PT ;  /* 0x000000020600720c */ /* 0x000fe20003f44070 */
[----:B------:R-:W-:-:S02]  /*14c0*/  UISETP.LT.AND UP0, UPT, UR9, UR7, UPT ;  /* 0x000000070900728c */ /* 0x000fc4000bf01270 */
[----:B------:R-:W-:Y:S01]  /*14d0*/  UIMAD UR34, UR6, UR31, URZ ;  /* 0x0000001f062272a4 */ /* 0x000fe2000f8e023f */
[----:B------:R-:W-:Y:S01]  /*14e0*/  @UP1 UMOV UR47, UR16 ;  /* 0x00000010002f1c82 */ /* 0x000fe20008000000 */
[----:B------:R-:W-:Y:S02]  /*14f0*/  @UP3 USEL UR16, UR18, UR6, !UP2 ;  /* 0x0000000612103287 */ /* 0x000fe4000d000000 */
[----:B------:R-:W-:Y:S02]  /*1500*/  USEL UR33, UR9, UR7, UP0 ;  /* 0x0000000709217287 */ /* 0x000fe40008000000 */
[----:B------:R-:W-:Y:S02]  /*1510*/  @UP1 UIADD3 UR22, UR23, UR29, URZ ;  /* 0x0000001d17161290 */ /* 0x000fe4000fffe03f */
[----:B------:R-:W-:Y:S02]  /*1520*/  @UP1 UIADD3 UR49, UR17, UR14, URZ ;  /* 0x0000000e11311290 */ /* 0x000fe4000fffe03f */
[----:B------:R-:W-:Y:S01]  /*1530*/  @!P2 IMAD.IADD R2, R2, 0x1, -R6 ;  /* 0x000000010202a824 */ /* 0x000fe200078e0a06 */
[----:B------:R-:W-:Y:S01]  /*1540*/  @UP2 UIADD3 UR46, UR27, UR34, URZ ;  /* 0x000000221b2e2290 */ /* 0x000fe2000fffe03f */
[----:B------:R-:W-:-:S02]  /*1550*/  @UP3 ULDC UR14, c[0x0][0x2e4] ;  /* 0x0000b900000e3ab9 */ /* 0x000fc40000000800 */
[----:B------:R-:W-:Y:S01]  /*1560*/  @UP1 ULDC.64 UR26, c[0x0][0x250] ;  /* 0x00009400001a1ab9 */ /* 0x000fe20000000a00 */
[----:B------:R-:W-:Y:S01]  /*1570*/  USHF.L.U64.HI UR36, UR45, 0x7, UR56 ;  /* 0x000000072d247899 */ /* 0x000fe20008010238 */
[----:B------:R-:W-:Y:S01]  /*1580*/  ISETP.GE.U32.AND P3, PT, R2, R6, PT ;  /* 0x000000060200720c */ /* 0x000fe20003f66070 */
[----:B------:R-:W-:Y:S01]  /*1590*/  @UP3 UIMAD UR34, UR54, UR14, UR16 ;  /* 0x0000000e362232a4 */ /* 0x000fe2000f8e0210 */
[----:B------:R-:W-:Y:S01]  /*15a0*/  LOP3.LUT R2, R7, UR54, RZ, 0x3c, !PT ;  /* 0x0000003607027c12 */ /* 0x000fe2000f8e3cff */
[----:B------:R-:W-:Y:S02]  /*15b0*/  ULEA UR7, UR33, 0xffffff80, 0x7 ;  /* 0xffffff8021077891 */ /* 0x000fe4000f8e383f */
[----:B------:R-:W-:Y:S02]  /*15c0*/  @UP1 UIMAD.WIDE.U32 UR16, UR22, UR26, URZ ;  /* 0x0000001a161012a5 */ /* 0x000fe4000f8e003f */
[----:B------:R-:W-:Y:S02]  /*15d0*/  @!UP3 UIMAD UR18, UR45, UR60, UR54 ;  /* 0x0000003c2d12b2a4 */ /* 0x000fe4000f8e0236 */
[----:B------:R-:W-:-:S02]  /*15e0*/  @UP1 UIMAD UR9, UR22, UR27, URZ ;  /* 0x0000001b160912a4 */ /* 0x000fc4000f8e023f */
[----:B------:R-:W-:Y:S02]  /*15f0*/  USEL UR14, UR36, URZ, UP4 ;  /* 0x0000003f240e7287 */ /* 0x000fe4000a000000 */
[----:B------:R-:W-:Y:S02]  /*1600*/  USHF.R.S32.HI UR22, URZ, 0x1f, UR7 ;  /* 0x0000001f3f167899 */ /* 0x000fe40008011407 */
[----:B------:R-:W-:Y:S02]  /*1610*/  UIADD3 UR20, UP0, UR7, UR37, URZ ;  /* 0x0000002507147290 */ /* 0x000fe4000ff1e03f */
[----:B------:R-:W-:Y:S02]  /*1620*/  @!UP3 UIMAD UR34, UR18, UR48, URZ ;  /* 0x000000301222b2a4 */ /* 0x000fe4000f8e023f */
[----:B------:R-:W-:Y:S02]  /*1630*/  @!UP2 UIADD3 UR51, UR41, UR44, URZ ;  /* 0x0000002c2933a290 */ /* 0x000fe4000fffe03f */
[----:B------:R-:W-:-:S02]  /*1640*/  @UP1 UIADD3 UR48, UR17, UR9, URZ ;  /* 0x0000000911301290 */ /* 0x000fc4000fffe03f */
        /* <DEDUP_REMOVED lines=15> */
.L_x_2242:
        /* <DEDUP_REMOVED lines=13> */
.L_x_2243:
        /* <DEDUP_REMOVED lines=30> */
.L_x_2244:
[----:B------:R-:W-:-:S04]  /*19f0*/  UIMAD UR6, UR45, UR60, UR54 ;  /* 0x0000003c2d0672a4 */ /* 0x000fc8000f8e0236 */
[----:B------:R-:W-:-:S12]  /*1a00*/  UIMAD UR6, UR6, UR57, URZ ;  /* 0x00000039060672a4 */ /* 0x000fd8000f8e023f */
.L_x_2245:
        /* <DEDUP_REMOVED lines=8> */
[----:B------:R-:W-:Y:S02]  /*1a90*/  UIADD3 UR37, UR7, UR34, URZ ;  /* 0x0000002207257290 */ /* 0x000fe4000fffe03f */
[----:B------:R-:W-:-:S02]  /*1aa0*/  UIMAD UR20, UR61, UR60, URZ ;  /* 0x0000003c3d1472a4 */ /* 0x000fc4000f8e023f */
[----:B------:R-:W-:Y:S02]  /*1ab0*/  UIMAD UR34, UR54, UR17, UR6 ;  /* 0x00000011362272a4 */ /* 0x000fe4000f8e0206 */
[----:B------:R-:W-:Y:S02]  /*1ac0*/  UIADD3 UR6, -UR8, UR15, UR28 ;  /* 0x0000000f08067290 */ /* 0x000fe4000fffe11c */
[----:B------:R-:W-:Y:S01]  /*1ad0*/  USHF.L.U32 UR16, UR20, 0x7, URZ ;  /* 0x0000000714107899 */ /* 0x000fe2000800063f */
[----:B------:R-:W-:Y:S01]  /*1ae0*/  ULDC UR43, c[0x0][0x398] ;  /* 0x0000e600002b7ab9 */ /* 0x000fe20000000800 */
[----:B------:R-:W-:Y:S01]  /*1af0*/  ULDC.64 UR60, c[0x0][0x2b0] ;  /* 0x0000ac00003c7ab9 */ /* 0x000fe20000000a00 */
[----:B------:R-:W-:Y:S02]  /*1b00*/  UIADD3 UR6, UR6, -UR43, URZ ;  /* 0x8000002b06067290 */ /* 0x000fe4000fffe03f */
[----:B------:R-:W-:Y:S02]  /*1b10*/  UIADD3 UR14, UP3, UP2, UR12, UR16, UR14 ;  /* 0x000000100c0e7290 */ /* 0x000fe4000fa7e00e */
[----:B------:R-:W-:Y:S01]  /*1b20*/  USHF.R.S32.HI UR16, URZ, 0x1f, UR16 ;  /* 0x0000001f3f107899 */ /* 0x000fe20008011410 */
[----:B------:R-:W-:Y:S01]  /*1b30*/  ULDC.64 UR12, c[0x0][0x258] ;  /* 0x00009600000c7ab9 */ /* 0x000fe20000000a00 */
[----:B------:R-:W-:-:S02]  /*1b40*/  USHF.L.U64.HI UR40, UR30, 0x5, UR31 ;  /* 0x000000051e287899 */ /* 0x000fc4000801021f */
[----:B------:R-:W-:Y:S01]  /*1b50*/  USHF.L.U32 UR42, UR30, 0x5, URZ ;  /* 0x000000051e2a7899 */ /* 0x000fe2000800063f */
        /* <DEDUP_REMOVED lines=9> */
[----:B------:R-:W-:Y:S01]  /*1bf0*/  IMAD.SHL.U32 R4, R4, 0x8, RZ ;  /* 0x0000000804047824 */ /* 0x000fe200078e00ff */
[----:B------:R-:W-:Y:S01]  /*1c00*/  SHF.R.S32.HI R12, RZ, 0x5, R12 ;  /* 0x00000005ff0c7819 */ /* 0x000fe2000001140c */
[----:B------:R-:W-:Y:S01]  /*1c10*/  IMAD.IADD R13, R15, 0x1, -R13 ;  /* 0x000000010f0d7824 */ /* 0x000fe200078e0a0d */
[----:B------:R-:W-:Y:S02]  /*1c20*/  IADD3.X R8, R33, UR22, RZ, P1, !PT ;  /* 0x0000001621087c10 */ /* 0x000fe40008ffe4ff */
[--C-:B------:R-:W-:Y:S01]  /*1c30*/  SHF.R.S32.HI R5, RZ, 0x1f, R4.reuse ;  /* 0x0000001fff057819 */ /* 0x100fe20000011404 */
[----:B------:R-:W-:Y:S02]  /*1c40*/  IMAD R12, R12, UR20, R13 ;  /* 0x000000140c0c7c24 */ /* 0x000fe4000f8e020d */
[----:B------:R-:W-:Y:S02]  /*1c50*/  IMAD R10, R8, UR30, RZ ;  /* 0x0000001e080a7c24 */ /* 0x000fe4000f8e02ff */
[----:B------:R-:W-:-:S04]  /*1c60*/  IMAD.WIDE.U32 R8, R2, UR30, R4 ;  /* 0x0000001e02087c25 */ /* 0x000fc8000f8e0004 */
[----:B------:R-:W-:Y:S01]  /*1c70*/  IMAD R2, R2, UR31, R10 ;  /* 0x0000001f02027c24 */ /* 0x000fe2000f8e020a */
[----:B------:R-:W-:Y:S01]  /*1c80*/  IADD3 R10, P1, R8, UR53, RZ ;  /* 0x00000035080a7c10 */ /* 0x000fe2000ff3e0ff */
[----:B--2---:R-:W-:Y:S01]  /*1c90*/  IMAD R13, R33, R6, RZ ;  /* 0x00000006210d7224 */ /* 0x004fe200078e02ff */
[----:B------:R-:W-:Y:S02]  /*1ca0*/  ULDC.64 UR52, c[0x0][0x478] ;  /* 0x00011e0000347ab9 */ /* 0x000fe40000000a00 */
[----:B------:R-:W-:Y:S01]  /*1cb0*/  IADD3.X R11, R9, UR46, R2, P1, !PT ;  /* 0x0000002e090b7c10 */ /* 0x000fe20008ffe402 */
[----:B------:R-:W-:Y:S01]  /*1cc0*/  IMAD R2, R6, UR22, RZ ;  /* 0x0000001606027c24 */ /* 0x000fe2000f8e02ff */
[----:B------:R-:W-:Y:S01]  /*1cd0*/  IADD3 R8, P1, R4, UR9, RZ ;  /* 0x0000000904087c10 */ /* 0x000fe2000ff3e0ff */
[----:B------:R-:W-:Y:S01]  /*1ce0*/  USHF.R.S32.HI UR22, URZ, 0x1f, UR6 ;  /* 0x0000001f3f167899 */ /* 0x000fe20008011406 */
[----:B------:R-:W-:Y:S02]  /*1cf0*/  IMAD R13, R0, R7, R13 ;  /* 0x00000007000d7224 */ /* 0x000fe400078e020d */
[----:B------:R-:W-:Y:S01]  /*1d00*/  IADD3.X R9, R5, UR51, RZ, P1, !PT ;  /* 0x0000003305097c10 */ /* 0x000fe20008ffe4ff */
[----:B------:R-:W-:Y:S01]  /*1d10*/  IMAD R2, R7, UR7, R2 ;  /* 0x0000000707027c24 */ /* 0x000fe2000f8e0202 */
[----:B------:R-:W-:-:S02]  /*1d20*/  ULEA.HI UR22, UR22, UR6, URZ, 0x7 ;  /* 0x0000000616167291 */ /* 0x000fc4000f8f383f */
[----:B------:R-:W-:Y:S01]  /*1d30*/  UIADD3.X UR6, UR35, UR16, UR36, UP3, UP2 ;  /* 0x0000001023067290 */ /* 0x000fe20009fe4424 */
[----:B------:R-:W-:Y:S01]  /*1d40*/  IMAD.WIDE.U32 R8, R6, UR7, R8 ;  /* 0x0000000706087c25 */ /* 0x000fe2000f8e0008 */
[----:B------:R-:W-:Y:S02]  /*1d50*/  UIMAD UR7, UR18, UR12, URZ ;  /* 0x0000000c120772a4 */ /* 0x000fe4000f8e023f */
[----:B------:R-:W-:Y:S01]  /*1d60*/  USHF.R.S32.HI UR22, URZ, 0x7, UR22 ;  /* 0x000000073f167899 */ /* 0x000fe20008011416 */
[----:B------:R-:W-:Y:S01]  /*1d70*/  IMAD.IADD R9, R9, 0x1, R2 ;  /* 0x0000000109097824 */ /* 0x000fe200078e0202 */
[----:B------:R-:W-:Y:S01]  /*1d80*/  UIMAD UR9, UR54, UR13, UR7 ;  /* 0x0000000d360972a4 */ /* 0x000fe2000f8e0207 */
[----:B------:R-:W-:Y:S01]  /*1d90*/  IMAD.U32 R2, RZ, RZ, UR12 ;  /* 0x0000000cff027e24 */ /* 0x000fe2000f8e00ff */
[----:B------:R-:W-:Y:S01]  /*1da0*/  UIADD3 UR7, UP3, UP2, UR38, UR14, UR55 ;  /* 0x0000000e26077290 */ /* 0x000fe2000fa7e037 */
[----:B------:R-:W-:Y:S01]  /*1db0*/  IMAD.WIDE.U32 R8, R14, UR54, R8 ;  /* 0x000000360e087c25 */ /* 0x000fe2000f8e0008 */
[----:B------:R-:W-:Y:S01]  /*1dc0*/  ULDC.64 UR12, c[0x0][0x400] ;  /* 0x00010000000c7ab9 */ /* 0x000fe20000000a00 */
[----:B------:R-:W-:Y:S01]  /*1dd0*/  ULDC.64 UR18, c[0x0][0x210] ;  /* 0x0000840000127ab9 */ /* 0x000fe20000000a00 */
[----:B------:R-:W-:Y:S01]  /*1de0*/  UIADD3.X UR6, UR41, UR6, UR50, UP3, UP2 ;  /* 0x0000000629067290 */ /* 0x000fe20009fe4432 */
[----:B------:R-:W-:Y:S01]  /*1df0*/  IMAD.WIDE.U32 R10, R2, UR54, R10 ;  /* 0x00000036020a7c25 */ /* 0x000fe2000f8e000a */
[C---:B------:R-:W-:Y:S01]  /*1e00*/  IADD3 R2, P1, R12.reuse, UR7, RZ ;  /* 0x000000070c027c10 */ /* 0x040fe2000ff3e0ff */
[----:B------:R-:W-:Y:S01]  /*1e10*/  ULDC.64 UR16, c[0x0][0x3e0] ;  /* 0x0000f80000107ab9 */ /* 0x000fe20000000a00 */
[----:B------:R-:W-:Y:S01]  /*1e20*/  UISETP.LT.AND UP2, UPT, URZ, UR22, UPT ;  /* 0x000000163f00728c */ /* 0x000fe2000bf41270 */
[----:B------:R-:W-:Y:S01]  /*1e30*/  VIADD R9, R9, UR34 ;  /* 0x0000002209097c36 */ /* 0x000fe20008000000 */
[----:B------:R-:W-:Y:S01]  /*1e40*/  LEA.HI.X.SX32 R12, R12, UR6, 0x1, P1 ;  /* 0x000000060c0c7c11 */ /* 0x000fe200088f0eff */
[----:B------:R-:W-:Y:S01]  /*1e50*/  VIADD R11, R11, UR9 ;  /* 0x000000090b0b7c36 */ /* 0x000fe20008000000 */
[----:B------:R-:W-:Y:S01]  /*1e60*/  LEA R198, P1, R2, UR12, 0x2 ;  /* 0x0000000c02c67c11 */ /* 0x000fe2000f8210ff */
[----:B------:R-:W-:Y:S01]  /*1e70*/  IMAD.WIDE.U32 R8, R0, R6, R8 ;  /* 0x0000000600087225 */ /* 0x000fe200078e0008 */
[----:B------:R-:W-:Y:S01]  /*1e80*/  LEA R22, P2, R10, UR18, 0x1 ;  /* 0x000000120a167c11 */ /* 0x000fe2000f8408ff */
[----:B------:R-:W-:Y:S01]  /*1e90*/  USEL UR22, URZ, UR22, !UP2 ;  /* 0x000000163f167287 */ /* 0x000fe2000d000000 */
[----:B------:R-:W-:Y:S01]  /*1ea0*/  LEA.HI.X R197, R2, UR13, R12, 0x2, P1 ;  /* 0x0000000d02c57c11 */ /* 0x000fe200088f140c */
[----:B------:R-:W-:Y:S01]  /*1eb0*/  IMAD.IADD R2, R9, 0x1, R13 ;  /* 0x0000000109027824 */ /* 0x000fe200078e020d */
[----:B------:R-:W-:Y:S01]  /*1ec0*/  LEA.HI.X R23, R10, UR19, R11, 0x1, P2 ;  /* 0x000000130a177c11 */ /* 0x000fe200090f0c0b */
[----:B------:R1:W-:Y:S01]  /*1ed0*/  STL [R1+0x1c], R22 ;  /* 0x00001c1601007387 */ /* 0x0003e20000100800 */
[----:B------:R-:W-:Y:S01]  /*1ee0*/  LEA R27, P2, R8, UR16, 0x1 ;  /* 0x00000010081b7c11 */ /* 0x000fe2000f8408ff */
[----:B------:R-:W-:Y:S01]  /*1ef0*/  UISETP.GT.AND UP2, UPT, UR33, UR22, UPT ;  /* 0x000000162100728c */ /* 0x000fe2000bf44270 */
[----:B------:R-:W-:Y:S01]  /*1f00*/  SHF.L.U64.HI R13, R6, 0x5, R7 ;  /* 0x00000005060d7819 */ /* 0x000fe20000010207 */
[----:B------:R1:W-:Y:S01]  /*1f10*/  STL [R1+0x14], R23 ;  /* 0x0000141701007387 */ /* 0x0003e20000100800 */
[----:B------:R-:W-:Y:S01]  /*1f20*/  LEA.HI.X R26, R8, UR17, R2, 0x1, P2 ;  /* 0x00000011081a7c11 */ /* 0x000fe200090f0c02 */
[----:B------:R-:W-:Y:S01]  /*1f30*/  UIMAD.WIDE UR6, UR37, 0x4, UR60 ;  /* 0x00000004250678a5 */ /* 0x000fe2000f8e023c */
[----:B------:R-:W-:Y:S01]  /*1f40*/  IMAD.SHL.U32 R11, R6, 0x20, RZ ;  /* 0x00000020060b7824 */ /* 0x000fe200078e00ff */
[----:B------:R1:W-:Y:S01]  /*1f50*/  STL [R1+0x18], R27 ;  /* 0x0000181b01007387 */ /* 0x0003e20000100800 */
[----:B------:R-:W-:Y:S01]  /*1f60*/  PLOP3.LUT P1, PT, PT, PT, UP2, 0x80, 0x0 ;  /* 0x000000000000781c */ /* 0x000fe20003f2f028 */
[----:B------:R-:W-:-:S02]  /*1f70*/  UIMAD.WIDE UR12, UR39, 0x4, UR52 ;  /* 0x00000004270c78a5 */ /* 0x000fc4000f8e0234 */
[----:B------:R1:W-:Y:S01]  /*1f80*/  STL [R1], R26 ;  /* 0x0000001a01007387 */ /* 0x0003e20000100800 */
[----:B------:R-:W-:Y:S01]  /*1f90*/  UIADD3 UR9, UR33, -0x1, URZ ;  /* 0xffffffff21097890 */ /* 0x000fe2000fffe03f */
[----:B------:R-:W-:Y:S01]  /*1fa0*/  UMOV UR18, UR6 ;  /* 0x0000000600127c82 */ /* 0x000fe20008000000 */
[----:B------:R-:W-:Y:S02]  /*1fb0*/  UMOV UR17, UR7 ;  /* 0x0000000700117c82 */ /* 0x000fe40008000000 */
[----:B------:R-:W-:Y:S01]  /*1fc0*/  UMOV UR20, UR12 ;  /* 0x0000000c00147c82 */ /* 0x000fe20008000000 */
[----:B------:R-:W-:-:S04]  /*1fd0*/  UMOV UR19, UR13 ;  /* 0x0000000d00137c82 */ /* 0x000fc80008000000 */
        /* <DEDUP_REMOVED lines=20> */
.L_x_2247:
        /* <DEDUP_REMOVED lines=19> */
.L_x_2248:
        /* <DEDUP_REMOVED lines=34> */
.L_x_2250:
[----:B------:R-:W-:Y:S05]  /*2470*/  BSYNC B0 ;  /* 0x0000000000007941 */ /* 0x000fea0003800000 */
.L_x_2249:
        /* <DEDUP_REMOVED lines=14> */
.L_x_2252:
[----:B------:R-:W-:Y:S05]  /*2560*/  BSYNC B0 ;  /* 0x0000000000007941 */ /* 0x000fea0003800000 */
.L_x_2251:
        /* <DEDUP_REMOVED lines=14> */
.L_x_2254:
[----:B------:R-:W-:Y:S05]  /*2650*/  BSYNC B0 ;  /* 0x0000000000007941 */ /* 0x000fea0003800000 */
.L_x_2253:
        /* <DEDUP_REMOVED lines=14> */
.L_x_2256:
[----:B------:R-:W-:Y:S05]  /*2740*/  BSYNC B0 ;  /* 0x0000000000007941 */ /* 0x000fea0003800000 */
.L_x_2255:
        /* <DEDUP_REMOVED lines=14> */
[----:B--234-:R-:W-:Y:S01]  /*2830*/  IADD3 R10, R5, UR7, RZ ;  /* 0x00000007050a7c10 */ /* 0x01cfe2000fffe0ff */
[----:B------:R-:W-:Y:S06]  /*2840*/  @P3 BRA `(.L_x_2258) ;  /* 0x0000000000283947 */ /* 0x000fec0003800000 */
[----:B-1----:R-:W-:Y:S01]  /*2850*/  MOV R6, R4 ;  /* 0x0000000400067202 */ /* 0x002fe20000000f00 */
        /* <DEDUP_REMOVED lines=9> */
.L_x_2258:
[----:B------:R-:W-:Y:S05]  /*28f0*/  BSYNC B0 ;  /* 0x0000000000007941 */ /* 0x000fea0003800000 */
.L_x_2257:
[----:B------:R-:W-:Y:S04]  /*2900*/  BSSY B0, `(.L_x_2259) ;  /* 0x000000e000007945 */ /* 0x000fe80003800000 */
[----:B------:R-:W-:Y:S05]  /*2910*/  @P2 BRA `(.L_x_2260) ;  /* 0x0000000000302947 */ /* 0x000fea0003800000 */
[----:B------:R-:W-:Y:S01]  /*2920*/  IADD3 R2, P2, R0, 0x20, RZ ;  /* 0x0000002000027810 */ /* 0x000fe20007f5e0ff */
[----:B------:R-:W-:Y:S01]  /*2930*/  ULDC.64 UR6, c[0x0][0x3f8] ;  /* 0x0000fe0000067ab9 */ /* 0x000fe20000000a00 */
[----:B-1----:R-:W-:-:S03]  /*2940*/  MOV R7, R10 ;  /* 0x0000000a00077202 */ /* 0x002fc60000000f00 */
        /* <DEDUP_REMOVED lines=9> */
.L_x_2260:
[----:B------:R-:W-:Y:S05]  /*29e0*/  BSYNC B0 ;  /* 0x0000000000007941 */ /* 0x000fea0003800000 */
.L_x_2259:
[----:B------:R-:W-:Y:S04]  /*29f0*/  BSSY B0, `(.L_x_2261) ;  /* 0x000000e000007945 */ /* 0x000fe80003800000 */
[----:B------:R-:W-:Y:S05]  /*2a00*/  @P1 BRA `(.L_x_2262) ;  /* 0x0000000000301947 */ /* 0x000fea0003800000 */
[----:B------:R-:W-:Y:S01]  /*2a10*/  IADD3 R2, P1, R0, 0x40, RZ ;  /* 0x0000004000027810 */ /* 0x000fe20007f3e0ff */
[----:B------:R-:W-:Y:S01]  /*2a20*/  ULDC.64 UR6, c[0x0][0x3f8] ;  /* 0x0000fe0000067ab9 */ /* 0x000fe20000000a00 */
[----:B-1----:R-:W-:-:S03]  /*2a30*/  MOV R7, R10 ;  /* 0x0000000a00077202 */ /* 0x002fc60000000f00 */
        /* <DEDUP_REMOVED lines=9> */
.L_x_2262:
[----:B------:R-:W-:Y:S05]  /*2ad0*/  BSYNC B0 ;  /* 0x0000000000007941 */ /* 0x000fea0003800000 */
.L_x_2261:
[----:B------:R-:W-:Y:S05]  /*2ae0*/  @P0 BRA `(.L_x_2263) ;  /* 0x0000009c00840947 */ /* 0x000fea0003800000 */
[----:B------:R-:W-:Y:S01]  /*2af0*/  IADD3 R0, P0, R0, 0x60, RZ ;  /* 0x0000006000007810 */ /* 0x000fe20007f1e0ff */
[----:B-1----:R-:W-:Y:S01]  /*2b00*/  IMAD.MOV.U32 R6, RZ, RZ, R4 ;  /* 0x000000ffff067224 */ /* 0x002fe200078e0004 */
        /* <DEDUP_REMOVED lines=11> */
.L_x_2246:
[----:B------:R-:W2:Y:S01]  /*2bc0*/  LDL R25, [R1+0x38] ;  /* 0x0000380001197983 */ /* 0x000ea20000100800 */
[----:B------:R-:W-:Y:S01]  /*2bd0*/  PLOP3.LUT P1, PT, PT, PT, UP0, 0x80, 0x0 ;  /* 0x000000000000781c */ /* 0x000fe20003f2f008 */
[----:B------:R-:W-:Y:S01]  /*2be0*/  UIMAD UR6, UR9, -0x80, UR15 ;  /* 0xffffff80090678a4 */ /* 0x000fe2000f8e020f */
[C---:B------:R-:W-:Y:S01]  /*2bf0*/  VIADD R24, R0.reuse, 0x60 ;  /* 0x0000006000187836 */ /* 0x040fe20000000000 */
[----:B------:R-:W3:Y:S01]  /*2c00*/  LDL R36, [R1+0x20] ;  /* 0x0000200001247983 */ /* 0x000ee20000100800 */
        /* <DEDUP_REMOVED lines=11> */
[----:B------:R-:W-:-:S02]  /*2cc0*/  UIADD3 UR7, UR9, -UR7, URZ ;  /* 0x8000000709077290 */ /* 0x000fc4000fffe03f */
[----:B------:R-:W-:Y:S02]  /*2cd0*/  UIMAD UR12, UR32, UR24, URZ ;  /* 0x00000018200c72a4 */ /* 0x000fe4000f8e023f */
        /* <DEDUP_REMOVED lines=8> */
[----:B------:R-:W4:Y:S01]  /*2d60*/  LDL R37, [R1+0x44] ;  /* 0x0000440001257983 */ /* 0x000f220000100800 */
[----:B------:R-:W-:-:S02]  /*2d70*/  @!P6 LEA R10, P4, R6, R27, 0x7 ;  /* 0x0000001b060ae211 */ /* 0x000fc400078838ff */
[-C--:B------:R-:W-:Y:S02]  /*2d80*/  @!P2 LEA.HI.X R13, R11, R26.reuse, R13, 0x1, P5 ;  /* 0x0000001a0b0da211 */ /* 0x080fe400028f0c0d */
[----:B------:R-:W-:Y:S02]  /*2d90*/  @!P6 LEA.HI.X R11, R6, R26, R7, 0x7, P4 ;  /* 0x0000001a060be211 */ /* 0x000fe400020f3c07 */
[----:B------:R-:W-:Y:S02]  /*2da0*/  @!P2 LEA.HI.X R15, R15, R23, R18, 0x1, P1 ;  /* 0x000000170f0fa211 */ /* 0x000fe400008f0c12 */
[----:B------:R-:W-:Y:S02]  /*2db0*/  PLOP3.LUT P1, PT, PT, PT, UP0, 0x80, 0x0 ;  /* 0x000000000000781c */ /* 0x000fe40003f2f008 */
[----:B------:R-:W-:Y:S01]  /*2dc0*/  ISETP.GE.AND P4, PT, R21, UR7, PT ;  /* 0x0000000715007c0c */ /* 0x000fe2000bf86270 */
[----:B------:R-:W-:-:S05]  /*2dd0*/  VOTEU.ALL UP0, P0 ;  /* 0x00000000003f7886 */ /* 0x000fca0000000000 */
[----:B------:R-:W-:Y:S01]  /*2de0*/  @!UP0 UIMAD UR14, UR31, 0xc0, URZ ;  /* 0x000000c01f0e88a4 */ /* 0x000fe2000f8e023f */
[----:B------:R-:W-:Y:S02]  /*2df0*/  IMAD.MOV.U32 R41, RZ, RZ, 0x7f800000 ;  /* 0x7f800000ff297424 */ /* 0x000fe400078e00ff */
[----:B------:R-:W-:Y:S02]  /*2e00*/  IMAD.MOV.U32 R40, RZ, RZ, 0x7f800000 ;  /* 0x7f800000ff287424 */ /* 0x000fe400078e00ff */
[----:B------:R-:W-:Y:S02]  /*2e10*/  IMAD.MOV.U32 R39, RZ, RZ, 0x7f800000 ;  /* 0x7f800000ff277424 */ /* 0x000fe400078e00ff */
[----:B------:R-:W-:Y:S01]  /*2e20*/  IMAD.MOV.U32 R38, RZ, RZ, 0x7f800000 ;  /* 0x7f800000ff267424 */ /* 0x000fe200078e00ff */
        /* <DEDUP_REMOVED lines=41> */
[----:B--2---:R-:W-:-:S04]  /*30c0*/  IMAD.U32 R6, RZ, RZ, UR24 ;  /* 0x00000018ff067e24 */ /* 0x004fc8000f8e00ff */
[----:B------:R-:W-:-:S03]  /*30d0*/  IMAD.WIDE.U32 R6, R6, UR28, R4 ;  /* 0x0000001c06067c25 */ /* 0x000fc6000f8e0004 */
[----:B------:R-:W-:Y:S01]  /*30e0*/  IADD3 R6, P5, R6, UR47, RZ ;  /* 0x0000002f06067c10 */ /* 0x000fe2000ffbe0ff */
[----:B-----5:R-:W-:Y:S02]  /*30f0*/  IMAD.U32 R8, RZ, RZ, UR12 ;  /* 0x0000000cff087e24 */ /* 0x020fe4000f8e00ff */
[----:B------:R-:W-:Y:S01]  /*3100*/  IMAD.U32 R9, RZ, RZ, UR31 ;  /* 0x0000001fff097e24 */ /* 0x000fe2000f8e00ff */
[----:B------:R-:W-:Y:S01]  /*3110*/  @P2 STS [R232+0x1000], RZ ;  /* 0x001000ffe8002388 */ /* 0x000fe20000000800 */
[----:B------:R-:W-:Y:S01]  /*3120*/  ULDC.64 UR12, c[0x0][0x260] ;  /* 0x00009800000c7ab9 */ /* 0x000fe20000000a00 */
[----:B------:R-:W-:Y:S01]  /*3130*/  IADD3.X R7, R7, UR49, R8, P5, !PT ;  /* 0x0000003107077c10 */ /* 0x000fe2000affe408 */
[----:B------:R-:W-:Y:S01]  /*3140*/  @!P0 IMAD.MOV.U32 R8, RZ, RZ, R22 ;  /* 0x000000ffff088224 */ /* 0x000fe200078e0016 */
[----:B------:R-:W-:Y:S02]  /*3150*/  ISETP.GE.AND P5, PT, R0, UR7, PT ;  /* 0x0000000700007c0c */ /* 0x000fe4000bfa6270 */
[----:B------:R-:W-:Y:S01]  /*3160*/  @!P6 LEA.HI.X R13, R10, R23, R9, 0x7, P3 ;  /* 0x000000170a0de211 */ /* 0x000fe200018f3c09 */
[----:B------:R-:W-:Y:S01]  /*3170*/  @!P0 IMAD.MOV.U32 R9, RZ, RZ, R23 ;  /* 0x000000ffff098224 */ /* 0x000fe200078e0017 */
[----:B------:R-:W-:Y:S01]  /*3180*/  @P2 STS [R232+0x1004], RZ ;  /* 0x001004ffe8002388 */ /* 0x000fe20000000800 */
[----:B-1----:R-:W1:Y:S01]  /*3190*/  @!P4 LDC.64 R22, c[0x0][0x218] ;  /* 0x00008600ff16cb82 */ /* 0x002e620000000a00 */
[----:B------:R-:W-:-:S02]  /*31a0*/  ISETP.GE.AND P3, PT, R20, UR7, PT ;  /* 0x0000000714007c0c */ /* 0x000fc4000bf66270 */
[----:B------:R-:W-:Y:S01]  /*31b0*/  @P2 STS [R232+0x1008], RZ ;  /* 0x001008ffe8002388 */ /* 0x000fe20000000800 */
[----:B------:R-:W-:-:S03]  /*31c0*/  @!P0 IMAD.WIDE.U32 R8, R10, 0xc0, R8 ;  /* 0x000000c00a088825 */ /* 0x000fc600078e0008 */
[----:B------:R-:W-:Y:S01]  /*31d0*/  @P2 STS [R232+0x100c], RZ ;  /* 0x00100cffe8002388 */ /* 0x000fe20000000800 */
[----:B------:R-:W-:Y:S01]  /*31e0*/  IMAD R10, R19, UR12, RZ ;  /* 0x0000000c130a7c24 */ /* 0x000fe2000f8e02ff */
[----:B------:R-:W2:Y:S02]  /*31f0*/  @!P5 LDC.64 R20, c[0x0][0x218] ;  /* 0x00008600ff14db82 */ /* 0x000ea40000000a00 */
[----:B------:R-:W-:Y:S01]  /*3200*/  @!PT LDS RZ, [RZ] ;  /* 0x00000000fffff984 */ /* 0x000fe20000000800 */
[----:B------:R-:W-:Y:S01]  /*3210*/  @!PT LDS RZ, [RZ] ;  /* 0x00000000fffff984 */ /* 0x000fe20000000800 */
[----:B------:R-:W-:Y:S01]  /*3220*/  @!PT LDS RZ, [RZ] ;  /* 0x00000000fffff984 */ /* 0x000fe20000000800 */
[----:B------:R5:W-:Y:S01]  /*3230*/  @!P2 LDGSTS.E.BYPASS.LTC128B.128 [R232+0x1000], desc[UR10][R14.64] ;  /* 0x010000000ee8afae */ /* 0x000be2000b901d4a */
[----:B------:R-:W-:-:S04]  /*3240*/  IMAD.WIDE.U32 R6, R16, UR12, R6 ;  /* 0x0000000c10067c25 */ /* 0x000fc8000f8e0006 */
[----:B------:R-:W-:Y:S01]  /*3250*/  @!P0 VIADD R9, R9, UR14 ;  /* 0x0000000e09098c36 */ /* 0x000fe20008000000 */
[----:B------:R-:W-:Y:S01]  /*3260*/  @P6 STS [R232+0x2000], RZ ;  /* 0x002000ffe8006388 */ /* 0x000fe20000000800 */
[----:B------:R-:W4:Y:S03]  /*3270*/  @!P3 LDC.64 R26, c[0x0][0x218] ;  /* 0x00008600ff1abb82 */ /* 0x000f260000000a00 */
[----:B------:R-:W-:Y:S04]  /*3280*/  @P6 STS [R232+0x2004], RZ ;  /* 0x002004ffe8006388 */ /* 0x000fe80000000800 */
[----:B------:R-:W-:Y:S01]  /*3290*/  @P6 STS [R232+0x2008], RZ ;  /* 0x002008ffe8006388 */ /* 0x000fe20000000800 */
[----:B------:R-:W4:Y:S03]  /*32a0*/  @!P5 LDC.64 R30, c[0x0][0x220] ;  /* 0x00008800ff1edb82 */ /* 0x000f260000000a00 */
[----:B------:R-:W-:Y:S04]  /*32b0*/  @P6 STS [R232+0x200c], RZ ;  /* 0x00200cffe8006388 */ /* 0x000fe80000000800 */
[----:B------:R-:W-:Y:S01]  /*32c0*/  @!PT LDS RZ, [RZ] ;  /* 0x00000000fffff984 */ /* 0x000fe20000000800 */
[----:B------:R-:W-:Y:S01]  /*32d0*/  @!PT LDS RZ, [RZ] ;  /* 0x00000000fffff984 */ /* 0x000fe20000000800 */
[----:B------:R-:W-:Y:S01]  /*32e0*/  @!PT LDS RZ, [RZ] ;  /* 0x00000000fffff984 */ /* 0x000fe20000000800 */
[----:B------:R3:W-:Y:S01]  /*32f0*/  @!P6 LDGSTS.E.BYPASS.LTC128B.128 [R232+0x2000], desc[UR10][R12.64] ;  /* 0x020000000ce8efae */ /* 0x0007e2000b901d4a */
[----:B-----5:R-:W-:Y:S01]  /*3300*/  @!P4 IADD3 R14, P2, R0, 0x20, RZ ;  /* 0x00000020000ec810 */ /* 0x020fe20007f5e0ff */
[----:B------:R-:W-:-:S02]  /*3310*/  IMAD R15, R16, UR13, R10 ;  /* 0x0000000d100f7c24 */ /* 0x000fc4000f8e020a */
[----:B------:R-:W-:Y:S02]  /*3320*/  @P0 STS [R232+0x3000], RZ ;  /* 0x003000ffe8000388 */ /* 0x000fe40000000800 */
[----:B------:R-:W-:Y:S02]  /*3330*/  @!P4 IMAD.X R11, RZ, RZ, R33, P2 ;  /* 0x000000ffff0bc224 */ /* 0x000fe400010e0621 */
[----:B------:R-:W-:Y:S01]  /*3340*/  @P0 STS [R232+0x3004], RZ ;  /* 0x003004ffe8000388 */ /* 0x000fe20000000800 */
[----:B------:R-:W-:Y:S01]  /*3350*/  IMAD.U32 R10, RZ, RZ, UR26 ;  /* 0x0000001aff0a7e24 */ /* 0x000fe2000f8e00ff */
[----:B------:R-:W-:Y:S01]  /*3360*/  ULDC.64 UR12, c[0x0][0x268] ;  /* 0x00009a00000c7ab9 */ /* 0x000fe20000000a00 */
[----:B------:R-:W-:Y:S01]  /*3370*/  @!P4 IMAD R17, R11, UR24, RZ ;  /* 0x000000180b11cc24 */ /* 0x000fe2000f8e02ff */
[----:B------:R-:W-:Y:S01]  /*3380*/  @P0 STS [R232+0x3008], RZ ;  /* 0x003008ffe8000388 */ /* 0x000fe20000000800 */
[----:B------:R-:W-:-:S03]  /*3390*/  IMAD.IADD R7, R7, 0x1, R15 ;  /* 0x0000000107077824 */ /* 0x000fc600078e020f */
[----:B------:R-:W-:Y:S01]  /*33a0*/  @P0 STS [R232+0x300c], RZ ;  /* 0x00300cffe8000388 */ /* 0x000fe20000000800 */
[----:B------:R-:W-:-:S03]  /*33b0*/  IMAD.WIDE.U32 R10, R10, UR28, R4 ;  /* 0x0000001c0a0a7c25 */ /* 0x000fc6000f8e0004 */
[----:B------:R-:W-:Y:S01]  /*33c0*/  @!PT LDS RZ, [RZ] ;  /* 0x00000000fffff984 */ /* 0x000fe20000000800 */
[----:B------:R-:W-:Y:S01]  /*33d0*/  @!PT LDS RZ, [RZ] ;  /* 0x00000000fffff984 */ /* 0x000fe20000000800 */
[----:B------:R-:W-:Y:S01]  /*33e0*/  @!PT LDS RZ, [RZ] ;  /* 0x00000000fffff984 */ /* 0x000fe20000000800 */
[----:B------:R5:W-:Y:S01]  /*33f0*/  @!P0 LDGSTS.E.BYPASS.LTC128B.128 [R232+0x3000], desc[UR10][R8.64] ;  /* 0x0300000008e88fae */ /* 0x000be2000b901d4a */
[----:B------:R-:W-:Y:S01]  /*3400*/  ISETP.GE.AND P2, PT, R24, UR7, PT ;  /* 0x0000000718007c0c */ /* 0x000fe2000bf46270 */
[C---:B------:R-:W-:Y:S01]  /*3410*/  @!P4 IMAD R15, R14.reuse, UR25, R17 ;  /* 0x000000190e0fcc24 */ /* 0x040fe2000f8e0211 */
[----:B------:R-:W-:Y:S01]  /*3420*/  UIMAD UR7, UR32, UR26, URZ ;  /* 0x0000001a200772a4 */ /* 0x000fe2000f8e023f */
[----:B------:R-:W-:-:S03]  /*3430*/  @!P4 IMAD.WIDE.U32 R4, R14, UR24, R6 ;  /* 0x000000180e04cc25 */ /* 0x000fc6000f8e0006 */
[----:B------:R-:W-:Y:S01]  /*3440*/  UIMAD UR7, UR28, UR27, UR7 ;  /* 0x0000001b1c0772a4 */ /* 0x000fe2000f8e0207 */
[----:B------:R-:W-:Y:S01]  /*3450*/  @!P4 IMAD.IADD R5, R5, 0x1, R15 ;  /* 0x000000010505c824 */ /* 0x000fe200078e020f */
[----:B-1----:R-:W-:-:S04]  /*3460*/  @!P4 LEA R22, P0, R4, R22, 0x1 ;  /* 0x000000160416c211 */ /* 0x002fc800078008ff */
[----:B------:R-:W-:Y:S01]  /*3470*/  @!P4 LEA.HI.X R23, R4, R23, R5, 0x1, P0 ;  /* 0x000000170417c211 */ /* 0x000fe200000f0c05 */
[----:B------:R-:W-:Y:S01]  /*3480*/  IMAD.U32 R5, RZ, RZ, UR7 ;  /* 0x00000007ff057e24 */ /* 0x000fe2000f8e00ff */
[----:B------:R-:W-:Y:S01]  /*3490*/  IADD3 R4, P0, R10, UR44, RZ ;  /* 0x0000002c0a047c10 */ /* 0x000fe2000ff1e0ff */
[----:B---3--:R-:W-:Y:S01]  /*34a0*/  VIADD R12, R36, 0x8 ;  /* 0x00000008240c7836 */ /* 0x008fe20000000000 */
[----:B------:R-:W1:Y:S01]  /*34b0*/  @!P2 LDC.64 R34, c[0x0][0x218] ;  /* 0x00008600ff22ab82 */ /* 0x000e620000000a00 */
[----:B-----5:R-:W-:Y:S02]  /*34c0*/  @!P5 IMAD R8, R33, UR24, RZ ;  /* 0x000000182108dc24 */ /* 0x020fe4000f8e02ff */
[----:B------:R-:W-:Y:S01]  /*34d0*/  @!P5 IMAD.MOV.U32 R9, RZ, RZ, R7 ;  /* 0x000000ffff09d224 */ /* 0x000fe200078e0007 */
[----:B------:R-:W-:Y:S01]  /*34e0*/  @P5 STS.128 [R2+0xc000], RZ ;  /* 0x00c000ff02005388 */ /* 0x000fe20000000c00 */
[----:B------:R-:W-:Y:S02]  /*34f0*/  @!P5 IMAD R13, R0, UR25, R8 ;  /* 0x00000019000ddc24 */ /* 0x000fe4000f8e0208 */
[----:B------:R-:W-:-:S02]  /*3500*/  VIADD R190, R193, 0x2000 ;  /* 0x00002000c1be7836 */ /* 0x000fc40000000000 */
[----:B------:R-:W-:Y:S02]  /*3510*/  VIADD R184, R192, 0x2000 ;  /* 0x00002000c0b87836 */ /* 0x000fe40000000000 */
[----:B------:R-:W-:Y:S02]  /*3520*/  IMAD.MOV.U32 R191, RZ, RZ, 0x20 ;  /* 0x00000020ffbf7424 */ /* 0x000fe400078e00ff */
[----:B------:R-:W-:Y:S01]  /*3530*/  IMAD.MOV.U32 R185, RZ, RZ, 0x40 ;  /* 0x00000040ffb97424 */ /* 0x000fe200078e00ff */
[----:B------:R-:W-:Y:S01]  /*3540*/  CS2R R126, SRZ ;  /* 0x00000000007e7805 */ /* 0x000fe2000001ff00 */
[----:B------:R-:W-:Y:S01]  /*3550*/  @!P5 IMAD.MOV.U32 R8, RZ, RZ, R6 ;  /* 0x000000ffff08d224 */ /* 0x000fe200078e0006 */
[----:B------:R-:W-:Y:S02]  /*3560*/  CS2R R124, SRZ ;  /* 0x00000000007c7805 */ /* 0x000fe4000001ff00 */
[----:B------:R-:W-:Y:S02]  /*3570*/  CS2R R130, SRZ ;  /* 0x0000000000827805 */ /* 0x000fe4000001ff00 */
[----:B------:R-:W-:Y:S01]  /*3580*/  CS2R R128, SRZ ;  /* 0x0000000000807805 */ /* 0x000fe2000001ff00 */
[----:B------:R-:W-:Y:S01]  /*3590*/  @!P5 IMAD.WIDE.U32 R8, R0, UR24, R8 ;  /* 0x000000180008dc25 */ /* 0x000fe2000f8e0008 */
[----:B------:R-:W-:-:S02]  /*35a0*/  CS2R R122, SRZ ;  /* 0x00000000007a7805 */ /* 0x000fc4000001ff00 */
[----:B------:R-:W-:Y:S02]  /*35b0*/  CS2R R120, SRZ ;  /* 0x0000000000787805 */ /* 0x000fe4000001ff00 */
[----:B------:R-:W-:Y:S01]  /*35c0*/  CS2R R118, SRZ ;  /* 0x0000000000767805 */ /* 0x000fe2000001ff00 */
[----:B------:R-:W-:Y:S01]  /*35d0*/  @!P5 IMAD.IADD R10, R9, 0x1, R13 ;  /* 0x00000001090ad824 */ /* 0x000fe200078e020d */
[----:B--2---:R-:W-:Y:S02]  /*35e0*/  @!P5 LEA R20, P6, R8, R20, 0x1 ;  /* 0x000000140814d211 */ /* 0x004fe400078c08ff */
[----:B------:R-:W-:Y:S02]  /*35f0*/  CS2R R116, SRZ ;  /* 0x0000000000747805 */ /* 0x000fe4000001ff00 */
[----:B------:R-:W-:Y:S02]  /*3600*/  IADD3.X R5, R11, UR48, R5, P0, !PT ;  /* 0x000000300b057c10 */ /* 0x000fe400087fe405 */
[----:B------:R-:W-:-:S02]  /*3610*/  CS2R R110, SRZ ;  /* 0x00000000006e7805 */ /* 0x000fc4000001ff00 */
[----:B------:R-:W-:Y:S02]  /*3620*/  @!P5 LEA.HI.X R21, R8, R21, R10, 0x1, P6 ;  /* 0x000000150815d211 */ /* 0x000fe400030f0c0a */
[----:B------:R-:W-:Y:S02]  /*3630*/  CS2R R108, SRZ ;  /* 0x00000000006c7805 */ /* 0x000fe4000001ff00 */
[----:B------:R-:W-:Y:S01]  /*3640*/  @!P3 IADD3 R10, P0, R0, 0x40, RZ ;  /* 0x00000040000ab810 */ /* 0x000fe20007f1e0ff */
[----:B------:R-:W-:Y:S01]  /*3650*/  IMAD R9, R19, UR12, RZ ;  /* 0x0000000c13097c24 */ /* 0x000fe2000f8e02ff */
[----:B------:R-:W-:Y:S01]  /*3660*/  ISETP.GE.AND P6, PT, R12, UR6, PT ;  /* 0x000000060c007c0c */ /* 0x000fe2000bfc6270 */
[----:B------:R-:W-:Y:S01]  /*3670*/  IMAD.WIDE.U32 R4, R16, UR12, R4 ;  /* 0x0000000c10047c25 */ /* 0x000fe2000f8e0004 */
[----:B------:R-:W-:Y:S01]  /*3680*/  @!PT LDS RZ, [RZ] ;  /* 0x00000000fffff984 */ /* 0x000fe20000000800 */
[----:B------:R-:W-:Y:S01]  /*3690*/  @!PT LDS RZ, [RZ] ;  /* 0x00000000fffff984 */ /* 0x000fe20000000800 */
[----:B------:R-:W-:Y:S01]  /*36a0*/  @!PT LDS RZ, [RZ] ;  /* 0x00000000fffff984 */ /* 0x000fe20000000800 */
[----:B------:R2:W-:Y:S01]  /*36b0*/  @!P5 LDGSTS.E.BYPASS.LTC128B.128 [R2+0xc000], desc[UR10][R20.64] ;  /* 0x0c0000001402dfae */ /* 0x0005e2000b901d4a */
[----:B------:R-:W-:Y:S02]  /*36c0*/  CS2R R114, SRZ ;  /* 0x0000000000727805 */ /* 0x000fe4000001ff00 */
[----:B------:R-:W-:Y:S01]  /*36d0*/  CS2R R112, SRZ ;  /* 0x0000000000707805 */ /* 0x000fe2000001ff00 */
[----:B------:R-:W-:Y:S01]  /*36e0*/  @!P3 IMAD.X R13, RZ, RZ, R33, P0 ;  /* 0x000000ffff0db224 */ /* 0x000fe200000e0621 */
[----:B------:R-:W-:Y:S01]  /*36f0*/  @!P2 IADD3 R11, P0, R0, 0x60, RZ ;  /* 0x00000060000ba810 */ /* 0x000fe20007f1e0ff */
[----:B------:R-:W-:Y:S01]  /*3700*/  IMAD R12, R16, UR13, R9 ;  /* 0x0000000d100c7c24 */ /* 0x000fe2000f8e0209 */
[----:B------:R-:W-:-:S02]  /*3710*/  CS2R R106, SRZ ;  /* 0x00000000006a7805 */ /* 0x000fc4000001ff00 */
[----:B------:R-:W-:Y:S02]  /*3720*/  CS2R R104, SRZ ;  /* 0x0000000000687805 */ /* 0x000fe4000001ff00 */
[----:B------:R-:W-:Y:S01]  /*3730*/  CS2R R102, SRZ ;  /* 0x0000000000667805 */ /* 0x000fe2000001ff00 */
[----:B------:R-:W-:Y:S01]  /*3740*/  IMAD.IADD R5, R5, 0x1, R12 ;  /* 0x0000000105057824 */ /* 0x000fe200078e020c */
[----:B------:R-:W-:Y:S01]  /*3750*/  CS2R R100, SRZ ;  /* 0x0000000000647805 */ /* 0x000fe2000001ff00 */
[----:B------:R-:W-:Y:S01]  /*3760*/  @!P2 IMAD.X R17, RZ, RZ, R33, P0 ;  /* 0x000000ffff11a224 */ /* 0x000fe200000e0621 */
[----:B------:R-:W-:Y:S01]  /*3770*/  @!P4 IADD3 R12, P0, R0, 0x20, RZ ;  /* 0x00000020000cc810 */ /* 0x000fe20007f1e0ff */
[----:B------:R-:W-:Y:S01]  /*3780*/  @!P3 IMAD R13, R13, UR24, RZ ;  /* 0x000000180d0dbc24 */ /* 0x000fe2000f8e02ff */
[----:B------:R-:W-:Y:S02]  /*3790*/  CS2R R94, SRZ ;  /* 0x00000000005e7805 */ /* 0x000fe4000001ff00 */
[----:B------:R-:W-:-:S02]  /*37a0*/  CS2R R92, SRZ ;  /* 0x00000000005c7805 */ /* 0x000fc4000001ff00 */
[----:B------:R-:W-:Y:S01]  /*37b0*/  CS2R R98, SRZ ;  /* 0x0000000000627805 */ /* 0x000fe2000001ff00 */
[----:B------:R-:W-:Y:S01]  /*37c0*/  @!P4 IMAD.X R16, RZ, RZ, R33, P0 ;  /* 0x000000ffff10c224 */ /* 0x000fe200000e0621 */
[----:B------:R-:W-:Y:S01]  /*37d0*/  CS2R R96, SRZ ;  /* 0x0000000000607805 */ /* 0x000fe2000001ff00 */
[--C-:B------:R-:W-:Y:S01]  /*37e0*/  @!P2 IMAD.MOV.U32 R8, RZ, RZ, R6.reuse ;  /* 0x000000ffff08a224 */ /* 0x100fe200078e0006 */
[----:B------:R-:W-:Y:S01]  /*37f0*/  CS2R R90, SRZ ;  /* 0x00000000005a7805 */ /* 0x000fe2000001ff00 */
[----:B------:R-:W-:Y:S01]  /*3800*/  @!P2 IMAD.MOV.U32 R9, RZ, RZ, R7 ;  /* 0x000000ffff09a224 */ /* 0x000fe200078e0007 */
[----:B------:R-:W-:Y:S01]  /*3810*/  CS2R R88, SRZ ;  /* 0x0000000000587805 */ /* 0x000fe2000001ff00 */
[C---:B------:R-:W-:Y:S01]  /*3820*/  @!P3 IMAD R24, R10.reuse, UR25, R13 ;  /* 0x000000190a18bc24 */ /* 0x040fe2000f8e020d */
[----:B------:R-:W-:Y:S01]  /*3830*/  CS2R R86, SRZ ;  /* 0x0000000000567805 */ /* 0x000fe2000001ff00 */
[----:B------:R-:W-:Y:S01]  /*3840*/  @!P3 IMAD.WIDE.U32 R6, R10, UR24, R6 ;  /* 0x000000180a06bc25 */ /* 0x000fe2000f8e0006 */
[----:B------:R-:W-:Y:S01]  /*3850*/  @!P3 IADD3 R10, P0, R0, 0x40, RZ ;  /* 0x00000040000ab810 */ /* 0x000fe20007f1e0ff */
[----:B--2---:R-:W2:Y:S01]  /*3860*/  @!P4 LDC.64 R20, c[0x0][0x220] ;  /* 0x00008800ff14cb82 */ /* 0x004ea20000000a00 */
        /* <DEDUP_REMOVED lines=9> */
[----:B------:R-:W-:Y:S01]  /*3900*/  @!P2 IMAD R25, R11, UR25, R13 ;  /* 0x000000190b19ac24 */ /* 0x000fe2000f8e020d */
[----:B------:R-:W-:Y:S01]  /*3910*/  CS2R R74, SRZ ;  /* 0x00000000004a7805 */ /* 0x000fe2000001ff00 */
[C---:B------:R-:W-:Y:S01]  /*3920*/  @!P4 IMAD R32, R12.reuse, UR27, R16 ;  /* 0x0000001b0c20cc24 */ /* 0x040fe2000f8e0210 */
[----:B------:R-:W-:Y:S01]  /*3930*/  CS2R R72, SRZ ;  /* 0x0000000000487805 */ /* 0x000fe2000001ff00 */
[----:B------:R-:W-:Y:S01]  /*3940*/  @!P4 IMAD.WIDE.U32 R12, R12, UR26, R14 ;  /* 0x0000001a0c0ccc25 */ /* 0x000fe2000f8e000e */
[----:B------:R-:W-:-:S02]  /*3950*/  CS2R R70, SRZ ;  /* 0x0000000000467805 */ /* 0x000fc4000001ff00 */
[----:B------:R-:W-:Y:S01]  /*3960*/  CS2R R68, SRZ ;  /* 0x0000000000447805 */ /* 0x000fe2000001ff00 */
[----:B------:R-:W-:Y:S01]  /*3970*/  ULDC UR16, c[0x0][0x394] ;  /* 0x0000e50000107ab9 */ /* 0x000fe20000000800 */
[----:B------:R-:W-:Y:S01]  /*3980*/  @!P3 IMAD.X R17, RZ, RZ, R33, P0 ;  /* 0x000000ffff11b224 */ /* 0x000fe200000e0621 */
[----:B----4-:R-:W-:Y:S01]  /*3990*/  @!P3 LEA R16, P0, R6, R26, 0x1 ;  /* 0x0000001a0610b211 */ /* 0x010fe200078008ff */
[----:B------:R-:W-:Y:S01]  /*39a0*/  @!P3 IMAD.IADD R14, R7, 0x1, R24 ;  /* 0x00000001070eb824 */ /* 0x000fe200078e0218 */
[----:B------:R-:W-:Y:S01]  /*39b0*/  ULDC UR7, c[0x0][0x2ec] ;  /* 0x0000bb0000077ab9 */ /* 0x000fe20000000800 */
[----:B------:R-:W-:-:S04]  /*39c0*/  @!P2 IMAD.WIDE.U32 R8, R11, UR24, R8 ;  /* 0x000000180b08ac25 */ /* 0x000fc8000f8e0008 */
[--C-:B------:R-:W-:Y:S02]  /*39d0*/  @!P3 IMAD.MOV.U32 R18, RZ, RZ, R4.reuse ;  /* 0x000000ffff12b224 */ /* 0x100fe400078e0004 */
[----:B------:R-:W-:Y:S01]  /*39e0*/  @!P2 IMAD.MOV.U32 R28, RZ, RZ, R4 ;  /* 0x000000ffff1ca224 */ /* 0x000fe200078e0004 */
[----:B------:R-:W-:Y:S01]  /*39f0*/  @P4 STS.128 [R2+0xd000], RZ ;  /* 0x00d000ff02004388 */ /* 0x000fe20000000c00 */
[----:B------:R-:W-:Y:S01]  /*3a00*/  @!P3 IMAD R11, R17, UR26, RZ ;  /* 0x0000001a110bbc24 */ /* 0x000fe2000f8e02ff */
[----:B------:R-:W-:Y:S01]  /*3a10*/  @!P3 LEA.HI.X R17, R6, R27, R14, 0x1, P0 ;  /* 0x0000001b0611b211 */ /* 0x000fe200000f0c0e */
[----:B------:R-:W-:Y:S01]  /*3a20*/  @!P5 IMAD R7, R33, UR26, RZ ;  /* 0x0000001a2107dc24 */ /* 0x000fe2000f8e02ff */
[----:B------:R-:W-:Y:S01]  /*3a30*/  @!PT LDS RZ, [RZ] ;  /* 0x00000000fffff984 */ /* 0x000fe20000000800 */
[----:B------:R-:W-:Y:S01]  /*3a40*/  @!PT LDS RZ, [RZ] ;  /* 0x00000000fffff984 */ /* 0x000fe20000000800 */
[----:B------:R-:W-:Y:S01]  /*3a50*/  @!PT LDS RZ, [RZ] ;  /* 0x00000000fffff984 */ /* 0x000fe20000000800 */
[----:B------:R-:W-:Y:S01]  /*3a60*/  @!P4 LDGSTS.E.BYPASS.LTC128B.128 [R2+0xd000], desc[UR10][R22.64] ;  /* 0x0d0000001602cfae */ /* 0x000fe2000b901d4a */
[----:B------:R-:W-:Y:S01]  /*3a70*/  @!P2 IMAD.IADD R6, R9, 0x1, R25 ;  /* 0x000000010906a824 */ /* 0x000fe200078e0219 */
[----:B-1----:R-:W-:Y:S01]  /*3a80*/  @!P2 LEA R14, P0, R8, R34, 0x1 ;  /* 0x00000022080ea211 */ /* 0x002fe200078008ff */
[--C-:B------:R-:W-:Y:S01]  /*3a90*/  @!P3 IMAD.MOV.U32 R19, RZ, RZ, R5.reuse ;  /* 0x000000ffff13b224 */ /* 0x100fe200078e0005 */
[----:B------:R-:W1:Y:S01]  /*3aa0*/  @!P3 LDC.64 R24, c[0x0][0x220] ;  /* 0x00008800ff18bb82 */ /* 0x000e620000000a00 */
[----:B------:R-:W-:Y:S01]  /*3ab0*/  @!P2 IMAD.MOV.U32 R29, RZ, RZ, R5 ;  /* 0x000000ffff1da224 */ /* 0x000fe200078e0005 */
[----:B------:R-:W-:Y:S01]  /*3ac0*/  SEL R190, R190, R193, !P1 ;  /* 0x000000c1bebe7207 */ /* 0x000fe20004800000 */
[----:B------:R-:W-:Y:S01]  /*3ad0*/  @!P5 IMAD R7, R0, UR27, R7 ;  /* 0x0000001b0007dc24 */ /* 0x000fe2000f8e0207 */
[----:B------:R-:W-:Y:S01]  /*3ae0*/  SEL R184, R184, R192, !P1 ;  /* 0x000000c0b8b87207 */ /* 0x000fe20004800000 */
[----:B------:R-:W-:Y:S01]  /*3af0*/  @!P5 IMAD.WIDE.U32 R4, R0, UR26, R4 ;  /* 0x0000001a0004dc25 */ /* 0x000fe2000f8e0004 */
[----:B------:R-:W-:Y:S01]  /*3b00*/  @!P2 LEA.HI.X R15, R8, R35, R6, 0x1, P0 ;  /* 0x00000023080fa211 */ /* 0x000fe200000f0c06 */
[----:B------:R-:W-:-:S02]  /*3b10*/  ULDC UR25, c[0x0][0x2dc] ;  /* 0x0000b70000197ab9 */ /* 0x000fc40000000800 */
[----:B------:R-:W-:Y:S01]  /*3b20*/  @!P3 IMAD R26, R10, UR27, R11 ;  /* 0x0000001b0a1abc24 */ /* 0x000fe2000f8e020b */
[----:B------:R-:W-:Y:S01]  /*3b30*/  @!P5 LEA R6, P0, R4, R30, 0x1 ;  /* 0x0000001e0406d211 */ /* 0x000fe200078008ff */
[----:B------:R-:W-:Y:S02]  /*3b40*/  @!P5 IMAD.IADD R5, R5, 0x1, R7 ;  /* 0x000000010505d824 */ /* 0x000fe400078e0207 */
[----:B------:R-:W-:Y:S02]  /*3b50*/  @!P3 IMAD.WIDE.U32 R10, R10, UR26, R18 ;  /* 0x0000001a0a0abc25 */ /* 0x000fe4000f8e0012 */
[----:B------:R-:W3:Y:S01]  /*3b60*/  @!P2 LDC.64 R18, c[0x0][0x220] ;  /* 0x00008800ff12ab82 */ /* 0x000ee20000000a00 */
        /* <DEDUP_REMOVED lines=18> */
[----:B------:R4:W-:Y:S01]  /*3c90*/  @!P5 LDGSTS.E.BYPASS.LTC128B.128 [R2+0x10000], desc[UR10][R6.64] ;  /* 0x100000000602dfae */ /* 0x0009e2000b901d4a */
[----:B-1----:R-:W-:-:S03]  /*3ca0*/  @!P3 LEA R8, P0, R10, R24, 0x1 ;  /* 0x000000180a08b211 */ /* 0x002fc600078008ff */
[----:B------:R-:W-:Y:S01]  /*3cb0*/  @P4 STS.128 [R2+0x11000], RZ ;  /* 0x011000ff02004388 */ /* 0x000fe20000000c00 */
[----:B--2---:R-:W-:Y:S01]  /*3cc0*/  @!P4 LEA R14, P5, R12, R20, 0x1 ;  /* 0x000000140c0ec211 */ /* 0x004fe200078a08ff */
[----:B----4-:R-:W-:Y:S02]  /*3cd0*/  @!P4 IMAD.IADD R6, R13, 0x1, R32 ;  /* 0x000000010d06c824 */ /* 0x010fe400078e0220 */
[----:B------:R-:W-:Y:S02]  /*3ce0*/  @!P3 IMAD.IADD R7, R11, 0x1, R26 ;  /* 0x000000010b07b824 */ /* 0x000fe400078e021a */
[----:B------:R-:W-:Y:S01]  /*3cf0*/  @!P2 IMAD R11, R0, UR27, R4 ;  /* 0x0000001b000bac24 */ /* 0x000fe2000f8e0204 */
[----:B------:R-:W-:Y:S01]  /*3d00*/  @!P4 LEA.HI.X R15, R12, R21, R6, 0x1, P5 ;  /* 0x000000150c0fc211 */ /* 0x000fe200028f0c06 */
[----:B------:R-:W-:Y:S01]  /*3d10*/  @!P2 IMAD.WIDE.U32 R4, R0, UR26, R28 ;  /* 0x0000001a0004ac25 */ /* 0x000fe2000f8e001c */
[----:B------:R-:W-:Y:S01]  /*3d20*/  @!P3 LEA.HI.X R9, R10, R25, R7, 0x1, P0 ;  /* 0x000000190a09b211 */ /* 0x000fe200000f0c07 */
[----:B------:R-:W-:-:S02]  /*3d30*/  ULDC UR26, c[0x0][0x398] ;  /* 0x0000e600001a7ab9 */ /* 0x000fc40000000800 */
[C---:B------:R-:W-:Y:S01]  /*3d40*/  VIADD R0, R36.reuse, 0x48 ;  /* 0x0000004824007836 */ /* 0x040fe20000000000 */
[----:B------:R-:W-:Y:S01]  /*3d50*/  @!PT LDS RZ, [RZ] ;  /* 0x00000000fffff984 */ /* 0x000fe20000000800 */
[----:B------:R-:W-:Y:S01]  /*3d60*/  @!PT LDS RZ, [RZ] ;  /* 0x00000000fffff984 */ /* 0x000fe20000000800 */
[----:B------:R-:W-:Y:S01]  /*3d70*/  @!PT LDS RZ, [RZ] ;  /* 0x00000000fffff984 */ /* 0x000fe20000000800 */
[----:B------:R-:W-:Y:S01]  /*3d80*/  @!P4 LDGSTS.E.BYPASS.LTC128B.128 [R2+0x11000], desc[UR10][R14.64] ;  /* 0x110000000e02cfae */ /* 0x000fe2000b901d4a */
[----:B------:R-:W-:Y:S01]  /*3d90*/  VIADD R7, R36, 0x40 ;  /* 0x0000004024077836 */ /* 0x000fe20000000000 */
[----:B---3--:R-:W-:Y:S01]  /*3da0*/  @!P2 LEA R6, P0, R4, R18, 0x1 ;  /* 0x000000120406a211 */ /* 0x008fe200078008ff */
[----:B------:R-:W-:Y:S01]  /*3db0*/  @!P2 IMAD.IADD R5, R5, 0x1, R11 ;  /* 0x000000010505a824 */ /* 0x000fe200078e020b */
[----:B------:R-:W-:Y:S01]  /*3dc0*/  ISETP.GE.AND P4, PT, R0, UR6, PT ;  /* 0x0000000600007c0c */ /* 0x000fe2000bf86270 */
[----:B------:R-:W-:Y:S01]  /*3dd0*/  @P3 STS.128 [R2+0x12000], RZ ;  /* 0x012000ff02003388 */ /* 0x000fe20000000c00 */
[----:B------:R-:W-:Y:S02]  /*3de0*/  ISETP.GE.AND P5, PT, R7, UR6, PT ;  /* 0x0000000607007c0c */ /* 0x000fe4000bfa6270 */
[----:B------:R-:W-:Y:S01]  /*3df0*/  @!P2 LEA.HI.X R7, R4, R19, R5, 0x1, P0 ;  /* 0x000000130407a211 */ /* 0x000fe200000f0c05 */
[----:B------:R-:W-:Y:S01]  /*3e00*/  @!PT LDS RZ, [RZ] ;  /* 0x00000000fffff984 */ /* 0x000fe20000000800 */
[----:B------:R-:W-:Y:S01]  /*3e10*/  @!PT LDS RZ, [RZ] ;  /* 0x00000000fffff984 */ /* 0x000fe20000000800 */
[----:B------:R-:W-:Y:S01]  /*3e20*/  @!PT LDS RZ, [RZ] ;  /* 0x00000000fffff984 */ /* 0x000fe20000000800 */
[----:B------:R1:W-:Y:S01]  /*3e30*/  @!P3 LDGSTS.E.BYPASS.LTC128B.128 [R2+0x12000], desc[UR10][R8.64] ;  /* 0x120000000802bfae */ /* 0x0003e2000b901d4a */
[C---:B------:R-:W-:Y:S01]  /*3e40*/  IMAD.SHL.U32 R4, R36.reuse, 0x4, RZ ;  /* 0x0000000424047824 */ /* 0x040fe200078e00ff */
[----:B------:R-:W-:-:S02]  /*3e50*/  ISETP.GE.AND P3, PT, R36, UR6, PT ;  /* 0x0000000624007c0c */ /* 0x000fc4000bf66270 */
[----:B------:R2:W-:Y:S04]  /*3e60*/  @P2 STS.128 [R2+0x13000], RZ ;  /* 0x013000ff02002388 */ /* 0x0005e80000000c00 */
[----:B------:R-:W-:Y:S01]  /*3e70*/  @!PT LDS RZ, [RZ] ;  /* 0x00000000fffff984 */ /* 0x000fe20000000800 */
[----:B------:R-:W-:Y:S01]  /*3e80*/  @!PT LDS RZ, [RZ] ;  /* 0x00000000fffff984 */ /* 0x000fe20000000800 */
[----:B------:R-:W-:Y:S01]  /*3e90*/  @!PT LDS RZ, [RZ] ;  /* 0x00000000fffff984 */ /* 0x000fe20000000800 */
[----:B------:R2:W-:Y:S01]  /*3ea0*/  @!P2 LDGSTS.E.BYPASS.LTC128B.128 [R2+0x13000], desc[UR10][R6.64] ;  /* 0x130000000602afae */ /* 0x0005e2000b901d4a */
[----:B------:R-:W-:-:S03]  /*3eb0*/  IADD3 R4, P2, R4, UR18, RZ ;  /* 0x0000001204047c10 */ /* 0x000fc6000ff5e0ff */
        /* <DEDUP_REMOVED lines=20> */
[----:B------:R-:W-:Y:S01]  /*4000*/  UIADD3 UR6, UR28, UR15, URZ ;  /* 0x0000000f1c067290 */ /* 0x000fe2000fffe03f */
[C---:B------:R-:W-:Y:S02]  /*4010*/  LOP3.LUT P0, RZ, R37.reuse, 0x2, RZ, 0xc0, !PT ;  /* 0x0000000225ff7812 */ /* 0x040fe4000780c0ff */
[----:B------:R-:W-:Y:S01]  /*4020*/  LOP3.LUT P3, RZ, R37, 0x4, RZ, 0xc0, !PT ;  /* 0x0000000425ff7812 */ /* 0x000fe2000786c0ff */
[----:B------:R-:W-:Y:S01]  /*4030*/  UIADD3 UR6, -UR8, 0x80, UR6 ;  /* 0x0000008008067890 */ /* 0x000fe2000fffe106 */
[----:B------:R-:W-:Y:S02]  /*4040*/  SEL R191, R191, 0xffffffe0, !P0 ;  /* 0xffffffe0bfbf7807 */ /* 0x000fe40004000000 */
[----:B------:R-:W-:Y:S02]  /*4050*/  SEL R185, R185, 0xffffffc0, !P3 ;  /* 0xffffffc0b9b97807 */ /* 0x000fe40005800000 */
[----:B------:R-:W-:-:S02]  /*4060*/  LEA R190, R190, UR4, 0x1 ;  /* 0x00000004bebe7c11 */ /* 0x000fc4000f8e08ff */
[----:B------:R-:W-:Y:S01]  /*4070*/  LEA R184, R184, UR4, 0x1 ;  /* 0x00000004b8b87c11 */ /* 0x000fe2000f8e08ff */
[----:B------:R-:W-:-:S03]  /*4080*/  UIADD3 UR24, UR6, -UR43, URZ ;  /* 0x8000002b06187290 */ /* 0x000fc6000fffe03f */
        /* <DEDUP_REMOVED lines=10> */
.L_x_2268:
[----:B------:R-:W0:Y:S01]  /*4130*/  LDGDEPBAR ;  /* 0x00000000000079af */ /* 0x000e220000000000 */
[----:B-1----:R-:W-:Y:S01]  /*4140*/  IADD3 R0, R190, R191, RZ ;  /* 0x000000bfbe007210 */ /* 0x002fe20007ffe0ff */
[----:B------:R-:W-:Y:S01]  /*4150*/  USHF.L.U32 UR12, UR9, 0x7, URZ ;  /* 0x00000007090c7899 */ /* 0x000fe2000800063f */
[----:B------:R-:W-:Y:S05]  /*4160*/  MOV R199, R197 ;  /* 0x000000c500c77202 */ /* 0x000fea0000000f00 */
        /* <DEDUP_REMOVED lines=158> */
[----:B------:R-:W-:Y:S05]  /*4b50*/  FMUL.FTZ R38, R38, UR6 ;  /* 0x0000000626267c20 */ /* 0x000fea0008410000 */
[----:B------:R4:W1:Y:S01]  /*4b60*/  MUFU.TANH R180, R26 ;  /* 0x0000001a00b47308 */ /* 0x0008620000002400 */
[----:B------:R-:W-:Y:S04]  /*4b70*/  HMMA.16816.F32.BF16 R64, R176, R6, R64 ;  /* 0x00000006b040723c */ /* 0x000fe80000041840 */
[----:B------:R-:W-:Y:S01]  /*4b80*/  FMUL.FTZ R39, R39, UR6 ;  /* 0x0000000627277c20 */ /* 0x000fe20008410000 */
[----:B------:R-:W-:Y:S01]  /*4b90*/  FMUL.FTZ R40, R40, UR6 ;  /* 0x0000000628287c20 */ /* 0x000fe20008410000 */
[----:B------:R-:W-:Y:S03]  /*4ba0*/  FMUL.FTZ R41, R41, UR6 ;  /* 0x0000000629297c20 */ /* 0x000fe60008410000 */
        /* <DEDUP_REMOVED lines=144> */
.L_x_2264:
[----:B------:R-:W2:Y:S01]  /*54b0*/  LDL R4, [R1+0x20] ;  /* 0x0000200001047983 */ /* 0x000ea20000100800 */
[----:B------:R-:W-:Y:S01]  /*54c0*/  UIADD3 UR16, UR8, 0x1, -UR15 ;  /* 0x0000000108107890 */ /* 0x000fe2000fffe80f */
[----:B------:R-:W-:Y:S01]  /*54d0*/  IMAD.U32 R0, RZ, RZ, UR21 ;  /* 0x00000015ff007e24 */ /* 0x000fe2000f8e00ff */
[----:B------:R-:W-:Y:S01]  /*54e0*/  UIADD3 UR13, -UR14, UR8, -UR15 ;  /* 0x000000080e0d7290 */ /* 0x000fe2000fffe90f */
[----:B------:R-:W3:Y:S02]  /*54f0*/  LDL R2, [R1+0x3c] ;  /* 0x00003c0001027983 */ /* 0x000ee40000100800 */
[----:B---3--:R-:W-:Y:S02]  /*5500*/  IMAD R0, R0, 0x80, R2 ;  /* 0x0000008000007824 */ /* 0x008fe400078e0202 */
[----:B--2---:R-:W-:Y:S01]  /*5510*/  VIADD R5, R4, UR12 ;  /* 0x0000000c04057c36 */ /* 0x004fe20008000000 */
[----:B------:R-:W-:Y:S01]  /*5520*/  UIADD3 UR12, UR16, UR26, URZ ;  /* 0x0000001a100c7290 */ /* 0x000fe2000fffe03f */
[C---:B----4-:R-:W-:Y:S02]  /*5530*/  VIADD R21, R0.reuse, 0x1 ;  /* 0x0000000100157836 */ /* 0x050fe40000000000 */
[C---:B------:R-:W-:Y:S01]  /*5540*/  VIADD R20, R0.reuse, 0x8 ;  /* 0x0000000800147836 */ /* 0x040fe20000000000 */
[----:B------:R-:W-:Y:S01]  /*5550*/  VIADDMNMX R4, R5, UR13, RZ, !PT ;  /* 0x0000000d05047c46 */ /* 0x000fe2000f8001ff */
[C---:B------:R-:W-:Y:S01]  /*5560*/  VIADD R19, R0.reuse, 0x9 ;  /* 0x0000000900137836 */ /* 0x040fe20000000000 */
[----:B------:R-:W-:Y:S01]  /*5570*/  UMOV UR16, UR14 ;  /* 0x0000000e00107c82 */ /* 0x000fe20008000000 */
[----:B------:R-:W-:Y:S01]  /*5580*/  IMAD.U32 R2, RZ, RZ, UR12 ;  /* 0x0000000cff027e24 */ /* 0x000fe2000f8e00ff */
[CC--:B------:R-:W-:Y:S01]  /*5590*/  ISETP.GE.AND P0, PT, R0.reuse, R4.reuse, PT ;  /* 0x000000040000720c */ /* 0x0c0fe20003f06270 */
[C---:B------:R-:W-:Y:S01]  /*55a0*/  VIADD R18, R0.reuse, 0x10 ;  /* 0x0000001000127836 */ /* 0x040fe20000000000 */
[----:B------:R-:W-:Y:S01]  /*55b0*/  ISETP.GE.AND P6, PT, R21, R4, PT ;  /* 0x000000041500720c */ /* 0x000fe20003fc6270 */
[C---:B------:R-:W-:Y:S01]  /*55c0*/  VIADD R17, R0.reuse, 0x11 ;  /* 0x0000001100117836 */ /* 0x040fe20000000000 */
[----:B------:R-:W-:Y:S01]  /*55d0*/  VIADDMNMX R2, R5, R2, UR8, PT ;  /* 0x0000000805027e46 */ /* 0x000fe2000b800102 */
[----:B-1----:R-:W-:Y:S01]  /*55e0*/  VIADD R16, R0, 0x18 ;  /* 0x0000001800107836 */ /* 0x002fe20000000000 */
        /* <DEDUP_REMOVED lines=19> */
[----:B------:R-:W-:Y:S01]  /*5720*/  IMAD.U32 R22, RZ, RZ, UR12 ;  /* 0x0000000cff167e24 */ /* 0x000fe2000f8e00ff */
[----:B------:R-:W-:Y:S01]  /*5730*/  ISETP.GE.AND P6, PT, R14, R4, PT ;  /* 0x000000040e00720c */ /* 0x000fe20003fc6270 */
[----:B------:R-:W-:Y:S01]  /*5740*/  VIADD R6, R5, 0x40 ;  /* 0x0000004005067836 */ /* 0x000fe20000000000 */
[-C--:B------:R-:W-:Y:S01]  /*5750*/  ISETP.GE.OR P5, PT, R20, R2.reuse, !P5 ;  /* 0x000000021400720c */ /* 0x080fe20006fa6670 */
[----:B------:R-:W-:Y:S01]  /*5760*/  IMAD.U32 R23, RZ, RZ, UR12 ;  /* 0x0000000cff177e24 */ /* 0x000fe2000f8e00ff */
        /* <DEDUP_REMOVED lines=34> */
[C---:B------:R-:W-:Y:S02]  /*5990*/  ISETP.GE.AND P4, PT, R21.reuse, R4, PT ;  /* 0x000000041500720c */ /* 0x040fe40003f86270 */
[----:B------:R-:W-:Y:S02]  /*59a0*/  VIMNMX R2, R2, UR8, PT ;  /* 0x0000000802027c48 */ /* 0x000fe4000bfe0100 */
[----:B------:R-:W-:Y:S02]  /*59b0*/  FSEL R60, R218, -INF , !P3 ;  /* 0xff800000da3c7808 */ /* 0x000fe40005800000 */
        /* <DEDUP_REMOVED lines=41> */
[--C-:B------:R-:W-:Y:S02]  /*5c50*/  IADD3 R22, R22, 0x40, R5.reuse ;  /* 0x0000004016167810 */ /* 0x100fe40007ffe005 */
[----:B------:R-:W-:Y:S02]  /*5c60*/  VIADDMNMX R6, R6, UR13, RZ, !PT ;  /* 0x0000000d06067c46 */ /* 0x000fe4000f8001ff */
[-C--:B------:R-:W-:Y:S02]  /*5c70*/  ISETP.GE.OR P6, PT, R9, R2.reuse, !P6 ;  /* 0x000000020900720c */ /* 0x080fe400077c6670 */
[-C--:B------:R-:W-:Y:S02]  /*5c80*/  ISETP.GE.OR P5, PT, R8, R2.reuse, !P5 ;  /* 0x000000020800720c */ /* 0x080fe40006fa6670 */
[----:B------:R-:W-:Y:S02]  /*5c90*/  ISETP.GE.OR P4, PT, R7, R2, !P4 ;  /* 0x000000020700720c */ /* 0x000fe40006786670 */
        /* <DEDUP_REMOVED lines=41> */
[----:B------:R-:W-:Y:S02]  /*5f30*/  VIADDMNMX R4, R4, UR13, RZ, !PT ;  /* 0x0000000d04047c46 */ /* 0x000fe4000f8001ff */
        /* <DEDUP_REMOVED lines=8> */
[----:B------:R-:W-:Y:S02]  /*5fc0*/  ISETP.GE.AND P2, PT, R7, R6, PT ;  /* 0x000000060700720c */ /* 0x000fe40003f46270 */
        /* <DEDUP_REMOVED lines=56> */
.L_x_2265:
        /* <DEDUP_REMOVED lines=59> */
[----:B----4-:R-:W-:Y:S02]  /*6700*/  FMUL.FTZ R2, R8, 1.4426950216293334961 ;  /* 0x3fb8aa3b08027820 */ /* 0x010fe40000410000 */
[--C-:B------:R-:W-:Y:S01]  /*6710*/  FFMA.FTZ R0, R32, UR7, -R5.reuse ;  /* 0x0000000720007c23 */ /* 0x100fe20008010805 */
[----:B------:R-:W-:Y:S01]  /*6720*/  FSEL R4, R4, RZ, P0 ;  /* 0x000000ff04047208 */ /* 0x000fe20000000000 */
[--C-:B------:R-:W-:Y:S01]  /*6730*/  FFMA.FTZ R10, R58, UR7, -R5.reuse ;  /* 0x000000073a0a7c23 */ /* 0x100fe20008010805 */
[----:B------:R-:W-:Y:S01]  /*6740*/  FSETP.NEU.FTZ.AND P0, PT, R8, -INF , PT ;  /* 0xff8000000800780b */ /* 0x000fe20003f1d000 */
[----:B------:R2:W-:Y:S01]  /*6750*/  MUFU.EX2 R154, R0 ;  /* 0x00000000009a7308 */ /* 0x0005e20000000800 */
[C---:B------:R-:W-:Y:S02]  /*6760*/  FMUL.FTZ R8, R9.reuse, 1.4426950216293334961 ;  /* 0x3fb8aa3b09087820 */ /* 0x040fe40000410000 */
[----:B------:R-:W-:Y:S02]  /*6770*/  FSEL R2, R2, RZ, P0 ;  /* 0x000000ff02027208 */ /* 0x000fe40000000000 */
[----:B------:R-:W-:Y:S05]  /*6780*/  FSETP.NEU.FTZ.AND P0, PT, R9, -INF , PT ;  /* 0xff8000000900780b */ /* 0x000fea0003f1d000 */
[----:B-1----:R1:W-:Y:S01]  /*6790*/  MUFU.EX2 R86, R10 ;  /* 0x0000000a00567308 */ /* 0x0023e20000000800 */
[--C-:B------:R-:W-:Y:S09]  /*67a0*/  FFMA.FTZ R9, R45, UR7, -R2.reuse ;  /* 0x000000072d097c23 */ /* 0x100ff20008010802 */
[----:B------:R3:W-:Y:S01]  /*67b0*/  MUFU.EX2 R105, R9 ;  /* 0x0000000900697308 */ /* 0x0007e20000000800 */
[--C-:B--2---:R-:W-:Y:S09]  /*67c0*/  FFMA.FTZ R0, R33, UR7, -R5.reuse ;  /* 0x0000000721007c23 */ /* 0x104ff20008010805 */
[----:B------:R2:W-:Y:S01]  /*67d0*/  MUFU.EX2 R153, R0 ;  /* 0x0000000000997308 */ /* 0x0005e20000000800 */
[----:B-1----:R-:W-:Y:S09]  /*67e0*/  FFMA.FTZ R10, R66, UR7, -R2 ;  /* 0x00000007420a7c23 */ /* 0x002ff20008010802 */
[----:B------:R-:W-:Y:S01]  /*67f0*/  MUFU.EX2 R74, R10 ;  /* 0x0000000a004a7308 */ /* 0x000fe20000000800 */
[--C-:B---3--:R-:W-:Y:S09]  /*6800*/  FFMA.FTZ R9, R60, UR7, -R5.reuse ;  /* 0x000000073c097c23 */ /* 0x108ff20008010805 */
[----:B------:R-:W-:Y:S01]  /*6810*/  MUFU.EX2 R85, R9 ;  /* 0x0000000900557308 */ /* 0x000fe20000000800 */
[--C-:B--2---:R-:W-:Y:S09]  /*6820*/  FFMA.FTZ R0, R28, UR7, -R4.reuse ;  /* 0x000000071c007c23 */ /* 0x104ff20008010804 */
[----:B------:R1:W-:Y:S02]  /*6830*/  MUFU.EX2 R151, R0 ;  /* 0x0000000000977308 */ /* 0x0003e40000000800 */
[--C-:B-1----:R-:W-:Y:S08]  /*6840*/  FFMA.FTZ R0, R29, UR7, -R4.reuse ;  /* 0x000000071d007c23 */ /* 0x102ff00008010804 */
        /* <DEDUP_REMOVED lines=41> */
[----:B-1----:R-:W-:Y:S09]  /*6ae0*/  FFMA.FTZ R8, R20, UR7, -R0 ;  /* 0x0000000714087c23 */ /* 0x002ff20008010800 */
[----:B------:R1:W-:Y:S01]  /*6af0*/  MUFU.EX2 R245, R8 ;  /* 0x0000000800f57308 */ /* 0x0003e20000000800 */
[----:B---3--:R-:W-:Y:S09]  /*6b00*/  FFMA.FTZ R6, R62, UR7, -R4 ;  /* 0x000000073e067c23 */ /* 0x008ff20008010804 */
        /* <DEDUP_REMOVED lines=57> */
[--C-:B-1----:R-:W-:Y:S01]  /*6ea0*/  FFMA.FTZ R8, R133, UR7, -R5.reuse ;  /* 0x0000000785087c23 */ /* 0x102fe20008010805 */
[----:B------:R-:W-:Y:S07]  /*6eb0*/  FFMA.FTZ R5, R136, UR7, -R5 ;  /* 0x0000000788057c23 */ /* 0x000fee0008010805 */
[----:B------:R1:W-:Y:S10]  /*6ec0*/  MUFU.EX2 R82, R8 ;  /* 0x0000000800527308 */ /* 0x0003f40000000800 */
[----:B------:R2:W-:Y:S01]  /*6ed0*/  MUFU.EX2 R69, R5 ;  /* 0x0000000500457308 */ /* 0x0005e20000000800 */
[--C-:B-1----:R-:W-:Y:S01]  /*6ee0*/  FFMA.FTZ R8, R12, UR7, -R0.reuse ;  /* 0x000000070c087c23 */ /* 0x102fe20008010800 */
[----:B------:R-:W-:Y:S08]  /*6ef0*/  FFMA.FTZ R0, R59, UR7, -R0 ;  /* 0x000000073b007c23 */ /* 0x000ff00008010800 */
[----:B------:R-:W-:Y:S01]  /*6f00*/  MUFU.EX2 R76, R8 ;  /* 0x00000008004c7308 */ /* 0x000fe20000000800 */
[--C-:B--2---:R-:W-:Y:S01]  /*6f10*/  FFMA.FTZ R5, R67, UR7, -R4.reuse ;  /* 0x0000000743057c23 */ /* 0x104fe20008010804 */
[----:B------:R-:W-:Y:S08]  /*6f20*/  FFMA.FTZ R4, R132, UR7, -R4 ;  /* 0x0000000784047c23 */ /* 0x000ff00008010804 */
[----:B------:R1:W-:Y:S10]  /*6f30*/  MUFU.EX2 R68, R5 ;  /* 0x0000000500447308 */ /* 0x0003f40000000800 */
[----:B------:R2:W3:Y:S10]  /*6f40*/  MUFU.EX2 R3, R4 ;  /* 0x0000000400037308 */ /* 0x0004f40000000800 */
[----:B------:R3:W-:Y:S01]  /*6f50*/  MUFU.EX2 R71, R0 ;  /* 0x0000000000477308 */ /* 0x0007e20000000800 */
[--C-:B-1----:R-:W-:Y:S09]  /*6f60*/  FFMA.FTZ R5, R65, UR7, -R2.reuse ;  /* 0x0000000741057c23 */ /* 0x102ff20008010802 */
[----:B------:R1:W-:Y:S01]  /*6f70*/  MUFU.EX2 R77, R5 ;  /* 0x00000005004d7308 */ /* 0x0003e20000000800 */
[--C-:B--2---:R-:W-:Y:S01]  /*6f80*/  FFMA.FTZ R4, R64, UR7, -R2.reuse ;  /* 0x0000000740047c23 */ /* 0x104fe20008010802 */
[----:B------:R-:W-:Y:S08]  /*6f90*/  FFMA.FTZ R2, R61, UR7, -R2 ;  /* 0x000000073d027c23 */ /* 0x000ff00008010802 */
[----:B------:R2:W4:Y:S01]  /*6fa0*/  MUFU.EX2 R78, R4 ;  /* 0x00000004004e7308 */ /* 0x0005220000000800 */
[----:B---3--:R-:W-:Y:S09]  /*6fb0*/  F2FP.BF16.F32.PACK_AB R0, R3, R68 ;  /* 0x000000440300723e */ /* 0x008ff200000010ff */
[----:B------:R3:W4:Y:S01]  /*6fc0*/  MUFU.EX2 R73, R2 ;  /* 0x0000000200497308 */ /* 0x0007220000000800 */
[----:B-1----:R-:W-:Y:S02]  /*6fd0*/  F2FP.BF16.F32.PACK_AB R5, R112, R32 ;  /* 0x000000207005723e */ /* 0x002fe400000010ff */
[----:B--2---:R-:W-:Y:S05]  /*6fe0*/  F2FP.BF16.F32.PACK_AB R4, R153, R154 ;  /* 0x0000009a9904723e */ /* 0x004fea00000010ff */
        /* <DEDUP_REMOVED lines=194> */
[C---:B------:R-:W-:Y:S01]  /*7c10*/  FADD.FTZ R22, -R149.reuse, R22 ;  /* 0x0000001695167221 */ /* 0x040fe20000010100 */
[----:B------:R-:W-:Y:S01]  /*7c20*/  FADD.FTZ R23, -R149, R23 ;  /* 0x0000001795177221 */ /* 0x000fe20000010100 */
[----:B------:R-:W-:Y:S03]  /*7c30*/  FADD.FTZ R20, -R150, R20 ;  /* 0x0000001496147221 */ /* 0x000fe60000010100 */
[----:B------:R-:W-:Y:S01]  /*7c40*/  FMUL.FTZ R5, R5, UR6 ;  /* 0x0000000605057c20 */ /* 0x000fe20008410000 */
[C---:B------:R-:W-:Y:S01]  /*7c50*/  FADD.FTZ R24, -R148.reuse, R24 ;  /* 0x0000001894187221 */ /* 0x040fe20000010100 */
[----:B------:R-:W-:Y:S01]  /*7c60*/  FADD.FTZ R25, -R148, R25 ;  /* 0x0000001994197221 */ /* 0x000fe20000010100 */
[----:B------:R-:W-:Y:S01]  /*7c70*/  FADD.FTZ R27, -R144, R27 ;  /* 0x0000001b901b7221 */ /* 0x000fe20000010100 */
[----:B------:R-:W-:Y:S01]  /*7c80*/  FMUL.FTZ R20, R252, R20 ;  /* 0x00000014fc147220 */ /* 0x000fe20000410000 */
[----:B------:R-:W-:Y:S01]  /*7c90*/  FMUL.FTZ R24, R110, R24 ;  /* 0x000000186e187220 */ /* 0x000fe20000410000 */
[----:B------:R-:W-:Y:S01]  /*7ca0*/  FMUL.FTZ R25, R109, R25 ;  /* 0x000000196d197220 */ /* 0x000fe20000410000 */
[----:B------:R1:W5:Y:S01]  /*7cb0*/  LDL.LU R110, [R1+0x128] ;  /* 0x00012800016e7983 */ /* 0x0003620000300800 */
[----:B------:R-:W-:Y:S01]  /*7cc0*/  FMUL.FTZ R27, R107, R27 ;  /* 0x0000001b6b1b7220 */ /* 0x000fe20000410000 */
[C---:B------:R-:W-:Y:S01]  /*7cd0*/  FADD.FTZ R28, -R148.reuse, R28 ;  /* 0x0000001c941c7221 */ /* 0x040fe20000010100 */
[----:B------:R-:W-:Y:S01]  /*7ce0*/  FADD.FTZ R29, -R148, R29 ;  /* 0x0000001d941d7221 */ /* 0x000fe20000010100 */
[----:B------:R1:W5:Y:S01]  /*7cf0*/  LDL.LU R109, [R1+0x124] ;  /* 0x00012400016d7983 */ /* 0x0003620000300800 */
[----:B------:R-:W-:Y:S01]  /*7d00*/  FADD.FTZ R26, -R144, R26 ;  /* 0x0000001a901a7221 */ /* 0x000fe20000010100 */
[----:B------:R-:W-:Y:S01]  /*7d10*/  FMUL.FTZ R28, R106, R28 ;  /* 0x0000001c6a1c7220 */ /* 0x000fe20000410000 */
[----:B------:R-:W-:Y:S01]  /*7d20*/  FMUL.FTZ R29, R105, R29 ;  /* 0x0000001d691d7220 */ /* 0x000fe20000410000 */
[----:B------:R-:W-:Y:S01]  /*7d30*/  FADD.FTZ R32, -R150, R32 ;  /* 0x0000002096207221 */ /* 0x000fe20000010100 */
[----:B------:R-:W-:Y:S01]  /*7d40*/  FMUL.FTZ R26, R108, R26 ;  /* 0x0000001a6c1a7220 */ /* 0x000fe20000410000 */
[----:B------:R-:W-:Y:S01]  /*7d50*/  FADD.FTZ R33, -R150, R33 ;  /* 0x0000002196217221 */ /* 0x000fe20000010100 */
[----:B------:R1:W5:Y:S01]  /*7d60*/  LDL.LU R108, [R1+0x120] ;  /* 0x00012000016c7983 */ /* 0x0003620000300800 */
[C---:B------:R-:W-:Y:S01]  /*7d70*/  FADD.FTZ R30, -R144.reuse, R30 ;  /* 0x0000001e901e7221 */ /* 0x040fe20000010100 */
[----:B------:R-:W-:Y:S01]  /*7d80*/  FADD.FTZ R31, -R144, R31 ;  /* 0x0000001f901f7221 */ /* 0x000fe20000010100 */
[----:B------:R-:W-:Y:S01]  /*7d90*/  FADD.FTZ R34, -R149, R34 ;  /* 0x0000002295227221 */ /* 0x000fe20000010100 */
[----:B------:R1:W5:Y:S01]  /*7da0*/  LDL.LU R107, [R1+0x11c] ;  /* 0x00011c00016b7983 */ /* 0x0003620000300800 */
[----:B------:R-:W-:Y:S01]  /*7db0*/  FMUL.FTZ R30, R104, R30 ;  /* 0x0000001e681e7220 */ /* 0x000fe20000410000 */
[----:B------:R-:W-:Y:S01]  /*7dc0*/  FMUL.FTZ R31, R103, R31 ;  /* 0x0000001f671f7220 */ /* 0x000fe20000410000 */
[----:B------:R-:W-:Y:S01]  /*7dd0*/  FADD.FTZ R35, -R149, R35 ;  /* 0x0000002395237221 */ /* 0x000fe20000010100 */
[----:B------:R1:W5:Y:S01]  /*7de0*/  LDL.LU R106, [R1+0x118] ;  /* 0x00011800016a7983 */ /* 0x0003620000300800 */
[----:B------:R-:W-:Y:S01]  /*7df0*/  FADD.FTZ R21, -R150, R21 ;  /* 0x0000001596157221 */ /* 0x000fe20000010100 */
[----:B------:R-:W-:Y:S01]  /*7e00*/  FFMA.FTZ R4, -R165, R165, 1 ;  /* 0x3f800000a5047423 */ /* 0x000fe200000101a5 */
[----:B------:R-:W-:Y:S01]  /*7e10*/  FMUL.FTZ R9, R9, UR6 ;  /* 0x0000000609097c20 */ /* 0x000fe20008410000 */
[----:B------:R1:W5:Y:S01]  /*7e20*/  LDL.LU R105, [R1+0x114] ;  /* 0x0001140001697983 */ /* 0x0003620000300800 */
[----:B------:R-:W-:Y:S01]  /*7e30*/  FMUL.FTZ R21, R250, R21 ;  /* 0x00000015fa157220 */ /* 0x000fe20000410000 */
        /* <DEDUP_REMOVED lines=8> */
[----:B------:R-:W-:Y:S01]  /*7ec0*/  FMUL.FTZ R5, R5, UR6 ;  /* 0x0000000605057c20 */ /* 0x000fe20008410000 */
[----:B------:R-:W-:Y:S01]  /*7ed0*/  FFMA.FTZ R2, -R160, R160, 1 ;  /* 0x3f800000a0027423 */ /* 0x000fe200000101a0 */
[----:B------:R-:W-:Y:S01]  /*7ee0*/  FFMA.FTZ R0, -R163, R163, 1 ;  /* 0x3f800000a3007423 */ /* 0x000fe200000101a3 */
[----:B------:R-:W-:Y:S01]  /*7ef0*/  FMUL.FTZ R4, R4, UR6 ;  /* 0x0000000604047c20 */ /* 0x000fe20008410000 */
[----:B------:R-:W-:Y:S01]  /*7f00*/  FMUL.FTZ R17, R136, R5 ;  /* 0x0000000588117220 */ /* 0x000fe20000410000 */
[----:B------:R-:W-:Y:S01]  /*7f10*/  FMUL.FTZ R2, R2, UR6 ;  /* 0x0000000602027c20 */ /* 0x000fe20008410000 */
[----:B------:R-:W-:Y:S01]  /*7f20*/  FMUL.FTZ R0, R0, UR6 ;  /* 0x0000000600007c20 */ /* 0x000fe20008410000 */
[----:B------:R-:W-:Y:S01]  /*7f30*/  FMUL.FTZ R16, R16, R4 ;  /* 0x0000000410107220 */ /* 0x000fe20000410000 */
[----:B------:R-:W-:Y:S01]  /*7f40*/  F2FP.BF16.F32.PACK_AB R152, R8, R9 ;  /* 0x000000090898723e */ /* 0x000fe200000010ff */
[----:B------:R-:W2:Y:S01]  /*7f50*/  LDSM.16.M88.4 R4, [R188+0x5000] ;  /* 0x00500000bc04783b */ /* 0x000ea20000000200 */
[----:B------:R-:W-:Y:S01]  /*7f60*/  FMUL.FTZ R13, R139, R2 ;  /* 0x000000028b0d7220 */ /* 0x000fe20000410000 */
[----:B------:R-:W-:Y:S01]  /*7f70*/  FMUL.FTZ R10, R153, R0 ;  /* 0x00000000990a7220 */ /* 0x000fe20000410000 */
[----:B------:R-:W-:Y:S01]  /*7f80*/  F2FP.BF16.F32.PACK_AB R139, R16, R17 ;  /* 0x00000011108b723e */ /* 0x000fe200000010ff */
[----:B------:R-:W-:Y:S01]  /*7f90*/  FFMA.FTZ R0, -R166, R166, 1 ;  /* 0x3f800000a6007423 */ /* 0x000fe200000101a6 */
[----:B------:R-:W-:Y:S01]  /*7fa0*/  FFMA.FTZ R9, -R174, R174, 1 ;  /* 0x3f800000ae097423 */ /* 0x000fe200000101ae */
[----:B------:R-:W-:Y:S01]  /*7fb0*/  F2FP.BF16.F32.PACK_AB R153, R12, R13 ;  /* 0x0000000d0c99723e */ /* 0x000fe200000010ff */
[----:B------:R-:W-:Y:S01]  /*7fc0*/  FMUL.FTZ R13, R249, R22 ;  /* 0x00000016f90d7220 */ /* 0x000fe20000410000 */
[----:B------:R-:W-:Y:S01]  /*7fd0*/  FMUL.FTZ R12, R248, R23 ;  /* 0x00000017f80c7220 */ /* 0x000fe20000410000 */
[----:B------:R-:W-:Y:S01]  /*7fe0*/  FMUL.FTZ R0, R0, UR6 ;  /* 0x0000000600007c20 */ /* 0x000fe20008410000 */
[----:B------:R-:W-:Y:S01]  /*7ff0*/  FMUL.FTZ R9, R9, UR6 ;  /* 0x0000000609097c20 */ /* 0x000fe20008410000 */
[----:B------:R-:W-:Y:S01]  /*8000*/  FFMA.FTZ R8, -R173, R173, 1 ;  /* 0x3f800000ad087423 */ /* 0x000fe200000101ad */
[----:B------:R-:W-:Y:S03]  /*8010*/  FFMA.FTZ R2, -R164, R164, 1 ;  /* 0x3f800000a4027423 */ /* 0x000fe600000101a4 */
[----:B------:R-:W-:Y:S01]  /*8020*/  FMUL.FTZ R8, R8, UR6 ;  /* 0x0000000608087c20 */ /* 0x000fe20008410000 */
[----:B------:R-:W-:Y:S04]  /*8030*/  FMUL.FTZ R2, R2, UR6 ;  /* 0x0000000602027c20 */ /* 0x000fe80008410000 */
[----:B------:R-:W-:Y:S01]  /*8040*/  FMUL.FTZ R11, R154, R2 ;  /* 0x000000029a0b7220 */ /* 0x000fe20000410000 */
[----:B------:R-:W-:Y:S01]  /*8050*/  F2FP.BF16.F32.PACK_AB R154, R14, R15 ;  /* 0x0000000f0e9a723e */ /* 0x000fe200000010ff */
[----:B------:R-:W-:Y:S01]  /*8060*/  FMUL.FTZ R14, R19, R0 ;  /* 0x00000000130e7220 */ /* 0x000fe20000410000 */
        /* <DEDUP_REMOVED lines=8> */
[----:B------:R-:W-:Y:S01]  /*80f0*/  FFMA.FTZ R8, -R181, R181, 1 ;  /* 0x3f800000b5087423 */ /* 0x000fe200000101b5 */
        /* <DEDUP_REMOVED lines=8> */
[-C--:B--2---:R-:W-:Y:S03]  /*8180*/  HMMA.16816.F32.BF16 R36, R132, R4.reuse, R36 ;  /* 0x000000048424723c */ /* 0x084fe60000041824 */
[----:B------:R-:W-:Y:S01]  /*8190*/  FMUL.FTZ R2, R2, UR6 ;  /* 0x0000000602027c20 */ /* 0x000fe20008410000 */
[----:B------:R-:W-:Y:S01]  /*81a0*/  FFMA.FTZ R0, -R175, R175, 1 ;  /* 0x3f800000af007423 */ /* 0x000fe200000101af */
[----:B------:R-:W-:Y:S01]  /*81b0*/  F2FP.BF16.F32.PACK_AB R137, R10, R11 ;  /* 0x0000000b0a89723e */ /* 0x000fe200000010ff */
[C---:B------:R-:W-:Y:S05]  /*81c0*/  HMMA.16816.F32.BF16 R40, R140.reuse, R4, R40 ;  /* 0x000000048c28723c */ /* 0x040fea0000041828 */
[----:B------:R-:W-:Y:S01]  /*81d0*/  FMUL.FTZ R13, R13, R2 ;  /* 0x000000020d0d7220 */ /* 0x000fe20000410000 */
[-C--:B------:R-:W-:Y:S05]  /*81e0*/  HMMA.16816.F32.BF16 R44, R140, R6.reuse, R44 ;  /* 0x000000068c2c723c */ /* 0x080fea000004182c */
[----:B------:R-:W-:Y:S01]  /*81f0*/  F2FP.BF16.F32.PACK_AB R136, R12, R13 ;  /* 0x0000000d0c88723e */ /* 0x000fe200000010ff */
[----:B------:R-:W-:Y:S01]  /*8200*/  FMUL.FTZ R12, R102, R32 ;  /* 0x00000020660c7220 */ /* 0x000fe20000410000 */
[C---:B------:R-:W-:Y:S01]  /*8210*/  HMMA.16816.F32.BF16 R48, R132.reuse, R6, R48 ;  /* 0x000000068430723c */ /* 0x040fe20000041830 */
[----:B------:R1:W5:Y:S03]  /*8220*/  LDL.LU R102, [R1+0x108] ;  /* 0x0001080001667983 */ /* 0x0003660000300800 */
[----:B------:R-:W-:Y:S01]  /*8230*/  FMUL.FTZ R13, R100, R34 ;  /* 0x00000022640d7220 */ /* 0x000fe20000410000 */
[C---:B------:R-:W-:Y:S01]  /*8240*/  FADD.FTZ R36, -R150.reuse, R36 ;  /* 0x0000002496247221 */ /* 0x040fe20000010100 */
[----:B------:R-:W-:Y:S01]  /*8250*/  FADD.FTZ R37, -R150, R37 ;  /* 0x0000002596257221 */ /* 0x000fe20000010100 */
[C---:B------:R-:W-:Y:S01]  /*8260*/  FADD.FTZ R38, -R149.reuse, R38 ;  /* 0x0000002695267221 */ /* 0x040fe20000010100 */
[----:B------:R-:W-:Y:S03]  /*8270*/  FADD.FTZ R39, -R149, R39 ;  /* 0x0000002795277221 */ /* 0x000fe60000010100 */
        /* <DEDUP_REMOVED lines=24> */
[----:B------:R-:W-:Y:S01]  /*8400*/  FMUL.FTZ R0, R0, UR6 ;  /* 0x0000000600007c20 */ /* 0x000fe20008410000 */
[----:B------:R-:W-:Y:S01]  /*8410*/  FMUL.FTZ R19, R85, R49 ;  /* 0x0000003155137220 */ /* 0x000fe20000410000 */
[----:B------:R-:W-:Y:S01]  /*8420*/  FFMA.FTZ R5, -R196, R196, 1 ;  /* 0x3f800000c4057423 */ /* 0x000fe200000101c4 */
[----:B------:R-:W-:Y:S01]  /*8430*/  FFMA.FTZ R4, -R195, R195, 1 ;  /* 0x3f800000c3047423 */ /* 0x000fe200000101c3 */
[----:B------:R-:W-:Y:S01]  /*8440*/  FMUL.FTZ R14, R27, R0 ;  /* 0x000000001b0e7220 */ /* 0x000fe20000410000 */
[----:B------:R-:W-:Y:S01]  /*8450*/  FMUL.FTZ R27, R101, R33 ;  /* 0x00000021651b7220 */ /* 0x000fe20000410000 */
[----:B------:R-:W-:Y:S01]  /*8460*/  FMUL.FTZ R5, R5, UR6 ;  /* 0x0000000605057c20 */ /* 0x000fe20008410000 */
[----:B------:R1:W5:Y:S01]  /*8470*/  LDL.LU R101, [R1+0x104] ;  /* 0x0001040001657983 */ /* 0x0003620000300800 */
[----:B------:R-:W-:Y:S01]  /*8480*/  FMUL.FTZ R4, R4, UR6 ;  /* 0x0000000604047c20 */ /* 0x000fe20008410000 */
[----:B------:R-:W-:Y:S01]  /*8490*/  FFMA.FTZ R2, -R180, R180, 1 ;  /* 0x3f800000b4027423 */ /* 0x000fe200000101b4 */
[----:B------:R-:W-:Y:S01]  /*84a0*/  FMUL.FTZ R9, R28, R5 ;  /* 0x000000051c097220 */ /* 0x000fe20000410000 */
[----:B------:R1:W5:Y:S01]  /*84b0*/  LDL.LU R100, [R1+0x100] ;  /* 0x0001000001647983 */ /* 0x0003620000300800 */
        /* <DEDUP_REMOVED lines=11> */
[----:B------:R1:W5:Y:S01]  /*8570*/  LDL.LU R99, [R1+0xfc] ;  /* 0x0000fc0001637983 */ /* 0x0003620000300800 */
[----:B------:R-:W-:Y:S01]  /*8580*/  FMUL.FTZ R0, R0, UR6 ;  /* 0x0000000600007c20 */ /* 0x000fe20008410000 */
[----:B------:R-:W-:Y:S01]  /*8590*/  F2FP.BF16.F32.PACK_AB R29, R8, R9 ;  /* 0x00000009081d723e */ /* 0x000fe200000010ff */
[----:B------:R-:W-:Y:S01]  /*85a0*/  FFMA.FTZ R9, -R207, R207, 1 ;  /* 0x3f800000cf097423 */ /* 0x000fe200000101cf */
[----:B------:R-:W2:Y:S01]  /*85b0*/  LDSM.16.M88.4 R4, [R188+0x5800] ;  /* 0x00580000bc04783b */ /* 0x000ea20000000200 */
[----:B------:R-:W-:Y:S01]  /*85c0*/  FMUL.FTZ R10, R31, R0 ;  /* 0x000000001f0a7220 */ /* 0x000fe20000410000 */
[----:B------:R-:W-:Y:S01]  /*85d0*/  F2FP.BF16.F32.PACK_AB R31, R16, R17 ;  /* 0x00000011101f723e */ /* 0x000fe200000010ff */
[----:B------:R-:W-:Y:S01]  /*85e0*/  FMUL.FTZ R9, R9, UR6 ;  /* 0x0000000609097c20 */ /* 0x000fe20008410000 */
[----:B------:R1:W5:Y:S01]  /*85f0*/  LDL.LU R98, [R1+0xf8] ;  /* 0x0000f80001627983 */ /* 0x0003620000300800 */
[----:B------:R-:W-:Y:S01]  /*8600*/  F2FP.BF16.F32.PACK_AB R27, R27, R12 ;  /* 0x0000000c1b1b723e */ /* 0x000fe200000010ff */
        /* <DEDUP_REMOVED lines=9> */
[----:B------:R-:W-:Y:S01]  /*86a0*/  F2FP.BF16.F32.PACK_AB R30, R14, R15 ;  /* 0x0000000f0e1e723e */ /* 0x000fe200000010ff */
[----:B------:R1:W5:Y:S01]  /*86b0*/  LDL.LU R95, [R1+0xec] ;  /* 0x0000ec00015f7983 */ /* 0x0003620000300800 */
[----:B------:R-:W-:Y:S01]  /*86c0*/  FMUL.FTZ R14, R84, R50 ;  /* 0x00000032540e7220 */ /* 0x000fe20000410000 */
[----:B------:R-:W-:Y:S01]  /*86d0*/  FMUL.FTZ R25, R25, R8 ;  /* 0x0000000819197220 */ /* 0x000fe20000410000 */
[----:B------:R-:W-:Y:S01]  /*86e0*/  F2FP.BF16.F32.PACK_AB R28, R10, R11 ;  /* 0x0000000b0a1c723e */ /* 0x000fe200000010ff */
[----:B------:R1:W5:Y:S01]  /*86f0*/  LDL.LU R94, [R1+0xe8] ;  /* 0x0000e800015e7983 */ /* 0x0003620000300800 */
[----:B------:R-:W-:Y:S01]  /*8700*/  FMUL.FTZ R10, R36, R9 ;  /* 0x00000009240a7220 */ /* 0x000fe20000410000 */
[----:B------:R-:W-:Y:S01]  /*8710*/  FMUL.FTZ R26, R26, R0 ;  /* 0x000000001a1a7220 */ /* 0x000fe20000410000 */
[----:B------:R-:W-:Y:S01]  /*8720*/  FFMA.FTZ R9, -R211, R211, 1 ;  /* 0x3f800000d3097423 */ /* 0x000fe200000101d3 */
[----:B------:R1:W5:Y:S01]  /*8730*/  LDL.LU R93, [R1+0xe4] ;  /* 0x0000e400015d7983 */ /* 0x0003620000300800 */
[----:B------:R-:W-:Y:S01]  /*8740*/  FFMA.FTZ R2, -R201, R201, 1 ;  /* 0x3f800000c9027423 */ /* 0x000fe200000101c9 */
[----:B------:R-:W-:Y:S01]  /*8750*/  F2FP.BF16.F32.PACK_AB R25, R25, R10 ;  /* 0x0000000a1919723e */ /* 0x000fe200000010ff */
[----:B------:R-:W-:Y:S01]  /*8760*/  FMUL.FTZ R10, R86, R48 ;  /* 0x00000030560a7220 */ /* 0x000fe20000410000 */
[----:B------:R1:W5:Y:S01]  /*8770*/  LDL.LU R92, [R1+0xe0] ;  /* 0x0000e000015c7983 */ /* 0x0003620000300800 */
[----:B------:R-:W-:Y:S01]  /*8780*/  FMUL.FTZ R9, R9, UR6 ;  /* 0x0000000609097c20 */ /* 0x000fe20008410000 */
[----:B------:R-:W-:Y:S01]  /*8790*/  FMUL.FTZ R2, R2, UR6 ;  /* 0x0000000602027c20 */ /* 0x000fe20008410000 */
[----:B------:R-:W-:Y:S01]  /*87a0*/  FFMA.FTZ R0, -R204, R204, 1 ;  /* 0x3f800000cc007423 */ /* 0x000fe200000101cc */
[----:B------:R1:W5:Y:S01]  /*87b0*/  LDL.LU R91, [R1+0xdc] ;  /* 0x0000dc00015b7983 */ /* 0x0003620000300800 */
[----:B------:R-:W-:Y:S01]  /*87c0*/  FMUL.FTZ R12, R40, R9 ;  /* 0x00000009280c7220 */ /* 0x000fe20000410000 */
[----:B------:R-:W-:Y:S01]  /*87d0*/  FMUL.FTZ R13, R13, R2 ;  /* 0x000000020d0d7220 */ /* 0x000fe20000410000 */
[----:B------:R-:W-:Y:S01]  /*87e0*/  FFMA.FTZ R2, -R205, R205, 1 ;  /* 0x3f800000cd027423 */ /* 0x000fe200000101cd */
[----:B------:R1:W5:Y:S01]  /*87f0*/  LDL.LU R90, [R1+0xd8] ;  /* 0x0000d800015a7983 */ /* 0x0003620000300800 */
[----:B------:R-:W-:Y:S01]  /*8800*/  FMUL.FTZ R0, R0, UR6 ;  /* 0x0000000600007c20 */ /* 0x000fe20008410000 */
[----:B------:R-:W-:Y:S01]  /*8810*/  FFMA.FTZ R8, -R210, R210, 1 ;  /* 0x3f800000d2087423 */ /* 0x000fe200000101d2 */
[----:B------:R-:W-:Y:S01]  /*8820*/  FMUL.FTZ R2, R2, UR6 ;  /* 0x0000000602027c20 */ /* 0x000fe20008410000 */
[-C--:B--2---:R-:W-:Y:S01]  /*8830*/  HMMA.16816.F32.BF16 R52, R132, R4.reuse, R52 ;  /* 0x000000048434723c */ /* 0x084fe20000041834 */
[----:B------:R1:W5:Y:S02]  /*8840*/  LDL.LU R89, [R1+0xd4] ;  /* 0x0000d40001597983 */ /* 0x0003640000300800 */
[----:B------:R-:W-:Y:S01]  /*8850*/  FMUL.FTZ R11, R38, R2 ;  /* 0x00000002260b7220 */ /* 0x000fe20000410000 */
[----:B------:R-:W-:Y:S01]  /*8860*/  FMUL.FTZ R24, R24, R0 ;  /* 0x0000000018187220 */ /* 0x000fe20000410000 */
[----:B------:R1:W5:Y:S01]  /*8870*/  LDL.LU R88, [R1+0xd0] ;  /* 0x0000d00001587983 */ /* 0x0003620000300800 */
[C---:B------:R-:W-:Y:S03]  /*8880*/  HMMA.16816.F32.BF16 R56, R140.reuse, R4, R56 ;  /* 0x000000048c38723c */ /* 0x040fe60000041838 */
[----:B------:R1:W5:Y:S02]  /*8890*/  LDL.LU R87, [R1+0xcc] ;  /* 0x0000cc0001577983 */ /* 0x0003640000300800 */
[----:B------:R-:W-:Y:S01]  /*88a0*/  F2FP.BF16.F32.PACK_AB R24, R24, R11 ;  /* 0x0000000b1818723e */ /* 0x000fe200000010ff */
[----:B------:R-:W-:Y:S01]  /*88b0*/  FMUL.FTZ R11, R83, R51 ;  /* 0x00000033530b7220 */ /* 0x000fe20000410000 */
[----:B------:R1:W5:Y:S01]  /*88c0*/  LDL.LU R86, [R1+0xc8] ;  /* 0x0000c80001567983 */ /* 0x0003620000300800 */
[-C--:B------:R-:W-:Y:S03]  /*88d0*/  HMMA.16816.F32.BF16 R60, R140, R6.reuse, R60 ;  /* 0x000000068c3c723c */ /* 0x080fe6000004183c */
[----:B------:R1:W5:Y:S01]  /*88e0*/  LDL.LU R85, [R1+0xc4] ;  /* 0x0000c40001557983 */ /* 0x0003620000300800 */
[----:B------:R-:W-:Y:S01]  /*88f0*/  F2FP.BF16.F32.PACK_AB R26, R26, R13 ;  /* 0x0000000d1a1a723e */ /* 0x000fe200000010ff */
[----:B------:R-:W-:Y:S01]  /*8900*/  FFMA.FTZ R2, -R209, R209, 1 ;  /* 0x3f800000d1027423 */ /* 0x000fe200000101d1 */
[----:B------:R-:W-:Y:S01]  /*8910*/  HMMA.16816.F32.BF16 R64, R132, R6, R64 ;  /* 0x000000068440723c */ /* 0x000fe20000041840 */
[----:B------:R1:W5:Y:S04]  /*8920*/  LDL.LU R84, [R1+0xc0] ;  /* 0x0000c00001547983 */ /* 0x0003680000300800 */
[----:B------:R1:W5:Y:S01]  /*8930*/  LDL.LU R83, [R1+0xbc] ;  /* 0x0000bc0001537983 */ /* 0x0003620000300800 */
[C---:B------:R-:W-:Y:S01]  /*8940*/  FADD.FTZ R52, -R150.reuse, R52 ;  /* 0x0000003496347221 */ /* 0x040fe20000010100 */
[----:B------:R-:W-:Y:S01]  /*8950*/  FADD.FTZ R53, -R150, R53 ;  /* 0x0000003596357221 */ /* 0x000fe20000010100 */
[C---:B------:R-:W-:Y:S03]  /*8960*/  FADD.FTZ R54, -R149.reuse, R54 ;  /* 0x0000003695367221 */ /* 0x040fe60000010100 */
[----:B------:R-:W-:Y:S01]  /*8970*/  FMUL.FTZ R52, R82, R52 ;  /* 0x0000003452347220 */ /* 0x000fe20000410000 */
[----:B------:R-:W-:Y:S01]  /*8980*/  FMUL.FTZ R54, R80, R54 ;  /* 0x0000003650367220 */ /* 0x000fe20000410000 */
[----:B------:R1:W5:Y:S01]  /*8990*/  LDL.LU R82, [R1+0xb8] ;  /* 0x0000b80001527983 */ /* 0x0003620000300800 */
        /* <DEDUP_REMOVED lines=32> */
[----:B------:R-:W-:Y:S01]  /*8ba0*/  FFMA.FTZ R4, -R214, R214, 1 ;  /* 0x3f800000d6047423 */ /* 0x000fe200000101d6 */
[----:B------:R-:W-:Y:S01]  /*8bb0*/  FMUL.FTZ R5, R5, UR6 ;  /* 0x0000000605057c20 */ /* 0x000fe20008410000 */
[----:B------:R-:W-:Y:S01]  /*8bc0*/  FFMA.FTZ R2, -R213, R213, 1 ;  /* 0x3f800000d5027423 */ /* 0x000fe200000101d5 */
[----:B------:R-:W-:Y:S01]  /*8bd0*/  F2FP.BF16.F32.PACK_AB R23, R23, R12 ;  /* 0x0000000c1717723e */ /* 0x000fe200000010ff */
[----:B------:R-:W-:Y:S01]  /*8be0*/  FMUL.FTZ R12, R79, R55 ;  /* 0x000000374f0c7220 */ /* 0x000fe20000410000 */
[----:B------:R-:W-:Y:S01]  /*8bf0*/  FMUL.FTZ R22, R22, R0 ;  /* 0x0000000016167220 */ /* 0x000fe20000410000 */
[----:B------:R-:W-:Y:S01]  /*8c00*/  FFMA.FTZ R0, -R212, R212, 1 ;  /* 0x3f800000d4007423 */ /* 0x000fe200000101d4 */
[----:B------:R-:W-:Y:S01]  /*8c10*/  FMUL.FTZ R4, R4, UR6 ;  /* 0x0000000604047c20 */ /* 0x000fe20008410000 */
[----:B------:R-:W-:Y:S01]  /*8c20*/  FMUL.FTZ R8, R44, R5 ;  /* 0x000000052c087220 */ /* 0x000fe20000410000 */
[----:B------:R-:W-:Y:S01]  /*8c30*/  FFMA.FTZ R5, -R219, R219, 1 ;  /* 0x3f800000db057423 */ /* 0x000fe200000101db */
[----:B------:R-:W-:Y:S01]  /*8c40*/  F2FP.BF16.F32.PACK_AB R22, R22, R13 ;  /* 0x0000000d1616723e */ /* 0x000fe200000010ff */
[----:B------:R-:W-:Y:S01]  /*8c50*/  FMUL.FTZ R13, R81, R53 ;  /* 0x00000035510d7220 */ /* 0x000fe20000410000 */
        /* <DEDUP_REMOVED lines=24> */
[----:B------:R-:W-:Y:S01]  /*8de0*/  FMUL.FTZ R4, R4, UR6 ;  /* 0x0000000604047c20 */ /* 0x000fe20008410000 */
[----:B------:R1:W5:Y:S01]  /*8df0*/  LDL.LU R75, [R1+0x9c] ;  /* 0x00009c00014b7983 */ /* 0x0003620000300800 */
[----:B------:R-:W-:Y:S01]  /*8e00*/  FFMA.FTZ R0, -R176, R176, 1 ;  /* 0x3f800000b0007423 */ /* 0x000fe200000101b0 */
[----:B------:R-:W-:Y:S01]  /*8e10*/  FMUL.FTZ R9, R46, R2 ;  /* 0x000000022e097220 */ /* 0x000fe20000410000 */
[----:B------:R-:W-:Y:S01]  /*8e20*/  F2FP.BF16.F32.PACK_AB R21, R21, R8 ;  /* 0x000000081515723e */ /* 0x000fe200000010ff */
[----:B------:R1:W5:Y:S01]  /*8e30*/  LDL.LU R74, [R1+0x98] ;  /* 0x00009800014a7983 */ /* 0x0003620000300800 */
[----:B------:R-:W-:Y:S01]  /*8e40*/  FFMA.FTZ R2, -R217, R217, 1 ;  /* 0x3f800000d9027423 */ /* 0x000fe200000101d9 */
[----:B------:R-:W-:Y:S01]  /*8e50*/  FMUL.FTZ R8, R52, R5 ;  /* 0x0000000534087220 */ /* 0x000fe20000410000 */
[----:B------:R-:W-:Y:S01]  /*8e60*/  FMUL.FTZ R13, R13, R4 ;  /* 0x000000040d0d7220 */ /* 0x000fe20000410000 */
[----:B------:R1:W5:Y:S01]  /*8e70*/  LDL.LU R73, [R1+0x94] ;  /* 0x0000940001497983 */ /* 0x0003620000300800 */
[----:B------:R-:W-:Y:S01]  /*8e80*/  FMUL.FTZ R0, R0, UR6 ;  /* 0x0000000600007c20 */ /* 0x000fe20008410000 */
[----:B------:R-:W-:Y:S01]  /*8e90*/  FFMA.FTZ R5, -R225, R225, 1 ;  /* 0x3f800000e1057423 */ /* 0x000fe200000101e1 */
[----:B------:R-:W-:Y:S01]  /*8ea0*/  FFMA.FTZ R4, -R224, R224, 1 ;  /* 0x3f800000e0047423 */ /* 0x000fe200000101e0 */
[----:B------:R1:W5:Y:S01]  /*8eb0*/  LDL.LU R72, [R1+0x90] ;  /* 0x0000900001487983 */ /* 0x0003620000300800 */
[----:B------:R-:W-:Y:S01]  /*8ec0*/  FMUL.FTZ R2, R2, UR6 ;  /* 0x0000000602027c20 */ /* 0x000fe20008410000 */
[----:B------:R-:W-:Y:S01]  /*8ed0*/  FFMA.FTZ R6, -R227, R227, 1 ;  /* 0x3f800000e3067423 */ /* 0x000fe200000101e3 */
[----:B------:R-:W-:Y:S01]  /*8ee0*/  FMUL.FTZ R15, R15, R0 ;  /* 0x000000000f0f7220 */ /* 0x000fe20000410000 */
[----:B------:R1:W5:Y:S01]  /*8ef0*/  LDL.LU R71, [R1+0x8c] ;  /* 0x00008c0001477983 */ /* 0x0003620000300800 */
[----:B------:R-:W-:Y:S01]  /*8f00*/  FMUL.FTZ R5, R5, UR6 ;  /* 0x0000000605057c20 */ /* 0x000fe20008410000 */
[----:B------:R-:W-:Y:S01]  /*8f10*/  FMUL.FTZ R4, R4, UR6 ;  /* 0x0000000604047c20 */ /* 0x000fe20008410000 */
[----:B------:R-:W-:Y:S01]  /*8f20*/  FFMA.FTZ R0, -R177, R177, 1 ;  /* 0x3f800000b1007423 */ /* 0x000fe200000101b1 */
[----:B------:R1:W5:Y:S01]  /*8f30*/  LDL.LU R70, [R1+0x88] ;  /* 0x0000880001467983 */ /* 0x0003620000300800 */
[----:B------:R-:W-:Y:S01]  /*8f40*/  FMUL.FTZ R14, R14, R2 ;  /* 0x000000020e0e7220 */ /* 0x000fe20000410000 */
[----:B------:R-:W-:Y:S01]  /*8f50*/  F2FP.BF16.F32.PACK_AB R19, R19, R10 ;  /* 0x0000000a1313723e */ /* 0x000fe200000010ff */
[----:B------:R-:W-:Y:S01]  /*8f60*/  FMUL.FTZ R6, R6, UR6 ;  /* 0x0000000606067c20 */ /* 0x000fe20008410000 */
        /* <DEDUP_REMOVED lines=10> */
[----:B------:R-:W-:Y:S01]  /*9010*/  FMUL.FTZ R2, R2, UR6 ;  /* 0x0000000602027c20 */ /* 0x000fe20008410000 */
[----:B------:R-:W-:Y:S01]  /*9020*/  FMUL.FTZ R17, R17, R0 ;  /* 0x0000000011117220 */ /* 0x000fe20000410000 */
[----:B------:R-:W-:Y:S01]  /*9030*/  FMUL.FTZ R5, R5, UR6 ;  /* 0x0000000605057c20 */ /* 0x000fe20008410000 */
[----:B------:R-:W-:Y:S01]  /*9040*/  F2FP.BF16.F32.PACK_AB R20, R20, R9 ;  /* 0x000000091414723e */ /* 0x000fe200000010ff */
[----:B------:R-:W-:Y:S01]  /*9050*/  FMUL.FTZ R4, R4, UR6 ;  /* 0x0000000604047c20 */ /* 0x000fe20008410000 */
[----:B------:R-:W-:Y:S01]  /*9060*/  FFMA.FTZ R0, -R231, R231, 1 ;  /* 0x3f800000e7007423 */ /* 0x000fe200000101e7 */
[----:B------:R-:W-:Y:S01]  /*9070*/  F2FP.BF16.F32.PACK_AB R13, R13, R8 ;  /* 0x000000080d0d723e */ /* 0x000fe200000010ff */
[----:B------:R-:W-:Y:S01]  /*9080*/  FMUL.FTZ R9, R54, R2 ;  /* 0x0000000236097220 */ /* 0x000fe20000410000 */
[----:B------:R-:W-:Y:S01]  /*9090*/  F2FP.BF16.F32.PACK_AB R16, R16, R7 ;  /* 0x000000071010723e */ /* 0x000fe200000010ff */
[----:B------:R-:W-:Y:S01]  /*90a0*/  FMUL.FTZ R18, R18, R5 ;  /* 0x0000000512127220 */ /* 0x000fe20000410000 */
        /* <DEDUP_REMOVED lines=25> */
[----:B------:R-:W-:Y:S02]  /*9240*/  ULOP3.LUT UR12, UR9, 0x1, URZ, 0xc0, !UPT ;  /* 0x00000001090c7892 */ /* 0x000fe4000f8ec03f */
[----:B------:R-:W3:Y:S02]  /*9250*/  LDL.LU R32, [R1+0x1c] ;  /* 0x00001c0001207983 */ /* 0x000ee40000300800 */
[----:B------:R-:W-:Y:S03]  /*9260*/  UISETP.NE.U32.AND UP0, UPT, UR12, 0x1, UPT ;  /* 0x000000010c00788c */ /* 0x000fe6000bf05070 */
[----:B------:R-:W4:Y:S01]  /*9270*/  LDC R7, c[0x0][0x244] ;  /* 0x00009100ff077b82 */ /* 0x000f220000000800 */
[----:B------:R-:W-:Y:S06]  /*9280*/  USEL UR12, UR59, 0x4000, !UP0 ;  /* 0x000040003b0c7887 */ /* 0x000fec000c000000 */
[----:B------:R-:W-:Y:S01]  /*9290*/  VIADD R232, R232, UR12 ;  /* 0x0000000ce8e87c36 */ /* 0x000fe20008000000 */
[----:B------:R-:W-:Y:S01]  /*92a0*/  IADD3 R190, R190, UR12, RZ ;  /* 0x0000000cbebe7c10 */ /* 0x000fe2000fffe0ff */
[----:B---3--:R-:W-:Y:S01]  /*92b0*/  IMAD.MOV.U32 R4, RZ, RZ, R32 ;  /* 0x000000ffff047224 */ /* 0x008fe200078e0020 */
[C---:B-1----:R-:W-:Y:S01]  /*92c0*/  SHF.L.U32 R10, R11.reuse, 0x6, RZ ;  /* 0x000000060b0a7819 */ /* 0x042fe200000006ff */
[C---:B------:R-:W-:Y:S01]  /*92d0*/  IMAD.U32 R6, R11.reuse, -0x80, RZ ;  /* 0xffffff800b067824 */ /* 0x040fe200078e00ff */
[----:B----4-:R-:W-:Y:S01]  /*92e0*/  SHF.L.U64.HI R11, R11, 0x6, R7 ;  /* 0x000000060b0b7819 */ /* 0x010fe20000010207 */
[----:B--2---:R-:W-:Y:S03]  /*92f0*/  IMAD.MOV.U32 R5, RZ, RZ, R33 ;  /* 0x000000ffff057224 */ /* 0x004fe600078e0021 */
[C---:B------:R-:W-:Y:S04]  /*9300*/  LEA R8, P1, R6.reuse, R4, 0x1 ;  /* 0x0000000406087211 */ /* 0x040fe800078208ff */
[----:B------:R-:W-:Y:S01]  /*9310*/  LEA.HI.X.SX32 R9, R6, R5, 0x1, P1 ;  /* 0x0000000506097211 */ /* 0x000fe200008f0eff */
[----:B------:R1:W-:Y:S01]  /*9320*/  STL [R1+0x1c], R8 ;  /* 0x00001c0801007387 */ /* 0x0003e20000100800 */
[-C--:B------:R-:W-:Y:S03]  /*9330*/  IADD3 R6, P1, R8, R10.reuse, RZ ;  /* 0x0000000a08067210 */ /* 0x080fe60007f3e0ff */
[----:B------:R-:W-:Y:S01]  /*9340*/  @!PT LDS RZ, [RZ] ;  /* 0x00000000fffff984 */ /* 0x000fe20000000800 */
[----:B------:R-:W-:Y:S01]  /*9350*/  @!PT LDS RZ, [RZ] ;  /* 0x00000000fffff984 */ /* 0x000fe20000000800 */
[----:B------:R-:W-:Y:S01]  /*9360*/  @!PT LDS RZ, [RZ] ;  /* 0x00000000fffff984 */ /* 0x000fe20000000800 */
[----:B------:R1:W-:Y:S01]  /*9370*/  LDGSTS.E.BYPASS.LTC128B.128 [R232], desc[UR10][R8.64] ;  /* 0x0000000008e87fae */ /* 0x0003e2000b901d4a */
[-C--:B------:R-:W-:Y:S01]  /*9380*/  IADD3 R4, P2, R6, R10.reuse, RZ ;  /* 0x0000000a06047210 */ /* 0x080fe20007f5e0ff */
[--C-:B------:R-:W-:Y:S02]  /*9390*/  IMAD.X R7, R9, 0x1, R11.reuse, P1 ;  /* 0x0000000109077824 */ /* 0x100fe400008e060b */
[----:B------:R1:W-:Y:S01]  /*93a0*/  STL [R1+0x14], R9 ;  /* 0x0000140901007387 */ /* 0x0003e20000100800 */
[----:B------:R-:W-:Y:S02]  /*93b0*/  IADD3 R10, P1, R4, R10, RZ ;  /* 0x0000000a040a7210 */ /* 0x000fe40007f3e0ff */
[----:B------:R-:W-:Y:S01]  /*93c0*/  IADD3.X R5, R7, R11, RZ, P2, !PT ;  /* 0x0000000b07057210 */ /* 0x000fe200017fe4ff */
[----:B------:R1:W-:Y:S04]  /*93d0*/  LDGSTS.E.BYPASS.LTC128B.128 [R232+0x1000], desc[UR10][R6.64] ;  /* 0x0100000006e87fae */ /* 0x0003e8000b901d4a */
[----:B------:R1:W-:Y:S01]  /*93e0*/  LDGSTS.E.BYPASS.LTC128B.128 [R232+0x2000], desc[UR10][R4.64] ;  /* 0x0200000004e87fae */ /* 0x0003e2000b901d4a */
[----:B------:R-:W-:Y:S05]  /*93f0*/  IMAD.X R11, R5, 0x1, R11, P1 ;  /* 0x00000001050b7824 */ /* 0x000fea00008e060b */
[----:B------:R1:W-:Y:S04]  /*9400*/  LDGSTS.E.BYPASS.LTC128B.128 [R232+0x3000], desc[UR10][R10.64] ;  /* 0x030000000ae87fae */ /* 0x0003e8000b901d4a */
[----:B------:R-:W0:Y:S02]  /*9410*/  LDGDEPBAR ;  /* 0x00000000000079af */ /* 0x000e240000000000 */
.L_x_2266:
[----:B------:R-:W-:Y:S01]  /*9420*/  STS [R234+0x14000], R158 ;  /* 0x0140009eea007388 */ /* 0x000fe20000000800 */
[----:B------:R-:W-:Y:S03]  /*9430*/  IMAD.SHL.U32 R36, R192, 0x2, RZ ;  /* 0x00000002c0247824 */ /* 0x000fe600078e00ff */
        /* <DEDUP_REMOVED lines=25> */
[----:B--2---:R-:W-:Y:S03]  /*95d0*/  MOV R2, UR4 ;  /* 0x0000000400027c02 */ /* 0x004fe60008000f00 */
[----:B------:R2:W-:Y:S01]  /*95e0*/  STS [R237+0x14000], R0 ;  /* 0x01400000ed007388 */ /* 0x0005e20000000800 */
[----:B------:R-:W-:Y:S03]  /*95f0*/  IADD3 R2, R36, 0x8000, R2 ;  /* 0x0000800024027810 */ /* 0x000fe60007ffe002 */
[----:B------:R-:W-:Y:S04]  /*9600*/  STS [R237+0x14400], R14 ;  /* 0x0144000eed007388 */ /* 0x000fe80000000800 */
[----:B------:R-:W-:Y:S04]  /*9610*/  STS [R238+0x16000], R16 ;  /* 0x01600010ee007388 */ /* 0x000fe80000000800 */
[----:B------:R-:W-:Y:S04]  /*9620*/  STS [R238+0x16400], R15 ;  /* 0x0164000fee007388 */ /* 0x000fe80000000800 */
[----:B------:R-:W-:Y:S04]  /*9630*/  STS [R237+0x16000], R18 ;  /* 0x01600012ed007388 */ /* 0x000fe80000000800 */
[----:B------:R-:W-:Y:S01]  /*9640*/  STS [R237+0x16400], R17 ;  /* 0x01640011ed007388 */ /* 0x000fe20000000800 */
[----:B------:R-:W-:Y:S01]  /*9650*/  BAR.SYNC.DEFER_BLOCKING 0x0 ;  /* 0x0000000000007b1d */ /* 0x000fe20000010000 */
[----:B--2---:R-:W-:Y:S05]  /*9660*/  IMAD.IADD R0, R2, 0x1, R185 ;  /* 0x0000000102007824 */ /* 0x004fea00078e02b9 */
[----:B-1---5:R-:W-:Y:S04]  /*9670*/  LDSM.16.MT88.4 R4, [R3+0x1c000] ;  /* 0x01c000000304783b */ /* 0x022fe80000004200 */
        /* <DEDUP_REMOVED lines=101> */
[----:B------:R-:W2:Y:S01]  /*9cd0*/  LDL.LU R38, [R1] ;  /* 0x0000000001267983 */ /* 0x000ea20000300800 */
        /* <DEDUP_REMOVED lines=11> */
[----:B------:R1:W-:Y:S01]  /*9d90*/  STL [R1], R8 ;  /* 0x0000000801007387 */ /* 0x0003e20000100800 */
        /* <DEDUP_REMOVED lines=16> */
.L_x_2267:
        /* <DEDUP_REMOVED lines=80> */
[----:B------:R4:W-:Y:S05]  /*a3a0*/  LDSM.16.MT88.4 R52, [R2+0x7800] ;  /* 0x007800000234783b */ /* 0x0009ea0000004200 */
[----:B------:R-:W-:Y:S01]  /*a3b0*/  HMMA.16816.F32.BF16 R32, R40, R62, R32 ;  /* 0x0000003e2820723c */ /* 0x000fe20000041820 */
[----:B------:R-:W4:Y:S04]  /*a3c0*/  LDSM.16.M88.4 R40, [R144+0x18000] ;  /* 0x018000009028783b */ /* 0x000f280000000200 */
[----:B------:R4:W-:Y:S01]  /*a3d0*/  LDSM.16.MT88.4 R60, [R0+0x3800] ;  /* 0x00380000003c783b */ /* 0x0009e20000004200 */
        /* <DEDUP_REMOVED lines=16> */
[C---:B------:R-:W-:Y:S01]  /*a4e0*/  IMAD.SHL.U32 R45, R44.reuse, 0x10, RZ ;  /* 0x000000102c2d7824 */ /* 0x040fe200078e00ff */
[C---:B------:R-:W-:Y:S05]  /*a4f0*/  HMMA.16816.F32.BF16 R24, R136.reuse, R140, R24 ;  /* 0x0000008c8818723c */ /* 0x040fea0000041818 */
[C---:B------:R-:W-:Y:S01]  /*a500*/  IMAD R2, R44.reuse, 0x18, RZ ;  /* 0x000000182c027824 */ /* 0x040fe200078e02ff */
[-C--:B------:R-:W-:Y:S05]  /*a510*/  HMMA.16816.F32.BF16 R28, R136, R142.reuse, R28 ;  /* 0x0000008e881c723c */ /* 0x080fea000004181c */
[----:B------:R-:W-:Y:S01]  /*a520*/  IMAD.U32 R0, R44, -0x80, RZ ;  /* 0xffffff802c007824 */ /* 0x000fe200078e00ff */
        /* <DEDUP_REMOVED lines=386> */
.L_x_2269:
        /* <DEDUP_REMOVED lines=23> */
.L_x_2270:
        /* <DEDUP_REMOVED lines=45> */
.L_x_2272:
[----:B------:R-:W-:Y:S05]  /*c190*/  BSYNC B0 ;  /* 0x0000000000007941 */ /* 0x000fea0003800000 */
.L_x_2271:
        /* <DEDUP_REMOVED lines=14> */
.L_x_2274:
[----:B------:R-:W-:Y:S05]  /*c280*/  BSYNC B0 ;  /* 0x0000000000007941 */ /* 0x000fea0003800000 */
.L_x_2273:
        /* <DEDUP_REMOVED lines=15> */
.L_x_2276:
[----:B------:R-:W-:Y:S05]  /*c380*/  BSYNC B0 ;  /* 0x0000000000007941 */ /* 0x000fea0003800000 */
.L_x_2275:
        /* <DEDUP_REMOVED lines=15> */
.L_x_2278:
[----:B------:R-:W-:Y:S05]  /*c480*/  BSYNC B0 ;  /* 0x0000000000007941 */ /* 0x000fea0003800000 */
.L_x_2277:
        /* <DEDUP_REMOVED lines=27> */
.L_x_2280:
[----:B------:R-:W-:Y:S05]  /*c640*/  BSYNC B0 ;  /* 0x0000000000007941 */ /* 0x000fea0003800000 */
.L_x_2279:
        /* <DEDUP_REMOVED lines=14> */
.L_x_2282:
[----:B------:R-:W-:Y:S05]  /*c730*/  BSYNC B0 ;  /* 0x0000000000007941 */ /* 0x000fea0003800000 */
.L_x_2281:
        /* <DEDUP_REMOVED lines=14> */
.L_x_2284:
[----:B------:R-:W-:Y:S05]  /*c820*/  BSYNC B0 ;  /* 0x0000000000007941 */ /* 0x000fea0003800000 */
.L_x_2283:
        /* <DEDUP_REMOVED lines=13> */
.L_x_2263:
[----:B------:R-:W-:Y:S05]  /*c900*/  BSYNC B1 ;  /* 0x0000000000017941 */ /* 0x000fea0003800000 */
.L_x_2241:
        /* <DEDUP_REMOVED lines=8> */
.L_x_2285:
[----:B------:R-:W-:Y:S05]  /*c990*/  EXIT ;  /* 0x000000000000794d */ /* 0x000fea0003800000 */
.L_x_2287:
        /* <DEDUP_REMOVED lines=14> */
.L_x_2498:


//--------------------- .text._ZN5flash44flash_bwd_dq_dk_dv_loop_seqk_parallel_kernelI23Flash_bwd_kernel_traitsILi64ELi128ELi128ELi8ELi4ELi4ELi4ELb0ELb0EN7cutlass10bfloat16_tE19Flash_kernel_traitsILi64ELi128ELi128ELi8ES3_EELb1ELb0ELb1ELb1ELb0ELb0ELb0EEEvNS_16Flash_bwd_paramsE --------------------------
	.section	.text._ZN5flash44flash_bwd_dq_dk_dv_loop_seqk_parallel_kernelI23Flash_bwd_kernel_traitsILi64ELi128ELi128ELi8ELi4ELi4ELi4ELb0ELb0EN7cutlass10bfloat16_tE19Flash_kernel_traitsILi64ELi128ELi128ELi8ES3_EELb1ELb0ELb1ELb1ELb0ELb0ELb0EEEvNS_16Flash_bwd_paramsE,"ax",@progbits
	.align	128
        .global         _ZN5flash44flash_bwd_dq_dk_dv_loop_seqk_parallel_kernelI23Flash_bwd_kernel_traitsILi64ELi128ELi128ELi8ELi4ELi4ELi4ELb0ELb0EN7cutlass10bfloat16_tE19Flash_kernel_traitsILi64ELi128ELi128ELi8ES3_EELb1ELb0ELb1ELb1ELb0ELb0ELb0EEEvNS_16Flash_bwd_paramsE
        .type           _ZN5flash44flash_bwd_dq_dk_dv_loop_seqk_parallel_kernelI23Flash_bwd_kernel_traitsILi64ELi128ELi128ELi8ELi4ELi4ELi4ELb0ELb0EN7cutlass10bfloat16_tE19Flash_kernel_traitsILi64ELi128ELi128ELi8ES3_EELb1ELb0ELb1ELb1ELb0ELb0ELb0EEEvNS_16Flash_bwd_paramsE,@function
        .size           _ZN5flash44flash_bwd_dq_dk_dv_loop_seqk_parallel_kernelI23Flash_bwd_kernel_traitsILi64ELi128ELi128ELi8ELi4ELi4ELi4ELb0ELb0EN7cutlass10bfloat16_tE19Flash_kernel_traitsILi64ELi128ELi128ELi8ES3_EELb1ELb0ELb1ELb1ELb0ELb0ELb0EEEvNS_16Flash_bwd_paramsE,(.L_x_2499 - _ZN5flash44flash_bwd_dq_dk_dv_loop_seqk_parallel_kernelI23Flash_bwd_kernel_traitsILi64ELi128ELi128ELi8ELi4ELi4ELi4ELb0ELb0EN7cutlass10bfloat16_tE19Flash_kernel_traitsILi64ELi128ELi128ELi8ES3_EELb1ELb0ELb1ELb1ELb0ELb0ELb0EEEvNS_16Flash_bwd_paramsE)
        .other          _ZN5flash44flash_bwd_dq_dk_dv_loop_seqk_parallel_kernelI23Flash_bwd_kernel_traitsILi64ELi128ELi128ELi8ELi4ELi4ELi4ELb0ELb0EN7cutlass10bfloat16_tE19Flash_kernel_traitsILi64ELi128ELi128ELi8ES3_EELb1ELb0ELb1ELb1ELb0ELb0ELb0EEEvNS_16Flash_bwd_paramsE,@"STO_CUDA_ENTRY STV_DEFAULT"
_ZN5flash44flash_bwd_dq_dk_dv_loop_seqk_parallel_kernelI23Flash_bwd_kernel_traitsILi64ELi128ELi128ELi8ELi4ELi4ELi4ELb0ELb0EN7cutlass10bfloat16_tE19Flash_kernel_traitsILi64ELi128ELi128ELi8ES3_EELb1ELb0ELb1ELb1ELb0ELb0ELb0EEEvNS_16Flash_bwd_paramsE:
.text._ZN5flash44flash_bwd_dq_dk_dv_loop_seqk_parallel_kernelI23Flash_bwd_kernel_traitsILi64ELi128ELi128ELi8ELi4ELi4ELi4ELb0ELb0EN7cutlass10bfloat16_tE19Flash_kernel_traitsILi64ELi128ELi128ELi8ES3_EELb1ELb0ELb1ELb1ELb0ELb0ELb0EEEvNS_16Flash_bwd_paramsE:
        /* <DEDUP_REMOVED lines=25> */
[--C-:B------:R-:W-:Y:S01]  /*0190*/  SHF.R.S32.HI R3, RZ, 0x5, R2.reuse ;  /* 0x00000005ff037819 */ /* 0x100fe20000011402 */
[----:B----4-:R-:W-:Y:S01]  /*01a0*/  USHF.L.U32 UR5, UR48, 0x7, URZ ;  /* 0x0000000730057899 */ /* 0x010fe2000800063f */
[----:B------:R-:W-:Y:S02]  /*01b0*/  SHF.R.S32.HI R0, RZ, 0x1f, R2 ;  /* 0x0000001fff007819 */ /* 0x000fe40000011402 */
[CC--:B------:R-:W-:Y:S02]  /*01c0*/  LEA.HI R7, R5.reuse, R10.reuse, RZ, 0x4 ;  /* 0x0000000a05077211 */ /* 0x0c0fe400078f20ff */
[----:B------:R-:W-:-:S02]  /*01d0*/  LEA.HI R247, R5, R10, RZ, 0x7 ;  /* 0x0000000a05f77211 */ /* 0x000fc400078f38ff */
[CC--:B------:R-:W-:Y:S02]  /*01e0*/  LEA.HI R13, R5.reuse, R10.reuse, RZ, 0x6 ;  /* 0x0000000a050d7211 */ /* 0x0c0fe400078f30ff */
[----:B------:R-:W-:Y:S02]  /*01f0*/  LEA.HI R0, R0, R3, RZ, 0x2 ;  /* 0x0000000300007211 */ /* 0x000fe400078f10ff */
[----:B------:R-:W-:Y:S02]  /*0200*/  LEA.HI R5, R5, R10, RZ, 0x2 ;  /* 0x0000000a05057211 */ /* 0x000fe400078f10ff */
[----:B------:R-:W-:Y:S02]  /*0210*/  LOP3.LUT R2, R2, 0xffffffe0, RZ, 0xc0, !PT ;  /* 0xffffffe002027812 */ /* 0x000fe400078ec0ff */
[----:B------:R-:W-:Y:S02]  /*0220*/  LOP3.LUT R8, R9, 0xfffffff8, RZ, 0xc0, !PT ;  /* 0xfffffff809087812 */ /* 0x000fe400078ec0ff */
[----:B------:R-:W-:Y:S01]  /*0230*/  LOP3.LUT R12, R7, 0xfffffff0, RZ, 0xc0, !PT ;  /* 0xfffffff0070c7812 */ /* 0x000fe200078ec0ff */
[----:B------:R-:W-:Y:S01]  /*0240*/  IMAD.IADD R4, R10, 0x1, -R2 ;  /* 0x000000010a047824 */ /* 0x000fe200078e0a02 */
[----:B------:R-:W-:Y:S01]  /*0250*/  LOP3.LUT R0, R0, 0xfffffffc, RZ, 0xc0, !PT ;  /* 0xfffffffc00007812 */ /* 0x000fe200078ec0ff */
[C---:B------:R-:W-:Y:S01]  /*0260*/  IMAD.IADD R2, R10.reuse, 0x1, -R8 ;  /* 0x000000010a027824 */ /* 0x040fe200078e0a08 */
[----:B------:R-:W-:Y:S01]  /*0270*/  LOP3.LUT R11, R5, 0x7ffffffc, RZ, 0xc0, !PT ;  /* 0x7ffffffc050b7812 */ /* 0x000fe200078ec0ff */
[----:B------:R-:W-:Y:S01]  /*0280*/  IMAD.IADD R8, R10, 0x1, -R12 ;  /* 0x000000010a087824 */ /* 0x000fe200078e0a0c */
[----:B------:R-:W-:Y:S01]  /*0290*/  SHF.R.S32.HI R6, RZ, 0x4, R7 ;  /* 0x00000004ff067819 */ /* 0x000fe20000011407 */
[----:B------:R-:W-:Y:S01]  /*02a0*/  IMAD.IADD R252, R3, 0x1, -R0 ;  /* 0x0000000103fc7824 */ /* 0x000fe200078e0a00 */
[----:B------:R-:W-:Y:S01]  /*02b0*/  LOP3.LUT P4, RZ, R2, 0x2, RZ, 0xc0, !PT ;  /* 0x0000000202ff7812 */ /* 0x000fe2000788c0ff */
[----:B------:R-:W-:Y:S01]  /*02c0*/  IMAD.IADD R12, R10, 0x1, -R11 ;  /* 0x000000010a0c7824 */ /* 0x000fe200078e0a0b */
[----:B------:R-:W-:Y:S01]  /*02d0*/  LEA.HI R0, R7, R6, RZ, 0x1 ;  /* 0x0000000607007211 */ /* 0x000fe200078f08ff */
[----:B------:R-:W-:Y:S01]  /*02e0*/  IMAD.SHL.U32 R201, R2, 0x8, RZ ;  /* 0x0000000802c97824 */ /* 0x000fe200078e00ff */
[----:B------:R-:W-:-:S02]  /*02f0*/  SHF.R.S32.HI R11, RZ, 0x3, R9 ;  /* 0x00000003ff0b7819 */ /* 0x000fc40000011409 */
[----:B------:R-:W-:Y:S02]  /*0300*/  SHF.R.S32.HI R10, RZ, 0x1f, R4 ;  /* 0x0000001fff0a7819 */ /* 0x000fe40000011404 */
[----:B------:R-:W-:Y:S02]  /*0310*/  LOP3.LUT R3, R0, 0xfffffffe, RZ, 0xc0, !PT ;  /* 0xfffffffe00037812 */ /* 0x000fe400078ec0ff */
[----:B------:R-:W-:Y:S01]  /*0320*/  LEA.HI R241, R10, R4, RZ, 0x2 ;  /* 0x000000040af17211 */ /* 0x000fe200078f10ff */
[----:B------:R-:W-:Y:S01]  /*0330*/  IMAD.SHL.U32 R4, R11, 0x40, RZ ;  /* 0x000000400b047824 */ /* 0x000fe200078e00ff */
[----:B------:R-:W-:Y:S01]  /*0340*/  SHF.R.S32.HI R7, RZ, 0x2, R5 ;  /* 0x00000002ff077819 */ /* 0x000fe20000011405 */
[----:B------:R-:W-:Y:S01]  /*0350*/  IMAD.IADD R10, R6, 0x1, -R3 ;  /* 0x00000001060a7824 */ /* 0x000fe200078e0a03 */
[----:B------:R-:W-:Y:S02]  /*0360*/  SHF.R.S32.HI R0, RZ, 0x1f, R5 ;  /* 0x0000001fff007819 */ /* 0x000fe40000011405 */
[----:B------:R-:W-:Y:S01]  /*0370*/  LOP3.LUT P3, RZ, R2, 0x4, RZ, 0xc0, !PT ;  /* 0x0000000402ff7812 */ /* 0x000fe2000786c0ff */
[----:B------:R-:W-:Y:S01]  /*0380*/  IMAD.SHL.U32 R180, R10, 0x200, RZ ;  /* 0x000002000ab47824 */ /* 0x000fe200078e00ff */
[----:B------:R-:W-:-:S02]  /*0390*/  LEA.HI R3, R0, R7, RZ, 0x3 ;  /* 0x0000000700037211 */ /* 0x000fc400078f18ff */
[----:B------:R-:W-:Y:S02]  /*03a0*/  LOP3.LUT R0, R4, 0x1c0, RZ, 0xc0, !PT ;  /* 0x000001c004007812 */ /* 0x000fe400078ec0ff */
[----:B------:R-:W-:Y:S02]  /*03b0*/  SHF.R.S32.HI R4, RZ, 0x1f, R8 ;  /* 0x0000001fff047819 */ /* 0x000fe40000011408 */
[----:B------:R-:W-:Y:S02]  /*03c0*/  SHF.R.U32.HI R6, RZ, 0x3, R0 ;  /* 0x00000003ff067819 */ /* 0x000fe40000011600 */
[----:B------:R-:W-:Y:S02]  /*03d0*/  LEA.HI R11, R4, R8, RZ, 0x3 ;  /* 0x00000008040b7211 */ /* 0x000fe400078f18ff */
[----:B------:R-:W-:Y:S01]  /*03e0*/  LOP3.LUT R5, R0, 0x38, R201, 0xf8, !PT ;  /* 0x0000003800057812 */ /* 0x000fe200078ef8c9 */
[----:B------:R-:W-:Y:S01]  /*03f0*/  IMAD.SHL.U32 R0, R2, 0x40, RZ ;  /* 0x0000004002007824 */ /* 0x000fe200078e00ff */
[----:B------:R-:W-:Y:S01]  /*0400*/  LOP3.LUT R4, R11, 0xfffffff8, RZ, 0xc0, !PT ;  /* 0xfffffff80b047812 */ /* 0x000fe200078ec0ff */
[----:B------:R-:W-:Y:S01]  /*0410*/  IMAD.SHL.U32 R2, R252, 0x10, RZ ;  /* 0x00000010fc027824 */ /* 0x000fe200078e00ff */
[----:B------:R-:W-:-:S02]  /*0420*/  LOP3.LUT R3, R3, 0xfffffff8, RZ, 0xc0, !PT ;  /* 0xfffffff803037812 */ /* 0x000fc400078ec0ff */
[----:B------:R-:W-:Y:S01]  /*0430*/  LOP3.LUT R0, R0, 0x1c0, RZ, 0xc0, !PT ;  /* 0x000001c000007812 */ /* 0x000fe200078ec0ff */
[----:B------:R-:W-:Y:S01]  /*0440*/  IMAD.IADD R14, R8, 0x1, -R4 ;  /* 0x00000001080e7824 */ /* 0x000fe200078e0a04 */
[----:B------:R-:W-:Y:S01]  /*0450*/  SHF.R.S32.HI R247, RZ, 0x7, R247 ;  /* 0x00000007fff77819 */ /* 0x000fe200000114f7 */
[----:B------:R-:W-:Y:S01]  /*0460*/  IMAD.IADD R3, R7, 0x1, -R3 ;  /* 0x0000000107037824 */ /* 0x000fe200078e0a03 */
[----:B------:R-:W-:Y:S01]  /*0470*/  LOP3.LUT R4, R0, 0x30, R2, 0xf8, !PT ;  /* 0x0000003000047812 */ /* 0x000fe200078ef802 */
[----:B------:R-:W-:Y:S01]  /*0480*/  IMAD.SHL.U32 R8, R10, 0x10, RZ ;  /* 0x000000100a087824 */ /* 0x000fe200078e00ff */
[--C-:B------:R-:W-:Y:S01]  /*0490*/  LOP3.LUT R184, R0, 0x8, R9.reuse, 0xf8, !PT ;  /* 0x0000000800b87812 */ /* 0x100fe200078ef809 */
[----:B------:R-:W-:Y:S01]  /*04a0*/  STL [R1+0x4], R14 ;  /* 0x0000040e01007387 */ /* 0x000fe20000100800 */
[----:B------:R-:W-:Y:S02]  /*04b0*/  SHF.R.U32.HI R0, RZ, 0x3, R0 ;  /* 0x00000003ff007819 */ /* 0x000fe40000011600 */
[----:B------:R-:W-:-:S02]  /*04c0*/  LOP3.LUT R4, R4, 0x8, R9, 0xf8, !PT ;  /* 0x0000000804047812 */ /* 0x000fc400078ef809 */
        /* <DEDUP_REMOVED lines=78> */
[C---:B------:R-:W-:Y:S01]  /*09b0*/  IMAD.IADD R183, R186.reuse, 0x1, R183 ;  /* 0x00000001bab77824 */ /* 0x040fe200078e02b7 */
        /* <DEDUP_REMOVED lines=8> */
[----:B------:R-:W-:Y:S02]  /*0a40*/  IMAD.IADD R234, R233, 0x1, R229 ;  /* 0x00000001e9ea7824 */ /* 0x000fe400078e02e5 */
        /* <DEDUP_REMOVED lines=10> */
.L_x_2366:
        /* <DEDUP_REMOVED lines=67> */
.L_x_2288:
        /* <DEDUP_REMOVED lines=33> */
[----:B------:R-:W-:Y:S02]  /*1130*/  USEL UR56, UR22, UR16, !UP2 ;  /* 0x0000001016387287 */ /* 0x000fe4000d000000 */
        /* <DEDUP_REMOVED lines=14> */
[----:B------:R-:W-:Y:S02]  /*1220*/  UIADD3 UR45, UR23, UR25, URZ ;  /* 0x00000019172d7290 */ /* 0x000fe4000fffe03f */
[----:B------:R-:W-:Y:S01]  /*1230*/  UIADD3 UR7, UR7, 0x7f, URZ ;  /* 0x0000007f07077890 */ /* 0x000fe2000fffe03f */
[----:B------:R-:W1:Y:S01]  /*1240*/  F2I.FTZ.U32.TRUNC.NTZ R3, R2 ;  /* 0x0000000200037305 */ /* 0x000e62000021f000 */
[----:B------:R-:W-:Y:S02]  /*1250*/  UIMAD.WIDE.U32 UR22, UR12, UR8, URZ ;  /* 0x000000080c1672a5 */ /* 0x000fe4000f8e003f */
[----:B------:R-:W-:Y:S02]  /*1260*/  UIMAD UR25, UR13, UR8, URZ ;  /* 0x000000080d1972a4 */ /* 0x000fe4000f8e023f */
[----:B------:R-:W-:-:S02]  /*1270*/  UIMAD UR8, UR59, UR60, UR14 ;  /* 0x0000003c3b0872a4 */ /* 0x000fc4000f8e020e */
[----:B------:R-:W-:Y:S02]  /*1280*/  UIMAD UR20, UR6, UR29, URZ ;  /* 0x0000001d061472a4 */ /* 0x000fe4000f8e023f */
[----:B------:R-:W-:Y:S02]  /*1290*/  USHF.R.S32.HI UR14, URZ, 0x1f, UR7 ;  /* 0x0000001f3f0e7899 */ /* 0x000fe40008011407 */
[----:B------:R-:W-:Y:S02]  /*12a0*/  UIADD3 UR8, UR9, UR8, URZ ;  /* 0x0000000809087290 */ /* 0x000fe4000fffe03f */
[----:B------:R-:W-:Y:S01]  /*12b0*/  @UP2 UIADD3 UR45, UR17, UR20, URZ ;  /* 0x00000014112d2290 */ /* 0x000fe2000fffe03f */
[----:B-1----:R-:W-:Y:S01]  /*12c0*/  IMAD.MOV R0, RZ, RZ, -R3 ;  /* 0x000000ffff007224 */ /* 0x002fe200078e0a03 */
[----:B------:R-:W-:Y:S01]  /*12d0*/  ULEA.HI UR20, UR14, UR7, URZ, 0x7 ;  /* 0x000000070e147291 */ /* 0x000fe2000f8f383f */
[----:B------:R-:W-:Y:S01]  /*12e0*/  IMAD.MOV.U32 R2, RZ, RZ, RZ ;  /* 0x000000ffff027224 */ /* 0x000fe200078e00ff */
[----:B------:R-:W-:Y:S01]  /*12f0*/  UIMAD UR7, UR12, UR8, UR25 ;  /* 0x000000080c0772a4 */ /* 0x000fe2000f8e0219 */
[----:B------:R-:W-:Y:S01]  /*1300*/  IMAD R0, R0, R5, RZ ;  /* 0x0000000500007224 */ /* 0x000fe200078e02ff */
[----:B------:R-:W-:-:S02]  /*1310*/  @UP2 UIMAD UR50, UR6, UR11, UR47 ;  /* 0x0000000b063222a4 */ /* 0x000fc4000f8e022f */
[----:B------:R-:W-:Y:S01]  /*1320*/  USHF.L.U64.HI UR11, UR48, 0x7, UR59 ;  /* 0x00000007300b7899 */ /* 0x000fe2000801023b */
[----:B------:R-:W-:Y:S01]  /*1330*/  IMAD.HI.U32 R0, R3, R0, R2 ;  /* 0x0000000003007227 */ /* 0x000fe200078e0002 */
[----:B------:R-:W-:Y:S01]  /*1340*/  MOV R2, R4 ;  /* 0x0000000400027202 */ /* 0x000fe20000000f00 */
[----:B------:R-:W-:Y:S02]  /*1350*/  UIADD3 UR49, UR23, UR7, URZ ;  /* 0x0000000717317290 */ /* 0x000fe4000fffe03f */
[----:B------:R-:W-:Y:S02]  /*1360*/  USHF.R.S32.HI UR14, URZ, 0x7, UR33 ;  /* 0x000000073f0e7899 */ /* 0x000fe40008011421 */
[----:B------:R-:W-:Y:S01]  /*1370*/  IMAD.HI.U32 R0, R0, R2, RZ ;  /* 0x0000000200007227 */ /* 0x000fe200078e00ff */
[----:B------:R-:W-:Y:S02]  /*1380*/  USHF.R.S32.HI UR7, URZ, 0x7, UR20 ;  /* 0x000000073f077899 */ /* 0x000fe40008011414 */
[----:B------:R-:W-:Y:S01]  /*1390*/  USEL UR35, UR11, URZ, UP0 ;  /* 0x0000003f0b237287 */ /* 0x000fe20008000000 */
[----:B------:R-:W-:Y:S01]  /*13a0*/  IMAD.MOV R3, RZ, RZ, -R0 ;  /* 0x000000ffff037224 */ /* 0x000fe200078e0a00 */
[----:B------:R-:W-:Y:S01]  /*13b0*/  UISETP.LT.AND UP0, UPT, UR14, UR7, UPT ;  /* 0x000000070e00728c */ /* 0x000fe2000bf01270 */
[----:B------:R-:W-:-:S02]  /*13c0*/  ULDC UR40, c[0x0][0x2c4] ;  /* 0x0000b10000287ab9 */ /* 0x000fc40000000800 */
[C---:B------:R-:W-:Y:S01]  /*13d0*/  IMAD R2, R5.reuse, R3, R2 ;  /* 0x0000000305027224 */ /* 0x040fe200078e0202 */
[----:B------:R-:W-:Y:S02]  /*13e0*/  UIMAD UR52, UR58, UR44, URZ ;  /* 0x0000002c3a3472a4 */ /* 0x000fe4000f8e023f */
[----:B------:R-:W-:Y:S02]  /*13f0*/  @UP3 UIMAD UR20, UR48, UR40, URZ ;  /* 0x00000028301432a4 */ /* 0x000fe4000f8e023f */
[----:B------:R-:W-:Y:S01]  /*1400*/  ISETP.GT.U32.AND P1, PT, R5, R2, PT ;  /* 0x000000020500720c */ /* 0x000fe20003f24070 */
[----:B------:R-:W-:Y:S02]  /*1410*/  USEL UR44, UR14, UR7, UP0 ;  /* 0x000000070e2c7287 */ /* 0x000fe40008000000 */
[----:B------:R-:W-:Y:S02]  /*1420*/  UISETP.NE.AND UP1, UPT, UR38, -0x1, UPT ;  /* 0xffffffff2600788c */ /* 0x000fe4000bf25270 */
[----:B------:R-:W-:-:S02]  /*1430*/  @UP3 USEL UR20, UR20, UR6, !UP2 ;  /* 0x0000000614143287 */ /* 0x000fc4000d000000 */
[----:B------:R-:W-:Y:S02]  /*1440*/  ULEA UR7, UR44, 0xffffff80, 0x7 ;  /* 0xffffff802c077891 */ /* 0x000fe4000f8e383f */
[----:B------:R-:W-:Y:S01]  /*1450*/  UIMAD.WIDE.U32 UR16, UR12, UR6, URZ ;  /* 0x000000060c1072a5 */ /* 0x000fe2000f8e003f */
[----:B------:R-:W-:Y:S01]  /*1460*/  @UP3 ULDC UR14, c[0x0][0x2e4] ;  /* 0x0000b900000e3ab9 */ /* 0x000fe20000000800 */
[----:B------:R-:W-:Y:S02]  /*1470*/  USHF.R.S32.HI UR25, URZ, 0x1f, UR7 ;  /* 0x0000001f3f197899 */ /* 0x000fe40008011407 */
[----:B------:R-:W-:Y:S01]  /*1480*/  @!P1 IMAD.IADD R2, R2, 0x1, -R5 ;  /* 0x0000000102029824 */ /* 0x000fe200078e0a05 */
[----:B------:R-:W-:Y:S01]  /*1490*/  @UP3 UIMAD UR36, UR58, UR14, UR20 ;  /* 0x0000000e3a2432a4 */ /* 0x000fe2000f8e0214 */
[----:B------:R-:W-:Y:S01]  /*14a0*/  @!P1 IADD3 R0, R0, 0x1, RZ ;  /* 0x0000000100009810 */ /* 0x000fe20007ffe0ff */
[----:B------:R-:W-:Y:S01]  /*14b0*/  UIADD3 UR14, UP0, UR7, UR37, URZ ;  /* 0x00000025070e7290 */ /* 0x000fe2000ff1e03f */
[----:B------:R-:W-:Y:S01]  /*14c0*/  PLOP3.LUT P1, PT, PT, PT, UP1, 0x80, 0x0 ;  /* 0x000000000000781c */ /* 0x000fe20003f2f018 */
[----:B------:R-:W-:Y:S01]  /*14d0*/  USEL UR57, UR22, UR16, !UP2 ;  /* 0x0000001016397287 */ /* 0x000fe2000d000000 */
[----:B------:R-:W-:Y:S01]  /*14e0*/  ISETP.GE.U32.AND P0, PT, R2, R5, PT ;  /* 0x000000050200720c */ /* 0x000fe20003f06070 */
[----:B------:R-:W-:Y:S01]  /*14f0*/  @!UP3 UIMAD UR22, UR48, UR53, UR58 ;  /* 0x000000353016b2a4 */ /* 0x000fe2000f8e023a */
[----:B------:R-:W-:Y:S01]  /*1500*/  LOP3.LUT R2, R6, UR58, RZ, 0x3c, !PT ;  /* 0x0000003a06027c12 */ /* 0x000fe2000f8e3cff */
[----:B------:R-:W-:Y:S01]  /*1510*/  UIMAD UR16, UR13, UR6, URZ ;  /* 0x000000060d1072a4 */ /* 0x000fe2000f8e023f */
[----:B------:R-:W-:Y:S01]  /*1520*/  ULDC.U8 UR41, c[0x0][0x480] ;  /* 0x0001200000297ab9 */ /* 0x000fe20000000000 */
[----:B------:R-:W-:Y:S01]  /*1530*/  UIADD3.X UR20, UR25, UR35, URZ, UP0, !UPT ;  /* 0x0000002319147290 */ /* 0x000fe200087fe43f */
[----:B------:R-:W-:Y:S01]  /*1540*/  ISETP.GE.AND P2, PT, R2, RZ, PT ;  /* 0x000000ff0200720c */ /* 0x000fe20003f46270 */
[----:B------:R-:W-:-:S02]  /*1550*/  UIMAD UR13, UR13, UR14, URZ ;  /* 0x0000000e0d0d72a4 */ /* 0x000fc4000f8e023f */
[----:B------:R-:W-:Y:S02]  /*1560*/  @UP1 UIADD3 UR26, UR30, UR38, URZ ;  /* 0x000000261e1a1290 */ /* 0x000fe4000fffe03f */
[----:B------:R-:W-:Y:S02]  /*1570*/  @UP1 UIADD3 UR27, UR30, UR38, URZ ;  /* 0x000000261e1b1290 */ /* 0x000fe4000fffe03f */
[----:B------:R-:W-:Y:S01]  /*1580*/  @P0 VIADD R0, R0, 0x1 ;  /* 0x0000000100000836 */ /* 0x000fe20000000000 */
[----:B------:R-:W-:Y:S01]  /*1590*/  UISETP.NE.AND UP4, UPT, UR41, URZ, UPT ;  /* 0x0000003f2900728c */ /* 0x000fe2000bf85270 */
[----:B------:R-:W-:Y:S01]  /*15a0*/  PLOP3.LUT P0, PT, PT, PT, UP3, 0x80, 0x0 ;  /* 0x000000000000781c */ /* 0x000fe20003f0f038 */
[----:B------:R-:W-:Y:S01]  /*15b0*/  @!UP3 UIMAD UR36, UR22, UR40, URZ ;  /* 0x000000281624b2a4 */ /* 0x000fe2000f8e023f */
[----:B------:R-:W-:Y:S01]  /*15c0*/  IMAD.MOV.U32 R11, RZ, RZ, R0 ;  /* 0x000000ffff0b7224 */ /* 0x000fe200078e0000 */
[----:B------:R-:W-:Y:S01]  /*15d0*/  @UP1 ULDC.64 UR10, c[0x0][0x248] ;  /* 0x00009200000a1ab9 */ /* 0x000fe20000000a00 */
[----:B------:R-:W-:Y:S01]  /*15e0*/  @UP1 ULDC.64 UR8, c[0x0][0x250] ;  /* 0x0000940000081ab9 */ /* 0x000fe20000000a00 */
[----:B------:R-:W-:-:S02]  /*15f0*/  UIMAD.WIDE.U32 UR40, UR12, UR14, URZ ;  /* 0x0000000e0c2872a5 */ /* 0x000fc4000f8e003f */
[----:B------:R-:W-:Y:S01]  /*1600*/  @UP2 UIADD3 UR49, UR17, UR16, URZ ;  /* 0x0000001011312290 */ /* 0x000fe2000fffe03f */
[----:B------:R-:W-:Y:S01]  /*1610*/  @!P2 IADD3 R11, -R11, RZ, RZ ;  /* 0x000000ff0b0ba210 */ /* 0x000fe20007ffe1ff */
[----:B------:R-:W-:Y:S01]  /*1620*/  UIMAD UR14, UR12, UR20, UR13 ;  /* 0x000000140c0e72a4 */ /* 0x000fe2000f8e020d */
[----:B------:R-:W-:Y:S01]  /*1630*/  @!P3 LOP3.LUT R11, RZ, R6, RZ, 0x33, !PT ;  /* 0x00000006ff0bb212 */ /* 0x000fe200078e33ff */
[----:B------:R-:W-:Y:S02]  /*1640*/  @UP1 UIMAD.WIDE.U32 UR16, UR26, UR10, URZ ;  /* 0x0000000a1a1012a5 */ /* 0x000fe4000f8e003f */
[----:B------:R-:W-:Y:S02]  /*1650*/  @UP1 UIMAD.WIDE.U32 UR12, UR27, UR8, URZ ;  /* 0x000000081b0c12a5 */ /* 0x000fe4000f8e003f */
[----:B------:R-:W-:Y:S02]  /*1660*/  @UP1 UIMAD UR23, UR26, UR11, URZ ;  /* 0x0000000b1a1712a4 */ /* 0x000fe4000f8e023f */
[----:B------:R-:W-:-:S02]  /*1670*/  @UP1 UIMAD UR20, UR27, UR9, URZ ;  /* 0x000000091b1412a4 */ /* 0x000fc4000f8e023f */
[----:B------:R-:W-:Y:S02]  /*1680*/  @!UP2 UIADD3 UR50, UR43, UR34, URZ ;  /* 0x000000222b32a290 */ /* 0x000fe4000fffe03f */
[----:B------:R-:W-:Y:S02]  /*1690*/  USEL UR54, UR32, URZ, UP4 ;  /* 0x0000003f20367287 */ /* 0x000fe4000a000000 */
[----:B------:R-:W-:Y:S02]  /*16a0*/  USEL UR53, UR51, URZ, UP4 ;  /* 0x0000003f33357287 */ /* 0x000fe4000a000000 */
[----:B------:R-:W-:Y:S02]  /*16b0*/  USHF.R.S32.HI UR39, URZ, 0x1f, UR24 ;  /* 0x0000001f3f277899 */ /* 0x000fe40008011418 */
[----:B------:R-:W-:Y:S02]  /*16c0*/  USHF.R.S32.HI UR55, URZ, 0x1f, UR52 ;  /* 0x0000001f3f377899 */ /* 0x000fe40008011434 */
        /* <DEDUP_REMOVED lines=18> */
.L_x_2290:
        /* <DEDUP_REMOVED lines=13> */
.L_x_2291:
        /* <DEDUP_REMOVED lines=11> */
.L_x_2292:
[----:B------:R-:W-:Y:S02]  /*1970*/  ULDC UR6, c[0x0][0x270] ;  /* 0x00009c0000067ab9 */ /* 0x000fe40000000800 */
[----:B------:R-:W-:-:S04]  /*1980*/  UIMAD UR6, UR48, UR6, UR58 ;  /* 0x00000006300672a4 */ /* 0x000fc8000f8e023a */
[----:B------:R-:W-:-:S12]  /*1990*/  UIMAD UR6, UR6, UR60, URZ ;  /* 0x0000003c060672a4 */ /* 0x000fd8000f8e023f */
.L_x_2293:
[----:B------:R-:W1:Y:S01]  /*19a0*/  S2R R13, SR_TID.X ;  /* 0x00000000000d7919 */ /* 0x000e620000002100 */
[----:B------:R-:W2:Y:S01]  /*19b0*/  LDC.64 R4, c[0x0][0x420] ;  /* 0x00010800ff047b82 */ /* 0x000ea20000000a00 */
[--C-:B------:R-:W-:Y:S01]  /*19c0*/  SHF.R.S32.HI R23, RZ, 0x1f, R201.reuse ;  /* 0x0000001fff177819 */ /* 0x100fe200000114c9 */
[----:B------:R-:W-:Y:S01]  /*19d0*/  IMAD.MOV.U32 R22, RZ, RZ, R201 ;  /* 0x000000ffff167224 */ /* 0x000fe200078e00c9 */
[----:B------:R-:W-:Y:S01]  /*19e0*/  USHF.R.S32.HI UR27, URZ, 0x1f, UR58 ;  /* 0x0000001f3f1b7899 */ /* 0x000fe2000801143a */
[----:B------:R-:W-:Y:S01]  /*19f0*/  BSSY B1, `(.L_x_2289) ;  /* 0x0000cda000017945 */ /* 0x000fe20003800000 */
[----:B------:R-:W-:Y:S01]  /*1a00*/  ULDC.64 UR16, c[0x0][0x428] ;  /* 0x00010a0000107ab9 */ /* 0x000fe20000000a00 */
[----:B------:R-:W-:Y:S01]  /*1a10*/  UIADD3 UR41, UR7, UR6, URZ ;  /* 0x0000000607297290 */ /* 0x000fe2000fffe03f */
[----:B------:R-:W-:Y:S01]  /*1a20*/  IMAD.U32 R9, RZ, RZ, UR16 ;  /* 0x00000010ff097e24 */ /* 0x000fe2000f8e00ff */
[----:B------:R-:W-:Y:S01]  /*1a30*/  UIMAD UR6, UR27, UR16, URZ ;  /* 0x000000101b0672a4 */ /* 0x000fe2000f8e023f */
[----:B------:R-:W-:Y:S01]  /*1a40*/  ULDC UR13, c[0x0][0x2dc] ;  /* 0x0000b700000d7ab9 */ /* 0x000fe20000000800 */
[----:B------:R-:W-:-:S02]  /*1a50*/  ULDC UR14, c[0x0][0x270] ;  /* 0x00009c00000e7ab9 */ /* 0x000fc40000000800 */
[----:B------:R-:W-:Y:S02]  /*1a60*/  UIMAD UR26, UR58, UR17, UR6 ;  /* 0x000000113a1a72a4 */ /* 0x000fe4000f8e0206 */
[----:B------:R-:W-:Y:S02]  /*1a70*/  UIADD3 UR6, -UR15, UR21, UR24 ;  /* 0x000000150f067290 */ /* 0x000fe4000fffe118 */
[----:B------:R-:W-:Y:S02]  /*1a80*/  UIMAD UR20, UR13, UR14, URZ ;  /* 0x0000000e0d1472a4 */ /* 0x000fe4000f8e023f */
[----:B------:R-:W-:Y:S01]  /*1a90*/  UIADD3 UR22, UR7, UR36, URZ ;  /* 0x0000002407167290 */ /* 0x000fe2000fffe03f */
[----:B------:R-:W-:Y:S02]  /*1aa0*/  ULDC.64 UR46, c[0x0][0x478] ;  /* 0x00011e00002e7ab9 */ /* 0x000fe40000000a00 */
[----:B------:R-:W-:Y:S01]  /*1ab0*/  ULDC.64 UR36, c[0x0][0x2b0] ;  /* 0x0000ac0000247ab9 */ /* 0x000fe20000000a00 */
[----:B------:R-:W-:Y:S01]  /*1ac0*/  ULDC.64 UR42, c[0x0][0x210] ;  /* 0x00008400002a7ab9 */ /* 0x000fe20000000a00 */
[----:B------:R-:W-:Y:S01]  /*1ad0*/  UIMAD.WIDE UR22, UR22, 0x4, UR36 ;  /* 0x00000004161678a5 */ /* 0x000fe2000f8e0224 */
[----:B--2---:R-:W-:Y:S01]  /*1ae0*/  IMAD R8, R4, UR25, RZ ;  /* 0x0000001904087c24 */ /* 0x004fe2000f8e02ff */
[----:B------:R-:W-:Y:S01]  /*1af0*/  UIADD3 UR14, UR44, -0x1, URZ ;  /* 0xffffffff2c0e7890 */ /* 0x000fe2000fffe03f */
[----:B------:R-:W-:-:S02]  /*1b00*/  ULDC.64 UR36, c[0x0][0x3e0] ;  /* 0x0000f80000247ab9 */ /* 0x000fc40000000a00 */
[----:B------:R-:W-:Y:S01]  /*1b10*/  IMAD R8, R5, UR7, R8 ;  /* 0x0000000705087c24 */ /* 0x000fe2000f8e0208 */
[----:B-1----:R-:W-:-:S04]  /*1b20*/  SHF.R.S32.HI R12, RZ, 0x1f, R13 ;  /* 0x0000001fff0c7819 */ /* 0x002fc8000001140d */
[----:B------:R-:W-:-:S04]  /*1b30*/  LEA.HI R0, R12, R13, RZ, 0x3 ;  /* 0x0000000d0c007211 */ /* 0x000fc800078f18ff */
[----:B------:R-:W-:-:S04]  /*1b40*/  SHF.R.S32.HI R0, RZ, 0x3, R0 ;  /* 0x00000003ff007819 */ /* 0x000fc80000011400 */
[----:B------:R-:W-:Y:S02]  /*1b50*/  SHF.R.S32.HI R20, RZ, 0x1f, R0 ;  /* 0x0000001fff147819 */ /* 0x000fe40000011400 */
[----:B------:R-:W-:-:S04]  /*1b60*/  IADD3 R6, P0, R0, UR7, RZ ;  /* 0x0000000700067c10 */ /* 0x000fc8000ff1e0ff */
[----:B------:R-:W-:-:S05]  /*1b70*/  IADD3.X R2, R20, UR25, RZ, P0, !PT ;  /* 0x0000001914027c10 */ /* 0x000fca00087fe4ff */
[----:B------:R-:W-:Y:S02]  /*1b80*/  IMAD R7, R2, UR28, RZ ;  /* 0x0000001c02077c24 */ /* 0x000fe4000f8e02ff */
[----:B------:R-:W-:-:S04]  /*1b90*/  IMAD.WIDE.U32 R2, R6, UR28, R22 ;  /* 0x0000001c06027c25 */ /* 0x000fc8000f8e0016 */
[----:B------:R-:W-:Y:S01]  /*1ba0*/  IMAD R7, R6, UR29, R7 ;  /* 0x0000001d06077c24 */ /* 0x000fe2000f8e0207 */
[----:B------:R-:W-:-:S04]  /*1bb0*/  IADD3 R6, P0, R2, UR56, RZ ;  /* 0x0000003802067c10 */ /* 0x000fc8000ff1e0ff */
[----:B------:R-:W-:Y:S01]  /*1bc0*/  IADD3.X R7, R3, UR45, R7, P0, !PT ;  /* 0x0000002d03077c10 */ /* 0x000fe200087fe407 */
[----:B------:R-:W-:Y:S01]  /*1bd0*/  ULDC UR45, c[0x0][0x398] ;  /* 0x0000e600002d7ab9 */ /* 0x000fe20000000800 */
[----:B------:R-:W-:Y:S01]  /*1be0*/  IADD3 R2, P0, R201, UR12, RZ ;  /* 0x0000000cc9027c10 */ /* 0x000fe2000ff1e0ff */
[----:B------:R-:W-:Y:S01]  /*1bf0*/  UIADD3 UR6, UR6, -UR45, URZ ;  /* 0x8000002d06067290 */ /* 0x000fe2000fffe03f */
[----:B------:R-:W-:Y:S02]  /*1c00*/  ULDC.64 UR12, c[0x0][0x258] ;  /* 0x00009600000c7ab9 */ /* 0x000fe40000000a00 */
[----:B------:R-:W-:Y:S01]  /*1c10*/  IADD3.X R3, R23, UR50, RZ, P0, !PT ;  /* 0x0000003217037c10 */ /* 0x000fe200087fe4ff */
[----:B------:R-:W-:Y:S01]  /*1c20*/  UIMAD UR16, UR27, UR12, URZ ;  /* 0x0000000c1b1072a4 */ /* 0x000fe2000f8e023f */
[----:B------:R-:W-:Y:S01]  /*1c30*/  IMAD.U32 R10, RZ, RZ, UR12 ;  /* 0x0000000cff0a7e24 */ /* 0x000fe2000f8e00ff */
[----:B------:R-:W-:Y:S01]  /*1c40*/  USHF.R.S32.HI UR27, URZ, 0x1f, UR6 ;  /* 0x0000001f3f1b7899 */ /* 0x000fe20008011406 */
[----:B------:R-:W-:Y:S01]  /*1c50*/  IMAD.WIDE.U32 R2, R4, UR7, R2 ;  /* 0x0000000704027c25 */ /* 0x000fe2000f8e0002 */
[----:B------:R-:W-:-:S02]  /*1c60*/  USHF.L.U32 UR7, UR20, 0x7, URZ ;  /* 0x0000000714077899 */ /* 0x000fc4000800063f */
[----:B------:R-:W-:Y:S01]  /*1c70*/  ULEA.HI UR27, UR27, UR6, URZ, 0x7 ;  /* 0x000000061b1b7291 */ /* 0x000fe2000f8f383f */
[----:B------:R-:W-:Y:S01]  /*1c80*/  IMAD.IADD R3, R3, 0x1, R8 ;  /* 0x0000000103037824 */ /* 0x000fe200078e0208 */
[----:B------:R-:W-:Y:S01]  /*1c90*/  LEA.HI R8, R12, R13, RZ, 0x5 ;  /* 0x0000000d0c087211 */ /* 0x000fe200078f28ff */
[----:B------:R-:W-:Y:S01]  /*1ca0*/  UIADD3 UR12, UP2, UP0, UR40, UR7, UR52 ;  /* 0x00000007280c7290 */ /* 0x000fe2000f85e034 */
[----:B------:R-:W-:Y:S01]  /*1cb0*/  IMAD.WIDE.U32 R6, R10, UR58, R6 ;  /* 0x0000003a0a067c25 */ /* 0x000fe2000f8e0006 */
[----:B------:R-:W-:Y:S01]  /*1cc0*/  USHF.R.S32.HI UR7, URZ, 0x1f, UR7 ;  /* 0x0000001f3f077899 */ /* 0x000fe20008011407 */
[----:B------:R-:W-:Y:S01]  /*1cd0*/  LOP3.LUT R12, R8, 0xffffffe0, RZ, 0xc0, !PT ;  /* 0xffffffe0080c7812 */ /* 0x000fe200078ec0ff */
[----:B------:R-:W-:Y:S01]  /*1ce0*/  USHF.R.S32.HI UR27, URZ, 0x7, UR27 ;  /* 0x000000073f1b7899 */ /* 0x000fe2000801141b */
[----:B------:R-:W-:Y:S01]  /*1cf0*/  IMAD.WIDE.U32 R2, R9, UR58, R2 ;  /* 0x0000003a09027c25 */ /* 0x000fe2000f8e0002 */
[----:B------:R-:W-:Y:S01]  /*1d00*/  UIADD3.X UR7, UR51, UR7, UR55, UP2, UP0 ;  /* 0x0000000733077290 */ /* 0x000fe200097e0437 */
[----:B------:R-:W-:Y:S01]  /*1d10*/  SHF.R.S32.HI R9, RZ, 0x5, R8 ;  /* 0x00000005ff097819 */ /* 0x000fe20000011408 */
[----:B------:R-:W-:Y:S01]  /*1d20*/  UISETP.LT.AND UP0, UPT, URZ, UR27, UPT ;  /* 0x0000001b3f00728c */ /* 0x000fe2000bf01270 */
[----:B------:R-:W-:Y:S01]  /*1d30*/  IMAD.IADD R13, R13, 0x1, -R12 ;  /* 0x000000010d0d7824 */ /* 0x000fe200078e0a0c */
[----:B------:R-:W-:Y:S01]  /*1d40*/  UIADD3 UR6, UP3, UP2, UR54, UR12, UR57 ;  /* 0x0000000c36067290 */ /* 0x000fe2000fa7e039 */
[----:B------:R-:W-:Y:S01]  /*1d50*/  VIADD R3, R3, UR26 ;  /* 0x0000001a03037c36 */ /* 0x000fe20008000000 */
[----:B------:R-:W-:Y:S01]  /*1d60*/  USEL UR27, URZ, UR27, !UP0 ;  /* 0x0000001b3f1b7287 */ /* 0x000fe2000c000000 */
[----:B------:R-:W-:Y:S01]  /*1d70*/  IMAD R9, R9, UR20, R13 ;  /* 0x0000001409097c24 */ /* 0x000fe2000f8e020d */
[----:B------:R-:W-:Y:S01]  /*1d80*/  UIADD3.X UR12, UR53, UR7, UR49, UP3, UP2 ;  /* 0x00000007350c7290 */ /* 0x000fe20009fe4431 */
[-C--:B------:R-:W-:Y:S01]  /*1d90*/  IMAD R10, R20, R4.reuse, RZ ;  /* 0x00000004140a7224 */ /* 0x080fe200078e02ff */
[----:B------:R-:W-:Y:S01]  /*1da0*/  UISETP.GT.AND UP0, UPT, UR44, UR27, UPT ;  /* 0x0000001b2c00728c */ /* 0x000fe2000bf04270 */
[----:B------:R-:W-:Y:S01]  /*1db0*/  IMAD.WIDE.U32 R2, R0, R4, R2 ;  /* 0x0000000400027225 */ /* 0x000fe200078e0002 */
[C---:B------:R-:W-:Y:S01]  /*1dc0*/  IADD3 R8, P0, R9.reuse, UR6, RZ ;  /* 0x0000000609087c10 */ /* 0x040fe2000ff1e0ff */
[----:B------:R-:W-:Y:S01]  /*1dd0*/  UIMAD UR13, UR58, UR13, UR16 ;  /* 0x0000000d3a0d72a4 */ /* 0x000fe2000f8e0210 */
[----:B------:R-:W-:Y:S01]  /*1de0*/  LEA R238, P4, R6, UR42, 0x1 ;  /* 0x0000002a06ee7c11 */ /* 0x000fe2000f8808ff */
[----:B------:R-:W-:Y:S01]  /*1df0*/  IMAD R10, R0, R5, R10 ;  /* 0x00000005000a7224 */ /* 0x000fe200078e020a */
[----:B------:R-:W-:Y:S01]  /*1e00*/  LEA.HI.X.SX32 R9, R9, UR12, 0x1, P0 ;  /* 0x0000000c09097c11 */ /* 0x000fe200080f0eff */
[----:B------:R-:W-:Y:S01]  /*1e10*/  UIMAD.WIDE UR6, UR41, 0x4, UR46 ;  /* 0x00000004290678a5 */ /* 0x000fe2000f8e022e */
[----:B------:R-:W-:Y:S01]  /*1e20*/  PLOP3.LUT P0, PT, PT, PT, UP0, 0x80, 0x0 ;  /* 0x000000000000781c */ /* 0x000fe20003f0f008 */
[----:B------:R-:W-:Y:S01]  /*1e30*/  ULDC.64 UR16, c[0x0][0x400] ;  /* 0x0001000000107ab9 */ /* 0x000fe20000000a00 */
        /* <DEDUP_REMOVED lines=8> */
[----:B------:R-:W-:Y:S02]  /*1ec0*/  LEA.HI.X R239, R2, UR37, R3, 0x1, P3 ;  /* 0x0000002502ef7c11 */ /* 0x000fe400098f0c03 */
        /* <DEDUP_REMOVED lines=20> */
.L_x_2295:
        /* <DEDUP_REMOVED lines=20> */
.L_x_2296:
        /* <DEDUP_REMOVED lines=35> */
.L_x_2298:
[----:B------:R-:W-:Y:S05]  /*2380*/  BSYNC B0 ;  /* 0x0000000000007941 */ /* 0x000fea0003800000 */
.L_x_2297:
        /* <DEDUP_REMOVED lines=14> */
.L_x_2300:
[----:B------:R-:W-:Y:S05]  /*2470*/  BSYNC B0 ;  /* 0x0000000000007941 */ /* 0x000fea0003800000 */
.L_x_2299:
        /* <DEDUP_REMOVED lines=14> */
.L_x_2302:
[----:B------:R-:W-:Y:S05]  /*2560*/  BSYNC B0 ;  /* 0x0000000000007941 */ /* 0x000fea0003800000 */
.L_x_2301:
        /* <DEDUP_REMOVED lines=14> */
.L_x_2304:
[----:B------:R-:W-:Y:S05]  /*2650*/  BSYNC B0 ;  /* 0x0000000000007941 */ /* 0x000fea0003800000 */
.L_x_2303:
        /* <DEDUP_REMOVED lines=26> */
.L_x_2306:
[----:B------:R-:W-:Y:S05]  /*2800*/  BSYNC B0 ;  /* 0x0000000000007941 */ /* 0x000fea0003800000 */
.L_x_2305:
        /* <DEDUP_REMOVED lines=14> */
.L_x_2308:
[----:B------:R-:W-:Y:S05]  /*28f0*/  BSYNC B0 ;  /* 0x0000000000007941 */ /* 0x000fea0003800000 */
.L_x_2307:
        /* <DEDUP_REMOVED lines=14> */
.L_x_2310:
[----:B------:R-:W-:Y:S05]  /*29e0*/  BSYNC B0 ;  /* 0x0000000000007941 */ /* 0x000fea0003800000 */
.L_x_2309:
        /* <DEDUP_REMOVED lines=14> */
.L_x_2294:
        /* <DEDUP_REMOVED lines=32> */
.L_x_2313:
[----:B------:R-:W-:Y:S05]  /*2cd0*/  BSYNC B0 ;  /* 0x0000000000007941 */ /* 0x000fea0003800000 */
.L_x_2312:
        /* <DEDUP_REMOVED lines=14> */
.L_x_2315:
[----:B------:R-:W-:Y:S05]  /*2dc0*/  BSYNC B0 ;  /* 0x0000000000007941 */ /* 0x000fea0003800000 */
.L_x_2314:
        /* <DEDUP_REMOVED lines=13> */
.L_x_2317:
[----:B------:R-:W-:Y:S05]  /*2ea0*/  BSYNC B0 ;  /* 0x0000000000007941 */ /* 0x000fea0003800000 */
.L_x_2316:
        /* <DEDUP_REMOVED lines=16> */
.L_x_2319:
[----:B------:R-:W-:Y:S05]  /*2fb0*/  BSYNC B0 ;  /* 0x0000000000007941 */ /* 0x000fea0003800000 */
.L_x_2318:
        /* <DEDUP_REMOVED lines=19> */
.L_x_2321:
[----:B------:R-:W-:Y:S05]  /*30f0*/  BSYNC B0 ;  /* 0x0000000000007941 */ /* 0x000fea0003800000 */
.L_x_2320:
        /* <DEDUP_REMOVED lines=21> */
.L_x_2323:
[----:B------:R-:W-:Y:S05]  /*3250*/  BSYNC B0 ;  /* 0x0000000000007941 */ /* 0x000fea0003800000 */
.L_x_2322:
        /* <DEDUP_REMOVED lines=21> */
.L_x_2325:
[----:B------:R-:W-:Y:S05]  /*33b0*/  BSYNC B0 ;  /* 0x0000000000007941 */ /* 0x000fea0003800000 */
.L_x_2324:
        /* <DEDUP_REMOVED lines=23> */
.L_x_2327:
[----:B------:R-:W-:Y:S05]  /*3530*/  BSYNC B0 ;  /* 0x0000000000007941 */ /* 0x000fea0003800000 */
.L_x_2326:
[----:B------:R-:W-:Y:S01]  /*3540*/  UIMAD UR7, UR39, UR10, URZ ;  /* 0x0000000a270772a4 */ /* 0x000fe2000f8e023f */
[----:B---3--:R-:W-:Y:S01]  /*3550*/  IMAD.WIDE.U32 R4, R8, UR24, R22 ;  /* 0x0000001808047c25 */ /* 0x008fe2000f8e0016 */
[----:B------:R-:W-:Y:S02]  /*3560*/  BSSY B0, `(.L_x_2328) ;  /* 0x0000029000007945 */ /* 0x000fe40003800000 */
[----:B------:R-:W-:Y:S01]  /*3570*/  UIMAD UR12, UR24, UR11, UR7 ;  /* 0x0000000b180c72a4 */ /* 0x000fe2000f8e0207 */
[C---:B------:R-:W-:Y:S01]  /*3580*/  VIADD R6, R241.reuse, 0x8 ;  /* 0x00000008f1067836 */ /* 0x040fe20000000000 */
[----:B------:R-:W-:Y:S01]  /*3590*/  UIMAD UR7, UR31, -0x80, UR15 ;  /* 0xffffff801f0778a4 */ /* 0x000fe2000f8e020f */
[----:B------:R-:W-:Y:S01]  /*35a0*/  IADD3 R4, P0, R4, UR32, RZ ;  /* 0x0000002004047c10 */ /* 0x000fe2000ff1e0ff */
[----:B------:R-:W-:Y:S02]  /*35b0*/  VIADD R12, R241, 0x48 ;  /* 0x00000048f10c7836 */ /* 0x000fe40000000000 */
[----:B------:R-:W-:Y:S01]  /*35c0*/  IMAD.U32 R3, RZ, RZ, UR12 ;  /* 0x0000000cff037e24 */ /* 0x000fe2000f8e00ff */
[----:B------:R-:W-:Y:S01]  /*35d0*/  ULDC.64 UR12, c[0x0][0x260] ;  /* 0x00009800000c7ab9 */ /* 0x000fe20000000a00 */
[----:B------:R-:W-:-:S02]  /*35e0*/  ISETP.GE.AND P5, PT, R0, UR7, PT ;  /* 0x0000000700007c0c */ /* 0x000fc4000bfa6270 */
        /* <DEDUP_REMOVED lines=32> */
.L_x_2329:
[----:B------:R-:W-:Y:S05]  /*37f0*/  BSYNC B0 ;  /* 0x0000000000007941 */ /* 0x000fea0003800000 */
.L_x_2328:
        /* <DEDUP_REMOVED lines=23> */
.L_x_2331:
[----:B------:R-:W-:Y:S05]  /*3970*/  BSYNC B0 ;  /* 0x0000000000007941 */ /* 0x000fea0003800000 */
.L_x_2330:
        /* <DEDUP_REMOVED lines=23> */
.L_x_2333:
[----:B------:R-:W-:Y:S05]  /*3af0*/  BSYNC B0 ;  /* 0x0000000000007941 */ /* 0x000fea0003800000 */
.L_x_2332:
        /* <DEDUP_REMOVED lines=23> */
.L_x_2335:
[----:B------:R-:W-:Y:S05]  /*3c70*/  BSYNC B0 ;  /* 0x0000000000007941 */ /* 0x000fea0003800000 */
.L_x_2334:
        /* <DEDUP_REMOVED lines=32> */
.L_x_2337:
[----:B------:R-:W-:Y:S05]  /*3e80*/  BSYNC B0 ;  /* 0x0000000000007941 */ /* 0x000fea0003800000 */
.L_x_2336:
        /* <DEDUP_REMOVED lines=22> */
.L_x_2339:
[----:B------:R-:W-:Y:S05]  /*3ff0*/  BSYNC B0 ;  /* 0x0000000000007941 */ /* 0x000fea0003800000 */
.L_x_2338:
        /* <DEDUP_REMOVED lines=22> */
.L_x_2341:
[----:B------:R-:W-:Y:S05]  /*4160*/  BSYNC B0 ;  /* 0x0000000000007941 */ /* 0x000fea0003800000 */
.L_x_2340:
        /* <DEDUP_REMOVED lines=22> */
.L_x_2343:
[----:B------:R-:W-:Y:S05]  /*42d0*/  BSYNC B0 ;  /* 0x0000000000007941 */ /* 0x000fea0003800000 */
.L_x_2342:
[----:B------:R-:W-:Y:S01]  /*42e0*/  ULDC.64 UR8, c[0x0][0x3c8] ;  /* 0x0000f20000087ab9 */ /* 0x000fe20000000a00 */
[----:B------:R-:W-:Y:S01]  /*42f0*/  USHF.R.S32.HI UR6, URZ, 0x1f, UR58 ;  /* 0x0000001f3f067899 */ /* 0x000fe2000801143a */
[----:B------:R-:W-:Y:S01]  /*4300*/  ISETP.NE.AND P2, PT, R10, RZ, PT ;  /* 0x000000ff0a00720c */ /* 0x000fe20003f45270 */
[----:B------:R-:W-:Y:S01]  /*4310*/  UISETP.NE.U32.AND UP1, UPT, UR8, URZ, UPT ;  /* 0x0000003f0800728c */ /* 0x000fe2000bf25070 */
[----:B------:R-:W-:Y:S01]  /*4320*/  IMAD.MOV.U32 R6, RZ, RZ, 0x4 ;  /* 0x00000004ff067424 */ /* 0x000fe200078e00ff */
[----:B-1----:R-:W2:Y:S01]  /*4330*/  LDL R9, [R1+0x4] ;  /* 0x0000040001097983 */ /* 0x002ea20000100800 */
[----:B------:R-:W1:Y:S01]  /*4340*/  LDC.64 R10, c[0x0][0x3b8] ;  /* 0x0000ee00ff0a7b82 */ /* 0x000e620000000a00 */
[----:B------:R-:W-:Y:S01]  /*4350*/  UISETP.NE.AND.EX UP1, UPT, UR9, URZ, UPT, UP1 ;  /* 0x0000003f0900728c */ /* 0x000fe2000bf25310 */
[----:B------:R-:W-:Y:S01]  /*4360*/  IMAD.MOV.U32 R243, RZ, RZ, 0x7f800000 ;  /* 0x7f800000fff37424 */ /* 0x000fe200078e00ff */
[----:B------:R-:W2:Y:S01]  /*4370*/  S2R R14, SR_TID.X ;  /* 0x00000000000e7919 */ /* 0x000ea20000002100 */
[----:B------:R-:W-:-:S02]  /*4380*/  ISETP.NE.AND P4, PT, R15, RZ, PT ;  /* 0x000000ff0f00720c */ /* 0x000fc40003f85270 */
[----:B------:R-:W-:Y:S01]  /*4390*/  ISETP.NE.AND P3, PT, R16, RZ, PT ;  /* 0x000000ff1000720c */ /* 0x000fe20003f65270 */
[----:B------:R-:W-:Y:S01]  /*43a0*/  IMAD.MOV.U32 R244, RZ, RZ, 0x7f800000 ;  /* 0x7f800000fff47424 */ /* 0x000fe200078e00ff */
[----:B------:R-:W-:Y:S01]  /*43b0*/  PLOP3.LUT P0, PT, PT, PT, UP1, 0x80, 0x0 ;  /* 0x000000000000781c */ /* 0x000fe20003f0f018 */
[----:B------:R-:W-:Y:S01]  /*43c0*/  IMAD.MOV.U32 R245, RZ, RZ, 0x7f800000 ;  /* 0x7f800000fff57424 */ /* 0x000fe200078e00ff */
[----:B------:R-:W-:Y:S01]  /*43d0*/  ULDC UR13, c[0x0][0x270] ;  /* 0x00009c00000d7ab9 */ /* 0x000fe20000000800 */
[----:B------:R-:W-:Y:S01]  /*43e0*/  IMAD.MOV.U32 R242, RZ, RZ, 0x7f800000 ;  /* 0x7f800000fff27424 */ /* 0x000fe200078e00ff */
[----:B------:R-:W-:Y:S01]  /*43f0*/  @UP1 ULDC.64 UR10, c[0x0][0x3d0] ;  /* 0x0000f400000a1ab9 */ /* 0x000fe20000000a00 */
[----:B------:R-:W-:Y:S01]  /*4400*/  @UP1 UMOV UR7, UR6 ;  /* 0x0000000600071c82 */ /* 0x000fe20008000000 */
[----:B------:R-:W-:Y:S01]  /*4410*/  @UP1 UIMAD UR12, UR59, UR10, URZ ;  /* 0x0000000a3b0c12a4 */ /* 0x000fe2000f8e023f */
[----:B------:R-:W0:Y:S01]  /*4420*/  LDGDEPBAR ;  /* 0x00000000000079af */ /* 0x000e220000000000 */
[----:B------:R-:W-:Y:S01]  /*4430*/  @UP1 UMOV UR6, UR58 ;  /* 0x0000003a00061c82 */ /* 0x000fe20008000000 */
[----:B------:R-:W-:Y:S01]  /*4440*/  ULDC UR29, c[0x0][0x2d0] ;  /* 0x0000b400001d7ab9 */ /* 0x000fe20000000800 */
[----:B------:R-:W-:-:S02]  /*4450*/  @UP1 UIMAD.WIDE.U32 UR6, UR48, UR10, UR6 ;  /* 0x0000000a300612a5 */ /* 0x000fc4000f8e0006 */
[----:B------:R-:W-:Y:S02]  /*4460*/  @UP1 UIMAD UR11, UR48, UR11, UR12 ;  /* 0x0000000b300b12a4 */ /* 0x000fe4000f8e020c */
[----:B------:R-:W-:Y:S02]  /*4470*/  @UP1 ULEA UR8, UP0, UR6, UR8, 0x2 ;  /* 0x0000000806081291 */ /* 0x000fe4000f80103f */
[----:B------:R-:W-:Y:S01]  /*4480*/  @UP1 UIADD3 UR7, UR7, UR11, URZ ;  /* 0x0000000b07071290 */ /* 0x000fe2000fffe03f */
[----:B-1----:R-:W2:Y:S01]  /*4490*/  LDG.E.64 R4, desc[UR18][R10.64+0x8] ;  /* 0x000008120a047981 */ /* 0x002ea2000c1e1b00 */
[----:B------:R-:W-:Y:S01]  /*44a0*/  @!P6 IMAD.WIDE R6, R12, R6, UR22 ;  /* 0x000000160c06ee25 */ /* 0x000fe2000f8e0206 */
[----:B------:R-:W-:Y:S01]  /*44b0*/  ULDC UR34, c[0x0][0x398] ;  /* 0x0000e60000227ab9 */ /* 0x000fe20000000800 */
[----:B------:R-:W-:Y:S02]  /*44c0*/  @UP1 ULEA.HI.X UR9, UR6, UR9, UR7, 0x2, UP0 ;  /* 0x0000000906091291 */ /* 0x000fe400080f1407 */
[----:B--234-:R-:W-:Y:S01]  /*44d0*/  IMAD.U32 R2, RZ, RZ, UR8 ;  /* 0x00000008ff027e24 */ /* 0x01cfe2000f8e00ff */
[----:B------:R-:W5:Y:S01]  /*44e0*/  @!P6 LDG.E R243, desc[UR18][R6.64] ;  /* 0x0000001206f3e981 */ /* 0x000f62000c1e1900 */
[----:B------:R-:W-:Y:S01]  /*44f0*/  @UP1 ULDC UR6, c[0x0][0x2e8] ;  /* 0x0000ba0000061ab9 */ /* 0x000fe20000000800 */
[----:B------:R-:W-:Y:S01]  /*4500*/  VIADD R181, R191, 0x2000 ;  /* 0x00002000bfb57836 */ /* 0x000fe20000000000 */
[----:B------:R-:W-:Y:S01]  /*4510*/  ULDC UR33, c[0x0][0x2dc] ;  /* 0x0000b70000217ab9 */ /* 0x000fe20000000800 */
[----:B------:R-:W-:Y:S01]  /*4520*/  IMAD.U32 R3, RZ, RZ, UR9 ;  /* 0x00000009ff037e24 */ /* 0x000fe2000f8e00ff */
[----:B------:R-:W-:Y:S01]  /*4530*/  ULDC UR32, c[0x0][0x270] ;  /* 0x00009c0000207ab9 */ /* 0x000fe20000000800 */
[----:B------:R-:W-:-:S02]  /*4540*/  VIADD R187, R190, 0x2000 ;  /* 0x00002000bebb7836 */ /* 0x000fc40000000000 */
[----:B------:R-:W-:Y:S01]  /*4550*/  IMAD.MOV.U32 R189, RZ, RZ, 0x20 ;  /* 0x00000020ffbd7424 */ /* 0x000fe200078e00ff */
[----:B------:R1:W2:Y:S01]  /*4560*/  @P0 LDG.E R8, desc[UR18][R2.64] ;  /* 0x0000001202080981 */ /* 0x0002a2000c1e1900 */
[----:B------:R-:W-:Y:S02]  /*4570*/  IMAD.MOV.U32 R182, RZ, RZ, 0x40 ;  /* 0x00000040ffb67424 */ /* 0x000fe400078e00ff */
[----:B------:R-:W-:Y:S01]  /*4580*/  IMAD.MOV.U32 R248, RZ, RZ, 0x40 ;  /* 0x00000040fff87424 */ /* 0x000fe200078e00ff */
[----:B------:R-:W-:Y:S01]  /*4590*/  CS2R R126, SRZ ;  /* 0x00000000007e7805 */ /* 0x000fe2000001ff00 */
[----:B------:R-:W-:Y:S01]  /*45a0*/  IMAD.SHL.U32 R188, R190, 0x2, RZ ;  /* 0x00000002bebc7824 */ /* 0x000fe200078e00ff */
[----:B------:R-:W-:Y:S02]  /*45b0*/  CS2R R124, SRZ ;  /* 0x00000000007c7805 */ /* 0x000fe4000001ff00 */
[----:B------:R-:W-:Y:S02]  /*45c0*/  CS2R R130, SRZ ;  /* 0x0000000000827805 */ /* 0x000fe4000001ff00 */
[----:B------:R-:W-:-:S02]  /*45d0*/  CS2R R128, SRZ ;  /* 0x0000000000807805 */ /* 0x000fc4000001ff00 */
[----:B------:R-:W-:Y:S01]  /*45e0*/  CS2R R122, SRZ ;  /* 0x00000000007a7805 */ /* 0x000fe2000001ff00 */
[----:B------:R-:W3:Y:S01]  /*45f0*/  LDG.E.64 R10, desc[UR18][R10.64] ;  /* 0x000000120a0a7981 */ /* 0x000ee2000c1e1b00 */
[----:B------:R-:W2:Y:S01]  /*4600*/  @P0 MUFU.RCP R0, UR6 ;  /* 0x0000000600000d08 */ /* 0x000ea20008001000 */
        /* <DEDUP_REMOVED lines=13> */
[----:B-1----:R-:W-:Y:S01]  /*46e0*/  IMAD.MOV.U32 R2, RZ, RZ, 0x4 ;  /* 0x00000004ff027424 */ /* 0x002fe200078e00ff */
[----:B------:R-:W-:Y:S02]  /*46f0*/  CS2R R98, SRZ ;  /* 0x0000000000627805 */ /* 0x000fe4000001ff00 */
[----:B------:R-:W-:Y:S02]  /*4700*/  CS2R R96, SRZ ;  /* 0x0000000000607805 */ /* 0x000fe4000001ff00 */
[----:B------:R-:W-:Y:S01]  /*4710*/  CS2R R90, SRZ ;  /* 0x00000000005a7805 */ /* 0x000fe2000001ff00 */
[----:B------:R-:W-:Y:S01]  /*4720*/  IMAD.WIDE R2, R241, R2, UR22 ;  /* 0x00000016f1027e25 */ /* 0x000fe2000f8e0202 */
[----:B------:R-:W-:-:S02]  /*4730*/  CS2R R88, SRZ ;  /* 0x0000000000587805 */ /* 0x000fc4000001ff00 */
[----:B------:R-:W-:Y:S02]  /*4740*/  CS2R R86, SRZ ;  /* 0x0000000000567805 */ /* 0x000fe4000001ff00 */
[----:B------:R-:W-:Y:S02]  /*4750*/  CS2R R84, SRZ ;  /* 0x0000000000547805 */ /* 0x000fe4000001ff00 */
[----:B------:R-:W-:Y:S01]  /*4760*/  CS2R R78, SRZ ;  /* 0x00000000004e7805 */ /* 0x000fe2000001ff00 */
[----:B------:R-:W5:Y:S01]  /*4770*/  @!P4 LDG.E R244, desc[UR18][R2.64] ;  /* 0x0000001202f4c981 */ /* 0x000f62000c1e1900 */
[----:B------:R-:W-:Y:S02]  /*4780*/  CS2R R76, SRZ ;  /* 0x00000000004c7805 */ /* 0x000fe4000001ff00 */
[----:B------:R-:W-:Y:S02]  /*4790*/  CS2R R82, SRZ ;  /* 0x0000000000527805 */ /* 0x000fe4000001ff00 */
[----:B------:R-:W-:Y:S01]  /*47a0*/  CS2R R80, SRZ ;  /* 0x0000000000507805 */ /* 0x000fe2000001ff00 */
[----:B------:R-:W5:Y:S01]  /*47b0*/  @!P3 LDG.E R245, desc[UR18][R2.64+0x20] ;  /* 0x0000201202f5b981 */ /* 0x000f62000c1e1900 */
[----:B------:R-:W-:-:S02]  /*47c0*/  CS2R R74, SRZ ;  /* 0x00000000004a7805 */ /* 0x000fc4000001ff00 */
[----:B------:R-:W-:Y:S02]  /*47d0*/  CS2R R72, SRZ ;  /* 0x0000000000487805 */ /* 0x000fe4000001ff00 */
[----:B------:R-:W-:Y:S01]  /*47e0*/  CS2R R70, SRZ ;  /* 0x0000000000467805 */ /* 0x000fe2000001ff00 */
[----:B------:R1:W5:Y:S01]  /*47f0*/  @!P2 LDG.E R242, desc[UR18][R2.64+0x100] ;  /* 0x0001001202f2a981 */ /* 0x000362000c1e1900 */
[----:B------:R-:W-:Y:S01]  /*4800*/  UIMAD UR6, UR48, UR13, UR58 ;  /* 0x0000000d300672a4 */ /* 0x000fe2000f8e023a */
[----:B------:R-:W-:Y:S02]  /*4810*/  SEL R181, R181, R191, !P1 ;  /* 0x000000bfb5b57207 */ /* 0x000fe40004800000 */
[----:B------:R-:W-:Y:S02]  /*4820*/  CS2R R68, SRZ ;  /* 0x0000000000447805 */ /* 0x000fe4000001ff00 */
[----:B------:R-:W-:Y:S01]  /*4830*/  SEL R187, R187, R190, !P1 ;  /* 0x000000bebbbb7207 */ /* 0x000fe20004800000 */
[----:B------:R-:W-:Y:S01]  /*4840*/  USHF.L.U32 UR6, UR6, 0x5, URZ ;  /* 0x0000000506067899 */ /* 0x000fe2000800063f */
[----:B------:R-:W-:Y:S01]  /*4850*/  IMAD.MOV.U32 R228, RZ, RZ, R227 ;  /* 0x000000ffffe47224 */ /* 0x000fe200078e00e3 */
[----:B------:R-:W-:Y:S01]  /*4860*/  ULDC UR9, c[0x0][0x394] ;  /* 0x0000e50000097ab9 */ /* 0x000fe20000000800 */
[----:B------:R-:W-:Y:S01]  /*4870*/  ULDC.U8 UR13, c[0x0][0x388] ;  /* 0x0000e200000d7ab9 */ /* 0x000fe20000000000 */
[----:B------:R-:W-:Y:S01]  /*4880*/  ULDC UR12, c[0x0][0x2ec] ;  /* 0x0000bb00000c7ab9 */ /* 0x000fe20000000800 */
[----:B-1----:R-:W-:-:S05]  /*4890*/  IMAD.SHL.U32 R2, R14, 0x2, RZ ;  /* 0x000000020e027824 */ /* 0x002fca00078e00ff */
[----:B------:R-:W-:Y:S01]  /*48a0*/  LOP3.LUT R2, R2, 0x6, RZ, 0xc0, !PT ;  /* 0x0000000602027812 */ /* 0x000fe200078ec0ff */
[----:B------:R-:W-:-:S04]  /*48b0*/  IMAD.U32 R3, RZ, RZ, UR15 ;  /* 0x0000000fff037e24 */ /* 0x000fc8000f8e00ff */
[----:B------:R-:W-:Y:S01]  /*48c0*/  IMAD R2, R247, 0x40, R2 ;  /* 0x00000040f7027824 */ /* 0x000fe200078e0202 */
[----:B------:R-:W-:-:S04]  /*48d0*/  USHF.R.S32.HI UR7, URZ, 0x1f, UR6 ;  /* 0x0000001f3f077899 */ /* 0x000fc80008011406 */
[----:B------:R-:W-:-:S04]  /*48e0*/  IADD3 R2, R241, -UR24, -R2 ;  /* 0x80000018f1027c10 */ /* 0x000fc8000fffe802 */
[----:B------:R-:W-:Y:S02]  /*48f0*/  IADD3 R250, R3, -UR21, R2 ;  /* 0x8000001503fa7c10 */ /* 0x000fe4000fffe002 */
[--C-:B------:R-:W-:Y:S02]  /*4900*/  SHF.R.S32.HI R2, RZ, 0x1f, R13.reuse ;  /* 0x0000001fff027819 */ /* 0x100fe4000001140d */
[----:B------:R-:W-:Y:S02]  /*4910*/  LEA R181, R181, UR4, 0x1 ;  /* 0x00000004b5b57c11 */ /* 0x000fe4000f8e08ff */
[----:B------:R-:W-:Y:S02]  /*4920*/  LEA R187, R187, UR4, 0x1 ;  /* 0x00000004bbbb7c11 */ /* 0x000fe4000f8e08ff */
[----:B------:R-:W-:Y:S01]  /*4930*/  IADD3 R249, P3, P2, R4, UR6, R13 ;  /* 0x0000000604f97c10 */ /* 0x000fe2000fa7e00d */
[----:B------:R-:W-:-:S03]  /*4940*/  UIADD3 UR6, UR24, UR21, URZ ;  /* 0x0000001518067290 */ /* 0x000fc6000fffe03f */
[----:B------:R-:W-:Y:S01]  /*4950*/  IADD3.X R2, R5, UR7, R2, P3, P2 ;  /* 0x0000000705027c10 */ /* 0x000fe20009fe4402 */
[----:B--2---:R-:W-:-:S05]  /*4960*/  @P0 FMUL.FTZ R0, R8, R0 ;  /* 0x0000000008000220 */ /* 0x004fca0000410000 */
[----:B------:R-:W-:Y:S02]  /*4970*/  @P0 R2UR UR8, R0 ;  /* 0x00000000000802ca */ /* 0x000fe400000e0000 */
[----:B---3--:R-:W-:Y:S02]  /*4980*/  R2UR UR20, R10 ;  /* 0x000000000a1472ca */ /* 0x008fe400000e0000 */
[----:B------:R-:W-:Y:S02]  /*4990*/  R2UR UR17, R11 ;  /* 0x000000000b1172ca */ /* 0x000fe400000e0000 */
[C---:B------:R-:W-:Y:S02]  /*49a0*/  LOP3.LUT P0, RZ, R9.reuse, 0x2, RZ, 0xc0, !PT ;  /* 0x0000000209ff7812 */ /* 0x040fe4000780c0ff */
[C---:B------:R-:W-:Y:S02]  /*49b0*/  LOP3.LUT P3, RZ, R9.reuse, 0x4, RZ, 0xc0, !PT ;  /* 0x0000000409ff7812 */ /* 0x040fe4000786c0ff */
[----:B------:R-:W-:Y:S01]  /*49c0*/  LOP3.LUT P2, RZ, R9, 0x4, RZ, 0xc0, !PT ;  /* 0x0000000409ff7812 */ /* 0x000fe2000784c0ff */
[----:B------:R-:W-:Y:S01]  /*49d0*/  UIADD3 UR28, -UR15, 0x80, UR6 ;  /* 0x000000800f1c7890 */ /* 0x000fe2000fffe106 */
[----:B------:R-:W-:-:S02]  /*49e0*/  SEL R189, R189, 0xffffffe0, !P0 ;  /* 0xffffffe0bdbd7807 */ /* 0x000fc40004000000 */
[----:B------:R-:W-:Y:S02]  /*49f0*/  SEL R182, R182, 0xffffffc0, !P3 ;  /* 0xffffffc0b6b67807 */ /* 0x000fe40005800000 */
[----:B------:R-:W-:Y:S02]  /*4a00*/  SEL R248, R248, 0xffffffc0, !P2 ;  /* 0xffffffc0f8f87807 */ /* 0x000fe40005000000 */
[----:B------:R-:W-:Y:S01]  /*4a10*/  LOP3.LUT R246, R2, UR20, RZ, 0x3c, !PT ;  /* 0x0000001402f67c12 */ /* 0x000fe2000f8e3cff */
[----:B------:R-:W-:Y:S01]  /*4a20*/  UMOV UR6, URZ ;  /* 0x0000003f00067c82 */ /* 0x000fe20008000000 */
[----:B------:R-:W-:Y:S01]  /*4a30*/  UMOV UR24, UR9 ;  /* 0x0000000900187c82 */ /* 0x000fe20008000000 */
[----:B------:R-:W-:Y:S01]  /*4a40*/  UIADD3 UR28, UR28, -UR45, URZ ;  /* 0x8000002d1c1c7290 */ /* 0x000fe2000fffe03f */
[----:B------:R-:W-:-:S11]  /*4a50*/  @UP1 UMOV UR6, UR8 ;  /* 0x0000000800061c82 */ /* 0x000fd60008000000 */
.L_x_2348:
[----:B------:R-:W0:Y:S01]  /*4a60*/  LDGDEPBAR ;  /* 0x00000000000079af */ /* 0x000e220000000000 */
[C---:B------:R-:W-:Y:S01]  /*4a70*/  IMAD.IADD R0, R187.reuse, 0x1, R189 ;  /* 0x00000001bb007824 */ /* 0x040fe200078e02bd */
[----:B------:R-:W-:Y:S01]  /*4a80*/  USHF.L.U32 UR7, UR14, 0x7, URZ ;  /* 0x000000070e077899 */ /* 0x000fe2000800063f */
[--C-:B------:R-:W-:Y:S01]  /*4a90*/  IMAD.IADD R164, R187, 0x1, R182.reuse ;  /* 0x00000001bba47824 */ /* 0x100fe200078e02b6 */
[----:B------:R-:W-:Y:S01]  /*4aa0*/  USHF.L.U32 UR10, UR31, 0x7, URZ ;  /* 0x000000071f0a7899 */ /* 0x000fe2000800063f */
[----:B------:R-:W-:Y:S01]  /*4ab0*/  IMAD.U32 R2, RZ, RZ, UR26 ;  /* 0x0000001aff027e24 */ /* 0x000fe2000f8e00ff */
[----:B------:R-:W-:Y:S01]  /*4ac0*/  UISETP.GE.AND UP0, UPT, UR7, UR28, UPT ;  /* 0x0000001c0700728c */ /* 0x000fe2000bf06270 */
[----:B------:R-:W-:Y:S01]  /*4ad0*/  IMAD.U32 R3, RZ, RZ, UR25 ;  /* 0x00000019ff037e24 */ /* 0x000fe2000f8e00ff */
[----:B------:R-:W-:Y:S02]  /*4ae0*/  UMOV UR9, UR61 ;  /* 0x0000003d00097c82 */ /* 0x000fe40008000000 */
[C---:B------:R-:W-:Y:S04]  /*4af0*/  LEA R2, P0, R241.reuse, R2, 0x2 ;  /* 0x00000002f1027211 */ /* 0x040fe800078010ff */
[----:B------:R-:W-:Y:S01]  /*4b00*/  LEA.HI.X.SX32 R3, R241, R3, 0x2, P0 ;  /* 0x00000003f1037211 */ /* 0x000fe200000f16ff */
        /* <DEDUP_REMOVED lines=47> */
[-C--:B------:R-:W-:Y:S05]  /*4e00*/  HMMA.16816.F32.BF16 R28, R144, R150.reuse, R28 ;  /* 0x00000096901c723c */ /* 0x080fea000004181c */
[----:B--2---:R-:W-:Y:S01]  /*4e10*/  VIADD R2, R250, UR7 ;  /* 0x00000007fa027c36 */ /* 0x004fe20008000000 */
[C---:B------:R-:W-:Y:S01]  /*4e20*/  HMMA.16816.F32.BF16 R32, R136.reuse, R150, R32 ;  /* 0x000000968820723c */ /* 0x040fe20000041820 */
[----:B------:R-:W-:Y:S04]  /*4e30*/  LDSM.16.M88.4 R148, [R185+0x1000] ;  /* 0x00100000b994783b */ /* 0x000fe80000000200 */
[----:B------:R-:W-:Y:S01]  /*4e40*/  VIADD R0, R2, 0x47 ;  /* 0x0000004702007836 */ /* 0x000fe20000000000 */
[-C--:B---3--:R-:W-:Y:S04]  /*4e50*/  HMMA.16816.F32.BF16 R36, R136, R152.reuse, R36 ;  /* 0x000000988824723c */ /* 0x088fe80000041824 */
[----:B------:R-:W-:Y:S01]  /*4e60*/  ISETP.GE.AND P0, PT, R0, RZ, PT ;  /* 0x000000ff0000720c */ /* 0x000fe20003f06270 */
[C---:B------:R-:W-:Y:S01]  /*4e70*/  VIADD R3, R2.reuse, 0x48 ;  /* 0x0000004802037836 */ /* 0x040fe20000000000 */
[C---:B------:R-:W-:Y:S04]  /*4e80*/  HMMA.16816.F32.BF16 R40, R144.reuse, R152, R40 ;  /* 0x000000989028723c */ /* 0x040fe80000041828 */
[----:B------:R-:W-:Y:S01]  /*4e90*/  ISETP.GE.AND P1, PT, R3, RZ, PT ;  /* 0x000000ff0300720c */ /* 0x000fe20003f26270 */
[C---:B------:R-:W-:Y:S01]  /*4ea0*/  VIADD R198, R2.reuse, 0xf ;  /* 0x0000000f02c67836 */ /* 0x040fe20000000000 */
[-C--:B------:R-:W-:Y:S05]  /*4eb0*/  HMMA.16816.F32.BF16 R44, R144, R154.reuse, R44 ;  /* 0x0000009a902c723c */ /* 0x080fea000004182c */
[C---:B------:R-:W-:Y:S01]  /*4ec0*/  VIADD R153, R2.reuse, 0x8 ;  /* 0x0000000802997836 */ /* 0x040fe20000000000 */
[C---:B------:R-:W-:Y:S04]  /*4ed0*/  HMMA.16816.F32.BF16 R48, R136.reuse, R154, R48 ;  /* 0x0000009a8830723c */ /* 0x040fe80000041830 */
[----:B------:R-:W-:Y:S01]  /*4ee0*/  ISETP.GE.AND P2, PT, R153, RZ, PT ;  /* 0x000000ff9900720c */ /* 0x000fe20003f46270 */
[----:B------:R-:W-:Y:S01]  /*4ef0*/  VIADD R152, R2, 0x7 ;  /* 0x0000000702987836 */ /* 0x000fe20000000000 */
[-C--:B------:R-:W-:Y:S04]  /*4f00*/  HMMA.16816.F32.BF16 R52, R136, R156.reuse, R52 ;  /* 0x0000009c8834723c */ /* 0x080fe80000041834 */
[----:B------:R-:W-:Y:S01]  /*4f10*/  ISETP.GE.AND P6, PT, R152, RZ, PT ;  /* 0x000000ff9800720c */ /* 0x000fe20003fc6270 */
[----:B------:R-:W-:Y:S01]  /*4f20*/  VIADD R154, R2, 0xffffffff ;  /* 0xffffffff029a7836 */ /* 0x000fe20000000000 */
[C---:B------:R-:W-:Y:S04]  /*4f30*/  HMMA.16816.F32.BF16 R56, R144.reuse, R156, R56 ;  /* 0x0000009c9038723c */ /* 0x040fe80000041838 */
[----:B------:R-:W-:Y:S01]  /*4f40*/  ISETP.GE.AND P3, PT, R154, RZ, PT ;  /* 0x000000ff9a00720c */ /* 0x000fe20003f66270 */
[C---:B------:R-:W-:Y:S01]  /*4f50*/  VIADD R155, R2.reuse, 0x3f ;  /* 0x0000003f029b7836 */ /* 0x040fe20000000000 */
[-C--:B------:R-:W-:Y:S01]  /*4f60*/  HMMA.16816.F32.BF16 R60, R144, R158.reuse, R60 ;  /* 0x0000009e903c723c */ /* 0x080fe2000004183c */
[----:B------:R-:W-:Y:S03]  /*4f70*/  LDSM.16.M88.4 R144, [R185+0x800] ;  /* 0x00080000b990783b */ /* 0x000fe60000000200 */
[----:B------:R-:W-:Y:S01]  /*4f80*/  ISETP.GE.AND P4, PT, R155, RZ, PT ;  /* 0x000000ff9b00720c */ /* 0x000fe20003f86270 */
[----:B------:R-:W-:Y:S01]  /*4f90*/  VIADD R156, R2, 0x40 ;  /* 0x00000040029c7836 */ /* 0x000fe20000000000 */
[----:B------:R-:W-:Y:S03]  /*4fa0*/  HMMA.16816.F32.BF16 R64, R136, R158, R64 ;  /* 0x0000009e8840723c */ /* 0x000fe60000041840 */
[----:B------:R-:W-:Y:S01]  /*4fb0*/  LDSM.16.M88.4 R136, [R185] ;  /* 0x00000000b988783b */ /* 0x000fe20000000200 */
[----:B------:R-:W-:Y:S01]  /*4fc0*/  ISETP.GE.AND P5, PT, R156, RZ, PT ;  /* 0x000000ff9c00720c */ /* 0x000fe20003fa6270 */
[C---:B------:R-:W-:Y:S01]  /*4fd0*/  VIADD R157, R2.reuse, 0x37 ;  /* 0x00000037029d7836 */ /* 0x040fe20000000000 */
[-C--:B----4-:R-:W-:Y:S05]  /*4fe0*/  HMMA.16816.F32.BF16 R4, R132, R160.reuse, R4 ;  /* 0x000000a08404723c */ /* 0x090fea0000041804 */
[C---:B------:R-:W-:Y:S01]  /*4ff0*/  @!P3 IADD3 R154, -R2.reuse, 0x1, RZ ;  /* 0x00000001029ab810 */ /* 0x040fe20007ffe1ff */
[C---:B-1----:R-:W-:Y:S05]  /*5000*/  HMMA.16816.F32.BF16 R8, R164.reuse, R160, R8 ;  /* 0x000000a0a408723c */ /* 0x042fea0000041808 */
[C---:B------:R-:W-:Y:S01]  /*5010*/  @!P2 IADD3 R153, -R2.reuse, -0x8, RZ ;  /* 0xfffffff80299a810 */ /* 0x040fe20007ffe1ff */
[-C--:B------:R-:W-:Y:S03]  /*5020*/  HMMA.16816.F32.BF16 R12, R164, R162.reuse, R12 ;  /* 0x000000a2a40c723c */ /* 0x080fe6000004180c */
[----:B------:R-:W-:Y:S02]  /*5030*/  ISETP.GE.AND P2, PT, R157, RZ, PT ;  /* 0x000000ff9d00720c */ /* 0x000fe40003f46270 */
[C---:B------:R-:W-:Y:S01]  /*5040*/  @!P6 IADD3 R152, -R2.reuse, -0x7, RZ ;  /* 0xfffffff90298e810 */ /* 0x040fe20007ffe1ff */
[C---:B------:R-:W-:Y:S05]  /*5050*/  HMMA.16816.F32.BF16 R16, R132.reuse, R162, R16 ;  /* 0x000000a28410723c */ /* 0x040fea0000041810 */
[C---:B------:R-:W-:Y:S01]  /*5060*/  @!P0 IADD3 R0, -R2.reuse, -0x47, RZ ;  /* 0xffffffb902008810 */ /* 0x040fe20007ffe1ff */
[-C--:B------:R-:W-:Y:S05]  /*5070*/  HMMA.16816.F32.BF16 R20, R132, R168.reuse, R20 ;  /* 0x000000a88414723c */ /* 0x080fea0000041814 */
        /* <DEDUP_REMOVED lines=8> */
[----:B------:R-:W-:Y:S01]  /*5100*/  I2FP.F32.S32 R0, R0 ;  /* 0x0000000000007245 */ /* 0x000fe20000201400 */
[C---:B------:R-:W-:Y:S05]  /*5110*/  HMMA.16816.F32.BF16 R40, R164.reuse, R172, R40 ;  /* 0x000000aca428723c */ /* 0x040fea0000041828 */
[----:B------:R-:W-:Y:S01]  /*5120*/  IABS R202, R2 ;  /* 0x0000000200ca7213 */ /* 0x000fe20000000000 */
[-C--:B------:R-:W-:Y:S05]  /*5130*/  HMMA.16816.F32.BF16 R44, R164, R174.reuse, R44 ;  /* 0x000000aea42c723c */ /* 0x080fea000004182c */
[----:B------:R-:W-:Y:S01]  /*5140*/  I2FP.F32.S32 R3, R3 ;  /* 0x0000000300037245 */ /* 0x000fe20000201400 */
[C---:B------:R-:W-:Y:S05]  /*5150*/  HMMA.16816.F32.BF16 R48, R132.reuse, R174, R48 ;  /* 0x000000ae8430723c */ /* 0x040fea0000041830 */
[----:B------:R-:W-:Y:S01]  /*5160*/  I2FP.F32.S32 R202, R202 ;  /* 0x000000ca00ca7245 */ /* 0x000fe20000201400 */
[-C--:B------:R-:W-:Y:S05]  /*5170*/  HMMA.16816.F32.BF16 R52, R132, R176.reuse, R52 ;  /* 0x000000b08434723c */ /* 0x080fea0000041834 */
[----:B------:R-:W-:Y:S01]  /*5180*/  I2FP.F32.S32 R154, R154 ;  /* 0x0000009a009a7245 */ /* 0x000fe20000201400 */
[C---:B------:R-:W-:Y:S05]  /*5190*/  HMMA.16816.F32.BF16 R56, R164.reuse, R176, R56 ;  /* 0x000000b0a438723c */ /* 0x040fea0000041838 */
[----:B------:R-:W-:Y:S01]  /*51a0*/  I2FP.F32.S32 R153, R153 ;  /* 0x0000009900997245 */ /* 0x000fe20000201400 */
[-C--:B------:R-:W-:Y:S05]  /*51b0*/  HMMA.16816.F32.BF16 R60, R164, R178.reuse, R60 ;  /* 0x000000b2a43c723c */ /* 0x080fea000004183c */
[----:B------:R-:W-:Y:S01]  /*51c0*/  I2FP.F32.S32 R152, R152 ;  /* 0x0000009800987245 */ /* 0x000fe20000201400 */
        /* <DEDUP_REMOVED lines=8> */
[C---:B------:R-:W-:Y:S01]  /*5250*/  VIADD R160, R2.reuse, 0xfffffff7 ;  /* 0xfffffff702a07836 */ /* 0x040fe20000000000 */
[----:B------:R-:W-:Y:S01]  /*5260*/  ISETP.GE.AND P6, PT, R159, RZ, PT ;  /* 0x000000ff9f00720c */ /* 0x000fe20003fc6270 */
[C---:B------:R-:W-:Y:S01]  /*5270*/  VIADD R162, R2.reuse, 0xfffffff0 ;  /* 0xfffffff002a27836 */ /* 0x040fe20000000000 */
[----:B------:R-:W-:Y:S01]  /*5280*/  I2FP.F32.S32 R157, R157 ;  /* 0x0000009d009d7245 */ /* 0x000fe20000201400 */
[----:B------:R-:W-:Y:S01]  /*5290*/  VIADD R161, R2, 0xffffffef ;  /* 0xffffffef02a17836 */ /* 0x000fe20000000000 */
[----:B------:R-:W-:Y:S01]  /*52a0*/  ISETP.GE.AND P0, PT, R160, RZ, PT ;  /* 0x000000ffa000720c */ /* 0x000fe20003f06270 */
[----:B------:R-:W-:Y:S01]  /*52b0*/  VIADD R163, R2, 0x30 ;  /* 0x0000003002a37836 */ /* 0x000fe20000000000 */
[----:B------:R-:W-:Y:S01]  /*52c0*/  ISETP.GE.AND P1, PT, R162, RZ, PT ;  /* 0x000000ffa200720c */ /* 0x000fe20003f26270 */
[C---:B------:R-:W-:Y:S01]  /*52d0*/  VIADD R164, R2.reuse, 0x2f ;  /* 0x0000002f02a47836 */ /* 0x040fe20000000000 */
[----:B------:R-:W-:Y:S01]  /*52e0*/  ISETP.GE.AND P5, PT, R161, RZ, PT ;  /* 0x000000ffa100720c */ /* 0x000fe20003fa6270 */
[C---:B------:R-:W-:Y:S01]  /*52f0*/  VIADD R165, R2.reuse, 0x28 ;  /* 0x0000002802a57836 */ /* 0x040fe20000000000 */
[----:B------:R-:W-:Y:S01]  /*5300*/  ISETP.GE.AND P4, PT, R163, RZ, PT ;  /* 0x000000ffa300720c */ /* 0x000fe20003f86270 */
[C---:B------:R-:W-:Y:S01]  /*5310*/  VIADD R166, R2.reuse, 0x27 ;  /* 0x0000002702a67836 */ /* 0x040fe20000000000 */
[C---:B------:R-:W-:Y:S01]  /*5320*/  @!P3 IADD3 R158, -R2.reuse, -0x38, RZ ;  /* 0xffffffc8029eb810 */ /* 0x040fe20007ffe1ff */
[C---:B------:R-:W-:Y:S01]  /*5330*/  VIADD R167, R2.reuse, 0xffffffe8 ;  /* 0xffffffe802a77836 */ /* 0x040fe20000000000 */
[C---:B------:R-:W-:Y:S01]  /*5340*/  @!P6 IADD3 R159, -R2.reuse, 0x8, RZ ;  /* 0x00000008029fe810 */ /* 0x040fe20007ffe1ff */
[----:B------:R-:W-:Y:S01]  /*5350*/  VIADD R168, R2, 0xffffffe7 ;  /* 0xffffffe702a87836 */ /* 0x000fe20000000000 */
[----:B------:R-:W-:Y:S01]  /*5360*/  ISETP.GE.AND P3, PT, R164, RZ, PT ;  /* 0x000000ffa400720c */ /* 0x000fe20003f66270 */
[C---:B------:R-:W-:Y:S01]  /*5370*/  VIADD R169, R2.reuse, 0xffffffe0 ;  /* 0xffffffe002a97836 */ /* 0x040fe20000000000 */
[C---:B------:R-:W-:Y:S01]  /*5380*/  @!P0 IADD3 R160, -R2.reuse, 0x9, RZ ;  /* 0x0000000902a08810 */ /* 0x040fe20007ffe1ff */
[C---:B------:R-:W-:Y:S01]  /*5390*/  VIADD R170, R2.reuse, 0xffffffdf ;  /* 0xffffffdf02aa7836 */ /* 0x040fe20000000000 */
[C---:B------:R-:W-:Y:S01]  /*53a0*/  @!P1 IADD3 R162, -R2.reuse, 0x10, RZ ;  /* 0x0000001002a29810 */ /* 0x040fe20007ffe1ff */
        /* <DEDUP_REMOVED lines=8> */
[-C--:B-1----:R-:W-:Y:S03]  /*5430*/  HMMA.16816.F32.BF16 R4, R132, R136.reuse, R4 ;  /* 0x000000888404723c */ /* 0x082fe60000041804 */
[C---:B------:R-:W-:Y:S01]  /*5440*/  @!P5 IADD3 R161, -R2.reuse, 0x11, RZ ;  /* 0x0000001102a1d810 */ /* 0x040fe20007ffe1ff */
[C---:B------:R-:W-:Y:S01]  /*5450*/  VIADD R175, R2.reuse, 0xffffffd8 ;  /* 0xffffffd802af7836 */ /* 0x040fe20000000000 */
[C---:B------:R-:W-:Y:S01]  /*5460*/  @!P4 IADD3 R163, -R2.reuse, -0x30, RZ ;  /* 0xffffffd002a3c810 */ /* 0x040fe20007ffe1ff */
[C---:B------:R-:W-:Y:S01]  /*5470*/  VIADD R176, R2.reuse, 0xffffffd7 ;  /* 0xffffffd702b07836 */ /* 0x040fe20000000000 */
[C---:B------:R-:W-:Y:S01]  /*5480*/  @!P3 IADD3 R164, -R2.reuse, -0x2f, RZ ;  /* 0xffffffd102a4b810 */ /* 0x040fe20007ffe1ff */
[C---:B--2---:R-:W-:Y:S04]  /*5490*/  HMMA.16816.F32.BF16 R8, R140.reuse, R136, R8 ;  /* 0x000000888c08723c */ /* 0x044fe80000041808 */
[C---:B------:R-:W-:Y:S01]  /*54a0*/  @!P2 IADD3 R165, -R2.reuse, -0x28, RZ ;  /* 0xffffffd802a5a810 */ /* 0x040fe20007ffe1ff */
[C---:B------:R-:W-:Y:S01]  /*54b0*/  VIADD R177, R2.reuse, 0xffffffd0 ;  /* 0xffffffd002b17836 */ /* 0x040fe20000000000 */
[C---:B------:R-:W-:Y:S01]  /*54c0*/  @!P6 IADD3 R166, -R2.reuse, -0x27, RZ ;  /* 0xffffffd902a6e810 */ /* 0x040fe20007ffe1ff */
[-C--:B------:R-:W-:Y:S03]  /*54d0*/  HMMA.16816.F32.BF16 R12, R140, R138.reuse, R12 ;  /* 0x0000008a8c0c723c */ /* 0x080fe6000004180c */
[----:B------:R-:W-:Y:S01]  /*54e0*/  ISETP.GE.AND P5, PT, R169, RZ, PT ;  /* 0x000000ffa900720c */ /* 0x000fe20003fa6270 */
[C---:B------:R-:W-:Y:S01]  /*54f0*/  VIADD R178, R2.reuse, 0xffffffcf ;  /* 0xffffffcf02b27836 */ /* 0x040fe20000000000 */
[----:B------:R-:W-:Y:S01]  /*5500*/  @!P0 IADD3 R167, -R2, 0x18, RZ ;  /* 0x0000001802a78810 */ /* 0x000fe20007ffe1ff */
[C---:B------:R-:W-:Y:S01]  /*5510*/  HMMA.16816.F32.BF16 R16, R132.reuse, R138, R16 ;  /* 0x0000008a8410723c */ /* 0x040fe20000041810 */
[----:B------:R-:W1:Y:S03]  /*5520*/  LDSM.16.M88.4 R136, [R185+0x1800] ;  /* 0x00180000b988783b */ /* 0x000e660000000200 */
[----:B------:R-:W-:Y:S01]  /*5530*/  ISETP.GE.AND P4, PT, R170, RZ, PT ;  /* 0x000000ffaa00720c */ /* 0x000fe20003f86270 */
[C---:B------:R-:W-:Y:S01]  /*5540*/  VIADD R179, R2.reuse, 0x10 ;  /* 0x0000001002b37836 */ /* 0x040fe20000000000 */
[C---:B------:R-:W-:Y:S01]  /*5550*/  @!P1 IADD3 R168, -R2.reuse, 0x19, RZ ;  /* 0x0000001902a89810 */ /* 0x040fe20007ffe1ff */
[-C--:B------:R-:W-:Y:S03]  /*5560*/  HMMA.16816.F32.BF16 R20, R132, R144.reuse, R20 ;  /* 0x000000908414723c */ /* 0x080fe60000041814 */
[----:B------:R-:W-:Y:S01]  /*5570*/  ISETP.GE.AND P3, PT, R171, RZ, PT ;  /* 0x000000ffab00720c */ /* 0x000fe20003f66270 */
[----:B------:R-:W-:Y:S01]  /*5580*/  VIADD R199, R2, 0xffffffc8 ;  /* 0xffffffc802c77836 */ /* 0x000fe20000000000 */
[----:B------:R-:W-:Y:S01]  /*5590*/  ISETP.GE.AND P2, PT, R172, RZ, PT ;  /* 0x000000ffac00720c */ /* 0x000fe20003f46270 */
[C---:B------:R-:W-:Y:S04]  /*55a0*/  HMMA.16816.F32.BF16 R24, R140.reuse, R144, R24 ;  /* 0x000000908c18723c */ /* 0x040fe80000041818 */
[----:B------:R-:W-:Y:S01]  /*55b0*/  ISETP.GE.AND P6, PT, R173, RZ, PT ;  /* 0x000000ffad00720c */ /* 0x000fe20003fc6270 */
[----:B------:R-:W-:Y:S01]  /*55c0*/  VIADD R200, R2, 0xffffffc7 ;  /* 0xffffffc702c87836 */ /* 0x000fe20000000000 */
[----:B------:R-:W-:Y:S01]  /*55d0*/  ISETP.GE.AND P0, PT, R174, RZ, PT ;  /* 0x000000ffae00720c */ /* 0x000fe20003f06270 */
[-C--:B------:R-:W-:Y:S03]  /*55e0*/  HMMA.16816.F32.BF16 R28, R140, R146.reuse, R28 ;  /* 0x000000928c1c723c */ /* 0x080fe6000004181c */
[----:B------:R-:W-:Y:S01]  /*55f0*/  ISETP.GE.AND P1, PT, R175, RZ, PT ;  /* 0x000000ffaf00720c */ /* 0x000fe20003f26270 */
[----:B------:R-:W-:Y:S01]  /*5600*/  FFMA.FTZ R11, R0, -UR6, R11 ;  /* 0x80000006000b7c23 */ /* 0x000fe2000801000b */
[----:B------:R-:W-:Y:S01]  /*5610*/  @!P5 IADD3 R169, -R2, 0x20, RZ ;  /* 0x0000002002a9d810 */ /* 0x000fe20007ffe1ff */
[C---:B------:R-:W-:Y:S04]  /*5620*/  HMMA.16816.F32.BF16 R32, R132.reuse, R146, R32 ;  /* 0x000000928420723c */ /* 0x040fe80000041820 */
        /* <DEDUP_REMOVED lines=19> */
[-C--:B-1----:R-:W-:Y:S03]  /*5760*/  HMMA.16816.F32.BF16 R52, R132, R136.reuse, R52 ;  /* 0x000000888434723c */ /* 0x082fe60000041834 */
[----:B------:R-:W-:Y:S01]  /*5770*/  ISETP.GE.AND P0, PT, R199, RZ, PT ;  /* 0x000000ffc700720c */ /* 0x000fe20003f06270 */
[----:B------:R-:W-:Y:S01]  /*5780*/  FFMA.FTZ R8, R156, -UR6, R8 ;  /* 0x800000069c087c23 */ /* 0x000fe20008010008 */
[----:B------:R-:W-:Y:S01]  /*5790*/  @!P1 IADD3 R175, -R2, 0x28, RZ ;  /* 0x0000002802af9810 */ /* 0x000fe20007ffe1ff */
[C---:B------:R-:W-:Y:S04]  /*57a0*/  HMMA.16816.F32.BF16 R56, R140.reuse, R136, R56 ;  /* 0x000000888c38723c */ /* 0x040fe80000041838 */
[----:B------:R-:W-:Y:S01]  /*57b0*/  ISETP.GE.AND P1, PT, R200, RZ, PT ;  /* 0x000000ffc800720c */ /* 0x000fe20003f26270 */
[C---:B------:R-:W-:Y:S01]  /*57c0*/  FFMA.FTZ R9, R155.reuse, -UR6, R9 ;  /* 0x800000069b097c23 */ /* 0x040fe20008010009 */
[----:B------:R-:W-:Y:S01]  /*57d0*/  I2FP.F32.S32 R0, R160 ;  /* 0x000000a000007245 */ /* 0x000fe20000201400 */
[-C--:B------:R-:W-:Y:S04]  /*57e0*/  HMMA.16816.F32.BF16 R60, R140, R138.reuse, R60 ;  /* 0x0000008a8c3c723c */ /* 0x080fe8000004183c */
[----:B------:R-:W-:Y:S01]  /*57f0*/  @!P5 IADD3 R176, -R2, 0x29, RZ ;  /* 0x0000002902b0d810 */ /* 0x000fe20007ffe1ff */
[----:B------:R-:W-:Y:S01]  /*5800*/  FFMA.FTZ R17, R0, -UR6, R17 ;  /* 0x8000000600117c23 */ /* 0x000fe20008010011 */
[----:B------:R-:W-:Y:S01]  /*5810*/  @!P4 IADD3 R177, -R2, 0x30, RZ ;  /* 0x0000003002b1c810 */ /* 0x000fe20007ffe1ff */
[----:B------:R-:W-:Y:S01]  /*5820*/  FFMA.FTZ R23, R0, -UR6, R23 ;  /* 0x8000000600177c23 */ /* 0x000fe20008010017 */
[C---:B------:R-:W-:Y:S01]  /*5830*/  @!P3 IADD3 R178, -R2.reuse, 0x31, RZ ;  /* 0x0000003102b2b810 */ /* 0x040fe20007ffe1ff */
[----:B------:R-:W-:Y:S04]  /*5840*/  HMMA.16816.F32.BF16 R64, R132, R138, R64 ;  /* 0x0000008a8440723c */ /* 0x000fe80000041840 */
[----:B------:R-:W-:Y:S01]  /*5850*/  @!P2 IADD3 R179, -R2, -0x10, RZ ;  /* 0xfffffff002b3a810 */ /* 0x000fe20007ffe1ff */
[----:B------:R-:W-:Y:S01]  /*5860*/  FFMA.FTZ R14, R156, -UR6, R14 ;  /* 0x800000069c0e7c23 */ /* 0x000fe2000801000e */
[C---:B------:R-:W-:Y:S01]  /*5870*/  @!P6 IADD3 R198, -R2.reuse, -0xf, RZ ;  /* 0xfffffff102c6e810 */ /* 0x040fe20007ffe1ff */
[----:B------:R-:W-:Y:S01]  /*5880*/  FFMA.FTZ R15, R155, -UR6, R15 ;  /* 0x800000069b0f7c23 */ /* 0x000fe2000801000f */
[C---:B------:R-:W-:Y:S02]  /*5890*/  @!P0 IADD3 R199, -R2.reuse, 0x38, RZ ;  /* 0x0000003802c78810 */ /* 0x040fe40007ffe1ff */
[----:B------:R-:W-:Y:S01]  /*58a0*/  PLOP3.LUT P0, PT, PT, PT, UP0, 0x80, 0x0 ;  /* 0x000000000000781c */ /* 0x000fe20003f0f008 */
[C---:B------:R-:W-:Y:S01]  /*58b0*/  FFMA.FTZ R13, R157.reuse, -UR6, R13 ;  /* 0x800000069d0d7c23 */ /* 0x040fe2000801000d */
[----:B------:R-:W-:Y:S01]  /*58c0*/  @!P1 IADD3 R200, -R2, 0x39, RZ ;  /* 0x0000003902c89810 */ /* 0x000fe20007ffe1ff */
[----:B------:R-:W-:Y:S01]  /*58d0*/  FFMA.FTZ R19, R154, -UR6, R19 ;  /* 0x800000069a137c23 */ /* 0x000fe20008010013 */
[----:B------:R-:W-:Y:S01]  /*58e0*/  I2FP.F32.S32 R2, R159 ;  /* 0x0000009f00027245 */ /* 0x000fe20000201400 */
[----:B------:R-:W-:Y:S01]  /*58f0*/  FFMA.FTZ R18, R202, -UR6, R18 ;  /* 0x80000006ca127c23 */ /* 0x000fe20008010012 */
        /* <DEDUP_REMOVED lines=72> */
[----:B------:R-:W-:Y:S06]  /*5d80*/  @!P0 BRA `(.L_x_2344) ;  /* 0x00000000002c8947 */ /* 0x000fec0003800000 */
[----:B------:R-:W-:Y:S02]  /*5d90*/  UIADD3 UR8, UR10, UR21, URZ ;  /* 0x000000150a087290 */ /* 0x000fe4000fffe03f */
[----:B------:R-:W-:Y:S02]  /*5da0*/  UIADD3 UR11, UR10, 0x80, URZ ;  /* 0x000000800a0b7890 */ /* 0x000fe4000fffe03f */
[----:B------:R-:W-:Y:S02]  /*5db0*/  UIADD3 UR9, UR7, 0x80, URZ ;  /* 0x0000008007097890 */ /* 0x000fe4000fffe03f */
[----:B------:R-:W-:Y:S02]  /*5dc0*/  UIADD3 UR8, UR24, UR8, -UR15 ;  /* 0x0000000818087290 */ /* 0x000fe4000fffe80f */
[----:B------:R-:W-:Y:S02]  /*5dd0*/  IMAD.U32 R0, RZ, RZ, UR11 ;  /* 0x0000000bff007e24 */ /* 0x000fe4000f8e00ff */
[----:B------:R-:W-:Y:S03]  /*5de0*/  UISETP.GE.AND UP0, UPT, UR9, UR8, UPT ;  /* 0x000000080900728c */ /* 0x000fe6000bf06270 */
[----:B------:R-:W-:Y:S01]  /*5df0*/  ISETP.LT.AND P0, PT, R0, UR15, PT ;  /* 0x0000000f00007c0c */ /* 0x000fe2000bf01270 */
[----:B------:R-:W-:Y:S02]  /*5e00*/  UMOV UR9, UR24 ;  /* 0x0000001800097c82 */ /* 0x000fe40008000000 */
[----:B------:R-:W-:Y:S11]  /*5e10*/  PLOP3.LUT P1, PT, PT, PT, UP0, 0x80, 0x0 ;  /* 0x000000000000781c */ /* 0x000ff60003f2f008 */
[----:B------:R-:W-:Y:S02]  /*5e20*/  @!UPT UIADD3 URZ, URZ, URZ, URZ ;  /* 0x0000003f3f3ff290 */ /* 0x000fe4000fffe03f */
[----:B------:R-:W-:Y:S05]  /*5e30*/  @!P1 BRA P0, `(.L_x_2345) ;  /* 0x0000000c00ac9947 */ /* 0x000fea0000000000 */
.L_x_2344:
[----:B------:R-:W1:Y:S01]  /*5e40*/  S2R R0, SR_TID.X ;  /* 0x0000000000007919 */ /* 0x000e620000002100 */
[----:B------:R-:W-:Y:S01]  /*5e50*/  UIADD3 UR11, UR15, 0x1, -UR21 ;  /* 0x000000010f0b7890 */ /* 0x000fe2000fffe815 */
[----:B------:R-:W-:Y:S01]  /*5e60*/  VIADD R137, R241, UR7 ;  /* 0x00000007f1897c36 */ /* 0x000fe20008000000 */
[----:B------:R-:W-:Y:S02]  /*5e70*/  UIADD3 UR8, -UR9, UR15, -UR21 ;  /* 0x0000000f09087290 */ /* 0x000fe4000fffe915 */
[----:B------:R-:W-:Y:S01]  /*5e80*/  UIADD3 UR7, UR11, UR34, URZ ;  /* 0x000000220b077290 */ /* 0x000fe2000fffe03f */
[C---:B------:R-:W-:Y:S01]  /*5e90*/  VIADD R135, R137.reuse, 0x8 ;  /* 0x0000000889877836 */ /* 0x040fe20000000000 */
[----:B------:R-:W-:Y:S01]  /*5ea0*/  UMOV UR24, UR9 ;  /* 0x0000000900187c82 */ /* 0x000fe20008000000 */
[C---:B------:R-:W-:Y:S02]  /*5eb0*/  VIADD R133, R137.reuse, 0x40 ;  /* 0x0000004089857836 */ /* 0x040fe40000000000 */
[----:B------:R-:W-:Y:S01]  /*5ec0*/  VIADD R134, R137, 0x48 ;  /* 0x0000004889867836 */ /* 0x000fe20000000000 */
[----:B------:R-:W-:Y:S01]  /*5ed0*/  VIADDMNMX R135, R135, UR8, RZ, !PT ;  /* 0x0000000887877c46 */ /* 0x000fe2000f8001ff */
[----:B------:R-:W-:Y:S01]  /*5ee0*/  IMAD.U32 R2, RZ, RZ, UR7 ;  /* 0x00000007ff027e24 */ /* 0x000fe2000f8e00ff */
[----:B------:R-:W-:Y:S01]  /*5ef0*/  VIADDMNMX R133, R133, UR8, RZ, !PT ;  /* 0x0000000885857c46 */ /* 0x000fe2000f8001ff */
[----:B------:R-:W-:Y:S02]  /*5f00*/  IMAD.U32 R3, RZ, RZ, UR7 ;  /* 0x00000007ff037e24 */ /* 0x000fe4000f8e00ff */
[----:B------:R-:W-:Y:S01]  /*5f10*/  IMAD.U32 R136, RZ, RZ, UR7 ;  /* 0x00000007ff887e24 */ /* 0x000fe2000f8e00ff */
[--C-:B------:R-:W-:Y:S02]  /*5f20*/  IADD3 R138, R2, 0x40, R137.reuse ;  /* 0x00000040028a7810 */ /* 0x100fe40007ffe089 */
[--C-:B------:R-:W-:Y:S02]  /*5f30*/  IADD3 R139, R3, 0x8, R137.reuse ;  /* 0x00000008038b7810 */ /* 0x100fe40007ffe089 */
[----:B------:R-:W-:Y:S02]  /*5f40*/  VIADDMNMX R136, R137, R136, UR15, PT ;  /* 0x0000000f89887e46 */ /* 0x000fe4000b800188 */
[----:B------:R-:W-:Y:S02]  /*5f50*/  VIADDMNMX R3, R134, UR8, RZ, !PT ;  /* 0x0000000886037c46 */ /* 0x000fe4000f8001ff */
[----:B------:R-:W-:Y:S01]  /*5f60*/  VIMNMX R134, R139, UR15, PT ;  /* 0x0000000f8b867c48 */ /* 0x000fe2000bfe0100 */
[----:B-1----:R-:W-:Y:S02]  /*5f70*/  IMAD.SHL.U32 R132, R0, 0x2, RZ ;  /* 0x0000000200847824 */ /* 0x002fe400078e00ff */
[----:B------:R-:W-:Y:S03]  /*5f80*/  IMAD.U32 R0, RZ, RZ, UR7 ;  /* 0x00000007ff007e24 */ /* 0x000fe6000f8e00ff */
[----:B------:R-:W-:Y:S02]  /*5f90*/  LOP3.LUT R132, R132, 0x6, RZ, 0xc0, !PT ;  /* 0x0000000684847812 */ /* 0x000fe400078ec0ff */
[----:B------:R-:W-:Y:S02]  /*5fa0*/  IADD3 R2, R0, 0x48, R137 ;  /* 0x0000004800027810 */ /* 0x000fe40007ffe089 */
[----:B------:R-:W-:Y:S01]  /*5fb0*/  VIADDMNMX R137, R137, UR8, RZ, !PT ;  /* 0x0000000889897c46 */ /* 0x000fe2000f8001ff */
[----:B------:R-:W-:Y:S01]  /*5fc0*/  IMAD R132, R247, 0x40, R132 ;  /* 0x00000040f7847824 */ /* 0x000fe200078e0284 */
[----:B------:R-:W-:Y:S03]  /*5fd0*/  VIMNMX R2, R2, UR15, PT ;  /* 0x0000000f02027c48 */ /* 0x000fe6000bfe0100 */
[----:B------:R-:W-:Y:S01]  /*5fe0*/  VIADD R0, R132, UR10 ;  /* 0x0000000a84007c36 */ /* 0x000fe20008000000 */
[----:B------:R-:W-:Y:S03]  /*5ff0*/  VIMNMX R132, R138, UR15, PT ;  /* 0x0000000f8a847c48 */ /* 0x000fe6000bfe0100 */
        /* <DEDUP_REMOVED lines=11> */
[C---:B------:R-:W-:Y:S01]  /*60b0*/  ISETP.GE.AND P4, PT, R0.reuse, R3, PT ;  /* 0x000000030000720c */ /* 0x040fe20003f86270 */
        /* <DEDUP_REMOVED lines=9> */
[C---:B------:R-:W-:Y:S01]  /*6150*/  ISETP.GE.OR P6, PT, R0.reuse, R134, !P6 ;  /* 0x000000860000720c */ /* 0x040fe200077c6670 */
[C---:B------:R-:W-:Y:S01]  /*6160*/  VIADD R140, R0.reuse, 0x30 ;  /* 0x00000030008c7836 */ /* 0x040fe20000000000 */
[C---:B------:R-:W-:Y:S01]  /*6170*/  ISETP.GE.OR P5, PT, R0.reuse, R132, !P5 ;  /* 0x000000840000720c */ /* 0x040fe20006fa6670 */
[C---:B------:R-:W-:Y:S01]  /*6180*/  VIADD R139, R0.reuse, 0x31 ;  /* 0x00000031008b7836 */ /* 0x040fe20000000000 */
[C---:B------:R-:W-:Y:S01]  /*6190*/  ISETP.GE.OR P4, PT, R0.reuse, R2, !P4 ;  /* 0x000000020000720c */ /* 0x040fe20006786670 */
[C---:B------:R-:W-:Y:S01]  /*61a0*/  VIADD R138, R0.reuse, 0x38 ;  /* 0x00000038008a7836 */ /* 0x040fe20000000000 */
[-C--:B------:R-:W-:Y:S01]  /*61b0*/  ISETP.GE.OR P3, PT, R151, R136.reuse, !P3 ;  /* 0x000000889700720c */ /* 0x080fe20005f66670 */
[----:B------:R-:W-:Y:S01]  /*61c0*/  VIADD R0, R0, 0x39 ;  /* 0x0000003900007836 */ /* 0x000fe20000000000 */
        /* <DEDUP_REMOVED lines=178> */
.L_x_2345:
        /* <DEDUP_REMOVED lines=8> */
[----:B------:R-:W-:Y:S01]  /*6d70*/  FSETP.NEU.FTZ.AND P1, PT, R242, -INF , PT ;  /* 0xff800000f200780b */ /* 0x000fe20003f3d000 */
[----:B------:R-:W-:Y:S01]  /*6d80*/  UIADD3 UR9, UR17, -0x126145ec, URZ ;  /* 0xed9eba1411097890 */ /* 0x000fe2000fffe03f */
[----:B------:R-:W-:Y:S01]  /*6d90*/  FSEL R3, R3, RZ, P0 ;  /* 0x000000ff03037208 */ /* 0x000fe20000000000 */
[--C-:B------:R-:W-:Y:S01]  /*6da0*/  FFMA.FTZ R16, R16, UR12, -R132.reuse ;  /* 0x0000000c10107c23 */ /* 0x100fe20008010884 */
[----:B------:R-:W-:Y:S01]  /*6db0*/  FSEL R2, R2, RZ, P1 ;  /* 0x000000ff02027208 */ /* 0x000fe20000800000 */
[----:B------:R-:W-:Y:S01]  /*6dc0*/  FFMA.FTZ R4, R4, UR12, -R132 ;  /* 0x0000000c04047c23 */ /* 0x000fe20008010884 */
[----:B------:R-:W-:Y:S01]  /*6dd0*/  FSETP.NEU.FTZ.AND P0, PT, R243, -INF , PT ;  /* 0xff800000f300780b */ /* 0x000fe20003f1d000 */
[----:B------:R1:W-:Y:S01]  /*6de0*/  MUFU.EX2 R210, R16 ;  /* 0x0000001000d27308 */ /* 0x0003e20000000800 */
[--C-:B------:R-:W-:Y:S01]  /*6df0*/  FFMA.FTZ R18, R18, UR12, -R3.reuse ;  /* 0x0000000c12127c23 */ /* 0x100fe20008010803 */
[--C-:B------:R-:W-:Y:S01]  /*6e00*/  FFMA.FTZ R12, R12, UR12, -R2.reuse ;  /* 0x0000000c0c0c7c23 */ /* 0x100fe20008010802 */
[----:B------:R-:W-:Y:S01]  /*6e10*/  FSEL R0, R0, RZ, P0 ;  /* 0x000000ff00007208 */ /* 0x000fe20000000000 */
[----:B------:R-:W-:Y:S01]  /*6e20*/  FFMA.FTZ R152, R8, UR12, -R2 ;  /* 0x0000000c08987c23 */ /* 0x000fe20008010802 */
[----:B------:R-:W-:Y:S02]  /*6e30*/  IMAD.U32 R8, RZ, RZ, UR14 ;  /* 0x0000000eff087e24 */ /* 0x000fe4000f8e00ff */
[--C-:B------:R-:W-:Y:S01]  /*6e40*/  FFMA.FTZ R155, R6, UR12, -R3.reuse ;  /* 0x0000000c069b7c23 */ /* 0x100fe20008010803 */
[----:B------:R-:W-:Y:S02]  /*6e50*/  IMAD.U32 R6, RZ, RZ, UR31 ;  /* 0x0000001fff067e24 */ /* 0x000fe4000f8e00ff */
[----:B------:R2:W-:Y:S01]  /*6e60*/  MUFU.EX2 R156, R4 ;  /* 0x00000004009c7308 */ /* 0x0005e20000000800 */
[----:B------:R-:W-:Y:S01]  /*6e70*/  FFMA.FTZ R15, R15, UR12, -R0 ;  /* 0x0000000c0f0f7c23 */ /* 0x000fe20008010800 */
[----:B------:R-:W-:Y:S02]  /*6e80*/  IMAD R8, R8, 0x8, R252 ;  /* 0x0000000808087824 */ /* 0x000fe400078e02fc */
[----:B------:R-:W-:Y:S01]  /*6e90*/  FFMA.FTZ R7, R7, UR12, -R3 ;  /* 0x0000000c07077c23 */ /* 0x000fe20008010803 */
[----:B------:R-:W-:Y:S02]  /*6ea0*/  IMAD R6, R6, 0x2, R247 ;  /* 0x0000000206067824 */ /* 0x000fe400078e02f7 */
[--C-:B------:R-:W-:Y:S01]  /*6eb0*/  FFMA.FTZ R145, R5, UR12, -R132.reuse ;  /* 0x0000000c05917c23 */ /* 0x100fe20008010884 */
[----:B------:R-:W-:Y:S01]  /*6ec0*/  UIADD3 UR7, UR17, -0x4498517b, URZ ;  /* 0xbb67ae8511077890 */ /* 0x000fe2000fffe03f */
[----:B------:R-:W-:Y:S01]  /*6ed0*/  FFMA.FTZ R169, R17, UR12, -R132 ;  /* 0x0000000c11a97c23 */ /* 0x000fe20008010884 */
[----:B------:R3:W-:Y:S01]  /*6ee0*/  MUFU.EX2 R207, R18 ;  /* 0x0000001200cf7308 */ /* 0x0007e20000000800 */
[----:B-1----:R-:W-:Y:S02]  /*6ef0*/  VIADD R16, R8, 0x4 ;  /* 0x0000000408107836 */ /* 0x002fe40000000000 */
[--C-:B------:R-:W-:Y:S01]  /*6f00*/  FFMA.FTZ R144, R9, UR12, -R2.reuse ;  /* 0x0000000c09907c23 */ /* 0x100fe20008010802 */
[----:B------:R-:W-:Y:S02]  /*6f10*/  IMAD.SHL.U32 R6, R6, 0x2, RZ ;  /* 0x0000000206067824 */ /* 0x000fe400078e00ff */
[--C-:B------:R-:W-:Y:S01]  /*6f20*/  FFMA.FTZ R19, R19, UR12, -R3.reuse ;  /* 0x0000000c13137c23 */ /* 0x100fe20008010803 */
[----:B------:R-:W-:Y:S04]  /*6f30*/  IMAD.WIDE.U32 R16, R16, -0x326172a9, RZ ;  /* 0xcd9e8d5710107825 */ /* 0x000fe800078e00ff */
[----:B------:R-:W-:Y:S01]  /*6f40*/  FFMA.FTZ R28, R28, UR12, -R2 ;  /* 0x0000000c1c1c7c23 */ /* 0x000fe20008010802 */
[----:B------:R-:W-:Y:S01]  /*6f50*/  UIADD3 UR8, UR20, 0x3c6ef372, URZ ;  /* 0x3c6ef37214087890 */ /* 0x000fe2000fffe03f */
[----:B------:R1:W-:Y:S01]  /*6f60*/  MUFU.EX2 R203, R12 ;  /* 0x0000000c00cb7308 */ /* 0x0003e20000000800 */
[----:B--2---:R-:W-:Y:S04]  /*6f70*/  IMAD.WIDE.U32 R4, R249, -0x2daee0ad, RZ ;  /* 0xd2511f53f9047825 */ /* 0x004fe800078e00ff */
[--C-:B------:R-:W-:Y:S01]  /*6f80*/  FFMA.FTZ R48, R48, UR12, -R132.reuse ;  /* 0x0000000c30307c23 */ /* 0x100fe20008010884 */
[----:B------:R-:W-:Y:S01]  /*6f90*/  UISETP.GT.AND UP3, UPT, UR14, UR27, UPT ;  /* 0x0000001b0e00728c */ /* 0x000fe2000bf64270 */
[--C-:B------:R-:W-:Y:S01]  /*6fa0*/  FFMA.FTZ R51, R51, UR12, -R3.reuse ;  /* 0x0000000c33337c23 */ /* 0x100fe20008010803 */
[--C-:B------:R-:W-:Y:S01]  /*6fb0*/  FFMA.FTZ R50, R50, UR12, -R3.reuse ;  /* 0x0000000c32327c23 */ /* 0x100fe20008010803 */
[----:B------:R-:W-:Y:S01]  /*6fc0*/  FFMA.FTZ R64, R64, UR12, -R132 ;  /* 0x0000000c40407c23 */ /* 0x000fe20008010884 */
[--C-:B------:R-:W-:Y:S01]  /*6fd0*/  FFMA.FTZ R67, R67, UR12, -R3.reuse ;  /* 0x0000000c43437c23 */ /* 0x100fe20008010803 */
[----:B------:R2:W-:Y:S01]  /*6fe0*/  MUFU.EX2 R202, R15 ;  /* 0x0000000f00ca7308 */ /* 0x0005e20000000800 */
[----:B---3--:R-:W-:Y:S01]  /*6ff0*/  LOP3.LUT R18, R4, UR7, RZ, 0x3c, !PT ;  /* 0x0000000704127c12 */ /* 0x008fe2000f8e3cff */
[----:B------:R-:W-:Y:S04]  /*7000*/  IMAD.WIDE.U32 R8, R8, -0x326172a9, RZ ;  /* 0xcd9e8d5708087825 */ /* 0x000fe800078e00ff */
[----:B------:R-:W-:Y:S01]  /*7010*/  FFMA.FTZ R60, R60, UR12, -R2 ;  /* 0x0000000c3c3c7c23 */ /* 0x000fe20008010802 */
[----:B------:R-:W-:Y:S01]  /*7020*/  UIADD3 UR7, UR20, -0x61c88647, URZ ;  /* 0x9e3779b914077890 */ /* 0x000fe2000fffe03f */
[--C-:B------:R-:W-:Y:S01]  /*7030*/  FFMA.FTZ R49, R49, UR12, -R132.reuse ;  /* 0x0000000c31317c23 */ /* 0x100fe20008010884 */
[----:B------:R-:W-:Y:S02]  /*7040*/  VIADD R4, R6, 0x1 ;  /* 0x0000000106047836 */ /* 0x000fe40000000000 */
[--C-:B------:R-:W-:Y:S01]  /*7050*/  FFMA.FTZ R66, R66, UR12, -R3.reuse ;  /* 0x0000000c42427c23 */ /* 0x100fe20008010803 */
[----:B------:R3:W-:Y:S01]  /*7060*/  MUFU.EX2 R200, R7 ;  /* 0x0000000700c87308 */ /* 0x0007e20000000800 */
[-C--:B-1----:R-:W-:Y:S01]  /*7070*/  LOP3.LUT R12, R17, R246.reuse, RZ, 0x3c, !PT ;  /* 0x000000f6110c7212 */ /* 0x082fe200078e3cff */
[----:B------:R-:W-:Y:S01]  /*7080*/  FFMA.FTZ R20, R20, UR12, -R132 ;  /* 0x0000000c14147c23 */ /* 0x000fe20008010884 */
[----:B------:R-:W-:Y:S01]  /*7090*/  LOP3.LUT R4, R5, UR17, R4, 0x96, !PT ;  /* 0x0000001105047c12 */ /* 0x000fe2000f8e9604 */
[--C-:B------:R-:W-:Y:S01]  /*70a0*/  FFMA.FTZ R30, R30, UR12, -R0.reuse ;  /* 0x0000000c1e1e7c23 */ /* 0x100fe20008010800 */
[----:B------:R-:W-:Y:S01]  /*70b0*/  FFMA.FTZ R153, R14, UR12, -R0 ;  /* 0x0000000c0e997c23 */ /* 0x000fe20008010800 */
[----:B------:R-:W-:Y:S01]  /*70c0*/  LOP3.LUT R14, R9, R246, RZ, 0x3c, !PT ;  /* 0x000000f6090e7212 */ /* 0x000fe200078e3cff */
[----:B------:R-:W-:Y:S03]  /*70d0*/  FFMA.FTZ R147, R13, UR12, -R2 ;  /* 0x0000000c0d937c23 */ /* 0x000fe60008010802 */
[----:B------:R-:W1:Y:S01]  /*70e0*/  MUFU.EX2 R211, R19 ;  /* 0x0000001300d37308 */ /* 0x000e620000000800 */
[--C-:B------:R-:W-:Y:S01]  /*70f0*/  FFMA.FTZ R23, R23, UR12, -R3.reuse ;  /* 0x0000000c17177c23 */ /* 0x100fe20008010803 */
[----:B------:R-:W-:Y:S01]  /*7100*/  FFMA.FTZ R146, R10, UR12, -R0 ;  /* 0x0000000c0a927c23 */ /* 0x000fe20008010800 */
[----:B------:R-:W-:Y:S01]  /*7110*/  LOP3.LUT R10, R5, UR17, R6, 0x96, !PT ;  /* 0x00000011050a7c12 */ /* 0x000fe2000f8e9606 */
[----:B------:R-:W-:Y:S04]  /*7120*/  IMAD.WIDE.U32 R12, R12, -0x2daee0ad, RZ ;  /* 0xd2511f530c0c7825 */ /* 0x000fe800078e00ff */
[--C-:B------:R-:W-:Y:S01]  /*7130*/  FFMA.FTZ R31, R31, UR12, -R0.reuse ;  /* 0x0000000c1f1f7c23 */ /* 0x100fe20008010800 */
[----:B------:R-:W-:Y:S01]  /*7140*/  FFMA.FTZ R150, R11, UR12, -R0 ;  /* 0x0000000c0b967c23 */ /* 0x000fe20008010800 */
[----:B------:R4:W-:Y:S01]  /*7150*/  MUFU.EX2 R217, R28 ;  /* 0x0000001c00d97308 */ /* 0x0009e20000000800 */
[----:B--2---:R-:W-:Y:S04]  /*7160*/  IMAD.WIDE.U32 R14, R14, -0x2daee0ad, RZ ;  /* 0xd2511f530e0e7825 */ /* 0x004fe800078e00ff */
[----:B------:R-:W-:Y:S01]  /*7170*/  FFMA.FTZ R24, R24, UR12, -R2 ;  /* 0x0000000c18187c23 */ /* 0x000fe20008010802 */
[----:B------:R-:W-:Y:S01]  /*7180*/  FFMA.FTZ R65, R65, UR12, -R132 ;  /* 0x0000000c41417c23 */ /* 0x000fe20008010884 */
[----:B---3--:R-:W-:Y:S01]  /*7190*/  IMAD.WIDE.U32 R6, R4, -0x326172a9, RZ ;  /* 0xcd9e8d5704067825 */ /* 0x008fe200078e00ff */
[C---:B------:R-:W-:Y:S02]  /*71a0*/  LOP3.LUT R4, R18.reuse, R13, RZ, 0x3c, !PT ;  /* 0x0000000d12047212 */ /* 0x040fe400078e3cff */
[----:B------:R-:W-:Y:S01]  /*71b0*/  LOP3.LUT R9, R18, R15, RZ, 0x3c, !PT ;  /* 0x0000000f12097212 */ /* 0x000fe200078e3cff */
[----:B------:R2:W-:Y:S01]  /*71c0*/  MUFU.EX2 R209, R20 ;  /* 0x0000001400d17308 */ /* 0x0005e20000000800 */
[----:B------:R-:W-:Y:S01]  /*71d0*/  LOP3.LUT R17, R7, UR7, R8, 0x96, !PT ;  /* 0x0000000707117c12 */ /* 0x000fe2000f8e9608 */
[----:B------:R-:W-:Y:S04]  /*71e0*/  IMAD.WIDE.U32 R10, R10, -0x326172a9, RZ ;  /* 0xcd9e8d570a0a7825 */ /* 0x000fe800078e00ff */
[--C-:B------:R-:W-:Y:S01]  /*71f0*/  FFMA.FTZ R63, R63, UR12, -R0.reuse ;  /* 0x0000000c3f3f7c23 */ /* 0x100fe20008010800 */
[----:B------:R-:W-:Y:S01]  /*7200*/  FFMA.FTZ R27, R27, UR12, -R0 ;  /* 0x0000000c1b1b7c23 */ /* 0x000fe20008010800 */
[----:B------:R-:W-:Y:S01]  /*7210*/  IMAD.WIDE.U32 R4, R4, -0x326172a9, RZ ;  /* 0xcd9e8d5704047825 */ /* 0x000fe200078e00ff */
[C---:B------:R-:W-:Y:S01]  /*7220*/  LOP3.LUT R18, R11.reuse, UR7, R8, 0x96, !PT ;  /* 0x000000070b127c12 */ /* 0x040fe2000f8e9608 */
[----:B------:R3:W-:Y:S01]  /*7230*/  MUFU.EX2 R208, R30 ;  /* 0x0000001e00d07308 */ /* 0x0007e20000000800 */
[--C-:B------:R-:W-:Y:S01]  /*7240*/  LOP3.LUT R13, R11, UR7, R16.reuse, 0x96, !PT ;  /* 0x000000070b0d7c12 */ /* 0x100fe2000f8e9610 */
[----:B------:R-:W-:Y:S01]  /*7250*/  IMAD.WIDE.U32 R8, R9, -0x326172a9, RZ ;  /* 0xcd9e8d5709087825 */ /* 0x000fe200078e00ff */
[----:B------:R-:W-:Y:S01]  /*7260*/  LOP3.LUT R11, R7, UR7, R16, 0x96, !PT ;  /* 0x00000007070b7c12 */ /* 0x000fe2000f8e9610 */
[----:B------:R-:W-:Y:S01]  /*7270*/  UIADD3 UR7, UR17, 0x76cf5d0a, URZ ;  /* 0x76cf5d0a11077890 */ /* 0x000fe2000fffe03f */
[C---:B----4-:R-:W-:Y:S01]  /*7280*/  LOP3.LUT R28, R5.reuse, UR8, R6, 0x96, !PT ;  /* 0x00000008051c7c12 */ /* 0x050fe2000f8e9606 */
[--C-:B------:R-:W-:Y:S01]  /*7290*/  FFMA.FTZ R161, R22, UR12, -R3.reuse ;  /* 0x0000000c16a17c23 */ /* 0x100fe20008010803 */
[--C-:B------:R-:W-:Y:S03]  /*72a0*/  LOP3.LUT R22, R5, UR8, R10.reuse, 0x96, !PT ;  /* 0x0000000805167c12 */ /* 0x100fe6000f8e960a */
[----:B------:R4:W-:Y:S01]  /*72b0*/  MUFU.EX2 R206, R23 ;  /* 0x0000001700ce7308 */ /* 0x0009e20000000800 */
[----:B--2---:R-:W-:Y:S01]  /*72c0*/  LOP3.LUT R20, R9, UR8, R10, 0x96, !PT ;  /* 0x0000000809147c12 */ /* 0x004fe2000f8e960a */
[----:B------:R-:W-:Y:S04]  /*72d0*/  IMAD.WIDE.U32 R18, R18, -0x2daee0ad, RZ ;  /* 0xd2511f5312127825 */ /* 0x000fe800078e00ff */
[--C-:B------:R-:W-:Y:S01]  /*72e0*/  FFMA.FTZ R148, R21, UR12, -R132.reuse ;  /* 0x0000000c15947c23 */ /* 0x100fe20008010884 */
[----:B------:R-:W-:Y:S01]  /*72f0*/  FFMA.FTZ R32, R32, UR12, -R132 ;  /* 0x0000000c20207c23 */ /* 0x000fe20008010884 */
[----:B------:R-:W-:Y:S01]  /*7300*/  FFMA.FTZ R163, R29, UR12, -R2 ;  /* 0x0000000c1da37c23 */ /* 0x000fe20008010802 */
[----:B------:R-:W-:Y:S01]  /*7310*/  LOP3.LUT R5, R19, UR7, R14, 0x96, !PT ;  /* 0x0000000713057c12 */ /* 0x000fe2000f8e960e */
[----:B------:R2:W-:Y:S01]  /*7320*/  MUFU.EX2 R218, R31 ;  /* 0x0000001f00da7308 */ /* 0x0005e20000000800 */
[----:B---3--:R-:W-:Y:S01]  /*7330*/  LOP3.LUT R30, R9, UR8, R6, 0x96, !PT ;  /* 0x00000008091e7c12 */ /* 0x008fe2000f8e9606 */
[----:B------:R-:W-:Y:S01]  /*7340*/  IMAD.WIDE.U32 R16, R17, -0x2daee0ad, RZ ;  /* 0xd2511f5311107825 */ /* 0x000fe200078e00ff */
[----:B------:R-:W-:Y:S03]  /*7350*/  UIADD3 UR8, UR17, 0x32370b8f, URZ ;  /* 0x32370b8f11087890 */ /* 0x000fe6000fffe03f */
[----:B------:R-:W-:Y:S01]  /*7360*/  FFMA.FTZ R159, R26, UR12, -R0 ;  /* 0x0000000c1a9f7c23 */ /* 0x000fe20008010800 */
[----:B------:R-:W-:Y:S01]  /*7370*/  IMAD.WIDE.U32 R6, R13, -0x2daee0ad, RZ ;  /* 0xd2511f530d067825 */ /* 0x000fe200078e00ff */
[----:B------:R-:W-:Y:S02]  /*7380*/  LOP3.LUT R19, R17, UR7, R14, 0x96, !PT ;  /* 0x0000000711137c12 */ /* 0x000fe4000f8e960e */
[----:B------:R3:W-:Y:S01]  /*7390*/  MUFU.EX2 R205, R24 ;  /* 0x0000001800cd7308 */ /* 0x0007e20000000800 */
[----:B------:R-:W-:Y:S01]  /*73a0*/  FFMA.FTZ R149, R25, UR12, -R2 ;  /* 0x0000000c19957c23 */ /* 0x000fe20008010802 */
[----:B------:R-:W-:Y:S01]  /*73b0*/  IMAD.WIDE.U32 R10, R11, -0x2daee0ad, RZ ;  /* 0xd2511f530b0a7825 */ /* 0x000fe200078e00ff */
[--C-:B------:R-:W-:Y:S03]  /*73c0*/  LOP3.LUT R17, R7, UR7, R12.reuse, 0x96, !PT ;  /* 0x0000000707117c12 */ /* 0x100fe6000f8e960c */
[--C-:B------:R-:W-:Y:S01]  /*73d0*/  FFMA.FTZ R35, R35, UR12, -R3.reuse ;  /* 0x0000000c23237c23 */ /* 0x100fe20008010803 */
[----:B----4-:R-:W-:Y:S01]  /*73e0*/  IMAD.WIDE.U32 R22, R22, -0x2daee0ad, RZ ;  /* 0xd2511f5316167825 */ /* 0x010fe200078e00ff */
[----:B------:R-:W-:Y:S02]  /*73f0*/  LOP3.LUT R14, R11, UR7, R12, 0x96, !PT ;  /* 0x000000070b0e7c12 */ /* 0x000fe4000f8e960c */
[----:B------:R4:W-:Y:S01]  /*7400*/  MUFU.EX2 R204, R27 ;  /* 0x0000001b00cc7308 */ /* 0x0009e20000000800 */
[----:B------:R-:W-:Y:S01]  /*7410*/  FFMA.FTZ R36, R36, UR12, -R132 ;  /* 0x0000000c24247c23 */ /* 0x000fe20008010884 */
[----:B------:R-:W-:Y:S01]  /*7420*/  IMAD.WIDE.U32 R20, R20, -0x2daee0ad, RZ ;  /* 0xd2511f5314147825 */ /* 0x000fe200078e00ff */
[----:B------:R-:W-:Y:S01]  /*7430*/  LOP3.LUT R9, R23, UR8, R6, 0x96, !PT ;  /* 0x0000000817097c12 */ /* 0x000fe2000f8e9606 */
[----:B------:R-:W-:Y:S02]  /*7440*/  UIADD3 UR7, UR20, -0x255992d5, URZ ;  /* 0xdaa66d2b14077890 */ /* 0x000fe4000fffe03f */
[----:B------:R-:W-:Y:S01]  /*7450*/  FFMA.FTZ R172, R33, UR12, -R132 ;  /* 0x0000000c21ac7c23 */ /* 0x000fe20008010884 */
[----:B--2---:R-:W-:Y:S04]  /*7460*/  IMAD.WIDE.U32 R30, R30, -0x2daee0ad, RZ ;  /* 0xd2511f531e1e7825 */ /* 0x004fe800078e00ff */
[--C-:B------:R-:W-:Y:S01]  /*7470*/  FFMA.FTZ R34, R34, UR12, -R3.reuse ;  /* 0x0000000c22227c23 */ /* 0x100fe20008010803 */
[----:B------:R-:W-:Y:S01]  /*7480*/  MUFU.EX2 R225, R48 ;  /* 0x0000003000e17308 */ /* 0x000fe20000000800 */
[----:B---3--:R-:W-:Y:S01]  /*7490*/  LOP3.LUT R24, R21, UR8, R18, 0x96, !PT ;  /* 0x0000000815187c12 */ /* 0x008fe2000f8e9612 */
[----:B------:R-:W-:Y:S01]  /*74a0*/  IMAD.WIDE.U32 R28, R28, -0x2daee0ad, RZ ;  /* 0xd2511f531c1c7825 */ /* 0x000fe200078e00ff */
[----:B------:R-:W-:Y:S03]  /*74b0*/  LOP3.LUT R12, R31, UR8, R16, 0x96, !PT ;  /* 0x000000081f0c7c12 */ /* 0x000fe6000f8e9610 */
[----:B------:R-:W-:Y:S01]  /*74c0*/  FFMA.FTZ R154, R37, UR12, -R132 ;  /* 0x0000000c259a7c23 */ /* 0x000fe20008010884 */
        /* <DEDUP_REMOVED lines=23> */
[----:B----4-:R-:W-:Y:S01]  /*7640*/  IMAD.WIDE.U32 R26, R26, -0x2daee0ad, RZ ;  /* 0xd2511f531a1a7825 */ /* 0x010fe200078e00ff */
        /* <DEDUP_REMOVED lines=14> */
[----:B--2---:R-:W-:Y:S02]  /*7730*/  LOP3.LUT R32, R11, UR9, R22, 0x96, !PT ;  /* 0x000000090b207c12 */ /* 0x004fe4000f8e9616 */
        /* <DEDUP_REMOVED lines=14> */
[----:B------:R2:W3:Y:S01]  /*7820*/  MUFU.EX2 R223, R35 ;  /* 0x0000002300df7308 */ /* 0x0004e20000000800 */
[----:B------:R-:W-:Y:S01]  /*7830*/  FFMA.FTZ R59, R59, UR12, -R0 ;  /* 0x0000000c3b3b7c23 */ /* 0x000fe20008010800 */
        /* <DEDUP_REMOVED lines=13> */
[----:B------:R-:W-:Y:S01]  /*7910*/  UIADD3 UR7, UR17, 0x646e171e, URZ ;  /* 0x646e171e11077890 */ /* 0x000fe2000fffe03f */
[----:B------:R-:W-:Y:S01]  /*7920*/  IMAD.WIDE.U32 R24, R25, -0x326172a9, RZ ;  /* 0xcd9e8d5719187825 */ /* 0x000fe200078e00ff */
[----:B------:R-:W-:Y:S03]  /*7930*/  LOP3.LUT R29, R23, UR8, R12, 0x96, !PT ;  /* 0x00000008171d7c12 */ /* 0x000fe6000f8e960c */
[--C-:B------:R-:W-:Y:S01]  /*7940*/  FFMA.FTZ R39, R39, UR12, -R3.reuse ;  /* 0x0000000c27277c23 */ /* 0x100fe20008010803 */
[----:B------:R-:W-:Y:S01]  /*7950*/  IMAD.WIDE.U32 R8, R9, -0x326172a9, RZ ;  /* 0xcd9e8d5709087825 */ /* 0x000fe200078e00ff */
[----:B------:R-:W-:Y:S02]  /*7960*/  LOP3.LUT R23, R25, UR8, R4, 0x96, !PT ;  /* 0x0000000819177c12 */ /* 0x000fe4000f8e9604 */
[----:B------:R1:W3:Y:S01]  /*7970*/  MUFU.EX2 R214, R34 ;  /* 0x0000002200d67308 */ /* 0x0002e20000000800 */
[----:B------:R-:W-:Y:S01]  /*7980*/  UIADD3 UR8, UR20, -0x4ab325aa, URZ ;  /* 0xb54cda5614087890 */ /* 0x000fe2000fffe03f */
[----:B------:R-:W-:Y:S01]  /*7990*/  IMAD.WIDE.U32 R4, R5, -0x2daee0ad, RZ ;  /* 0xd2511f5305047825 */ /* 0x000fe200078e00ff */
[----:B------:R-:W-:Y:S02]  /*79a0*/  LOP3.LUT R14, R8, 0xff, RZ, 0xc0, !PT ;  /* 0x000000ff080e7812 */ /* 0x000fe400078ec0ff */
[----:B------:R-:W-:Y:S01]  /*79b0*/  SHF.R.U32.HI R15, RZ, 0x18, R8 ;  /* 0x00000018ff0f7819 */ /* 0x000fe20000011608 */
[----:B------:R-:W-:Y:S01]  /*79c0*/  IMAD.WIDE.U32 R6, R7, -0x326172a9, RZ ;  /* 0xcd9e8d5707067825 */ /* 0x000fe200078e00ff */
[----:B------:R-:W-:Y:S03]  /*79d0*/  LOP3.LUT R19, R9, UR8, R16, 0x96, !PT ;  /* 0x0000000809137c12 */ /* 0x000fe6000f8e9610 */
[----:B------:R-:W-:Y:S01]  /*79e0*/  MUFU.EX2 R177, R65 ;  /* 0x0000004100b17308 */ /* 0x000fe20000000800 */
[----:B------:R-:W-:Y:S01]  /*79f0*/  SHF.R.U32.HI R30, RZ, 0x10, R8 ;  /* 0x00000010ff1e7819 */ /* 0x000fe20000011608 */
[----:B------:R-:W-:Y:S01]  /*7a00*/  FFMA.FTZ R3, R54, UR12, -R3 ;  /* 0x0000000c36037c23 */ /* 0x000fe20008010803 */
[----:B--2---:R-:W-:Y:S01]  /*7a10*/  LOP3.LUT R35, R8, 0xffff, RZ, 0xc0, !PT ;  /* 0x0000ffff08237812 */ /* 0x004fe200078ec0ff */
[----:B------:R-:W-:Y:S01]  /*7a20*/  IMAD.WIDE.U32 R10, R11, -0x2daee0ad, RZ ;  /* 0xd2511f530b0a7825 */ /* 0x000fe200078e00ff */
        /* <DEDUP_REMOVED lines=481> */
[----:B------:R-:W-:Y:S01]  /*9840*/  FADD.FTZ R7, -R194, R18 ;  /* 0x00000012c2077221 */ /* 0x000fe20000010100 */
        /* <DEDUP_REMOVED lines=115> */
[-C--:B-1----:R-:W-:Y:S03]  /*9f80*/  HMMA.16816.F32.BF16 R52, R132, R8.reuse, R52 ;  /* 0x000000088434723c */ /* 0x082fe60000041834 */
[----:B------:R-:W-:Y:S01]  /*9f90*/  FSETP.GE.FTZ.AND P0, PT, R175, RZ, PT ;  /* 0x000000ffaf00720b */ /* 0x000fe20003f16000 */
[----:B------:R-:W-:Y:S01]  /*9fa0*/  FMUL.FTZ R6, R212, R5 ;  /* 0x00000005d4067220 */ /* 0x000fe20000410000 */
[----:B------:R-:W-:Y:S01]  /*9fb0*/  FSETP.GE.FTZ.AND P1, PT, R162, RZ, PT ;  /* 0x000000ffa200720b */ /* 0x000fe20003f36000 */
[C---:B------:R-:W-:Y:S05]  /*9fc0*/  HMMA.16816.F32.BF16 R56, R140.reuse, R8, R56 ;  /* 0x000000088c38723c */ /* 0x040fea0000041838 */
[----:B------:R-:W-:Y:S01]  /*9fd0*/  F2FP.BF16.F32.PACK_AB R29, R12, R13 ;  /* 0x0000000d0c1d723e */ /* 0x000fe200000010ff */
[----:B------:R-:W-:Y:S01]  /*9fe0*/  FMUL.FTZ R13, R213, R4 ;  /* 0x00000004d50d7220 */ /* 0x000fe20000410000 */
[----:B------:R-:W-:Y:S01]  /*9ff0*/  FSEL R4, R41, R193, P2 ;  /* 0x000000c129047208 */ /* 0x000fe20001000000 */
[----:B------:R-:W-:Y:S01]  /*a000*/  FMUL.FTZ R12, R154, R3 ;  /* 0x000000039a0c7220 */ /* 0x000fe20000410000 */
[----:B------:R-:W-:Y:S01]  /*a010*/  FSETP.GE.FTZ.AND P2, PT, R167, RZ, PT ;  /* 0x000000ffa700720b */ /* 0x000fe20003f56000 */
[-C--:B------:R-:W-:Y:S03]  /*a020*/  HMMA.16816.F32.BF16 R60, R140, R10.reuse, R60 ;  /* 0x0000000a8c3c723c */ /* 0x080fe6000004183c */
[----:B------:R-:W-:Y:S01]  /*a030*/  FSEL R5, R40, R193, P3 ;  /* 0x000000c128057208 */ /* 0x000fe20001800000 */
[C---:B------:R-:W-:Y:S01]  /*a040*/  FADD.FTZ R44, -R193.reuse, R44 ;  /* 0x0000002cc12c7221 */ /* 0x040fe20000010100 */
[-C--:B------:R-:W-:Y:S01]  /*a050*/  FSEL R3, R42, R192.reuse, P1 ;  /* 0x000000c02a037208 */ /* 0x080fe20000800000 */
[----:B------:R-:W-:Y:S01]  /*a060*/  FADD.FTZ R45, -R193, R45 ;  /* 0x0000002dc12d7221 */ /* 0x000fe20000010100 */
[----:B------:R-:W-:Y:S01]  /*a070*/  FSEL R0, R43, R192, P0 ;  /* 0x000000c02b007208 */ /* 0x000fe20000000000 */
[----:B------:R-:W-:Y:S01]  /*a080*/  FADD.FTZ R46, -R192, R46 ;  /* 0x0000002ec02e7221 */ /* 0x000fe20000010100 */
[----:B------:R-:W-:Y:S01]  /*a090*/  FSETP.GE.FTZ.AND P3, PT, R216, RZ, PT ;  /* 0x000000ffd800720b */ /* 0x000fe20003f76000 */
[----:B------:R-:W-:Y:S04]  /*a0a0*/  HMMA.16816.F32.BF16 R64, R132, R10, R64 ;  /* 0x0000000a8440723c */ /* 0x000fe80000041840 */
[----:B------:R-:W-:Y:S01]  /*a0b0*/  FSETP.GE.FTZ.AND P1, PT, R176, RZ, PT ;  /* 0x000000ffb000720b */ /* 0x000fe20003f36000 */
[----:B------:R-:W-:Y:S01]  /*a0c0*/  FADD.FTZ R47, -R192, R47 ;  /* 0x0000002fc02f7221 */ /* 0x000fe20000010100 */
[----:B------:R-:W-:Y:S01]  /*a0d0*/  F2FP.BF16.F32.PACK_AB R27, R16, R17 ;  /* 0x00000011101b723e */ /* 0x000fe200000010ff */
[----:B------:R-:W-:Y:S01]  /*a0e0*/  FMUL.FTZ R16, R151, R4 ;  /* 0x0000000497107220 */ /* 0x000fe20000410000 */
[----:B------:R-:W-:Y:S03]  /*a0f0*/  FSETP.GE.FTZ.AND P0, PT, R215, RZ, PT ;  /* 0x000000ffd700720b */ /* 0x000fe60003f16000 */
[----:B------:R-:W-:Y:S01]  /*a100*/  F2FP.BF16.F32.PACK_AB R30, R14, R15 ;  /* 0x0000000f0e1e723e */ /* 0x000fe200000010ff */
[----:B------:R-:W-:Y:S01]  /*a110*/  FMUL.FTZ R15, R162, R3 ;  /* 0x00000003a20f7220 */ /* 0x000fe20000410000 */
[----:B------:R-:W-:Y:S01]  /*a120*/  FSEL R4, R44, R193, P3 ;  /* 0x000000c12c047208 */ /* 0x000fe20001800000 */
[----:B------:R-:W-:Y:S01]  /*a130*/  FMUL.FTZ R14, R175, R0 ;  /* 0x00000000af0e7220 */ /* 0x000fe20000410000 */
[----:B------:R-:W-:Y:S01]  /*a140*/  F2FP.BF16.F32.PACK_AB R25, R6, R7 ;  /* 0x000000070619723e */ /* 0x000fe200000010ff */
        /* <DEDUP_REMOVED lines=8> */
[----:B------:R-:W-:Y:S01]  /*a1d0*/  FADD.FTZ R5, -R195, R48 ;  /* 0x00000030c3057221 */ /* 0x000fe20000010100 */
[----:B------:R-:W-:Y:S01]  /*a1e0*/  FSETP.GE.FTZ.AND P0, PT, R226, RZ, PT ;  /* 0x000000ffe200720b */ /* 0x000fe20003f16000 */
[----:B------:R-:W-:Y:S01]  /*a1f0*/  FMUL.FTZ R8, R216, R4 ;  /* 0x00000004d8087220 */ /* 0x000fe20000410000 */
[----:B------:R-:W-:Y:S01]  /*a200*/  FSETP.GE.FTZ.AND P1, PT, R220, RZ, PT ;  /* 0x000000ffdc00720b */ /* 0x000fe20003f36000 */
[----:B------:R-:W-:Y:S01]  /*a210*/  FMUL.FTZ R7, R176, R0 ;  /* 0x00000000b0077220 */ /* 0x000fe20000410000 */
[----:B------:R-:W-:Y:S01]  /*a220*/  FSETP.GE.FTZ.AND P3, PT, R225, RZ, PT ;  /* 0x000000ffe100720b */ /* 0x000fe20003f76000 */
[----:B------:R-:W-:Y:S01]  /*a230*/  FMUL.FTZ R22, R167, R3 ;  /* 0x00000003a7167220 */ /* 0x000fe20000410000 */
[----:B------:R-:W-:Y:S01]  /*a240*/  F2FP.BF16.F32.PACK_AB R24, R16, R17 ;  /* 0x000000111018723e */ /* 0x000fe200000010ff */
[----:B------:R-:W-:Y:S01]  /*a250*/  FADD.FTZ R17, -R194, R55 ;  /* 0x00000037c2117221 */ /* 0x000fe20000010100 */
[-C--:B------:R-:W-:Y:S01]  /*a260*/  FSEL R4, R49, R195.reuse, P2 ;  /* 0x000000c331047208 */ /* 0x080fe20001000000 */
[----:B------:R-:W-:Y:S01]  /*a270*/  FADD.FTZ R52, -R195, R52 ;  /* 0x00000034c3347221 */ /* 0x000fe20000010100 */
[-C--:B------:R-:W-:Y:S01]  /*a280*/  FSEL R0, R51, R194.reuse, P0 ;  /* 0x000000c233007208 */ /* 0x080fe20000000000 */
[----:B------:R-:W-:Y:S01]  /*a290*/  FADD.FTZ R53, -R195, R53 ;  /* 0x00000035c3357221 */ /* 0x000fe20000010100 */
[----:B------:R-:W-:Y:S01]  /*a2a0*/  FSEL R3, R50, R194, P1 ;  /* 0x000000c232037208 */ /* 0x000fe20000800000 */
[----:B------:R-:W-:Y:S01]  /*a2b0*/  FMUL.FTZ R20, R179, R4 ;  /* 0x00000004b3147220 */ /* 0x000fe20000410000 */
        /* <DEDUP_REMOVED lines=10> */
[----:B------:R-:W-:Y:S01]  /*a360*/  FSEL R17, R17, R194, P0 ;  /* 0x000000c211117208 */ /* 0x000fe20000000000 */
[----:B------:R-:W-:Y:S01]  /*a370*/  FADD.FTZ R66, -R194, R66 ;  /* 0x00000042c2427221 */ /* 0x000fe20000010100 */
[----:B------:R-:W-:Y:S01]  /*a380*/  FSETP.GE.FTZ.AND P0, PT, R164, RZ, PT ;  /* 0x000000ffa400720b */ /* 0x000fe20003f16000 */
[----:B------:R-:W-:Y:S01]  /*a390*/  FADD.FTZ R64, -R195, R64 ;  /* 0x00000040c3407221 */ /* 0x000fe20000010100 */
[----:B------:R-:W-:Y:S01]  /*a3a0*/  FSEL R3, R52, R195, P3 ;  /* 0x000000c334037208 */ /* 0x000fe20001800000 */
        /* <DEDUP_REMOVED lines=11> */
[----:B------:R-:W-:Y:S01]  /*a460*/  FMUL.FTZ R4, R164, R4 ;  /* 0x00000004a4047220 */ /* 0x000fe20000410000 */
[----:B------:R-:W-:Y:S01]  /*a470*/  F2FP.BF16.F32.PACK_AB R21, R6, R7 ;  /* 0x000000070615723e */ /* 0x000fe200000010ff */
[C---:B------:R-:W-:Y:S01]  /*a480*/  FADD.FTZ R6, -R193.reuse, R57 ;  /* 0x00000039c1067221 */ /* 0x040fe20000010100 */
[----:B------:R-:W-:Y:S01]  /*a490*/  FSEL R8, R54, R194, P1 ;  /* 0x000000c236087208 */ /* 0x000fe20000800000 */
[----:B------:R-:W-:Y:S01]  /*a4a0*/  FADD.FTZ R7, -R193, R56 ;  /* 0x00000038c1077221 */ /* 0x000fe20000010100 */
        /* <DEDUP_REMOVED lines=62> */
[C---:B------:R-:W-:Y:S01]  /*a890*/  @P1 VIADD R0, R227.reuse, 0x4000 ;  /* 0x00004000e3001836 */ /* 0x040fe20000000000 */
        /* <DEDUP_REMOVED lines=17> */
[C---:B------:R-:W-:Y:S02]  /*a9b0*/  @!P4 LEA R8, P3, R9.reuse, R238, 0x1 ;  /* 0x000000ee0908c211 */ /* 0x040fe400078608ff */
        /* <DEDUP_REMOVED lines=9> */
[C---:B------:R-:W-:Y:S01]  /*aa50*/  @!P4 VIADD R5, R228.reuse, 0xffffc000 ;  /* 0xffffc000e405c836 */ /* 0x040fe20000000000 */
[----:B------:R-:W-:Y:S01]  /*aa60*/  PLOP3.LUT P1, PT, PT, PT, PT, 0x8, 0x0 ;  /* 0x000000000000781c */ /* 0x000fe20003f2e170 */
[----:B------:R-:W-:Y:S01]  /*aa70*/  @P4 STS [R0+0x1004], RZ ;  /* 0x001004ff00004388 */ /* 0x000fe20000000800 */
[-C--:B------:R-:W-:Y:S02]  /*aa80*/  @!P4 LEA.HI.X R9, R9, R237.reuse, R10, 0x1, P3 ;  /* 0x000000ed0909c211 */ /* 0x080fe400018f0c0a */
        /* <DEDUP_REMOVED lines=20> */
[----:B-1----:R-:W-:Y:S01]  /*abd0*/  @!P4 VIADD R9, R228, 0xffffc000 ;  /* 0xffffc000e409c836 */ /* 0x002fe20000000000 */
[----:B------:R-:W-:Y:S01]  /*abe0*/  @!P4 LEA R3, P2, R32, R4, 0x6 ;  /* 0x000000042003c211 */ /* 0x000fe200078430ff */
[----:B------:R-:W-:Y:S01]  /*abf0*/  @P3 VIADD R9, R228, 0x4000 ;  /* 0x00004000e4093836 */ /* 0x000fe20000000000 */
[--C-:B------:R-:W-:Y:S01]  /*ac00*/  @!P4 SHF.R.S32.HI R8, RZ, 0x1f, R4.reuse ;  /* 0x0000001fff08c819 */ /* 0x100fe20000011404 */
[C---:B------:R-:W-:Y:S01]  /*ac10*/  @!P4 IMAD.WIDE.U32 R4, R32.reuse, 0x60, R4 ;  /* 0x000000602004c825 */ /* 0x040fe200078e0004 */
[----:B------:R-:W-:Y:S02]  /*ac20*/  @!P4 LEA R10, P5, R3, R238, 0x1 ;  /* 0x000000ee030ac211 */ /* 0x000fe400078a08ff */
[----:B---3--:R-:W-:Y:S01]  /*ac30*/  @!P4 LEA.HI.X R8, R32, R8, R11, 0x6, P2 ;  /* 0x000000082008c211 */ /* 0x008fe200010f340b */
[----:B------:R-:W-:Y:S01]  /*ac40*/  @!P4 IMAD.IADD R16, R5, 0x1, R16 ;  /* 0x000000010510c824 */ /* 0x000fe200078e0210 */
[----:B------:R-:W-:Y:S02]  /*ac50*/  PLOP3.LUT P2, PT, PT, PT, PT, 0x8, 0x0 ;  /* 0x000000000000781c */ /* 0x000fe40003f4e170 */
[-C--:B------:R-:W-:Y:S01]  /*ac60*/  @!P4 LEA.HI.X R11, R3, R237.reuse, R8, 0x1, P5 ;  /* 0x000000ed030bc211 */ /* 0x080fe200028f0c08 */
[----:B------:R-:W-:Y:S01]  /*ac70*/  @!P4 VIADD R3, R228, 0xffffc000 ;  /* 0xffffc000e403c836 */ /* 0x000fe20000000000 */
        /* <DEDUP_REMOVED lines=26> */
.L_x_2346:
        /* <DEDUP_REMOVED lines=190> */
.L_x_2347:
        /* <DEDUP_REMOVED lines=541> */
.L_x_2349:
        /* <DEDUP_REMOVED lines=23> */
.L_x_2350:
        /* <DEDUP_REMOVED lines=17> */
[----:B------:R-:W-:Y:S01]  /*de50*/  BSSY B0, `(.L_x_2351) ;  /* 0x000001f000007945 */ /* 0x000fe20003800000 */
[----:B------:R-:W-:Y:S01]  /*de60*/  VIADD R5, R0, 0x60 ;  /* 0x0000006000057836 */ /* 0x000fe20000000000 */
[----:B------:R-:W-:Y:S01]  /*de70*/  ISETP.GE.OR P3, PT, R4, UR15, P4 ;  /* 0x0000000f04007c0c */ /* 0x000fe2000a766670 */
[----:B------:R-:W-:Y:S01]  /*de80*/  IMAD.U32 R4, RZ, RZ, UR12 ;  /* 0x0000000cff047e24 */ /* 0x000fe2000f8e00ff */
[----:B------:R-:W-:Y:S01]  /*de90*/  IADD3 R2, P0, R2, UR14, RZ ;  /* 0x0000000e02027c10 */ /* 0x000fe2000ff1e0ff */
        /* <DEDUP_REMOVED lines=26> */
.L_x_2352:
[----:B------:R-:W-:Y:S05]  /*e040*/  BSYNC B0 ;  /* 0x0000000000007941 */ /* 0x000fea0003800000 */
.L_x_2351:
        /* <DEDUP_REMOVED lines=14> */
.L_x_2354:
[----:B------:R-:W-:Y:S05]  /*e130*/  BSYNC B0 ;  /* 0x0000000000007941 */ /* 0x000fea0003800000 */
.L_x_2353:
        /* <DEDUP_REMOVED lines=15> */
.L_x_2356:
[----:B------:R-:W-:Y:S05]  /*e230*/  BSYNC B0 ;  /* 0x0000000000007941 */ /* 0x000fea0003800000 */
.L_x_2355:
        /* <DEDUP_REMOVED lines=14> */
.L_x_2358:
[----:B------:R-:W-:Y:S05]  /*e320*/  BSYNC B0 ;  /* 0x0000000000007941 */ /* 0x000fea0003800000 */
.L_x_2357:
        /* <DEDUP_REMOVED lines=27> */
.L_x_2360:
[----:B------:R-:W-:Y:S05]  /*e4e0*/  BSYNC B0 ;  /* 0x0000000000007941 */ /* 0x000fea0003800000 */
.L_x_2359:
        /* <DEDUP_REMOVED lines=14> */
.L_x_2362:
[----:B------:R-:W-:Y:S05]  /*e5d0*/  BSYNC B0 ;  /* 0x0000000000007941 */ /* 0x000fea0003800000 */
.L_x_2361:
        /* <DEDUP_REMOVED lines=14> */
.L_x_2364:
[----:B------:R-:W-:Y:S05]  /*e6c0*/  BSYNC B0 ;  /* 0x0000000000007941 */ /* 0x000fea0003800000 */
.L_x_2363:
        /* <DEDUP_REMOVED lines=12> */
.L_x_2311:
[----:B------:R-:W-:Y:S05]  /*e790*/  BSYNC B1 ;  /* 0x0000000000017941 */ /* 0x000fea0003800000 */
.L_x_2289:
        /* <DEDUP_REMOVED lines=11> */
.L_x_2365:
[----:B------:R-:W-:Y:S05]  /*e850*/  EXIT ;  /* 0x000000000000794d */ /* 0x000fea0003800000 */
.L_x_2367:
        /* <DEDUP_REMOVED lines=10> */
.L_x_2499:


//--------------------- .text._ZN5flash44flash_bwd_dq_dk_dv_loop_seqk_parallel_kernelI23Flash_bwd_kernel_traitsILi64ELi128ELi128ELi8ELi4ELi4ELi4ELb0ELb0EN7cutlass10bfloat16_tE19Flash_kernel_traitsILi64ELi128ELi128ELi8ES3_EELb0ELb0ELb1ELb1ELb0ELb0ELb1EEEvNS_16Flash_bwd_paramsE --------------------------
	.section	.text._ZN5flash44flash_bwd_dq_dk_dv_loop_seqk_parallel_kernelI23Flash_bwd_kernel_traitsILi64ELi128ELi128ELi8ELi4ELi4ELi4ELb0ELb0EN7cutlass10bfloat16_tE19Flash_kernel_traitsILi64ELi128ELi128ELi8ES3_EELb0ELb0ELb1ELb1ELb0ELb0ELb1EEEvNS_16Flash_bwd_paramsE,"ax",@progbits
	.align	128
        .global         _ZN5flash44flash_bwd_dq_dk_dv_loop_seqk_parallel_kernelI23Flash_bwd_kernel_traitsILi64ELi128ELi128ELi8ELi4ELi4ELi4ELb0ELb0EN7cutlass10bfloat16_tE19Flash_kernel_traitsILi64ELi128ELi128ELi8ES3_EELb0ELb0ELb1ELb1ELb0ELb0ELb1EEEvNS_16Flash_bwd_paramsE
        .type           _ZN5flash44flash_bwd_dq_dk_dv_loop_seqk_parallel_kernelI23Flash_bwd_kernel_traitsILi64ELi128ELi128ELi8ELi4ELi4ELi4ELb0ELb0EN7cutlass10bfloat16_tE19Flash_kernel_traitsILi64ELi128ELi128ELi8ES3_EELb0ELb0ELb1ELb1ELb0ELb0ELb1EEEvNS_16Flash_bwd_paramsE,@function
        .size           _ZN5flash44flash_bwd_dq_dk_dv_loop_seqk_parallel_kernelI23Flash_bwd_kernel_traitsILi64ELi128ELi128ELi8ELi4ELi4ELi4ELb0ELb0EN7cutlass10bfloat16_tE19Flash_kernel_traitsILi64ELi128ELi128ELi8ES3_EELb0ELb0ELb1ELb1ELb0ELb0ELb1EEEvNS_16Flash_bwd_paramsE,(.L_x_2500 - _ZN5flash44flash_bwd_dq_dk_dv_loop_seqk_parallel_kernelI23Flash_bwd_kernel_traitsILi64ELi128ELi128ELi8ELi4ELi4ELi4ELb0ELb0EN7cutlass10bfloat16_tE19Flash_kernel_traitsILi64ELi128ELi128ELi8ES3_EELb0ELb0ELb1ELb1ELb0ELb0ELb1EEEvNS_16Flash_bwd_paramsE)
        .other          _ZN5flash44flash_bwd_dq_dk_dv_loop_seqk_parallel_kernelI23Flash_bwd_kernel_traitsILi64ELi128ELi128ELi8ELi4ELi4ELi4ELb0ELb0EN7cutlass10bfloat16_tE19Flash_kernel_traitsILi64ELi128ELi128ELi8ES3_EELb0ELb0ELb1ELb1ELb0ELb0ELb1EEEvNS_16Flash_bwd_paramsE,@"STO_CUDA_ENTRY STV_DEFAULT"
_ZN5flash44flash_bwd_dq_dk_dv_loop_seqk_parallel_kernelI23Flash_bwd_kernel_traitsILi64ELi128ELi128ELi8ELi4ELi4ELi4ELb0ELb0EN7cutlass10bfloat16_tE19Flash_kernel_traitsILi64ELi128ELi128ELi8ES3_EELb0ELb0ELb1ELb1ELb0ELb0ELb1EEEvNS_16Flash_bwd_paramsE:
.text._ZN5flash44flash_bwd_dq_dk_dv_loop_seqk_parallel_kernelI23Flash_bwd_kernel_traitsILi64ELi128ELi128ELi8ELi4ELi4ELi4ELb0ELb0EN7cutlass10bfloat16_tE19Flash_kernel_traitsILi64ELi128ELi128ELi8ES3_EELb0ELb0ELb1ELb1ELb0ELb0ELb1EEEvNS_16Flash_bwd_paramsE:
        /* <DEDUP_REMOVED lines=15> */
[----:B------:R-:W-:Y:S01]  /*00f0*/  MOV R219, 0xfffffff0 ;  /* 0xfffffff000db7802 */ /* 0x000fe20000000f00 */
[----:B------:R-:W-:Y:S01]  /*0100*/  ULDC.64 UR12, c[0x0][0x208] ;  /* 0x00008200000c7ab9 */ /* 0x000fe20000000a00 */
[----:B------:R-:W-:Y:S01]  /*0110*/  ULDC UR60, c[0x0][0x394] ;  /* 0x0000e500003c7ab9 */ /* 0x000fe20000000800 */
[----:B------:R-:W-:Y:S02]  /*0120*/  UMOV UR61, 0xffffc000 ;  /* 0xffffc000003d7882 */ /* 0x000fe40000000000 */
[----:B------:R-:W3:Y:S08]  /*0130*/  S2UR UR4, SR_CgaCtaId ;  /* 0x00000000000479c3 */ /* 0x000ef00000008800 */
[----:B------:R-:W4:Y:S01]  /*0140*/  S2UR UR47, SR_CTAID.Y ;  /* 0x00000000002f79c3 */ /* 0x000f220000002600 */
[----:B--2---:R-:W-:Y:S01]  /*0150*/  USHF.R.S32.HI UR6, URZ, 0x1f, UR57 ;  /* 0x0000001f3f067899 */ /* 0x004fe20008011439 */
[----:B-1----:R-:W-:Y:S01]  /*0160*/  SHF.R.S32.HI R2, RZ, 0x1f, R11 ;  /* 0x0000001fff027819 */ /* 0x002fe2000001140b */
[----:B---3--:R-:W-:-:S03]  /*0170*/  ULEA UR4, UR4, UR5, 0x18 ;  /* 0x0000000504047291 */ /* 0x008fc6000f8ec03f */
[CC--:B------:R-:W-:Y:S02]  /*0180*/  LEA.HI R0, R2.reuse, R11.reuse, RZ, 0x5 ;  /* 0x0000000b02007211 */ /* 0x0c0fe400078f28ff */
[CC--:B------:R-:W-:Y:S02]  /*0190*/  LEA.HI R14, R2.reuse, R11.reuse, RZ, 0x3 ;  /* 0x0000000b020e7211 */ /* 0x0c0fe400078f18ff */
[CC--:B------:R-:W-:Y:S01]  /*01a0*/  LEA.HI R6, R2.reuse, R11.reuse, RZ, 0x4 ;  /* 0x0000000b02067211 */ /* 0x0c0fe200078f20ff */
[----:B----4-:R-:W-:Y:S01]  /*01b0*/  USHF.L.U32 UR5, UR47, 0x7, URZ ;  /* 0x000000072f057899 */ /* 0x010fe2000800063f */
[CC--:B------:R-:W-:Y:S02]  /*01c0*/  LEA.HI R13, R2.reuse, R11.reuse, RZ, 0x7 ;  /* 0x0000000b020d7211 */ /* 0x0c0fe400078f38ff */
[----:B------:R-:W-:Y:S02]  /*01d0*/  LEA.HI R2, R2, R11, RZ, 0x2 ;  /* 0x0000000b02027211 */ /* 0x000fe400078f10ff */
[----:B------:R-:W-:-:S02]  /*01e0*/  LOP3.LUT R3, R0, 0xffffffe0, RZ, 0xc0, !PT ;  /* 0xffffffe000037812 */ /* 0x000fc400078ec0ff */
[--C-:B------:R-:W-:Y:S02]  /*01f0*/  SHF.R.S32.HI R5, RZ, 0x5, R0.reuse ;  /* 0x00000005ff057819 */ /* 0x100fe40000011400 */
[----:B------:R-:W-:Y:S01]  /*0200*/  SHF.R.S32.HI R0, RZ, 0x1f, R0 ;  /* 0x0000001fff007819 */ /* 0x000fe20000011400 */
[----:B------:R-:W-:Y:S01]  /*0210*/  IMAD.IADD R4, R11, 0x1, -R3 ;  /* 0x000000010b047824 */ /* 0x000fe200078e0a03 */
[--C-:B------:R-:W-:Y:S02]  /*0220*/  SHF.R.S32.HI R7, RZ, 0x2, R2.reuse ;  /* 0x00000002ff077819 */ /* 0x100fe40000011402 */
[----:B------:R-:W-:Y:S02]  /*0230*/  SHF.R.S32.HI R9, RZ, 0x1f, R2 ;  /* 0x0000001fff097819 */ /* 0x000fe40000011402 */
[----:B------:R-:W-:Y:S02]  /*0240*/  LOP3.LUT R2, R2, 0x7ffffffc, RZ, 0xc0, !PT ;  /* 0x7ffffffc02027812 */ /* 0x000fe400078ec0ff */
[----:B------:R-:W-:-:S02]  /*0250*/  LEA.HI R0, R0, R5, RZ, 0x2 ;  /* 0x0000000500007211 */ /* 0x000fc400078f10ff */
[----:B------:R-:W-:Y:S01]  /*0260*/  LOP3.LUT R10, R14, 0xfffffff8, RZ, 0xc0, !PT ;  /* 0xfffffff80e0a7812 */ /* 0x000fe200078ec0ff */
[C---:B------:R-:W-:Y:S01]  /*0270*/  IMAD.IADD R15, R11.reuse, 0x1, -R2 ;  /* 0x000000010b0f7824 */ /* 0x040fe200078e0a02 */
[----:B------:R-:W-:Y:S02]  /*0280*/  SHF.R.S32.HI R8, RZ, 0x4, R6 ;  /* 0x00000004ff087819 */ /* 0x000fe40000011406 */
[----:B------:R-:W-:Y:S01]  /*0290*/  LOP3.LUT R12, R6, 0xfffffff0, RZ, 0xc0, !PT ;  /* 0xfffffff0060c7812 */ /* 0x000fe200078ec0ff */
[C---:B------:R-:W-:Y:S01]  /*02a0*/  IMAD.IADD R226, R11.reuse, 0x1, -R10 ;  /* 0x000000010be27824 */ /* 0x040fe200078e0a0a */
[----:B------:R-:W-:Y:S02]  /*02b0*/  LOP3.LUT R2, R0, 0xfffffffc, RZ, 0xc0, !PT ;  /* 0xfffffffc00027812 */ /* 0x000fe400078ec0ff */
[----:B------:R-:W-:Y:S01]  /*02c0*/  LEA.HI R0, R6, R8, RZ, 0x1 ;  /* 0x0000000806007211 */ /* 0x000fe200078f08ff */
[----:B------:R-:W-:Y:S01]  /*02d0*/  IMAD.IADD R10, R11, 0x1, -R12 ;  /* 0x000000010b0a7824 */ /* 0x000fe200078e0a0c */
[----:B------:R-:W-:Y:S01]  /*02e0*/  LEA.HI R3, R9, R7, RZ, 0x3 ;  /* 0x0000000709037211 */ /* 0x000fe200078f18ff */
[----:B------:R-:W-:Y:S01]  /*02f0*/  IMAD.IADD R12, R5, 0x1, -R2 ;  /* 0x00000001050c7824 */ /* 0x000fe200078e0a02 */
[----:B------:R-:W-:-:S02]  /*0300*/  SHF.R.S32.HI R6, RZ, 0x1f, R4 ;  /* 0x0000001fff067819 */ /* 0x000fc40000011404 */
[----:B------:R-:W-:Y:S02]  /*0310*/  LOP3.LUT R2, R0, 0xfffffffe, RZ, 0xc0, !PT ;  /* 0xfffffffe00027812 */ /* 0x000fe400078ec0ff */
[----:B------:R-:W-:Y:S02]  /*0320*/  LOP3.LUT R0, R3, 0xfffffff8, RZ, 0xc0, !PT ;  /* 0xfffffff803007812 */ /* 0x000fe400078ec0ff */
[----:B------:R-:W-:Y:S01]  /*0330*/  LEA.HI R4, R6, R4, RZ, 0x2 ;  /* 0x0000000406047211 */ /* 0x000fe200078f10ff */
[----:B------:R-:W-:Y:S01]  /*0340*/  IMAD.SHL.U32 R6, R226, 0x40, RZ ;  /* 0x00000040e2067824 */ /* 0x000fe200078e00ff */
[----:B------:R-:W-:Y:S01]  /*0350*/  SHF.R.S32.HI R5, RZ, 0x1f, R10 ;  /* 0x0000001fff057819 */ /* 0x000fe2000001140a */
[----:B------:R-:W-:Y:S02]  /*0360*/  IMAD.IADD R11, R8, 0x1, -R2 ;  /* 0x00000001080b7824 */ /* 0x000fe400078e0a02 */
[----:B------:R-:W-:Y:S02]  /*0370*/  IMAD.SHL.U32 R2, R12, 0x10, RZ ;  /* 0x000000100c027824 */ /* 0x000fe400078e00ff */
[----:B------:R-:W-:Y:S01]  /*0380*/  IMAD.IADD R3, R7, 0x1, -R0 ;  /* 0x0000000107037824 */ /* 0x000fe200078e0a00 */
[----:B------:R-:W-:Y:S01]  /*0390*/  LOP3.LUT R0, R6, 0x1c0, RZ, 0xc0, !PT ;  /* 0x000001c006007812 */ /* 0x000fe200078ec0ff */
[----:B------:R-:W-:Y:S01]  /*03a0*/  IMAD.SHL.U32 R9, R11, 0x10, RZ ;  /* 0x000000100b097824 */ /* 0x000fe200078e00ff */
[----:B------:R-:W-:-:S02]  /*03b0*/  LEA.HI.SX32 R4, R4, R2, 0x1e ;  /* 0x0000000204047211 */ /* 0x000fc400078ff2ff */
[C---:B------:R-:W-:Y:S02]  /*03c0*/  LOP3.LUT R2, R0.reuse, 0x30, R2, 0xf8, !PT ;  /* 0x0000003000027812 */ /* 0x040fe400078ef802 */
[----:B------:R-:W-:Y:S01]  /*03d0*/  SHF.R.S32.HI R6, RZ, 0x7, R13 ;  /* 0x00000007ff067819 */ /* 0x000fe2000001140d */
[----:B------:R1:W-:Y:S01]  /*03e0*/  STL [R1+0x24], R4 ;  /* 0x0000240401007387 */ /* 0x0003e20000100800 */
[----:B------:R-:W-:Y:S01]  /*03f0*/  LEA.HI R13, R5, R10, RZ, 0x3 ;  /* 0x0000000a050d7211 */ /* 0x000fe200078f18ff */
[----:B------:R-:W-:Y:S01]  /*0400*/  IMAD.SHL.U32 R5, R11, 0x200, RZ ;  /* 0x000002000b057824 */ /* 0x000fe200078e00ff */
[----:B------:R-:W-:Y:S02]  /*0410*/  LOP3.LUT R187, R0, 0x8, R14, 0xf8, !PT ;  /* 0x0000000800bb7812 */ /* 0x000fe400078ef80e */
[----:B------:R-:W-:Y:S01]  /*0420*/  SHF.R.U32.HI R0, RZ, 0x3, R0 ;  /* 0x00000003ff007819 */ /* 0x000fe20000011600 */
[----:B------:R-:W-:Y:S01]  /*0430*/  IMAD R7, R6, 0x1000, R5 ;  /* 0x0000100006077824 */ /* 0x000fe200078e0205 */
[----:B------:R-:W-:-:S02]  /*0440*/  LOP3.LUT R2, R2, 0x8, R14, 0xf8, !PT ;  /* 0x0000000802027812 */ /* 0x000fc400078ef80e */
[----:B------:R-:W-:Y:S02]  /*0450*/  LOP3.LUT R187, R187, R0, RZ, 0x3c, !PT ;  /* 0x00000000bbbb7212 */ /* 0x000fe400078e3cff */
[----:B------:R-:W-:Y:S01]  /*0460*/  LOP3.LUT R5, R5, R2, R0, 0xf6, !PT ;  /* 0x0000000205057212 */ /* 0x000fe200078ef600 */
[----:B------:R-:W-:Y:S01]  /*0470*/  IMAD.SHL.U32 R0, R3, 0x40, RZ ;  /* 0x0000004003007824 */ /* 0x000fe200078e00ff */
[----:B------:R-:W-:Y:S01]  /*0480*/  LOP3.LUT R8, R13, 0xfffffff8, RZ, 0xc0, !PT ;  /* 0xfffffff80d087812 */ /* 0x000fe200078ec0ff */
[----:B------:R-:W-:Y:S02]  /*0490*/  IMAD.SHL.U32 R2, R6, 0x8, RZ ;  /* 0x0000000806027824 */ /* 0x000fe400078e00ff */
[----:B------:R-:W-:Y:S01]  /*04a0*/  IMAD.IADD R187, R7, 0x1, R187 ;  /* 0x0000000107bb7824 */ /* 0x000fe200078e02bb */
[----:B------:R-:W-:Y:S01]  /*04b0*/  LOP3.LUT R0, R0, 0x1c0, RZ, 0xc0, !PT ;  /* 0x000001c000007812 */ /* 0x000fe200078ec0ff */
[----:B------:R-:W-:Y:S01]  /*04c0*/  IMAD.IADD R10, R10, 0x1, -R8 ;  /* 0x000000010a0a7824 */ /* 0x000fe200078e0a08 */
[----:B------:R-:W-:Y:S01]  /*04d0*/  LOP3.LUT R2, R2, 0x8, RZ, 0xc0, !PT ;  /* 0x0000000802027812 */ /* 0x000fe200078ec0ff */
[----:B------:R-:W-:-:S02]  /*04e0*/  IMAD.SHL.U32 R8, R15, 0x2, RZ ;  /* 0x000000020f087824 */ /* 0x000fc400078e00ff */
[----:B------:R-:W-:Y:S01]  /*04f0*/  IMAD.SHL.U32 R7, R10, 0x40, RZ ;  /* 0x000000400a077824 */ /* 0x000fe200078e00ff */
[----:B------:R2:W-:Y:S01]  /*0500*/  STL [R1+0x38], R10 ;  /* 0x0000380a01007387 */ /* 0x0005e20000100800 */
[----:B------:R-:W-:Y:S01]  /*0510*/  IMAD.SHL.U32 R187, R187, 0x2, RZ ;  /* 0x00000002bbbb7824 */ /* 0x000fe200078e00ff */
[----:B-1----:R-:W-:-:S04]  /*0520*/  LOP3.LUT R4, R3, 0x1, RZ, 0xc0, !PT ;  /* 0x0000000103047812 */ /* 0x002fc800078ec0ff */
[----:B------:R-:W-:Y:S01]  /*0530*/  ISETP.NE.U32.AND P0, PT, R4, 0x1, PT ;  /* 0x000000010400780c */ /* 0x000fe20003f05070 */
[----:B------:R-:W-:-:S03]  /*0540*/  IMAD R4, R6, 0x2000, R8 ;  /* 0x0000200006047824 */ /* 0x000fc600078e0208 */
[----:B------:R-:W-:Y:S01]  /*0550*/  R2P PR, R3, 0x6 ;  /* 0x0000000603007804 */ /* 0x000fe20000000000 */
[----:B------:R-:W-:Y:S01]  /*0560*/  IMAD R4, R12, 0x400, R4 ;  /* 0x000004000c047824 */ /* 0x000fe200078e0204 */
[----:B------:R-:W-:Y:S02]  /*0570*/  SHF.R.U32.HI R3, RZ, 0x3, R0 ;  /* 0x00000003ff037819 */ /* 0x000fe40000011600 */
[C---:B------:R-:W-:Y:S02]  /*0580*/  LOP3.LUT P3, RZ, R226.reuse, 0x4, RZ, 0xc0, !PT ;  /* 0x00000004e2ff7812 */ /* 0x040fe4000786c0ff */
[----:B------:R-:W-:Y:S02]  /*0590*/  LOP3.LUT R6, R3, R0, RZ, 0xfc, !PT ;  /* 0x0000000003067212 */ /* 0x000fe400078efcff */
[C---:B------:R-:W-:Y:S01]  /*05a0*/  LOP3.LUT P4, RZ, R226.reuse, 0x2, RZ, 0xc0, !PT ;  /* 0x00000002e2ff7812 */ /* 0x040fe2000788c0ff */
[----:B------:R-:W-:Y:S01]  /*05b0*/  IMAD.SHL.U32 R226, R226, 0x8, RZ ;  /* 0x00000008e2e27824 */ /* 0x000fe200078e00ff */
[----:B------:R-:W-:Y:S01]  /*05c0*/  SEL R219, R219, 0x10, !P0 ;  /* 0x00000010dbdb7807 */ /* 0x000fe20004000000 */
[----:B------:R-:W-:Y:S01]  /*05d0*/  IMAD.IADD R218, R6, 0x1, R4 ;  /* 0x0000000106da7824 */ /* 0x000fe200078e0204 */
[----:B------:R-:W-:Y:S01]  /*05e0*/  SEL R188, R221, 0xffffffe0, !P4 ;  /* 0xffffffe0ddbc7807 */ /* 0x000fe20006000000 */
[----:B------:R-:W-:Y:S01]  /*05f0*/  IMAD.SHL.U32 R6, R11, 0x8, RZ ;  /* 0x000000080b067824 */ /* 0x000fe200078e00ff */
[----:B------:R-:W-:Y:S01]  /*0600*/  SEL R221, R221, 0xffffffe0, !P1 ;  /* 0xffffffe0dddd7807 */ /* 0x000fe20004800000 */
[----:B------:R-:W-:Y:S01]  /*0610*/  IMAD.SHL.U32 R4, R13, 0x40, RZ ;  /* 0x000000400d047824 */ /* 0x000fe200078e00ff */
[----:B--2---:R-:W-:-:S02]  /*0620*/  LOP3.LUT R10, R2, 0x10, R9, 0xf8, !PT ;  /* 0x00000010020a7812 */ /* 0x004fc400078ef809 */
[----:B------:R-:W-:Y:S01]  /*0630*/  LOP3.LUT R9, R3, R0, R2, 0x1e, !PT ;  /* 0x0000000003097212 */ /* 0x000fe200078e1e02 */
[----:B------:R-:W-:Y:S01]  /*0640*/  IMAD R0, R12, 0x400, R8 ;  /* 0x000004000c007824 */ /* 0x000fe200078e0208 */
[----:B------:R-:W-:Y:S02]  /*0650*/  LOP3.LUT R2, R7, 0x1c0, RZ, 0xc0, !PT ;  /* 0x000001c007027812 */ /* 0x000fe400078ec0ff */
[----:B------:R-:W-:Y:S01]  /*0660*/  LEA R218, R218, UR4, 0x1 ;  /* 0x00000004dada7c11 */ /* 0x000fe2000f8e08ff */
[----:B------:R-:W-:Y:S01]  /*0670*/  IMAD.IADD R9, R0, 0x1, R9 ;  /* 0x0000000100097824 */ /* 0x000fe200078e0209 */
[----:B------:R-:W-:Y:S02]  /*0680*/  SHF.R.U32.HI R3, RZ, 0x3, R2 ;  /* 0x00000003ff037819 */ /* 0x000fe40000011602 */
[----:B------:R-:W-:Y:S01]  /*0690*/  LOP3.LUT R6, R2, 0x8, R6, 0xf8, !PT ;  /* 0x0000000802067812 */ /* 0x000fe200078ef806 */
[----:B------:R-:W-:Y:S01]  /*06a0*/  IMAD.IADD R220, R218, 0x1, R219 ;  /* 0x00000001dadc7824 */ /* 0x000fe200078e02db */
[----:B------:R-:W-:Y:S01]  /*06b0*/  LOP3.LUT R0, R4, 0xfffffe00, RZ, 0xc0, !PT ;  /* 0xfffffe0004007812 */ /* 0x000fe200078ec0ff */
[--C-:B------:R-:W-:Y:S01]  /*06c0*/  IMAD.IADD R224, R218, 0x1, R221.reuse ;  /* 0x00000001dae07824 */ /* 0x100fe200078e02dd */
        /* <DEDUP_REMOVED lines=17> */
[----:B------:R-:W-:Y:S01]  /*07e0*/  UIADD3 UR5, UR4, 0xc000, URZ ;  /* 0x0000c00004057890 */ /* 0x000fe2000fffe03f */
[----:B------:R-:W-:Y:S01]  /*07f0*/  LEA R8, R9, UR6, 0x1 ;  /* 0x0000000609087c11 */ /* 0x000fe2000f8e08ff */
[----:B------:R-:W-:Y:S01]  /*0800*/  VIADD R189, R187, UR6 ;  /* 0x00000006bbbd7c36 */ /* 0x000fe20008000000 */
[----:B------:R-:W-:Y:S01]  /*0810*/  SEL R0, R0, 0x3c0, !P2 ;  /* 0x000003c000007807 */ /* 0x000fe20005000000 */
[----:B------:R-:W-:Y:S01]  /*0820*/  IMAD.IADD R217, R218, 0x1, R2 ;  /* 0x00000001dad97824 */ /* 0x000fe200078e0202 */
[----:B------:R-:W-:Y:S01]  /*0830*/  SHF.R.S32.HI R3, RZ, 0x3, R14 ;  /* 0x00000003ff037819 */ /* 0x000fe2000001140e */
[--C-:B------:R-:W-:Y:S01]  /*0840*/  IMAD.IADD R6, R2, 0x1, R8.reuse ;  /* 0x0000000102067824 */ /* 0x100fe200078e0208 */
[----:B------:R-:W-:Y:S01]  /*0850*/  LEA R3, R5, UR4, 0x1 ;  /* 0x0000000405037c11 */ /* 0x000fe2000f8e08ff */
[----:B------:R-:W-:Y:S01]  /*0860*/  IMAD.IADD R7, R221, 0x1, R8 ;  /* 0x00000001dd077824 */ /* 0x000fe200078e0208 */
[C---:B------:R-:W-:Y:S01]  /*0870*/  IADD3 R5, R8.reuse, R0, RZ ;  /* 0x0000000008057210 */ /* 0x040fe20007ffe0ff */
[C---:B------:R-:W-:Y:S01]  /*0880*/  VIADD R11, R8.reuse, 0x420 ;  /* 0x00000420080b7836 */ /* 0x040fe20000000000 */
[----:B------:R-:W-:Y:S01]  /*0890*/  STL [R1+0x3c], R8 ;  /* 0x00003c0801007387 */ /* 0x000fe20000100800 */
[----:B------:R-:W-:-:S02]  /*08a0*/  VIADD R4, R8, 0x2020 ;  /* 0x0000202008047836 */ /* 0x000fc40000000000 */
[C---:B------:R-:W-:Y:S01]  /*08b0*/  @P1 VIADD R11, R8.reuse, 0x3e0 ;  /* 0x000003e0080b1836 */ /* 0x040fe20000000000 */
[----:B------:R1:W-:Y:S01]  /*08c0*/  STL [R1+0x50], R6 ;  /* 0x0000500601007387 */ /* 0x0003e20000100800 */
[C---:B------:R-:W-:Y:S02]  /*08d0*/  VIADD R10, R8.reuse, 0x2420 ;  /* 0x00002420080a7836 */ /* 0x040fe40000000000 */
[C---:B------:R-:W-:Y:S01]  /*08e0*/  @P1 VIADD R4, R8.reuse, 0x1fe0 ;  /* 0x00001fe008041836 */ /* 0x040fe20000000000 */
[----:B------:R2:W-:Y:S01]  /*08f0*/  STL [R1+0x6c], R7 ;  /* 0x00006c0701007387 */ /* 0x0005e20000100800 */
[C---:B------:R-:W-:Y:S02]  /*0900*/  VIADD R9, R8.reuse, 0x2040 ;  /* 0x0000204008097836 */ /* 0x040fe40000000000 */
[C---:B------:R-:W-:Y:S01]  /*0910*/  @P1 VIADD R10, R8.reuse, 0x23e0 ;  /* 0x000023e0080a1836 */ /* 0x040fe20000000000 */
[----:B------:R3:W-:Y:S01]  /*0920*/  STL [R1+0x4c], R5 ;  /* 0x00004c0501007387 */ /* 0x0007e20000100800 */
[----:B------:R-:W-:-:S02]  /*0930*/  @P2 VIADD R9, R8, 0x1fc0 ;  /* 0x00001fc008092836 */ /* 0x000fc40000000000 */
[--C-:B------:R-:W-:Y:S01]  /*0940*/  IMAD.IADD R2, R2, 0x1, R4.reuse ;  /* 0x0000000102027824 */ /* 0x100fe200078e0204 */
[----:B------:R4:W-:Y:S01]  /*0950*/  STL [R1+0x58], R11 ;  /* 0x0000580b01007387 */ /* 0x0009e20000100800 */
[----:B------:R-:W-:Y:S02]  /*0960*/  IMAD.IADD R0, R0, 0x1, R4 ;  /* 0x0000000100007824 */ /* 0x000fe400078e0204 */
[----:B------:R-:W-:Y:S01]  /*0970*/  IMAD.IADD R186, R189, 0x1, R186 ;  /* 0x00000001bdba7824 */ /* 0x000fe200078e02ba */
        /* <DEDUP_REMOVED lines=8> */
[C---:B--2---:R-:W-:Y:S02]  /*0a00*/  VIADD R7, R8.reuse, 0x2440 ;  /* 0x0000244008077836 */ /* 0x044fe40000000000 */
[----:B------:R-:W-:Y:S02]  /*0a10*/  @P2 VIADD R7, R8, 0x23c0 ;  /* 0x000023c008072836 */ /* 0x000fe40000000000 */
[C---:B---3--:R-:W-:Y:S02]  /*0a20*/  IMAD.IADD R5, R221.reuse, 0x1, R5 ;  /* 0x00000001dd057824 */ /* 0x048fe400078e0205 */
[----:B------:R-:W-:Y:S01]  /*0a30*/  IMAD.IADD R221, R221, 0x1, R219 ;  /* 0x00000001dddd7824 */ /* 0x000fe200078e02db */
[----:B------:R4:W-:Y:S04]  /*0a40*/  STL [R1+0x44], R7 ;  /* 0x0000440701007387 */ /* 0x0009e80000100800 */
[----:B------:R4:W-:Y:S04]  /*0a50*/  STL [R1+0x68], R6 ;  /* 0x0000680601007387 */ /* 0x0009e80000100800 */
[----:B------:R4:W-:Y:S04]  /*0a60*/  STL [R1+0x64], R5 ;  /* 0x0000640501007387 */ /* 0x0009e80000100800 */
[----:B------:R4:W-:Y:S04]  /*0a70*/  STL [R1+0x60], R2 ;  /* 0x0000600201007387 */ /* 0x0009e80000100800 */
[----:B------:R4:W-:Y:S02]  /*0a80*/  STL [R1+0x5c], R0 ;  /* 0x00005c0001007387 */ /* 0x0009e40000100800 */
.L_x_2446:
        /* <DEDUP_REMOVED lines=67> */
.L_x_2368:
        /* <DEDUP_REMOVED lines=18> */
[----:B------:R-:W-:Y:S01]  /*0fe0*/  ULDC UR59, c[0x0][0x2d4] ;  /* 0x0000b500003b7ab9 */ /* 0x000fe20000000800 */
[----:B------:R-:W-:Y:S02]  /*0ff0*/  @!UP2 UIMAD.WIDE.U32 UR42, UR47, UR10, URZ ;  /* 0x0000000a2f2aa2a5 */ /* 0x000fe4000f8e003f */
[----:B------:R-:W-:Y:S02]  /*1000*/  USHF.R.S32.HI UR35, URZ, 0x1f, UR59 ;  /* 0x0000001f3f237899 */ /* 0x000fe4000801143b */
[----:B------:R-:W-:Y:S01]  /*1010*/  @UP1 ULDC.64 UR26, c[0x0][0x248] ;  /* 0x00009200001a1ab9 */ /* 0x000fe20000000a00 */
[----:B------:R-:W-:Y:S01]  /*1020*/  USHF.L.U32 UR14, UR47, 0x7, URZ ;  /* 0x000000072f0e7899 */ /* 0x000fe2000800063f */
[----:B-1----:R-:W-:Y:S01]  /*1030*/  IABS R6, R7 ;  /* 0x0000000700067213 */ /* 0x002fe20000000000 */
[----:B------:R-:W-:Y:S01]  /*1040*/  UIADD3 UR48, UR21, UR22, URZ ;  /* 0x0000001615307290 */ /* 0x000fe2000fffe03f */
        /* <DEDUP_REMOVED lines=43> */
[----:B------:R-:W-:Y:S01]  /*1300*/  USEL UR56, UR20, UR18, !UP2 ;  /* 0x0000001214387287 */ /* 0x000fe2000d000000 */
[----:B------:R-:W-:Y:S01]  /*1310*/  IMAD.HI.U32 R0, R0, R2, RZ ;  /* 0x0000000200007227 */ /* 0x000fe200078e00ff */
[----:B------:R-:W-:Y:S02]  /*1320*/  @UP2 UIADD3 UR48, UR19, UR14, URZ ;  /* 0x0000000e13302290 */ /* 0x000fe4000fffe03f */
[----:B------:R-:W-:-:S02]  /*1330*/  UIMAD.WIDE.U32 UR18, UR10, UR16, URZ ;  /* 0x000000100a1272a5 */ /* 0x000fc4000f8e003f */
[----:B------:R-:W-:Y:S01]  /*1340*/  IADD3 R4, -R0, RZ, RZ ;  /* 0x000000ff00047210 */ /* 0x000fe20007ffe1ff */
[----:B------:R-:W-:Y:S02]  /*1350*/  UIMAD UR21, UR11, UR16, URZ ;  /* 0x000000100b1572a4 */ /* 0x000fe4000f8e023f */
[----:B------:R-:W-:Y:S02]  /*1360*/  USHF.L.U64.HI UR23, UR47, 0x7, UR58 ;  /* 0x000000072f177899 */ /* 0x000fe4000801023a */
[C---:B------:R-:W-:Y:S01]  /*1370*/  IMAD R2, R6.reuse, R4, R2 ;  /* 0x0000000406027224 */ /* 0x040fe200078e0202 */
[----:B------:R-:W-:Y:S01]  /*1380*/  UIADD3 UR16, UR17, UR7, URZ ;  /* 0x0000000711107290 */ /* 0x000fe2000fffe03f */
[----:B------:R-:W-:Y:S01]  /*1390*/  ULDC UR46, c[0x0][0x2c4] ;  /* 0x0000b100002e7ab9 */ /* 0x000fe20000000800 */
[----:B------:R-:W-:Y:S02]  /*13a0*/  USHF.R.S32.HI UR8, URZ, 0x7, UR32 ;  /* 0x000000073f087899 */ /* 0x000fe40008011420 */
[----:B------:R-:W-:Y:S01]  /*13b0*/  ISETP.GT.U32.AND P1, PT, R6, R2, PT ;  /* 0x000000020600720c */ /* 0x000fe20003f24070 */
[----:B------:R-:W-:-:S02]  /*13c0*/  USHF.R.S32.HI UR7, URZ, 0x7, UR22 ;  /* 0x000000073f077899 */ /* 0x000fc40008011416 */
[----:B------:R-:W-:Y:S02]  /*13d0*/  @UP3 UIMAD UR20, UR47, UR46, URZ ;  /* 0x0000002e2f1432a4 */ /* 0x000fe4000f8e023f */
[----:B------:R-:W-:Y:S02]  /*13e0*/  USEL UR23, UR23, URZ, UP0 ;  /* 0x0000003f17177287 */ /* 0x000fe40008000000 */
[----:B------:R-:W-:Y:S02]  /*13f0*/  UISETP.LT.AND UP0, UPT, UR8, UR7, UPT ;  /* 0x000000070800728c */ /* 0x000fe4000bf01270 */
[----:B------:R-:W-:Y:S02]  /*1400*/  @UP3 USEL UR17, UR20, UR6, !UP2 ;  /* 0x0000000614113287 */ /* 0x000fe4000d000000 */
[----:B------:R-:W-:Y:S02]  /*1410*/  @!UP3 UIMAD UR20, UR47, UR38, UR57 ;  /* 0x000000262f14b2a4 */ /* 0x000fe4000f8e0239 */
[----:B------:R-:W-:Y:S01]  /*1420*/  @!P1 IMAD.IADD R2, R2, 0x1, -R6 ;  /* 0x0000000102029824 */ /* 0x000fe200078e0a06 */
[----:B------:R-:W-:Y:S01]  /*1430*/  USEL UR38, UR8, UR7, UP0 ;  /* 0x0000000708267287 */ /* 0x000fe20008000000 */
[----:B------:R-:W-:Y:S01]  /*1440*/  @!P1 VIADD R0, R0, 0x1 ;  /* 0x0000000100009836 */ /* 0x000fe20000000000 */
[----:B------:R-:W-:Y:S01]  /*1450*/  @UP3 ULDC UR14, c[0x0][0x2e4] ;  /* 0x0000b900000e3ab9 */ /* 0x000fe20000000800 */
[----:B------:R-:W-:Y:S01]  /*1460*/  @!UP2 UIADD3 UR49, UR43, UR30, URZ ;  /* 0x0000001e2b31a290 */ /* 0x000fe2000fffe03f */
[----:B------:R-:W-:Y:S01]  /*1470*/  ISETP.GE.U32.AND P0, PT, R2, R6, PT ;  /* 0x000000060200720c */ /* 0x000fe20003f06070 */
[----:B------:R-:W-:Y:S01]  /*1480*/  @UP3 UIMAD UR30, UR57, UR14, UR17 ;  /* 0x0000000e391e32a4 */ /* 0x000fe2000f8e0211 */
[----:B------:R-:W-:Y:S01]  /*1490*/  LOP3.LUT R2, R7, UR57, RZ, 0x3c, !PT ;  /* 0x0000003907027c12 */ /* 0x000fe2000f8e3cff */
[----:B------:R-:W-:Y:S01]  /*14a0*/  ULEA UR7, UR38, 0xffffff80, 0x7 ;  /* 0xffffff8026077891 */ /* 0x000fe2000f8e383f */
[----:B------:R-:W-:Y:S01]  /*14b0*/  PLOP3.LUT P1, PT, PT, PT, UP1, 0x80, 0x0 ;  /* 0x000000000000781c */ /* 0x000fe20003f2f018 */
[----:B------:R-:W-:Y:S01]  /*14c0*/  UIMAD UR14, UR10, UR16, UR21 ;  /* 0x000000100a0e72a4 */ /* 0x000fe2000f8e0215 */
[----:B------:R-:W-:Y:S01]  /*14d0*/  ISETP.GE.AND P2, PT, R2, RZ, PT ;  /* 0x000000ff0200720c */ /* 0x000fe20003f46270 */
[----:B------:R-:W-:-:S02]  /*14e0*/  UIMAD.WIDE.U32 UR16, UR10, UR6, URZ ;  /* 0x000000060a1072a5 */ /* 0x000fc4000f8e003f */
[----:B------:R-:W-:Y:S02]  /*14f0*/  @!UP3 UIMAD UR30, UR20, UR46, URZ ;  /* 0x0000002e141eb2a4 */ /* 0x000fe4000f8e023f */
[----:B------:R-:W-:Y:S02]  /*1500*/  USHF.R.S32.HI UR22, URZ, 0x1f, UR7 ;  /* 0x0000001f3f167899 */ /* 0x000fe40008011407 */
[----:B------:R-:W-:Y:S01]  /*1510*/  UIADD3 UR8, UP0, UR7, UR34, URZ ;  /* 0x0000002207087290 */ /* 0x000fe2000ff1e03f */
[----:B------:R-:W-:Y:S01]  /*1520*/  @P0 IADD3 R0, R0, 0x1, RZ ;  /* 0x0000000100000810 */ /* 0x000fe20007ffe0ff */
[----:B------:R-:W-:Y:S01]  /*1530*/  UIADD3 UR46, UR19, UR14, URZ ;  /* 0x0000000e132e7290 */ /* 0x000fe2000fffe03f */
[----:B------:R-:W-:Y:S01]  /*1540*/  PLOP3.LUT P0, PT, PT, PT, UP3, 0x80, 0x0 ;  /* 0x000000000000781c */ /* 0x000fe20003f0f038 */
[----:B------:R-:W-:Y:S02]  /*1550*/  UIMAD UR14, UR11, UR6, URZ ;  /* 0x000000060b0e72a4 */ /* 0x000fe4000f8e023f */
[----:B------:R-:W-:Y:S01]  /*1560*/  USEL UR55, UR18, UR16, !UP2 ;  /* 0x0000001012377287 */ /* 0x000fe2000d000000 */
[----:B------:R-:W-:Y:S01]  /*1570*/  IMAD.MOV.U32 R12, RZ, RZ, R0 ;  /* 0x000000ffff0c7224 */ /* 0x000fe200078e0000 */
[----:B------:R-:W-:-:S02]  /*1580*/  UIADD3.X UR18, UR22, UR23, URZ, UP0, !UPT ;  /* 0x0000001716127290 */ /* 0x000fc400087fe43f */
[----:B------:R-:W-:Y:S02]  /*1590*/  UIMAD UR11, UR11, UR8, URZ ;  /* 0x000000080b0b72a4 */ /* 0x000fe4000f8e023f */
[----:B------:R-:W-:Y:S01]  /*15a0*/  @UP1 UIADD3 UR31, UR25, UR33, URZ ;  /* 0x00000021191f1290 */ /* 0x000fe2000fffe03f */
[----:B------:R-:W-:Y:S01]  /*15b0*/  @!P2 IADD3 R12, -R12, RZ, RZ ;  /* 0x000000ff0c0ca210 */ /* 0x000fe20007ffe1ff */
[----:B------:R-:W-:Y:S01]  /*15c0*/  @UP2 UIADD3 UR46, UR17, UR14, URZ ;  /* 0x0000000e112e2290 */ /* 0x000fe2000fffe03f */
[----:B------:R-:W-:Y:S01]  /*15d0*/  @!P3 LOP3.LUT R12, RZ, R7, RZ, 0x33, !PT ;  /* 0x00000007ff0cb212 */ /* 0x000fe200078e33ff */
[----:B------:R-:W-:Y:S01]  /*15e0*/  UIMAD.WIDE.U32 UR34, UR10, UR8, URZ ;  /* 0x000000080a2272a5 */ /* 0x000fe2000f8e003f */
[----:B------:R-:W-:Y:S01]  /*15f0*/  @UP1 ULDC.64 UR16, c[0x0][0x250] ;  /* 0x0000940000101ab9 */ /* 0x000fe20000000a00 */
[----:B------:R-:W-:Y:S02]  /*1600*/  UIMAD UR8, UR10, UR18, UR11 ;  /* 0x000000120a0872a4 */ /* 0x000fe4000f8e020b */
[----:B------:R-:W-:-:S02]  /*1610*/  @UP1 UIMAD.WIDE.U32 UR10, UR31, UR16, URZ ;  /* 0x000000101f0a12a5 */ /* 0x000fc4000f8e003f */
[----:B------:R-:W-:Y:S02]  /*1620*/  @UP1 UIMAD UR14, UR31, UR17, URZ ;  /* 0x000000111f0e12a4 */ /* 0x000fe4000f8e023f */
[----:B------:R-:W-:Y:S02]  /*1630*/  UIMAD UR37, UR57, UR52, URZ ;  /* 0x00000034392572a4 */ /* 0x000fe4000f8e023f */
[----:B------:R-:W-:Y:S02]  /*1640*/  @UP1 UIADD3 UR32, UR11, UR14, URZ ;  /* 0x0000000e0b201290 */ /* 0x000fe4000fffe03f */
[----:B------:R-:W-:Y:S02]  /*1650*/  USEL UR52, UR50, URZ, UP4 ;  /* 0x0000003f32347287 */ /* 0x000fe4000a000000 */
[----:B------:R-:W-:Y:S02]  /*1660*/  USHF.R.S32.HI UR39, URZ, 0x1f, UR24 ;  /* 0x0000001f3f277899 */ /* 0x000fe40008011418 */
[----:B------:R-:W-:-:S02]  /*1670*/  USHF.R.S32.HI UR54, URZ, 0x1f, UR37 ;  /* 0x0000001f3f367899 */ /* 0x000fc40008011425 */
        /* <DEDUP_REMOVED lines=16> */
.L_x_2370:
        /* <DEDUP_REMOVED lines=13> */
.L_x_2371:
        /* <DEDUP_REMOVED lines=11> */
.L_x_2372:
[----:B------:R-:W-:Y:S02]  /*1900*/  ULDC UR6, c[0x0][0x270] ;  /* 0x00009c0000067ab9 */ /* 0x000fe40000000800 */
[----:B------:R-:W-:-:S04]  /*1910*/  UIMAD UR6, UR47, UR6, UR57 ;  /* 0x000000062f0672a4 */ /* 0x000fc8000f8e0239 */
[----:B------:R-:W-:-:S12]  /*1920*/  UIMAD UR6, UR6, UR59, URZ ;  /* 0x0000003b060672a4 */ /* 0x000fd8000f8e023f */
.L_x_2373:
[----:B------:R-:W1:Y:S01]  /*1930*/  S2R R24, SR_TID.X ;  /* 0x0000000000187919 */ /* 0x000e620000002100 */
[----:B------:R-:W2:Y:S01]  /*1940*/  LDC.64 R8, c[0x0][0x420] ;  /* 0x00010800ff087b82 */ /* 0x000ea20000000a00 */
[----:B------:R-:W-:Y:S01]  /*1950*/  SHF.R.S32.HI R227, RZ, 0x1f, R226 ;  /* 0x0000001fffe37819 */ /* 0x000fe200000114e2 */
[----:B------:R-:W-:Y:S01]  /*1960*/  UIADD3 UR35, UR7, UR6, URZ ;  /* 0x0000000607237290 */ /* 0x000fe2000fffe03f */
[----:B------:R-:W3:Y:S01]  /*1970*/  S2R R25, SR_TID.X ;  /* 0x0000000000197919 */ /* 0x000ee20000002100 */
[----:B------:R-:W-:Y:S01]  /*1980*/  ULDC UR10, c[0x0][0x2dc] ;  /* 0x0000b700000a7ab9 */ /* 0x000fe20000000800 */
[----:B------:R-:W-:Y:S01]  /*1990*/  ULDC UR18, c[0x0][0x270] ;  /* 0x00009c0000127ab9 */ /* 0x000fe20000000800 */
[----:B------:R-:W-:Y:S01]  /*19a0*/  UIADD3 UR6, -UR9, UR15, UR24 ;  /* 0x0000000f09067290 */ /* 0x000fe2000fffe118 */
[----:B------:R-:W4:Y:S01]  /*19b0*/  S2R R21, SR_TID.X ;  /* 0x0000000000157919 */ /* 0x000f220000002100 */
[----:B------:R-:W-:Y:S01]  /*19c0*/  UIMAD UR10, UR10, UR18, URZ ;  /* 0x000000120a0a72a4 */ /* 0x000fe2000f8e023f */
[----:B------:R-:W-:Y:S01]  /*19d0*/  BSSY B1, `(.L_x_2369) ;  /* 0x0000c59000017945 */ /* 0x000fe20003800000 */
[----:B------:R-:W-:Y:S01]  /*19e0*/  UIADD3 UR11, UR7, UR30, URZ ;  /* 0x0000001e070b7290 */ /* 0x000fe2000fffe03f */
[----:B------:R-:W-:Y:S01]  /*19f0*/  ULDC UR18, c[0x0][0x398] ;  /* 0x0000e60000127ab9 */ /* 0x000fe20000000800 */
[----:B------:R-:W-:-:S02]  /*1a00*/  USHF.R.S32.HI UR59, URZ, 0x1f, UR57 ;  /* 0x0000001f3f3b7899 */ /* 0x000fc40008011439 */
[----:B------:R-:W-:Y:S01]  /*1a10*/  UIADD3 UR6, UR6, -UR18, URZ ;  /* 0x8000001206067290 */ /* 0x000fe2000fffe03f */
[----:B------:R-:W-:Y:S02]  /*1a20*/  ULDC.64 UR20, c[0x0][0x2b0] ;  /* 0x0000ac0000147ab9 */ /* 0x000fe40000000a00 */
[----:B------:R-:W-:Y:S01]  /*1a30*/  ULDC.64 UR18, c[0x0][0x428] ;  /* 0x00010a0000127ab9 */ /* 0x000fe20000000a00 */
[----:B------:R-:W-:Y:S02]  /*1a40*/  USHF.R.S32.HI UR23, URZ, 0x1f, UR6 ;  /* 0x0000001f3f177899 */ /* 0x000fe40008011406 */
[----:B------:R-:W-:Y:S01]  /*1a50*/  UIMAD.WIDE UR20, UR11, 0x4, UR20 ;  /* 0x000000040b1478a5 */ /* 0x000fe2000f8e0214 */
[----:B------:R-:W-:Y:S01]  /*1a60*/  ULDC.64 UR30, c[0x0][0x258] ;  /* 0x00009600001e7ab9 */ /* 0x000fe20000000a00 */
[----:B------:R-:W-:Y:S02]  /*1a70*/  UIMAD UR11, UR59, UR18, URZ ;  /* 0x000000123b0b72a4 */ /* 0x000fe4000f8e023f */
[----:B------:R-:W-:-:S02]  /*1a80*/  ULEA.HI UR23, UR23, UR6, URZ, 0x7 ;  /* 0x0000000617177291 */ /* 0x000fc4000f8f383f */
[----:B------:R-:W-:Y:S02]  /*1a90*/  UIMAD UR11, UR57, UR19, UR11 ;  /* 0x00000013390b72a4 */ /* 0x000fe4000f8e020b */
[----:B------:R-:W-:Y:S01]  /*1aa0*/  USHF.R.S32.HI UR23, URZ, 0x7, UR23 ;  /* 0x000000073f177899 */ /* 0x000fe20008011417 */
[----:B-1----:R-:W-:Y:S01]  /*1ab0*/  SHF.R.S32.HI R24, RZ, 0x1f, R24 ;  /* 0x0000001fff187819 */ /* 0x002fe20000011418 */
[----:B------:R-:W-:Y:S01]  /*1ac0*/  ULDC.64 UR42, c[0x0][0x210] ;  /* 0x00008400002a7ab9 */ /* 0x000fe20000000a00 */
[----:B------:R-:W-:Y:S02]  /*1ad0*/  ULDC.64 UR44, c[0x0][0x478] ;  /* 0x00011e00002c7ab9 */ /* 0x000fe40000000a00 */
[----:B---3--:R-:W-:-:S04]  /*1ae0*/  LEA.HI R24, R24, R25, RZ, 0x3 ;  /* 0x0000001918187211 */ /* 0x008fc800078f18ff */
[----:B------:R-:W-:Y:S02]  /*1af0*/  SHF.R.S32.HI R24, RZ, 0x3, R24 ;  /* 0x00000003ff187819 */ /* 0x000fe40000011418 */
[----:B----4-:R-:W-:Y:S02]  /*1b00*/  SHF.R.S32.HI R22, RZ, 0x1f, R21 ;  /* 0x0000001fff167819 */ /* 0x010fe40000011415 */
[----:B------:R-:W-:Y:S02]  /*1b10*/  SHF.R.S32.HI R20, RZ, 0x1f, R24 ;  /* 0x0000001fff147819 */ /* 0x000fe40000011418 */
[----:B------:R-:W-:Y:S02]  /*1b20*/  IADD3 R0, P0, R24, UR7, RZ ;  /* 0x0000000718007c10 */ /* 0x000fe4000ff1e0ff */
[----:B------:R-:W-:Y:S02]  /*1b30*/  LEA.HI R11, R22, R21, RZ, 0x5 ;  /* 0x00000015160b7211 */ /* 0x000fe400078f28ff */
[----:B------:R-:W-:Y:S01]  /*1b40*/  IADD3.X R2, R20, UR22, RZ, P0, !PT ;  /* 0x0000001614027c10 */ /* 0x000fe200087fe4ff */
[----:B------:R-:W-:Y:S01]  /*1b50*/  IMAD.WIDE.U32 R4, R0, UR28, R226 ;  /* 0x0000001c00047c25 */ /* 0x000fe2000f8e00e2 */
[----:B------:R-:W-:-:S03]  /*1b60*/  LOP3.LUT R10, R11, 0xffffffe0, RZ, 0xc0, !PT ;  /* 0xffffffe00b0a7812 */ /* 0x000fc600078ec0ff */
[----:B------:R-:W-:Y:S01]  /*1b70*/  IMAD R2, R2, UR28, RZ ;  /* 0x0000001c02027c24 */ /* 0x000fe2000f8e02ff */
[----:B------:R-:W-:Y:S01]  /*1b80*/  IADD3 R6, P2, R4, UR56, RZ ;  /* 0x0000003804067c10 */ /* 0x000fe2000ff5e0ff */
[----:B------:R-:W-:Y:S01]  /*1b90*/  IMAD.IADD R10, R21, 0x1, -R10 ;  /* 0x00000001150a7824 */ /* 0x000fe200078e0a0a */
[----:B------:R-:W-:Y:S01]  /*1ba0*/  IADD3 R4, P0, R226, UR8, RZ ;  /* 0x00000008e2047c10 */ /* 0x000fe2000ff1e0ff */
[----:B------:R-:W-:Y:S01]  /*1bb0*/  IMAD R2, R0, UR29, R2 ;  /* 0x0000001d00027c24 */ /* 0x000fe2000f8e0202 */
[----:B------:R-:W-:Y:S01]  /*1bc0*/  USHF.L.U32 UR8, UR10, 0x7, URZ ;  /* 0x000000070a087899 */ /* 0x000fe2000800063f */
[----:B--2---:R-:W-:-:S03]  /*1bd0*/  IMAD R0, R8, UR22, RZ ;  /* 0x0000001608007c24 */ /* 0x004fc6000f8e02ff */
[----:B------:R-:W-:Y:S01]  /*1be0*/  IADD3.X R7, R5, UR48, R2, P2, !PT ;  /* 0x0000003005077c10 */ /* 0x000fe200097fe402 */
[----:B------:R-:W-:Y:S01]  /*1bf0*/  IMAD R0, R9, UR7, R0 ;  /* 0x0000000709007c24 */ /* 0x000fe2000f8e0200 */
[----:B------:R-:W-:Y:S01]  /*1c00*/  IADD3.X R5, R227, UR49, RZ, P0, !PT ;  /* 0x00000031e3057c10 */ /* 0x000fe200087fe4ff */
[----:B------:R-:W-:Y:S01]  /*1c10*/  UIADD3 UR34, UP2, UP0, UR34, UR8, UR37 ;  /* 0x0000000822227290 */ /* 0x000fe2000f85e025 */
[----:B------:R-:W-:Y:S01]  /*1c20*/  IMAD.U32 R2, RZ, RZ, UR18 ;  /* 0x00000012ff027e24 */ /* 0x000fe2000f8e00ff */
[----:B------:R-:W-:Y:S01]  /*1c30*/  USHF.R.S32.HI UR6, URZ, 0x1f, UR8 ;  /* 0x0000001f3f067899 */ /* 0x000fe20008011408 */
[----:B------:R-:W-:Y:S01]  /*1c40*/  IMAD.WIDE.U32 R4, R8, UR7, R4 ;  /* 0x0000000708047c25 */ /* 0x000fe2000f8e0004 */
[----:B------:R-:W-:Y:S02]  /*1c50*/  UIMAD UR7, UR59, UR30, URZ ;  /* 0x0000001e3b0772a4 */ /* 0x000fe4000f8e023f */
[----:B------:R-:W-:Y:S01]  /*1c60*/  UIADD3.X UR6, UR50, UR6, UR54, UP2, UP0 ;  /* 0x0000000632067290 */ /* 0x000fe200097e0436 */
[----:B------:R-:W-:Y:S01]  /*1c70*/  IMAD.IADD R5, R5, 0x1, R0 ;  /* 0x0000000105057824 */ /* 0x000fe200078e0200 */
[----:B------:R-:W-:Y:S01]  /*1c80*/  SHF.R.S32.HI R0, RZ, 0x5, R11 ;  /* 0x00000005ff007819 */ /* 0x000fe2000001140b */
[----:B------:R-:W-:Y:S01]  /*1c90*/  UIMAD UR31, UR57, UR31, UR7 ;  /* 0x0000001f391f72a4 */ /* 0x000fe2000f8e0207 */
[----:B------:R-:W-:Y:S01]  /*1ca0*/  IMAD.WIDE.U32 R4, R2, UR57, R4 ;  /* 0x0000003902047c25 */ /* 0x000fe2000f8e0004 */
[----:B------:R-:W-:Y:S01]  /*1cb0*/  UIADD3 UR7, UP3, UP2, UR53, UR34, UR55 ;  /* 0x0000002235077290 */ /* 0x000fe2000fa7e037 */
[----:B------:R-:W-:-:S02]  /*1cc0*/  ULDC.64 UR36, c[0x0][0x3e0] ;  /* 0x0000f80000247ab9 */ /* 0x000fc40000000a00 */
[----:B------:R-:W-:Y:S01]  /*1cd0*/  IMAD R2, R0, UR10, R10 ;  /* 0x0000000a00027c24 */ /* 0x000fe2000f8e020a */
[----:B------:R-:W-:Y:S01]  /*1ce0*/  UIADD3.X UR8, UR52, UR6, UR46, UP3, UP2 ;  /* 0x0000000634087290 */ /* 0x000fe20009fe442e */
[----:B------:R-:W-:Y:S01]  /*1cf0*/  IMAD.U32 R0, RZ, RZ, UR30 ;  /* 0x0000001eff007e24 */ /* 0x000fe2000f8e00ff */
[----:B------:R-:W-:Y:S01]  /*1d00*/  UISETP.LT.AND UP0, UPT, URZ, UR23, UPT ;  /* 0x000000173f00728c */ /* 0x000fe2000bf01270 */
[----:B------:R-:W-:Y:S01]  /*1d10*/  VIADD R5, R5, UR11 ;  /* 0x0000000b05057c36 */ /* 0x000fe20008000000 */
[----:B------:R-:W-:Y:S01]  /*1d20*/  ULDC.64 UR18, c[0x0][0x400] ;  /* 0x0001000000127ab9 */ /* 0x000fe20000000a00 */
[----:B------:R-:W-:Y:S01]  /*1d30*/  IMAD R10, R20, R8, RZ ;  /* 0x00000008140a7224 */ /* 0x000fe200078e02ff */
[----:B------:R-:W-:Y:S01]  /*1d40*/  USEL UR23, URZ, UR23, !UP0 ;  /* 0x000000173f177287 */ /* 0x000fe2000c000000 */
[----:B------:R-:W-:Y:S01]  /*1d50*/  IMAD.WIDE.U32 R6, R0, UR57, R6 ;  /* 0x0000003900067c25 */ /* 0x000fe2000f8e0006 */
[----:B------:R-:W-:Y:S01]  /*1d60*/  IADD3 R0, P0, R2, UR7, RZ ;  /* 0x0000000702007c10 */ /* 0x000fe2000ff1e0ff */
[----:B------:R-:W-:-:S02]  /*1d70*/  UIMAD.WIDE UR6, UR35, 0x4, UR44 ;  /* 0x00000004230678a5 */ /* 0x000fc4000f8e022c */
[----:B------:R-:W-:Y:S01]  /*1d80*/  IMAD R10, R24, R9, R10 ;  /* 0x00000009180a7224 */ /* 0x000fe200078e020a */
[----:B------:R-:W-:Y:S01]  /*1d90*/  LEA.HI.X.SX32 R11, R2, UR8, 0x1, P0 ;  /* 0x00000008020b7c11 */ /* 0x000fe200080f0eff */
[----:B------:R-:W-:Y:S01]  /*1da0*/  IMAD.WIDE.U32 R4, R24, R8, R4 ;  /* 0x0000000818047225 */ /* 0x000fe200078e0004 */
[----:B------:R-:W-:Y:S01]  /*1db0*/  LEA R14, P4, R6, UR42, 0x1 ;  /* 0x0000002a060e7c11 */ /* 0x000fe2000f8808ff */
[----:B------:R-:W-:Y:S01]  /*1dc0*/  UISETP.GT.AND UP0, UPT, UR38, UR23, UPT ;  /* 0x000000172600728c */ /* 0x000fe2000bf04270 */
[----:B------:R-:W-:Y:S01]  /*1dd0*/  LEA R212, P2, R0, UR18, 0x2 ;  /* 0x0000001200d47c11 */ /* 0x000fe2000f8410ff */
[----:B------:R-:W-:Y:S01]  /*1de0*/  VIADD R7, R7, UR31 ;  /* 0x0000001f07077c36 */ /* 0x000fe20008000000 */
[----:B------:R-:W-:Y:S01]  /*1df0*/  LEA R16, P3, R4, UR36, 0x1 ;  /* 0x0000002404107c11 */ /* 0x000fe2000f8608ff */
[----:B------:R-:W-:Y:S01]  /*1e00*/  IMAD.IADD R2, R5, 0x1, R10 ;  /* 0x0000000105027824 */ /* 0x000fe200078e020a */
[----:B------:R1:W-:Y:S01]  /*1e10*/  STL [R1+0xc], R14 ;  /* 0x00000c0e01007387 */ /* 0x0003e20000100800 */
[----:B------:R-:W-:Y:S01]  /*1e20*/  PLOP3.LUT P0, PT, PT, PT, UP0, 0x80, 0x0 ;  /* 0x000000000000781c */ /* 0x000fe20003f0f008 */
[----:B------:R-:W-:Y:S01]  /*1e30*/  UIADD3 UR11, UR38, -0x1, URZ ;  /* 0xffffffff260b7890 */ /* 0x000fe2000fffe03f */
[----:B------:R-:W-:Y:S01]  /*1e40*/  LEA.HI.X R15, R6, UR43, R7, 0x1, P4 ;  /* 0x0000002b060f7c11 */ /* 0x000fe2000a0f0c07 */
[----:B------:R1:W-:Y:S01]  /*1e50*/  STL [R1+0x10], R16 ;  /* 0x0000101001007387 */ /* 0x0003e20000100800 */
[----:B------:R-:W-:Y:S01]  /*1e60*/  LEA.HI.X R23, R4, UR37, R2, 0x1, P3 ;  /* 0x0000002504177c11 */ /* 0x000fe200098f0c02 */
[----:B------:R-:W-:Y:S01]  /*1e70*/  UMOV UR22, UR6 ;  /* 0x0000000600167c82 */ /* 0x000fe20008000000 */
[----:B------:R-:W-:Y:S01]  /*1e80*/  LEA.HI.X R211, R0, UR19, R11, 0x2, P2 ;  /* 0x0000001300d37c11 */ /* 0x000fe200090f140b */
[----:B------:R1:W-:Y:S01]  /*1e90*/  STL [R1+0x8], R15 ;  /* 0x0000080f01007387 */ /* 0x0003e20000100800 */
[----:B------:R-:W-:Y:S01]  /*1ea0*/  UMOV UR19, UR21 ;  /* 0x0000001500137c82 */ /* 0x000fe20008000000 */
[----:B------:R-:W-:-:S02]  /*1eb0*/  UMOV UR21, UR7 ;  /* 0x0000000700157c82 */ /* 0x000fc40008000000 */
[----:B------:R1:W-:Y:S02]  /*1ec0*/  STL [R1+0x4], R23 ;  /* 0x0000041701007387 */ /* 0x0003e40000100800 */
        /* <DEDUP_REMOVED lines=20> */
.L_x_2375:
        /* <DEDUP_REMOVED lines=20> */
.L_x_2376:
        /* <DEDUP_REMOVED lines=35> */
.L_x_2378:
[----:B------:R-:W-:Y:S05]  /*2380*/  BSYNC B0 ;  /* 0x0000000000007941 */ /* 0x000fea0003800000 */
.L_x_2377:
        /* <DEDUP_REMOVED lines=9> */
[----:B--2---:R-:W-:-:S03]  /*2420*/  LEA R8, P4, R6, UR14, 0x1 ;  /* 0x0000000e06087c11 */ /* 0x004fc6000f8808ff */
[----:B------:R-:W-:-:S05]  /*2430*/  IMAD R0, R0, UR11, R2 ;  /* 0x0000000b00007c24 */ /* 0x000fca000f8e0202 */
[----:B------:R-:W-:-:S04]  /*2440*/  IADD3 R0, R7, R0, RZ ;  /* 0x0000000007007210 */ /* 0x000fc80007ffe0ff */
[----:B------:R-:W-:-:S05]  /*2450*/  LEA.HI.X R9, R6, UR15, R0, 0x1, P4 ;  /* 0x0000000f06097c11 */ /* 0x000fca000a0f0c00 */
[----:B------:R3:W-:Y:S02]  /*2460*/  STG.E.128 desc[UR12][R8.64], RZ ;  /* 0x000000ff08007986 */ /* 0x0007e4000c101d0c */
.L_x_2380:
[----:B------:R-:W-:Y:S05]  /*2470*/  BSYNC B0 ;  /* 0x0000000000007941 */ /* 0x000fea0003800000 */
.L_x_2379:
        /* <DEDUP_REMOVED lines=9> */
[----:B--23--:R-:W-:-:S03]  /*2510*/  LEA R8, P4, R6, UR14, 0x1 ;  /* 0x0000000e06087c11 */ /* 0x00cfc6000f8808ff */
[----:B------:R-:W-:-:S05]  /*2520*/  IMAD R0, R0, UR11, R2 ;  /* 0x0000000b00007c24 */ /* 0x000fca000f8e0202 */
[----:B------:R-:W-:-:S04]  /*2530*/  IADD3 R0, R7, R0, RZ ;  /* 0x0000000007007210 */ /* 0x000fc80007ffe0ff */
[----:B------:R-:W-:-:S05]  /*2540*/  LEA.HI.X R9, R6, UR15, R0, 0x1, P4 ;  /* 0x0000000f06097c11 */ /* 0x000fca000a0f0c00 */
[----:B------:R4:W-:Y:S02]  /*2550*/  STG.E.128 desc[UR12][R8.64], RZ ;  /* 0x000000ff08007986 */ /* 0x0009e4000c101d0c */
.L_x_2382:
[----:B------:R-:W-:Y:S05]  /*2560*/  BSYNC B0 ;  /* 0x0000000000007941 */ /* 0x000fea0003800000 */
.L_x_2381:
        /* <DEDUP_REMOVED lines=14> */
.L_x_2384:
[----:B------:R-:W-:Y:S05]  /*2650*/  BSYNC B0 ;  /* 0x0000000000007941 */ /* 0x000fea0003800000 */
.L_x_2383:
[----:B-1----:R-:W-:Y:S01]  /*2660*/  IMAD.U32 R4, RZ, RZ, UR6 ;  /* 0x00000006ff047e24 */ /* 0x002fe2000f8e00ff */
[----:B------:R-:W-:Y:S01]  /*2670*/  UIMAD UR8, UR39, UR6, URZ ;  /* 0x00000006270872a4 */ /* 0x000fe2000f8e023f */
[----:B------:R-:W-:Y:S01]  /*2680*/  BSSY B0, `(.L_x_2385) ;  /* 0x0000018000007945 */ /* 0x000fe20003800000 */
[----:B------:R-:W-:Y:S01]  /*2690*/  USHF.R.S32.HI UR10, URZ, 0x1f, UR57 ;  /* 0x0000001f3f0a7899 */ /* 0x000fe20008011439 */
[----:B------:R-:W-:Y:S01]  /*26a0*/  IMAD.WIDE.U32 R4, R4, UR24, R226 ;  /* 0x0000001804047c25 */ /* 0x000fe2000f8e00e2 */
[----:B------:R-:W-:-:S03]  /*26b0*/  UIMAD UR24, UR24, UR7, UR8 ;  /* 0x00000007181872a4 */ /* 0x000fc6000f8e0208 */
[----:B------:R-:W-:Y:S01]  /*26c0*/  ULDC.64 UR8, c[0x0][0x470] ;  /* 0x00011c0000087ab9 */ /* 0x000fe20000000a00 */
[----:B------:R-:W-:Y:S01]  /*26d0*/  IADD3 R4, P4, R4, UR16, RZ ;  /* 0x0000001004047c10 */ /* 0x000fe2000ff9e0ff */
[----:B------:R-:W-:Y:S01]  /*26e0*/  UIMAD UR10, UR10, UR8, URZ ;  /* 0x000000080a0a72a4 */ /* 0x000fe2000f8e023f */
[----:B------:R-:W-:-:S03]  /*26f0*/  IMAD.U32 R0, RZ, RZ, UR24 ;  /* 0x00000018ff007e24 */ /* 0x000fc6000f8e00ff */
[----:B------:R-:W-:Y:S02]  /*2700*/  UIMAD UR9, UR57, UR9, UR10 ;  /* 0x00000009390972a4 */ /* 0x000fe4000f8e020a */
        /* <DEDUP_REMOVED lines=15> */
.L_x_2386:
[----:B------:R-:W-:Y:S05]  /*2800*/  BSYNC B0 ;  /* 0x0000000000007941 */ /* 0x000fea0003800000 */
.L_x_2385:
        /* <DEDUP_REMOVED lines=14> */
.L_x_2388:
[----:B------:R-:W-:Y:S05]  /*28f0*/  BSYNC B0 ;  /* 0x0000000000007941 */ /* 0x000fea0003800000 */
.L_x_2387:
        /* <DEDUP_REMOVED lines=14> */
.L_x_2390:
[----:B------:R-:W-:Y:S05]  /*29e0*/  BSYNC B0 ;  /* 0x0000000000007941 */ /* 0x000fea0003800000 */
.L_x_2389:
        /* <DEDUP_REMOVED lines=14> */
.L_x_2374:
[----:B------:R-:W-:Y:S01]  /*2ad0*/  PLOP3.LUT P1, PT, PT, PT, UP4, 0x80, 0x0 ;  /* 0x000000000000781c */ /* 0x000fe20003f2f048 */
[----:B------:R-:W-:Y:S01]  /*2ae0*/  IMAD.SHL.U32 R0, R24, 0x40, RZ ;  /* 0x0000004018007824 */ /* 0x000fe200078e00ff */
[----:B------:R-:W-:Y:S01]  /*2af0*/  ULEA.HI UR6, UR11, UR11, URZ, 0x1 ;  /* 0x0000000b0b067291 */ /* 0x000fe2000f8f083f */
[----:B------:R-:W-:Y:S01]  /*2b00*/  LEA.HI R2, R22, R21, RZ, 0x6 ;  /* 0x0000001516027211 */ /* 0x000fe200078f30ff */
[----:B------:R-:W-:Y:S01]  /*2b10*/  VIADD R17, R24, 0x20 ;  /* 0x0000002018117836 */ /* 0x000fe20000000000 */
[----:B------:R-:W-:Y:S01]  /*2b20*/  BSSY B0, `(.L_x_2392) ;  /* 0x0000024000007945 */ /* 0x000fe20003800000 */
[----:B------:R-:W-:Y:S01]  /*2b30*/  LOP3.LUT R0, R0, 0x1c0, RZ, 0xc0, !PT ;  /* 0x000001c000007812 */ /* 0x000fe200078ec0ff */
[----:B------:R-:W-:Y:S01]  /*2b40*/  ULOP3.LUT UR6, UR6, 0xfffffffe, URZ, 0xc0, !UPT ;  /* 0xfffffffe06067892 */ /* 0x000fe2000f8ec03f */
[----:B------:R-:W-:Y:S02]  /*2b50*/  IMAD.SHL.U32 R2, R2, 0x8, RZ ;  /* 0x0000000802027824 */ /* 0x000fe400078e00ff */
[----:B------:R-:W-:Y:S01]  /*2b60*/  LOP3.LUT R4, R0, 0x38, R226, 0xf8, !PT ;  /* 0x0000003800047812 */ /* 0x000fe200078ef8e2 */
[----:B------:R-:W-:Y:S01]  /*2b70*/  UIADD3 UR7, UR11, -UR6, URZ ;  /* 0x800000060b077290 */ /* 0x000fe2000fffe03f */
[----:B------:R-:W-:Y:S01]  /*2b80*/  SHF.R.U32.HI R0, RZ, 0x3, R0 ;  /* 0x00000003ff007819 */ /* 0x000fe20000011600 */
[----:B------:R-:W-:Y:S01]  /*2b90*/  @P1 BAR.SYNC.DEFER_BLOCKING 0x0 ;  /* 0x0000000000001b1d */ /* 0x000fe20000010000 */
[----:B------:R-:W-:Y:S01]  /*2ba0*/  UIMAD UR6, UR11, -0x80, UR15 ;  /* 0xffffff800b0678a4 */ /* 0x000fe2000f8e020f */
[----:B------:R-:W-:Y:S01]  /*2bb0*/  VIADD R18, R24, 0x40 ;  /* 0x0000004018127836 */ /* 0x000fe20000000000 */
[----:B------:R-:W-:Y:S01]  /*2bc0*/  LOP3.LUT R0, R4, R0, RZ, 0x3c, !PT ;  /* 0x0000000004007212 */ /* 0x000fe200078e3cff */
[----:B------:R-:W-:Y:S01]  /*2bd0*/  UISETP.NE.AND UP0, UPT, UR7, 0x1, UPT ;  /* 0x000000010700788c */ /* 0x000fe2000bf05270 */
[----:B------:R-:W-:-:S02]  /*2be0*/  VIADD R19, R24, 0x60 ;  /* 0x0000006018137836 */ /* 0x000fc40000000000 */
[----:B------:R-:W-:Y:S01]  /*2bf0*/  LOP3.LUT R0, R0, 0xfffffe00, R2, 0xf8, !PT ;  /* 0xfffffe0000007812 */ /* 0x000fe200078ef802 */
[----:B------:R-:W-:Y:S01]  /*2c00*/  IMAD.U32 R6, RZ, RZ, UR26 ;  /* 0x0000001aff067e24 */ /* 0x000fe2000f8e00ff */
[----:B------:R-:W-:Y:S02]  /*2c10*/  ISETP.GE.AND P5, PT, R24, UR6, PT ;  /* 0x0000000618007c0c */ /* 0x000fe4000bfa6270 */
[----:B------:R-:W-:Y:S01]  /*2c20*/  PLOP3.LUT P0, PT, PT, PT, UP0, 0x80, 0x0 ;  /* 0x000000000000781c */ /* 0x000fe20003f0f008 */
[----:B------:R-:W-:Y:S01]  /*2c30*/  VIADD R2, R0, 0x2000 ;  /* 0x0000200000027836 */ /* 0x000fe20000000000 */
[----:B------:R-:W-:Y:S02]  /*2c40*/  ISETP.GE.AND P4, PT, R17, UR6, PT ;  /* 0x0000000611007c0c */ /* 0x000fe4000bf86270 */
[----:B------:R-:W-:Y:S02]  /*2c50*/  ISETP.GE.AND P3, PT, R18, UR6, PT ;  /* 0x0000000612007c0c */ /* 0x000fe4000bf66270 */
[----:B------:R-:W-:-:S02]  /*2c60*/  SEL R2, R2, R0, !P0 ;  /* 0x0000000002027207 */ /* 0x000fc40004000000 */
        /* <DEDUP_REMOVED lines=15> */
.L_x_2393:
[----:B------:R-:W-:Y:S05]  /*2d60*/  BSYNC B0 ;  /* 0x0000000000007941 */ /* 0x000fea0003800000 */
.L_x_2392:
        /* <DEDUP_REMOVED lines=13> */
.L_x_2395:
[----:B------:R-:W-:Y:S05]  /*2e40*/  BSYNC B0 ;  /* 0x0000000000007941 */ /* 0x000fea0003800000 */
.L_x_2394:
        /* <DEDUP_REMOVED lines=13> */
.L_x_2397:
[----:B------:R-:W-:Y:S05]  /*2f20*/  BSYNC B0 ;  /* 0x0000000000007941 */ /* 0x000fea0003800000 */
.L_x_2396:
        /* <DEDUP_REMOVED lines=16> */
.L_x_2399:
[----:B------:R-:W-:Y:S05]  /*3030*/  BSYNC B0 ;  /* 0x0000000000007941 */ /* 0x000fea0003800000 */
.L_x_2398:
        /* <DEDUP_REMOVED lines=19> */
.L_x_2401:
[----:B------:R-:W-:Y:S05]  /*3170*/  BSYNC B0 ;  /* 0x0000000000007941 */ /* 0x000fea0003800000 */
.L_x_2400:
        /* <DEDUP_REMOVED lines=14> */
[----:B----4-:R-:W-:-:S03]  /*3260*/  IMAD.U32 R5, RZ, RZ, UR29 ;  /* 0x0000001dff057e24 */ /* 0x010fc6000f8e00ff */
[----:B------:R-:W-:-:S04]  /*3270*/  LEA R4, P1, R2, R14, 0x6 ;  /* 0x0000000e02047211 */ /* 0x000fc800078230ff */
[----:B------:R-:W-:-:S05]  /*3280*/  LEA.HI.X R5, R2, R15, R5, 0x6, P1 ;  /* 0x0000000f02057211 */ /* 0x000fca00008f3405 */
[----:B------:R-:W-:Y:S01]  /*3290*/  @!PT LDS RZ, [RZ] ;  /* 0x00000000fffff984 */ /* 0x000fe20000000800 */
[----:B------:R-:W-:Y:S01]  /*32a0*/  @!PT LDS RZ, [RZ] ;  /* 0x00000000fffff984 */ /* 0x000fe20000000800 */
[----:B------:R-:W-:Y:S01]  /*32b0*/  @!PT LDS RZ, [RZ] ;  /* 0x00000000fffff984 */ /* 0x000fe20000000800 */
[----:B------:R4:W-:Y:S04]  /*32c0*/  LDGSTS.E.BYPASS.LTC128B.128 [R196+0x1000], desc[UR12][R4.64] ;  /* 0x0100000004c47fae */ /* 0x0009e8000b901d4c */
.L_x_2403:
[----:B------:R-:W-:Y:S05]  /*32d0*/  BSYNC B0 ;  /* 0x0000000000007941 */ /* 0x000fea0003800000 */
.L_x_2402:
        /* <DEDUP_REMOVED lines=21> */
.L_x_2405:
[----:B------:R-:W-:Y:S05]  /*3430*/  BSYNC B0 ;  /* 0x0000000000007941 */ /* 0x000fea0003800000 */
.L_x_2404:
        /* <DEDUP_REMOVED lines=15> */
[----:B----4-:R-:W-:Y:S02]  /*3530*/  MOV R4, R14 ;  /* 0x0000000e00047202 */ /* 0x010fe40000000f00 */
[----:B------:R-:W-:-:S03]  /*3540*/  MOV R5, R15 ;  /* 0x0000000f00057202 */ /* 0x000fc60000000f00 */
[----:B------:R-:W-:-:S05]  /*3550*/  IMAD.WIDE.U32 R4, R2, 0xc0, R4 ;  /* 0x000000c002047825 */ /* 0x000fca00078e0004 */
[----:B------:R-:W-:-:S05]  /*3560*/  IADD3 R5, R5, UR7, RZ ;  /* 0x0000000705057c10 */ /* 0x000fca000fffe0ff */
[----:B------:R-:W-:Y:S01]  /*3570*/  @!PT LDS RZ, [RZ] ;  /* 0x00000000fffff984 */ /* 0x000fe20000000800 */
[----:B------:R-:W-:Y:S01]  /*3580*/  @!PT LDS RZ, [RZ] ;  /* 0x00000000fffff984 */ /* 0x000fe20000000800 */
[----:B------:R-:W-:Y:S01]  /*3590*/  @!PT LDS RZ, [RZ] ;  /* 0x00000000fffff984 */ /* 0x000fe20000000800 */
[----:B------:R4:W-:Y:S02]  /*35a0*/  LDGSTS.E.BYPASS.LTC128B.128 [R196+0x3000], desc[UR12][R4.64] ;  /* 0x0300000004c47fae */ /* 0x0009e4000b901d4c */
.L_x_2407:
[----:B------:R-:W-:Y:S05]  /*35b0*/  BSYNC B0 ;  /* 0x0000000000007941 */ /* 0x000fea0003800000 */
.L_x_2406:
[----:B-1----:R-:W5:Y:S01]  /*35c0*/  LDL R23, [R1+0x24] ;  /* 0x0000240001177983 */ /* 0x002f620000100800 */
[----:B------:R-:W-:Y:S01]  /*35d0*/  UIMAD UR7, UR39, UR26, URZ ;  /* 0x0000001a270772a4 */ /* 0x000fe2000f8e023f */
[----:B----4-:R-:W-:Y:S01]  /*35e0*/  IMAD.WIDE.U32 R4, R6, UR24, R226 ;  /* 0x0000001806047c25 */ /* 0x010fe2000f8e00e2 */
        /* <DEDUP_REMOVED lines=41> */
.L_x_2409:
[----:B------:R-:W-:Y:S05]  /*3880*/  BSYNC B0 ;  /* 0x0000000000007941 */ /* 0x000fea0003800000 */
.L_x_2408:
        /* <DEDUP_REMOVED lines=23> */
.L_x_2411:
[----:B------:R-:W-:Y:S05]  /*3a00*/  BSYNC B0 ;  /* 0x0000000000007941 */ /* 0x000fea0003800000 */
.L_x_2410:
        /* <DEDUP_REMOVED lines=23> */
.L_x_2413:
[----:B------:R-:W-:Y:S05]  /*3b80*/  BSYNC B0 ;  /* 0x0000000000007941 */ /* 0x000fea0003800000 */
.L_x_2412:
        /* <DEDUP_REMOVED lines=23> */
.L_x_2415:
[----:B------:R-:W-:Y:S05]  /*3d00*/  BSYNC B0 ;  /* 0x0000000000007941 */ /* 0x000fea0003800000 */
.L_x_2414:
        /* <DEDUP_REMOVED lines=26> */
[----:B----4-:R-:W-:-:S04]  /*3eb0*/  LEA R8, P1, R6, UR6, 0x1 ;  /* 0x0000000606087c11 */ /* 0x010fc8000f8208ff */
[----:B------:R-:W-:-:S05]  /*3ec0*/  LEA.HI.X R9, R6, UR7, R2, 0x1, P1 ;  /* 0x0000000706097c11 */ /* 0x000fca00088f0c02 */
[----:B------:R-:W-:Y:S01]  /*3ed0*/  @!PT LDS RZ, [RZ] ;  /* 0x00000000fffff984 */ /* 0x000fe20000000800 */
[----:B------:R-:W-:Y:S01]  /*3ee0*/  @!PT LDS RZ, [RZ] ;  /* 0x00000000fffff984 */ /* 0x000fe20000000800 */
[----:B------:R-:W-:Y:S01]  /*3ef0*/  @!PT LDS RZ, [RZ] ;  /* 0x00000000fffff984 */ /* 0x000fe20000000800 */
[----:B------:R4:W-:Y:S04]  /*3f00*/  LDGSTS.E.BYPASS.LTC128B.128 [R0+0x10000], desc[UR12][R8.64] ;  /* 0x1000000008007fae */ /* 0x0009e8000b901d4c */
.L_x_2417:
[----:B------:R-:W-:Y:S05]  /*3f10*/  BSYNC B0 ;  /* 0x0000000000007941 */ /* 0x000fea0003800000 */
.L_x_2416:
        /* <DEDUP_REMOVED lines=22> */
.L_x_2419:
[----:B------:R-:W-:Y:S05]  /*4080*/  BSYNC B0 ;  /* 0x0000000000007941 */ /* 0x000fea0003800000 */
.L_x_2418:
        /* <DEDUP_REMOVED lines=22> */
.L_x_2421:
[----:B------:R-:W-:Y:S05]  /*41f0*/  BSYNC B0 ;  /* 0x0000000000007941 */ /* 0x000fea0003800000 */
.L_x_2420:
        /* <DEDUP_REMOVED lines=22> */
.L_x_2423:
[----:B------:R-:W-:Y:S05]  /*4360*/  BSYNC B0 ;  /* 0x0000000000007941 */ /* 0x000fea0003800000 */
.L_x_2422:
[----:B------:R-:W-:Y:S01]  /*4370*/  ULDC.64 UR16, c[0x0][0x3c8] ;  /* 0x0000f20000107ab9 */ /* 0x000fe20000000a00 */
[----:B------:R-:W-:Y:S01]  /*4380*/  USHF.R.S32.HI UR6, URZ, 0x1f, UR57 ;  /* 0x0000001f3f067899 */ /* 0x000fe20008011439 */
[----:B------:R-:W-:Y:S01]  /*4390*/  ISETP.NE.AND P5, PT, R15, RZ, PT ;  /* 0x000000ff0f00720c */ /* 0x000fe20003fa5270 */
[----:B------:R-:W-:Y:S01]  /*43a0*/  UISETP.NE.U32.AND UP1, UPT, UR16, URZ, UPT ;  /* 0x0000003f1000728c */ /* 0x000fe2000bf25070 */
[----:B----4-:R-:W-:Y:S02]  /*43b0*/  SHF.R.S32.HI R9, RZ, 0x1f, R23 ;  /* 0x0000001fff097819 */ /* 0x010fe40000011417 */
[----:B------:R-:W-:Y:S01]  /*43c0*/  ISETP.NE.AND P4, PT, R16, RZ, PT ;  /* 0x000000ff1000720c */ /* 0x000fe20003f85270 */
[----:B------:R-:W-:Y:S01]  /*43d0*/  UISETP.NE.AND.EX UP1, UPT, UR17, URZ, UPT, UP1 ;  /* 0x0000003f1100728c */ /* 0x000fe2000bf25310 */
[----:B------:R-:W-:Y:S01]  /*43e0*/  ISETP.NE.AND P3, PT, R14, RZ, PT ;  /* 0x000000ff0e00720c */ /* 0x000fe20003f65270 */
[----:B------:R-:W-:Y:S01]  /*43f0*/  IMAD.MOV.U32 R17, RZ, RZ, 0x7f800000 ;  /* 0x7f800000ff117424 */ /* 0x000fe200078e00ff */
[----:B------:R-:W-:Y:S01]  /*4400*/  SHF.R.S32.HI R2, RZ, 0x1f, R11 ;  /* 0x0000001fff027819 */ /* 0x000fe2000001140b */
[----:B------:R-:W-:Y:S01]  /*4410*/  IMAD.MOV.U32 R13, RZ, RZ, 0x7f800000 ;  /* 0x7f800000ff0d7424 */ /* 0x000fe200078e00ff */
[----:B------:R-:W0:Y:S01]  /*4420*/  LDGDEPBAR ;  /* 0x00000000000079af */ /* 0x000e220000000000 */
        /* <DEDUP_REMOVED lines=11> */
[----:B-123--:R-:W-:Y:S01]  /*44e0*/  SHF.L.U64.HI R0, R23, 0x2, R9 ;  /* 0x0000000217007819 */ /* 0x00efe20000010209 */
[----:B------:R-:W-:-:S02]  /*44f0*/  IMAD.MOV.U32 R10, RZ, RZ, 0x7f800000 ;  /* 0x7f800000ff0a7424 */ /* 0x000fc400078e00ff */
[----:B------:R-:W-:Y:S01]  /*4500*/  VIADD R190, R192, 0x2000 ;  /* 0x00002000c0be7836 */ /* 0x000fe20000000000 */
[----:B------:R-:W-:Y:S01]  /*4510*/  @UP1 ULEA.HI.X UR17, UR6, UR17, UR7, 0x2, UP0 ;  /* 0x0000001106111291 */ /* 0x000fe200080f1407 */
[----:B------:R-:W-:Y:S01]  /*4520*/  IMAD.U32 R4, RZ, RZ, UR16 ;  /* 0x00000010ff047e24 */ /* 0x000fe2000f8e00ff */
[----:B------:R-:W-:Y:S01]  /*4530*/  CS2R R126, SRZ ;  /* 0x00000000007e7805 */ /* 0x000fe2000001ff00 */
[----:B------:R-:W-:Y:S01]  /*4540*/  @UP1 ULDC UR6, c[0x0][0x2e8] ;  /* 0x0000ba0000061ab9 */ /* 0x000fe20000000800 */
[----:B------:R-:W-:Y:S01]  /*4550*/  IMAD.MOV.U32 R194, RZ, RZ, 0x20 ;  /* 0x00000020ffc27424 */ /* 0x000fe200078e00ff */
[----:B------:R-:W-:Y:S01]  /*4560*/  CS2R R124, SRZ ;  /* 0x00000000007c7805 */ /* 0x000fe2000001ff00 */
[----:B------:R-:W-:Y:S01]  /*4570*/  IMAD.U32 R5, RZ, RZ, UR17 ;  /* 0x00000011ff057e24 */ /* 0x000fe2000f8e00ff */
[----:B------:R-:W-:Y:S01]  /*4580*/  CS2R R130, SRZ ;  /* 0x0000000000827805 */ /* 0x000fe2000001ff00 */
[----:B------:R-:W-:Y:S01]  /*4590*/  IMAD.MOV.U32 R193, RZ, RZ, 0x40 ;  /* 0x00000040ffc17424 */ /* 0x000fe200078e00ff */
[----:B------:R-:W-:-:S02]  /*45a0*/  CS2R R128, SRZ ;  /* 0x0000000000807805 */ /* 0x000fc4000001ff00 */
[----:B------:R-:W-:Y:S01]  /*45b0*/  CS2R R122, SRZ ;  /* 0x00000000007a7805 */ /* 0x000fe2000001ff00 */
[----:B------:R1:W2:Y:S01]  /*45c0*/  @P1 LDG.E R8, desc[UR12][R4.64] ;  /* 0x0000000c04081981 */ /* 0x0002a2000c1e1900 */
        /* <DEDUP_REMOVED lines=23> */
[----:B------:R-:W-:Y:S01]  /*4740*/  CS2R R74, SRZ ;  /* 0x00000000004a7805 */ /* 0x000fe2000001ff00 */
[----:B-1----:R-:W-:Y:S01]  /*4750*/  IMAD.SHL.U32 R4, R23, 0x4, RZ ;  /* 0x0000000417047824 */ /* 0x002fe200078e00ff */
[----:B------:R-:W-:Y:S02]  /*4760*/  CS2R R72, SRZ ;  /* 0x0000000000487805 */ /* 0x000fe4000001ff00 */
[----:B------:R-:W-:Y:S02]  /*4770*/  CS2R R70, SRZ ;  /* 0x0000000000467805 */ /* 0x000fe4000001ff00 */
[----:B------:R-:W-:Y:S01]  /*4780*/  CS2R R68, SRZ ;  /* 0x0000000000447805 */ /* 0x000fe2000001ff00 */
[----:B------:R-:W-:Y:S01]  /*4790*/  ULDC UR10, c[0x0][0x394] ;  /* 0x0000e500000a7ab9 */ /* 0x000fe20000000800 */
[----:B------:R-:W-:Y:S01]  /*47a0*/  IADD3 R4, P2, R4, UR20, RZ ;  /* 0x0000001404047c10 */ /* 0x000fe2000ff5e0ff */
[----:B------:R-:W-:Y:S01]  /*47b0*/  UMOV UR8, URZ ;  /* 0x0000003f00087c82 */ /* 0x000fe20008000000 */
[----:B------:R-:W-:-:S02]  /*47c0*/  ULDC UR27, c[0x0][0x2d0] ;  /* 0x0000b400001b7ab9 */ /* 0x000fc40000000800 */
[----:B------:R-:W-:Y:S02]  /*47d0*/  IADD3.X R5, R0, UR19, RZ, P2, !PT ;  /* 0x0000001300057c10 */ /* 0x000fe400097fe4ff */
[----:B------:R-:W-:-:S03]  /*47e0*/  @!P6 LEA R6, P2, R11, UR20, 0x2 ;  /* 0x000000140b06ec11 */ /* 0x000fc6000f8410ff */
[----:B------:R-:W3:Y:S01]  /*47f0*/  @!P5 LDG.E R17, desc[UR12][R4.64] ;  /* 0x0000000c0411d981 */ /* 0x000ee2000c1e1900 */
[----:B------:R-:W-:-:S03]  /*4800*/  @!P6 LEA.HI.X R7, R11, UR19, R2, 0x2, P2 ;  /* 0x000000130b07ec11 */ /* 0x000fc600090f1402 */
[----:B------:R-:W4:Y:S04]  /*4810*/  @!P4 LDG.E R13, desc[UR12][R4.64+0x20] ;  /* 0x0000200c040dc981 */ /* 0x000f28000c1e1900 */
[----:B------:R1:W5:Y:S04]  /*4820*/  @!P3 LDG.E R12, desc[UR12][R4.64+0x100] ;  /* 0x0001000c040cb981 */ /* 0x000368000c1e1900 */
[----:B------:R-:W5:Y:S01]  /*4830*/  @!P6 LDG.E R10, desc[UR12][R6.64] ;  /* 0x0000000c060ae981 */ /* 0x000f62000c1e1900 */
[----:B------:R-:W-:Y:S01]  /*4840*/  IMAD.SHL.U32 R2, R21, 0x2, RZ ;  /* 0x0000000215027824 */ /* 0x000fe200078e00ff */
[----:B------:R-:W-:-:S04]  /*4850*/  LEA.HI R0, R22, R21, RZ, 0x7 ;  /* 0x0000001516007211 */ /* 0x000fc800078f38ff */
[----:B------:R-:W-:Y:S02]  /*4860*/  SHF.R.S32.HI R0, RZ, 0x7, R0 ;  /* 0x00000007ff007819 */ /* 0x000fe40000011400 */
[----:B------:R-:W-:Y:S01]  /*4870*/  LOP3.LUT R2, R2, 0x6, RZ, 0xc0, !PT ;  /* 0x0000000602027812 */ /* 0x000fe200078ec0ff */
[----:B-1----:R-:W2:Y:S04]  /*4880*/  @P1 MUFU.RCP R4, UR6 ;  /* 0x0000000600041d08 */ /* 0x002ea80008001000 */
[----:B------:R-:W-:Y:S02]  /*4890*/  IMAD R2, R0, 0x40, R2 ;  /* 0x0000004000027824 */ /* 0x000fe400078e0202 */
[----:B------:R-:W-:-:S04]  /*48a0*/  IMAD.U32 R0, RZ, RZ, UR51 ;  /* 0x00000033ff007e24 */ /* 0x000fc8000f8e00ff */
[----:B------:R-:W-:Y:S02]  /*48b0*/  IMAD R195, R0, 0x80, R2 ;  /* 0x0000008000c37824 */ /* 0x000fe400078e0202 */
[C---:B------:R-:W-:Y:S01]  /*48c0*/  VIADD R0, R23.reuse, 0xffffff80 ;  /* 0xffffff8017007836 */ /* 0x040fe20000000000 */
[----:B------:R-:W-:Y:S01]  /*48d0*/  SHF.L.U64.HI R5, R23, 0x2, R9 ;  /* 0x0000000217057819 */ /* 0x000fe20000010209 */
[----:B------:R-:W-:Y:S01]  /*48e0*/  VIADD R2, R191, 0x2000 ;  /* 0x00002000bf027836 */ /* 0x000fe20000000000 */
[----:B------:R-:W-:-:S04]  /*48f0*/  SEL R190, R190, R192, !P0 ;  /* 0x000000c0bebe7207 */ /* 0x000fc80004000000 */
[----:B------:R-:W-:Y:S02]  /*4900*/  SEL R2, R2, R191, !P0 ;  /* 0x000000bf02027207 */ /* 0x000fe40004000000 */
[----:B------:R-:W-:Y:S02]  /*4910*/  LEA R190, R190, UR4, 0x1 ;  /* 0x00000004bebe7c11 */ /* 0x000fe4000f8e08ff */
[----:B------:R-:W-:Y:S01]  /*4920*/  LEA R184, R2, UR4, 0x1 ;  /* 0x0000000402b87c11 */ /* 0x000fe2000f8e08ff */
[----:B------:R-:W-:Y:S01]  /*4930*/  UMOV UR18, UR10 ;  /* 0x0000000a00127c82 */ /* 0x000fe20008000000 */
[----:B------:R-:W-:Y:S01]  /*4940*/  UIADD3 UR26, UR24, 0x80, URZ ;  /* 0x00000080181a7890 */ /* 0x000fe2000fffe03f */
[----:B------:R-:W-:Y:S01]  /*4950*/  ULDC UR10, c[0x0][0x2ec] ;  /* 0x0000bb00000a7ab9 */ /* 0x000fe20000000800 */
[----:B--2---:R-:W-:-:S05]  /*4960*/  @P1 FMUL.FTZ R4, R8, R4 ;  /* 0x0000000408041220 */ /* 0x004fca0000410000 */
[----:B------:R-:W-:Y:S01]  /*4970*/  @P1 R2UR UR6, R4 ;  /* 0x00000000040612ca */ /* 0x000fe200000e0000 */
[----:B------:R-:W-:-:S05]  /*4980*/  IMAD.SHL.U32 R4, R23, 0x4, RZ ;  /* 0x0000000417047824 */ /* 0x000fca00078e00ff */
[----:B------:R1:W-:Y:S02]  /*4990*/  STL [R1+0x34], R4 ;  /* 0x0000340401007387 */ /* 0x0003e40000100800 */
[----:B-1----:R-:W-:Y:S02]  /*49a0*/  SHF.R.S32.HI R4, RZ, 0x1f, R0 ;  /* 0x0000001fff047819 */ /* 0x002fe40000011400 */
[----:B---3--:R1:W-:Y:S02]  /*49b0*/  STL [R1+0x1c], R17 ;  /* 0x00001c1101007387 */ /* 0x0083e40000100800 */
[C---:B------:R-:W-:Y:S01]  /*49c0*/  SHF.L.U64.HI R4, R0.reuse, 0x2, R4 ;  /* 0x0000000200047819 */ /* 0x040fe20000010204 */
[----:B------:R-:W-:Y:S01]  /*49d0*/  IMAD.SHL.U32 R0, R0, 0x4, RZ ;  /* 0x0000000400007824 */ /* 0x000fe200078e00ff */
[----:B----4-:R1:W-:Y:S04]  /*49e0*/  STL [R1+0x20], R13 ;  /* 0x0000200d01007387 */ /* 0x0103e80000100800 */
[----:B-----5:R1:W-:Y:S04]  /*49f0*/  STL [R1+0x14], R12 ;  /* 0x0000140c01007387 */ /* 0x0203e80000100800 */
[----:B------:R1:W-:Y:S04]  /*4a00*/  STL [R1+0x18], R10 ;  /* 0x0000180a01007387 */ /* 0x0003e80000100800 */
[----:B------:R1:W-:Y:S04]  /*4a10*/  STL [R1+0x30], R5 ;  /* 0x0000300501007387 */ /* 0x0003e80000100800 */
[----:B------:R1:W-:Y:S04]  /*4a20*/  STL [R1+0x2c], R4 ;  /* 0x00002c0401007387 */ /* 0x0003e80000100800 */
[----:B------:R1:W-:Y:S04]  /*4a30*/  STL [R1+0x28], R0 ;  /* 0x0000280001007387 */ /* 0x0003e80000100800 */
[----:B------:R1:W-:Y:S01]  /*4a40*/  STL [R1], R196 ;  /* 0x000000c401007387 */ /* 0x0003e20000100800 */
[----:B------:R-:W-:Y:S01]  /*4a50*/  @UP1 UMOV UR8, UR6 ;  /* 0x0000000600081c82 */ /* 0x000fe20008000000 */
[----:B------:R-:W-:-:S05]  /*4a60*/  ULDC.64 UR6, c[0x0][0x398] ;  /* 0x0000e60000067ab9 */ /* 0x000fca0000000a00 */
.L_x_2428:
[----:B-1----:R-:W2:Y:S01]  /*4a70*/  LDL R0, [R1+0x38] ;  /* 0x0000380001007983 */ /* 0x002ea20000100800 */
[----:B------:R-:W-:Y:S02]  /*4a80*/  USHF.L.U32 UR14, UR11, 0x7, URZ ;  /* 0x000000070b0e7899 */ /* 0x000fe4000800063f */
[----:B------:R-:W-:Y:S01]  /*4a90*/  UIADD3 UR16, UR24, UR15, URZ ;  /* 0x0000000f18107290 */ /* 0x000fe2000fffe03f */
[----:B------:R-:W0:Y:S03]  /*4aa0*/  LDGDEPBAR ;  /* 0x00000000000079af */ /* 0x000e260000000000 */
[----:B------:R-:W-:Y:S05]  /*4ab0*/  UIADD3 UR17, -UR9, 0x80, UR16 ;  /* 0x0000008009117890 */ /* 0x000fea000fffe110 */
[----:B------:R-:W3:Y:S01]  /*4ac0*/  LDL R206, [R1+0x34] ;  /* 0x0000340001ce7983 */ /* 0x000ee20000100800 */
[----:B------:R-:W-:Y:S03]  /*4ad0*/  UIADD3 UR17, UR17, -UR6, URZ ;  /* 0x8000000611117290 */ /* 0x000fe6000fffe03f */
[----:B------:R-:W4:Y:S01]  /*4ae0*/  LDL R205, [R1+0x30] ;  /* 0x0000300001cd7983 */ /* 0x000f220000100800 */
[----:B------:R-:W-:Y:S03]  /*4af0*/  UISETP.GE.AND UP0, UPT, UR14, UR17, UPT ;  /* 0x000000110e00728c */ /* 0x000fe6000bf06270 */
[----:B------:R-:W4:Y:S01]  /*4b00*/  LDL R249, [R1+0x24] ;  /* 0x0000240001f97983 */ /* 0x000f220000100800 */
[----:B------:R-:W-:Y:S01]  /*4b10*/  UMOV UR17, UR60 ;  /* 0x0000003c00117c82 */ /* 0x000fe20008000000 */
[----:B------:R-:W-:Y:S04]  /*4b20*/  DEPBAR.LE SB0, 0x0 ;  /* 0x000080000000791a */ /* 0x000fe80000000000 */
[----:B------:R-:W-:Y:S06]  /*4b30*/  BAR.SYNC.DEFER_BLOCKING 0x0 ;  /* 0x0000000000007b1d */ /* 0x000fec0000010000 */
        /* <DEDUP_REMOVED lines=29> */
[----:B------:R-:W-:Y:S01]  /*4d10*/  LDSM.16.M88.4 R132, [R189+0x1000] ;  /* 0x00100000bd84783b */ /* 0x000fe20000000200 */
[----:B--2---:R-:W-:Y:S05]  /*4d20*/  R2P PR, R0, 0x6 ;  /* 0x0000000600007804 */ /* 0x004fea0000000000 */
[----:B------:R-:W-:Y:S04]  /*4d30*/  SEL R2, R194, 0xffffffe0, !P1 ;  /* 0xffffffe0c2027807 */ /* 0x000fe80004800000 */
[----:B------:R-:W-:Y:S02]  /*4d40*/  SEL R185, R193, 0xffffffc0, !P2 ;  /* 0xffffffc0c1b97807 */ /* 0x000fe40005000000 */
[C---:B------:R-:W-:Y:S02]  /*4d50*/  IADD3 R0, R190.reuse, R2, RZ ;  /* 0x00000002be007210 */ /* 0x040fe40007ffe0ff */
[-C--:B------:R-:W-:Y:S03]  /*4d60*/  IADD3 R164, R190, R185.reuse, RZ ;  /* 0x000000b9bea47210 */ /* 0x080fe60007ffe0ff */
[----:B------:R-:W1:Y:S08]  /*4d70*/  LDSM.16.M88.4 R136, [R0] ;  /* 0x000000000088783b */ /* 0x000e700000000200 */
[----:B------:R2:W3:Y:S08]  /*4d80*/  LDSM.16.M88.4 R144, [R0+0x2000] ;  /* 0x002000000090783b */ /* 0x0004f00000000200 */
[----:B------:R-:W4:Y:S08]  /*4d90*/  LDSM.16.M88.4 R156, [R164] ;  /* 0x00000000a49c783b */ /* 0x000f300000000200 */
[----:B------:R-:W4:Y:S01]  /*4da0*/  LDSM.16.M88.4 R164, [R164+0x2000] ;  /* 0x00200000a4a4783b */ /* 0x000f220000000200 */
[----:B--2---:R-:W-:Y:S07]  /*4db0*/  IADD3 R0, R0, R185, RZ ;  /* 0x000000b900007210 */ /* 0x004fee0007ffe0ff */
        /* <DEDUP_REMOVED lines=18> */
[----:B------:R-:W-:Y:S01]  /*4ee0*/  HMMA.16816.F32.BF16 R64, R136, R154, R64 ;  /* 0x0000009a8840723c */ /* 0x000fe20000041840 */
[----:B------:R-:W3:Y:S05]  /*4ef0*/  LDSM.16.M88.4 R136, [R188+0x800] ;  /* 0x00080000bc88783b */ /* 0x000eea0000000200 */
[-C--:B----4-:R-:W-:Y:S06]  /*4f00*/  HMMA.16816.F32.BF16 R4, R156, R160.reuse, R4 ;  /* 0x000000a09c04723c */ /* 0x090fec0000041804 */
        /* <DEDUP_REMOVED lines=21> */
[----:B------:R-:W-:Y:S01]  /*5060*/  FMUL.FTZ R7, R7, UR7 ;  /* 0x0000000707077c20 */ /* 0x000fe20008410000 */
[-C--:B---3--:R-:W-:Y:S01]  /*5070*/  HMMA.16816.F32.BF16 R20, R176, R136.reuse, R20 ;  /* 0x00000088b014723c */ /* 0x088fe20000041814 */
[----:B------:R-:W-:Y:S02]  /*5080*/  MUFU.TANH R201, R5 ;  /* 0x0000000500c97308 */ /* 0x000fe40000002400 */
[----:B------:R-:W-:Y:S01]  /*5090*/  FMUL.FTZ R4, R4, UR7 ;  /* 0x0000000704047c20 */ /* 0x000fe20008410000 */
[----:B------:R-:W-:Y:S01]  /*50a0*/  FMUL.FTZ R10, R10, UR7 ;  /* 0x000000070a0a7c20 */ /* 0x000fe20008410000 */
[----:B------:R-:W-:Y:S01]  /*50b0*/  FMUL.FTZ R11, R11, UR7 ;  /* 0x000000070b0b7c20 */ /* 0x000fe20008410000 */
[----:B------:R-:W-:Y:S01]  /*50c0*/  FMUL.FTZ R8, R8, UR7 ;  /* 0x0000000708087c20 */ /* 0x000fe20008410000 */
[----:B------:R-:W-:Y:S01]  /*50d0*/  FMUL.FTZ R9, R9, UR7 ;  /* 0x0000000709097c20 */ /* 0x000fe20008410000 */
[C---:B------:R-:W-:Y:S03]  /*50e0*/  HMMA.16816.F32.BF16 R24, R132.reuse, R136, R24 ;  /* 0x000000888418723c */ /* 0x040fe60000041818 */
[----:B------:R-:W-:Y:S01]  /*50f0*/  MUFU.TANH R203, R6 ;  /* 0x0000000600cb7308 */ /* 0x000fe20000002400 */
[----:B------:R-:W-:Y:S01]  /*5100*/  FMUL.FTZ R0, R12, UR7 ;  /* 0x000000070c007c20 */ /* 0x000fe20008410000 */
[----:B------:R-:W-:Y:S01]  /*5110*/  IADD3 R12, P0, R206, UR22, RZ ;  /* 0x00000016ce0c7c10 */ /* 0x000fe2000ff1e0ff */
[----:B------:R-:W-:Y:S01]  /*5120*/  FMUL.FTZ R15, R15, UR7 ;  /* 0x000000070f0f7c20 */ /* 0x000fe20008410000 */
[-C--:B------:R-:W-:Y:S06]  /*5130*/  HMMA.16816.F32.BF16 R28, R132, R138.reuse, R28 ;  /* 0x0000008a841c723c */ /* 0x080fec000004181c */
[----:B------:R-:W-:Y:S01]  /*5140*/  MUFU.TANH R202, R7 ;  /* 0x0000000700ca7308 */ /* 0x000fe20000002400 */
[----:B------:R-:W-:Y:S01]  /*5150*/  FMUL.FTZ R14, R14, UR7 ;  /* 0x000000070e0e7c20 */ /* 0x000fe20008410000 */
[----:B------:R-:W-:Y:S01]  /*5160*/  FMUL.FTZ R19, R19, UR7 ;  /* 0x0000000713137c20 */ /* 0x000fe20008410000 */
[C---:B------:R-:W-:Y:S07]  /*5170*/  HMMA.16816.F32.BF16 R32, R176.reuse, R138, R32 ;  /* 0x0000008ab020723c */ /* 0x040fee0000041820 */
[----:B------:R1:W-:Y:S01]  /*5180*/  MUFU.TANH R204, R4 ;  /* 0x0000000400cc7308 */ /* 0x0003e20000002400 */
[----:B------:R-:W-:Y:S03]  /*5190*/  FMUL.FTZ R22, R22, UR7 ;  /* 0x0000000716167c20 */ /* 0x000fe60008410000 */
[----:B------:R-:W-:Y:S01]  /*51a0*/  FMUL.FTZ R23, R23, UR7 ;  /* 0x0000000717177c20 */ /* 0x000fe20008410000 */
[----:B------:R-:W-:Y:S01]  /*51b0*/  FMUL.FTZ R20, R20, UR7 ;  /* 0x0000000714147c20 */ /* 0x000fe20008410000 */
[----:B------:R-:W-:Y:S01]  /*51c0*/  FMUL.FTZ R18, R18, UR7 ;  /* 0x0000000712127c20 */ /* 0x000fe20008410000 */
[----:B------:R-:W-:Y:S03]  /*51d0*/  FMUL.FTZ R26, R26, UR7 ;  /* 0x000000071a1a7c20 */ /* 0x000fe60008410000 */
[----:B------:R-:W-:Y:S01]  /*51e0*/  MUFU.TANH R197, R10 ;  /* 0x0000000a00c57308 */ /* 0x000fe20000002400 */
[----:B------:R-:W-:Y:S01]  /*51f0*/  FMUL.FTZ R27, R27, UR7 ;  /* 0x000000071b1b7c20 */ /* 0x000fe20008410000 */
[----:B------:R-:W-:Y:S01]  /*5200*/  FMUL.FTZ R24, R24, UR7 ;  /* 0x0000000718187c20 */ /* 0x000fe20008410000 */
[----:B------:R-:W-:Y:S01]  /*5210*/  FMUL.FTZ R25, R25, UR7 ;  /* 0x0000000719197c20 */ /* 0x000fe20008410000 */
[----:B------:R-:W-:Y:S01]  /*5220*/  FMUL.FTZ R155, R31, UR7 ;  /* 0x000000071f9b7c20 */ /* 0x000fe20008410000 */
[----:B------:R-:W-:Y:S05]  /*5230*/  FMUL.FTZ R150, R30, UR7 ;  /* 0x000000071e967c20 */ /* 0x000fea0008410000 */
[----:B------:R-:W-:Y:S01]  /*5240*/  MUFU.TANH R198, R11 ;  /* 0x0000000b00c67308 */ /* 0x000fe20000002400 */
[----:B-1----:R-:W1:Y:S01]  /*5250*/  LDSM.16.M88.4 R4, [R188+0x1000] ;  /* 0x00100000bc04783b */ /* 0x002e620000000200 */
[----:B------:R-:W-:Y:S01]  /*5260*/  FMUL.FTZ R144, R29, UR7 ;  /* 0x000000071d907c20 */ /* 0x000fe20008410000 */
[----:B------:R-:W-:Y:S01]  /*5270*/  FMUL.FTZ R145, R28, UR7 ;  /* 0x000000071c917c20 */ /* 0x000fe20008410000 */
[----:B------:R-:W-:Y:S01]  /*5280*/  FMUL.FTZ R159, R35, UR7 ;  /* 0x00000007239f7c20 */ /* 0x000fe20008410000 */
[----:B------:R-:W-:Y:S01]  /*5290*/  FMUL.FTZ R162, R32, UR7 ;  /* 0x0000000720a27c20 */ /* 0x000fe20008410000 */
[----:B------:R-:W-:Y:S01]  /*52a0*/  FMUL.FTZ R158, R34, UR7 ;  /* 0x00000007229e7c20 */ /* 0x000fe20008410000 */
[----:B------:R-:W-:Y:S03]  /*52b0*/  FMUL.FTZ R143, R33, UR7 ;  /* 0x00000007218f7c20 */ /* 0x000fe60008410000 */
[----:B------:R-:W-:Y:S10]  /*52c0*/  MUFU.TANH R200, R8 ;  /* 0x0000000800c87308 */ /* 0x000ff40000002400 */
[----:B------:R2:W-:Y:S10]  /*52d0*/  MUFU.TANH R199, R9 ;  /* 0x0000000900c77308 */ /* 0x0005f40000002400 */
[----:B------:R3:W-:Y:S10]  /*52e0*/  MUFU.TANH R175, R15 ;  /* 0x0000000f00af7308 */ /* 0x0007f40000002400 */
[----:B------:R4:W-:Y:S01]  /*52f0*/  MUFU.TANH R181, R14 ;  /* 0x0000000e00b57308 */ /* 0x0009e20000002400 */
[----:B--2---:R-:W2:Y:S09]  /*5300*/  LDSM.16.M88.4 R8, [R188+0x1800] ;  /* 0x00180000bc08783b */ /* 0x004eb20000000200 */
[----:B------:R4:W-:Y:S01]  /*5310*/  MUFU.TANH R172, R0 ;  /* 0x0000000000ac7308 */ /* 0x0009e20000002400 */
[----:B---3--:R-:W-:Y:S01]  /*5320*/  FMUL.FTZ R15, R13, UR7 ;  /* 0x000000070d0f7c20 */ /* 0x008fe20008410000 */
[----:B------:R-:W-:Y:S01]  /*5330*/  IADD3.X R13, R205, UR21, RZ, P0, !PT ;  /* 0x00000015cd0d7c10 */ /* 0x000fe200087fe4ff */
[-C--:B-1----:R-:W-:Y:S04]  /*5340*/  HMMA.16816.F32.BF16 R36, R176, R4.reuse, R36 ;  /* 0x00000004b024723c */ /* 0x082fe80000041824 */
[----:B------:R-:W5:Y:S03]  /*5350*/  LDG.E R154, desc[UR12][R12.64] ;  /* 0x0000000c0c9a7981 */ /* 0x000f66000c1e1900 */
[----:B------:R-:W-:Y:S01]  /*5360*/  MUFU.TANH R164, R22 ;  /* 0x0000001600a47308 */ /* 0x000fe20000002400 */
[C---:B------:R-:W-:Y:S01]  /*5370*/  HMMA.16816.F32.BF16 R40, R132.reuse, R4, R40 ;  /* 0x000000048428723c */ /* 0x040fe20000041828 */
[----:B------:R-:W5:Y:S03]  /*5380*/  LDG.E R153, desc[UR12][R12.64+0x20] ;  /* 0x0000200c0c997981 */ /* 0x000f66000c1e1900 */
[----:B----4-:R-:W-:Y:S01]  /*5390*/  IADD3 R14, R249, -UR15, -R195 ;  /* 0x8000000ff90e7c10 */ /* 0x010fe2000fffe8c3 */
[----:B------:R-:W5:Y:S04]  /*53a0*/  LDG.E R152, desc[UR12][R12.64+0x100] ;  /* 0x0001000c0c987981 */ /* 0x000f68000c1e1900 */
[----:B------:R1:W-:Y:S01]  /*53b0*/  MUFU.TANH R157, R23 ;  /* 0x00000017009d7308 */ /* 0x0003e20000002400 */
[-C--:B------:R-:W-:Y:S01]  /*53c0*/  HMMA.16816.F32.BF16 R44, R132, R6.reuse, R44 ;  /* 0x00000006842c723c */ /* 0x080fe2000004182c */
[----:B------:R3:W5:Y:S01]  /*53d0*/  LDG.E R151, desc[UR12][R12.64+0x120] ;  /* 0x0001200c0c977981 */ /* 0x000762000c1e1900 */
[----:B------:R-:W-:Y:S04]  /*53e0*/  MOV R0, UR14 ;  /* 0x0000000e00007c02 */ /* 0x000fe80008000f00 */
[C---:B------:R-:W-:Y:S03]  /*53f0*/  HMMA.16816.F32.BF16 R48, R176.reuse, R6, R48 ;  /* 0x00000006b030723c */ /* 0x040fe60000041830 */
[----:B------:R4:W-:Y:S02]  /*5400*/  MUFU.TANH R167, R19 ;  /* 0x0000001300a77308 */ /* 0x0009e40000002400 */
[----:B------:R-:W-:Y:S01]  /*5410*/  IADD3 R0, R0, UR9, R14 ;  /* 0x0000000900007c10 */ /* 0x000fe2000fffe00e */
[----:B------:R-:W-:Y:S01]  /*5420*/  FMUL.FTZ R14, R21, UR7 ;  /* 0x00000007150e7c20 */ /* 0x000fe20008410000 */
[----:B------:R-:W-:Y:S01]  /*5430*/  FMUL.FTZ R137, R38, UR7 ;  /* 0x0000000726897c20 */ /* 0x000fe20008410000 */
[----:B------:R-:W-:Y:S05]  /*5440*/  FMUL.FTZ R136, R39, UR7 ;  /* 0x0000000727887c20 */ /* 0x000fea0008410000 */
[----:B------:R4:W-:Y:S01]  /*5450*/  MUFU.TANH R165, R18 ;  /* 0x0000001200a57308 */ /* 0x0009e20000002400 */
[-C--:B--2---:R-:W-:Y:S03]  /*5460*/  HMMA.16816.F32.BF16 R52, R176, R8.reuse, R52 ;  /* 0x00000008b034723c */ /* 0x084fe60000041834 */
[----:B------:R-:W-:Y:S01]  /*5470*/  FMUL.FTZ R146, R40, UR7 ;  /* 0x0000000728927c20 */ /* 0x000fe20008410000 */
[C---:B------:R-:W-:Y:S01]  /*5480*/  IADD3 R40, R0.reuse, -0x1, RZ ;  /* 0xffffffff00287810 */ /* 0x040fe20007ffe0ff */
[----:B------:R-:W-:Y:S01]  /*5490*/  FMUL.FTZ R142, R37, UR7 ;  /* 0x00000007258e7c20 */ /* 0x000fe20008410000 */
[C---:B-1----:R-:W-:Y:S03]  /*54a0*/  IADD3 R23, R0.reuse, 0x8, RZ ;  /* 0x0000000800177810 */ /* 0x042fe60007ffe0ff */
[----:B------:R-:W-:Y:S02]  /*54b0*/  MUFU.TANH R169, R15 ;  /* 0x0000000f00a97308 */ /* 0x000fe40000002400 */
[C---:B------:R-:W-:Y:S01]  /*54c0*/  IADD3 R22, R0.reuse, 0x7, RZ ;  /* 0x0000000700167810 */ /* 0x040fe20007ffe0ff */
[C---:B------:R-:W-:Y:S04]  /*54d0*/  HMMA.16816.F32.BF16 R56, R132.reuse, R8, R56 ;  /* 0x000000088438723c */ /* 0x040fe80000041838 */
[----:B------:R-:W-:Y:S01]  /*54e0*/  IADD3 R5, R0, 0x48, RZ ;  /* 0x0000004800057810 */ /* 0x000fe20007ffe0ff */
[----:B------:R-:W-:Y:S02]  /*54f0*/  FMUL.FTZ R139, R36, UR7 ;  /* 0x00000007248b7c20 */ /* 0x000fe40008410000 */
[----:B------:R-:W-:Y:S01]  /*5500*/  MUFU.TANH R138, R26 ;  /* 0x0000001a008a7308 */ /* 0x000fe20000002400 */
[----:B------:R-:W-:Y:S03]  /*5510*/  IADD3 R4, R0, 0x47, RZ ;  /* 0x0000004700047810 */ /* 0x000fe60007ffe0ff */
[----:B---3--:R-:W-:Y:S01]  /*5520*/  FMUL.FTZ R12, R17, UR7 ;  /* 0x00000007110c7c20 */ /* 0x008fe20008410000 */
[----:B------:R-:W-:Y:S01]  /*5530*/  ISETP.GE.AND P3, PT, R40, RZ, PT ;  /* 0x000000ff2800720c */ /* 0x000fe20003f66270 */
[-C--:B------:R-:W-:Y:S03]  /*5540*/  HMMA.16816.F32.BF16 R60, R132, R10.reuse, R60 ;  /* 0x0000000a843c723c */ /* 0x080fe6000004183c */
[----:B------:R-:W-:Y:S01]  /*5550*/  ISETP.GE.AND P2, PT, R23, RZ, PT ;  /* 0x000000ff1700720c */ /* 0x000fe20003f46270 */
[----:B------:R-:W-:Y:S01]  /*5560*/  MUFU.TANH R140, R27 ;  /* 0x0000001b008c7308 */ /* 0x000fe20000002400 */
[----:B------:R-:W-:Y:S01]  /*5570*/  FMUL.FTZ R207, R53, UR7 ;  /* 0x0000000735cf7c20 */ /* 0x000fe20008410000 */
[----:B------:R-:W-:Y:S01]  /*5580*/  ISETP.GE.AND P6, PT, R22, RZ, PT ;  /* 0x000000ff1600720c */ /* 0x000fe20003fc6270 */
[----:B------:R-:W-:Y:S01]  /*5590*/  FMUL.FTZ R182, R54, UR7 ;  /* 0x0000000736b67c20 */ /* 0x000fe20008410000 */
[----:B------:R-:W-:Y:S01]  /*55a0*/  ISETP.GE.AND P1, PT, R5, RZ, PT ;  /* 0x000000ff0500720c */ /* 0x000fe20003f26270 */
[----:B------:R-:W-:Y:S05]  /*55b0*/  HMMA.16816.F32.BF16 R64, R176, R10, R64 ;  /* 0x0000000ab040723c */ /* 0x000fea0000041840 */
[----:B------:R1:W-:Y:S01]  /*55c0*/  MUFU.TANH R53, R20 ;  /* 0x0000001400357308 */ /* 0x0003e20000002400 */
[----:B------:R-:W-:Y:S01]  /*55d0*/  ISETP.GE.AND P0, PT, R4, RZ, PT ;  /* 0x000000ff0400720c */ /* 0x000fe20003f06270 */
[----:B------:R-:W-:Y:S01]  /*55e0*/  FMUL.FTZ R13, R16, UR7 ;  /* 0x00000007100d7c20 */ /* 0x000fe20008410000 */
[C---:B------:R-:W-:Y:S03]  /*55f0*/  IADD3 R21, R0.reuse, 0x40, RZ ;  /* 0x0000004000157810 */ /* 0x040fe60007ffe0ff */
[----:B------:R-:W-:Y:S01]  /*5600*/  FMUL.FTZ R43, R43, UR7 ;  /* 0x000000072b2b7c20 */ /* 0x000fe20008410000 */
[C---:B----4-:R-:W-:Y:S02]  /*5610*/  IADD3 R19, R0.reuse, 0x38, RZ ;  /* 0x0000003800137810 */ /* 0x050fe40007ffe0ff */
[----:B------:R-:W-:Y:S01]  /*5620*/  ISETP.GE.AND P5, PT, R21, RZ, PT ;  /* 0x000000ff1500720c */ /* 0x000fe20003fa6270 */
[----:B------:R2:W-:Y:S01]  /*5630*/  MUFU.TANH R54, R14 ;  /* 0x0000000e00367308 */ /* 0x0005e20000002400 */
[----:B------:R-:W-:Y:S01]  /*5640*/  IADD3 R18, R0, 0x37, RZ ;  /* 0x0000003700127810 */ /* 0x000fe20007ffe0ff */
[----:B------:R-:W-:Y:S01]  /*5650*/  FMUL.FTZ R42, R42, UR7 ;  /* 0x000000072a2a7c20 */ /* 0x000fe20008410000 */
[C---:B------:R-:W-:Y:S01]  /*5660*/  IADD3 R39, R0.reuse, -0x8, RZ ;  /* 0xfffffff800277810 */ /* 0x040fe20007ffe0ff */
[----:B------:R-:W-:Y:S01]  /*5670*/  FMUL.FTZ R147, R41, UR7 ;  /* 0x0000000729937c20 */ /* 0x000fe20008410000 */
[----:B------:R-:W-:Y:S01]  /*5680*/  IADD3 R38, R0, -0x9, RZ ;  /* 0xfffffff700267810 */ /* 0x000fe20007ffe0ff */
[----:B------:R-:W-:Y:S01]  /*5690*/  FMUL.FTZ R170, R44, UR7 ;  /* 0x000000072caa7c20 */ /* 0x000fe20008410000 */
[C---:B------:R-:W-:Y:S03]  /*56a0*/  IADD3 R37, R0.reuse, -0x10, RZ ;  /* 0xfffffff000257810 */ /* 0x040fe60007ffe0ff */
[----:B------:R-:W-:Y:S01]  /*56b0*/  MUFU.TANH R141, R24 ;  /* 0x00000018008d7308 */ /* 0x000fe20000002400 */
[C---:B-1----:R-:W-:Y:S01]  /*56c0*/  IADD3 R20, R0.reuse, 0x3f, RZ ;  /* 0x0000003f00147810 */ /* 0x042fe20007ffe0ff */
[----:B------:R-:W-:Y:S01]  /*56d0*/  FMUL.FTZ R168, R47, UR7 ;  /* 0x000000072fa87c20 */ /* 0x000fe20008410000 */
[----:B------:R-:W-:Y:S01]  /*56e0*/  @!P3 IADD3 R40, -R0, 0x1, RZ ;  /* 0x000000010028b810 */ /* 0x000fe20007ffe1ff */
[----:B------:R-:W-:Y:S01]  /*56f0*/  FMUL.FTZ R171, R45, UR7 ;  /* 0x000000072dab7c20 */ /* 0x000fe20008410000 */
[----:B------:R-:W-:Y:S01]  /*5700*/  ISETP.GE.AND P4, PT, R20, RZ, PT ;  /* 0x000000ff1400720c */ /* 0x000fe20003f86270 */
[----:B------:R-:W-:Y:S01]  /*5710*/  FMUL.FTZ R174, R51, UR7 ;  /* 0x0000000733ae7c20 */ /* 0x000fe20008410000 */
[C---:B------:R-:W-:Y:S03]  /*5720*/  @!P2 IADD3 R23, -R0.reuse, -0x8, RZ ;  /* 0xfffffff80017a810 */ /* 0x040fe60007ffe1ff */
[----:B------:R1:W-:Y:S01]  /*5730*/  MUFU.TANH R148, R25 ;  /* 0x0000001900947308 */ /* 0x0003e20000002400 */
[----:B------:R-:W-:Y:S01]  /*5740*/  @!P6 IADD3 R22, -R0, -0x7, RZ ;  /* 0xfffffff90016e810 */ /* 0x000fe20007ffe1ff */
[----:B------:R-:W-:Y:S01]  /*5750*/  FMUL.FTZ R180, R48, UR7 ;  /* 0x0000000730b47c20 */ /* 0x000fe20008410000 */
[----:B------:R-:W-:Y:S01]  /*5760*/  @!P1 IADD3 R5, -R0, -0x48, RZ ;  /* 0xffffffb800059810 */ /* 0x000fe20007ffe1ff */
[----:B------:R-:W-:Y:S01]  /*5770*/  FMUL.FTZ R166, R46, UR7 ;  /* 0x000000072ea67c20 */ /* 0x000fe20008410000 */
[----:B------:R-:W-:Y:S01]  /*5780*/  @!P0 IADD3 R4, -R0, -0x47, RZ ;  /* 0xffffffb900048810 */ /* 0x000fe20007ffe1ff */
[----:B------:R-:W-:Y:S01]  /*5790*/  FMUL.FTZ R173, R58, UR7 ;  /* 0x000000073aad7c20 */ /* 0x000fe20008410000 */
[----:B------:R-:W-:Y:S03]  /*57a0*/  ISETP.GE.AND P3, PT, R19, RZ, PT ;  /* 0x000000ff1300720c */ /* 0x000fe60003f66270 */
[----:B------:R3:W-:Y:S01]  /*57b0*/  MUFU.TANH R149, R43 ;  /* 0x0000002b00957308 */ /* 0x0007e20000002400 */
[----:B------:R-:W-:Y:S01]  /*57c0*/  ISETP.GE.AND P2, PT, R18, RZ, PT ;  /* 0x000000ff1200720c */ /* 0x000fe20003f46270 */
[----:B------:R-:W-:Y:S01]  /*57d0*/  FMUL.FTZ R177, R56, UR7 ;  /* 0x0000000738b17c20 */ /* 0x000fe20008410000 */
[----:B------:R-:W-:Y:S01]  /*57e0*/  ISETP.GE.AND P6, PT, R39, RZ, PT ;  /* 0x000000ff2700720c */ /* 0x000fe20003fc6270 */
[----:B------:R-:W-:Y:S01]  /*57f0*/  FMUL.FTZ R50, R50, UR7 ;  /* 0x0000000732327c20 */ /* 0x000fe20008410000 */
[----:B------:R-:W-:Y:S01]  /*5800*/  ISETP.GE.AND P1, PT, R38, RZ, PT ;  /* 0x000000ff2600720c */ /* 0x000fe20003f26270 */
[----:B------:R-:W-:Y:S01]  /*5810*/  FMUL.FTZ R206, R52, UR7 ;  /* 0x0000000734ce7c20 */ /* 0x000fe20008410000 */
[----:B------:R-:W-:Y:S03]  /*5820*/  ISETP.GE.AND P0, PT, R37, RZ, PT ;  /* 0x000000ff2500720c */ /* 0x000fe60003f06270 */
[----:B------:R-:W-:Y:S01]  /*5830*/  MUFU.TANH R160, R137 ;  /* 0x0000008900a07308 */ /* 0x000fe20000002400 */
[C---:B------:R-:W-:Y:S01]  /*5840*/  IADD3 R36, R0.reuse, -0x11, RZ ;  /* 0xffffffef00247810 */ /* 0x040fe20007ffe0ff */
[----:B------:R-:W-:Y:S01]  /*5850*/  FMUL.FTZ R215, R65, UR7 ;  /* 0x0000000741d77c20 */ /* 0x000fe20008410000 */
[C---:B------:R-:W-:Y:S01]  /*5860*/  IADD3 R17, R0.reuse, 0x30, RZ ;  /* 0x0000003000117810 */ /* 0x040fe20007ffe0ff */
[----:B------:R-:W-:Y:S01]  /*5870*/  FMUL.FTZ R179, R57, UR7 ;  /* 0x0000000739b37c20 */ /* 0x000fe20008410000 */
[----:B------:R-:W-:Y:S01]  /*5880*/  @!P5 IADD3 R21, -R0, -0x40, RZ ;  /* 0xffffffc00015d810 */ /* 0x000fe20007ffe1ff */
[----:B------:R-:W-:Y:S01]  /*5890*/  FMUL.FTZ R213, R64, UR7 ;  /* 0x0000000740d57c20 */ /* 0x000fe20008410000 */
[C---:B------:R-:W-:Y:S03]  /*58a0*/  IADD3 R16, R0.reuse, 0x2f, RZ ;  /* 0x0000002f00107810 */ /* 0x040fe60007ffe0ff */
[----:B------:R-:W-:Y:S01]  /*58b0*/  MUFU.TANH R156, R42 ;  /* 0x0000002a009c7308 */ /* 0x000fe20000002400 */
[C---:B------:R-:W-:Y:S01]  /*58c0*/  IADD3 R15, R0.reuse, 0x28, RZ ;  /* 0x00000028000f7810 */ /* 0x040fe20007ffe0ff */
[----:B------:R-:W-:Y:S01]  /*58d0*/  FMUL.FTZ R183, R55, UR7 ;  /* 0x0000000737b77c20 */ /* 0x000fe20008410000 */
[----:B--2---:R-:W-:Y:S01]  /*58e0*/  IADD3 R14, R0, 0x27, RZ ;  /* 0x00000027000e7810 */ /* 0x004fe20007ffe0ff */
[----:B------:R-:W-:Y:S01]  /*58f0*/  FMUL.FTZ R208, R62, UR7 ;  /* 0x000000073ed07c20 */ /* 0x000fe20008410000 */
[C---:B------:R-:W-:Y:S01]  /*5900*/  IADD3 R35, R0.reuse, -0x18, RZ ;  /* 0xffffffe800237810 */ /* 0x040fe20007ffe0ff */
[----:B------:R-:W-:Y:S01]  /*5910*/  FMUL.FTZ R209, R61, UR7 ;  /* 0x000000073dd17c20 */ /* 0x000fe20008410000 */
[----:B------:R-:W-:Y:S03]  /*5920*/  IADD3 R32, R0, -0x19, RZ ;  /* 0xffffffe700207810 */ /* 0x000fe60007ffe0ff */
[----:B------:R-:W-:Y:S01]  /*5930*/  MUFU.TANH R34, R145 ;  /* 0x0000009100227308 */ /* 0x000fe20000002400 */
[----:B------:R-:W-:Y:S01]  /*5940*/  ISETP.GE.AND P5, PT, R36, RZ, PT ;  /* 0x000000ff2400720c */ /* 0x000fe20003fa6270 */
[----:B------:R-:W-:Y:S01]  /*5950*/  FMUL.FTZ R214, R66, UR7 ;  /* 0x0000000742d67c20 */ /* 0x000fe20008410000 */
[C---:B------:R-:W-:Y:S01]  /*5960*/  @!P4 IADD3 R20, -R0.reuse, -0x3f, RZ ;  /* 0xffffffc10014c810 */ /* 0x040fe20007ffe1ff */
[----:B------:R-:W-:Y:S01]  /*5970*/  FMUL.FTZ R216, R67, UR7 ;  /* 0x0000000743d87c20 */ /* 0x000fe20008410000 */
[----:B------:R-:W-:Y:S01]  /*5980*/  ISETP.GE.AND P4, PT, R17, RZ, PT ;  /* 0x000000ff1100720c */ /* 0x000fe20003f86270 */
[----:B------:R-:W-:Y:S01]  /*5990*/  FMUL.FTZ R210, R63, UR7 ;  /* 0x000000073fd27c20 */ /* 0x000fe20008410000 */
[C---:B------:R-:W-:Y:S03]  /*59a0*/  @!P3 IADD3 R19, -R0.reuse, -0x38, RZ ;  /* 0xffffffc80013b810 */ /* 0x040fe60007ffe1ff */
[----:B------:R-:W-:Y:S01]  /*59b0*/  MUFU.TANH R145, R168 ;  /* 0x000000a800917308 */ /* 0x000fe20000002400 */
[C---:B------:R-:W-:Y:S01]  /*59c0*/  @!P2 IADD3 R18, -R0.reuse, -0x37, RZ ;  /* 0xffffffc90012a810 */ /* 0x040fe20007ffe1ff */
[----:B------:R-:W-:Y:S01]  /*59d0*/  FMUL.FTZ R205, R49, UR7 ;  /* 0x0000000731cd7c20 */ /* 0x000fe20008410000 */
[C---:B------:R-:W-:Y:S01]  /*59e0*/  @!P6 IADD3 R39, -R0.reuse, 0x8, RZ ;  /* 0x000000080027e810 */ /* 0x040fe20007ffe1ff */
[----:B------:R-:W-:Y:S01]  /*59f0*/  FMUL.FTZ R176, R59, UR7 ;  /* 0x000000073bb07c20 */ /* 0x000fe20008410000 */
[----:B------:R-:W-:Y:S01]  /*5a00*/  @!P1 IADD3 R38, -R0, 0x9, RZ ;  /* 0x0000000900269810 */ /* 0x000fe20007ffe1ff */
[----:B------:R-:W-:Y:S01]  /*5a10*/  FMUL.FTZ R178, R60, UR7 ;  /* 0x000000073cb27c20 */ /* 0x000fe20008410000 */
[----:B------:R-:W-:Y:S03]  /*5a20*/  @!P0 IADD3 R37, -R0, 0x10, RZ ;  /* 0x0000001000258810 */ /* 0x000fe60007ffe1ff */
[----:B------:R-:W-:Y:S01]  /*5a30*/  MUFU.TANH R12, R12 ;  /* 0x0000000c000c7308 */ /* 0x000fe20000002400 */
[----:B------:R-:W-:Y:S02]  /*5a40*/  ISETP.GE.AND P3, PT, R16, RZ, PT ;  /* 0x000000ff1000720c */ /* 0x000fe40003f66270 */
[----:B------:R-:W-:Y:S02]  /*5a50*/  ISETP.GE.AND P2, PT, R15, RZ, PT ;  /* 0x000000ff0f00720c */ /* 0x000fe40003f46270 */
[----:B------:R-:W-:Y:S02]  /*5a60*/  ISETP.GE.AND P6, PT, R14, RZ, PT ;  /* 0x000000ff0e00720c */ /* 0x000fe40003fc6270 */
[----:B------:R-:W-:Y:S03]  /*5a70*/  ISETP.GE.AND P1, PT, R35, RZ, PT ;  /* 0x000000ff2300720c */ /* 0x000fe60003f26270 */
[----:B------:R-:W-:Y:S01]  /*5a80*/  MUFU.TANH R13, R13 ;  /* 0x0000000d000d7308 */ /* 0x000fe20000002400 */
[----:B------:R-:W-:Y:S02]  /*5a90*/  ISETP.GE.AND P0, PT, R32, RZ, PT ;  /* 0x000000ff2000720c */ /* 0x000fe40003f06270 */
[C---:B------:R-:W-:Y:S02]  /*5aa0*/  IADD3 R31, R0.reuse, -0x20, RZ ;  /* 0xffffffe0001f7810 */ /* 0x040fe40007ffe0ff */
[C---:B------:R-:W-:Y:S02]  /*5ab0*/  IADD3 R30, R0.reuse, -0x21, RZ ;  /* 0xffffffdf001e7810 */ /* 0x040fe40007ffe0ff */
[C---:B------:R-:W-:Y:S03]  /*5ac0*/  @!P5 IADD3 R36, -R0.reuse, 0x11, RZ ;  /* 0x000000110024d810 */ /* 0x040fe60007ffe1ff */
[----:B------:R-:W2:Y:S01]  /*5ad0*/  MUFU.TANH R163, R143 ;  /* 0x0000008f00a37308 */ /* 0x000ea20000002400 */
[C---:B------:R-:W-:Y:S02]  /*5ae0*/  IADD3 R11, R0.reuse, 0x20, RZ ;  /* 0x00000020000b7810 */ /* 0x040fe40007ffe0ff */
[C---:B------:R-:W-:Y:S02]  /*5af0*/  IADD3 R10, R0.reuse, 0x1f, RZ ;  /* 0x0000001f000a7810 */ /* 0x040fe40007ffe0ff */
[C---:B------:R-:W-:Y:S02]  /*5b00*/  IADD3 R9, R0.reuse, 0x18, RZ ;  /* 0x0000001800097810 */ /* 0x040fe40007ffe0ff */
[C---:B------:R-:W-:Y:S03]  /*5b10*/  IADD3 R8, R0.reuse, 0x17, RZ ;  /* 0x0000001700087810 */ /* 0x040fe60007ffe0ff */
[----:B------:R-:W-:Y:S01]  /*5b20*/  MUFU.TANH R143, R174 ;  /* 0x000000ae008f7308 */ /* 0x000fe20000002400 */
[C---:B------:R-:W-:Y:S02]  /*5b30*/  IADD3 R29, R0.reuse, -0x28, RZ ;  /* 0xffffffd8001d7810 */ /* 0x040fe40007ffe0ff */
[----:B------:R-:W-:Y:S02]  /*5b40*/  ISETP.GE.AND P5, PT, R31, RZ, PT ;  /* 0x000000ff1f00720c */ /* 0x000fe40003fa6270 */
[----:B------:R-:W-:Y:S02]  /*5b50*/  @!P4 IADD3 R17, -R0, -0x30, RZ ;  /* 0xffffffd00011c810 */ /* 0x000fe40007ffe1ff */
[----:B------:R-:W-:Y:S03]  /*5b60*/  ISETP.GE.AND P4, PT, R30, RZ, PT ;  /* 0x000000ff1e00720c */ /* 0x000fe60003f86270 */
[----:B------:R-:W-:Y:S01]  /*5b70*/  MUFU.TANH R58, R139 ;  /* 0x0000008b003a7308 */ /* 0x000fe20000002400 */
[C---:B------:R-:W-:Y:S02]  /*5b80*/  @!P3 IADD3 R16, -R0.reuse, -0x2f, RZ ;  /* 0xffffffd10010b810 */ /* 0x040fe40007ffe1ff */
[C---:B------:R-:W-:Y:S02]  /*5b90*/  @!P2 IADD3 R15, -R0.reuse, -0x28, RZ ;  /* 0xffffffd8000fa810 */ /* 0x040fe40007ffe1ff */
[C---:B------:R-:W-:Y:S02]  /*5ba0*/  @!P6 IADD3 R14, -R0.reuse, -0x27, RZ ;  /* 0xffffffd9000ee810 */ /* 0x040fe40007ffe1ff */
[C---:B------:R-:W-:Y:S03]  /*5bb0*/  @!P1 IADD3 R35, -R0.reuse, 0x18, RZ ;  /* 0x0000001800239810 */ /* 0x040fe60007ffe1ff */
[----:B------:R-:W-:Y:S01]  /*5bc0*/  MUFU.TANH R56, R180 ;  /* 0x000000b400387308 */ /* 0x000fe20000002400 */
[----:B------:R-:W-:Y:S02]  /*5bd0*/  @!P0 IADD3 R32, -R0, 0x19, RZ ;  /* 0x0000001900208810 */ /* 0x000fe40007ffe1ff */
[----:B------:R-:W-:Y:S02]  /*5be0*/  ISETP.GE.AND P3, PT, R11, RZ, PT ;  /* 0x000000ff0b00720c */ /* 0x000fe40003f66270 */
[----:B------:R-:W-:Y:S02]  /*5bf0*/  ISETP.GE.AND P2, PT, R10, RZ, PT ;  /* 0x000000ff0a00720c */ /* 0x000fe40003f46270 */
[----:B------:R-:W-:Y:S03]  /*5c00*/  ISETP.GE.AND P6, PT, R9, RZ, PT ;  /* 0x000000ff0900720c */ /* 0x000fe60003fc6270 */
[----:B------:R-:W4:Y:S01]  /*5c10*/  MUFU.TANH R161, R136 ;  /* 0x0000008800a17308 */ /* 0x000f220000002400 */
[----:B------:R-:W-:Y:S02]  /*5c20*/  ISETP.GE.AND P1, PT, R8, RZ, PT ;  /* 0x000000ff0800720c */ /* 0x000fe40003f26270 */
[----:B------:R-:W-:Y:S02]  /*5c30*/  ISETP.GE.AND P0, PT, R29, RZ, PT ;  /* 0x000000ff1d00720c */ /* 0x000fe40003f06270 */
[C---:B------:R-:W-:Y:S02]  /*5c40*/  @!P5 IADD3 R31, -R0.reuse, 0x20, RZ ;  /* 0x00000020001fd810 */ /* 0x040fe40007ffe1ff */
[C---:B------:R-:W-:Y:S03]  /*5c50*/  IADD3 R28, R0.reuse, -0x29, RZ ;  /* 0xffffffd7001c7810 */ /* 0x040fe60007ffe0ff */
[----:B------:R-:W-:Y:S01]  /*5c60*/  MUFU.TANH R139, R166 ;  /* 0x000000a6008b7308 */ /* 0x000fe20000002400 */
[C---:B------:R-:W-:Y:S02]  /*5c70*/  IADD3 R27, R0.reuse, -0x30, RZ ;  /* 0xffffffd0001b7810 */ /* 0x040fe40007ffe0ff */
[C---:B------:R-:W-:Y:S02]  /*5c80*/  IADD3 R26, R0.reuse, -0x31, RZ ;  /* 0xffffffcf001a7810 */ /* 0x040fe40007ffe0ff */
[C---:B------:R-:W-:Y:S02]  /*5c90*/  IADD3 R7, R0.reuse, 0x10, RZ ;  /* 0x0000001000077810 */ /* 0x040fe40007ffe0ff */
[C---:B------:R-:W-:Y:S03]  /*5ca0*/  IADD3 R6, R0.reuse, 0xf, RZ ;  /* 0x0000000f00067810 */ /* 0x040fe60007ffe0ff */
[----:B------:R-:W-:Y:S01]  /*5cb0*/  MUFU.TANH R33, R144 ;  /* 0x0000009000217308 */ /* 0x000fe20000002400 */
[C---:B-1----:R-:W-:Y:S02]  /*5cc0*/  IADD3 R25, R0.reuse, -0x38, RZ ;  /* 0xffffffc800197810 */ /* 0x042fe40007ffe0ff */
[C---:B------:R-:W-:Y:S02]  /*5cd0*/  IADD3 R24, R0.reuse, -0x39, RZ ;  /* 0xffffffc700187810 */ /* 0x040fe40007ffe0ff */
[C---:B------:R-:W-:Y:S02]  /*5ce0*/  @!P4 IADD3 R30, -R0.reuse, 0x21, RZ ;  /* 0x00000021001ec810 */ /* 0x040fe40007ffe1ff */
[C---:B------:R-:W-:Y:S03]  /*5cf0*/  @!P3 IADD3 R11, -R0.reuse, -0x20, RZ ;  /* 0xffffffe0000bb810 */ /* 0x040fe60007ffe1ff */
[----:B------:R-:W-:Y:S01]  /*5d00*/  MUFU.TANH R144, R50 ;  /* 0x0000003200907308 */ /* 0x000fe20000002400 */
[C---:B------:R-:W-:Y:S02]  /*5d10*/  @!P2 IADD3 R10, -R0.reuse, -0x1f, RZ ;  /* 0xffffffe1000aa810 */ /* 0x040fe40007ffe1ff */
[C---:B------:R-:W-:Y:S02]  /*5d20*/  @!P6 IADD3 R9, -R0.reuse, -0x18, RZ ;  /* 0xffffffe80009e810 */ /* 0x040fe40007ffe1ff */
[C---:B------:R-:W-:Y:S02]  /*5d30*/  @!P1 IADD3 R8, -R0.reuse, -0x17, RZ ;  /* 0xffffffe900089810 */ /* 0x040fe40007ffe1ff */
[----:B------:R-:W-:Y:S03]  /*5d40*/  @!P0 IADD3 R29, -R0, 0x28, RZ ;  /* 0x00000028001d8810 */ /* 0x000fe60007ffe1ff */
[----:B------:R-:W-:Y:S01]  /*5d50*/  MUFU.TANH R57, R142 ;  /* 0x0000008e00397308 */ /* 0x000fe20000002400 */
[----:B------:R-:W-:Y:S02]  /*5d60*/  I2FP.F32.S32 R44, R31 ;  /* 0x0000001f002c7245 */ /* 0x000fe40000201400 */
[----:B------:R-:W-:Y:S02]  /*5d70*/  ISETP.GE.AND P5, PT, R28, RZ, PT ;  /* 0x000000ff1c00720c */ /* 0x000fe40003fa6270 */
[----:B------:R-:W-:Y:S02]  /*5d80*/  ISETP.GE.AND P4, PT, R27, RZ, PT ;  /* 0x000000ff1b00720c */ /* 0x000fe40003f86270 */
[----:B------:R-:W-:Y:S03]  /*5d90*/  ISETP.GE.AND P3, PT, R26, RZ, PT ;  /* 0x000000ff1a00720c */ /* 0x000fe60003f66270 */
[----:B------:R-:W-:Y:S01]  /*5da0*/  MUFU.TANH R31, R147 ;  /* 0x00000093001f7308 */ /* 0x000fe20000002400 */
[----:B------:R-:W-:Y:S02]  /*5db0*/  ISETP.GE.AND P2, PT, R7, RZ, PT ;  /* 0x000000ff0700720c */ /* 0x000fe40003f46270 */
[----:B------:R-:W-:Y:S02]  /*5dc0*/  ISETP.GE.AND P6, PT, R6, RZ, PT ;  /* 0x000000ff0600720c */ /* 0x000fe40003fc6270 */
[----:B------:R-:W-:Y:S02]  /*5dd0*/  ISETP.GE.AND P1, PT, R25, RZ, PT ;  /* 0x000000ff1900720c */ /* 0x000fe40003f26270 */
[----:B------:R-:W-:Y:S03]  /*5de0*/  ISETP.GE.AND P0, PT, R24, RZ, PT ;  /* 0x000000ff1800720c */ /* 0x000fe60003f06270 */
[----:B------:R-:W1:Y:S01]  /*5df0*/  MUFU.TANH R150, R150 ;  /* 0x0000009600967308 */ /* 0x000e620000002400 */
[----:B---3--:R-:W-:Y:S02]  /*5e00*/  I2FP.F32.S32 R43, R30 ;  /* 0x0000001e002b7245 */ /* 0x008fe40000201400 */
[----:B------:R-:W-:Y:S02]  /*5e10*/  I2FP.F32.S32 R45, R32 ;  /* 0x00000020002d7245 */ /* 0x000fe40000201400 */
[C---:B------:R-:W-:Y:S02]  /*5e20*/  @!P5 IADD3 R28, -R0.reuse, 0x29, RZ ;  /* 0x00000029001cd810 */ /* 0x040fe40007ffe1ff */
[C---:B------:R-:W-:Y:S03]  /*5e30*/  @!P4 IADD3 R27, -R0.reuse, 0x30, RZ ;  /* 0x00000030001bc810 */ /* 0x040fe60007ffe1ff */
[----:B------:R3:W-:Y:S01]  /*5e40*/  MUFU.TANH R30, R170 ;  /* 0x000000aa001e7308 */ /* 0x0007e20000002400 */
[C---:B------:R-:W-:Y:S01]  /*5e50*/  @!P3 IADD3 R26, -R0.reuse, 0x31, RZ ;  /* 0x00000031001ab810 */ /* 0x040fe20007ffe1ff */
[C---:B--2---:R-:W-:Y:S01]  /*5e60*/  FFMA.FTZ R59, R45.reuse, -UR8, R163 ;  /* 0x800000082d3b7c23 */ /* 0x044fe200080100a3 */
[C---:B------:R-:W-:Y:S01]  /*5e70*/  @!P2 IADD3 R7, -R0.reuse, -0x10, RZ ;  /* 0xfffffff00007a810 */ /* 0x040fe20007ffe1ff */
[----:B----4-:R-:W-:Y:S01]  /*5e80*/  FFMA.FTZ R45, R45, -UR8, R161 ;  /* 0x800000082d2d7c23 */ /* 0x010fe200080100a1 */
[C---:B------:R-:W-:Y:S02]  /*5e90*/  @!P6 IADD3 R6, -R0.reuse, -0xf, RZ ;  /* 0xfffffff10006e810 */ /* 0x040fe40007ffe1ff */
[C---:B------:R-:W-:Y:S03]  /*5ea0*/  @!P1 IADD3 R25, -R0.reuse, 0x38, RZ ;  /* 0x0000003800199810 */ /* 0x040fe60007ffe1ff */
[----:B------:R2:W-:Y:S01]  /*5eb0*/  MUFU.TANH R32, R146 ;  /* 0x0000009200207308 */ /* 0x0005e20000002400 */
[----:B------:R-:W-:Y:S02]  /*5ec0*/  @!P0 IADD3 R24, -R0, 0x39, RZ ;  /* 0x0000003900188810 */ /* 0x000fe40007ffe1ff */
[----:B------:R-:W-:Y:S02]  /*5ed0*/  IABS R0, R0 ;  /* 0x0000000000007213 */ /* 0x000fe40000000000 */
[----:B------:R-:W-:Y:S02]  /*5ee0*/  I2FP.F32.S32 R20, R20 ;  /* 0x0000001400147245 */ /* 0x000fe40000201400 */
[----:B------:R-:W-:Y:S01]  /*5ef0*/  I2FP.F32.S32 R137, R22 ;  /* 0x0000001600897245 */ /* 0x000fe20000201400 */
[----:B------:R-:W-:Y:S01]  /*5f00*/  FFMA.FTZ R22, -R203, R203, 1 ;  /* 0x3f800000cb167423 */ /* 0x000fe200000101cb */
[----:B------:R-:W-:Y:S01]  /*5f10*/  I2FP.F32.S32 R42, R29 ;  /* 0x0000001d002a7245 */ /* 0x000fe20000201400 */
[----:B------:R-:W-:Y:S01]  /*5f20*/  FFMA.FTZ R134, R20, -UR8, R199 ;  /* 0x8000000814867c23 */ /* 0x000fe200080100c7 */
[----:B------:R-:W-:Y:S01]  /*5f30*/  I2FP.F32.S32 R132, R4 ;  /* 0x0000000400847245 */ /* 0x000fe20000201400 */
[----:B------:R4:W-:Y:S01]  /*5f40*/  MUFU.TANH R29, R171 ;  /* 0x000000ab001d7308 */ /* 0x0009e20000002400 */
[----:B------:R-:W-:Y:S01]  /*5f50*/  I2FP.F32.S32 R52, R9 ;  /* 0x0000000900347245 */ /* 0x000fe20000201400 */
[----:B------:R-:W-:Y:S01]  /*5f60*/  FFMA.FTZ R9, -R202, R202, 1 ;  /* 0x3f800000ca097423 */ /* 0x000fe200000101ca */
[----:B------:R-:W-:Y:S01]  /*5f70*/  I2FP.F32.S32 R0, R0 ;  /* 0x0000000000007245 */ /* 0x000fe20000201400 */
[----:B---3--:R-:W-:Y:S01]  /*5f80*/  FMUL.FTZ R170, R22, UR7 ;  /* 0x0000000716aa7c20 */ /* 0x008fe20008410000 */
[----:B------:R-:W-:Y:S01]  /*5f90*/  I2FP.F32.S32 R18, R18 ;  /* 0x0000001200127245 */ /* 0x000fe20000201400 */
[----:B------:R-:W-:Y:S01]  /*5fa0*/  FFMA.FTZ R22, -R169, R169, 1 ;  /* 0x3f800000a9167423 */ /* 0x000fe200000101a9 */
[----:B------:R-:W-:Y:S01]  /*5fb0*/  I2FP.F32.S32 R135, R27 ;  /* 0x0000001b00877245 */ /* 0x000fe20000201400 */
[----:B------:R-:W-:Y:S01]  /*5fc0*/  FFMA.FTZ R27, -R197, R197, 1 ;  /* 0x3f800000c51b7423 */ /* 0x000fe200000101c5 */
[----:B------:R-:W-:Y:S01]  /*5fd0*/  I2FP.F32.S32 R147, R24 ;  /* 0x0000001800937245 */ /* 0x000fe20000201400 */
[----:B------:R-:W-:Y:S01]  /*5fe0*/  FFMA.FTZ R24, R20, -UR8, R175 ;  /* 0x8000000814187c23 */ /* 0x000fe200080100af */
[----:B------:R-:W-:Y:S01]  /*5ff0*/  FFMA.FTZ R20, -R175, R175, 1 ;  /* 0x3f800000af147423 */ /* 0x000fe200000101af */
[----:B--2---:R-:W-:Y:S01]  /*6000*/  I2FP.F32.S32 R146, R25 ;  /* 0x0000001900927245 */ /* 0x004fe20000201400 */
[----:B------:R-:W-:Y:S01]  /*6010*/  FFMA.FTZ R132, R132, -UR8, R198 ;  /* 0x8000000884847c23 */ /* 0x000fe200080100c6 */
[----:B------:R-:W-:Y:S01]  /*6020*/  I2FP.F32.S32 R48, R37 ;  /* 0x0000002500307245 */ /* 0x000fe20000201400 */
[----:B------:R-:W-:Y:S01]  /*6030*/  FFMA.FTZ R25, -R198, R198, 1 ;  /* 0x3f800000c6197423 */ /* 0x000fe200000101c6 */
[----:B------:R-:W-:Y:S01]  /*6040*/  I2FP.F32.S32 R17, R17 ;  /* 0x0000001100117245 */ /* 0x000fe20000201400 */
[----:B------:R-:W-:Y:S01]  /*6050*/  FMUL.FTZ R168, R9, UR7 ;  /* 0x0000000709a87c20 */ /* 0x000fe20008410000 */
[----:B------:R-:W-:Y:S01]  /*6060*/  I2FP.F32.S32 R65, R7 ;  /* 0x0000000700417245 */ /* 0x000fe20000201400 */
[----:B------:R-:W-:Y:S01]  /*6070*/  FFMA.FTZ R7, R0, -UR8, R204 ;  /* 0x8000000800077c23 */ /* 0x000fe200080100cc */
[----:B------:R-:W-:Y:S01]  /*6080*/  FMUL.FTZ R198, R27, UR7 ;  /* 0x000000071bc67c20 */ /* 0x000fe20008410000 */
[----:B------:R-:W-:Y:S01]  /*6090*/  FFMA.FTZ R37, R18, -UR8, R169 ;  /* 0x8000000812257c23 */ /* 0x000fe200080100a9 */
[----:B------:R-:W-:Y:S01]  /*60a0*/  FFMA.FTZ R9, R0, -UR8, R165 ;  /* 0x8000000800097c23 */ /* 0x000fe200080100a5 */
[----:B------:R-:W-:Y:S01]  /*60b0*/  I2FP.F32.S32 R133, R5 ;  /* 0x0000000500857245 */ /* 0x000fe20000201400 */
[----:B------:R-:W-:Y:S01]  /*60c0*/  FFMA.FTZ R27, -R165, R165, 1 ;  /* 0x3f800000a51b7423 */ /* 0x000fe200000101a5 */
[----:B------:R-:W-:Y:S01]  /*60d0*/  FMUL.FTZ R169, R20, UR7 ;  /* 0x0000000714a97c20 */ /* 0x000fe20008410000 */
[----:B------:R-:W-:Y:S01]  /*60e0*/  FFMA.FTZ R0, -R12, R12, 1 ;  /* 0x3f8000000c007423 */ /* 0x000fe2000001010c */
[----:B------:R-:W-:Y:S01]  /*60f0*/  I2FP.F32.S32 R64, R23 ;  /* 0x0000001700407245 */ /* 0x000fe20000201400 */
[----:B------:R-:W-:Y:S01]  /*6100*/  FFMA.FTZ R20, -R13, R13, 1 ;  /* 0x3f8000000d147423 */ /* 0x000fe2000001010d */
[----:B------:R-:W-:Y:S01]  /*6110*/  I2FP.F32.S32 R47, R36 ;  /* 0x00000024002f7245 */ /* 0x000fe20000201400 */
[----:B------:R-:W-:Y:S01]  /*6120*/  FMUL.FTZ R165, R22, UR7 ;  /* 0x0000000716a57c20 */ /* 0x000fe20008410000 */
[----:B------:R-:W-:Y:S01]  /*6130*/  I2FP.F32.S32 R51, R8 ;  /* 0x0000000800337245 */ /* 0x000fe20000201400 */
[----:B------:R-:W-:Y:S01]  /*6140*/  FFMA.FTZ R8, -R201, R201, 1 ;  /* 0x3f800000c9087423 */ /* 0x000fe200000101c9 */
[----:B------:R-:W-:Y:S01]  /*6150*/  I2FP.F32.S32 R21, R21 ;  /* 0x0000001500157245 */ /* 0x000fe20000201400 */
[----:B------:R-:W-:Y:S01]  /*6160*/  FFMA.FTZ R23, -R204, R204, 1 ;  /* 0x3f800000cc177423 */ /* 0x000fe200000101cc */
[----:B------:R-:W-:Y:S01]  /*6170*/  FFMA.FTZ R22, R18, -UR8, R140 ;  /* 0x8000000812167c23 */ /* 0x000fe2000801008c */
[----:B------:R2:W-:Y:S01]  /*6180*/  MUFU.TANH R142, R182 ;  /* 0x000000b6008e7308 */ /* 0x0005e20000002400 */
[----:B------:R-:W-:Y:S01]  /*6190*/  FFMA.FTZ R18, -R141, R141, 1 ;  /* 0x3f8000008d127423 */ /* 0x000fe2000001018d */
[----:B------:R-:W-:Y:S01]  /*61a0*/  FFMA.FTZ R36, R17, -UR8, R141 ;  /* 0x8000000811247c23 */ /* 0x000fe2000801008d */
[----:B------:R-:W-:Y:S01]  /*61b0*/  I2FP.F32.S32 R39, R39 ;  /* 0x0000002700277245 */ /* 0x000fe20000201400 */
[----:B------:R-:W-:Y:S01]  /*61c0*/  FMUL.FTZ R174, R0, UR7 ;  /* 0x0000000700ae7c20 */ /* 0x000fe20008410000 */
[----:B------:R-:W-:Y:S01]  /*61d0*/  FFMA.FTZ R133, R133, -UR8, R197 ;  /* 0x8000000885857c23 */ /* 0x000fe200080100c5 */
[----:B------:R-:W-:Y:S01]  /*61e0*/  FMUL.FTZ R180, R20, UR7 ;  /* 0x0000000714b47c20 */ /* 0x000fe20008410000 */
[----:B------:R-:W-:Y:S03]  /*61f0*/  FFMA.FTZ R0, -R53, R53, 1 ;  /* 0x3f80000035007423 */ /* 0x000fe60000010135 */
[----:B------:R-:W3:Y:S01]  /*6200*/  MUFU.TANH R155, R155 ;  /* 0x0000009b009b7308 */ /* 0x000ee20000002400 */
[----:B------:R-:W-:Y:S01]  /*6210*/  FFMA.FTZ R62, R48, -UR8, R53 ;  /* 0x80000008303e7c23 */ /* 0x000fe20008010035 */
[----:B------:R-:W-:Y:S01]  /*6220*/  I2FP.F32.S32 R136, R26 ;  /* 0x0000001a00887245 */ /* 0x000fe20000201400 */
[----:B------:R-:W-:Y:S01]  /*6230*/  FMUL.FTZ R197, R8, UR7 ;  /* 0x0000000708c57c20 */ /* 0x000fe20008410000 */
[----:B------:R-:W-:Y:S01]  /*6240*/  FMUL.FTZ R166, R23, UR7 ;  /* 0x0000000717a67c20 */ /* 0x000fe20008410000 */
[----:B------:R-:W-:Y:S01]  /*6250*/  FFMA.FTZ R20, -R54, R54, 1 ;  /* 0x3f80000036147423 */ /* 0x000fe20000010136 */
[----:B------:R-:W-:Y:S01]  /*6260*/  FFMA.FTZ R61, R47, -UR8, R54 ;  /* 0x800000082f3d7c23 */ /* 0x000fe20008010036 */
[----:B------:R-:W-:Y:S03]  /*6270*/  I2FP.F32.S32 R40, R40 ;  /* 0x0000002800287245 */ /* 0x000fe60000201400 */
[----:B------:R3:W-:Y:S01]  /*6280*/  MUFU.TANH R141, R183 ;  /* 0x000000b7008d7308 */ /* 0x0007e20000002400 */
[----:B------:R-:W-:Y:S01]  /*6290*/  FFMA.FTZ R26, -R200, R200, 1 ;  /* 0x3f800000c81a7423 */ /* 0x000fe200000101c8 */
[----:B------:R-:W-:Y:S01]  /*62a0*/  FFMA.FTZ R8, -R199, R199, 1 ;  /* 0x3f800000c7087423 */ /* 0x000fe200000101c7 */
[----:B------:R-:W-:Y:S01]  /*62b0*/  FFMA.FTZ R66, R21, -UR8, R181 ;  /* 0x8000000815427c23 */ /* 0x000fe200080100b5 */
[----:B------:R-:W-:Y:S01]  /*62c0*/  FFMA.FTZ R23, -R181, R181, 1 ;  /* 0x3f800000b5177423 */ /* 0x000fe200000101b5 */
[----:B------:R-:W-:Y:S01]  /*62d0*/  FFMA.FTZ R67, R21, -UR8, R200 ;  /* 0x8000000815437c23 */ /* 0x000fe200080100c8 */
[----:B------:R-:W-:Y:S01]  /*62e0*/  FMUL.FTZ R181, R25, UR7 ;  /* 0x0000000719b57c20 */ /* 0x000fe20008410000 */
[----:B------:R-:W-:Y:S03]  /*62f0*/  FFMA.FTZ R21, -R172, R172, 1 ;  /* 0x3f800000ac157423 */ /* 0x000fe600000101ac */
[----:B------:R-:W3:Y:S01]  /*6300*/  MUFU.TANH R159, R159 ;  /* 0x0000009f009f7308 */ /* 0x000ee20000002400 */
[----:B------:R-:W-:Y:S01]  /*6310*/  FFMA.FTZ R50, R39, -UR8, R164 ;  /* 0x8000000827327c23 */ /* 0x000fe200080100a4 */
[----:B------:R-:W-:Y:S01]  /*6320*/  FFMA.FTZ R25, -R164, R164, 1 ;  /* 0x3f800000a4197423 */ /* 0x000fe200000101a4 */
[----:B------:R-:W-:Y:S01]  /*6330*/  FMUL.FTZ R164, R27, UR7 ;  /* 0x000000071ba47c20 */ /* 0x000fe20008410000 */
[----:B------:R-:W-:Y:S01]  /*6340*/  FMUL.FTZ R175, R26, UR7 ;  /* 0x000000071aaf7c20 */ /* 0x000fe20008410000 */
[----:B----4-:R-:W-:Y:S01]  /*6350*/  FMUL.FTZ R171, R8, UR7 ;  /* 0x0000000708ab7c20 */ /* 0x010fe20008410000 */
[C---:B------:R-:W-:Y:S01]  /*6360*/  FFMA.FTZ R8, R40.reuse, -UR8, R167 ;  /* 0x8000000828087c23 */ /* 0x040fe200080100a7 */
[----:B------:R-:W-:Y:S03]  /*6370*/  FFMA.FTZ R26, -R167, R167, 1 ;  /* 0x3f800000a71a7423 */ /* 0x000fe600000101a7 */
[----:B------:R4:W-:Y:S01]  /*6380*/  MUFU.TANH R53, R207 ;  /* 0x000000cf00357308 */ /* 0x0009e20000002400 */
[----:B------:R-:W-:Y:S01]  /*6390*/  FMUL.FTZ R167, R21, UR7 ;  /* 0x0000000715a77c20 */ /* 0x000fe20008410000 */
[----:B------:R-:W-:Y:S01]  /*63a0*/  FFMA.FTZ R21, -R157, R157, 1 ;  /* 0x3f8000009d157423 */ /* 0x000fe2000001019d */
[----:B------:R-:W-:Y:S01]  /*63b0*/  I2FP.F32.S32 R19, R19 ;  /* 0x0000001300137245 */ /* 0x000fe20000201400 */
[----:B------:R-:W-:Y:S01]  /*63c0*/  FFMA.FTZ R63, R40, -UR8, R201 ;  /* 0x80000008283f7c23 */ /* 0x000fe200080100c9 */
[----:B------:R-:W-:Y:S01]  /*63d0*/  I2FP.F32.S32 R16, R16 ;  /* 0x0000001000107245 */ /* 0x000fe20000201400 */
[----:B------:R-:W-:Y:S01]  /*63e0*/  FMUL.FTZ R200, R0, UR7 ;  /* 0x0000000700c87c20 */ /* 0x000fe20008410000 */
[----:B------:R-:W-:Y:S03]  /*63f0*/  I2FP.F32.S32 R4, R10 ;  /* 0x0000000a00047245 */ /* 0x000fe60000201400 */
[----:B------:R4:W-:Y:S01]  /*6400*/  MUFU.TANH R54, R206 ;  /* 0x000000ce00367308 */ /* 0x0009e20000002400 */
[----:B------:R-:W-:Y:S01]  /*6410*/  I2FP.F32.S32 R41, R28 ;  /* 0x0000001c00297245 */ /* 0x000fe20000201400 */
[----:B------:R-:W-:Y:S01]  /*6420*/  FFMA.FTZ R10, R137, -UR8, R202 ;  /* 0x80000008890a7c23 */ /* 0x000fe200080100ca */
[----:B------:R-:W-:Y:S01]  /*6430*/  FMUL.FTZ R201, R21, UR7 ;  /* 0x0000000715c97c20 */ /* 0x000fe20008410000 */
[----:B------:R-:W-:Y:S01]  /*6440*/  FFMA.FTZ R0, -R148, R148, 1 ;  /* 0x3f80000094007423 */ /* 0x000fe20000010194 */
[----:B------:R-:W-:Y:S01]  /*6450*/  I2FP.F32.S32 R49, R38 ;  /* 0x0000002600317245 */ /* 0x000fe20000201400 */
[----:B------:R-:W-:Y:S01]  /*6460*/  FMUL.FTZ R202, R25, UR7 ;  /* 0x0000000719ca7c20 */ /* 0x000fe20008410000 */
[----:B------:R-:W-:Y:S03]  /*6470*/  I2FP.F32.S32 R46, R35 ;  /* 0x00000023002e7245 */ /* 0x000fe60000201400 */
[----:B------:R-:W4:Y:S01]  /*6480*/  MUFU.TANH R162, R162 ;  /* 0x000000a200a27308 */ /* 0x000f220000002400 */
[----:B--2---:R-:W-:Y:S01]  /*6490*/  FMUL.FTZ R182, R20, UR7 ;  /* 0x0000000714b67c20 */ /* 0x004fe20008410000 */
[----:B-1----:R-:W-:Y:S01]  /*64a0*/  FFMA.FTZ R21, R17, -UR8, R150 ;  /* 0x8000000811157c23 */ /* 0x002fe20008010096 */
[----:B------:R-:W-:Y:S01]  /*64b0*/  I2FP.F32.S32 R5, R11 ;  /* 0x0000000b00057245 */ /* 0x000fe20000201400 */
[----:B------:R-:W-:Y:S01]  /*64c0*/  FFMA.FTZ R38, R19, -UR8, R172 ;  /* 0x8000000813267c23 */ /* 0x000fe200080100ac */
[----:B------:R-:W-:Y:S01]  /*64d0*/  FFMA.FTZ R35, R16, -UR8, R148 ;  /* 0x8000000810237c23 */ /* 0x000fe20008010094 */
[----:B------:R-:W-:Y:S01]  /*64e0*/  FFMA.FTZ R25, -R150, R150, 1 ;  /* 0x3f80000096197423 */ /* 0x000fe20000010196 */
[----:B---3--:R-:W-:Y:S03]  /*64f0*/  FFMA.FTZ R20, R16, -UR8, R155 ;  /* 0x8000000810147c23 */ /* 0x008fe6000801009b */
[----:B------:R1:W-:Y:S01]  /*6500*/  MUFU.TANH R27, R179 ;  /* 0x000000b3001b7308 */ /* 0x0003e20000002400 */
[----:B------:R-:W-:Y:S01]  /*6510*/  FFMA.FTZ R17, -R33, R33, 1 ;  /* 0x3f80000021117423 */ /* 0x000fe20000010121 */
[----:B------:R-:W-:Y:S01]  /*6520*/  FFMA.FTZ R11, R64, -UR8, R203 ;  /* 0x80000008400b7c23 */ /* 0x000fe200080100cb */
[----:B------:R-:W-:Y:S01]  /*6530*/  FMUL.FTZ R172, R23, UR7 ;  /* 0x0000000717ac7c20 */ /* 0x000fe20008410000 */
[----:B------:R-:W-:Y:S01]  /*6540*/  FFMA.FTZ R16, -R155, R155, 1 ;  /* 0x3f8000009b107423 */ /* 0x000fe2000001019b */
[----:B------:R-:W-:Y:S01]  /*6550*/  FFMA.FTZ R13, R39, -UR8, R13 ;  /* 0x80000008270d7c23 */ /* 0x000fe2000801000d */
[----:B------:R-:W-:Y:S01]  /*6560*/  FFMA.FTZ R23, R19, -UR8, R138 ;  /* 0x8000000813177c23 */ /* 0x000fe2000801008a */
[----:B------:R-:W-:Y:S03]  /*6570*/  FMUL.FTZ R203, R18, UR7 ;  /* 0x0000000712cb7c20 */ /* 0x000fe60008410000 */
[----:B------:R-:W2:Y:S01]  /*6580*/  MUFU.TANH R158, R158 ;  /* 0x0000009e009e7308 */ /* 0x000ea20000002400 */
[----:B------:R-:W-:Y:S01]  /*6590*/  FMUL.FTZ R183, R0, UR7 ;  /* 0x0000000700b77c20 */ /* 0x000fe20008410000 */
[----:B------:R-:W-:Y:S01]  /*65a0*/  FFMA.FTZ R19, -R140, R140, 1 ;  /* 0x3f8000008c137423 */ /* 0x000fe2000001018c */
[----:B------:R-:W-:Y:S01]  /*65b0*/  FFMA.FTZ R0, -R34, R34, 1 ;  /* 0x3f80000022007423 */ /* 0x000fe20000010122 */
[----:B------:R-:W-:Y:S01]  /*65c0*/  FFMA.FTZ R47, R47, -UR8, R159 ;  /* 0x800000082f2f7c23 */ /* 0x000fe2000801009f */
[----:B------:R-:W-:Y:S01]  /*65d0*/  FFMA.FTZ R18, -R159, R159, 1 ;  /* 0x3f8000009f127423 */ /* 0x000fe2000001019f */
[----:B----4-:R-:W-:Y:S01]  /*65e0*/  FMUL.FTZ R207, R25, UR7 ;  /* 0x0000000719cf7c20 */ /* 0x010fe20008410000 */
[----:B------:R-:W-:Y:S03]  /*65f0*/  FMUL.FTZ R159, R17, UR7 ;  /* 0x00000007119f7c20 */ /* 0x000fe60008410000 */
[----:B------:R3:W-:Y:S01]  /*6600*/  MUFU.TANH R40, R173 ;  /* 0x000000ad00287308 */ /* 0x0007e20000002400 */
[----:B------:R-:W-:Y:S01]  /*6610*/  FMUL.FTZ R206, R16, UR7 ;  /* 0x0000000710ce7c20 */ /* 0x000fe20008410000 */
[----:B------:R-:W-:Y:S01]  /*6620*/  FFMA.FTZ R25, -R160, R160, 1 ;  /* 0x3f800000a0197423 */ /* 0x000fe200000101a0 */
[----:B------:R-:W-:Y:S01]  /*6630*/  FFMA.FTZ R17, -R161, R161, 1 ;  /* 0x3f800000a1117423 */ /* 0x000fe200000101a1 */
[----:B------:R-:W-:Y:S01]  /*6640*/  FFMA.FTZ R16, -R162, R162, 1 ;  /* 0x3f800000a2107423 */ /* 0x000fe200000101a2 */
[----:B------:R-:W-:Y:S01]  /*6650*/  FFMA.FTZ R60, R46, -UR8, R162 ;  /* 0x800000082e3c7c23 */ /* 0x000fe200080100a2 */
[----:B------:R-:W-:Y:S01]  /*6660*/  FMUL.FTZ R162, R0, UR7 ;  /* 0x0000000700a27c20 */ /* 0x000fe20008410000 */
[----:B------:R-:W-:Y:S03]  /*6670*/  FFMA.FTZ R0, -R163, R163, 1 ;  /* 0x3f800000a3007423 */ /* 0x000fe600000101a3 */
[----:B------:R4:W-:Y:S01]  /*6680*/  MUFU.TANH R28, R177 ;  /* 0x000000b1001c7308 */ /* 0x0009e20000002400 */
[----:B------:R-:W-:Y:S01]  /*6690*/  FMUL.FTZ R199, R26, UR7 ;  /* 0x000000071ac77c20 */ /* 0x000fe20008410000 */
[----:B------:R-:W-:Y:S01]  /*66a0*/  FMUL.FTZ R225, R25, UR7 ;  /* 0x0000000719e17c20 */ /* 0x000fe20008410000 */
[----:B-1----:R-:W-:Y:S01]  /*66b0*/  FMUL.FTZ R179, R17, UR7 ;  /* 0x0000000711b37c20 */ /* 0x002fe20008410000 */
[----:B------:R-:W-:Y:S01]  /*66c0*/  FFMA.FTZ R26, -R138, R138, 1 ;  /* 0x3f8000008a1a7423 */ /* 0x000fe2000001018a */
[----:B------:R-:W-:Y:S01]  /*66d0*/  FFMA.FTZ R17, R5, -UR8, R139 ;  /* 0x8000000805117c23 */ /* 0x000fe2000801008b */
[----:B------:R-:W-:Y:S01]  /*66e0*/  FFMA.FTZ R25, -R139, R139, 1 ;  /* 0x3f8000008b197423 */ /* 0x000fe2000001018b */
[----:B------:R-:W-:Y:S03]  /*66f0*/  FFMA.FTZ R46, R46, -UR8, R160 ;  /* 0x800000082e2e7c23 */ /* 0x000fe600080100a0 */
[----:B------:R1:W-:Y:S01]  /*6700*/  MUFU.TANH R39, R176 ;  /* 0x000000b000277308 */ /* 0x0003e20000002400 */
[----:B------:R-:W-:Y:S01]  /*6710*/  FMUL.FTZ R204, R19, UR7 ;  /* 0x0000000713cc7c20 */ /* 0x000fe20008410000 */
[----:B------:R-:W-:Y:S01]  /*6720*/  FMUL.FTZ R160, R0, UR7 ;  /* 0x0000000700a07c20 */ /* 0x000fe20008410000 */
[----:B------:R-:W-:Y:S01]  /*6730*/  I2FP.F32.S32 R15, R15 ;  /* 0x0000000f000f7245 */ /* 0x000fe20000201400 */
[----:B--2---:R-:W-:Y:S01]  /*6740*/  FFMA.FTZ R19, -R158, R158, 1 ;  /* 0x3f8000009e137423 */ /* 0x004fe2000001019e */
[----:B------:R-:W-:Y:S01]  /*6750*/  FFMA.FTZ R0, -R58, R58, 1 ;  /* 0x3f8000003a007423 */ /* 0x000fe2000001013a */
[----:B------:R-:W-:Y:S01]  /*6760*/  FMUL.FTZ R161, R16, UR7 ;  /* 0x0000000710a17c20 */ /* 0x000fe20008410000 */
[----:B------:R-:W-:Y:S03]  /*6770*/  I2FP.F32.S32 R14, R14 ;  /* 0x0000000e000e7245 */ /* 0x000fe60000201400 */
[----:B------:R2:W-:Y:S01]  /*6780*/  MUFU.TANH R140, R178 ;  /* 0x000000b2008c7308 */ /* 0x0005e20000002400 */
[----:B---3--:R-:W-:Y:S01]  /*6790*/  FMUL.FTZ R173, R19, UR7 ;  /* 0x0000000713ad7c20 */ /* 0x008fe20008410000 */
[----:B------:R-:W-:Y:S01]  /*67a0*/  FFMA.FTZ R16, -R57, R57, 1 ;  /* 0x3f80000039107423 */ /* 0x000fe20000010139 */
[----:B----4-:R-:W-:Y:S01]  /*67b0*/  FMUL.FTZ R177, R0, UR7 ;  /* 0x0000000700b17c20 */ /* 0x010fe20008410000 */
[C---:B------:R-:W-:Y:S01]  /*67c0*/  FFMA.FTZ R34, R15.reuse, -UR8, R34 ;  /* 0x800000080f227c23 */ /* 0x040fe20008010022 */
[----:B------:R-:W-:Y:S01]  /*67d0*/  FFMA.FTZ R19, R15, -UR8, R156 ;  /* 0x800000080f137c23 */ /* 0x000fe2000801009c */
[----:B------:R-:W-:Y:S01]  /*67e0*/  FFMA.FTZ R0, -R31, R31, 1 ;  /* 0x3f8000001f007423 */ /* 0x000fe2000001011f */
[----:B------:R-:W-:Y:S03]  /*67f0*/  FFMA.FTZ R15, -R149, R149, 1 ;  /* 0x3f800000950f7423 */ /* 0x000fe60000010195 */
[----:B------:R-:W3:Y:S01]  /*6800*/  MUFU.TANH R55, R205 ;  /* 0x000000cd00377308 */ /* 0x000ee20000002400 */
[----:B------:R-:W-:Y:S01]  /*6810*/  FMUL.FTZ R163, R18, UR7 ;  /* 0x0000000712a37c20 */ /* 0x000fe20008410000 */
[----:B-1----:R-:W-:Y:S01]  /*6820*/  FMUL.FTZ R176, R16, UR7 ;  /* 0x0000000710b07c20 */ /* 0x002fe20008410000 */
[C---:B------:R-:W-:Y:S01]  /*6830*/  FFMA.FTZ R33, R14.reuse, -UR8, R33 ;  /* 0x800000080e217c23 */ /* 0x040fe20008010021 */
[----:B------:R-:W-:Y:S01]  /*6840*/  FFMA.FTZ R18, R14, -UR8, R149 ;  /* 0x800000080e127c23 */ /* 0x000fe20008010095 */
[C---:B------:R-:W-:Y:S01]  /*6850*/  FFMA.FTZ R31, R4.reuse, -UR8, R31 ;  /* 0x80000008041f7c23 */ /* 0x040fe2000801001f */
[----:B------:R-:W-:Y:S01]  /*6860*/  FFMA.FTZ R16, R4, -UR8, R145 ;  /* 0x8000000804107c23 */ /* 0x000fe20008010091 */
[----:B------:R-:W-:Y:S03]  /*6870*/  FFMA.FTZ R58, R44, -UR8, R58 ;  /* 0x800000082c3a7c23 */ /* 0x000fe6000801003a */
[----:B------:R1:W4:Y:S01]  /*6880*/  MUFU.TANH R139, R208 ;  /* 0x000000d0008b7308 */ /* 0x0003220000002400 */
[----:B--2---:R-:W-:Y:S01]  /*6890*/  FMUL.FTZ R178, R0, UR7 ;  /* 0x0000000700b27c20 */ /* 0x004fe20008410000 */
[----:B------:R-:W-:Y:S01]  /*68a0*/  FFMA.FTZ R14, -R32, R32, 1 ;  /* 0x3f800000200e7423 */ /* 0x000fe20000010120 */
[----:B------:R-:W-:Y:S01]  /*68b0*/  FFMA.FTZ R4, -R145, R145, 1 ;  /* 0x3f80000091047423 */ /* 0x000fe20000010191 */
[----:B------:R-:W-:Y:S01]  /*68c0*/  FMUL.FTZ R229, R15, UR7 ;  /* 0x000000070fe57c20 */ /* 0x000fe20008410000 */
[----:B------:R-:W-:Y:S01]  /*68d0*/  FFMA.FTZ R0, -R30, R30, 1 ;  /* 0x3f8000001e007423 */ /* 0x000fe2000001011e */
[----:B------:R-:W-:Y:S01]  /*68e0*/  FFMA.FTZ R32, R5, -UR8, R32 ;  /* 0x8000000805207c23 */ /* 0x000fe20008010020 */
[----:B------:R-:W-:Y:S03]  /*68f0*/  FFMA.FTZ R44, R44, -UR8, R144 ;  /* 0x800000082c2c7c23 */ /* 0x000fe60008010090 */
[----:B------:R2:W4:Y:S01]  /*6900*/  MUFU.TANH R138, R209 ;  /* 0x000000d1008a7308 */ /* 0x0005220000002400 */
[----:B------:R-:W-:Y:S01]  /*6910*/  FFMA.FTZ R15, -R144, R144, 1 ;  /* 0x3f800000900f7423 */ /* 0x000fe20000010190 */
[----:B------:R-:W-:Y:S01]  /*6920*/  FFMA.FTZ R5, -R29, R29, 1 ;  /* 0x3f8000001d057423 */ /* 0x000fe2000001011d */
[----:B------:R-:W-:Y:S01]  /*6930*/  FMUL.FTZ R231, R4, UR7 ;  /* 0x0000000704e77c20 */ /* 0x000fe20008410000 */
[----:B------:R-:W-:Y:S01]  /*6940*/  FMUL.FTZ R228, R0, UR7 ;  /* 0x0000000700e47c20 */ /* 0x000fe20008410000 */
[----:B------:R-:W-:Y:S01]  /*6950*/  FFMA.FTZ R4, -R56, R56, 1 ;  /* 0x3f80000038047423 */ /* 0x000fe20000010138 */
[----:B---3--:R-:W-:Y:S01]  /*6960*/  FFMA.FTZ R0, -R55, R55, 1 ;  /* 0x3f80000037007423 */ /* 0x008fe20000010137 */
[----:B------:R-:W-:Y:S03]  /*6970*/  FFMA.FTZ R57, R43, -UR8, R57 ;  /* 0x800000082b397c23 */ /* 0x000fe60008010039 */
[----:B------:R3:W-:Y:S01]  /*6980*/  MUFU.TANH R144, R213 ;  /* 0x000000d500907308 */ /* 0x0007e20000002400 */
[----:B-1----:R-:W-:Y:S01]  /*6990*/  FMUL.FTZ R208, R14, UR7 ;  /* 0x000000070ed07c20 */ /* 0x002fe20008410000 */
[----:B------:R-:W-:Y:S01]  /*69a0*/  FMUL.FTZ R232, R25, UR7 ;  /* 0x0000000719e87c20 */ /* 0x000fe20008410000 */
[C---:B------:R-:W-:Y:S01]  /*69b0*/  FFMA.FTZ R56, R42.reuse, -UR8, R56 ;  /* 0x800000082a387c23 */ /* 0x040fe20008010038 */
[----:B------:R-:W-:Y:S01]  /*69c0*/  FFMA.FTZ R55, R41, -UR8, R55 ;  /* 0x8000000829377c23 */ /* 0x000fe20008010037 */
[----:B------:R-:W-:Y:S01]  /*69d0*/  FFMA.FTZ R43, R43, -UR8, R143 ;  /* 0x800000082b2b7c23 */ /* 0x000fe2000801008f */
[----:B------:R-:W-:Y:S01]  /*69e0*/  FFMA.FTZ R14, -R143, R143, 1 ;  /* 0x3f8000008f0e7423 */ /* 0x000fe2000001018f */
[----:B------:R-:W-:Y:S01]  /*69f0*/  FFMA.FTZ R42, R42, -UR8, R142 ;  /* 0x800000082a2a7c23 */ /* 0x000fe2000801008e */
[----:B------:R-:W-:Y:S01]  /*6a00*/  FFMA.FTZ R25, -R142, R142, 1 ;  /* 0x3f8000008e197423 */ /* 0x000fe2000001018e */
[----:B--2---:R-:W-:Y:S01]  /*6a10*/  FMUL.FTZ R209, R5, UR7 ;  /* 0x0000000705d17c20 */ /* 0x004fe20008410000 */
[----:B------:R-:W-:Y:S01]  /*6a20*/  FFMA.FTZ R41, R41, -UR8, R141 ;  /* 0x8000000829297c23 */ /* 0x000fe2000801008d */
[----:B------:R-:W-:Y:S01]  /*6a30*/  FFMA.FTZ R5, -R141, R141, 1 ;  /* 0x3f8000008d057423 */ /* 0x000fe2000001018d */
[----:B------:R-:W1:Y:S01]  /*6a40*/  MUFU.TANH R145, R210 ;  /* 0x000000d200917308 */ /* 0x000e620000002400 */
[----:B------:R-:W-:Y:S01]  /*6a50*/  PLOP3.LUT P0, PT, PT, PT, UP0, 0x80, 0x0 ;  /* 0x000000000000781c */ /* 0x000fe20003f0f008 */
[----:B------:R-:W-:Y:S01]  /*6a60*/  FMUL.FTZ R233, R0, UR7 ;  /* 0x0000000700e97c20 */ /* 0x000fe20008410000 */
[----:B------:R-:W-:Y:S01]  /*6a70*/  FFMA.FTZ R0, -R54, R54, 1 ;  /* 0x3f80000036007423 */ /* 0x000fe20000010136 */
[----:B------:R-:W-:Y:S01]  /*6a80*/  FMUL.FTZ R205, R26, UR7 ;  /* 0x000000071acd7c20 */ /* 0x000fe20008410000 */
[----:B------:R-:W-:Y:S01]  /*6a90*/  FFMA.FTZ R26, -R156, R156, 1 ;  /* 0x3f8000009c1a7423 */ /* 0x000fe2000001019c */
[----:B------:R-:W-:Y:S01]  /*6aa0*/  I2FP.F32.S32 R6, R6 ;  /* 0x0000000600067245 */ /* 0x000fe20000201400 */
[----:B---3--:R-:W-:Y:S03]  /*6ab0*/  FMUL.FTZ R213, R4, UR7 ;  /* 0x0000000704d57c20 */ /* 0x008fe60008410000 */
[----:B------:R-:W2:Y:S01]  /*6ac0*/  MUFU.TANH R143, R214 ;  /* 0x000000d6008f7308 */ /* 0x000ea20000002400 */
[----:B------:R-:W-:Y:S01]  /*6ad0*/  FMUL.FTZ R247, R5, UR7 ;  /* 0x0000000705f77c20 */ /* 0x000fe20008410000 */
[----:B------:R-:W-:Y:S01]  /*6ae0*/  FMUL.FTZ R243, R0, UR7 ;  /* 0x0000000700f37c20 */ /* 0x000fe20008410000 */
[----:B------:R-:W-:Y:S01]  /*6af0*/  FMUL.FTZ R235, R15, UR7 ;  /* 0x000000070feb7c20 */ /* 0x000fe20008410000 */
[----:B------:R-:W-:Y:S01]  /*6b00*/  FMUL.FTZ R234, R14, UR7 ;  /* 0x000000070eea7c20 */ /* 0x000fe20008410000 */
[----:B------:R-:W-:Y:S01]  /*6b10*/  FFMA.FTZ R4, -R53, R53, 1 ;  /* 0x3f80000035047423 */ /* 0x000fe20000010135 */
[----:B------:R-:W-:Y:S01]  /*6b20*/  FFMA.FTZ R5, -R28, R28, 1 ;  /* 0x3f8000001c057423 */ /* 0x000fe2000001011c */
[----:B------:R-:W-:Y:S03]  /*6b30*/  FFMA.FTZ R0, -R27, R27, 1 ;  /* 0x3f8000001b007423 */ /* 0x000fe6000001011b */
[----:B------:R-:W3:Y:S01]  /*6b40*/  MUFU.TANH R142, R215 ;  /* 0x000000d7008e7308 */ /* 0x000ee20000002400 */
[----:B------:R-:W-:Y:S01]  /*6b50*/  FFMA.FTZ R15, R52, -UR8, R40 ;  /* 0x80000008340f7c23 */ /* 0x000fe20008010028 */
[----:B------:R-:W-:Y:S01]  /*6b60*/  FFMA.FTZ R14, R51, -UR8, R39 ;  /* 0x80000008330e7c23 */ /* 0x000fe20008010027 */
[----:B------:R-:W-:Y:S01]  /*6b70*/  FMUL.FTZ R230, R26, UR7 ;  /* 0x000000071ae67c20 */ /* 0x000fe20008410000 */
[----:B------:R-:W-:Y:S01]  /*6b80*/  FFMA.FTZ R40, -R40, R40, 1 ;  /* 0x3f80000028287423 */ /* 0x000fe20000010128 */
[----:B------:R-:W-:Y:S01]  /*6b90*/  FFMA.FTZ R39, -R39, R39, 1 ;  /* 0x3f80000027277423 */ /* 0x000fe20000010127 */
[----:B------:R-:W-:Y:S01]  /*6ba0*/  FMUL.FTZ R248, R25, UR7 ;  /* 0x0000000719f87c20 */ /* 0x000fe20008410000 */
[C---:B------:R-:W-:Y:S03]  /*6bb0*/  FFMA.FTZ R28, R65.reuse, -UR8, R28 ;  /* 0x80000008411c7c23 */ /* 0x040fe6000801001c */
[----:B------:R-:W3:Y:S01]  /*6bc0*/  MUFU.TANH R141, R216 ;  /* 0x000000d8008d7308 */ /* 0x000ee20000002400 */
[----:B------:R-:W-:Y:S01]  /*6bd0*/  FFMA.FTZ R26, R64, -UR8, R140 ;  /* 0x80000008401a7c23 */ /* 0x000fe2000801008c */
[----:B------:R-:W-:Y:S01]  /*6be0*/  FMUL.FTZ R238, R4, UR7 ;  /* 0x0000000704ee7c20 */ /* 0x000fe20008410000 */
[C---:B------:R-:W-:Y:S01]  /*6bf0*/  FFMA.FTZ R27, R6.reuse, -UR8, R27 ;  /* 0x80000008061b7c23 */ /* 0x040fe2000801001b */
[----:B----4-:R-:W-:Y:S01]  /*6c00*/  FFMA.FTZ R65, R65, -UR8, R139 ;  /* 0x8000000841417c23 */ /* 0x010fe2000801008b */
[----:B------:R-:W-:Y:S01]  /*6c10*/  FFMA.FTZ R25, R137, -UR8, R138 ;  /* 0x8000000889197c23 */ /* 0x000fe2000801008a */
[----:B-1----:R-:W-:Y:S01]  /*6c20*/  FFMA.FTZ R64, R6, -UR8, R145 ;  /* 0x8000000806407c23 */ /* 0x002fe20008010091 */
[----:B------:R-:W-:Y:S01]  /*6c30*/  FMUL.FTZ R239, R5, UR7 ;  /* 0x0000000705ef7c20 */ /* 0x000fe20008410000 */
[----:B------:R-:W-:Y:S01]  /*6c40*/  FMUL.FTZ R237, R0, UR7 ;  /* 0x0000000700ed7c20 */ /* 0x000fe20008410000 */
[----:B------:R-:W-:Y:S01]  /*6c50*/  FFMA.FTZ R140, -R140, R140, 1 ;  /* 0x3f8000008c8c7423 */ /* 0x000fe2000001018c */
[----:B------:R-:W-:Y:S01]  /*6c60*/  FFMA.FTZ R139, -R139, R139, 1 ;  /* 0x3f8000008b8b7423 */ /* 0x000fe2000001018b */
[----:B------:R-:W-:Y:S01]  /*6c70*/  FFMA.FTZ R138, -R138, R138, 1 ;  /* 0x3f8000008a8a7423 */ /* 0x000fe2000001018a */
[----:B------:R-:W-:Y:S01]  /*6c80*/  FFMA.FTZ R137, -R145, R145, 1 ;  /* 0x3f80000091897423 */ /* 0x000fe20000010191 */
[----:B------:R-:W-:Y:S01]  /*6c90*/  FFMA.FTZ R6, -R144, R144, 1 ;  /* 0x3f80000090067423 */ /* 0x000fe20000010190 */
[----:B--2---:R-:W-:Y:S01]  /*6ca0*/  FFMA.FTZ R5, -R143, R143, 1 ;  /* 0x3f8000008f057423 */ /* 0x004fe2000001018f */
[----:B---3--:R-:W-:Y:S01]  /*6cb0*/  FFMA.FTZ R4, -R142, R142, 1 ;  /* 0x3f8000008e047423 */ /* 0x008fe2000001018e */
[----:B------:R-:W-:Y:S01]  /*6cc0*/  FFMA.FTZ R12, R49, -UR8, R12 ;  /* 0x80000008310c7c23 */ /* 0x000fe2000801000c */
[----:B------:R-:W-:Y:S01]  /*6cd0*/  FFMA.FTZ R0, -R141, R141, 1 ;  /* 0x3f8000008d007423 */ /* 0x000fe2000001018d */
[----:B------:R-:W-:Y:S01]  /*6ce0*/  FFMA.FTZ R30, R52, -UR8, R30 ;  /* 0x80000008341e7c23 */ /* 0x000fe2000801001e */
[----:B------:R-:W-:Y:S01]  /*6cf0*/  FFMA.FTZ R29, R51, -UR8, R29 ;  /* 0x80000008331d7c23 */ /* 0x000fe2000801001d */
[----:B------:R-:W-:Y:S01]  /*6d00*/  FMUL.FTZ R246, R40, UR7 ;  /* 0x0000000728f67c20 */ /* 0x000fe20008410000 */
[----:B------:R-:W-:Y:S01]  /*6d10*/  FMUL.FTZ R245, R39, UR7 ;  /* 0x0000000727f57c20 */ /* 0x000fe20008410000 */
        /* <DEDUP_REMOVED lines=8> */
[----:B------:R-:W-:Y:S01]  /*6da0*/  FMUL.FTZ R236, R140, UR7 ;  /* 0x000000078cec7c20 */ /* 0x000fe20008410000 */
[----:B------:R-:W-:Y:S01]  /*6db0*/  FMUL.FTZ R241, R139, UR7 ;  /* 0x000000078bf17c20 */ /* 0x000fe20008410000 */
[----:B------:R-:W-:Y:S01]  /*6dc0*/  FMUL.FTZ R214, R138, UR7 ;  /* 0x000000078ad67c20 */ /* 0x000fe20008410000 */
[----:B------:R-:W-:Y:S01]  /*6dd0*/  FMUL.FTZ R215, R137, UR7 ;  /* 0x0000000789d77c20 */ /* 0x000fe20008410000 */
[----:B------:R-:W-:Y:S01]  /*6de0*/  FMUL.FTZ R242, R6, UR7 ;  /* 0x0000000706f27c20 */ /* 0x000fe20008410000 */
[----:B------:R-:W-:Y:S01]  /*6df0*/  FMUL.FTZ R244, R5, UR7 ;  /* 0x0000000705f47c20 */ /* 0x000fe20008410000 */
[----:B------:R-:W-:Y:S01]  /*6e00*/  FMUL.FTZ R216, R4, UR7 ;  /* 0x0000000704d87c20 */ /* 0x000fe20008410000 */
[----:B------:R-:W-:Y:S01]  /*6e10*/  MOV R210, R212 ;  /* 0x000000d400d27202 */ /* 0x000fe20000000f00 */
        /* <DEDUP_REMOVED lines=11> */
.L_x_2424:
        /* <DEDUP_REMOVED lines=13> */
[C---:B------:R-:W-:Y:S01]  /*6fa0*/  ISETP.GE.AND P5, PT, R148.reuse, R4, PT ;  /* 0x000000049400720c */ /* 0x040fe20003fa6270 */
[----:B------:R-:W-:Y:S01]  /*6fb0*/  VIADD R143, R195, 0x18 ;  /* 0x00000018c38f7836 */ /* 0x000fe20000000000 */
        /* <DEDUP_REMOVED lines=56> */
[----:B------:R-:W-:Y:S02]  /*7340*/  ISETP.GE.AND P3, PT, R148, R4, PT ;  /* 0x000000049400720c */ /* 0x000fe40003f66270 */
[----:B------:R-:W-:Y:S02]  /*7350*/  VIMNMX R0, R0, UR9, PT ;  /* 0x0000000900007c48 */ /* 0x000fe4000bfe0100 */
[----:B------:R-:W-:Y:S02]  /*7360*/  FSEL R55, R55, -INF , !P2 ;  /* 0xff80000037377808 */ /* 0x000fe40005000000 */
        /* <DEDUP_REMOVED lines=100> */
[----:B------:R-:W-:Y:S02]  /*79b0*/  IADD3 R0, R0, 0x48, R5 ;  /* 0x0000004800007810 */ /* 0x000fe40007ffe005 */
[----:B------:R-:W-:Y:S02]  /*79c0*/  FSEL R30, R30, -INF , !P6 ;  /* 0xff8000001e1e7808 */ /* 0x000fe40007000000 */
[-C--:B------:R-:W-:Y:S02]  /*79d0*/  ISETP.GE.AND P0, PT, R148, R4.reuse, PT ;  /* 0x000000049400720c */ /* 0x080fe40003f06270 */
[----:B------:R-:W-:Y:S02]  /*79e0*/  VIMNMX R0, R0, UR9, PT ;  /* 0x0000000900007c48 */ /* 0x000fe4000bfe0100 */
[C---:B------:R-:W-:Y:S02]  /*79f0*/  ISETP.GE.AND P6, PT, R147.reuse, R4, PT ;  /* 0x000000049300720c */ /* 0x040fe40003fc6270 */
        /* <DEDUP_REMOVED lines=51> */
.L_x_2425:
        /* <DEDUP_REMOVED lines=56> */
[----:B------:R1:W-:Y:S01]  /*80b0*/  STL [R1+0x70], R3 ;  /* 0x0000700301007387 */ /* 0x0003e20000100800 */
[C---:B--2---:R-:W-:Y:S01]  /*80c0*/  FMUL.FTZ R6, R5.reuse, 1.4426950216293334961 ;  /* 0x3fb8aa3b05067820 */ /* 0x044fe20000410000 */
[----:B------:R-:W-:Y:S01]  /*80d0*/  FSETP.NEU.FTZ.AND P0, PT, R5, -INF , PT ;  /* 0xff8000000500780b */ /* 0x000fe20003f1d000 */
[----:B---3--:R-:W-:Y:S03]  /*80e0*/  FMUL.FTZ R5, R4, 1.4426950216293334961 ;  /* 0x3fb8aa3b04057820 */ /* 0x008fe60000410000 */
[----:B------:R-:W-:Y:S02]  /*80f0*/  FSEL R6, R6, RZ, P0 ;  /* 0x000000ff06067208 */ /* 0x000fe40000000000 */
[----:B------:R-:W-:Y:S01]  /*8100*/  FSETP.NEU.FTZ.AND P0, PT, R4, -INF , PT ;  /* 0xff8000000400780b */ /* 0x000fe20003f1d000 */
[----:B----4-:R-:W-:Y:S02]  /*8110*/  FMUL.FTZ R4, R0, 1.4426950216293334961 ;  /* 0x3fb8aa3b00047820 */ /* 0x010fe40000410000 */
        /* <DEDUP_REMOVED lines=25> */
[----:B------:R-:W-:Y:S01]  /*82b0*/  FSETP.NEU.FTZ.AND P0, PT, R0, -INF , PT ;  /* 0xff8000000000780b */ /* 0x000fe20003f1d000 */
[----:B------:R-:W-:Y:S01]  /*82c0*/  FMUL.FTZ R0, R135, 1.4426950216293334961 ;  /* 0x3fb8aa3b87007820 */ /* 0x000fe20000410000 */
[--C-:B------:R-:W-:Y:S03]  /*82d0*/  FFMA.FTZ R13, R13, UR10, -R6.reuse ;  /* 0x0000000a0d0d7c23 */ /* 0x100fe60008010806 */
[----:B------:R2:W-:Y:S01]  /*82e0*/  MUFU.EX2 R193, R5 ;  /* 0x0000000500c17308 */ /* 0x0005e20000000800 */
[--C-:B------:R-:W-:Y:S01]  /*82f0*/  FFMA.FTZ R12, R12, UR10, -R6.reuse ;  /* 0x0000000a0c0c7c23 */ /* 0x100fe20008010806 */
[----:B------:R-:W-:Y:S01]  /*8300*/  FSEL R4, R4, RZ, P0 ;  /* 0x000000ff04047208 */ /* 0x000fe20000000000 */
        /* <DEDUP_REMOVED lines=8> */
[--C-:B------:R-:W-:Y:S01]  /*8390*/  FFMA.FTZ R52, R52, UR10, -R6.reuse ;  /* 0x0000000a34347c23 */ /* 0x100fe20008010806 */
[----:B------:R-:W-:Y:S01]  /*83a0*/  FFMA.FTZ R6, R51, UR10, -R6 ;  /* 0x0000000a33067c23 */ /* 0x000fe20008010806 */
[--C-:B------:R-:W-:Y:S01]  /*83b0*/  FFMA.FTZ R67, R67, UR10, -R4.reuse ;  /* 0x0000000a43437c23 */ /* 0x100fe20008010804 */
[--C-:B------:R-:W-:Y:S01]  /*83c0*/  FFMA.FTZ R134, R134, UR10, -R4.reuse ;  /* 0x0000000a86867c23 */ /* 0x100fe20008010804 */
[----:B------:R-:W-:Y:S03]  /*83d0*/  FSETP.NEU.FTZ.AND P0, PT, R135, -INF , PT ;  /* 0xff8000008700780b */ /* 0x000fe60003f1d000 */
[----:B-1----:R3:W-:Y:S01]  /*83e0*/  MUFU.EX2 R113, R8 ;  /* 0x0000000800717308 */ /* 0x0027e20000000800 */
[----:B--2---:R-:W-:Y:S01]  /*83f0*/  F2FP.BF16.F32.PACK_AB R5, R145, R155 ;  /* 0x0000009b9105723e */ /* 0x004fe200000010ff */
[--C-:B------:R-:W-:Y:S01]  /*8400*/  FFMA.FTZ R35, R35, UR10, -R4.reuse ;  /* 0x0000000a23237c23 */ /* 0x100fe20008010804 */
[--C-:B------:R-:W-:Y:S01]  /*8410*/  FFMA.FTZ R34, R34, UR10, -R4.reuse ;  /* 0x0000000a22227c23 */ /* 0x100fe20008010804 */
[--C-:B------:R-:W-:Y:S01]  /*8420*/  FFMA.FTZ R33, R33, UR10, -R4.reuse ;  /* 0x0000000a21217c23 */ /* 0x100fe20008010804 */
[--C-:B------:R-:W-:Y:S01]  /*8430*/  FFMA.FTZ R32, R32, UR10, -R4.reuse ;  /* 0x0000000a20207c23 */ /* 0x100fe20008010804 */
[----:B------:R1:W-:Y:S01]  /*8440*/  STS [R218+0x1c000], R5 ;  /* 0x01c00005da007388 */ /* 0x0003e20000000800 */
[----:B------:R-:W-:Y:S03]  /*8450*/  FSEL R0, R0, RZ, P0 ;  /* 0x000000ff00007208 */ /* 0x000fe60000000000 */
        /* <DEDUP_REMOVED lines=8> */
[----:B------:R-:W-:Y:S01]  /*84e0*/  MUFU.EX2 R115, R12 ;  /* 0x0000000c00737308 */ /* 0x000fe20000000800 */
[----:B---3--:R-:W-:Y:S01]  /*84f0*/  F2FP.BF16.F32.PACK_AB R8, R251, R144 ;  /* 0x00000090fb08723e */ /* 0x008fe200000010ff */
[--C-:B------:R-:W-:Y:S01]  /*8500*/  FFMA.FTZ R18, R18, UR10, -R0.reuse ;  /* 0x0000000a12127c23 */ /* 0x100fe20008010800 */
[--C-:B------:R-:W-:Y:S01]  /*8510*/  FFMA.FTZ R17, R17, UR10, -R0.reuse ;  /* 0x0000000a11117c23 */ /* 0x100fe20008010800 */
[--C-:B------:R-:W-:Y:S01]  /*8520*/  FFMA.FTZ R16, R16, UR10, -R0.reuse ;  /* 0x0000000a10107c23 */ /* 0x100fe20008010800 */
[--C-:B------:R-:W-:Y:S01]  /*8530*/  FFMA.FTZ R65, R65, UR10, -R0.reuse ;  /* 0x0000000a41417c23 */ /* 0x100fe20008010800 */
[----:B------:R2:W-:Y:S01]  /*8540*/  STS [R218+0x1c400], R8 ;  /* 0x01c40008da007388 */ /* 0x0005e20000000800 */
[--C-:B------:R-:W-:Y:S03]  /*8550*/  FFMA.FTZ R24, R24, UR10, -R0.reuse ;  /* 0x0000000a18187c23 */ /* 0x100fe60008010800 */
[----:B------:R-:W1:Y:S01]  /*8560*/  MUFU.EX2 R114, R9 ;  /* 0x0000000900727308 */ /* 0x000e620000000800 */
[--C-:B------:R-:W-:Y:S01]  /*8570*/  FFMA.FTZ R23, R23, UR10, -R0.reuse ;  /* 0x0000000a17177c23 */ /* 0x100fe20008010800 */
[----:B------:R-:W-:Y:S01]  /*8580*/  FFMA.FTZ R22, R22, UR10, -R0 ;  /* 0x0000000a16167c23 */ /* 0x000fe20008010800 */
[--C-:B------:R-:W-:Y:S01]  /*8590*/  FFMA.FTZ R29, R29, UR10, -R4.reuse ;  /* 0x0000000a1d1d7c23 */ /* 0x100fe20008010804 */
[--C-:B------:R-:W-:Y:S01]  /*85a0*/  FFMA.FTZ R28, R28, UR10, -R4.reuse ;  /* 0x0000000a1c1c7c23 */ /* 0x100fe20008010804 */
[--C-:B------:R-:W-:Y:S01]  /*85b0*/  FFMA.FTZ R27, R27, UR10, -R4.reuse ;  /* 0x0000000a1b1b7c23 */ /* 0x100fe20008010804 */
[----:B------:R-:W-:Y:S01]  /*85c0*/  FFMA.FTZ R26, R26, UR10, -R4 ;  /* 0x0000000a1a1a7c23 */ /* 0x000fe20008010804 */
[--C-:B------:R-:W-:Y:S03]  /*85d0*/  FFMA.FTZ R21, R21, UR10, -R0.reuse ;  /* 0x0000000a15157c23 */ /* 0x100fe60008010800 */
[----:B------:R3:W-:Y:S01]  /*85e0*/  MUFU.EX2 R3, R6 ;  /* 0x0000000600037308 */ /* 0x0007e20000000800 */
[--C-:B------:R-:W-:Y:S01]  /*85f0*/  FFMA.FTZ R20, R20, UR10, -R0.reuse ;  /* 0x0000000a14147c23 */ /* 0x100fe20008010800 */
[--C-:B------:R-:W-:Y:S01]  /*8600*/  FFMA.FTZ R15, R15, UR10, -R0.reuse ;  /* 0x0000000a0f0f7c23 */ /* 0x100fe20008010800 */
[--C-:B------:R-:W-:Y:S01]  /*8610*/  FFMA.FTZ R14, R14, UR10, -R0.reuse ;  /* 0x0000000a0e0e7c23 */ /* 0x100fe20008010800 */
[----:B------:R-:W-:Y:S01]  /*8620*/  FFMA.FTZ R0, R64, UR10, -R0 ;  /* 0x0000000a40007c23 */ /* 0x000fe20008010800 */
[--C-:B------:R-:W-:Y:S01]  /*8630*/  FFMA.FTZ R38, R38, UR10, -R4.reuse ;  /* 0x0000000a26267c23 */ /* 0x100fe20008010804 */
[--C-:B------:R-:W-:Y:S01]  /*8640*/  FFMA.FTZ R37, R37, UR10, -R4.reuse ;  /* 0x0000000a25257c23 */ /* 0x100fe20008010804 */
[----:B------:R-:W-:Y:S03]  /*8650*/  FFMA.FTZ R4, R25, UR10, -R4 ;  /* 0x0000000a19047c23 */ /* 0x000fe60008010804 */
[----:B------:R-:W-:Y:S01]  /*8660*/  MUFU.EX2 R212, R67 ;  /* 0x0000004300d47308 */ /* 0x000fe20000000800 */
[----:B-1----:R-:W-:Y:S02]  /*8670*/  F2FP.BF16.F32.PACK_AB R5, R113, R114 ;  /* 0x000000727105723e */ /* 0x002fe400000010ff */
[----:B------:R-:W-:Y:S03]  /*8680*/  PLOP3.LUT P0, PT, PT, PT, UP0, 0x80, 0x0 ;  /* 0x000000000000781c */ /* 0x000fe60003f0f008 */
[----:B------:R-:W-:Y:S04]  /*8690*/  STS [R220+0x1c400], R5 ;  /* 0x01c40005dc007388 */ /* 0x000fe80000000800 */
[----:B------:R-:W1:Y:S01]  /*86a0*/  MUFU.EX2 R158, R134 ;  /* 0x00000086009e7308 */ /* 0x000e620000000800 */
[----:B---3--:R-:W-:Y:S05]  /*86b0*/  F2FP.BF16.F32.PACK_AB R6, R115, R146 ;  /* 0x000000927306723e */ /* 0x008fea00000010ff */
[----:B------:R-:W-:Y:S04]  /*86c0*/  STS [R220+0x1c000], R6 ;  /* 0x01c00006dc007388 */ /* 0x000fe80000000800 */
[----:B------:R-:W-:Y:S10]  /*86d0*/  MUFU.EX2 R157, R133 ;  /* 0x00000085009d7308 */ /* 0x000ff40000000800 */
        /* <DEDUP_REMOVED lines=16> */
[----:B------:R-:W1:Y:S01]  /*87e0*/  MUFU.EX2 R109, R49 ;  /* 0x00000031006d7308 */ /* 0x000e620000000800 */
[----:B---3--:R-:W-:Y:S05]  /*87f0*/  F2FP.BF16.F32.PACK_AB R5, R111, R112 ;  /* 0x000000706f05723e */ /* 0x008fea00000010ff */
        /* <DEDUP_REMOVED lines=8> */
[----:B------:R1:W-:Y:S04]  /*8880*/  STS [R223+0x1c000], R6 ;  /* 0x01c00006df007388 */ /* 0x0003e80000000800 */
[----:B------:R-:W-:Y:S10]  /*8890*/  MUFU.EX2 R108, R36 ;  /* 0x00000024006c7308 */ /* 0x000ff40000000800 */
[----:B------:R-:W2:Y:S01]  /*88a0*/  MUFU.EX2 R107, R35 ;  /* 0x00000023006b7308 */ /* 0x000ea20000000800 */
[----:B---3--:R-:W-:Y:S05]  /*88b0*/  F2FP.BF16.F32.PACK_AB R5, R97, R98 ;  /* 0x000000626105723e */ /* 0x008fea00000010ff */
[----:B------:R3:W-:Y:S04]  /*88c0*/  STS [R223+0x1c400], R5 ;  /* 0x01c40005df007388 */ /* 0x0007e80000000800 */
[----:B------:R-:W-:Y:S10]  /*88d0*/  MUFU.EX2 R106, R23 ;  /* 0x00000017006a7308 */ /* 0x000ff40000000800 */
[----:B------:R-:W1:Y:S01]  /*88e0*/  MUFU.EX2 R105, R22 ;  /* 0x0000001600697308 */ /* 0x000e620000000800 */
[----:B--2---:R-:W-:Y:S05]  /*88f0*/  F2FP.BF16.F32.PACK_AB R8, R107, R108 ;  /* 0x0000006c6b08723e */ /* 0x004fea00000010ff */
[----:B------:R-:W-:Y:S04]  /*8900*/  STS [R224+0x1e000], R8 ;  /* 0x01e00008e0007388 */ /* 0x000fe80000000800 */
[----:B------:R-:W-:Y:S10]  /*8910*/  MUFU.EX2 R104, R34 ;  /* 0x0000002200687308 */ /* 0x000ff40000000800 */
[----:B------:R-:W3:Y:S01]  /*8920*/  MUFU.EX2 R103, R33 ;  /* 0x0000002100677308 */ /* 0x000ee20000000800 */
[----:B-1----:R-:W-:Y:S05]  /*8930*/  F2FP.BF16.F32.PACK_AB R6, R105, R106 ;  /* 0x0000006a6906723e */ /* 0x002fea00000010ff */
[----:B------:R1:W-:Y:S04]  /*8940*/  STS [R224+0x1e400], R6 ;  /* 0x01e40006e0007388 */ /* 0x0003e80000000800 */
[----:B------:R-:W-:Y:S10]  /*8950*/  MUFU.EX2 R102, R21 ;  /* 0x0000001500667308 */ /* 0x000ff40000000800 */
[----:B------:R-:W2:Y:S01]  /*8960*/  MUFU.EX2 R101, R20 ;  /* 0x0000001400657308 */ /* 0x000ea20000000800 */
[----:B---3--:R-:W-:Y:S05]  /*8970*/  F2FP.BF16.F32.PACK_AB R5, R103, R104 ;  /* 0x000000686705723e */ /* 0x008fea00000010ff */
[----:B------:R3:W-:Y:S04]  /*8980*/  STS [R223+0x1e000], R5 ;  /* 0x01e00005df007388 */ /* 0x0007e80000000800 */
[----:B------:R2:W-:Y:S10]  /*8990*/  MUFU.EX2 R71, R4 ;  /* 0x0000000400477308 */ /* 0x0005f40000000800 */
[----:B------:R-:W-:Y:S10]  /*89a0*/  MUFU.EX2 R96, R58 ;  /* 0x0000003a00607308 */ /* 0x000ff40000000800 */
[----:B------:R-:W1:Y:S01]  /*89b0*/  MUFU.EX2 R95, R57 ;  /* 0x00000039005f7308 */ /* 0x000e620000000800 */
[----:B--2---:R-:W-:Y:S05]  /*89c0*/  F2FP.BF16.F32.PACK_AB R4, R101, R102 ;  /* 0x000000666504723e */ /* 0x004fea00000010ff */
[----:B------:R2:W-:Y:S04]  /*89d0*/  STS [R223+0x1e400], R4 ;  /* 0x01e40004df007388 */ /* 0x0005e80000000800 */
        /* <DEDUP_REMOVED lines=8> */
[----:B------:R-:W-:Y:S10]  /*8a60*/  MUFU.EX2 R82, R44 ;  /* 0x0000002c00527308 */ /* 0x000ff40000000800 */
[----:B------:R-:W4:Y:S01]  /*8a70*/  MUFU.EX2 R81, R43 ;  /* 0x0000002b00517308 */ /* 0x000f220000000800 */
[----:B--2---:R-:W-:Y:S05]  /*8a80*/  F2FP.BF16.F32.PACK_AB R4, R83, R84 ;  /* 0x000000545304723e */ /* 0x004fea00000010ff */
[----:B------:R2:W-:Y:S04]  /*8a90*/  STS [R219+0x1c000], R4 ;  /* 0x01c00004db007388 */ /* 0x0005e80000000800 */
[----:B------:R-:W-:Y:S10]  /*8aa0*/  MUFU.EX2 R92, R32 ;  /* 0x00000020005c7308 */ /* 0x000ff40000000800 */
[----:B------:R-:W1:Y:S01]  /*8ab0*/  MUFU.EX2 R91, R31 ;  /* 0x0000001f005b7308 */ /* 0x000e620000000800 */
[----:B----4-:R-:W-:Y:S05]  /*8ac0*/  F2FP.BF16.F32.PACK_AB R7, R81, R82 ;  /* 0x000000525107723e */ /* 0x010fea00000010ff */
        /* <DEDUP_REMOVED lines=16> */
[----:B------:R-:W-:Y:S04]  /*8bd0*/  STS [R219+0x1e400], R7 ;  /* 0x01e40007db007388 */ /* 0x000fe80000000800 */
[----:B------:R-:W-:Y:S10]  /*8be0*/  MUFU.EX2 R78, R42 ;  /* 0x0000002a004e7308 */ /* 0x000ff40000000800 */
[----:B------:R-:W3:Y:S01]  /*8bf0*/  MUFU.EX2 R77, R41 ;  /* 0x00000029004d7308 */ /* 0x000ee20000000800 */
[----:B-1----:R-:W-:Y:S05]  /*8c00*/  F2FP.BF16.F32.PACK_AB R6, R79, R80 ;  /* 0x000000504f06723e */ /* 0x002fea00000010ff */
[----:B------:R1:W-:Y:S04]  /*8c10*/  STS [R222+0x1c000], R6 ;  /* 0x01c00006de007388 */ /* 0x0003e80000000800 */
[----:B------:R-:W2:Y:S10]  /*8c20*/  MUFU.EX2 R68, R52 ;  /* 0x0000003400447308 */ /* 0x000eb40000000800 */
[----:B------:R-:W-:Y:S01]  /*8c30*/  MUFU.EX2 R69, R0 ;  /* 0x0000000000457308 */ /* 0x000fe20000000800 */
[----:B---3--:R-:W-:Y:S05]  /*8c40*/  F2FP.BF16.F32.PACK_AB R5, R77, R78 ;  /* 0x0000004e4d05723e */ /* 0x008fea00000010ff */
[----:B------:R3:W-:Y:S04]  /*8c50*/  STS [R222+0x1c400], R5 ;  /* 0x01c40005de007388 */ /* 0x0007e80000000800 */
        /* <DEDUP_REMOVED lines=10> */
[----:B------:R-:W-:Y:S04]  /*8d00*/  STS [R222+0x1e000], R6 ;  /* 0x01e00006de007388 */ /* 0x000fe80000000800 */
[----:B------:R-:W2:Y:S10]  /*8d10*/  MUFU.EX2 R72, R26 ;  /* 0x0000001a00487308 */ /* 0x000eb40000000800 */
[----:B------:R-:W4:Y:S01]  /*8d20*/  MUFU.EX2 R70, R65 ;  /* 0x0000004100467308 */ /* 0x000f220000000800 */
[----:B---3--:R-:W-:Y:S05]  /*8d30*/  F2FP.BF16.F32.PACK_AB R5, R73, R74 ;  /* 0x0000004a4905723e */ /* 0x008fea00000010ff */
[----:B------:R-:W-:Y:S01]  /*8d40*/  STS [R222+0x1e400], R5 ;  /* 0x01e40005de007388 */ /* 0x000fe20000000800 */
[----:B--2---:R-:W-:Y:S05]  /*8d50*/  F2FP.BF16.F32.PACK_AB R4, R71, R72 ;  /* 0x000000484704723e */ /* 0x004fea00000010ff */
[----:B------:R-:W-:Y:S01]  /*8d60*/  STS [R221+0x1e000], R4 ;  /* 0x01e00004dd007388 */ /* 0x000fe20000000800 */
[----:B----4-:R-:W-:Y:S05]  /*8d70*/  F2FP.BF16.F32.PACK_AB R0, R69, R70 ;  /* 0x000000464500723e */ /* 0x010fea00000010ff */
[----:B------:R-:W-:Y:S04]  /*8d80*/  STS [R221+0x1e400], R0 ;  /* 0x01e40000dd007388 */ /* 0x000fe80000000800 */
[----:B------:R-:W-:Y:S04]  /*8d90*/  LDSM.16.M88.4 R64, [R148+0x8000] ;  /* 0x008000009440783b */ /* 0x000fe80000000200 */
[----:B------:R-:W1:Y:S04]  /*8da0*/  LDSM.16.M88.4 R16, [R187+UR4+0x10000] ;  /* 0x01000004bb10783b */ /* 0x000e680008000200 */
[----:B------:R-:W2:Y:S04]  /*8db0*/  LDSM.16.M88.4 R60, [R148+0xa000] ;  /* 0x00a00000943c783b */ /* 0x000ea80000000200 */
[----:B------:R-:W3:Y:S04]  /*8dc0*/  LDSM.16.M88.4 R32, [R187+UR4+0x10800] ;  /* 0x01080004bb20783b */ /* 0x000ee80008000200 */
[----:B------:R-:W4:Y:S04]  /*8dd0*/  LDSM.16.M88.4 R48, [R187+UR4+0x11000] ;  /* 0x01100004bb30783b */ /* 0x000f280008000200 */
[----:B------:R-:W4:Y:S04]  /*8de0*/  LDSM.16.M88.4 R132, [R187+UR4+0x11800] ;  /* 0x01180004bb84783b */ /* 0x000f280008000200 */
[----:B------:R-:W-:Y:S04]  /*8df0*/  LDSM.16.M88.4 R136, [R150+0x8000] ;  /* 0x008000009688783b */ /* 0x000fe80000000200 */
[----:B------:R-:W4:Y:S01]  /*8e00*/  LDSM.16.M88.4 R140, [R189+0x4000] ;  /* 0x00400000bd8c783b */ /* 0x000f220000000200 */
[-C--:B-1----:R-:W-:Y:S06]  /*8e10*/  HMMA.16816.F32.BF16 R4, R64, R16.reuse, RZ ;  /* 0x000000104004723c */ /* 0x082fec00000418ff */
[C---:B--2---:R-:W-:Y:S06]  /*8e20*/  HMMA.16816.F32.BF16 R8, R60.reuse, R16, RZ ;  /* 0x000000103c08723c */ /* 0x044fec00000418ff */
        /* <DEDUP_REMOVED lines=15> */
[-C--:B------:R-:W-:Y:S06]  /*8f20*/  HMMA.16816.F32.BF16 R4, R136, R140.reuse, R4 ;  /* 0x0000008c8804723c */ /* 0x080fec0000041804 */
        /* <DEDUP_REMOVED lines=39> */
[----:B------:R-:W-:Y:S04]  /*91a0*/  LDSM.16.M88.4 R140, [R188+0x4000] ;  /* 0x00400000bc8c783b */ /* 0x000fe80000000200 */
[----:B------:R-:W-:Y:S01]  /*91b0*/  IADD3 R136, R2, R149, RZ ;  /* 0x0000009502887210 */ /* 0x000fe20007ffe0ff */
[----:B------:R-:W-:Y:S04]  /*91c0*/  HMMA.16816.F32.BF16 R64, R132, R138, R64 ;  /* 0x0000008a8440723c */ /* 0x000fe80000041840 */
[----:B------:R-:W1:Y:S04]  /*91d0*/  LDSM.16.M88.4 R132, [R136+0x8000] ;  /* 0x008000008884783b */ /* 0x000e680000000200 */
[----:B------:R-:W2:Y:S01]  /*91e0*/  LDSM.16.M88.4 R136, [R136+0xa000] ;  /* 0x00a000008888783b */ /* 0x000ea20000000200 */
[-C--:B-1----:R-:W-:Y:S06]  /*91f0*/  HMMA.16816.F32.BF16 R4, R132, R140.reuse, R4 ;  /* 0x0000008c8404723c */ /* 0x082fec0000041804 */
[C---:B--2---:R-:W-:Y:S06]  /*9200*/  HMMA.16816.F32.BF16 R8, R136.reuse, R140, R8 ;  /* 0x0000008c8808723c */ /* 0x044fec0000041808 */
[-C--:B------:R-:W-:Y:S05]  /*9210*/  HMMA.16816.F32.BF16 R12, R136, R142.reuse, R12 ;  /* 0x0000008e880c723c */ /* 0x080fea000004180c */
[----:B------:R-:W-:Y:S01]  /*9220*/  MOV R140, R147 ;  /* 0x00000093008c7202 */ /* 0x000fe20000000f00 */
[C---:B------:R-:W-:Y:S05]  /*9230*/  HMMA.16816.F32.BF16 R16, R132.reuse, R142, R16 ;  /* 0x0000008e8410723c */ /* 0x040fea0000041810 */
[----:B------:R-:W-:Y:S01]  /*9240*/  MOV R141, R146 ;  /* 0x00000092008d7202 */ /* 0x000fe20000000f00 */
[C---:B-----5:R-:W-:Y:S01]  /*9250*/  FADD.FTZ R4, -R154.reuse, R4 ;  /* 0x000000049a047221 */ /* 0x060fe20000010100 */
[----:B------:R-:W-:Y:S01]  /*9260*/  FADD.FTZ R5, -R154, R5 ;  /* 0x000000059a057221 */ /* 0x000fe20000010100 */
[----:B------:R-:W-:Y:S03]  /*9270*/  FADD.FTZ R6, -R153, R6 ;  /* 0x0000000699067221 */ /* 0x000fe60000010100 */
[----:B------:R-:W-:Y:S01]  /*9280*/  FMUL.FTZ R155, R155, R4 ;  /* 0x000000049b9b7220 */ /* 0x000fe20000410000 */
[----:B------:R-:W-:Y:S01]  /*9290*/  FMUL.FTZ R4, R145, R5 ;  /* 0x0000000591047220 */ /* 0x000fe20000410000 */
[----:B------:R-:W-:Y:S01]  /*92a0*/  FMUL.FTZ R2, R144, R6 ;  /* 0x0000000690027220 */ /* 0x000fe20000410000 */
[----:B------:R-:W-:Y:S01]  /*92b0*/  FADD.FTZ R7, -R153, R7 ;  /* 0x0000000799077221 */ /* 0x000fe20000010100 */
[----:B------:R-:W1:Y:S01]  /*92c0*/  LDSM.16.M88.4 R144, [R188+0x4800] ;  /* 0x00480000bc90783b */ /* 0x000e620000000200 */
[C---:B------:R-:W-:Y:S01]  /*92d0*/  FADD.FTZ R8, -R152.reuse, R8 ;  /* 0x0000000898087221 */ /* 0x040fe20000010100 */
[----:B------:R-:W-:Y:S01]  /*92e0*/  FADD.FTZ R10, -R151, R10 ;  /* 0x0000000a970a7221 */ /* 0x000fe20000010100 */
[----:B------:R-:W-:Y:S01]  /*92f0*/  FADD.FTZ R13, -R152, R13 ;  /* 0x0000000d980d7221 */ /* 0x000fe20000010100 */
[----:B------:R-:W-:Y:S01]  /*9300*/  FMUL.FTZ R5, R166, R155 ;  /* 0x0000009ba6057220 */ /* 0x000fe20000410000 */
[----:B------:R-:W-:Y:S01]  /*9310*/  FMUL.FTZ R4, R197, R4 ;  /* 0x00000004c5047220 */ /* 0x000fe20000410000 */
[----:B------:R-:W-:Y:S01]  /*9320*/  FMUL.FTZ R0, R251, R7 ;  /* 0x00000007fb007220 */ /* 0x000fe20000410000 */
[----:B------:R-:W-:Y:S01]  /*9330*/  FADD.FTZ R11, -R151, R11 ;  /* 0x0000000b970b7221 */ /* 0x000fe20000010100 */
[----:B------:R-:W-:Y:S01]  /*9340*/  FMUL.FTZ R8, R212, R8 ;  /* 0x00000008d4087220 */ /* 0x000fe20000410000 */
[----:B------:R-:W-:Y:S01]  /*9350*/  FADD.FTZ R17, -R154, R17 ;  /* 0x000000119a117221 */ /* 0x000fe20000010100 */
[----:B------:R-:W-:Y:S01]  /*9360*/  FADD.FTZ R18, -R153, R18 ;  /* 0x0000001299127221 */ /* 0x000fe20000010100 */
[----:B------:R-:W-:Y:S01]  /*9370*/  FADD.FTZ R9, -R152, R9 ;  /* 0x0000000998097221 */ /* 0x000fe20000010100 */
[----:B------:R-:W-:Y:S01]  /*9380*/  FMUL.FTZ R6, R157, R10 ;  /* 0x0000000a9d067220 */ /* 0x000fe20000410000 */
[----:B------:R-:W-:Y:S01]  /*9390*/  FMUL.FTZ R17, R115, R17 ;  /* 0x0000001173117220 */ /* 0x000fe20000410000 */
[----:B------:R-:W-:Y:S01]  /*93a0*/  FMUL.FTZ R7, R250, R13 ;  /* 0x0000000dfa077220 */ /* 0x000fe20000410000 */
[----:B------:R2:W5:Y:S01]  /*93b0*/  LDL.LU R115, [R1+0x130] ;  /* 0x0001300001737983 */ /* 0x0005620000300800 */
[----:B------:R-:W-:Y:S01]  /*93c0*/  FMUL.FTZ R18, R114, R18 ;  /* 0x0000001272127220 */ /* 0x000fe20000410000 */
[----:B------:R-:W-:Y:S01]  /*93d0*/  FADD.FTZ R19, -R153, R19 ;  /* 0x0000001399137221 */ /* 0x000fe20000010100 */
[----:B------:R-:W-:Y:S01]  /*93e0*/  FMUL.FTZ R9, R158, R9 ;  /* 0x000000099e097220 */ /* 0x000fe20000410000 */
[----:B------:R2:W5:Y:S01]  /*93f0*/  LDL.LU R114, [R1+0x12c] ;  /* 0x00012c0001727983 */ /* 0x0005620000300800 */
[----:B------:R-:W-:Y:S01]  /*9400*/  FMUL.FTZ R10, R156, R11 ;  /* 0x0000000b9c0a7220 */ /* 0x000fe20000410000 */
[----:B------:R-:W-:Y:S01]  /*9410*/  FMUL.FTZ R13, R175, R8 ;  /* 0x00000008af0d7220 */ /* 0x000fe20000410000 */
[----:B------:R-:W-:Y:S01]  /*9420*/  FMUL.FTZ R11, R198, R6 ;  /* 0x00000006c60b7220 */ /* 0x000fe20000410000 */
[----:B------:R-:W-:Y:S01]  /*9430*/  F2FP.BF16.F32.PACK_AB R158, R4, R5 ;  /* 0x00000005049e723e */ /* 0x000fe200000010ff */
[----:B------:R-:W-:Y:S01]  /*9440*/  FMUL.FTZ R8, R165, R7 ;  /* 0x00000007a5087220 */ /* 0x000fe20000410000 */
[----:B------:R-:W-:Y:S01]  /*9450*/  FMUL.FTZ R19, R113, R19 ;  /* 0x0000001371137220 */ /* 0x000fe20000410000 */
[----:B------:R-:W3:Y:S01]  /*9460*/  LDSM.16.M88.4 R4, [R188+0x5000] ;  /* 0x00500000bc04783b */ /* 0x000ee20000000200 */
[----:B------:R-:W-:Y:S01]  /*9470*/  FMUL.FTZ R10, R181, R10 ;  /* 0x0000000ab50a7220 */ /* 0x000fe20000410000 */
[----:B------:R-:W-:Y:S01]  /*9480*/  MOV R251, R140 ;  /* 0x0000008c00fb7202 */ /* 0x000fe20000000f00 */
[----:B------:R-:W-:Y:S01]  /*9490*/  FADD.FTZ R16, -R154, R16 ;  /* 0x000000109a107221 */ /* 0x000fe20000010100 */
[----:B------:R2:W5:Y:S01]  /*94a0*/  LDL.LU R113, [R1+0x128] ;  /* 0x0001280001717983 */ /* 0x0005620000300800 */
[C---:B------:R-:W-:Y:S01]  /*94b0*/  FADD.FTZ R15, -R151.reuse, R15 ;  /* 0x0000000f970f7221 */ /* 0x040fe20000010100 */
[----:B------:R-:W-:Y:S01]  /*94c0*/  FMUL.FTZ R2, R170, R2 ;  /* 0x00000002aa027220 */ /* 0x000fe20000410000 */
[----:B------:R-:W-:Y:S01]  /*94d0*/  FMUL.FTZ R0, R168, R0 ;  /* 0x00000000a8007220 */ /* 0x000fe20000410000 */
[----:B------:R-:W-:Y:S01]  /*94e0*/  FADD.FTZ R14, -R151, R14 ;  /* 0x0000000e970e7221 */ /* 0x000fe20000010100 */
[----:B------:R-:W-:Y:S01]  /*94f0*/  FMUL.FTZ R15, R251, R15 ;  /* 0x0000000ffb0f7220 */ /* 0x000fe20000410000 */
[----:B------:R-:W-:Y:S01]  /*9500*/  FADD.FTZ R12, -R152, R12 ;  /* 0x0000000c980c7221 */ /* 0x000fe20000010100 */
[----:B------:R-:W-:Y:S01]  /*9510*/  F2FP.BF16.F32.PACK_AB R155, R10, R11 ;  /* 0x0000000b0a9b723e */ /* 0x000fe200000010ff */
[----:B------:R-:W-:Y:S01]  /*9520*/  FMUL.FTZ R14, R249, R14 ;  /* 0x0000000ef90e7220 */ /* 0x000fe20000410000 */
[----:B------:R-:W-:Y:S01]  /*9530*/  F2FP.BF16.F32.PACK_AB R157, R0, R2 ;  /* 0x00000002009d723e */ /* 0x000fe200000010ff */
[-C--:B-1----:R-:W-:Y:S03]  /*9540*/  HMMA.16816.F32.BF16 R20, R132, R144.reuse, R20 ;  /* 0x000000908414723c */ /* 0x082fe60000041814 */
[----:B------:R-:W-:Y:S01]  /*9550*/  FMUL.FTZ R0, R169, R15 ;  /* 0x0000000fa9007220 */ /* 0x000fe20000410000 */
        /* <DEDUP_REMOVED lines=8> */
[C---:B------:R-:W-:Y:S01]  /*95e0*/  FADD.FTZ R20, -R154.reuse, R20 ;  /* 0x000000149a147221 */ /* 0x040fe20000010100 */
[----:B------:R-:W-:Y:S01]  /*95f0*/  FADD.FTZ R21, -R154, R21 ;  /* 0x000000159a157221 */ /* 0x000fe20000010100 */
[----:B------:R-:W-:Y:S01]  /*9600*/  FADD.FTZ R22, -R153, R22 ;  /* 0x0000001699167221 */ /* 0x000fe20000010100 */
[-C--:B---3--:R-:W-:Y:S03]  /*9610*/  HMMA.16816.F32.BF16 R36, R132, R4.reuse, R36 ;  /* 0x000000048424723c */ /* 0x088fe60000041824 */
[----:B------:R-:W-:Y:S01]  /*9620*/  FMUL.FTZ R20, R112, R20 ;  /* 0x0000001470147220 */ /* 0x000fe20000410000 */
[----:B------:R-:W-:Y:S01]  /*9630*/  FMUL.FTZ R21, R111, R21 ;  /* 0x000000156f157220 */ /* 0x000fe20000410000 */
[----:B------:R2:W5:Y:S01]  /*9640*/  LDL.LU R112, [R1+0x124] ;  /* 0x0001240001707983 */ /* 0x0005620000300800 */
[----:B------:R-:W-:Y:S01]  /*9650*/  FMUL.FTZ R11, R164, R18 ;  /* 0x00000012a40b7220 */ /* 0x000fe20000410000 */
[----:B------:R-:W-:Y:S01]  /*9660*/  FMUL.FTZ R10, R199, R19 ;  /* 0x00000013c70a7220 */ /* 0x000fe20000410000 */
[----:B------:R-:W-:Y:S01]  /*9670*/  FMUL.FTZ R9, R200, R20 ;  /* 0x00000014c8097220 */ /* 0x000fe20000410000 */
[----:B------:R2:W5:Y:S01]  /*9680*/  LDL.LU R111, [R1+0x120] ;  /* 0x00012000016f7983 */ /* 0x0005620000300800 */
[C---:B------:R-:W-:Y:S04]  /*9690*/  HMMA.16816.F32.BF16 R40, R136.reuse, R4, R40 ;  /* 0x000000048828723c */ /* 0x040fe80000041828 */
[----:B------:R-:W-:Y:S01]  /*96a0*/  FMUL.FTZ R22, R110, R22 ;  /* 0x000000166e167220 */ /* 0x000fe20000410000 */
[----:B------:R-:W-:Y:S01]  /*96b0*/  FADD.FTZ R23, -R153, R23 ;  /* 0x0000001799177221 */ /* 0x000fe20000010100 */
[----:B------:R2:W5:Y:S01]  /*96c0*/  LDL.LU R110, [R1+0x11c] ;  /* 0x00011c00016e7983 */ /* 0x0005620000300800 */
[C---:B------:R-:W-:Y:S01]  /*96d0*/  FADD.FTZ R24, -R152.reuse, R24 ;  /* 0x0000001898187221 */ /* 0x040fe20000010100 */
[----:B------:R-:W-:Y:S01]  /*96e0*/  FADD.FTZ R25, -R152, R25 ;  /* 0x0000001998197221 */ /* 0x000fe20000010100 */
[-C--:B------:R-:W-:Y:S03]  /*96f0*/  HMMA.16816.F32.BF16 R44, R136, R6.reuse, R44 ;  /* 0x00000006882c723c */ /* 0x080fe6000004182c */
[----:B------:R-:W-:Y:S01]  /*9700*/  FMUL.FTZ R23, R109, R23 ;  /* 0x000000176d177220 */ /* 0x000fe20000410000 */
[----:B------:R-:W-:Y:S01]  /*9710*/  FMUL.FTZ R8, R182, R21 ;  /* 0x00000015b6087220 */ /* 0x000fe20000410000 */
[----:B------:R2:W5:Y:S01]  /*9720*/  LDL.LU R109, [R1+0x118] ;  /* 0x00011800016d7983 */ /* 0x0005620000300800 */
[----:B------:R-:W-:Y:S01]  /*9730*/  FMUL.FTZ R15, R108, R24 ;  /* 0x000000186c0f7220 */ /* 0x000fe20000410000 */
[----:B------:R-:W-:Y:S01]  /*9740*/  F2FP.BF16.F32.PACK_AB R142, R10, R11 ;  /* 0x0000000b0a8e723e */ /* 0x000fe200000010ff */
[----:B------:R-:W-:Y:S01]  /*9750*/  FMUL.FTZ R14, R107, R25 ;  /* 0x000000196b0e7220 */ /* 0x000fe20000410000 */
[----:B------:R2:W5:Y:S01]  /*9760*/  LDL.LU R108, [R1+0x114] ;  /* 0x00011400016c7983 */ /* 0x0005620000300800 */
[C---:B------:R-:W-:Y:S03]  /*9770*/  HMMA.16816.F32.BF16 R48, R132.reuse, R6, R48 ;  /* 0x000000068430723c */ /* 0x040fe60000041830 */
[----:B------:R2:W5:Y:S01]  /*9780*/  LDL.LU R107, [R1+0x110] ;  /* 0x00011000016b7983 */ /* 0x0005620000300800 */
[C---:B------:R-:W-:Y:S01]  /*9790*/  FADD.FTZ R26, -R151.reuse, R26 ;  /* 0x0000001a971a7221 */ /* 0x040fe20000010100 */
[----:B------:R-:W-:Y:S01]  /*97a0*/  FADD.FTZ R27, -R151, R27 ;  /* 0x0000001b971b7221 */ /* 0x000fe20000010100 */
        /* <DEDUP_REMOVED lines=8> */
[----:B------:R-:W-:Y:S01]  /*9830*/  FMUL.FTZ R16, R141, R16 ;  /* 0x000000108d107220 */ /* 0x000fe20000410000 */
[----:B------:R-:W-:Y:S01]  /*9840*/  F2FP.BF16.F32.PACK_AB R141, R8, R9 ;  /* 0x00000009088d723e */ /* 0x000fe200000010ff */
[C---:B------:R-:W-:Y:S01]  /*9850*/  FADD.FTZ R30, -R151.reuse, R30 ;  /* 0x0000001e971e7221 */ /* 0x040fe20000010100 */
[----:B------:R-:W1:Y:S01]  /*9860*/  LDSM.16.M88.4 R8, [R188+0x5800] ;  /* 0x00580000bc08783b */ /* 0x000e620000000200 */
[----:B------:R-:W-:Y:S01]  /*9870*/  FADD.FTZ R31, -R151, R31 ;  /* 0x0000001f971f7221 */ /* 0x000fe20000010100 */
[----:B------:R-:W-:Y:S01]  /*9880*/  FADD.FTZ R32, -R154, R32 ;  /* 0x000000209a207221 */ /* 0x000fe20000010100 */
[----:B------:R-:W-:Y:S01]  /*9890*/  FMUL.FTZ R30, R102, R30 ;  /* 0x0000001e661e7220 */ /* 0x000fe20000410000 */
[----:B------:R2:W5:Y:S01]  /*98a0*/  LDL.LU R104, [R1+0x104] ;  /* 0x0001040001687983 */ /* 0x0005620000300800 */
[----:B------:R-:W-:Y:S01]  /*98b0*/  FMUL.FTZ R31, R101, R31 ;  /* 0x0000001f651f7220 */ /* 0x000fe20000410000 */
[----:B------:R-:W-:Y:S01]  /*98c0*/  FMUL.FTZ R32, R100, R32 ;  /* 0x0000002064207220 */ /* 0x000fe20000410000 */
[C---:B------:R-:W-:Y:S01]  /*98d0*/  FADD.FTZ R33, -R154.reuse, R33 ;  /* 0x000000219a217221 */ /* 0x040fe20000010100 */
[----:B------:R2:W5:Y:S01]  /*98e0*/  LDL.LU R103, [R1+0x100] ;  /* 0x0001000001677983 */ /* 0x0005620000300800 */
[C---:B------:R-:W-:Y:S01]  /*98f0*/  FADD.FTZ R34, -R153.reuse, R34 ;  /* 0x0000002299227221 */ /* 0x040fe20000010100 */
[----:B------:R-:W-:Y:S01]  /*9900*/  FADD.FTZ R35, -R153, R35 ;  /* 0x0000002399237221 */ /* 0x000fe20000010100 */
        /* <DEDUP_REMOVED lines=8> */
[----:B------:R-:W-:Y:S01]  /*9990*/  FMUL.FTZ R38, R94, R38 ;  /* 0x000000265e267220 */ /* 0x000fe20000410000 */
[----:B------:R2:W5:Y:S01]  /*99a0*/  LDL.LU R100, [R1+0xf4] ;  /* 0x0000f40001647983 */ /* 0x0005620000300800 */
[----:B------:R-:W-:Y:S01]  /*99b0*/  FADD.FTZ R39, -R153, R39 ;  /* 0x0000002799277221 */ /* 0x000fe20000010100 */
[C---:B------:R-:W-:Y:S01]  /*99c0*/  FADD.FTZ R40, -R152.reuse, R40 ;  /* 0x0000002898287221 */ /* 0x040fe20000010100 */
[----:B------:R-:W-:Y:S01]  /*99d0*/  FADD.FTZ R41, -R152, R41 ;  /* 0x0000002998297221 */ /* 0x000fe20000010100 */
[----:B------:R2:W5:Y:S01]  /*99e0*/  LDL.LU R99, [R1+0xf0] ;  /* 0x0000f00001637983 */ /* 0x0005620000300800 */
[----:B------:R-:W-:Y:S01]  /*99f0*/  F2FP.BF16.F32.PACK_AB R156, R12, R13 ;  /* 0x0000000d0c9c723e */ /* 0x000fe200000010ff */
[----:B------:R-:W-:Y:S01]  /*9a00*/  FMUL.FTZ R12, R174, R17 ;  /* 0x00000011ae0c7220 */ /* 0x000fe20000410000 */
[----:B------:R-:W-:Y:S01]  /*9a10*/  FMUL.FTZ R17, R98, R34 ;  /* 0x0000002262117220 */ /* 0x000fe20000410000 */
[----:B------:R-:W-:Y:S01]  /*9a20*/  FMUL.FTZ R39, R93, R39 ;  /* 0x000000275d277220 */ /* 0x000fe20000410000 */
[----:B------:R2:W5:Y:S01]  /*9a30*/  LDL.LU R98, [R1+0xec] ;  /* 0x0000ec0001627983 */ /* 0x0005620000300800 */
[----:B------:R-:W-:Y:S01]  /*9a40*/  FMUL.FTZ R13, R180, R16 ;  /* 0x00000010b40d7220 */ /* 0x000fe20000410000 */
[----:B------:R-:W-:Y:S01]  /*9a50*/  FMUL.FTZ R16, R97, R35 ;  /* 0x0000002361107220 */ /* 0x000fe20000410000 */
[----:B------:R-:W-:Y:S01]  /*9a60*/  FMUL.FTZ R6, R92, R40 ;  /* 0x000000285c067220 */ /* 0x000fe20000410000 */
[----:B------:R2:W5:Y:S01]  /*9a70*/  LDL.LU R97, [R1+0xe8] ;  /* 0x0000e80001617983 */ /* 0x0005620000300800 */
[C---:B------:R-:W-:Y:S01]  /*9a80*/  FADD.FTZ R42, -R151.reuse, R42 ;  /* 0x0000002a972a7221 */ /* 0x040fe20000010100 */
[C---:B------:R-:W-:Y:S01]  /*9a90*/  FADD.FTZ R43, -R151.reuse, R43 ;  /* 0x0000002b972b7221 */ /* 0x040fe20000010100 */
[----:B------:R-:W-:Y:S01]  /*9aa0*/  FADD.FTZ R44, -R152, R44 ;  /* 0x0000002c982c7221 */ /* 0x000fe20000010100 */
[----:B------:R2:W5:Y:S01]  /*9ab0*/  LDL.LU R96, [R1+0xe4] ;  /* 0x0000e40001607983 */ /* 0x0005620000300800 */
[----:B------:R-:W-:Y:S01]  /*9ac0*/  FMUL.FTZ R7, R90, R42 ;  /* 0x0000002a5a077220 */ /* 0x000fe20000410000 */
[----:B------:R-:W-:Y:S01]  /*9ad0*/  FADD.FTZ R45, -R152, R45 ;  /* 0x0000002d982d7221 */ /* 0x000fe20000010100 */
[----:B------:R-:W-:Y:S01]  /*9ae0*/  FMUL.FTZ R44, R88, R44 ;  /* 0x0000002c582c7220 */ /* 0x000fe20000410000 */
[----:B------:R2:W5:Y:S01]  /*9af0*/  LDL.LU R95, [R1+0xe0] ;  /* 0x0000e000015f7983 */ /* 0x0005620000300800 */
[----:B------:R-:W-:Y:S01]  /*9b00*/  FADD.FTZ R46, -R151, R46 ;  /* 0x0000002e972e7221 */ /* 0x000fe20000010100 */
[----:B------:R-:W-:Y:S01]  /*9b10*/  FMUL.FTZ R25, R87, R45 ;  /* 0x0000002d57197220 */ /* 0x000fe20000410000 */
[----:B------:R-:W-:Y:S01]  /*9b20*/  FADD.FTZ R47, -R151, R47 ;  /* 0x0000002f972f7221 */ /* 0x000fe20000010100 */
[----:B------:R2:W5:Y:S01]  /*9b30*/  LDL.LU R94, [R1+0xdc] ;  /* 0x0000dc00015e7983 */ /* 0x0005620000300800 */
[----:B------:R-:W-:Y:S01]  /*9b40*/  FMUL.FTZ R46, R86, R46 ;  /* 0x0000002e562e7220 */ /* 0x000fe20000410000 */
[C---:B------:R-:W-:Y:S01]  /*9b50*/  FADD.FTZ R48, -R154.reuse, R48 ;  /* 0x000000309a307221 */ /* 0x040fe20000010100 */
        /* <DEDUP_REMOVED lines=19> */
[-C--:B-1----:R-:W-:Y:S03]  /*9c90*/  HMMA.16816.F32.BF16 R52, R132, R8.reuse, R52 ;  /* 0x000000088434723c */ /* 0x082fe60000041834 */
[----:B------:R2:W5:Y:S01]  /*9ca0*/  LDL.LU R88, [R1+0xc4] ;  /* 0x0000c40001587983 */ /* 0x0005620000300800 */
[----:B------:R-:W-:Y:S01]  /*9cb0*/  F2FP.BF16.F32.PACK_AB R144, R0, R2 ;  /* 0x000000020090723e */ /* 0x000fe200000010ff */
[----:B------:R-:W-:Y:S01]  /*9cc0*/  FMUL.FTZ R2, R202, R22 ;  /* 0x00000016ca027220 */ /* 0x000fe20000410000 */
[----:B------:R-:W-:Y:S01]  /*9cd0*/  FMUL.FTZ R22, R81, R51 ;  /* 0x0000003351167220 */ /* 0x000fe20000410000 */
[----:B------:R2:W5:Y:S01]  /*9ce0*/  LDL.LU R87, [R1+0xc0] ;  /* 0x0000c00001577983 */ /* 0x0005620000300800 */
[----:B------:R-:W-:Y:S01]  /*9cf0*/  FMUL.FTZ R0, R201, R23 ;  /* 0x00000017c9007220 */ /* 0x000fe20000410000 */
[C---:B------:R-:W-:Y:S02]  /*9d00*/  HMMA.16816.F32.BF16 R56, R136.reuse, R8, R56 ;  /* 0x000000088838723c */ /* 0x040fe40000041838 */
[----:B------:R2:W5:Y:S02]  /*9d10*/  LDL.LU R86, [R1+0xbc] ;  /* 0x0000bc0001567983 */ /* 0x0005640000300800 */
[----:B------:R-:W-:Y:S01]  /*9d20*/  F2FP.BF16.F32.PACK_AB R35, R14, R15 ;  /* 0x0000000f0e23723e */ /* 0x000fe200000010ff */
[----:B------:R-:W-:Y:S01]  /*9d30*/  FMUL.FTZ R14, R160, R33 ;  /* 0x00000021a00e7220 */ /* 0x000fe20000410000 */
[----:B------:R2:W5:Y:S01]  /*9d40*/  LDL.LU R85, [R1+0xb8] ;  /* 0x0000b80001557983 */ /* 0x0005620000300800 */
[----:B------:R-:W-:Y:S01]  /*9d50*/  F2FP.BF16.F32.PACK_AB R33, R4, R5 ;  /* 0x000000050421723e */ /* 0x000fe200000010ff */
[----:B------:R-:W-:Y:S01]  /*9d60*/  FMUL.FTZ R5, R177, R36 ;  /* 0x00000024b1057220 */ /* 0x000fe20000410000 */
[-C--:B------:R-:W-:Y:S03]  /*9d70*/  HMMA.16816.F32.BF16 R60, R136, R10.reuse, R60 ;  /* 0x0000000a883c723c */ /* 0x080fe6000004183c */
[----:B------:R-:W-:Y:S01]  /*9d80*/  FMUL.FTZ R4, R176, R37 ;  /* 0x00000025b0047220 */ /* 0x000fe20000410000 */
[----:B------:R-:W-:Y:S01]  /*9d90*/  F2FP.BF16.F32.PACK_AB R140, R0, R2 ;  /* 0x00000002008c723e */ /* 0x000fe200000010ff */
[----:B------:R-:W-:Y:S01]  /*9da0*/  FMUL.FTZ R0, R206, R31 ;  /* 0x0000001fce007220 */ /* 0x000fe20000410000 */
[----:B------:R-:W-:Y:S01]  /*9db0*/  FMUL.FTZ R2, R207, R30 ;  /* 0x0000001ecf027220 */ /* 0x000fe20000410000 */
[----:B------:R-:W-:Y:S01]  /*9dc0*/  FMUL.FTZ R15, R161, R32 ;  /* 0x00000020a10f7220 */ /* 0x000fe20000410000 */
[----:B------:R-:W-:Y:S01]  /*9dd0*/  F2FP.BF16.F32.PACK_AB R29, R4, R5 ;  /* 0x00000005041d723e */ /* 0x000fe200000010ff */
[----:B------:R-:W-:Y:S04]  /*9de0*/  HMMA.16816.F32.BF16 R64, R132, R10, R64 ;  /* 0x0000000a8440723c */ /* 0x000fe80000041840 */
[----:B------:R-:W-:Y:S01]  /*9df0*/  FMUL.FTZ R5, R84, R48 ;  /* 0x0000003054057220 */ /* 0x000fe20000410000 */
[----:B------:R-:W-:Y:S01]  /*9e00*/  F2FP.BF16.F32.PACK_AB R32, R0, R2 ;  /* 0x000000020020723e */ /* 0x000fe200000010ff */
[----:B------:R2:W5:Y:S01]  /*9e10*/  LDL.LU R84, [R1+0xb4] ;  /* 0x0000b40001547983 */ /* 0x0005620000300800 */
[----:B------:R-:W-:Y:S01]  /*9e20*/  FMUL.FTZ R0, R179, R39 ;  /* 0x00000027b3007220 */ /* 0x000fe20000410000 */
[----:B------:R-:W-:Y:S03]  /*9e30*/  FMUL.FTZ R2, R225, R38 ;  /* 0x00000026e1027220 */ /* 0x000fe60000410000 */
[----:B------:R-:W-:Y:S01]  /*9e40*/  FMUL.FTZ R23, R83, R49 ;  /* 0x0000003153177220 */ /* 0x000fe20000410000 */
[----:B------:R-:W-:Y:S01]  /*9e50*/  FADD.FTZ R52, -R154, R52 ;  /* 0x000000349a347221 */ /* 0x000fe20000010100 */
[----:B------:R2:W5:Y:S01]  /*9e60*/  LDL.LU R83, [R1+0xb0] ;  /* 0x0000b00001537983 */ /* 0x0005620000300800 */
[----:B------:R-:W-:Y:S01]  /*9e70*/  F2FP.BF16.F32.PACK_AB R28, R0, R2 ;  /* 0x00000002001c723e */ /* 0x000fe200000010ff */
        /* <DEDUP_REMOVED lines=10> */
[----:B------:R2:W5:Y:S01]  /*9f20*/  LDL.LU R80, [R1+0xa4] ;  /* 0x0000a40001507983 */ /* 0x0005620000300800 */
[----:B------:R-:W-:Y:S01]  /*9f30*/  FMUL.FTZ R16, R79, R53 ;  /* 0x000000354f107220 */ /* 0x000fe20000410000 */
[----:B------:R-:W-:Y:S01]  /*9f40*/  F2FP.BF16.F32.PACK_AB R31, R14, R15 ;  /* 0x0000000f0e1f723e */ /* 0x000fe200000010ff */
        /* <DEDUP_REMOVED lines=10> */
[C---:B------:R-:W-:Y:S01]  /*9ff0*/  FADD.FTZ R60, -R152.reuse, R60 ;  /* 0x0000003c983c7221 */ /* 0x040fe20000010100 */
        /* <DEDUP_REMOVED lines=8> */
[----:B------:R-:W-:Y:S01]  /*a080*/  FADD.FTZ R64, -R154, R64 ;  /* 0x000000409a407221 */ /* 0x000fe20000010100 */
[----:B------:R-:W-:Y:S01]  /*a090*/  FMUL.FTZ R62, R70, R62 ;  /* 0x0000003e463e7220 */ /* 0x000fe20000410000 */
        /* <DEDUP_REMOVED lines=11> */
[----:B------:R2:W5:Y:S01]  /*a150*/  LDL.LU R74, [R1+0x8c] ;  /* 0x00008c00014a7983 */ /* 0x0005620000300800 */
[----:B------:R-:W-:Y:S01]  /*a160*/  F2FP.BF16.F32.PACK_AB R25, R25, R4 ;  /* 0x000000041919723e */ /* 0x000fe200000010ff */
[----:B------:R-:W-:Y:S01]  /*a170*/  FMUL.FTZ R0, R235, R0 ;  /* 0x00000000eb007220 */ /* 0x000fe20000410000 */
[----:B------:R-:W-:Y:S01]  /*a180*/  FMUL.FTZ R22, R234, R22 ;  /* 0x00000016ea167220 */ /* 0x000fe20000410000 */
[----:B------:R-:W-:Y:S01]  /*a190*/  F2FP.BF16.F32.PACK_AB R24, R24, R2 ;  /* 0x000000021818723e */ /* 0x000fe200000010ff */
[----:B------:R2:W5:Y:S01]  /*a1a0*/  LDL.LU R73, [R1+0x88] ;  /* 0x0000880001497983 */ /* 0x0005620000300800 */
[----:B------:R-:W-:Y:S01]  /*a1b0*/  FMUL.FTZ R5, R213, R5 ;  /* 0x00000005d5057220 */ /* 0x000fe20000410000 */
[----:B------:R-:W-:Y:S01]  /*a1c0*/  FMUL.FTZ R23, R233, R23 ;  /* 0x00000017e9177220 */ /* 0x000fe20000410000 */
[----:B------:R-:W-:Y:S01]  /*a1d0*/  F2FP.BF16.F32.PACK_AB R22, R22, R0 ;  /* 0x000000001616723e */ /* 0x000fe200000010ff */
[----:B------:R2:W5:Y:S01]  /*a1e0*/  LDL.LU R72, [R1+0x84] ;  /* 0x0000840001487983 */ /* 0x0005620000300800 */
[C---:B------:R-:W-:Y:S01]  /*a1f0*/  FADD.FTZ R66, -R153.reuse, R66 ;  /* 0x0000004299427221 */ /* 0x040fe20000010100 */
[----:B------:R-:W-:Y:S01]  /*a200*/  FADD.FTZ R67, -R153, R67 ;  /* 0x0000004399437221 */ /* 0x000fe20000010100 */
[----:B------:R-:W-:Y:S01]  /*a210*/  F2FP.BF16.F32.PACK_AB R23, R23, R5 ;  /* 0x000000051717723e */ /* 0x000fe200000010ff */
[----:B------:R2:W5:Y:S01]  /*a220*/  LDL.LU R71, [R1+0x80] ;  /* 0x0000800001477983 */ /* 0x0005620000300800 */
[----:B------:R-:W-:Y:S01]  /*a230*/  FMUL.FTZ R2, R243, R52 ;  /* 0x00000034f3027220 */ /* 0x000fe20000410000 */
[----:B------:R-:W-:Y:S01]  /*a240*/  FMUL.FTZ R16, R238, R16 ;  /* 0x00000010ee107220 */ /* 0x000fe20000410000 */
[----:B------:R-:W-:Y:S01]  /*a250*/  FMUL.FTZ R4, R248, R54 ;  /* 0x00000036f8047220 */ /* 0x000fe20000410000 */
[----:B------:R2:W5:Y:S01]  /*a260*/  LDL.LU R70, [R1+0x7c] ;  /* 0x00007c0001467983 */ /* 0x0005620000300800 */
[----:B------:R-:W-:Y:S01]  /*a270*/  FMUL.FTZ R15, R247, R15 ;  /* 0x0000000ff70f7220 */ /* 0x000fe20000410000 */
[----:B------:R-:W-:Y:S01]  /*a280*/  FMUL.FTZ R0, R239, R56 ;  /* 0x00000038ef007220 */ /* 0x000fe20000410000 */
[----:B------:R-:W-:Y:S01]  /*a290*/  F2FP.BF16.F32.PACK_AB R16, R16, R2 ;  /* 0x000000021010723e */ /* 0x000fe200000010ff */
[----:B------:R2:W5:Y:S01]  /*a2a0*/  LDL.LU R69, [R1+0x78] ;  /* 0x0000780001457983 */ /* 0x0005620000300800 */
[----:B------:R-:W-:Y:S01]  /*a2b0*/  FMUL.FTZ R19, R237, R19 ;  /* 0x00000013ed137220 */ /* 0x000fe20000410000 */
[----:B------:R-:W-:Y:S01]  /*a2c0*/  F2FP.BF16.F32.PACK_AB R15, R15, R4 ;  /* 0x000000040f0f723e */ /* 0x000fe200000010ff */
[----:B------:R-:W-:Y:S01]  /*a2d0*/  FMUL.FTZ R13, R173, R17 ;  /* 0x00000011ad0d7220 */ /* 0x000fe20000410000 */
[----:B------:R2:W5:Y:S01]  /*a2e0*/  LDL.LU R68, [R1+0x74] ;  /* 0x0000740001447983 */ /* 0x0005620000300800 */
[----:B------:R-:W-:Y:S01]  /*a2f0*/  FMUL.FTZ R5, R194, R66 ;  /* 0x00000042c2057220 */ /* 0x000fe20000410000 */
[----:B------:R-:W-:Y:S01]  /*a300*/  F2FP.BF16.F32.PACK_AB R19, R19, R0 ;  /* 0x000000001313723e */ /* 0x000fe200000010ff */
[----:B------:R-:W-:Y:S01]  /*a310*/  FMUL.FTZ R17, R193, R67 ;  /* 0x00000043c1117220 */ /* 0x000fe20000410000 */
[----:B------:R-:W-:Y:S01]  /*a320*/  F2FP.BF16.F32.PACK_AB R30, R12, R13 ;  /* 0x0000000d0c1e723e */ /* 0x000fe200000010ff */
[----:B------:R2:W5:Y:S01]  /*a330*/  LDL.LU R3, [R1+0x70] ;  /* 0x0000700001037983 */ /* 0x0005620000300800 */
[----:B------:R-:W-:Y:S01]  /*a340*/  MOV R194, 0x20 ;  /* 0x0000002000c27802 */ /* 0x000fe20000000f00 */
[----:B------:R-:W-:Y:S01]  /*a350*/  FMUL.FTZ R7, R230, R7 ;  /* 0x00000007e6077220 */ /* 0x000fe20000410000 */
[----:B------:R-:W-:Y:S01]  /*a360*/  MOV R193, 0x40 ;  /* 0x0000004000c17802 */ /* 0x000fe20000000f00 */
        /* <DEDUP_REMOVED lines=14> */
[----:B------:R-:W-:Y:S02]  /*a450*/  FMUL.FTZ R17, R240, R17 ;  /* 0x00000011f0117220 */ /* 0x000fe40000410000 */
[----:B------:R-:W-:Y:S03]  /*a460*/  F2FP.BF16.F32.PACK_AB R14, R14, R0 ;  /* 0x000000000e0e723e */ /* 0x000fe600000010ff */
[----:B------:R-:W-:Y:S01]  /*a470*/  F2FP.BF16.F32.PACK_AB R17, R17, R5 ;  /* 0x000000051111723e */ /* 0x000fe200000010ff */
[----:B--2---:R-:W-:Y:S06]  /*a480*/  @!P0 BRA `(.L_x_2426) ;  /* 0x0000000400148947 */ /* 0x004fec0003800000 */
[----:B------:R-:W2:Y:S01]  /*a490*/  LDL.LU R39, [R1+0xc] ;  /* 0x00000c0001277983 */ /* 0x000ea20000300800 */
[----:B------:R-:W1:Y:S01]  /*a4a0*/  LDC R36, c[0x0][0x240] ;  /* 0x00009000ff247b82 */ /* 0x000e620000000800 */
[----:B------:R-:W-:Y:S01]  /*a4b0*/  ISETP.GE.AND P1, PT, R226, UR27, PT ;  /* 0x0000001be2007c0c */ /* 0x000fe2000bf26270 */
[----:B------:R-:W-:Y:S01]  /*a4c0*/  ULOP3.LUT UR14, UR11, 0x1, URZ, 0xc0, !UPT ;  /* 0x000000010b0e7892 */ /* 0x000fe2000f8ec03f */
[----:B------:R-:W3:Y:S03]  /*a4d0*/  LDL.LU R38, [R1+0x8] ;  /* 0x0000080001267983 */ /* 0x000ee60000300800 */
[----:B------:R-:W-:Y:S01]  /*a4e0*/  UISETP.NE.U32.AND UP1, UPT, UR14, 0x1, UPT ;  /* 0x000000010e00788c */ /* 0x000fe2000bf25070 */
[----:B------:R-:W4:Y:S03]  /*a4f0*/  LDL.LU R37, [R1] ;  /* 0x0000000001257983 */ /* 0x000f260000300800 */
[----:B------:R-:W-:Y:S04]  /*a500*/  USEL UR14, UR61, 0x4000, !UP1 ;  /* 0x000040003d0e7887 */ /* 0x000fe8000c800000 */
[----:B------:R-:W1:Y:S02]  /*a510*/  @!P1 LDC R2, c[0x0][0x244] ;  /* 0x00009100ff029b82 */ /* 0x000e640000000800 */
[----:B------:R-:W-:Y:S02]  /*a520*/  VIADD R196, R196, UR14 ;  /* 0x0000000ec4c47c36 */ /* 0x000fe40008000000 */
[----:B------:R-:W-:Y:S03]  /*a530*/  VIADD R190, R190, UR14 ;  /* 0x0000000ebebe7c36 */ /* 0x000fe60008000000 */
[----:B------:R1:W-:Y:S01]  /*a540*/  @P1 STS [R196], RZ ;  /* 0x000000ffc4001388 */ /* 0x0003e20000000800 */
[----:B------:R-:W4:Y:S03]  /*a550*/  @!P1 LDC R10, c[0x0][0x244] ;  /* 0x00009100ff0a9b82 */ /* 0x000f260000000800 */
[----:B------:R1:W-:Y:S04]  /*a560*/  @P1 STS [R196+0x4], RZ ;  /* 0x000004ffc4001388 */ /* 0x0003e80000000800 */
[----:B------:R2:W-:Y:S01]  /*a570*/  @P1 STS [R196+0x8], RZ ;  /* 0x000008ffc4001388 */ /* 0x0005e20000000800 */
[----:B------:R-:W1:Y:S03]  /*a580*/  @!P1 LDC R11, c[0x0][0x244] ;  /* 0x00009100ff0b9b82 */ /* 0x000e660000000800 */
[----:B------:R2:W-:Y:S01]  /*a590*/  @P1 STS [R196+0xc], RZ ;  /* 0x00000cffc4001388 */ /* 0x0005e20000000800 */
[C---:B-1----:R-:W-:Y:S05]  /*a5a0*/  IMAD.U32 R4, R36.reuse, -0x80, RZ ;  /* 0xffffff8024047824 */ /* 0x042fea00078e00ff */
[C---:B------:R-:W-:Y:S02]  /*a5b0*/  @!P1 LEA R0, P3, R36.reuse, R4, 0x5 ;  /* 0x0000000424009211 */ /* 0x040fe400078628ff */
[----:B------:R-:W-:Y:S04]  /*a5c0*/  SHF.R.S32.HI R5, RZ, 0x1f, R4 ;  /* 0x0000001fff057819 */ /* 0x000fe80000011404 */
[C---:B------:R-:W-:Y:S01]  /*a5d0*/  @!P1 LEA.HI.X R2, R36.reuse, R5, R2, 0x5, P3 ;  /* 0x0000000524029211 */ /* 0x040fe200018f2c02 */
[----:B------:R-:W-:Y:S04]  /*a5e0*/  @!P1 IMAD.WIDE.U32 R8, R36, 0x60, R4 ;  /* 0x0000006024089825 */ /* 0x000fe800078e0004 */
[----:B------:R-:W-:Y:S04]  /*a5f0*/  @!P1 IMAD R11, R11, 0x60, RZ ;  /* 0x000000600b0b9824 */ /* 0x000fe800078e02ff */
[----:B------:R-:W-:Y:S01]  /*a600*/  @!P1 IMAD.IADD R9, R9, 0x1, R11 ;  /* 0x0000000109099824 */ /* 0x000fe200078e020b */
[-C--:B--2---:R-:W-:Y:S02]  /*a610*/  @!P1 LEA R12, P2, R0, R39.reuse, 0x1 ;  /* 0x00000027000c9211 */ /* 0x084fe400078408ff */
[----:B------:R-:W-:Y:S02]  /*a620*/  LEA R6, P3, R4, R39, 0x1 ;  /* 0x0000002704067211 */ /* 0x000fe400078608ff */
[-C--:B---3--:R-:W-:Y:S02]  /*a630*/  @!P1 LEA.HI.X R13, R0, R38.reuse, R2, 0x1, P2 ;  /* 0x00000026000d9211 */ /* 0x088fe400010f0c02 */
[----:B------:R-:W-:Y:S01]  /*a640*/  LEA.HI.X R7, R4, R38, R5, 0x1, P3 ;  /* 0x0000002604077211 */ /* 0x000fe200018f0c05 */
[C---:B----4-:R-:W-:Y:S01]  /*a650*/  VIADD R0, R37.reuse, UR14 ;  /* 0x0000000e25007c36 */ /* 0x050fe20008000000 */
[C---:B------:R-:W-:Y:S04]  /*a660*/  @!P1 LEA R2, P2, R36.reuse, R4, 0x6 ;  /* 0x0000000424029211 */ /* 0x040fe800078430ff */
        /* <DEDUP_REMOVED lines=10> */
[C---:B------:R-:W-:Y:S01]  /*a710*/  @!P1 VIADD R2, R37.reuse, UR14 ;  /* 0x0000000e25029c36 */ /* 0x040fe20008000000 */
[----:B------:R-:W-:Y:S01]  /*a720*/  @!P1 LEA.HI.X R5, R8, R38, R9, 0x1, P2 ;  /* 0x0000002608059211 */ /* 0x000fe200010f0c09 */
[----:B------:R-:W-:Y:S01]  /*a730*/  @!P1 VIADD R8, R37, UR14 ;  /* 0x0000000e25089c36 */ /* 0x000fe20008000000 */
        /* <DEDUP_REMOVED lines=18> */
[----:B------:R1:W-:Y:S04]  /*a860*/  STL [R1], R0 ;  /* 0x0000000001007387 */ /* 0x0003e80000100800 */
[----:B------:R-:W-:Y:S01]  /*a870*/  @!PT LDS RZ, [RZ] ;  /* 0x00000000fffff984 */ /* 0x000fe20000000800 */
[----:B------:R-:W-:Y:S01]  /*a880*/  @!PT LDS RZ, [RZ] ;  /* 0x00000000fffff984 */ /* 0x000fe20000000800 */
[----:B------:R-:W-:Y:S01]  /*a890*/  @!PT LDS RZ, [RZ] ;  /* 0x00000000fffff984 */ /* 0x000fe20000000800 */
[----:B------:R1:W-:Y:S04]  /*a8a0*/  @!P1 LDGSTS.E.BYPASS.LTC128B.128 [R2+0x3000], desc[UR12][R4.64] ;  /* 0x0300000004029fae */ /* 0x0003e8000b901d4c */
[----:B------:R1:W-:Y:S04]  /*a8b0*/  STL [R1+0xc], R6 ;  /* 0x00000c0601007387 */ /* 0x0003e80000100800 */
[----:B------:R-:W0:Y:S04]  /*a8c0*/  LDGDEPBAR ;  /* 0x00000000000079af */ /* 0x000e280000000000 */
[----:B------:R1:W-:Y:S02]  /*a8d0*/  STL [R1+0x8], R7 ;  /* 0x0000080701007387 */ /* 0x0003e40000100800 */
.L_x_2426:
[----:B------:R-:W-:Y:S01]  /*a8e0*/  STS [R218+0x14000], R158 ;  /* 0x0140009eda007388 */ /* 0x000fe20000000800 */
[----:B------:R-:W-:Y:S02]  /*a8f0*/  IMAD.SHL.U32 R40, R191, 0x2, RZ ;  /* 0x00000002bf287824 */ /* 0x000fe400078e00ff */
[----:B-1----:R-:W-:Y:S01]  /*a900*/  IMAD.U32 R2, RZ, RZ, UR4 ;  /* 0x00000004ff027e24 */ /* 0x002fe2000f8e00ff */
[----:B------:R-:W-:Y:S04]  /*a910*/  STS [R218+0x14400], R157 ;  /* 0x0144009dda007388 */ /* 0x000fe80000000800 */
        /* <DEDUP_REMOVED lines=42> */
[----:B------:R-:W4:Y:S01]  /*abc0*/  S2R R146, SR_TID.X ;  /* 0x0000000000927919 */ /* 0x000f220000002100 */
[----:B------:R-:W4:Y:S01]  /*abd0*/  S2R R147, SR_TID.X ;  /* 0x0000000000937919 */ /* 0x000f220000002100 */
[-C--:B-1----:R-:W-:Y:S06]  /*abe0*/  HMMA.16816.F32.BF16 R68, R4, R8.reuse, R68 ;  /* 0x000000080444723c */ /* 0x082fec0000041844 */
[C---:B--2---:R-:W-:Y:S06]  /*abf0*/  HMMA.16816.F32.BF16 R72, R12.reuse, R8, R72 ;  /* 0x000000080c48723c */ /* 0x044fec0000041848 */
[-C--:B------:R-:W-:Y:S06]  /*ac00*/  HMMA.16816.F32.BF16 R76, R12, R10.reuse, R76 ;  /* 0x0000000a0c4c723c */ /* 0x080fec000004184c */
[C---:B------:R-:W-:Y:S01]  /*ac10*/  HMMA.16816.F32.BF16 R80, R4.reuse, R10, R80 ;  /* 0x0000000a0450723c */ /* 0x040fe20000041850 */
[----:B------:R-:W-:Y:S05]  /*ac20*/  LDSM.16.MT88.4 R8, [R3+0x1d000] ;  /* 0x01d000000308783b */ /* 0x000fea0000004200 */
[-C--:B---3--:R-:W-:Y:S05]  /*ac30*/  HMMA.16816.F32.BF16 R84, R4, R16.reuse, R84 ;  /* 0x000000100454723c */ /* 0x088fea0000041854 */
[----:B----4-:R-:W-:Y:S01]  /*ac40*/  SHF.R.S32.HI R146, RZ, 0x1f, R146 ;  /* 0x0000001fff927819 */ /* 0x010fe20000011492 */
[C---:B------:R-:W-:Y:S05]  /*ac50*/  HMMA.16816.F32.BF16 R88, R12.reuse, R16, R88 ;  /* 0x000000100c58723c */ /* 0x040fea0000041858 */
[----:B------:R-:W-:Y:S01]  /*ac60*/  LEA.HI R146, R146, R147, RZ, 0x3 ;  /* 0x0000009392927211 */ /* 0x000fe200078f18ff */
[-C--:B------:R-:W-:Y:S01]  /*ac70*/  HMMA.16816.F32.BF16 R92, R12, R18.reuse, R92 ;  /* 0x000000120c5c723c */ /* 0x080fe2000004185c */
[----:B------:R-:W1:Y:S04]  /*ac80*/  LDSM.16.MT88.4 R12, [R2+0x1000] ;  /* 0x00100000020c783b */ /* 0x000e680000004200 */
[----:B------:R-:W-:Y:S01]  /*ac90*/  SHF.R.S32.HI R146, RZ, 0x3, R146 ;  /* 0x00000003ff927819 */ /* 0x000fe20000011492 */
[----:B------:R-:W-:Y:S01]  /*aca0*/  HMMA.16816.F32.BF16 R96, R4, R18, R96 ;  /* 0x000000120460723c */ /* 0x000fe20000041860 */
[----:B------:R-:W2:Y:S04]  /*acb0*/  LDSM.16.MT88.4 R4, [R0+0x1000] ;  /* 0x001000000004783b */ /* 0x000ea80000004200 */
[----:B------:R-:W-:Y:S01]  /*acc0*/  LDSM.16.MT88.4 R16, [R3+0x1d800] ;  /* 0x01d800000310783b */ /* 0x000fe20000004200 */
[-C--:B------:R-:W-:Y:S06]  /*acd0*/  HMMA.16816.F32.BF16 R68, R20, R24.reuse, R68 ;  /* 0x000000181444723c */ /* 0x080fec0000041844 */
        /* <DEDUP_REMOVED lines=136> */
.L_x_2427:
        /* <DEDUP_REMOVED lines=483> */
.L_x_2429:
[----:B------:R-:W-:Y:S01]  /*d390*/  @UP0 UIADD3 UR8, UR25, UR33, URZ ;  /* 0x0000002119080290 */ /* 0x000fe2000fffe03f */
[----:B------:R-:W-:Y:S01]  /*d3a0*/  F2FP.BF16.F32.PACK_AB R92, R93, R92 ;  /* 0x0000005c5d5c723e */ /* 0x000fe200000010ff */
[----:B------:R-:W-:Y:S01]  /*d3b0*/  @UP0 ULDC.64 UR10, c[0x0][0x458] ;  /* 0x00011600000a0ab9 */ /* 0x000fe20000000a00 */
[----:B------:R-:W-:Y:S01]  /*d3c0*/  F2FP.BF16.F32.PACK_AB R94, R95, R94 ;  /* 0x0000005e5f5e723e */ /* 0x000fe200000010ff */
        /* <DEDUP_REMOVED lines=18> */
.L_x_2430:
[----:B------:R2:W-:Y:S01]  /*d4f0*/  STS [R55+0x4000], R92 ;  /* 0x0040005c37007388 */ /* 0x0005e20000000800 */
[----:B------:R-:W-:Y:S01]  /*d500*/  USHF.R.S32.HI UR8, URZ, 0x1f, UR24 ;  /* 0x0000001f3f087899 */ /* 0x000fe20008011418 */
[--C-:B-1----:R-:W-:Y:S01]  /*d510*/  SHF.R.S32.HI R11, RZ, 0x1f, R226.reuse ;  /* 0x0000001fff0b7819 */ /* 0x102fe200000114e2 */
[----:B------:R-:W-:Y:S01]  /*d520*/  UIMAD UR9, UR51, -0x80, UR9 ;  /* 0xffffff80330978a4 */ /* 0x000fe2000f8e0209 */
[----:B------:R2:W-:Y:S01]  /*d530*/  STS [R54+0x4000], R94 ;  /* 0x0040005e36007388 */ /* 0x0005e20000000800 */
[----:B------:R-:W-:Y:S01]  /*d540*/  ULDC UR15, c[0x0][0x2d0] ;  /* 0x0000b400000f7ab9 */ /* 0x000fe20000000800 */
[----:B------:R-:W-:Y:S01]  /*d550*/  VIADD R2, R146, 0x20 ;  /* 0x0000002092027836 */ /* 0x000fe20000000000 */
[----:B------:R-:W-:Y:S01]  /*d560*/  UIMAD UR14, UR8, UR6, URZ ;  /* 0x00000006080e72a4 */ /* 0x000fe2000f8e023f */
[----:B------:R-:W-:Y:S01]  /*d570*/  BAR.SYNC.DEFER_BLOCKING 0x0 ;  /* 0x0000000000007b1d */ /* 0x000fe20000010000 */
[----:B------:R-:W-:Y:S01]  /*d580*/  IMAD.U32 R0, RZ, RZ, UR6 ;  /* 0x00000006ff007e24 */ /* 0x000fe2000f8e00ff */
[----:B------:R-:W-:Y:S01]  /*d590*/  ISETP.GE.AND P4, PT, R226, UR15, PT ;  /* 0x0000000fe2007c0c */ /* 0x000fe2000bf86270 */
[----:B------:R-:W-:Y:S01]  /*d5a0*/  IMAD.MOV.U32 R10, RZ, RZ, R226 ;  /* 0x000000ffff0a7224 */ /* 0x000fe200078e00e2 */
[----:B------:R-:W-:Y:S01]  /*d5b0*/  UIMAD UR14, UR24, UR7, UR14 ;  /* 0x00000007180e72a4 */ /* 0x000fe2000f8e020e */
[----:B------:R-:W-:Y:S01]  /*d5c0*/  VIADD R6, R146, 0x40 ;  /* 0x0000004092067836 */ /* 0x000fe20000000000 */
[----:B------:R-:W-:Y:S01]  /*d5d0*/  ISETP.GE.OR P3, PT, R2, UR9, P4 ;  /* 0x0000000902007c0c */ /* 0x000fe2000a766670 */
[----:B------:R-:W-:Y:S01]  /*d5e0*/  IMAD.WIDE.U32 R4, R0, UR24, R10 ;  /* 0x0000001800047c25 */ /* 0x000fe2000f8e000a */
[----:B------:R-:W-:Y:S01]  /*d5f0*/  USHF.R.S32.HI UR16, URZ, 0x1f, UR57 ;  /* 0x0000001f3f107899 */ /* 0x000fe20008011439 */
[----:B------:R-:W-:Y:S01]  /*d600*/  BSSY B0, `(.L_x_2431) ;  /* 0x000001f000007945 */ /* 0x000fe20003800000 */
[----:B------:R-:W-:Y:S01]  /*d610*/  MOV R0, UR14 ;  /* 0x0000000e00007c02 */ /* 0x000fe20008000f00 */
[----:B------:R-:W-:Y:S01]  /*d620*/  VIADD R2, R146, 0x60 ;  /* 0x0000006092027836 */ /* 0x000fe20000000000 */
[----:B------:R-:W-:Y:S01]  /*d630*/  IADD3 R4, P0, R4, UR19, RZ ;  /* 0x0000001304047c10 */ /* 0x000fe2000ff1e0ff */
[----:B------:R-:W-:Y:S01]  /*d640*/  ULDC.64 UR14, c[0x0][0x468] ;  /* 0x00011a00000e7ab9 */ /* 0x000fe20000000a00 */
[----:B------:R-:W-:Y:S01]  /*d650*/  ISETP.GE.OR P2, PT, R6, UR9, P4 ;  /* 0x0000000906007c0c */ /* 0x000fe2000a746670 */
[----:B------:R-:W-:Y:S01]  /*d660*/  UIMAD UR16, UR16, UR14, URZ ;  /* 0x0000000e101072a4 */ /* 0x000fe2000f8e023f */
[----:B------:R-:W-:-:S02]  /*d670*/  ISETP.GE.OR P1, PT, R2, UR9, P4 ;  /* 0x0000000902007c0c */ /* 0x000fc4000a726670 */
[----:B------:R-:W-:Y:S01]  /*d680*/  ISETP.GE.OR P4, PT, R146, UR9, P4 ;  /* 0x0000000992007c0c */ /* 0x000fe2000a786670 */
[----:B------:R-:W-:Y:S01]  /*d690*/  UIMAD UR15, UR57, UR15, UR16 ;  /* 0x0000000f390f72a4 */ /* 0x000fe2000f8e0210 */
[----:B------:R-:W-:Y:S01]  /*d6a0*/  IADD3.X R5, R5, UR20, R0, P0, !PT ;  /* 0x0000001405057c10 */ /* 0x000fe200087fe400 */
[----:B------:R-:W-:Y:S01]  /*d6b0*/  IMAD.U32 R0, RZ, RZ, UR14 ;  /* 0x0000000eff007e24 */ /* 0x000fe2000f8e00ff */
[----:B------:R-:W-:Y:S01]  /*d6c0*/  SHF.R.S32.HI R17, RZ, 0x1f, R146 ;  /* 0x0000001fff117819 */ /* 0x000fe20000011492 */
[----:B------:R2:W1:Y:S02]  /*d6d0*/  LDS.128 R20, [R145+0xd000] ;  /* 0x00d0000091147984 */ /* 0x0004640000000c00 */
[----:B------:R-:W-:Y:S02]  /*d6e0*/  IMAD.WIDE.U32 R4, R0, UR57, R4 ;  /* 0x0000003900047c25 */ /* 0x000fe4000f8e0004 */
[----:B------:R2:W3:Y:S03]  /*d6f0*/  LDS.128 R24, [R145+0x11000] ;  /* 0x0110000091187984 */ /* 0x0004e60000000c00 */
[----:B------:R-:W-:Y:S01]  /*d700*/  IADD3 R16, R5, UR15, RZ ;  /* 0x0000000f05107c10 */ /* 0x000fe2000fffe0ff */
[----:B------:R2:W4:Y:S04]  /*d710*/  LDS.128 R28, [R145+0x12000] ;  /* 0x01200000911c7984 */ /* 0x0005280000000c00 */
        /* <DEDUP_REMOVED lines=13> */
.L_x_2432:
[----:B------:R-:W-:Y:S05]  /*d7f0*/  BSYNC B0 ;  /* 0x0000000000007941 */ /* 0x000fea0003800000 */
.L_x_2431:
        /* <DEDUP_REMOVED lines=14> */
.L_x_2434:
[----:B------:R-:W-:Y:S05]  /*d8e0*/  BSYNC B0 ;  /* 0x0000000000007941 */ /* 0x000fea0003800000 */
.L_x_2433:
        /* <DEDUP_REMOVED lines=15> */
.L_x_2436:
[----:B------:R-:W-:Y:S05]  /*d9e0*/  BSYNC B0 ;  /* 0x0000000000007941 */ /* 0x000fea0003800000 */
.L_x_2435:
        /* <DEDUP_REMOVED lines=15> */
.L_x_2438:
[----:B------:R-:W-:Y:S05]  /*dae0*/  BSYNC B0 ;  /* 0x0000000000007941 */ /* 0x000fea0003800000 */
.L_x_2437:
        /* <DEDUP_REMOVED lines=27> */
.L_x_2440:
[----:B------:R-:W-:Y:S05]  /*dca0*/  BSYNC B0 ;  /* 0x0000000000007941 */ /* 0x000fea0003800000 */
.L_x_2439:
        /* <DEDUP_REMOVED lines=14> */
.L_x_2442:
[----:B------:R-:W-:Y:S05]  /*dd90*/  BSYNC B0 ;  /* 0x0000000000007941 */ /* 0x000fea0003800000 */
.L_x_2441:
        /* <DEDUP_REMOVED lines=14> */
.L_x_2444:
[----:B------:R-:W-:Y:S05]  /*de80*/  BSYNC B0 ;  /* 0x0000000000007941 */ /* 0x000fea0003800000 */
.L_x_2443:
        /* <DEDUP_REMOVED lines=13> */
.L_x_2391:
[----:B------:R-:W-:Y:S05]  /*df60*/  BSYNC B1 ;  /* 0x0000000000017941 */ /* 0x000fea0003800000 */
.L_x_2369:
        /* <DEDUP_REMOVED lines=11> */
.L_x_2445:
[----:B------:R-:W-:Y:S05]  /*e020*/  EXIT ;  /* 0x000000000000794d */ /* 0x000fea0003800000 */
.L_x_2447:
        /* <DEDUP_REMOVED lines=13> */
.L_x_2500:


//--------------------- .text._ZN5flash25flash_bwd_dot_do_o_kernelILb0E23Flash_bwd_kernel_traitsILi64ELi128ELi128ELi8ELi4ELi4ELi4ELb0ELb0EN7cutlass10bfloat16_tE19Flash_kernel_traitsILi64ELi128ELi128ELi8ES3_EEEEvNS_16Flash_bwd_paramsE --------------------------
	.section	.text._ZN5flash25flash_bwd_dot_do_o_kernelILb0E23Flash_bwd_kernel_traitsILi64ELi128ELi128ELi8ELi4ELi4ELi4ELb0ELb0EN7cutlass10bfloat16_tE19Flash_kernel_traitsILi64ELi128ELi128ELi8ES3_EEEEvNS_16Flash_bwd_paramsE,"ax",@progbits
	.align	128
        .global         _ZN5flash25flash_bwd_dot_do_o_kernelILb0E23Flash_bwd_kernel_traitsILi64ELi128ELi128ELi8ELi4ELi4ELi4ELb0ELb0EN7cutlass10bfloat16_tE19Flash_kernel_traitsILi64ELi128ELi128ELi8ES3_EEEEvNS_16Flash_bwd_paramsE
        .type           _ZN5flash25flash_bwd_dot_do_o_kernelILb0E23Flash_bwd_kernel_traitsILi64ELi128ELi128ELi8ELi4ELi4ELi4ELb0ELb0EN7cutlass10bfloat16_tE19Flash_kernel_traitsILi64ELi128ELi128ELi8ES3_EEEEvNS_16Flash_bwd_paramsE,@function
        .size           _ZN5flash25flash_bwd_dot_do_o_kernelILb0E23Flash_bwd_kernel_traitsILi64ELi128ELi128ELi8ELi4ELi4ELi4ELb0ELb0EN7cutlass10bfloat16_tE19Flash_kernel_traitsILi64ELi128ELi128ELi8ES3_EEEEvNS_16Flash_bwd_paramsE,(.L_x_2501 - _ZN5flash25flash_bwd_dot_do_o_kernelILb0E23Flash_bwd_kernel_traitsILi64ELi128ELi128ELi8ELi4ELi4ELi4ELb0ELb0EN7cutlass10bfloat16_tE19Flash_kernel_traitsILi64ELi128ELi128ELi8ES3_EEEEvNS_16Flash_bwd_paramsE)
        .other          _ZN5flash25flash_bwd_dot_do_o_kernelILb0E23Flash_bwd_kernel_traitsILi64ELi128ELi128ELi8ELi4ELi4ELi4ELb0ELb0EN7cutlass10bfloat16_tE19Flash_kernel_traitsILi64ELi128ELi128ELi8ES3_EEEEvNS_16Flash_bwd_paramsE,@"STO_CUDA_ENTRY STV_DEFAULT"
_ZN5flash25flash_bwd_dot_do_o_kernelILb0E23Flash_bwd_kernel_traitsILi64ELi128ELi128ELi8ELi4ELi4ELi4ELb0ELb0EN7cutlass10bfloat16_tE19Flash_kernel_traitsILi64ELi128ELi128ELi8ES3_EEEEvNS_16Flash_bwd_paramsE:
.text._ZN5flash25flash_bwd_dot_do_o_kernelILb0E23Flash_bwd_kernel_traitsILi64ELi128ELi128ELi8ELi4ELi4ELi4ELb0ELb0EN7cutlass10bfloat16_tE19Flash_kernel_traitsILi64ELi128ELi128ELi8ES3_EEEEvNS_16Flash_bwd_paramsE:
[----:B------:R-:W-:Y:S08]  /*0000*/  LDC R1, c[0x0][0x28] ;  /* 0x00000a00ff017b82 */ /* 0x000ff00000000800 */
[----:B------:R-:W0:Y:S01]  /*0010*/  LDC.64 R2, c[0x0][0x2f0] ;  /* 0x0000bc00ff027b82 */ /* 0x000e220000000a00 */
[----:B------:R-:W1:Y:S01]  /*0020*/  S2R R7, SR_CTAID.Y ;  /* 0x0000000000077919 */ /* 0x000e620000002600 */
[----:B------:R-:W-:Y:S01]  /*0030*/  ULDC.64 UR6, c[0x0][0x208] ;  /* 0x0000820000067ab9 */ /* 0x000fe20000000a00 */
[----:B0-----:R-:W-:-:S02]  /*0040*/  ISETP.NE.U32.AND P0, PT, R2, RZ, PT ;  /* 0x000000ff0200720c */ /* 0x001fc40003f05070 */
[----:B------:R-:W-:Y:S02]  /*0050*/  MOV R2, 0xffffffff ;  /* 0xffffffff00027802 */ /* 0x000fe40000000f00 */
[----:B------:R-:W-:-:S13]  /*0060*/  ISETP.NE.AND.EX P0, PT, R3, RZ, PT, P0 ;  /* 0x000000ff0300720c */ /* 0x000fda0003f05300 */
[----:B------:R-:W0:Y:S01]  /*0070*/  @P0 LDC.64 R10, c[0x0][0x2f0] ;  /* 0x0000bc00ff0a0b82 */ /* 0x000e220000000a00 */
[----:B-1----:R-:W-:-:S07]  /*0080*/  @P0 VIADD R3, R7, 0x1 ;  /* 0x0000000107030836 */ /* 0x002fce0000000000 */
[----:B------:R-:W1:Y:S01]  /*0090*/  @P0 LDC.64 R8, c[0x0][0x2f0] ;  /* 0x0000bc00ff080b82 */ /* 0x000e620000000a00 */
[----:B0-----:R-:W-:-:S06]  /*00a0*/  @P0 IMAD.WIDE R10, R3, 0x4, R10 ;  /* 0x00000004030a0825 */ /* 0x001fcc00078e020a */
[----:B------:R-:W2:Y:S01]  /*00b0*/  @P0 LDG.E R11, desc[UR6][R10.64] ;  /* 0x000000060a0b0981 */ /* 0x000ea2000c1e1900 */
[----:B-1----:R-:W-:-:S05]  /*00c0*/  @P0 IMAD.WIDE R8, R7, 0x4, R8 ;  /* 0x0000000407080825 */ /* 0x002fca00078e0208 */
[----:B------:R-:W2:Y:S01]  /*00d0*/  @P0 LDG.E R2, desc[UR6][R8.64] ;  /* 0x0000000608020981 */ /* 0x000ea2000c1e1900 */
[----:B------:R-:W0:Y:S02]  /*00e0*/  S2UR UR4, SR_CTAID.X ;  /* 0x00000000000479c3 */ /* 0x000e240000002500 */
[----:B0-----:R-:W-:Y:S01]  /*00f0*/  USHF.L.U32 UR4, UR4, 0x7, URZ ;  /* 0x0000000704047899 */ /* 0x001fe2000800063f */
[----:B--2---:R-:W-:-:S06]  /*0100*/  @P0 IMAD.IADD R5, R11, 0x1, -R2 ;  /* 0x000000010b050824 */ /* 0x004fcc00078e0a02 */
        /* <DEDUP_REMOVED lines=15> */
[----:B------:R-:W-:Y:S02]  /*0200*/  @P1 IMAD R8, R2, R19, R11 ;  /* 0x0000001302081224 */ /* 0x000fe400078e020b */
[----:B---3--:R-:W-:Y:S02]  /*0210*/  @!P1 IMAD R4, R3, R16, RZ ;  /* 0x0000001003049224 */ /* 0x008fe400078e02ff */
[----:B----4-:R-:W-:Y:S02]  /*0220*/  @!P1 IMAD R6, R9, R14, RZ ;  /* 0x0000000e09069224 */ /* 0x010fe400078e02ff */
[C---:B------:R-:W-:Y:S02]  /*0230*/  @!P1 IMAD R9, R7.reuse, R17, R4 ;  /* 0x0000001107099224 */ /* 0x040fe400078e0204 */
[C---:B------:R-:W-:Y:S02]  /*0240*/  @!P1 IMAD R11, R7.reuse, R15, R6 ;  /* 0x0000000f070b9224 */ /* 0x040fe400078e0206 */
[----:B------:R-:W-:-:S04]  /*0250*/  @!P1 IMAD.WIDE.U32 R16, R7, R16, RZ ;  /* 0x0000001007109225 */ /* 0x000fc800078e00ff */
[----:B-----5:R-:W-:Y:S01]  /*0260*/  @P1 IMAD.WIDE.U32 R18, R2, R12, RZ ;  /* 0x0000000c02121225 */ /* 0x020fe200078e00ff */
[----:B------:R-:W-:-:S03]  /*0270*/  @!P1 MOV R10, R16 ;  /* 0x00000010000a9202 */ /* 0x000fc60000000f00 */
[----:B------:R-:W-:Y:S01]  /*0280*/  @!P1 IMAD.WIDE.U32 R14, R7, R14, RZ ;  /* 0x0000000e070e9225 */ /* 0x000fe200078e00ff */
[----:B------:R-:W-:-:S03]  /*0290*/  @P1 MOV R4, R18 ;  /* 0x0000001200041202 */ /* 0x000fc60000000f00 */
[----:B------:R-:W-:Y:S01]  /*02a0*/  @P1 IMAD R3, R2, R13, R19 ;  /* 0x0000000d02031224 */ /* 0x000fe200078e0213 */
[----:B------:R-:W-:Y:S01]  /*02b0*/  @!P1 MOV R4, R14 ;  /* 0x0000000e00049202 */ /* 0x000fe20000000f00 */
[----:B------:R-:W-:Y:S02]  /*02c0*/  @!P1 IMAD.IADD R8, R17, 0x1, R9 ;  /* 0x0000000111089824 */ /* 0x000fe400078e0209 */
[----:B------:R-:W-:Y:S01]  /*02d0*/  @!P1 IMAD.IADD R3, R15, 0x1, R11 ;  /* 0x000000010f039824 */ /* 0x000fe200078e020b */
[----:B01----:R-:W-:Y:S06]  /*02e0*/  @!P0 BRA `(.L_x_2448) ;  /* 0x0000000000208947 */ /* 0x003fec0003800000 */
[----:B------:R-:W0:Y:S08]  /*02f0*/  LDC R12, c[0x0][0x2d4] ;  /* 0x0000b500ff0c7b82 */ /* 0x000e300000000800 */
[----:B------:R-:W1:Y:S08]  /*0300*/  LDC R6, c[0x0][0x2c0] ;  /* 0x0000b000ff067b82 */ /* 0x000e700000000800 */
[----:B------:R-:W1:Y:S01]  /*0310*/  LDC R9, c[0x0][0x2e4] ;  /* 0x0000b900ff097b82 */ /* 0x000e620000000800 */
[----:B0-----:R-:W-:-:S05]  /*0320*/  @!P1 IMAD R2, R7, R12, RZ ;  /* 0x0000000c07029224 */ /* 0x001fca00078e02ff */
[----:B------:R-:W-:Y:S01]  /*0330*/  LEA R7, R7, R2, 0x7 ;  /* 0x0000000207077211 */ /* 0x000fe200078e38ff */
[----:B-1----:R-:W-:-:S04]  /*0340*/  IMAD R6, R6, 0x80, R9 ;  /* 0x0000008006067824 */ /* 0x002fc800078e0209 */
[----:B------:R-:W-:Y:S01]  /*0350*/  IMAD R2, R6, UR5, R7 ;  /* 0x0000000506027c24 */ /* 0x000fe2000f8e0207 */
[----:B------:R-:W-:Y:S06]  /*0360*/  BRA `(.L_x_2449) ;  /* 0x0000000000107947 */ /* 0x000fec0003800000 */
.L_x_2448:
[----:B------:R-:W0:Y:S08]  /*0370*/  LDC R2, c[0x0][0x270] ;  /* 0x00009c00ff027b82 */ /* 0x000e300000000800 */
[----:B------:R-:W1:Y:S01]  /*0380*/  LDC R9, c[0x0][0x2d4] ;  /* 0x0000b500ff097b82 */ /* 0x000e620000000800 */
[----:B0-----:R-:W-:-:S04]  /*0390*/  IMAD R2, R7, R2, UR5 ;  /* 0x0000000507027e24 */ /* 0x001fc8000f8e0202 */
[----:B-1----:R-:W-:-:S07]  /*03a0*/  IMAD R2, R2, R9, RZ ;  /* 0x0000000902027224 */ /* 0x002fce00078e02ff */
.L_x_2449:
[----:B------:R-:W-:Y:S01]  /*03b0*/  SHF.R.S32.HI R7, RZ, 0x1f, R0 ;  /* 0x0000001fff077819 */ /* 0x000fe20000011400 */
[----:B------:R-:W0:Y:S01]  /*03c0*/  LDC.64 R14, c[0x0][0x420] ;  /* 0x00010800ff0e7b82 */ /* 0x000e220000000a00 */
[----:B------:R-:W-:Y:S01]  /*03d0*/  ULDC UR9, c[0x0][0x2d0] ;  /* 0x0000b40000097ab9 */ /* 0x000fe20000000800 */
[----:B------:R-:W-:Y:S01]  /*03e0*/  VIADD R5, R5, -UR4 ;  /* 0x8000000405057c36 */ /* 0x000fe20008000000 */
[----:B------:R-:W-:Y:S01]  /*03f0*/  LEA.HI R24, R7, R0, RZ, 0x3 ;  /* 0x0000000007187211 */ /* 0x000fe200078f18ff */
[----:B------:R-:W-:Y:S01]  /*0400*/  USHF.R.S32.HI UR8, URZ, 0x1f, UR4 ;  /* 0x0000001f3f087899 */ /* 0x000fe20008011404 */
[----:B------:R-:W-:Y:S02]  /*0410*/  CS2R R34, SRZ ;  /* 0x0000000000227805 */ /* 0x000fe4000001ff00 */
[----:B------:R-:W-:Y:S02]  /*0420*/  CS2R R32, SRZ ;  /* 0x0000000000207805 */ /* 0x000fe4000001ff00 */
[----:B------:R-:W-:-:S02]  /*0430*/  LOP3.LUT R7, R24, 0x1ffffff8, RZ, 0xc0, !PT ;  /* 0x1ffffff818077812 */ /* 0x000fc400078ec0ff */
[----:B------:R-:W-:-:S03]  /*0440*/  SHF.R.S32.HI R24, RZ, 0x3, R24 ;  /* 0x00000003ff187819 */ /* 0x000fc60000011418 */
[----:B------:R-:W-:Y:S01]  /*0450*/  IMAD.IADD R22, R0, 0x1, -R7 ;  /* 0x0000000100167824 */ /* 0x000fe200078e0a07 */
[----:B------:R-:W-:Y:S01]  /*0460*/  IADD3 R12, R24, 0x20, RZ ;  /* 0x00000020180c7810 */ /* 0x000fe20007ffe0ff */
[----:B------:R-:W1:Y:S01]  /*0470*/  LDC.64 R6, c[0x0][0x428] ;  /* 0x00010a00ff067b82 */ /* 0x000e620000000a00 */
[----:B------:R-:W-:Y:S02]  /*0480*/  SHF.R.S32.HI R25, RZ, 0x1f, R24 ;  /* 0x0000001fff197819 */ /* 0x000fe40000011418 */
[----:B------:R-:W-:-:S04]  /*0490*/  SHF.L.U32 R22, R22, 0x3, RZ ;  /* 0x0000000316167819 */ /* 0x000fc800000006ff */
[----:B------:R-:W-:Y:S01]  /*04a0*/  ISETP.GE.AND P0, PT, R22, UR9, PT ;  /* 0x0000000916007c0c */ /* 0x000fe2000bf06270 */
[----:B------:R-:W-:Y:S01]  /*04b0*/  USHF.R.S32.HI UR9, URZ, 0x1f, UR5 ;  /* 0x0000001f3f097899 */ /* 0x000fe20008011405 */
[--C-:B------:R-:W-:Y:S01]  /*04c0*/  SHF.R.S32.HI R23, RZ, 0x1f, R22.reuse ;  /* 0x0000001fff177819 */ /* 0x100fe20000011416 */
[----:B0-----:R-:W-:Y:S01]  /*04d0*/  IMAD R16, R14, UR8, RZ ;  /* 0x000000080e107c24 */ /* 0x001fe2000f8e02ff */
[-C--:B------:R-:W-:Y:S02]  /*04e0*/  ISETP.LT.AND P2, PT, R12, R5.reuse, !P0 ;  /* 0x000000050c00720c */ /* 0x080fe40004741270 */
[----:B------:R-:W-:Y:S01]  /*04f0*/  ISETP.LT.AND P1, PT, R24, R5, !P0 ;  /* 0x000000051800720c */ /* 0x000fe20004721270 */
[----:B------:R-:W-:-:S04]  /*0500*/  IMAD.WIDE.U32 R12, R14, UR4, R22 ;  /* 0x000000040e0c7c25 */ /* 0x000fc8000f8e0016 */
[----:B------:R-:W-:Y:S01]  /*0510*/  IMAD R9, R15, UR4, R16 ;  /* 0x000000040f097c24 */ /* 0x000fe2000f8e0210 */
[----:B------:R-:W-:-:S04]  /*0520*/  IADD3 R12, P3, R10, R12, RZ ;  /* 0x0000000c0a0c7210 */ /* 0x000fc80007f7e0ff */
[----:B------:R-:W-:Y:S01]  /*0530*/  IADD3.X R13, R8, R13, R9, P3, !PT ;  /* 0x0000000d080d7210 */ /* 0x000fe20001ffe409 */
[----:B-1----:R-:W-:Y:S01]  /*0540*/  IMAD R8, R6, UR9, RZ ;  /* 0x0000000906087c24 */ /* 0x002fe2000f8e02ff */
[----:B------:R-:W0:Y:S01]  /*0550*/  @P2 LDC.64 R10, c[0x0][0x3e0] ;  /* 0x0000f800ff0a2b82 */ /* 0x000e220000000a00 */
[C---:B------:R-:W-:Y:S02]  /*0560*/  @P2 IADD3 R9, P3, R24.reuse, 0x20, RZ ;  /* 0x0000002018092810 */ /* 0x040fe40007f7e0ff */
[----:B------:R-:W-:Y:S01]  /*0570*/  IMAD R19, R7, UR5, R8 ;  /* 0x0000000507137c24 */ /* 0x000fe2000f8e0208 */
[----:B------:R-:W-:Y:S01]  /*0580*/  IADD3 R8, R24, 0x40, RZ ;  /* 0x0000004018087810 */ /* 0x000fe20007ffe0ff */
[----:B------:R-:W-:-:S03]  /*0590*/  IMAD.WIDE.U32 R6, R6, UR5, R12 ;  /* 0x0000000506067c25 */ /* 0x000fc6000f8e000c */
[----:B------:R-:W1:Y:S01]  /*05a0*/  @P1 LDC.64 R12, c[0x0][0x3e0] ;  /* 0x0000f800ff0c1b82 */ /* 0x000e620000000a00 */
[----:B------:R-:W-:Y:S01]  /*05b0*/  @P2 IMAD.X R17, RZ, RZ, R25, P3 ;  /* 0x000000ffff112224 */ /* 0x000fe200018e0619 */
[----:B------:R-:W-:Y:S01]  /*05c0*/  ISETP.LT.AND P3, PT, R8, R5, !P0 ;  /* 0x000000050800720c */ /* 0x000fe20004761270 */
[----:B------:R-:W-:Y:S02]  /*05d0*/  @P1 IMAD.MOV.U32 R20, RZ, RZ, R6 ;  /* 0x000000ffff141224 */ /* 0x000fe400078e0006 */
[----:B------:R-:W-:Y:S02]  /*05e0*/  @P2 IMAD R16, R17, R14, RZ ;  /* 0x0000000e11102224 */ /* 0x000fe400078e02ff */
[----:B------:R-:W-:Y:S02]  /*05f0*/  IMAD.IADD R17, R7, 0x1, R19 ;  /* 0x0000000107117824 */ /* 0x000fe400078e0213 */
[----:B------:R-:W-:Y:S01]  /*0600*/  @P2 IMAD R19, R9, R15, R16 ;  /* 0x0000000f09132224 */ /* 0x000fe200078e0210 */
[----:B------:R-:W-:Y:S01]  /*0610*/  @P2 MOV R16, R6 ;  /* 0x0000000600102202 */ /* 0x000fe20000000f00 */
[----:B------:R-:W-:Y:S01]  /*0620*/  @P1 IMAD R7, R25, R14, RZ ;  /* 0x0000000e19071224 */ /* 0x000fe200078e02ff */
[----:B------:R-:W-:-:S03]  /*0630*/  @P1 MOV R21, R17 ;  /* 0x0000001100151202 */ /* 0x000fc60000000f00 */
[----:B------:R-:W-:-:S04]  /*0640*/  @P2 IMAD.WIDE.U32 R8, R9, R14, R16 ;  /* 0x0000000e09082225 */ /* 0x000fc800078e0010 */
[----:B------:R-:W-:Y:S01]  /*0650*/  @P1 IMAD R7, R24, R15, R7 ;  /* 0x0000000f18071224 */ /* 0x000fe200078e0207 */
[----:B0-----:R-:W-:Y:S01]  /*0660*/  @P2 LEA R10, P4, R8, R10, 0x1 ;  /* 0x0000000a080a2211 */ /* 0x001fe200078808ff */
[----:B------:R-:W-:-:S04]  /*0670*/  @P1 IMAD.WIDE.U32 R20, R24, R14, R20 ;  /* 0x0000000e18141225 */ /* 0x000fc800078e0014 */
[----:B------:R-:W-:Y:S01]  /*0680*/  @P2 IMAD.IADD R9, R9, 0x1, R19 ;  /* 0x0000000109092824 */ /* 0x000fe200078e0213 */
[----:B------:R-:W-:Y:S01]  /*0690*/  @P1 IADD3 R7, R21, R7, RZ ;  /* 0x0000000715071210 */ /* 0x000fe20007ffe0ff */
[----:B------:R-:W0:Y:S01]  /*06a0*/  LDC.64 R18, c[0x0][0x298] ;  /* 0x0000a600ff127b82 */ /* 0x000e220000000a00 */
[----:B------:R-:W-:Y:S02]  /*06b0*/  @P3 IADD3 R21, P5, R24, 0x40, RZ ;  /* 0x0000004018153810 */ /* 0x000fe40007fbe0ff */
[----:B------:R-:W-:Y:S02]  /*06c0*/  @P2 LEA.HI.X R11, R8, R11, R9, 0x1, P4 ;  /* 0x0000000b080b2211 */ /* 0x000fe400020f0c09 */
[C---:B-1----:R-:W-:Y:S01]  /*06d0*/  @P1 LEA R12, P4, R20.reuse, R12, 0x1 ;  /* 0x0000000c140c1211 */ /* 0x042fe200078808ff */
[----:B------:R-:W-:Y:S02]  /*06e0*/  @P3 IMAD.X R25, RZ, RZ, R25, P5 ;  /* 0x000000ffff193224 */ /* 0x000fe400028e0619 */
[----:B------:R-:W1:Y:S01]  /*06f0*/  @P3 LDC.64 R8, c[0x0][0x3e0] ;  /* 0x0000f800ff083b82 */ /* 0x000e620000000a00 */
[----:B------:R-:W-:Y:S01]  /*0700*/  @P1 LEA.HI.X R13, R20, R13, R7, 0x1, P4 ;  /* 0x0000000d140d1211 */ /* 0x000fe200020f0c07 */
[----:B------:R-:W-:Y:S01]  /*0710*/  @P3 IMAD R16, R25, R14, RZ ;  /* 0x0000000e19103224 */ /* 0x000fe200078e02ff */
[----:B------:R-:W-:-:S03]  /*0720*/  SHF.R.S32.HI R7, RZ, 0x1f, R0 ;  /* 0x0000001fff077819 */ /* 0x000fc60000011400 */
[----:B------:R-:W-:Y:S01]  /*0730*/  @P3 IMAD R25, R21, R15, R16 ;  /* 0x0000000f15193224 */ /* 0x000fe200078e0210 */
[----:B------:R-:W-:Y:S01]  /*0740*/  LEA.HI R7, R7, R0, RZ, 0x3 ;  /* 0x0000000007077211 */ /* 0x000fe200078f18ff */
[----:B------:R-:W2:Y:S01]  /*0750*/  @P1 LDG.E.128 R32, desc[UR6][R12.64] ;  /* 0x000000060c201981 */ /* 0x000ea2000c1e1d00 */
[----:B------:R-:W-:Y:S02]  /*0760*/  @P3 MOV R16, R6 ;  /* 0x0000000600103202 */ /* 0x000fe40000000f00 */
[----:B------:R-:W-:-:S03]  /*0770*/  SHF.R.S32.HI R7, RZ, 0x3, R7 ;  /* 0x00000003ff077819 */ /* 0x000fc60000011407 */
[----:B------:R-:W-:-:S04]  /*0780*/  @P3 IMAD.WIDE.U32 R20, R21, R14, R16 ;  /* 0x0000000e15143225 */ /* 0x000fc800078e0010 */
[----:B------:R-:W-:Y:S02]  /*0790*/  VIADD R16, R7, 0x60 ;  /* 0x0000006007107836 */ /* 0x000fe40000000000 */
[----:B0-----:R-:W-:-:S03]  /*07a0*/  IMAD.WIDE.U32 R22, R18, UR4, R22 ;  /* 0x0000000412167c25 */ /* 0x001fc6000f8e0016 */
[----:B------:R-:W-:Y:S01]  /*07b0*/  ISETP.LT.AND P0, PT, R16, R5, !P0 ;  /* 0x000000051000720c */ /* 0x000fe20004701270 */
[----:B------:R-:W-:Y:S01]  /*07c0*/  IMAD R16, R18, UR8, RZ ;  /* 0x0000000812107c24 */ /* 0x000fe2000f8e02ff */
[----:B------:R-:W-:Y:S02]  /*07d0*/  @P3 IADD3 R5, R21, R25, RZ ;  /* 0x0000001915053210 */ /* 0x000fe40007ffe0ff */
[----:B-1----:R-:W-:Y:S01]  /*07e0*/  @P3 LEA R8, P4, R20, R8, 0x1 ;  /* 0x0000000814083211 */ /* 0x002fe200078808ff */
[----:B------:R-:W-:-:S03]  /*07f0*/  IMAD R16, R19, UR4, R16 ;  /* 0x0000000413107c24 */ /* 0x000fc6000f8e0210 */
[----:B------:R-:W-:Y:S02]  /*0800*/  @P3 LEA.HI.X R9, R20, R9, R5, 0x1, P4 ;  /* 0x0000000914093211 */ /* 0x000fe400020f0c05 */
[----:B------:R-:W0:Y:S01]  /*0810*/  LDC.64 R20, c[0x0][0x2a0] ;  /* 0x0000a800ff147b82 */ /* 0x000e220000000a00 */
[----:B------:R-:W-:Y:S02]  /*0820*/  IADD3 R4, P4, R4, R22, RZ ;  /* 0x0000001604047210 */ /* 0x000fe40007f9e0ff */
[----:B------:R-:W-:Y:S01]  /*0830*/  @P0 MOV R24, R6 ;  /* 0x0000000600180202 */ /* 0x000fe20000000f00 */
[----:B------:R-:W-:Y:S01]  /*0840*/  @P0 IMAD.MOV.U32 R25, RZ, RZ, R17 ;  /* 0x000000ffff190224 */ /* 0x000fe200078e0011 */
[----:B------:R-:W-:Y:S02]  /*0850*/  IADD3.X R5, R3, R23, R16, P4, !PT ;  /* 0x0000001703057210 */ /* 0x000fe400027fe410 */
[----:B------:R-:W-:Y:S01]  /*0860*/  SHF.R.S32.HI R3, RZ, 0x1f, R7 ;  /* 0x0000001fff037819 */ /* 0x000fe20000011407 */
[----:B------:R-:W1:Y:S01]  /*0870*/  @P0 LDC.64 R36, c[0x0][0x3e0] ;  /* 0x0000f800ff240b82 */ /* 0x000e620000000a00 */
[----:B------:R-:W-:-:S05]  /*0880*/  @P0 IADD3 R27, P4, R7, 0x60, RZ ;  /* 0x00000060071b0810 */ /* 0x000fca0007f9e0ff */
[----:B------:R-:W-:-:S04]  /*0890*/  @P0 IMAD.X R23, RZ, RZ, R3, P4 ;  /* 0x000000ffff170224 */ /* 0x000fc800020e0603 */
[----:B------:R-:W-:-:S04]  /*08a0*/  @P0 IMAD R16, R23, R14, RZ ;  /* 0x0000000e17100224 */ /* 0x000fc800078e02ff */
[----:B------:R-:W-:Y:S01]  /*08b0*/  @P0 IMAD R23, R27, R15, R16 ;  /* 0x0000000f1b170224 */ /* 0x000fe200078e0210 */
[----:B------:R-:W-:Y:S01]  /*08c0*/  @P2 IADD3 R16, P4, R7, 0x20, RZ ;  /* 0x0000002007102810 */ /* 0x000fe20007f9e0ff */
[----:B0-----:R-:W-:Y:S02]  /*08d0*/  IMAD R6, R20, UR9, RZ ;  /* 0x0000000914067c24 */ /* 0x001fe4000f8e02ff */
[----:B------:R-:W-:Y:S01]  /*08e0*/  @P0 IMAD.WIDE.U32 R14, R27, R14, R24 ;  /* 0x0000000e1b0e0225 */ /* 0x000fe200078e0018 */
[----:B------:R-:W-:-:S03]  /*08f0*/  @P2 IADD3.X R27, RZ, R3, RZ, P4, !PT ;  /* 0x00000003ff1b2210 */ /* 0x000fc600027fe4ff */
[----:B------:R-:W-:Y:S01]  /*0900*/  IMAD R17, R21, UR5, R6 ;  /* 0x0000000515117c24 */ /* 0x000fe2000f8e0206 */
[----:B------:R-:W-:Y:S01]  /*0910*/  @P3 IADD3 R21, P5, R7, 0x40, RZ ;  /* 0x0000004007153810 */ /* 0x000fe20007fbe0ff */
[----:B------:R-:W-:Y:S01]  /*0920*/  IMAD.WIDE.U32 R4, R20, UR5, R4 ;  /* 0x0000000514047c25 */ /* 0x000fe2000f8e0004 */
[----:B-1----:R-:W-:-:S03]  /*0930*/  @P0 LEA R36, P4, R14, R36, 0x1 ;  /* 0x000000240e240211 */ /* 0x002fc600078808ff */
[----:B------:R-:W-:Y:S01]  /*0940*/  @P0 IMAD.IADD R23, R15, 0x1, R23 ;  /* 0x000000010f170824 */ /* 0x000fe200078e0217 */
[----:B------:R-:W-:Y:S01]  /*0950*/  IADD3 R5, R5, R17, RZ ;  /* 0x0000001105057210 */ /* 0x000fe20007ffe0ff */
[----:B------:R-:W-:Y:S01]  /*0960*/  @P3 IMAD.X R15, RZ, RZ, R3, P5 ;  /* 0x000000ffff0f3224 */ /* 0x000fe200028e0603 */
[----:B------:R-:W-:Y:S01]  /*0970*/  @P3 MOV R22, R4 ;  /* 0x0000000400163202 */ /* 0x000fe20000000f00 */
[-C--:B------:R-:W-:Y:S01]  /*0980*/  @P2 IMAD R27, R27, R18.reuse, RZ ;  /* 0x000000121b1b2224 */ /* 0x080fe200078e02ff */
[----:B------:R-:W-:Y:S01]  /*0990*/  @P0 LEA.HI.X R37, R14, R37, R23, 0x1, P4 ;  /* 0x000000250e250211 */ /* 0x000fe200020f0c17 */
[----:B------:R-:W-:Y:S01]  /*09a0*/  @P3 IMAD R6, R15, R18, RZ ;  /* 0x000000120f063224 */ /* 0x000fe200078e02ff */
[----:B------:R-:W-:Y:S01]  /*09b0*/  @P0 MOV R14, R4 ;  /* 0x00000004000e0202 */ /* 0x000fe20000000f00 */
[----:B------:R-:W-:Y:S02]  /*09c0*/  @P3 IMAD.MOV.U32 R23, RZ, RZ, R5 ;  /* 0x000000ffff173224 */ /* 0x000fe400078e0005 */
[----:B------:R-:W-:-:S02]  /*09d0*/  @P3 IMAD R25, R21, R19, R6 ;  /* 0x0000001315193224 */ /* 0x000fc400078e0206 */
[----:B------:R-:W-:Y:S01]  /*09e0*/  @P3 IMAD.WIDE.U32 R22, R21, R18, R22 ;  /* 0x0000001215163225 */ /* 0x000fe200078e0016 */
[----:B------:R-:W-:-:S03]  /*09f0*/  @P0 IADD3 R21, P4, R7, 0x60, RZ ;  /* 0x0000006007150810 */ /* 0x000fc60007f9e0ff */
[-C--:B------:R-:W-:Y:S01]  /*0a00*/  @P1 IMAD R6, R3, R18.reuse, RZ ;  /* 0x0000001203061224 */ /* 0x080fe200078e02ff */
[----:B------:R-:W-:Y:S01]  /*0a10*/  @P0 IADD3.X R29, RZ, R3, RZ, P4, !PT ;  /* 0x00000003ff1d0210 */ /* 0x000fe200027fe4ff */
[C---:B------:R-:W-:Y:S02]  /*0a20*/  @P2 IMAD R27, R16.reuse, R19, R27 ;  /* 0x00000013101b2224 */ /* 0x040fe400078e021b */
[----:B------:R-:W-:-:S04]  /*0a30*/  @P2 IMAD.WIDE.U32 R16, R16, R18, R4 ;  /* 0x0000001210102225 */ /* 0x000fc800078e0004 */
[--C-:B------:R-:W-:Y:S01]  /*0a40*/  @P0 IMAD.MOV.U32 R15, RZ, RZ, R5.reuse ;  /* 0x000000ffff0f0224 */ /* 0x100fe200078e0005 */
[----:B------:R-:W-:Y:S01]  /*0a50*/  @P2 IADD3 R27, R17, R27, RZ ;  /* 0x0000001b111b2210 */ /* 0x000fe20007ffe0ff */
[-C--:B------:R-:W-:Y:S02]  /*0a60*/  @P0 IMAD R20, R29, R18.reuse, RZ ;  /* 0x000000121d140224 */ /* 0x080fe400078e02ff */
[C---:B------:R-:W-:Y:S02]  /*0a70*/  @P1 IMAD R29, R7.reuse, R19, R6 ;  /* 0x00000013071d1224 */ /* 0x040fe400078e0206 */
[----:B------:R-:W-:Y:S02]  /*0a80*/  @P1 IMAD.WIDE.U32 R4, R7, R18, R4 ;  /* 0x0000001207041225 */ /* 0x000fe400078e0004 */
[----:B------:R-:W0:Y:S02]  /*0a90*/  @P1 LDC.64 R6, c[0x0][0x280] ;  /* 0x0000a000ff061b82 */ /* 0x000e240000000a00 */
[----:B------:R-:W-:-:S02]  /*0aa0*/  @P1 IMAD.IADD R29, R5, 0x1, R29 ;  /* 0x00000001051d1824 */ /* 0x000fc400078e021d */
[----:B------:R-:W-:Y:S02]  /*0ab0*/  @P3 IMAD.IADD R25, R23, 0x1, R25 ;  /* 0x0000000117193824 */ /* 0x000fe400078e0219 */
[C---:B------:R-:W-:Y:S02]  /*0ac0*/  @P0 IMAD R3, R21.reuse, R19, R20 ;  /* 0x0000001315030224 */ /* 0x040fe400078e0214 */
[----:B------:R-:W-:Y:S01]  /*0ad0*/  @P0 IMAD.WIDE.U32 R14, R21, R18, R14 ;  /* 0x00000012150e0225 */ /* 0x000fe200078e000e */
[----:B0-----:R-:W-:-:S04]  /*0ae0*/  @P1 LEA R6, P4, R4, R6, 0x1 ;  /* 0x0000000604061211 */ /* 0x001fc800078808ff */
[----:B------:R-:W-:Y:S02]  /*0af0*/  @P1 LEA.HI.X R7, R4, R7, R29, 0x1, P4 ;  /* 0x0000000704071211 */ /* 0x000fe400020f0c1d */
[----:B------:R-:W0:Y:S02]  /*0b00*/  @P2 LDC.64 R4, c[0x0][0x280] ;  /* 0x0000a000ff042b82 */ /* 0x000e240000000a00 */
[----:B0-----:R-:W-:-:S04]  /*0b10*/  @P2 LEA R4, P4, R16, R4, 0x1 ;  /* 0x0000000410042211 */ /* 0x001fc800078808ff */
[----:B------:R-:W-:Y:S02]  /*0b20*/  @P2 LEA.HI.X R5, R16, R5, R27, 0x1, P4 ;  /* 0x0000000510052211 */ /* 0x000fe400020f0c1b */
[----:B------:R-:W0:Y:S01]  /*0b30*/  @P3 LDC.64 R16, c[0x0][0x280] ;  /* 0x0000a000ff103b82 */ /* 0x000e220000000a00 */
[----:B------:R-:W-:Y:S02]  /*0b40*/  CS2R R20, SRZ ;  /* 0x0000000000147805 */ /* 0x000fe4000001ff00 */
[----:B0-----:R-:W-:-:S04]  /*0b50*/  @P3 LEA R16, P4, R22, R16, 0x1 ;  /* 0x0000001016103211 */ /* 0x001fc800078808ff */
[----:B------:R-:W-:Y:S02]  /*0b60*/  @P3 LEA.HI.X R17, R22, R17, R25, 0x1, P4 ;  /* 0x0000001116113211 */ /* 0x000fe400020f0c19 */
[----:B------:R-:W-:-:S06]  /*0b70*/  CS2R R22, SRZ ;  /* 0x0000000000167805 */ /* 0x000fcc000001ff00 */
[----:B------:R-:W3:Y:S01]  /*0b80*/  @P1 LDG.E.128 R20, desc[UR6][R6.64] ;  /* 0x0000000606141981 */ /* 0x000ee2000c1e1d00 */
[----:B------:R-:W-:Y:S02]  /*0b90*/  CS2R R30, SRZ ;  /* 0x00000000001e7805 */ /* 0x000fe4000001ff00 */
[----:B------:R-:W-:Y:S02]  /*0ba0*/  CS2R R28, SRZ ;  /* 0x00000000001c7805 */ /* 0x000fe4000001ff00 */
[----:B------:R-:W-:-:S04]  /*0bb0*/  CS2R R26, SRZ ;  /* 0x00000000001a7805 */ /* 0x000fc8000001ff00 */
[----:B------:R-:W4:Y:S01]  /*0bc0*/  @P2 LDG.E.128 R28, desc[UR6][R10.64] ;  /* 0x000000060a1c2981 */ /* 0x000f22000c1e1d00 */
[C---:B--2---:R-:W-:Y:S02]  /*0bd0*/  LOP3.LUT R18, R32.reuse, 0xffff0000, RZ, 0xc0, !PT ;  /* 0xffff000020127812 */ /* 0x044fe400078ec0ff */
[----:B------:R-:W-:Y:S02]  /*0be0*/  SHF.L.U32 R32, R32, 0x10, RZ ;  /* 0x0000001020207819 */ /* 0x000fe400000006ff */
[----:B---3--:R-:W-:-:S05]  /*0bf0*/  LOP3.LUT R19, R20, 0xffff0000, RZ, 0xc0, !PT ;  /* 0xffff000014137812 */ /* 0x008fca00078ec0ff */
[----:B------:R-:W-:Y:S01]  /*0c00*/  FMUL.FTZ R25, R18, R19 ;  /* 0x0000001312197220 */ /* 0x000fe20000410000 */
[----:B------:R-:W-:-:S04]  /*0c10*/  IMAD.U32 R19, R20, 0x10000, RZ ;  /* 0x0001000014137824 */ /* 0x000fc800078e00ff */
[----:B------:R-:W-:Y:S01]  /*0c20*/  FFMA.FTZ R19, R32, R19, R25 ;  /* 0x0000001320137223 */ /* 0x000fe20000010019 */
[----:B------:R-:W-:-:S06]  /*0c30*/  CS2R R24, SRZ ;  /* 0x0000000000187805 */ /* 0x000fcc000001ff00 */
[----:B------:R0:W2:Y:S01]  /*0c40*/  @P2 LDG.E.128 R24, desc[UR6][R4.64] ;  /* 0x0000000604182981 */ /* 0x0000a2000c1e1d00 */
[----:B------:R-:W-:Y:S01]  /*0c50*/  SHF.L.U32 R12, R33, 0x10, RZ ;  /* 0x00000010210c7819 */ /* 0x000fe200000006ff */
[----:B------:R-:W-:Y:S01]  /*0c60*/  IMAD.U32 R13, R21, 0x10000, RZ ;  /* 0x00010000150d7824 */ /* 0x000fe200078e00ff */
[----:B------:R-:W-:Y:S02]  /*0c70*/  LOP3.LUT R33, R33, 0xffff0000, RZ, 0xc0, !PT ;  /* 0xffff000021217812 */ /* 0x000fe400078ec0ff */
[----:B------:R-:W-:Y:S01]  /*0c80*/  LOP3.LUT R18, R21, 0xffff0000, RZ, 0xc0, !PT ;  /* 0xffff000015127812 */ /* 0x000fe200078ec0ff */
[----:B------:R-:W-:Y:S01]  /*0c90*/  FFMA.FTZ R12, R12, R13, R19 ;  /* 0x0000000d0c0c7223 */ /* 0x000fe20000010013 */
[----:B------:R-:W-:Y:S01]  /*0ca0*/  SHF.L.U32 R6, R34, 0x10, RZ ;  /* 0x0000001022067819 */ /* 0x000fe200000006ff */
[----:B------:R-:W-:Y:S02]  /*0cb0*/  IMAD.U32 R7, R22, 0x10000, RZ ;  /* 0x0001000016077824 */ /* 0x000fe400078e00ff */
[----:B------:R-:W-:Y:S01]  /*0cc0*/  FFMA.FTZ R33, R33, R18, R12 ;  /* 0x0000001221217223 */ /* 0x000fe2000001000c */
[----:B----4-:R-:W-:-:S03]  /*0cd0*/  LOP3.LUT R12, R28, 0xffff0000, RZ, 0xc0, !PT ;  /* 0xffff00001c0c7812 */ /* 0x010fc600078ec0ff */
[----:B------:R-:W-:Y:S01]  /*0ce0*/  FFMA.FTZ R6, R6, R7, R33 ;  /* 0x0000000706067223 */ /* 0x000fe20000010021 */
[----:B------:R-:W-:Y:S02]  /*0cf0*/  SHF.L.U32 R28, R28, 0x10, RZ ;  /* 0x000000101c1c7819 */ /* 0x000fe400000006ff */
[C---:B------:R-:W-:Y:S02]  /*0d00*/  SHF.L.U32 R11, R29.reuse, 0x10, RZ ;  /* 0x000000101d0b7819 */ /* 0x040fe400000006ff */
[----:B------:R-:W-:Y:S02]  /*0d10*/  LOP3.LUT R29, R29, 0xffff0000, RZ, 0xc0, !PT ;  /* 0xffff00001d1d7812 */ /* 0x000fe400078ec0ff */
[----:B0-----:R-:W-:Y:S02]  /*0d20*/  LOP3.LUT R5, R34, 0xffff0000, RZ, 0xc0, !PT ;  /* 0xffff000022057812 */ /* 0x001fe400078ec0ff */
[----:B------:R-:W-:Y:S02]  /*0d30*/  LOP3.LUT R22, R22, 0xffff0000, RZ, 0xc0, !PT ;  /* 0xffff000016167812 */ /* 0x000fe400078ec0ff */
[----:B------:R-:W-:-:S03]  /*0d40*/  LOP3.LUT R18, R30, 0xffff0000, RZ, 0xc0, !PT ;  /* 0xffff00001e127812 */ /* 0x000fc600078ec0ff */
[----:B------:R-:W-:Y:S01]  /*0d50*/  FFMA.FTZ R19, R5, R22, R6 ;  /* 0x0000001605137223 */ /* 0x000fe20000010006 */
[----:B------:R-:W-:Y:S02]  /*0d60*/  SHF.L.U32 R20, R35, 0x10, RZ ;  /* 0x0000001023147819 */ /* 0x000fe400000006ff */
[----:B------:R-:W-:Y:S02]  /*0d70*/  @P0 IADD3 R3, R15, R3, RZ ;  /* 0x000000030f030210 */ /* 0x000fe40007ffe0ff */
[C---:B--2---:R-:W-:Y:S01]  /*0d80*/  LOP3.LUT R7, R24.reuse, 0xffff0000, RZ, 0xc0, !PT ;  /* 0xffff000018077812 */ /* 0x044fe200078ec0ff */
[----:B------:R-:W-:-:S04]  /*0d90*/  IMAD.U32 R24, R24, 0x10000, RZ ;  /* 0x0001000018187824 */ /* 0x000fc800078e00ff */
[----:B------:R-:W-:Y:S01]  /*0da0*/  FMUL.FTZ R7, R7, R12 ;  /* 0x0000000c07077220 */ /* 0x000fe20000410000 */
[C---:B------:R-:W-:Y:S01]  /*0db0*/  IMAD.U32 R10, R25.reuse, 0x10000, RZ ;  /* 0x00010000190a7824 */ /* 0x040fe200078e00ff */
[----:B------:R-:W-:Y:S01]  /*0dc0*/  LOP3.LUT R4, R25, 0xffff0000, RZ, 0xc0, !PT ;  /* 0xffff000019047812 */ /* 0x000fe200078ec0ff */
[----:B------:R-:W0:Y:S01]  /*0dd0*/  @P0 LDC.64 R12, c[0x0][0x280] ;  /* 0x0000a000ff0c0b82 */ /* 0x000e220000000a00 */
[----:B------:R-:W-:-:S04]  /*0de0*/  FFMA.FTZ R7, R24, R28, R7 ;  /* 0x0000001c18077223 */ /* 0x000fc80000010007 */
[----:B------:R-:W-:Y:S01]  /*0df0*/  FFMA.FTZ R7, R10, R11, R7 ;  /* 0x0000000b0a077223 */ /* 0x000fe20000010007 */
[----:B------:R-:W-:-:S03]  /*0e00*/  SHF.L.U32 R10, R30, 0x10, RZ ;  /* 0x000000101e0a7819 */ /* 0x000fc600000006ff */
[----:B------:R-:W-:Y:S01]  /*0e10*/  FFMA.FTZ R4, R4, R29, R7 ;  /* 0x0000001d04047223 */ /* 0x000fe20000010007 */
[C---:B------:R-:W-:Y:S01]  /*0e20*/  IMAD.U32 R7, R26.reuse, 0x10000, RZ ;  /* 0x000100001a077824 */ /* 0x040fe200078e00ff */
[----:B------:R-:W-:-:S03]  /*0e30*/  LOP3.LUT R11, R26, 0xffff0000, RZ, 0xc0, !PT ;  /* 0xffff00001a0b7812 */ /* 0x000fc600078ec0ff */
[----:B------:R-:W-:Y:S01]  /*0e40*/  FFMA.FTZ R4, R7, R10, R4 ;  /* 0x0000000a07047223 */ /* 0x000fe20000010004 */
[----:B------:R-:W-:-:S03]  /*0e50*/  CS2R R6, SRZ ;  /* 0x0000000000067805 */ /* 0x000fc6000001ff00 */
[----:B------:R-:W-:Y:S01]  /*0e60*/  FFMA.FTZ R18, R11, R18, R4 ;  /* 0x000000120b127223 */ /* 0x000fe20000010004 */
[----:B------:R-:W-:Y:S01]  /*0e70*/  CS2R R4, SRZ ;  /* 0x0000000000047805 */ /* 0x000fe2000001ff00 */
[----:B------:R-:W-:-:S04]  /*0e80*/  IMAD.U32 R11, R23, 0x10000, RZ ;  /* 0x00010000170b7824 */ /* 0x000fc800078e00ff */
[----:B------:R-:W-:Y:S01]  /*0e90*/  FFMA.FTZ R20, R20, R11, R19 ;  /* 0x0000000b14147223 */ /* 0x000fe20000010013 */
[----:B------:R1:W2:Y:S01]  /*0ea0*/  @P3 LDG.E.128 R4, desc[UR6][R8.64] ;  /* 0x0000000608043981 */ /* 0x0002a2000c1e1d00 */
[----:B------:R-:W-:Y:S02]  /*0eb0*/  CS2R R10, SRZ ;  /* 0x00000000000a7805 */ /* 0x000fe4000001ff00 */
[C---:B0-----:R-:W-:Y:S02]  /*0ec0*/  @P0 LEA R24, P1, R14.reuse, R12, 0x1 ;  /* 0x0000000c0e180211 */ /* 0x041fe400078208ff */
[----:B-1----:R-:W-:Y:S02]  /*0ed0*/  CS2R R8, SRZ ;  /* 0x0000000000087805 */ /* 0x002fe4000001ff00 */
[----:B------:R-:W-:Y:S01]  /*0ee0*/  @P0 LEA.HI.X R25, R14, R13, R3, 0x1, P1 ;  /* 0x0000000d0e190211 */ /* 0x000fe200008f0c03 */
[----:B------:R-:W-:Y:S01]  /*0ef0*/  IMAD.U32 R19, R31, 0x10000, RZ ;  /* 0x000100001f137824 */ /* 0x000fe200078e00ff */
[----:B------:R-:W-:-:S02]  /*0f00*/  SHF.L.U32 R3, R27, 0x10, RZ ;  /* 0x000000101b037819 */ /* 0x000fc400000006ff */
[----:B------:R0:W3:Y:S01]  /*0f10*/  @P3 LDG.E.128 R8, desc[UR6][R16.64] ;  /* 0x0000000610083981 */ /* 0x0000e2000c1e1d00 */
[----:B------:R-:W-:Y:S02]  /*0f20*/  CS2R R14, SRZ ;  /* 0x00000000000e7805 */ /* 0x000fe4000001ff00 */
[----:B------:R-:W-:Y:S01]  /*0f30*/  FFMA.FTZ R3, R3, R19, R18 ;  /* 0x0000001303037223 */ /* 0x000fe20000010012 */
[----:B------:R-:W-:Y:S02]  /*0f40*/  CS2R R12, SRZ ;  /* 0x00000000000c7805 */ /* 0x000fe4000001ff00 */
[----:B------:R-:W-:-:S04]  /*0f50*/  CS2R R18, SRZ ;  /* 0x0000000000127805 */ /* 0x000fc8000001ff00 */
[----:B------:R-:W4:Y:S01]  /*0f60*/  @P0 LDG.E.128 R12, desc[UR6][R36.64] ;  /* 0x00000006240c0981 */ /* 0x000f22000c1e1d00 */
[----:B0-----:R-:W-:-:S06]  /*0f70*/  CS2R R16, SRZ ;  /* 0x0000000000107805 */ /* 0x001fcc000001ff00 */
[----:B------:R-:W5:Y:S01]  /*0f80*/  @P0 LDG.E.128 R16, desc[UR6][R24.64] ;  /* 0x0000000618100981 */ /* 0x000f62000c1e1d00 */
[----:B------:R-:W-:Y:S02]  /*0f90*/  LOP3.LUT R35, R35, 0xffff0000, RZ, 0xc0, !PT ;  /* 0xffff000023237812 */ /* 0x000fe400078ec0ff */
[----:B------:R-:W-:-:S05]  /*0fa0*/  LOP3.LUT R23, R23, 0xffff0000, RZ, 0xc0, !PT ;  /* 0xffff000017177812 */ /* 0x000fca00078ec0ff */
[----:B------:R-:W-:Y:S01]  /*0fb0*/  FFMA.FTZ R20, R35, R23, R20 ;  /* 0x0000001723147223 */ /* 0x000fe20000010014 */
[----:B------:R-:W-:Y:S02]  /*0fc0*/  LOP3.LUT R31, R31, 0xffff0000, RZ, 0xc0, !PT ;  /* 0xffff00001f1f7812 */ /* 0x000fe400078ec0ff */
[----:B------:R-:W-:Y:S02]  /*0fd0*/  LOP3.LUT P0, RZ, R0, 0x7, RZ, 0xc0, !PT ;  /* 0x0000000700ff7812 */ /* 0x000fe4000780c0ff */
[C---:B--2---:R-:W-:Y:S01]  /*0fe0*/  LOP3.LUT R21, R4.reuse, 0xffff0000, RZ, 0xc0, !PT ;  /* 0xffff000004157812 */ /* 0x044fe200078ec0ff */
[----:B------:R-:W-:Y:S01]  /*0ff0*/  IMAD.U32 R4, R4, 0x10000, RZ ;  /* 0x0001000004047824 */ /* 0x000fe200078e00ff */
[C---:B---3--:R-:W-:Y:S02]  /*1000*/  LOP3.LUT R22, R8.reuse, 0xffff0000, RZ, 0xc0, !PT ;  /* 0xffff000008167812 */ /* 0x048fe400078ec0ff */
[----:B------:R-:W-:-:S03]  /*1010*/  SHF.L.U32 R8, R8, 0x10, RZ ;  /* 0x0000001008087819 */ /* 0x000fc600000006ff */
[----:B------:R-:W-:Y:S01]  /*1020*/  FMUL.FTZ R21, R21, R22 ;  /* 0x0000001615157220 */ /* 0x000fe20000410000 */
[----:B------:R-:W-:-:S03]  /*1030*/  SHF.L.U32 R22, R9, 0x10, RZ ;  /* 0x0000001009167819 */ /* 0x000fc600000006ff */
[----:B------:R-:W-:Y:S01]  /*1040*/  FFMA.FTZ R4, R4, R8, R21 ;  /* 0x0000000804047223 */ /* 0x000fe20000010015 */
[----:B------:R-:W-:Y:S01]  /*1050*/  IMAD.U32 R21, R5, 0x10000, RZ ;  /* 0x0001000005157824 */ /* 0x000fe200078e00ff */
[----:B----4-:R-:W-:-:S03]  /*1060*/  LOP3.LUT R23, R12, 0xffff0000, RZ, 0xc0, !PT ;  /* 0xffff00000c177812 */ /* 0x010fc600078ec0ff */
[----:B------:R-:W-:Y:S01]  /*1070*/  FFMA.FTZ R4, R21, R22, R4 ;  /* 0x0000001615047223 */ /* 0x000fe20000010004 */
[----:B-----5:R-:W-:Y:S02]  /*1080*/  LOP3.LUT R22, R16, 0xffff0000, RZ, 0xc0, !PT ;  /* 0xffff000010167812 */ /* 0x020fe400078ec0ff */
[----:B------:R-:W-:Y:S02]  /*1090*/  LOP3.LUT R21, R5, 0xffff0000, RZ, 0xc0, !PT ;  /* 0xffff000005157812 */ /* 0x000fe400078ec0ff */
[----:B------:R-:W-:Y:S01]  /*10a0*/  LOP3.LUT R25, R9, 0xffff0000, RZ, 0xc0, !PT ;  /* 0xffff000009197812 */ /* 0x000fe200078ec0ff */
[----:B------:R-:W-:Y:S01]  /*10b0*/  FMUL.FTZ R22, R22, R23 ;  /* 0x0000001716167220 */ /* 0x000fe20000410000 */
[----:B------:R-:W-:Y:S01]  /*10c0*/  LOP3.LUT R8, R27, 0xffff0000, RZ, 0xc0, !PT ;  /* 0xffff00001b087812 */ /* 0x000fe200078ec0ff */
[----:B------:R-:W-:Y:S01]  /*10d0*/  IMAD.U32 R27, R16, 0x10000, RZ ;  /* 0x00010000101b7824 */ /* 0x000fe200078e00ff */
[----:B------:R-:W-:Y:S01]  /*10e0*/  SHF.L.U32 R12, R12, 0x10, RZ ;  /* 0x000000100c0c7819 */ /* 0x000fe200000006ff */
[C---:B------:R-:W-:Y:S01]  /*10f0*/  IMAD.U32 R24, R10.reuse, 0x10000, RZ ;  /* 0x000100000a187824 */ /* 0x040fe200078e00ff */
[----:B------:R-:W-:Y:S01]  /*1100*/  LOP3.LUT R9, R10, 0xffff0000, RZ, 0xc0, !PT ;  /* 0xffff00000a097812 */ /* 0x000fe200078ec0ff */
[----:B------:R-:W-:Y:S01]  /*1110*/  IMAD.U32 R5, R6, 0x10000, RZ ;  /* 0x0001000006057824 */ /* 0x000fe200078e00ff */
[----:B------:R-:W-:Y:S01]  /*1120*/  SHF.L.U32 R23, R11, 0x10, RZ ;  /* 0x000000100b177819 */ /* 0x000fe200000006ff */
[----:B------:R-:W-:Y:S01]  /*1130*/  FFMA.FTZ R4, R21, R25, R4 ;  /* 0x0000001915047223 */ /* 0x000fe20000010004 */
[----:B------:R-:W-:Y:S01]  /*1140*/  LOP3.LUT R10, R11, 0xffff0000, RZ, 0xc0, !PT ;  /* 0xffff00000b0a7812 */ /* 0x000fe200078ec0ff */
[----:B------:R-:W-:Y:S01]  /*1150*/  FFMA.FTZ R3, R8, R31, R3 ;  /* 0x0000001f08037223 */ /* 0x000fe20000010003 */
[----:B------:R-:W-:Y:S01]  /*1160*/  SHF.L.U32 R11, R17, 0x10, RZ ;  /* 0x00000010110b7819 */ /* 0x000fe200000006ff */
[----:B------:R-:W-:-:S02]  /*1170*/  IMAD.U32 R16, R13, 0x10000, RZ ;  /* 0x000100000d107824 */ /* 0x000fc400078e00ff */
[----:B------:R-:W-:Y:S01]  /*1180*/  FFMA.FTZ R12, R27, R12, R22 ;  /* 0x0000000c1b0c7223 */ /* 0x000fe20000010016 */
[----:B------:R-:W-:Y:S01]  /*1190*/  LOP3.LUT R8, R6, 0xffff0000, RZ, 0xc0, !PT ;  /* 0xffff000006087812 */ /* 0x000fe200078ec0ff */
[----:B------:R-:W-:Y:S01]  /*11a0*/  FFMA.FTZ R5, R5, R24, R4 ;  /* 0x0000001805057223 */ /* 0x000fe20000010004 */
[----:B------:R-:W-:Y:S01]  /*11b0*/  LOP3.LUT R13, R13, 0xffff0000, RZ, 0xc0, !PT ;  /* 0xffff00000d0d7812 */ /* 0x000fe200078ec0ff */
[----:B------:R-:W-:Y:S01]  /*11c0*/  FFMA.FTZ R11, R11, R16, R12 ;  /* 0x000000100b0b7223 */ /* 0x000fe2000001000c */
[----:B------:R-:W-:Y:S01]  /*11d0*/  LOP3.LUT R4, R17, 0xffff0000, RZ, 0xc0, !PT ;  /* 0xffff000011047812 */ /* 0x000fe200078ec0ff */
[----:B------:R-:W-:Y:S01]  /*11e0*/  FFMA.FTZ R5, R8, R9, R5 ;  /* 0x0000000908057223 */ /* 0x000fe20000010005 */
[C---:B------:R-:W-:Y:S01]  /*11f0*/  SHF.L.U32 R6, R7.reuse, 0x10, RZ ;  /* 0x0000001007067819 */ /* 0x040fe200000006ff */
[----:B------:R-:W-:Y:S01]  /*1200*/  IMAD.U32 R8, R14, 0x10000, RZ ;  /* 0x000100000e087824 */ /* 0x000fe200078e00ff */
[----:B------:R-:W-:Y:S01]  /*1210*/  SHF.L.U32 R9, R18, 0x10, RZ ;  /* 0x0000001012097819 */ /* 0x000fe200000006ff */
[----:B------:R-:W-:Y:S01]  /*1220*/  FFMA.FTZ R4, R4, R13, R11 ;  /* 0x0000000d04047223 */ /* 0x000fe2000001000b */
[----:B------:R-:W-:Y:S01]  /*1230*/  LOP3.LUT R7, R7, 0xffff0000, RZ, 0xc0, !PT ;  /* 0xffff000007077812 */ /* 0x000fe200078ec0ff */
[----:B------:R-:W-:Y:S01]  /*1240*/  FFMA.FTZ R6, R6, R23, R5 ;  /* 0x0000001706067223 */ /* 0x000fe20000010005 */
[----:B------:R-:W-:Y:S01]  /*1250*/  LOP3.LUT R14, R14, 0xffff0000, RZ, 0xc0, !PT ;  /* 0xffff00000e0e7812 */ /* 0x000fe200078ec0ff */
[----:B------:R-:W-:Y:S01]  /*1260*/  FFMA.FTZ R4, R9, R8, R4 ;  /* 0x0000000809047223 */ /* 0x000fe20000010004 */
[----:B------:R-:W-:Y:S01]  /*1270*/  LOP3.LUT R5, R18, 0xffff0000, RZ, 0xc0, !PT ;  /* 0xffff000012057812 */ /* 0x000fe200078ec0ff */
[----:B------:R-:W-:Y:S01]  /*1280*/  FFMA.FTZ R10, R7, R10, R6 ;  /* 0x0000000a070a7223 */ /* 0x000fe20000010006 */
[----:B------:R-:W-:Y:S01]  /*1290*/  SHF.L.U32 R7, R19, 0x10, RZ ;  /* 0x0000001013077819 */ /* 0x000fe200000006ff */
[----:B------:R-:W-:Y:S01]  /*12a0*/  IMAD.U32 R6, R15, 0x10000, RZ ;  /* 0x000100000f067824 */ /* 0x000fe200078e00ff */
[----:B------:R-:W0:Y:S01]  /*12b0*/  @!P0 LDC R17, c[0x0][0x384] ;  /* 0x0000e100ff118b82 */ /* 0x000e220000000800 */
[----:B------:R-:W-:Y:S01]  /*12c0*/  FFMA.FTZ R4, R5, R14, R4 ;  /* 0x0000000e05047223 */ /* 0x000fe20000010004 */
[----:B------:R-:W-:-:S02]  /*12d0*/  LOP3.LUT R15, R15, 0xffff0000, RZ, 0xc0, !PT ;  /* 0xffff00000f0f7812 */ /* 0x000fc400078ec0ff */
[----:B------:R-:W-:Y:S01]  /*12e0*/  LOP3.LUT R19, R19, 0xffff0000, RZ, 0xc0, !PT ;  /* 0xffff000013137812 */ /* 0x000fe200078ec0ff */
[----:B------:R-:W-:Y:S01]  /*12f0*/  FFMA.FTZ R6, R7, R6, R4 ;  /* 0x0000000607067223 */ /* 0x000fe20000010004 */
[----:B------:R-:W1:Y:S03]  /*1300*/  SHFL.BFLY PT, R5, R20, 0x4, 0x1f ;  /* 0x0c801f0014057f89 */ /* 0x000e6600000e0000 */
[----:B------:R-:W-:Y:S01]  /*1310*/  FFMA.FTZ R15, R19, R15, R6 ;  /* 0x0000000f130f7223 */ /* 0x000fe20000010006 */
[----:B------:R-:W2:Y:S04]  /*1320*/  SHFL.BFLY PT, R4, R3, 0x4, 0x1f ;  /* 0x0c801f0003047f89 */ /* 0x000ea800000e0000 */
[----:B------:R-:W3:Y:S04]  /*1330*/  SHFL.BFLY PT, R7, R10, 0x4, 0x1f ;  /* 0x0c801f000a077f89 */ /* 0x000ee800000e0000 */
[----:B------:R-:W4:Y:S01]  /*1340*/  SHFL.BFLY PT, R12, R15, 0x4, 0x1f ;  /* 0x0c801f000f0c7f89 */ /* 0x000f2200000e0000 */
[----:B-1----:R-:W-:Y:S01]  /*1350*/  FADD.FTZ R5, R20, R5 ;  /* 0x0000000514057221 */ /* 0x002fe20000010000 */
[----:B--2---:R-:W-:Y:S01]  /*1360*/  FADD.FTZ R6, R3, R4 ;  /* 0x0000000403067221 */ /* 0x004fe20000010000 */
[----:B---3--:R-:W-:-:S03]  /*1370*/  FADD.FTZ R8, R10, R7 ;  /* 0x000000070a087221 */ /* 0x008fc60000010000 */
[----:B------:R-:W1:Y:S01]  /*1380*/  SHFL.BFLY PT, R4, R5, 0x2, 0x1f ;  /* 0x0c401f0005047f89 */ /* 0x000e6200000e0000 */
[----:B----4-:R-:W-:-:S03]  /*1390*/  FADD.FTZ R12, R15, R12 ;  /* 0x0000000c0f0c7221 */ /* 0x010fc60000010000 */
[----:B------:R-:W2:Y:S01]  /*13a0*/  SHFL.BFLY PT, R7, R6, 0x2, 0x1f ;  /* 0x0c401f0006077f89 */ /* 0x000ea200000e0000 */
[----:B------:R-:W3:Y:S03]  /*13b0*/  @!P0 LDC R15, c[0x0][0x384] ;  /* 0x0000e100ff0f8b82 */ /* 0x000ee60000000800 */
[----:B------:R-:W4:Y:S04]  /*13c0*/  SHFL.BFLY PT, R9, R8, 0x2, 0x1f ;  /* 0x0c401f0008097f89 */ /* 0x000f2800000e0000 */
[----:B------:R-:W5:Y:S01]  /*13d0*/  SHFL.BFLY PT, R3, R12, 0x2, 0x1f ;  /* 0x0c401f000c037f89 */ /* 0x000f6200000e0000 */
[----:B-1----:R-:W-:Y:S01]  /*13e0*/  FADD.FTZ R4, R5, R4 ;  /* 0x0000000405047221 */ /* 0x002fe20000010000 */
[----:B--2---:R-:W-:Y:S01]  /*13f0*/  FADD.FTZ R13, R6, R7 ;  /* 0x00000007060d7221 */ /* 0x004fe20000010000 */
[----:B----4-:R-:W-:-:S03]  /*1400*/  FADD.FTZ R9, R8, R9 ;  /* 0x0000000908097221 */ /* 0x010fc60000010000 */
[----:B------:R-:W1:Y:S01]  /*1410*/  SHFL.BFLY PT, R7, R4, 0x1, 0x1f ;  /* 0x0c201f0004077f89 */ /* 0x000e6200000e0000 */
[----:B-----5:R-:W-:-:S03]  /*1420*/  FADD.FTZ R10, R12, R3 ;  /* 0x000000030c0a7221 */ /* 0x020fc60000010000 */
[----:B------:R-:W2:Y:S04]  /*1430*/  SHFL.BFLY PT, R14, R13, 0x1, 0x1f ;  /* 0x0c201f000d0e7f89 */ /* 0x000ea800000e0000 */
[----:B------:R-:W4:Y:S04]  /*1440*/  SHFL.BFLY PT, R16, R9, 0x1, 0x1f ;  /* 0x0c201f0009107f89 */ /* 0x000f2800000e0000 */
[----:B------:R-:W5:Y:S01]  /*1450*/  SHFL.BFLY PT, R11, R10, 0x1, 0x1f ;  /* 0x0c201f000a0b7f89 */ /* 0x000f6200000e0000 */
[----:B------:R-:W-:Y:S01]  /*1460*/  VIADD R5, R2, UR4 ;  /* 0x0000000402057c36 */ /* 0x000fe20008000000 */
[----:B------:R-:W-:-:S04]  /*1470*/  ULDC.64 UR4, c[0x0][0x478] ;  /* 0x00011e0000047ab9 */ /* 0x000fc80000000a00 */
[----:B------:R-:W-:-:S04]  /*1480*/  LEA.HI R3, P1, R0, R5, RZ, 0x1d ;  /* 0x0000000500037211 */ /* 0x000fc8000783e8ff */
[----:B------:R-:W-:Y:S01]  /*1490*/  LEA.HI.X.SX32 R8, R5, RZ, 0x1, P1 ;  /* 0x000000ff05087211 */ /* 0x000fe200008f0eff */
[----:B-1----:R-:W-:Y:S01]  /*14a0*/  @!P0 FADD.FTZ R0, R4, R7 ;  /* 0x0000000704008221 */ /* 0x002fe20000010000 */
[----:B------:R-:W-:Y:S01]  /*14b0*/  LEA R2, P1, R3, UR4, 0x2 ;  /* 0x0000000403027c11 */ /* 0x000fe2000f8210ff */
[----:B------:R-:W-:Y:S01]  /*14c0*/  ULDC UR4, c[0x0][0x384] ;  /* 0x0000e10000047ab9 */ /* 0x000fe20000000800 */
[----:B--2---:R-:W-:Y:S01]  /*14d0*/  @!P0 FADD.FTZ R4, R13, R14 ;  /* 0x0000000e0d048221 */ /* 0x004fe20000010000 */
[----:B----4-:R-:W-:Y:S01]  /*14e0*/  @!P0 FADD.FTZ R6, R9, R16 ;  /* 0x0000001009068221 */ /* 0x010fe20000010000 */
[----:B------:R-:W-:Y:S01]  /*14f0*/  LEA.HI.X R3, R3, UR5, R8, 0x2, P1 ;  /* 0x0000000503037c11 */ /* 0x000fe200088f1408 */
[----:B------:R-:W-:Y:S01]  /*1500*/  @!P0 FMUL.FTZ R5, R0, UR4 ;  /* 0x0000000400058c20 */ /* 0x000fe20008410000 */
[----:B---3--:R-:W-:Y:S01]  /*1510*/  @!P0 FMUL.FTZ R7, R4, R15 ;  /* 0x0000000f04078220 */ /* 0x008fe20000410000 */
[----:B0-----:R-:W-:Y:S01]  /*1520*/  @!P0 FMUL.FTZ R9, R6, R17 ;  /* 0x0000001106098220 */ /* 0x001fe20000410000 */
[----:B-----5:R-:W-:-:S02]  /*1530*/  FADD.FTZ R11, R10, R11 ;  /* 0x0000000b0a0b7221 */ /* 0x020fc40000010000 */
[----:B------:R0:W-:Y:S02]  /*1540*/  @!P0 STG.E desc[UR6][R2.64], R5 ;  /* 0x0000000502008986 */ /* 0x0001e4000c101906 */
[----:B------:R-:W-:Y:S02]  /*1550*/  FMUL.FTZ R11, R11, UR4 ;  /* 0x000000040b0b7c20 */ /* 0x000fe40008410000 */
[----:B------:R0:W-:Y:S04]  /*1560*/  @!P0 STG.E desc[UR6][R2.64+0x80], R7 ;  /* 0x0000800702008986 */ /* 0x0001e8000c101906 */
[----:B------:R0:W-:Y:S01]  /*1570*/  @!P0 STG.E desc[UR6][R2.64+0x100], R9 ;  /* 0x0001000902008986 */ /* 0x0001e2000c101906 */
[----:B------:R-:W-:Y:S05]  /*1580*/  @P0 EXIT ;  /* 0x000000000000094d */ /* 0x000fea0003800000 */
[----:B------:R-:W-:Y:S01]  /*1590*/  STG.E desc[UR6][R2.64+0x180], R11 ;  /* 0x0001800b02007986 */ /* 0x000fe2000c101906 */
[----:B------:R-:W-:Y:S05]  /*15a0*/  EXIT ;  /* 0x000000000000794d */ /* 0x000fea0003800000 */
.L_x_2450:
        /* <DEDUP_REMOVED lines=13> */
.L_x_2501:


//--------------------- .text._ZN5flash25flash_bwd_dot_do_o_kernelILb1E23Flash_bwd_kernel_traitsILi64ELi128ELi128ELi8ELi4ELi4ELi4ELb0ELb0EN7cutlass10bfloat16_tE19Flash_kernel_traitsILi64ELi128ELi128ELi8ES3_EEEEvNS_16Flash_bwd_paramsE --------------------------
	.section	.text._ZN5flash25flash_bwd_dot_do_o_kernelILb1E23Flash_bwd_kernel_traitsILi64ELi128ELi128ELi8ELi4ELi4ELi4ELb0ELb0EN7cutlass10bfloat16_tE19Flash_kernel_traitsILi64ELi128ELi128ELi8ES3_EEEEvNS_16Flash_bwd_paramsE,"ax",@progbits
	.align	128
        .global         _ZN5flash25flash_bwd_dot_do_o_kernelILb1E23Flash_bwd_kernel_traitsILi64ELi128ELi128ELi8ELi4ELi4ELi4ELb0ELb0EN7cutlass10bfloat16_tE19Flash_kernel_traitsILi64ELi128ELi128ELi8ES3_EEEEvNS_16Flash_bwd_paramsE
        .type           _ZN5flash25flash_bwd_dot_do_o_kernelILb1E23Flash_bwd_kernel_traitsILi64ELi128ELi128ELi8ELi4ELi4ELi4ELb0ELb0EN7cutlass10bfloat16_tE19Flash_kernel_traitsILi64ELi128ELi128ELi8ES3_EEEEvNS_16Flash_bwd_paramsE,@function
        .size           _ZN5flash25flash_bwd_dot_do_o_kernelILb1E23Flash_bwd_kernel_traitsILi64ELi128ELi128ELi8ELi4ELi4ELi4ELb0ELb0EN7cutlass10bfloat16_tE19Flash_kernel_traitsILi64ELi128ELi128ELi8ES3_EEEEvNS_16Flash_bwd_paramsE,(.L_x_2502 - _ZN5flash25flash_bwd_dot_do_o_kernelILb1E23Flash_bwd_kernel_traitsILi64ELi128ELi128ELi8ELi4ELi4ELi4ELb0ELb0EN7cutlass10bfloat16_tE19Flash_kernel_traitsILi64ELi128ELi128ELi8ES3_EEEEvNS_16Flash_bwd_paramsE)
        .other          _ZN5flash25flash_bwd_dot_do_o_kernelILb1E23Flash_bwd_kernel_traitsILi64ELi128ELi128ELi8ELi4ELi4ELi4ELb0ELb0EN7cutlass10bfloat16_tE19Flash_kernel_traitsILi64ELi128ELi128ELi8ES3_EEEEvNS_16Flash_bwd_paramsE,@"STO_CUDA_ENTRY STV_DEFAULT"
_ZN5flash25flash_bwd_dot_do_o_kernelILb1E23Flash_bwd_kernel_traitsILi64ELi128ELi128ELi8ELi4ELi4ELi4ELb0ELb0EN7cutlass10bfloat16_tE19Flash_kernel_traitsILi64ELi128ELi128ELi8ES3_EEEEvNS_16Flash_bwd_paramsE:
.text._ZN5flash25flash_bwd_dot_do_o_kernelILb1E23Flash_bwd_kernel_traitsILi64ELi128ELi128ELi8ELi4ELi4ELi4ELb0ELb0EN7cutlass10bfloat16_tE19Flash_kernel_traitsILi64ELi128ELi128ELi8ES3_EEEEvNS_16Flash_bwd_paramsE:
        /* <DEDUP_REMOVED lines=22> */
[----:B------:R-:W-:Y:S01]  /*0160*/  IMAD.WIDE R10, R22, 0x80, RZ ;  /* 0x00000080160a7825 */ /* 0x000fe200078e02ff */
[----:B------:R-:W1:Y:S04]  /*0170*/  S2R R8, SR_TID.X ;  /* 0x0000000000087919 */ /* 0x000e680000002100 */
[----:B------:R-:W-:Y:S01]  /*0180*/  SEL R17, R11, RZ, P0 ;  /* 0x000000ff0b117207 */ /* 0x000fe20000000000 */
[----:B------:R-:W2:Y:S01]  /*0190*/  S2R R23, SR_CTAID.Z ;  /* 0x0000000000177919 */ /* 0x000ea20000002700 */
[----:B------:R-:W3:Y:S04]  /*01a0*/  LDC R2, c[0x0][0x270] ;  /* 0x00009c00ff027b82 */ /* 0x000ee80000000800 */
[----:B------:R-:W-:Y:S01]  /*01b0*/  @!P1 SHF.R.S32.HI R7, RZ, 0x1f, R22 ;  /* 0x0000001fff079819 */ /* 0x000fe20000011416 */
[----:B------:R-:W-:-:S03]  /*01c0*/  @P1 IMAD.MOV.U32 R27, RZ, RZ, R16 ;  /* 0x000000ffff1b1224 */ /* 0x000fc600078e0010 */
[----:B------:R-:W4:Y:S08]  /*01d0*/  @!P1 LDC.64 R4, c[0x0][0x418] ;  /* 0x00010600ff049b82 */ /* 0x000f300000000a00 */
[----:B------:R-:W5:Y:S08]  /*01e0*/  @P1 LDC.64 R20, c[0x0][0x420] ;  /* 0x00010800ff141b82 */ /* 0x000f700000000a00 */
[----:B------:R-:W1:Y:S01]  /*01f0*/  @P1 LDC.64 R12, c[0x0][0x298] ;  /* 0x0000a600ff0c1b82 */ /* 0x000e620000000a00 */
[----:B----4-:R-:W-:-:S07]  /*0200*/  @!P1 IMAD R14, R7, R4, RZ ;  /* 0x00000004070e9224 */ /* 0x010fce00078e02ff */
[----:B------:R-:W4:Y:S01]  /*0210*/  LDC R9, c[0x0][0x2dc] ;  /* 0x0000b700ff097b82 */ /* 0x000f220000000800 */
[C---:B------:R-:W-:Y:S02]  /*0220*/  @!P1 IMAD R19, R22.reuse, R5, R14 ;  /* 0x0000000516139224 */ /* 0x040fe400078e020e */
[----:B------:R-:W-:-:S04]  /*0230*/  @!P1 IMAD.WIDE.U32 R4, R22, R4, RZ ;  /* 0x0000000416049225 */ /* 0x000fc800078e00ff */
[----:B-----5:R-:W-:-:S04]  /*0240*/  @P1 IMAD.WIDE.U32 R6, R16, R20, RZ ;  /* 0x0000001410061225 */ /* 0x020fc800078e00ff */
[----:B------:R-:W-:Y:S01]  /*0250*/  @P1 IMAD R21, R16, R21, R7 ;  /* 0x0000001510151224 */ /* 0x000fe200078e0207 */
[----:B------:R-:W-:Y:S01]  /*0260*/  SEL R7, R10, RZ, P0 ;  /* 0x000000ff0a077207 */ /* 0x000fe20000000000 */
[----:B0-----:R-:W-:Y:S01]  /*0270*/  IMAD.WIDE R10, R22, R3, RZ ;  /* 0x00000003160a7225 */ /* 0x001fe200078e02ff */
[----:B------:R-:W-:Y:S02]  /*0280*/  @P1 MOV R14, R6 ;  /* 0x00000006000e1202 */ /* 0x000fe40000000f00 */
[----:B------:R-:W-:Y:S01]  /*0290*/  @!P1 MOV R14, R4 ;  /* 0x00000004000e9202 */ /* 0x000fe20000000f00 */
[----:B------:R-:W-:Y:S01]  /*02a0*/  @!P1 IMAD.IADD R21, R5, 0x1, R19 ;  /* 0x0000000105159824 */ /* 0x000fe200078e0213 */
[----:B---3--:R-:W-:Y:S01]  /*02b0*/  SHF.R.S32.HI R19, RZ, 0x1f, R2 ;  /* 0x0000001fff137819 */ /* 0x008fe20000011402 */
[----:B------:R-:W-:Y:S02]  /*02c0*/  IMAD R6, R11, R2, RZ ;  /* 0x000000020b067224 */ /* 0x000fe400078e02ff */
[----:B-1----:R-:W-:Y:S01]  /*02d0*/  @P1 IMAD.WIDE.U32 R4, R16, R12, RZ ;  /* 0x0000000c10041225 */ /* 0x002fe200078e00ff */
[----:B------:R-:W-:-:S02]  /*02e0*/  SHF.R.S32.HI R12, RZ, 0x1f, R0 ;  /* 0x0000001fff0c7819 */ /* 0x000fc40000011400 */
[----:B----4-:R-:W-:Y:S01]  /*02f0*/  SHF.R.S32.HI R31, RZ, 0x1f, R9 ;  /* 0x0000001fff1f7819 */ /* 0x010fe20000011409 */
[----:B------:R-:W-:Y:S01]  /*0300*/  IMAD R25, R10, R19, R6 ;  /* 0x000000130a197224 */ /* 0x000fe200078e0206 */
[----:B------:R-:W-:Y:S01]  /*0310*/  IADD3 R19, P0, R0, R7, RZ ;  /* 0x0000000700137210 */ /* 0x000fe20007f1e0ff */
[----:B------:R-:W-:-:S03]  /*0320*/  IMAD.WIDE.U32 R10, R10, R2, RZ ;  /* 0x000000020a0a7225 */ /* 0x000fc600078e00ff */
[----:B------:R-:W-:Y:S01]  /*0330*/  IADD3.X R29, R12, R17, RZ, P0, !PT ;  /* 0x000000110c1d7210 */ /* 0x000fe200007fe4ff */
[----:B------:R-:W-:Y:S01]  /*0340*/  @P1 IMAD.MOV.U32 R20, RZ, RZ, R4 ;  /* 0x000000ffff141224 */ /* 0x000fe200078e0004 */
[----:B------:R-:W-:Y:S01]  /*0350*/  IADD3 R4, R11, R25, RZ ;  /* 0x000000190b047210 */ /* 0x000fe20007ffe0ff */
[----:B------:R-:W-:Y:S02]  /*0360*/  @P1 IMAD R13, R16, R13, R5 ;  /* 0x0000000d100d1224 */ /* 0x000fe400078e0205 */
[----:B------:R-:W-:Y:S02]  /*0370*/  IMAD.MOV.U32 R25, RZ, RZ, RZ ;  /* 0x000000ffff197224 */ /* 0x000fe400078e00ff */
[----:B------:R-:W-:-:S04]  /*0380*/  IMAD.WIDE R6, R2, R9, RZ ;  /* 0x0000000902067225 */ /* 0x000fc800078e02ff */
[----:B------:R-:W-:Y:S01]  /*0390*/  IMAD R17, R4, R9, RZ ;  /* 0x0000000904117224 */ /* 0x000fe200078e02ff */
[----:B--2---:R-:W-:Y:S06]  /*03a0*/  @P1 BRA `(.L_x_2451) ;  /* 0x0000000000201947 */ /* 0x004fec0003800000 */
[----:B------:R-:W0:Y:S01]  /*03b0*/  LDC.64 R4, c[0x0][0x290] ;  /* 0x0000a400ff047b82 */ /* 0x000e220000000a00 */
[----:B------:R-:W-:Y:S02]  /*03c0*/  SHF.R.S32.HI R13, RZ, 0x1f, R22 ;  /* 0x0000001fff0d7819 */ /* 0x000fe40000011416 */
[----:B------:R-:W-:-:S03]  /*03d0*/  MOV R27, 0xffffffff ;  /* 0xffffffff001b7802 */ /* 0x000fc60000000f00 */
[----:B0-----:R-:W-:-:S04]  /*03e0*/  IMAD R13, R13, R4, RZ ;  /* 0x000000040d0d7224 */ /* 0x001fc800078e02ff */
[C---:B------:R-:W-:Y:S02]  /*03f0*/  IMAD R13, R22.reuse, R5, R13 ;  /* 0x00000005160d7224 */ /* 0x040fe400078e020d */
[----:B------:R-:W-:-:S04]  /*0400*/  IMAD.WIDE.U32 R4, R22, R4, RZ ;  /* 0x0000000416047225 */ /* 0x000fc800078e00ff */
[----:B------:R-:W-:Y:S01]  /*0410*/  IMAD.MOV.U32 R20, RZ, RZ, R4 ;  /* 0x000000ffff147224 */ /* 0x000fe200078e0004 */
[----:B------:R-:W-:-:S07]  /*0420*/  IADD3 R13, R5, R13, RZ ;  /* 0x0000000d050d7210 */ /* 0x000fce0007ffe0ff */
.L_x_2451:
[----:B------:R-:W-:Y:S01]  /*0430*/  ULDC.U8 UR6, c[0x0][0x3d8] ;  /* 0x0000f60000067ab9 */ /* 0x000fe20000000000 */
[----:B------:R-:W-:Y:S01]  /*0440*/  IMAD R11, R7, R27, RZ ;  /* 0x0000001b070b7224 */ /* 0x000fe200078e02ff */
[----:B------:R-:W-:Y:S01]  /*0450*/  ISETP.NE.AND P0, PT, RZ, UR6, PT ;  /* 0x00000006ff007c0c */ /* 0x000fe2000bf05270 */
[----:B------:R-:W-:Y:S02]  /*0460*/  IMAD R29, R29, R6, RZ ;  /* 0x000000061d1d7224 */ /* 0x000fe400078e02ff */
[----:B------:R-:W-:Y:S02]  /*0470*/  IMAD R17, R31, R10, R17 ;  /* 0x0000000a1f117224 */ /* 0x000fe400078e0211 */
[----:B------:R-:W-:Y:S01]  /*0480*/  IMAD.WIDE.U32 R4, R10, R9, RZ ;  /* 0x000000090a047225 */ /* 0x000fe200078e00ff */
[----:B------:R-:W-:-:S03]  /*0490*/  SHF.R.S32.HI R10, RZ, 0x1f, R23 ;  /* 0x0000001fff0a7819 */ /* 0x000fc60000011417 */
[----:B------:R-:W-:Y:S02]  /*04a0*/  IMAD R11, R6, R25, R11 ;  /* 0x00000019060b7224 */ /* 0x000fe400078e020b */
[----:B------:R-:W-:Y:S02]  /*04b0*/  IMAD R25, R7, R19, R29 ;  /* 0x0000001307197224 */ /* 0x000fe400078e021d */
[----:B------:R-:W-:-:S04]  /*04c0*/  IMAD.WIDE.U32 R18, R19, R6, RZ ;  /* 0x0000000613127225 */ /* 0x000fc800078e00ff */
[----:B------:R-:W-:-:S04]  /*04d0*/  IMAD.WIDE.U32 R6, R6, R27, RZ ;  /* 0x0000001b06067225 */ /* 0x000fc800078e00ff */
[----:B------:R-:W-:Y:S01]  /*04e0*/  IMAD.IADD R28, R5, 0x1, R17 ;  /* 0x00000001051c7824 */ /* 0x000fe200078e0211 */
[----:B------:R-:W-:Y:S01]  /*04f0*/  SEL R17, R4, R6, !P1 ;  /* 0x0000000604117207 */ /* 0x000fe20004800000 */
[----:B------:R-:W-:Y:S01]  /*0500*/  IMAD R5, R23, R9, RZ ;  /* 0x0000000917057224 */ /* 0x000fe200078e02ff */
[----:B------:R-:W-:Y:S01]  /*0510*/  @P1 IADD3 R28, R7, R11, RZ ;  /* 0x0000000b071c1210 */ /* 0x000fe20007ffe0ff */
[----:B------:R-:W-:-:S03]  /*0520*/  IMAD.IADD R6, R19, 0x1, R25 ;  /* 0x0000000113067824 */ /* 0x000fc600078e0219 */
[----:B------:R-:W-:Y:S01]  /*0530*/  SHF.R.S32.HI R11, RZ, 0x1f, R5 ;  /* 0x0000001fff0b7819 */ /* 0x000fe20000011405 */
[----:B------:R-:W-:Y:S06]  /*0540*/  @!P0 BRA `(.L_x_2452) ;  /* 0x00000000001c8947 */ /* 0x000fec0003800000 */
[----:B------:R-:W0:Y:S01]  /*0550*/  LDC R4, c[0x0][0x2c0] ;  /* 0x0000b000ff047b82 */ /* 0x000e220000000800 */
[----:B------:R-:W-:-:S05]  /*0560*/  @!P1 IMAD R16, R22, R3, RZ ;  /* 0x0000000316109224 */ /* 0x000fca00078e02ff */
[----:B------:R-:W-:Y:S02]  /*0570*/  LEA R7, R22, R16, 0x7 ;  /* 0x0000001016077211 */ /* 0x000fe400078e38ff */
[----:B------:R-:W0:Y:S02]  /*0580*/  LDC R25, c[0x0][0x2e4] ;  /* 0x0000b900ff197b82 */ /* 0x000e240000000800 */
[----:B0-----:R-:W-:-:S04]  /*0590*/  IMAD R4, R4, 0x80, R25 ;  /* 0x0000008004047824 */ /* 0x001fc800078e0219 */
[----:B------:R-:W-:Y:S01]  /*05a0*/  IMAD R7, R4, R23, R7 ;  /* 0x0000001704077224 */ /* 0x000fe200078e0207 */
[----:B------:R-:W-:Y:S06]  /*05b0*/  BRA `(.L_x_2453) ;  /* 0x0000000000087947 */ /* 0x000fec0003800000 */
.L_x_2452:
[----:B------:R-:W-:-:S04]  /*05c0*/  IMAD R22, R22, R2, R23 ;  /* 0x0000000216167224 */ /* 0x000fc800078e0217 */
[----:B------:R-:W-:-:S07]  /*05d0*/  IMAD R7, R22, R3, RZ ;  /* 0x0000000316077224 */ /* 0x000fce00078e02ff */
.L_x_2453:
[----:B------:R-:W-:Y:S01]  /*05e0*/  SHF.R.S32.HI R3, RZ, 0x1f, R8 ;  /* 0x0000001fff037819 */ /* 0x000fe20000011408 */
[----:B------:R-:W-:Y:S01]  /*05f0*/  ULDC UR6, c[0x0][0x2d0] ;  /* 0x0000b40000067ab9 */ /* 0x000fe20000000800 */
[----:B------:R-:W-:Y:S01]  /*0600*/  IADD3 R22, -R0, R15, RZ ;  /* 0x0000000f00167210 */ /* 0x000fe20007ffe1ff */
[----:B------:R-:W-:Y:S01]  /*0610*/  ULDC.64 UR8, c[0x0][0x420] ;  /* 0x0001080000087ab9 */ /* 0x000fe20000000a00 */
[----:B------:R-:W-:Y:S01]  /*0620*/  LEA.HI R16, R3, R8, RZ, 0x3 ;  /* 0x0000000803107211 */ /* 0x000fe200078f18ff */
[----:B------:R-:W-:Y:S01]  /*0630*/  ULDC.64 UR10, c[0x0][0x298] ;  /* 0x0000a600000a7ab9 */ /* 0x000fe20000000a00 */
[----:B------:R-:W-:Y:S01]  /*0640*/  IADD3 R18, P2, P3, R18, R17, R5 ;  /* 0x0000001112127210 */ /* 0x000fe20007b5e005 */
[----:B------:R-:W-:Y:S01]  /*0650*/  IMAD R2, R2, R9, RZ ;  /* 0x0000000902027224 */ /* 0x000fe200078e02ff */
[----:B------:R-:W-:Y:S02]  /*0660*/  LOP3.LUT R19, R16, 0x1ffffff8, RZ, 0xc0, !PT ;  /* 0x1ffffff810137812 */ /* 0x000fe400078ec0ff */
[----:B------:R-:W-:-:S02]  /*0670*/  SHF.R.S32.HI R15, RZ, 0x3, R16 ;  /* 0x00000003ff0f7819 */ /* 0x000fc40000011410 */
[----:B------:R-:W-:Y:S02]  /*0680*/  IADD3 R19, -R19, R8, RZ ;  /* 0x0000000813137210 */ /* 0x000fe40007ffe1ff */
[----:B------:R-:W-:Y:S02]  /*0690*/  IADD3.X R28, R6, R28, R11, P2, P3 ;  /* 0x0000001c061c7210 */ /* 0x000fe400017e640b */
[----:B------:R-:W-:Y:S01]  /*06a0*/  LEA.HI R3, R3, R8, RZ, 0x4 ;  /* 0x0000000803037211 */ /* 0x000fe200078f20ff */
[----:B------:R-:W-:Y:S02]  /*06b0*/  IMAD.SHL.U32 R4, R19, 0x8, RZ ;  /* 0x0000000813047824 */ /* 0x000fe400078e00ff */
[----:B------:R-:W-:Y:S01]  /*06c0*/  IMAD R19, R12, UR8, RZ ;  /* 0x000000080c137c24 */ /* 0x000fe2000f8e02ff */
[----:B------:R-:W-:Y:S02]  /*06d0*/  LOP3.LUT R9, R3, 0x3ffffff0, RZ, 0xc0, !PT ;  /* 0x3ffffff003097812 */ /* 0x000fe400078ec0ff */
[----:B------:R-:W-:Y:S01]  /*06e0*/  ISETP.GE.AND P0, PT, R4, UR6, PT ;  /* 0x0000000604007c0c */ /* 0x000fe2000bf06270 */
[----:B------:R-:W-:Y:S01]  /*06f0*/  IMAD R19, R0, UR9, R19 ;  /* 0x0000000900137c24 */ /* 0x000fe2000f8e0213 */
[----:B------:R-:W-:Y:S01]  /*0700*/  SHF.R.S32.HI R5, RZ, 0x1f, R4 ;  /* 0x0000001fff057819 */ /* 0x000fe20000011404 */
[----:B------:R-:W-:Y:S01]  /*0710*/  ULDC.64 UR6, c[0x0][0x428] ;  /* 0x00010a0000067ab9 */ /* 0x000fe20000000a00 */
[----:B------:R-:W-:-:S02]  /*0720*/  ISETP.LT.AND P1, PT, R15, R22, !P0 ;  /* 0x000000160f00720c */ /* 0x000fc40004721270 */
[----:B------:R-:W-:Y:S01]  /*0730*/  SHF.R.S32.HI R3, RZ, 0x4, R3 ;  /* 0x00000004ff037819 */ /* 0x000fe20000011403 */
[----:B------:R-:W-:-:S04]  /*0740*/  IMAD.WIDE.U32 R16, R0, UR8, R4 ;  /* 0x0000000800107c25 */ /* 0x000fc8000f8e0004 */
[----:B------:R-:W-:Y:S01]  /*0750*/  IMAD.WIDE.U32 R4, R0, UR10, R4 ;  /* 0x0000000a00047c25 */ /* 0x000fe2000f8e0004 */
[----:B------:R-:W-:-:S03]  /*0760*/  IADD3 R16, P4, R14, R16, RZ ;  /* 0x000000100e107210 */ /* 0x000fc60007f9e0ff */
[----:B------:R-:W-:Y:S01]  /*0770*/  IMAD R14, R10, UR6, RZ ;  /* 0x000000060a0e7c24 */ /* 0x000fe2000f8e02ff */
[----:B------:R-:W-:Y:S01]  /*0780*/  IADD3.X R17, R21, R17, R19, P4, !PT ;  /* 0x0000001115117210 */ /* 0x000fe200027fe413 */
[----:B------:R-:W0:Y:S01]  /*0790*/  @P1 LDC.64 R26, c[0x0][0x3e0] ;  /* 0x0000f800ff1a1b82 */ /* 0x000e220000000a00 */
[----:B------:R-:W-:Y:S01]  /*07a0*/  IMAD R19, R12, UR10, RZ ;  /* 0x0000000a0c137c24 */ /* 0x000fe2000f8e02ff */
[----:B------:R-:W-:Y:S01]  /*07b0*/  IADD3 R20, P4, R20, R4, RZ ;  /* 0x0000000414147210 */ /* 0x000fe20007f9e0ff */
[----:B------:R-:W-:-:S04]  /*07c0*/  IMAD.WIDE.U32 R16, R23, UR6, R16 ;  /* 0x0000000617107c25 */ /* 0x000fc8000f8e0010 */
[C---:B------:R-:W-:Y:S01]  /*07d0*/  IMAD R12, R0.reuse, UR11, R19 ;  /* 0x0000000b000c7c24 */ /* 0x040fe2000f8e0213 */
[----:B------:R-:W-:Y:S01]  /*07e0*/  IADD3 R0, R0, R7, RZ ;  /* 0x0000000700007210 */ /* 0x000fe20007ffe0ff */
[----:B------:R-:W-:Y:S01]  /*07f0*/  IMAD R19, R23, UR7, R14 ;  /* 0x0000000717137c24 */ /* 0x000fe2000f8e020e */
[----:B------:R-:W-:Y:S01]  /*0800*/  SHF.R.S32.HI R14, RZ, 0x1f, R15 ;  /* 0x0000001fff0e7819 */ /* 0x000fe2000001140f */
[----:B------:R-:W-:Y:S01]  /*0810*/  ULDC.64 UR6, c[0x0][0x2a0] ;  /* 0x0000a80000067ab9 */ /* 0x000fe20000000a00 */
[----:B------:R-:W-:Y:S01]  /*0820*/  IADD3.X R21, R13, R5, R12, P4, !PT ;  /* 0x000000050d157210 */ /* 0x000fe200027fe40c */
[----:B------:R-:W-:Y:S02]  /*0830*/  IMAD.IADD R17, R17, 0x1, R19 ;  /* 0x0000000111117824 */ /* 0x000fe400078e0213 */
[----:B------:R-:W-:Y:S02]  /*0840*/  @P1 IMAD R4, R14, UR8, RZ ;  /* 0x000000080e041c24 */ /* 0x000fe4000f8e02ff */
[----:B------:R-:W-:-:S02]  /*0850*/  IMAD R10, R10, UR6, RZ ;  /* 0x000000060a0a7c24 */ /* 0x000fc4000f8e02ff */
[C---:B------:R-:W-:Y:S02]  /*0860*/  @P1 IMAD R13, R15.reuse, UR9, R4 ;  /* 0x000000090f0d1c24 */ /* 0x040fe4000f8e0204 */
[----:B------:R-:W-:-:S04]  /*0870*/  @P1 IMAD.WIDE.U32 R4, R15, UR8, R16 ;  /* 0x000000080f041c25 */ /* 0x000fc8000f8e0010 */
[----:B------:R-:W-:Y:S01]  /*0880*/  IMAD R19, R23, UR7, R10 ;  /* 0x0000000717137c24 */ /* 0x000fe2000f8e020a */
[----:B------:R-:W-:Y:S01]  /*0890*/  @P1 IADD3 R5, R5, R13, RZ ;  /* 0x0000000d05051210 */ /* 0x000fe20007ffe0ff */
[----:B------:R-:W-:Y:S01]  /*08a0*/  IMAD.WIDE.U32 R20, R23, UR6, R20 ;  /* 0x0000000617147c25 */ /* 0x000fe2000f8e0014 */
[C---:B0-----:R-:W-:Y:S01]  /*08b0*/  @P1 LEA R26, P4, R4.reuse, R26, 0x1 ;  /* 0x0000001a041a1211 */ /* 0x041fe200078808ff */
[----:B------:R-:W-:Y:S02]  /*08c0*/  ULDC.64 UR6, c[0x0][0x478] ;  /* 0x00011e0000067ab9 */ /* 0x000fe40000000a00 */
[----:B------:R-:W-:Y:S01]  /*08d0*/  IMAD.IADD R21, R21, 0x1, R19 ;  /* 0x0000000115157824 */ /* 0x000fe200078e0213 */
[----:B------:R-:W-:Y:S02]  /*08e0*/  @P1 LEA.HI.X R27, R4, R27, R5, 0x1, P4 ;  /* 0x0000001b041b1211 */ /* 0x000fe400020f0c05 */
[----:B------:R-:W-:-:S04]  /*08f0*/  SHF.R.S32.HI R5, RZ, 0x1f, R8 ;  /* 0x0000001fff057819 */ /* 0x000fc80000011408 */
[----:B------:R-:W-:Y:S02]  /*0900*/  LEA.HI R13, R5, R8, RZ, 0x3 ;  /* 0x00000008050d7211 */ /* 0x000fe400078f18ff */
[----:B------:R-:W0:Y:S02]  /*0910*/  @P1 LDC.64 R4, c[0x0][0x280] ;  /* 0x0000a000ff041b82 */ /* 0x000e240000000a00 */
[----:B------:R-:W-:-:S04]  /*0920*/  SHF.R.S32.HI R13, RZ, 0x3, R13 ;  /* 0x00000003ff0d7819 */ /* 0x000fc8000001140d */
[----:B------:R-:W-:-:S05]  /*0930*/  SHF.R.S32.HI R12, RZ, 0x1f, R13 ;  /* 0x0000001fff0c7819 */ /* 0x000fca000001140d */
[----:B------:R-:W-:-:S04]  /*0940*/  @P1 IMAD R6, R12, UR10, RZ ;  /* 0x0000000a0c061c24 */ /* 0x000fc8000f8e02ff */
[C---:B------:R-:W-:Y:S02]  /*0950*/  @P1 IMAD R11, R13.reuse, UR11, R6 ;  /* 0x0000000b0d0b1c24 */ /* 0x040fe4000f8e0206 */
[----:B------:R-:W-:-:S04]  /*0960*/  @P1 IMAD.WIDE.U32 R6, R13, UR10, R20 ;  /* 0x0000000a0d061c25 */ /* 0x000fc8000f8e0014 */
[----:B------:R-:W-:Y:S01]  /*0970*/  @P1 IMAD.IADD R7, R7, 0x1, R11 ;  /* 0x0000000107071824 */ /* 0x000fe200078e020b */
[----:B------:R-:W-:Y:S02]  /*0980*/  CS2R R10, SRZ ;  /* 0x00000000000a7805 */ /* 0x000fe4000001ff00 */
[C---:B0-----:R-:W-:Y:S02]  /*0990*/  @P1 LEA R24, P2, R6.reuse, R4, 0x1 ;  /* 0x0000000406181211 */ /* 0x041fe400078408ff */
[----:B------:R-:W-:Y:S02]  /*09a0*/  IADD3 R4, -R9, R8, RZ ;  /* 0x0000000809047210 */ /* 0x000fe40007ffe1ff */
[----:B------:R-:W-:Y:S02]  /*09b0*/  CS2R R8, SRZ ;  /* 0x0000000000087805 */ /* 0x000fe4000001ff00 */
[----:B------:R-:W-:Y:S02]  /*09c0*/  @P1 LEA.HI.X R25, R6, R5, R7, 0x1, P2 ;  /* 0x0000000506191211 */ /* 0x000fe400010f0c07 */
[----:B------:R-:W-:Y:S01]  /*09d0*/  CS2R R6, SRZ ;  /* 0x0000000000067805 */ /* 0x000fe2000001ff00 */
[----:B------:R-:W-:Y:S01]  /*09e0*/  IMAD.SHL.U32 R19, R4, 0x4, RZ ;  /* 0x0000000404137824 */ /* 0x000fe200078e00ff */
[----:B------:R-:W-:Y:S01]  /*09f0*/  CS2R R4, SRZ ;  /* 0x0000000000047805 */ /* 0x000fe2000001ff00 */
[----:B------:R-:W2:Y:S01]  /*0a00*/  @P1 LDG.E.128 R8, desc[UR4][R26.64] ;  /* 0x000000041a081981 */ /* 0x000ea2000c1e1d00 */
[----:B------:R-:W-:Y:S01]  /*0a10*/  IADD3 R23, R15, 0x20, RZ ;  /* 0x000000200f177810 */ /* 0x000fe20007ffe0ff */
[----:B------:R-:W-:-:S03]  /*0a20*/  IMAD R19, R3, R2, R19 ;  /* 0x0000000203137224 */ /* 0x000fc600078e0213 */
[----:B------:R0:W3:Y:S01]  /*0a30*/  @P1 LDG.E.128 R4, desc[UR4][R24.64] ;  /* 0x0000000418041981 */ /* 0x0000e2000c1e1d00 */
[----:B------:R-:W-:Y:S01]  /*0a40*/  ISETP.LT.AND P2, PT, R23, R22, !P0 ;  /* 0x000000161700720c */ /* 0x000fe20004741270 */
[----:B------:R-:W-:-:S12]  /*0a50*/  VIADD R23, R15, 0x40 ;  /* 0x000000400f177836 */ /* 0x000fd80000000000 */
[----:B0-----:R-:W-:Y:S02]  /*0a60*/  @P2 IADD3 R24, P3, R15, 0x20, RZ ;  /* 0x000000200f182810 */ /* 0x001fe40007f7e0ff */
[----:B------:R-:W-:Y:S02]  /*0a70*/  ISETP.LT.AND P1, PT, R23, R22, !P0 ;  /* 0x000000161700720c */ /* 0x000fe40004721270 */
[----:B------:R-:W-:-:S04]  /*0a80*/  IADD3 R23, R13, 0x60, RZ ;  /* 0x000000600d177810 */ /* 0x000fc80007ffe0ff */
[----:B------:R-:W-:-:S07]  /*0a90*/  ISETP.LT.AND P0, PT, R23, R22, !P0 ;  /* 0x000000161700720c */ /* 0x000fce0004701270 */
[----:B------:R-:W0:Y:S01]  /*0aa0*/  @P1 LDC.64 R26, c[0x0][0x280] ;  /* 0x0000a000ff1a1b82 */ /* 0x000e220000000a00 */
[----:B--2---:R-:W-:Y:S02]  /*0ab0*/  LOP3.LUT R3, R8, 0xffff0000, RZ, 0xc0, !PT ;  /* 0xffff000008037812 */ /* 0x004fe400078ec0ff */
[----:B---3--:R-:W-:Y:S01]  /*0ac0*/  LOP3.LUT R30, R4, 0xffff0000, RZ, 0xc0, !PT ;  /* 0xffff0000041e7812 */ /* 0x008fe200078ec0ff */
[----:B------:R-:W-:Y:S01]  /*0ad0*/  IMAD.U32 R8, R8, 0x10000, RZ ;  /* 0x0001000008087824 */ /* 0x000fe200078e00ff */
[----:B------:R-:W-:-:S03]  /*0ae0*/  SHF.L.U32 R4, R4, 0x10, RZ ;  /* 0x0000001004047819 */ /* 0x000fc600000006ff */
[----:B------:R-:W-:Y:S02]  /*0af0*/  FMUL.FTZ R3, R3, R30 ;  /* 0x0000001e03037220 */ /* 0x000fe40000410000 */
[----:B------:R-:W1:Y:S02]  /*0b00*/  @P0 LDC.64 R30, c[0x0][0x280] ;  /* 0x0000a000ff1e0b82 */ /* 0x000e640000000a00 */
[----:B------:R-:W-:Y:S01]  /*0b10*/  FFMA.FTZ R4, R8, R4, R3 ;  /* 0x0000000408047223 */ /* 0x000fe20000010003 */
[----:B------:R-:W-:Y:S01]  /*0b20*/  @P2 IMAD.X R8, RZ, RZ, R14, P3 ;  /* 0x000000ffff082224 */ /* 0x000fe200018e060e */
[----:B------:R-:W-:-:S04]  /*0b30*/  IADD3 R3, P3, R19, R18, RZ ;  /* 0x0000001213037210 */ /* 0x000fc80007f7e0ff */
[----:B------:R-:W-:Y:S02]  /*0b40*/  LEA.HI.X.SX32 R28, R19, R28, 0x1, P3 ;  /* 0x0000001c131c7211 */ /* 0x000fe400018f0eff */
[----:B------:R-:W2:Y:S01]  /*0b50*/  @P2 LDC.64 R18, c[0x0][0x3e0] ;  /* 0x0000f800ff122b82 */ /* 0x000ea20000000a00 */
[----:B------:R-:W-:Y:S01]  /*0b60*/  @P2 IMAD R23, R8, UR8, RZ ;  /* 0x0000000808172c24 */ /* 0x000fe2000f8e02ff */
[----:B------:R-:W-:-:S03]  /*0b70*/  @P1 IADD3 R8, P3, R15, 0x40, RZ ;  /* 0x000000400f081810 */ /* 0x000fc60007f7e0ff */
[C---:B------:R-:W-:Y:S02]  /*0b80*/  @P2 IMAD R22, R24.reuse, UR9, R23 ;  /* 0x0000000918162c24 */ /* 0x040fe4000f8e0217 */
[----:B------:R-:W-:Y:S01]  /*0b90*/  @P2 IMAD.WIDE.U32 R24, R24, UR8, R16 ;  /* 0x0000000818182c25 */ /* 0x000fe2000f8e0010 */
[----:B------:R-:W-:-:S03]  /*0ba0*/  @P1 IADD3.X R14, RZ, R14, RZ, P3, !PT ;  /* 0x0000000eff0e1210 */ /* 0x000fc60001ffe4ff */
[----:B------:R-:W-:Y:S01]  /*0bb0*/  @P2 IMAD.IADD R22, R25, 0x1, R22 ;  /* 0x0000000119162824 */ /* 0x000fe200078e0216 */
[----:B--2---:R-:W-:-:S04]  /*0bc0*/  @P2 LEA R18, P3, R24, R18, 0x1 ;  /* 0x0000001218122211 */ /* 0x004fc800078608ff */
[----:B------:R-:W-:Y:S02]  /*0bd0*/  @P2 LEA.HI.X R19, R24, R19, R22, 0x1, P3 ;  /* 0x0000001318132211 */ /* 0x000fe400018f0c16 */
[----:B------:R-:W2:Y:S01]  /*0be0*/  @P1 LDC.64 R22, c[0x0][0x3e0] ;  /* 0x0000f800ff161b82 */ /* 0x000ea20000000a00 */
[----:B------:R-:W-:Y:S01]  /*0bf0*/  @P1 IMAD R25, R14, UR8, RZ ;  /* 0x000000080e191c24 */ /* 0x000fe2000f8e02ff */
[----:B------:R-:W-:Y:S01]  /*0c00*/  @P1 MOV R14, R16 ;  /* 0x00000010000e1202 */ /* 0x000fe20000000f00 */
[----:B------:R-:W-:Y:S02]  /*0c10*/  @P1 IMAD.MOV.U32 R15, RZ, RZ, R17 ;  /* 0x000000ffff0f1224 */ /* 0x000fe400078e0011 */
[C---:B------:R-:W-:Y:S02]  /*0c20*/  @P1 IMAD R25, R8.reuse, UR9, R25 ;  /* 0x0000000908191c24 */ /* 0x040fe4000f8e0219 */
[----:B------:R-:W-:-:S05]  /*0c30*/  @P1 IMAD.WIDE.U32 R14, R8, UR8, R14 ;  /* 0x00000008080e1c25 */ /* 0x000fca000f8e000e */
[----:B------:R-:W-:Y:S01]  /*0c40*/  @P1 IADD3 R8, R15, R25, RZ ;  /* 0x000000190f081210 */ /* 0x000fe20007ffe0ff */
[----:B------:R-:W-:Y:S01]  /*0c50*/  IMAD.U32 R15, R9, 0x10000, RZ ;  /* 0x00010000090f7824 */ /* 0x000fe200078e00ff */
[----:B--2---:R-:W-:-:S04]  /*0c60*/  @P1 LEA R22, P3, R14, R22, 0x1 ;  /* 0x000000160e161211 */ /* 0x004fc800078608ff */
[----:B------:R-:W-:Y:S02]  /*0c70*/  @P1 LEA.HI.X R23, R14, R23, R8, 0x1, P3 ;  /* 0x000000170e171211 */ /* 0x000fe400018f0c08 */
[----:B------:R-:W-:Y:S02]  /*0c80*/  SHF.L.U32 R8, R5, 0x10, RZ ;  /* 0x0000001005087819 */ /* 0x000fe400000006ff */
[----:B------:R-:W-:-:S03]  /*0c90*/  @P2 IADD3 R24, P3, R13, 0x20, RZ ;  /* 0x000000200d182810 */ /* 0x000fc60007f7e0ff */
[----:B------:R-:W-:Y:S02]  /*0ca0*/  FFMA.FTZ R4, R15, R8, R4 ;  /* 0x000000080f047223 */ /* 0x000fe40000010004 */
[----:B------:R-:W-:Y:S01]  /*0cb0*/  @P2 IMAD.X R15, RZ, RZ, R12, P3 ;  /* 0x000000ffff0f2224 */ /* 0x000fe200018e060c */
[----:B------:R-:W-:Y:S02]  /*0cc0*/  LOP3.LUT R9, R9, 0xffff0000, RZ, 0xc0, !PT ;  /* 0xffff000009097812 */ /* 0x000fe400078ec0ff */
[----:B------:R-:W-:Y:S01]  /*0cd0*/  LOP3.LUT R5, R5, 0xffff0000, RZ, 0xc0, !PT ;  /* 0xffff000005057812 */ /* 0x000fe200078ec0ff */
[----:B------:R-:W-:-:S04]  /*0ce0*/  @P2 IMAD R15, R15, UR10, RZ ;  /* 0x0000000a0f0f2c24 */ /* 0x000fc8000f8e02ff */
[----:B------:R-:W-:Y:S01]  /*0cf0*/  FFMA.FTZ R4, R9, R5, R4 ;  /* 0x0000000509047223 */ /* 0x000fe20000010004 */
[----:B------:R-:W-:Y:S02]  /*0d00*/  @P2 IMAD R5, R24, UR11, R15 ;  /* 0x0000000b18052c24 */ /* 0x000fe4000f8e020f */
[----:B------:R-:W2:Y:S01]  /*0d10*/  @P2 LDC.64 R14, c[0x0][0x280] ;  /* 0x0000a000ff0e2b82 */ /* 0x000ea20000000a00 */
[----:B------:R-:W-:Y:S01]  /*0d20*/  @P2 MOV R8, R20 ;  /* 0x0000001400082202 */ /* 0x000fe20000000f00 */
[----:B------:R-:W-:-:S04]  /*0d30*/  @P2 IMAD.MOV.U32 R9, RZ, RZ, R21 ;  /* 0x000000ffff092224 */ /* 0x000fc800078e0015 */
[----:B------:R-:W-:-:S05]  /*0d40*/  @P2 IMAD.WIDE.U32 R24, R24, UR10, R8 ;  /* 0x0000000a18182c25 */ /* 0x000fca000f8e0008 */
[----:B------:R-:W-:Y:S02]  /*0d50*/  @P2 IADD3 R8, R25, R5, RZ ;  /* 0x0000000519082210 */ /* 0x000fe40007ffe0ff */
[----:B--2---:R-:W-:-:S04]  /*0d60*/  @P2 LEA R14, P3, R24, R14, 0x1 ;  /* 0x0000000e180e2211 */ /* 0x004fc800078608ff */
[----:B------:R-:W-:Y:S02]  /*0d70*/  @P2 LEA.HI.X R15, R24, R15, R8, 0x1, P3 ;  /* 0x0000000f180f2211 */ /* 0x000fe400018f0c08 */
[----:B------:R-:W-:Y:S01]  /*0d80*/  @P1 IADD3 R5, P3, R13, 0x40, RZ ;  /* 0x000000400d051810 */ /* 0x000fe20007f7e0ff */
[----:B------:R-:W-:Y:S01]  /*0d90*/  @P1 IMAD.MOV.U32 R9, RZ, RZ, R21 ;  /* 0x000000ffff091224 */ /* 0x000fe200078e0015 */
[----:B------:R-:W-:-:S03]  /*0da0*/  @P1 MOV R8, R20 ;  /* 0x0000001400081202 */ /* 0x000fc60000000f00 */
[----:B------:R-:W-:-:S04]  /*0db0*/  @P1 IMAD.X R24, RZ, RZ, R12, P3 ;  /* 0x000000ffff181224 */ /* 0x000fc800018e060c */
[----:B------:R-:W-:Y:S02]  /*0dc0*/  @P1 IMAD R24, R24, UR10, RZ ;  /* 0x0000000a18181c24 */ /* 0x000fe4000f8e02ff */
[----:B------:R-:W-:-:S04]  /*0dd0*/  @P1 IMAD.WIDE.U32 R8, R5, UR10, R8 ;  /* 0x0000000a05081c25 */ /* 0x000fc8000f8e0008 */
[----:B------:R-:W-:Y:S01]  /*0de0*/  @P1 IMAD R25, R5, UR11, R24 ;  /* 0x0000000b05191c24 */ /* 0x000fe2000f8e0218 */
[----:B0-----:R-:W-:-:S04]  /*0df0*/  @P1 LEA R26, P3, R8, R26, 0x1 ;  /* 0x0000001a081a1211 */ /* 0x001fc800078608ff */
[----:B------:R-:W-:-:S04]  /*0e00*/  @P1 IADD3 R5, R9, R25, RZ ;  /* 0x0000001909051210 */ /* 0x000fc80007ffe0ff */
[----:B------:R-:W-:Y:S02]  /*0e10*/  @P1 LEA.HI.X R27, R8, R27, R5, 0x1, P3 ;  /* 0x0000001b081b1211 */ /* 0x000fe400018f0c05 */
[----:B------:R-:W-:-:S05]  /*0e20*/  @P0 IADD3 R8, P3, R13, 0x60, RZ ;  /* 0x000000600d080810 */ /* 0x000fca0007f7e0ff */
[----:B------:R-:W-:-:S04]  /*0e30*/  @P0 IMAD.X R5, RZ, RZ, R12, P3 ;  /* 0x000000ffff050224 */ /* 0x000fc800018e060c */
[----:B------:R-:W-:Y:S02]  /*0e40*/  @P0 IMAD R5, R5, UR10, RZ ;  /* 0x0000000a05050c24 */ /* 0x000fe4000f8e02ff */
[----:B------:R-:W-:-:S04]  /*0e50*/  @P0 IMAD.WIDE.U32 R20, R8, UR10, R20 ;  /* 0x0000000a08140c25 */ /* 0x000fc8000f8e0014 */
[----:B------:R-:W-:Y:S01]  /*0e60*/  @P0 IMAD R5, R8, UR11, R5 ;  /* 0x0000000b08050c24 */ /* 0x000fe2000f8e0205 */
[----:B-1----:R-:W-:-:S04]  /*0e70*/  @P0 LEA R30, P3, R20, R30, 0x1 ;  /* 0x0000001e141e0211 */ /* 0x002fc800078608ff */
[----:B------:R-:W-:Y:S02]  /*0e80*/  @P0 IADD3 R5, R21, R5, RZ ;  /* 0x0000000515050210 */ /* 0x000fe40007ffe0ff */
[----:B------:R-:W-:Y:S02]  /*0e90*/  SHF.L.U32 R8, R6, 0x10, RZ ;  /* 0x0000001006087819 */ /* 0x000fe400000006ff */
[----:B------:R-:W-:Y:S01]  /*0ea0*/  @P0 LEA.HI.X R31, R20, R31, R5, 0x1, P3 ;  /* 0x0000001f141f0211 */ /* 0x000fe200018f0c05 */
[C---:B------:R-:W-:Y:S01]  /*0eb0*/  IMAD.U32 R5, R10.reuse, 0x10000, RZ ;  /* 0x000100000a057824 */ /* 0x040fe200078e00ff */
[----:B------:R-:W-:-:S03]  /*0ec0*/  LOP3.LUT R10, R10, 0xffff0000, RZ, 0xc0, !PT ;  /* 0xffff00000a0a7812 */ /* 0x000fc600078ec0ff */
[----:B------:R-:W-:Y:S01]  /*0ed0*/  FFMA.FTZ R9, R5, R8, R4 ;  /* 0x0000000805097223 */ /* 0x000fe20000010004 */
[----:B------:R-:W-:Y:S01]  /*0ee0*/  LOP3.LUT R5, R6, 0xffff0000, RZ, 0xc0, !PT ;  /* 0xffff000006057812 */ /* 0x000fe200078ec0ff */
[----:B------:R-:W-:-:S04]  /*0ef0*/  IMAD.U32 R4, R11, 0x10000, RZ ;  /* 0x000100000b047824 */ /* 0x000fc800078e00ff */
[----:B------:R-:W-:Y:S01]  /*0f00*/  FFMA.FTZ R9, R10, R5, R9 ;  /* 0x000000050a097223 */ /* 0x000fe20000010009 */
[----:B------:R-:W-:Y:S02]  /*0f10*/  SHF.L.U32 R5, R7, 0x10, RZ ;  /* 0x0000001007057819 */ /* 0x000fe400000006ff */
[----:B------:R-:W-:Y:S02]  /*0f20*/  LOP3.LUT R29, R11, 0xffff0000, RZ, 0xc0, !PT ;  /* 0xffff00000b1d7812 */ /* 0x000fe400078ec0ff */
[----:B------:R-:W-:Y:S01]  /*0f30*/  LOP3.LUT R8, R7, 0xffff0000, RZ, 0xc0, !PT ;  /* 0xffff000007087812 */ /* 0x000fe200078ec0ff */
[----:B------:R-:W-:Y:S01]  /*0f40*/  FFMA.FTZ R10, R4, R5, R9 ;  /* 0x00000005040a7223 */ /* 0x000fe20000010009 */
[----:B------:R-:W-:Y:S02]  /*0f50*/  CS2R R4, SRZ ;  /* 0x0000000000047805 */ /* 0x000fe4000001ff00 */
[----:B------:R-:W-:Y:S01]  /*0f60*/  CS2R R6, SRZ ;  /* 0x0000000000067805 */ /* 0x000fe2000001ff00 */
[----:B------:R-:W-:Y:S01]  /*0f70*/  FFMA.FTZ R29, R29, R8, R10 ;  /* 0x000000081d1d7223 */ /* 0x000fe2000001000a */
[----:B------:R-:W-:-:S02]  /*0f80*/  CS2R R8, SRZ ;  /* 0x0000000000087805 */ /* 0x000fc4000001ff00 */
[----:B------:R-:W-:Y:S02]  /*0f90*/  CS2R R10, SRZ ;  /* 0x00000000000a7805 */ /* 0x000fe4000001ff00 */
[----:B------:R-:W2:Y:S04]  /*0fa0*/  @P2 LDG.E.128 R4, desc[UR4][R18.64] ;  /* 0x0000000412042981 */ /* 0x000ea8000c1e1d00 */
[----:B------:R-:W3:Y:S01]  /*0fb0*/  @P2 LDG.E.128 R8, desc[UR4][R14.64] ;  /* 0x000000040e082981 */ /* 0x000ee2000c1e1d00 */
[----:B------:R-:W-:Y:S02]  /*0fc0*/  CS2R R24, SRZ ;  /* 0x0000000000187805 */ /* 0x000fe4000001ff00 */
[----:B--2---:R-:W-:Y:S02]  /*0fd0*/  LOP3.LUT R21, R4, 0xffff0000, RZ, 0xc0, !PT ;  /* 0xffff000004157812 */ /* 0x004fe400078ec0ff */
[----:B---3--:R-:W-:Y:S01]  /*0fe0*/  LOP3.LUT R20, R8, 0xffff0000, RZ, 0xc0, !PT ;  /* 0xffff000008147812 */ /* 0x008fe200078ec0ff */
[----:B------:R-:W-:-:S04]  /*0ff0*/  IMAD.U32 R4, R4, 0x10000, RZ ;  /* 0x0001000004047824 */ /* 0x000fc800078e00ff */
[----:B------:R-:W-:Y:S01]  /*1000*/  FMUL.FTZ R20, R20, R21 ;  /* 0x0000001514147220 */ /* 0x000fe20000410000 */
[----:B------:R-:W-:Y:S01]  /*1010*/  SHF.L.U32 R21, R8, 0x10, RZ ;  /* 0x0000001008157819 */ /* 0x000fe200000006ff */
[----:B------:R-:W-:Y:S01]  /*1020*/  IMAD.U32 R8, R5, 0x10000, RZ ;  /* 0x0001000005087824 */ /* 0x000fe200078e00ff */
[----:B------:R-:W-:-:S03]  /*1030*/  SHF.L.U32 R19, R9, 0x10, RZ ;  /* 0x0000001009137819 */ /* 0x000fc600000006ff */
[----:B------:R-:W-:Y:S01]  /*1040*/  FFMA.FTZ R4, R21, R4, R20 ;  /* 0x0000000415047223 */ /* 0x000fe20000010014 */
[----:B------:R-:W-:Y:S02]  /*1050*/  LOP3.LUT R5, R5, 0xffff0000, RZ, 0xc0, !PT ;  /* 0xffff000005057812 */ /* 0x000fe400078ec0ff */
[----:B------:R-:W-:Y:S01]  /*1060*/  LOP3.LUT R9, R9, 0xffff0000, RZ, 0xc0, !PT ;  /* 0xffff000009097812 */ /* 0x000fe200078ec0ff */
[----:B------:R-:W-:Y:S01]  /*1070*/  FFMA.FTZ R4, R19, R8, R4 ;  /* 0x0000000813047223 */ /* 0x000fe20000010004 */
[----:B------:R-:W-:Y:S01]  /*1080*/  SHF.L.U32 R15, R10, 0x10, RZ ;  /* 0x000000100a0f7819 */ /* 0x000fe200000006ff */
[C---:B------:R-:W-:Y:S02]  /*1090*/  IMAD.U32 R14, R6.reuse, 0x10000, RZ ;  /* 0x00010000060e7824 */ /* 0x040fe400078e00ff */
[----:B------:R-:W-:Y:S01]  /*10a0*/  FFMA.FTZ R8, R9, R5, R4 ;  /* 0x0000000509087223 */ /* 0x000fe20000010004 */
[----:B------:R-:W-:Y:S01]  /*10b0*/  @P0 IADD3 R9, P2, R13, 0x60, RZ ;  /* 0x000000600d090810 */ /* 0x000fe20007f5e0ff */
[----:B------:R-:W0:Y:S01]  /*10c0*/  @P0 LDC.64 R4, c[0x0][0x3e0] ;  /* 0x0000f800ff040b82 */ /* 0x000e220000000a00 */
[----:B------:R-:W-:Y:S01]  /*10d0*/  LOP3.LUT R18, R6, 0xffff0000, RZ, 0xc0, !PT ;  /* 0xffff000006127812 */ /* 0x000fe200078ec0ff */
[----:B------:R-:W-:-:S02]  /*10e0*/  FFMA.FTZ R6, R15, R14, R8 ;  /* 0x0000000e0f067223 */ /* 0x000fc40000010008 */
[----:B------:R-:W-:Y:S01]  /*10f0*/  @P0 IMAD.X R8, RZ, RZ, R12, P2 ;  /* 0x000000ffff080224 */ /* 0x000fe200010e060c */
[----:B------:R-:W-:-:S03]  /*1100*/  LOP3.LUT R13, R10, 0xffff0000, RZ, 0xc0, !PT ;  /* 0xffff00000a0d7812 */ /* 0x000fc600078ec0ff */
[----:B------:R-:W-:Y:S01]  /*1110*/  @P0 IMAD R8, R8, UR8, RZ ;  /* 0x0000000808080c24 */ /* 0x000fe2000f8e02ff */
[----:B------:R-:W-:Y:S01]  /*1120*/  CS2R R14, SRZ ;  /* 0x00000000000e7805 */ /* 0x000fe2000001ff00 */
[----:B------:R-:W-:Y:S02]  /*1130*/  FFMA.FTZ R6, R13, R18, R6 ;  /* 0x000000120d067223 */ /* 0x000fe40000010006 */
[C---:B------:R-:W-:Y:S01]  /*1140*/  @P0 IMAD R21, R9.reuse, UR9, R8 ;  /* 0x0000000909150c24 */ /* 0x040fe2000f8e0208 */
[----:B------:R-:W-:Y:S01]  /*1150*/  CS2R R12, SRZ ;  /* 0x00000000000c7805 */ /* 0x000fe2000001ff00 */
[----:B------:R-:W-:Y:S01]  /*1160*/  @P0 IMAD.WIDE.U32 R8, R9, UR8, R16 ;  /* 0x0000000809080c25 */ /* 0x000fe2000f8e0010 */
[----:B------:R-:W-:Y:S02]  /*1170*/  CS2R R16, SRZ ;  /* 0x0000000000107805 */ /* 0x000fe4000001ff00 */
[----:B------:R-:W-:Y:S02]  /*1180*/  CS2R R18, SRZ ;  /* 0x0000000000127805 */ /* 0x000fe4000001ff00 */
[----:B------:R1:W2:Y:S04]  /*1190*/  @P1 LDG.E.128 R12, desc[UR4][R22.64] ;  /* 0x00000004160c1981 */ /* 0x0002a8000c1e1d00 */
[----:B------:R3:W4:Y:S01]  /*11a0*/  @P1 LDG.E.128 R16, desc[UR4][R26.64] ;  /* 0x000000041a101981 */ /* 0x000722000c1e1d00 */
[----:B------:R-:W-:-:S02]  /*11b0*/  @P0 IADD3 R21, R9, R21, RZ ;  /* 0x0000001509150210 */ /* 0x000fc40007ffe0ff */
[C---:B0-----:R-:W-:Y:S02]  /*11c0*/  @P0 LEA R4, P2, R8.reuse, R4, 0x1 ;  /* 0x0000000408040211 */ /* 0x041fe400078408ff */
[----:B-1----:R-:W-:Y:S02]  /*11d0*/  CS2R R22, SRZ ;  /* 0x0000000000167805 */ /* 0x002fe4000001ff00 */
[----:B------:R-:W-:Y:S02]  /*11e0*/  @P0 LEA.HI.X R5, R8, R5, R21, 0x1, P2 ;  /* 0x0000000508050211 */ /* 0x000fe400010f0c15 */
[----:B------:R-:W-:Y:S02]  /*11f0*/  CS2R R20, SRZ ;  /* 0x0000000000147805 */ /* 0x000fe4000001ff00 */
[----:B---3--:R-:W-:-:S04]  /*1200*/  CS2R R26, SRZ ;  /* 0x00000000001a7805 */ /* 0x008fc8000001ff00 */
[----:B------:R0:W3:Y:S04]  /*1210*/  @P0 LDG.E.128 R20, desc[UR4][R4.64] ;  /* 0x0000000404140981 */ /* 0x0000e8000c1e1d00 */
[----:B------:R-:W5:Y:S01]  /*1220*/  @P0 LDG.E.128 R24, desc[UR4][R30.64] ;  /* 0x000000041e180981 */ /* 0x000f62000c1e1d00 */
[----:B------:R-:W-:Y:S01]  /*1230*/  SHF.L.U32 R9, R11, 0x10, RZ ;  /* 0x000000100b097819 */ /* 0x000fe200000006ff */
[C---:B------:R-:W-:Y:S01]  /*1240*/  IMAD.U32 R8, R7.reuse, 0x10000, RZ ;  /* 0x0001000007087824 */ /* 0x040fe200078e00ff */
[----:B------:R-:W-:Y:S02]  /*1250*/  LOP3.LUT R7, R7, 0xffff0000, RZ, 0xc0, !PT ;  /* 0xffff000007077812 */ /* 0x000fe400078ec0ff */
[----:B------:R-:W-:Y:S01]  /*1260*/  LOP3.LUT R11, R11, 0xffff0000, RZ, 0xc0, !PT ;  /* 0xffff00000b0b7812 */ /* 0x000fe200078ec0ff */
[----:B------:R-:W-:-:S04]  /*1270*/  FFMA.FTZ R6, R9, R8, R6 ;  /* 0x0000000809067223 */ /* 0x000fc80000010006 */
[----:B------:R-:W-:Y:S02]  /*1280*/  FFMA.FTZ R6, R11, R7, R6 ;  /* 0x000000070b067223 */ /* 0x000fe40000010006 */
[----:B------:R-:W0:Y:S01]  /*1290*/  S2R R7, SR_TID.X ;  /* 0x0000000000077919 */ /* 0x000e220000002100 */
[----:B------:R-:W1:Y:S01]  /*12a0*/  SHFL.BFLY PT, R8, R29, 0x4, 0x1f ;  /* 0x0c801f001d087f89 */ /* 0x000e6200000e0000 */
[C---:B0-----:R-:W-:Y:S02]  /*12b0*/  LEA.HI R5, P1, R7.reuse, R0, RZ, 0x1d ;  /* 0x0000000007057211 */ /* 0x041fe4000783e8ff */
[----:B------:R-:W-:Y:S01]  /*12c0*/  LOP3.LUT P0, RZ, R7, 0x7, RZ, 0xc0, !PT ;  /* 0x0000000707ff7812 */ /* 0x000fe2000780c0ff */
[----:B-1----:R-:W-:Y:S01]  /*12d0*/  FADD.FTZ R7, R29, R8 ;  /* 0x000000081d077221 */ /* 0x002fe20000010000 */
[----:B------:R-:W-:Y:S02]  /*12e0*/  LEA.HI.X.SX32 R0, R0, RZ, 0x1, P1 ;  /* 0x000000ff00007211 */ /* 0x000fe400008f0eff */
[----:B------:R-:W-:-:S04]  /*12f0*/  LEA R4, P1, R5, UR6, 0x2 ;  /* 0x0000000605047c11 */ /* 0x000fc8000f8210ff */
[----:B------:R-:W-:Y:S01]  /*1300*/  LEA.HI.X R5, R5, UR7, R0, 0x2, P1 ;  /* 0x0000000705057c11 */ /* 0x000fe200088f1400 */
[----:B------:R-:W-:Y:S01]  /*1310*/  ULDC.64 UR6, c[0x0][0x400] ;  /* 0x0001000000067ab9 */ /* 0x000fe20000000a00 */
[----:B------:R-:W0:Y:S02]  /*1320*/  SHFL.BFLY PT, R0, R7, 0x2, 0x1f ;  /* 0x0c401f0007007f89 */ /* 0x000e2400000e0000 */
[----:B0-----:R-:W-:Y:S01]  /*1330*/  FADD.FTZ R0, R7, R0 ;  /* 0x0000000007007221 */ /* 0x001fe20000010000 */
[----:B--2---:R-:W-:Y:S02]  /*1340*/  LOP3.LUT R8, R12, 0xffff0000, RZ, 0xc0, !PT ;  /* 0xffff00000c087812 */ /* 0x004fe400078ec0ff */
[----:B----4-:R-:W-:Y:S01]  /*1350*/  LOP3.LUT R9, R16, 0xffff0000, RZ, 0xc0, !PT ;  /* 0xffff000010097812 */ /* 0x010fe200078ec0ff */
[----:B------:R-:W-:Y:S01]  /*1360*/  IMAD.U32 R11, R12, 0x10000, RZ ;  /* 0x000100000c0b7824 */ /* 0x000fe200078e00ff */
[----:B------:R-:W-:-:S03]  /*1370*/  SHF.L.U32 R16, R16, 0x10, RZ ;  /* 0x0000001010107819 */ /* 0x000fc600000006ff */
[----:B------:R-:W-:Y:S01]  /*1380*/  FMUL.FTZ R8, R8, R9 ;  /* 0x0000000908087220 */ /* 0x000fe20000410000 */
[----:B------:R-:W-:-:S03]  /*1390*/  SHF.L.U32 R10, R17, 0x10, RZ ;  /* 0x00000010110a7819 */ /* 0x000fc600000006ff */
[----:B------:R-:W-:Y:S01]  /*13a0*/  FFMA.FTZ R8, R11, R16, R8 ;  /* 0x000000100b087223 */ /* 0x000fe20000010008 */
[----:B------:R-:W-:Y:S01]  /*13b0*/  IMAD.U32 R11, R13, 0x10000, RZ ;  /* 0x000100000d0b7824 */ /* 0x000fe200078e00ff */
[----:B------:R-:W0:Y:S03]  /*13c0*/  SHFL.BFLY PT, R9, R6, 0x4, 0x1f ;  /* 0x0c801f0006097f89 */ /* 0x000e2600000e0000 */
[----:B------:R-:W-:Y:S01]  /*13d0*/  FFMA.FTZ R7, R11, R10, R8 ;  /* 0x0000000a0b077223 */ /* 0x000fe20000010008 */
[----:B---3--:R-:W-:Y:S02]  /*13e0*/  LOP3.LUT R11, R20, 0xffff0000, RZ, 0xc0, !PT ;  /* 0xffff0000140b7812 */ /* 0x008fe400078ec0ff */
[----:B-----5:R-:W-:Y:S02]  /*13f0*/  LOP3.LUT R8, R24, 0xffff0000, RZ, 0xc0, !PT ;  /* 0xffff000018087812 */ /* 0x020fe400078ec0ff */
[----:B------:R-:W-:-:S02]  /*1400*/  LOP3.LUT R10, R13, 0xffff0000, RZ, 0xc0, !PT ;  /* 0xffff00000d0a7812 */ /* 0x000fc400078ec0ff */
[----:B------:R-:W-:Y:S01]  /*1410*/  LOP3.LUT R17, R17, 0xffff0000, RZ, 0xc0, !PT ;  /* 0xffff000011117812 */ /* 0x000fe200078ec0ff */
[----:B------:R-:W-:Y:S01]  /*1420*/  FMUL.FTZ R8, R8, R11 ;  /* 0x0000000b08087220 */ /* 0x000fe20000410000 */
[----:B------:R-:W-:Y:S01]  /*1430*/  SHF.L.U32 R20, R20, 0x10, RZ ;  /* 0x0000001014147819 */ /* 0x000fe200000006ff */
[----:B------:R-:W-:Y:S01]  /*1440*/  IMAD.U32 R11, R24, 0x10000, RZ ;  /* 0x00010000180b7824 */ /* 0x000fe200078e00ff */
[----:B------:R-:W-:Y:S01]  /*1450*/  SHF.L.U32 R12, R25, 0x10, RZ ;  /* 0x00000010190c7819 */ /* 0x000fe200000006ff */
[----:B------:R-:W-:Y:S01]  /*1460*/  FFMA.FTZ R7, R10, R17, R7 ;  /* 0x000000110a077223 */ /* 0x000fe20000010007 */
        /* <DEDUP_REMOVED lines=9> */
[----:B0-----:R-:W-:Y:S01]  /*1500*/  FADD.FTZ R9, R6, R9 ;  /* 0x0000000906097221 */ /* 0x001fe20000010000 */
[----:B------:R-:W-:Y:S01]  /*1510*/  LOP3.LUT R13, R18, 0xffff0000, RZ, 0xc0, !PT ;  /* 0xffff0000120d7812 */ /* 0x000fe200078ec0ff */
[----:B------:R-:W-:Y:S01]  /*1520*/  FFMA.FTZ R12, R25, R21, R12 ;  /* 0x00000015190c7223 */ /* 0x000fe2000001000c */
[----:B------:R-:W-:Y:S01]  /*1530*/  SHF.L.U32 R8, R22, 0x10, RZ ;  /* 0x0000001016087819 */ /* 0x000fe200000006ff */
[----:B------:R-:W0:Y:S01]  /*1540*/  @!P0 LDC R24, c[0x0][0x384] ;  /* 0x0000e100ff188b82 */ /* 0x000e220000000800 */
[----:B------:R-:W-:Y:S01]  /*1550*/  SHF.L.U32 R17, R26, 0x10, RZ ;  /* 0x000000101a117819 */ /* 0x000fe200000006ff */
[----:B------:R-:W-:Y:S01]  /*1560*/  FFMA.FTZ R7, R14, R13, R7 ;  /* 0x0000000d0e077223 */ /* 0x000fe20000010007 */
[----:B------:R-:W-:-:S02]  /*1570*/  LOP3.LUT R22, R22, 0xffff0000, RZ, 0xc0, !PT ;  /* 0xffff000016167812 */ /* 0x000fc400078ec0ff */
[----:B------:R-:W-:Y:S01]  /*1580*/  LOP3.LUT R13, R26, 0xffff0000, RZ, 0xc0, !PT ;  /* 0xffff00001a0d7812 */ /* 0x000fe200078ec0ff */
[----:B------:R-:W-:Y:S01]  /*1590*/  FFMA.FTZ R12, R17, R8, R12 ;  /* 0x00000008110c7223 */ /* 0x000fe2000001000c */
[----:B------:R-:W-:Y:S01]  /*15a0*/  SHF.L.U32 R17, R27, 0x10, RZ ;  /* 0x000000101b117819 */ /* 0x000fe200000006ff */
[----:B------:R-:W-:Y:S01]  /*15b0*/  IMAD.U32 R14, R23, 0x10000, RZ ;  /* 0x00010000170e7824 */ /* 0x000fe200078e00ff */
[----:B------:R-:W-:Y:S01]  /*15c0*/  SHF.L.U32 R6, R15, 0x10, RZ ;  /* 0x000000100f067819 */ /* 0x000fe200000006ff */
[----:B------:R-:W-:Y:S01]  /*15d0*/  FFMA.FTZ R12, R13, R22, R12 ;  /* 0x000000160d0c7223 */ /* 0x000fe2000001000c */
[----:B------:R-:W-:Y:S01]  /*15e0*/  IMAD.U32 R11, R19, 0x10000, RZ ;  /* 0x00010000130b7824 */ /* 0x000fe200078e00ff */
[----:B------:R-:W-:Y:S02]  /*15f0*/  LOP3.LUT R23, R23, 0xffff0000, RZ, 0xc0, !PT ;  /* 0xffff000017177812 */ /* 0x000fe400078ec0ff */
[----:B------:R-:W-:Y:S01]  /*1600*/  LOP3.LUT R27, R27, 0xffff0000, RZ, 0xc0, !PT ;  /* 0xffff00001b1b7812 */ /* 0x000fe200078ec0ff */
[----:B------:R-:W-:Y:S01]  /*1610*/  FFMA.FTZ R12, R17, R14, R12 ;  /* 0x0000000e110c7223 */ /* 0x000fe2000001000c */
[----:B------:R-:W-:Y:S01]  /*1620*/  LOP3.LUT R15, R15, 0xffff0000, RZ, 0xc0, !PT ;  /* 0xffff00000f0f7812 */ /* 0x000fe200078ec0ff */
[----:B------:R-:W-:Y:S01]  /*1630*/  FFMA.FTZ R6, R6, R11, R7 ;  /* 0x0000000b06067223 */ /* 0x000fe20000010007 */
[----:B------:R-:W-:Y:S01]  /*1640*/  LOP3.LUT R10, R19, 0xffff0000, RZ, 0xc0, !PT ;  /* 0xffff0000130a7812 */ /* 0x000fe200078ec0ff */
[----:B------:R-:W-:Y:S01]  /*1650*/  FFMA.FTZ R12, R27, R23, R12 ;  /* 0x000000171b0c7223 */ /* 0x000fe2000001000c */
[----:B------:R-:W1:Y:S01]  /*1660*/  SHFL.BFLY PT, R8, R9, 0x2, 0x1f ;  /* 0x0c401f0009087f89 */ /* 0x000e6200000e0000 */
[----:B------:R-:W2:Y:S02]  /*1670*/  @!P0 LDC R23, c[0x0][0x384] ;  /* 0x0000e100ff178b82 */ /* 0x000ea40000000800 */
[----:B------:R-:W-:Y:S01]  /*1680*/  FFMA.FTZ R6, R15, R10, R6 ;  /* 0x0000000a0f067223 */ /* 0x000fe20000010006 */
[----:B------:R-:W3:Y:S04]  /*1690*/  SHFL.BFLY PT, R11, R12, 0x4, 0x1f ;  /* 0x0c801f000c0b7f89 */ /* 0x000ee800000e0000 */
[----:B------:R-:W4:Y:S01]  /*16a0*/  SHFL.BFLY PT, R7, R6, 0x4, 0x1f ;  /* 0x0c801f0006077f89 */ /* 0x000f2200000e0000 */
[----:B-1----:R-:W-:Y:S01]  /*16b0*/  FADD.FTZ R17, R9, R8 ;  /* 0x0000000809117221 */ /* 0x002fe20000010000 */
[----:B---3--:R-:W-:Y:S01]  /*16c0*/  FADD.FTZ R11, R12, R11 ;  /* 0x0000000b0c0b7221 */ /* 0x008fe20000010000 */
[----:B----4-:R-:W-:-:S04]  /*16d0*/  FADD.FTZ R8, R6, R7 ;  /* 0x0000000706087221 */ /* 0x010fc80000010000 */
[----:B------:R-:W1:Y:S04]  /*16e0*/  SHFL.BFLY PT, R10, R11, 0x2, 0x1f ;  /* 0x0c401f000b0a7f89 */ /* 0x000e6800000e0000 */
[----:B------:R-:W3:Y:S04]  /*16f0*/  SHFL.BFLY PT, R9, R8, 0x2, 0x1f ;  /* 0x0c401f0008097f89 */ /* 0x000ee800000e0000 */
[----:B------:R-:W4:Y:S01]  /*1700*/  SHFL.BFLY PT, R13, R0, 0x1, 0x1f ;  /* 0x0c201f00000d7f89 */ /* 0x000f2200000e0000 */
[----:B------:R-:W-:Y:S01]  /*1710*/  LEA R6, P1, R3, UR6, 0x2 ;  /* 0x0000000603067c11 */ /* 0x000fe2000f8210ff */
[----:B------:R-:W-:Y:S01]  /*1720*/  ULDC UR6, c[0x0][0x384] ;  /* 0x0000e10000067ab9 */ /* 0x000fe20000000800 */
[----:B------:R-:W-:-:S02]  /*1730*/  SHF.L.U32 R15, R2, 0x2, RZ ;  /* 0x00000002020f7819 */ /* 0x000fc400000006ff */
[----:B------:R-:W-:Y:S01]  /*1740*/  LEA.HI.X R7, R3, UR7, R28, 0x2, P1 ;  /* 0x0000000703077c11 */ /* 0x000fe200088f141c */
[----:B------:R-:W5:Y:S02]  /*1750*/  SHFL.BFLY PT, R20, R17, 0x1, 0x1f ;  /* 0x0c201f0011147f89 */ /* 0x000f6400000e0000 */
[----:B------:R-:W-:-:S04]  /*1760*/  IMAD.WIDE R14, R15, 0x10, R6 ;  /* 0x000000100f0e7825 */ /* 0x000fc800078e0206 */
[----:B-1----:R-:W-:Y:S01]  /*1770*/  FADD.FTZ R19, R11, R10 ;  /* 0x0000000a0b137221 */ /* 0x002fe20000010000 */
[----:B---3--:R-:W-:-:S04]  /*1780*/  FADD.FTZ R21, R8, R9 ;  /* 0x0000000908157221 */ /* 0x008fc80000010000 */
[----:B------:R-:W1:Y:S04]  /*1790*/  SHFL.BFLY PT, R16, R19, 0x1, 0x1f ;  /* 0x0c201f0013107f89 */ /* 0x000e6800000e0000 */
[----:B------:R-:W3:Y:S01]  /*17a0*/  SHFL.BFLY PT, R22, R21, 0x1, 0x1f ;  /* 0x0c201f0015167f89 */ /* 0x000ee200000e0000 */
[----:B----4-:R-:W-:Y:S01]  /*17b0*/  @!P0 FADD.FTZ R18, R0, R13 ;  /* 0x0000000d00128221 */ /* 0x010fe20000010000 */
[----:B------:R-:W-:-:S04]  /*17c0*/  IMAD.WIDE R12, R2, 0x40, R14 ;  /* 0x00000040020c7825 */ /* 0x000fc800078e020e */
[----:B------:R-:W-:-:S04]  /*17d0*/  IMAD.WIDE R10, R2, 0x40, R12 ;  /* 0x00000040020a7825 */ /* 0x000fc800078e020c */
[----:B-----5:R-:W-:Y:S01]  /*17e0*/  @!P0 FADD.FTZ R0, R17, R20 ;  /* 0x0000001411008221 */ /* 0x020fe20000010000 */
[----:B------:R-:W-:-:S04]  /*17f0*/  IMAD.WIDE R8, R2, 0x40, R10 ;  /* 0x0000004002087825 */ /* 0x000fc800078e020a */
[----:B--2---:R-:W-:Y:S01]  /*1800*/  @!P0 FMUL.FTZ R23, R0, R23 ;  /* 0x0000001700178220 */ /* 0x004fe20000410000 */
[----:B-1----:R-:W-:Y:S01]  /*1810*/  FADD.FTZ R20, R19, R16 ;  /* 0x0000001013147221 */ /* 0x002fe20000010000 */
[----:B------:R-:W-:-:S04]  /*1820*/  IMAD.WIDE R16, R2, 0x40, R8 ;  /* 0x0000004002107825 */ /* 0x000fc800078e0208 */
[----:B---3--:R-:W-:Y:S01]  /*1830*/  @!P0 FADD.FTZ R3, R21, R22 ;  /* 0x0000001615038221 */ /* 0x008fe20000010000 */
[----:B------:R-:W-:Y:S01]  /*1840*/  @!P0 FMUL.FTZ R21, R18, UR6 ;  /* 0x0000000612158c20 */ /* 0x000fe20008410000 */
[----:B------:R-:W-:Y:S02]  /*1850*/  FMUL.FTZ R27, R20, UR6 ;  /* 0x00000006141b7c20 */ /* 0x000fe40008410000 */
[----:B0-----:R-:W-:Y:S01]  /*1860*/  @!P0 FMUL.FTZ R25, R3, R24 ;  /* 0x0000001803198220 */ /* 0x001fe20000410000 */
[C---:B------:R-:W-:Y:S01]  /*1870*/  IMAD.WIDE R18, R2.reuse, 0x40, R16 ;  /* 0x0000004002127825 */ /* 0x040fe200078e0210 */
[----:B------:R-:W-:Y:S04]  /*1880*/  @!P0 STG.E desc[UR4][R4.64], R21 ;  /* 0x0000001504008986 */ /* 0x000fe8000c101904 */
[----:B------:R-:W-:Y:S01]  /*1890*/  @!P0 STG.E desc[UR4][R4.64+0x180], R27 ;  /* 0x0001801b04008986 */ /* 0x000fe2000c101904 */
[----:B------:R-:W-:-:S03]  /*18a0*/  IMAD.WIDE R2, R2, 0x40, R18 ;  /* 0x0000004002027825 */ /* 0x000fc600078e0212 */
[----:B------:R-:W-:Y:S04]  /*18b0*/  @!P0 STG.E desc[UR4][R4.64+0x80], R23 ;  /* 0x0000801704008986 */ /* 0x000fe8000c101904 */
[----:B------:R-:W-:Y:S04]  /*18c0*/  @!P0 STG.E desc[UR4][R4.64+0x100], R25 ;  /* 0x0001001904008986 */ /* 0x000fe8000c101904 */
[----:B------:R-:W-:Y:S04]  /*18d0*/  STG.E.128 desc[UR4][R6.64], RZ ;  /* 0x000000ff06007986 */ /* 0x000fe8000c101d04 */
[----:B------:R-:W-:Y:S04]  /*18e0*/  STG.E.128 desc[UR4][R14.64], RZ ;  /* 0x000000ff0e007986 */ /* 0x000fe8000c101d04 */
[----:B------:R-:W-:Y:S04]  /*18f0*/  STG.E.128 desc[UR4][R12.64], RZ ;  /* 0x000000ff0c007986 */ /* 0x000fe8000c101d04 */
[----:B------:R-:W-:Y:S04]  /*1900*/  STG.E.128 desc[UR4][R10.64], RZ ;  /* 0x000000ff0a007986 */ /* 0x000fe8000c101d04 */
[----:B------:R-:W-:Y:S04]  /*1910*/  STG.E.128 desc[UR4][R8.64], RZ ;  /* 0x000000ff08007986 */ /* 0x000fe8000c101d04 */
[----:B------:R-:W-:Y:S04]  /*1920*/  STG.E.128 desc[UR4][R16.64], RZ ;  /* 0x000000ff10007986 */ /* 0x000fe8000c101d04 */
[----:B------:R-:W-:Y:S04]  /*1930*/  STG.E.128 desc[UR4][R18.64], RZ ;  /* 0x000000ff12007986 */ /* 0x000fe8000c101d04 */
[----:B------:R-:W-:Y:S01]  /*1940*/  STG.E.128 desc[UR4][R2.64], RZ ;  /* 0x000000ff02007986 */ /* 0x000fe2000c101d04 */
[----:B------:R-:W-:Y:S05]  /*1950*/  EXIT ;  /* 0x000000000000794d */ /* 0x000fea0003800000 */
.L_x_2454:
        /* <DEDUP_REMOVED lines=10> */
.L_x_2502:


//--------------------- .nv.shared._ZN5flash44flash_bwd_dq_dk_dv_loop_seqk_parallel_kernelI23Flash_bwd_kernel_traitsILi64ELi64ELi128ELi8ELi2ELi4ELi4ELb1ELb0EN7cutlass10bfloat16_tE19Flash_kernel_traitsILi64ELi64ELi128ELi8ES3_EELb0ELb0ELb0ELb0ELb0ELb1ELb0EEEvNS_16Flash_bwd_paramsE --------------------------
	.section	.nv.shared._ZN5flash44flash_bwd_dq_dk_dv_loop_seqk_parallel_kernelI23Flash_bwd_kernel_traitsILi64ELi64ELi128ELi8ELi2ELi4ELi4ELb1ELb0EN7cutlass10bfloat16_tE19Flash_kernel_traitsILi64ELi64ELi128ELi8ES3_EELb0ELb0ELb0ELb0ELb0ELb1ELb0EEEvNS_16Flash_bwd_paramsE,"aw",@nobits
	.sectionflags	@""
	.align	16
	.zero		1024


//--------------------- .nv.shared.reserved.0     --------------------------
	.section	.nv.shared.reserved.0,"aw",@nobits
	.weak		__nv_reservedSMEM_offset_0_alias
	.size		__nv_reservedSMEM_offset_0_alias, 0, 0
	.other		__nv_reservedSMEM_offset_0_alias,@"STO_CUDA_RESERVED_SHARED STV_DEFAULT"
__nv_reservedSMEM_offset_0_alias:
	.zero		0


//--------------------- .nv.global                --------------------------
	.section	.nv.global,"aw",@nobits
.nv.global:
	.type		_ZN65_INTERNAL_23e465db_29_flash_bwd_hdim64_bf16_sm80_cu_ea41c527_37014cute1_E,@object
	.size		_ZN65_INTERNAL_23e465db_29_flash_bwd_hdim64_bf16_sm80_cu_ea41c527_37014cute1_E,(_ZN65_INTERNAL_23e465db_29_flash_bwd_hdim64_bf16_sm80_cu_ea41c527_37014cuda3std3__45__cpo6cbeginE - _ZN65_INTERNAL_23e465db_29_flash_bwd_hdim64_bf16_sm80_cu_ea41c527_37014cute1_E)
_ZN65_INTERNAL_23e465db_29_flash_bwd_hdim64_bf16_sm80_cu_ea41c527_37014cute1_E:
	.zero		1
	.type		_ZN65_INTERNAL_23e465db_29_flash_bwd_hdim64_bf16_sm80_cu_ea41c527_37014cuda3std3__45__cpo6cbeginE,@object
	.size		_ZN65_INTERNAL_23e465db_29_flash_bwd_hdim64_bf16_sm80_cu_ea41c527_37014cuda3std3__45__cpo6cbeginE,(_ZN65_INTERNAL_23e465db_29_flash_bwd_hdim64_bf16_sm80_cu_ea41c527_37014cuda3std3__48in_placeE - _ZN65_INTERNAL_23e465db_29_flash_bwd_hdim64_bf16_sm80_cu_ea41c527_37014cuda3std3__45__cpo6cbeginE)
_ZN65_INTERNAL_23e465db_29_flash_bwd_hdim64_bf16_sm80_cu_ea41c527_37014cuda3std3__45__cpo6cbeginE:
	.zero		1
	.type		_ZN65_INTERNAL_23e465db_29_flash_bwd_hdim64_bf16_sm80_cu_ea41c527_37014cuda3std3__48in_placeE,@object
	.size		_ZN65_INTERNAL_23e465db_29_flash_bwd_hdim64_bf16_sm80_cu_ea41c527_37014cuda3std3__48in_placeE,(_ZN65_INTERNAL_23e465db_29_flash_bwd_hdim64_bf16_sm80_cu_ea41c527_37014cuda3std6ranges3__45__cpo9iter_moveE - _ZN65_INTERNAL_23e465db_29_flash_bwd_hdim64_bf16_sm80_cu_ea41c527_37014cuda3std3__48in_placeE)
_ZN65_INTERNAL_23e465db_29_flash_bwd_hdim64_bf16_sm80_cu_ea41c527_37014cuda3std3__48in_placeE:
	.zero		1
	.type		_ZN65_INTERNAL_23e465db_29_flash_bwd_hdim64_bf16_sm80_cu_ea41c527_37014cuda3std6ranges3__45__cpo9iter_moveE,@object
	.size		_ZN65_INTERNAL_23e465db_29_flash_bwd_hdim64_bf16_sm80_cu_ea41c527_37014cuda3std6ranges3__45__cpo9iter_moveE,(_ZN65_INTERNAL_23e465db_29_flash_bwd_hdim64_bf16_sm80_cu_ea41c527_37014cuda3std3__45__cpo5beginE - _ZN65_INTERNAL_23e465db_29_flash_bwd_hdim64_bf16_sm80_cu_ea41c527_37014cuda3std6ranges3__45__cpo9iter_moveE)
_ZN65_INTERNAL_23e465db_29_flash_bwd_hdim64_bf16_sm80_cu_ea41c527_37014cuda3std6ranges3__45__cpo9iter_moveE:
	.zero		1
	.type		_ZN65_INTERNAL_23e465db_29_flash_bwd_hdim64_bf16_sm80_cu_ea41c527_37014cuda3std3__45__cpo5beginE,@object
	.size		_ZN65_INTERNAL_23e465db_29_flash_bwd_hdim64_bf16_sm80_cu_ea41c527_37014cuda3std3__45__cpo5beginE,(_ZN65_INTERNAL_23e465db_29_flash_bwd_hdim64_bf16_sm80_cu_ea41c527_37014cuda3std3__467_GLOBAL__N__23e465db_29_flash_bwd_hdim64_bf16_sm80_cu_ea41c527_37016ignoreE - _ZN65_INTERNAL_23e465db_29_flash_bwd_hdim64_bf16_sm80_cu_ea41c527_37014cuda3std3__45__cpo5beginE)
_ZN65_INTERNAL_23e465db_29_flash_bwd_hdim64_bf16_sm80_cu_ea41c527_37014cuda3std3__45__cpo5beginE:
	.zero		1
	.type		_ZN65_INTERNAL_23e465db_29_flash_bwd_hdim64_bf16_sm80_cu_ea41c527_37014cuda3std3__467_GLOBAL__N__23e465db_29_flash_bwd_hdim64_bf16_sm80_cu_ea41c527_37016ignoreE,@object
	.size		_ZN65_INTERNAL_23e465db_29_flash_bwd_hdim64_bf16_sm80_cu_ea41c527_37014cuda3std3__467_GLOBAL__N__23e465db_29_flash_bwd_hdim64_bf16_sm80_cu_ea41c527_37016ignoreE,(_ZN65_INTERNAL_23e465db_29_flash_bwd_hdim64_bf16_sm80_cu_ea41c527_37014cute7productE - _ZN65_INTERNAL_23e465db_29_flash_bwd_hdim64_bf16_sm80_cu_ea41c527_37014cuda3std3__467_GLOBAL__N__23e465db_29_flash_bwd_hdim64_bf16_sm80_cu_ea41c527_37016ignoreE)
_ZN65_INTERNAL_23e465db_29_flash_bwd_hdim64_bf16_sm80_cu_ea41c527_37014cuda3std3__467_GLOBAL__N__23e465db_29_flash_bwd_hdim64_bf16_sm80_cu_ea41c527_37016ignoreE:
	.zero		1
	.type		_ZN65_INTERNAL_23e465db_29_flash_bwd_hdim64_bf16_sm80_cu_ea41c527_37014cute7productE,@object
	.size		_ZN65_INTERNAL_23e465db_29_flash_bwd_hdim64_bf16_sm80_cu_ea41c527_37014cute7productE,(_ZN65_INTERNAL_23e465db_29_flash_bwd_hdim64_bf16_sm80_cu_ea41c527_37014cuda3std3__45__cpo3endE - _ZN65_INTERNAL_23e465db_29_flash_bwd_hdim64_bf16_sm80_cu_ea41c527_37014cute7productE)
_ZN65_INTERNAL_23e465db_29_flash_bwd_hdim64_bf16_sm80_cu_ea41c527_37014cute7productE:
	.zero		1
	.type		_ZN65_INTERNAL_23e465db_29_flash_bwd_hdim64_bf16_sm80_cu_ea41c527_37014cuda3std3__45__cpo3endE,@object
	.size		_ZN65_INTERNAL_23e465db_29_flash_bwd_hdim64_bf16_sm80_cu_ea41c527_37014cuda3std3__45__cpo3endE,(_ZN65_INTERNAL_23e465db_29_flash_bwd_hdim64_bf16_sm80_cu_ea41c527_37014cuda3std3__419piecewise_constructE - _ZN65_INTERNAL_23e465db_29_flash_bwd_hdim64_bf16_sm80_cu_ea41c527_37014cuda3std3__45__cpo3endE)
_ZN65_INTERNAL_23e465db_29_flash_bwd_hdim64_bf16_sm80_cu_ea41c527_37014cuda3std3__45__cpo3endE:
	.zero		1
	.type		_ZN65_INTERNAL_23e465db_29_flash_bwd_hdim64_bf16_sm80_cu_ea41c527_37014cuda3std3__419piecewise_constructE,@object
	.size		_ZN65_INTERNAL_23e465db_29_flash_bwd_hdim64_bf16_sm80_cu_ea41c527_37014cuda3std3__419piecewise_constructE,(_ZN65_INTERNAL_23e465db_29_flash_bwd_hdim64_bf16_sm80_cu_ea41c527_37014cuda3std3__45__cpo4cendE - _ZN65_INTERNAL_23e465db_29_flash_bwd_hdim64_bf16_sm80_cu_ea41c527_37014cuda3std3__419piecewise_constructE)
_ZN65_INTERNAL_23e465db_29_flash_bwd_hdim64_bf16_sm80_cu_ea41c527_37014cuda3std3__419piecewise_constructE:
	.zero		1
	.type		_ZN65_INTERNAL_23e465db_29_flash_bwd_hdim64_bf16_sm80_cu_ea41c527_37014cuda3std3__45__cpo4cendE,@object
	.size		_ZN65_INTERNAL_23e465db_29_flash_bwd_hdim64_bf16_sm80_cu_ea41c527_37014cuda3std3__45__cpo4cendE,(_ZN65_INTERNAL_23e465db_29_flash_bwd_hdim64_bf16_sm80_cu_ea41c527_37014cuda3std6ranges3__45__cpo4swapE - _ZN65_INTERNAL_23e465db_29_flash_bwd_hdim64_bf16_sm80_cu_ea41c527_37014cuda3std3__45__cpo4cendE)
_ZN65_INTERNAL_23e465db_29_flash_bwd_hdim64_bf16_sm80_cu_ea41c527_37014cuda3std3__45__cpo4cendE:
	.zero		1
	.type		_ZN65_INTERNAL_23e465db_29_flash_bwd_hdim64_bf16_sm80_cu_ea41c527_37014cuda3std6ranges3__45__cpo4swapE,@object
	.size		_ZN65_INTERNAL_23e465db_29_flash_bwd_hdim64_bf16_sm80_cu_ea41c527_37014cuda3std6ranges3__45__cpo4swapE,(.L_7 - _ZN65_INTERNAL_23e465db_29_flash_bwd_hdim64_bf16_sm80_cu_ea41c527_37014cuda3std6ranges3__45__cpo4swapE)
_ZN65_INTERNAL_23e465db_29_flash_bwd_hdim64_bf16_sm80_cu_ea41c527_37014cuda3std6ranges3__45__cpo4swapE:
	.zero		1
.L_7:


//--------------------- .nv.shared._ZN5flash44flash_bwd_dq_dk_dv_loop_seqk_parallel_kernelI23Flash_bwd_kernel_traitsILi64ELi64ELi128ELi8ELi2ELi4ELi4ELb1ELb0EN7cutlass10bfloat16_tE19Flash_kernel_traitsILi64ELi64ELi128ELi8ES3_EELb0ELb0ELb0ELb0ELb0ELb0ELb0EEEvNS_16Flash_bwd_paramsE --------------------------
	.section	.nv.shared._ZN5flash44flash_bwd_dq_dk_dv_loop_seqk_parallel_kernelI23Flash_bwd_kernel_traitsILi64ELi64ELi128ELi8ELi2ELi4ELi4ELb1ELb0EN7cutlass10bfloat16_tE19Flash_kernel_traitsILi64ELi64ELi128ELi8ES3_EELb0ELb0ELb0ELb0ELb0ELb0ELb0EEEvNS_16Flash_bwd_paramsE,"aw",@nobits
	.sectionflags	@""
	.align	16
	.zero		1024


//--------------------- .nv.shared._ZN5flash44flash_bwd_dq_dk_dv_loop_seqk_parallel_kernelI23Flash_bwd_kernel_traitsILi64ELi64ELi128ELi8ELi2ELi4ELi4ELb1ELb0EN7cutlass10bfloat16_tE19Flash_kernel_traitsILi64ELi64ELi128ELi8ES3_EELb0ELb0ELb1ELb0ELb0ELb0ELb0EEEvNS_16Flash_bwd_paramsE --------------------------
	.section	.nv.shared._ZN5flash44flash_bwd_dq_dk_dv_loop_seqk_parallel_kernelI23Flash_bwd_kernel_traitsILi64ELi64ELi128ELi8ELi2ELi4ELi4ELb1ELb0EN7cutlass10bfloat16_tE19Flash_kernel_traitsILi64ELi64ELi128ELi8ES3_EELb0ELb0ELb1ELb0ELb0ELb0ELb0EEEvNS_16Flash_bwd_paramsE,"aw",@nobits
	.sectionflags	@""
	.align	16
	.zero		1024


//--------------------- .nv.shared._ZN5flash44flash_bwd_dq_dk_dv_loop_seqk_parallel_kernelI23Flash_bwd_kernel_traitsILi64ELi64ELi128ELi8ELi2ELi4ELi4ELb1ELb0EN7cutlass10bfloat16_tE19Flash_kernel_traitsILi64ELi64ELi128ELi8ES3_EELb0ELb0ELb0ELb0ELb1ELb1ELb0EEEvNS_16Flash_bwd_paramsE --------------------------
	.section	.nv.shared._ZN5flash44flash_bwd_dq_dk_dv_loop_seqk_parallel_kernelI23Flash_bwd_kernel_traitsILi64ELi64ELi128ELi8ELi2ELi4ELi4ELb1ELb0EN7cutlass10bfloat16_tE19Flash_kernel_traitsILi64ELi64ELi128ELi8ES3_EELb0ELb0ELb0ELb0ELb1ELb1ELb0EEEvNS_16Flash_bwd_paramsE,"aw",@nobits
	.sectionflags	@""
	.align	16
	.zero		1024


//--------------------- .nv.shared._ZN5flash44flash_bwd_dq_dk_dv_loop_seqk_parallel_kernelI23Flash_bwd_kernel_traitsILi64ELi64ELi128ELi8ELi2ELi4ELi4ELb1ELb0EN7cutlass10bfloat16_tE19Flash_kernel_traitsILi64ELi64ELi128ELi8ES3_EELb0ELb0ELb0ELb1ELb0ELb0ELb0EEEvNS_16Flash_bwd_paramsE --------------------------
	.section	.nv.shared._ZN5flash44flash_bwd_dq_dk_dv_loop_seqk_parallel_kernelI23Flash_bwd_kernel_traitsILi64ELi64ELi128ELi8ELi2ELi4ELi4ELb1ELb0EN7cutlass10bfloat16_tE19Flash_kernel_traitsILi64ELi64ELi128ELi8ES3_EELb0ELb0ELb0ELb1ELb0ELb0ELb0EEEvNS_16Flash_bwd_paramsE,"aw",@nobits
	.sectionflags	@""
	.align	16
	.zero		1024


//--------------------- .nv.shared._ZN5flash44flash_bwd_dq_dk_dv_loop_seqk_parallel_kernelI23Flash_bwd_kernel_traitsILi64ELi64ELi128ELi8ELi2ELi4ELi4ELb1ELb0EN7cutlass10bfloat16_tE19Flash_kernel_traitsILi64ELi64ELi128ELi8ES3_EELb0ELb0ELb1ELb0ELb0ELb1ELb0EEEvNS_16Flash_bwd_paramsE --------------------------
	.section	.nv.shared._ZN5flash44flash_bwd_dq_dk_dv_loop_seqk_parallel_kernelI23Flash_bwd_kernel_traitsILi64ELi64ELi128ELi8ELi2ELi4ELi4ELb1ELb0EN7cutlass10bfloat16_tE19Flash_kernel_traitsILi64ELi64ELi128ELi8ES3_EELb0ELb0ELb1ELb0ELb0ELb1ELb0EEEvNS_16Flash_bwd_paramsE,"aw",@nobits
	.sectionflags	@""
	.align	16
	.zero		1024


//--------------------- .nv.shared._ZN5flash44flash_bwd_dq_dk_dv_loop_seqk_parallel_kernelI23Flash_bwd_kernel_traitsILi64ELi64ELi128ELi8ELi2ELi4ELi4ELb1ELb0EN7cutlass10bfloat16_tE19Flash_kernel_traitsILi64ELi64ELi128ELi8ES3_EELb0ELb0ELb1ELb1ELb0ELb0ELb0EEEvNS_16Flash_bwd_paramsE --------------------------
	.section	.nv.shared._ZN5flash44flash_bwd_dq_dk_dv_loop_seqk_parallel_kernelI23Flash_bwd_kernel_traitsILi64ELi64ELi128ELi8ELi2ELi4ELi4ELb1ELb0EN7cutlass10bfloat16_tE19Flash_kernel_traitsILi64ELi64ELi128ELi8ES3_EELb0ELb0ELb1ELb1ELb0ELb0ELb0EEEvNS_16Flash_bwd_paramsE,"aw",@nobits
	.sectionflags	@""
	.align	16
	.zero		1024


//--------------------- .nv.shared._ZN5flash44flash_bwd_dq_dk_dv_loop_seqk_parallel_kernelI23Flash_bwd_kernel_traitsILi64ELi128ELi128ELi8ELi4ELi4ELi4ELb0ELb0EN7cutlass10bfloat16_tE19Flash_kernel_traitsILi64ELi128ELi128ELi8ES3_EELb0ELb0ELb0ELb0ELb0ELb1ELb0EEEvNS_16Flash_bwd_paramsE --------------------------
	.section	.nv.shared._ZN5flash44flash_bwd_dq_dk_dv_loop_seqk_parallel_kernelI23Flash_bwd_kernel_traitsILi64ELi128ELi128ELi8ELi4ELi4ELi4ELb0ELb0EN7cutlass10bfloat16_tE19Flash_kernel_traitsILi64ELi128ELi128ELi8ES3_EELb0ELb0ELb0ELb0ELb0ELb1ELb0EEEvNS_16Flash_bwd_paramsE,"aw",@nobits
	.sectionflags	@""
	.align	16
	.zero		1024


//--------------------- .nv.shared._ZN5flash44flash_bwd_dq_dk_dv_loop_seqk_parallel_kernelI23Flash_bwd_kernel_traitsILi64ELi128ELi128ELi8ELi4ELi4ELi4ELb0ELb0EN7cutlass10bfloat16_tE19Flash_kernel_traitsILi64ELi128ELi128ELi8ES3_EELb0ELb0ELb0ELb0ELb0ELb0ELb0EEEvNS_16Flash_bwd_paramsE --------------------------
	.section	.nv.shared._ZN5flash44flash_bwd_dq_dk_dv_loop_seqk_parallel_kernelI23Flash_bwd_kernel_traitsILi64ELi128ELi128ELi8ELi4ELi4ELi4ELb0ELb0EN7cutlass10bfloat16_tE19Flash_kernel_traitsILi64ELi128ELi128ELi8ES3_EELb0ELb0ELb0ELb0ELb0ELb0ELb0EEEvNS_16Flash_bwd_paramsE,"aw",@nobits
	.sectionflags	@""
	.align	16
	.zero		1024


//--------------------- .nv.shared._ZN5flash44flash_bwd_dq_dk_dv_loop_seqk_parallel_kernelI23Flash_bwd_kernel_traitsILi64ELi128ELi128ELi8ELi4ELi4ELi4ELb0ELb0EN7cutlass10bfloat16_tE19Flash_kernel_traitsILi64ELi128ELi128ELi8ES3_EELb0ELb0ELb1ELb0ELb0ELb0ELb0EEEvNS_16Flash_bwd_paramsE --------------------------
	.section	.nv.shared._ZN5flash44flash_bwd_dq_dk_dv_loop_seqk_parallel_kernelI23Flash_bwd_kernel_traitsILi64ELi128ELi128ELi8ELi4ELi4ELi4ELb0ELb0EN7cutlass10bfloat16_tE19Flash_kernel_traitsILi64ELi128ELi128ELi8ES3_EELb0ELb0ELb1ELb0ELb0ELb0ELb0EEEvNS_16Flash_bwd_paramsE,"aw",@nobits
	.sectionflags	@""
	.align	16
	.zero		1024


//--------------------- .nv.shared._ZN5flash44flash_bwd_dq_dk_dv_loop_seqk_parallel_kernelI23Flash_bwd_kernel_traitsILi64ELi128ELi128ELi8ELi4ELi4ELi4ELb0ELb0EN7cutlass10bfloat16_tE19Flash_kernel_traitsILi64ELi128ELi128ELi8ES3_EELb0ELb0ELb0ELb0ELb1ELb1ELb0EEEvNS_16Flash_bwd_paramsE --------------------------
	.section	.nv.shared._ZN5flash44flash_bwd_dq_dk_dv_loop_seqk_parallel_kernelI23Flash_bwd_kernel_traitsILi64ELi128ELi128ELi8ELi4ELi4ELi4ELb0ELb0EN7cutlass10bfloat16_tE19Flash_kernel_traitsILi64ELi128ELi128ELi8ES3_EELb0ELb0ELb0ELb0ELb1ELb1ELb0EEEvNS_16Flash_bwd_paramsE,"aw",@nobits
	.sectionflags	@""
	.align	16
	.zero		1024


//--------------------- .nv.shared._ZN5flash44flash_bwd_dq_dk_dv_loop_seqk_parallel_kernelI23Flash_bwd_kernel_traitsILi64ELi128ELi128ELi8ELi4ELi4ELi4ELb0ELb0EN7cutlass10bfloat16_tE19Flash_kernel_traitsILi64ELi128ELi128ELi8ES3_EELb0ELb0ELb0ELb1ELb0ELb0ELb0EEEvNS_16Flash_bwd_paramsE --------------------------
	.section	.nv.shared._ZN5flash44flash_bwd_dq_dk_dv_loop_seqk_parallel_kernelI23Flash_bwd_kernel_traitsILi64ELi128ELi128ELi8ELi4ELi4ELi4ELb0ELb0EN7cutlass10bfloat16_tE19Flash_kernel_traitsILi64ELi128ELi128ELi8ES3_EELb0ELb0ELb0ELb1ELb0ELb0ELb0EEEvNS_16Flash_bwd_paramsE,"aw",@nobits
	.sectionflags	@""
	.align	16
	.zero		1024


//--------------------- .nv.shared._ZN5flash44flash_bwd_dq_dk_dv_loop_seqk_parallel_kernelI23Flash_bwd_kernel_traitsILi64ELi128ELi128ELi8ELi4ELi4ELi4ELb0ELb0EN7cutlass10bfloat16_tE19Flash_kernel_traitsILi64ELi128ELi128ELi8ES3_EELb0ELb0ELb1ELb0ELb0ELb1ELb0EEEvNS_16Flash_bwd_paramsE --------------------------
	.section	.nv.shared._ZN5flash44flash_bwd_dq_dk_dv_loop_seqk_parallel_kernelI23Flash_bwd_kernel_traitsILi64ELi128ELi128ELi8ELi4ELi4ELi4ELb0ELb0EN7cutlass10bfloat16_tE19Flash_kernel_traitsILi64ELi128ELi128ELi8ES3_EELb0ELb0ELb1ELb0ELb0ELb1ELb0EEEvNS_16Flash_bwd_paramsE,"aw",@nobits
	.sectionflags	@""
	.align	16
	.zero		1024


//--------------------- .nv.shared._ZN5flash44flash_bwd_dq_dk_dv_loop_seqk_parallel_kernelI23Flash_bwd_kernel_traitsILi64ELi128ELi128ELi8ELi4ELi4ELi4ELb0ELb0EN7cutlass10bfloat16_tE19Flash_kernel_traitsILi64ELi128ELi128ELi8ES3_EELb0ELb0ELb1ELb1ELb0ELb0ELb0EEEvNS_16Flash_bwd_paramsE --------------------------
	.section	.nv.shared._ZN5flash44flash_bwd_dq_dk_dv_loop_seqk_parallel_kernelI23Flash_bwd_kernel_traitsILi64ELi128ELi128ELi8ELi4ELi4ELi4ELb0ELb0EN7cutlass10bfloat16_tE19Flash_kernel_traitsILi64ELi128ELi128ELi8ES3_EELb0ELb0ELb1ELb1ELb0ELb0ELb0EEEvNS_16Flash_bwd_paramsE,"aw",@nobits
	.sectionflags	@""
	.align	16
	.zero		1024


//--------------------- .nv.shared._ZN5flash27flash_bwd_convert_dq_kernelI23Flash_bwd_kernel_traitsILi64ELi64ELi128ELi8ELi2ELi4ELi4ELb1ELb0EN7cutlass10bfloat16_tE19Flash_kernel_traitsILi64ELi64ELi128ELi8ES3_EEEEvNS_16Flash_bwd_paramsEi --------------------------
	.section	.nv.shared._ZN5flash27flash_bwd_convert_dq_kernelI23Flash_bwd_kernel_traitsILi64ELi64ELi128ELi8ELi2ELi4ELi4ELb1ELb0EN7cutlass10bfloat16_tE19Flash_kernel_traitsILi64ELi64ELi128ELi8ES3_EEEEvNS_16Flash_bwd_paramsEi,"aw",@nobits
	.sectionflags	@""
	.align	16
	.zero		1024


//--------------------- .nv.shared._ZN5flash44flash_bwd_dq_dk_dv_loop_seqk_parallel_kernelI23Flash_bwd_kernel_traitsILi64ELi64ELi128ELi8ELi2ELi4ELi4ELb1ELb0EN7cutlass10bfloat16_tE19Flash_kernel_traitsILi64ELi64ELi128ELi8ES3_EELb1ELb0ELb0ELb0ELb0ELb1ELb0EEEvNS_16Flash_bwd_paramsE --------------------------
	.section	.nv.shared._ZN5flash44flash_bwd_dq_dk_dv_loop_seqk_parallel_kernelI23Flash_bwd_kernel_traitsILi64ELi64ELi128ELi8ELi2ELi4ELi4ELb1ELb0EN7cutlass10bfloat16_tE19Flash_kernel_traitsILi64ELi64ELi128ELi8ES3_EELb1ELb0ELb0ELb0ELb0ELb1ELb0EEEvNS_16Flash_bwd_paramsE,"aw",@nobits
	.sectionflags	@""
	.align	16
	.zero		1024


//--------------------- .nv.shared._ZN5flash44flash_bwd_dq_dk_dv_loop_seqk_parallel_kernelI23Flash_bwd_kernel_traitsILi64ELi64ELi128ELi8ELi2ELi4ELi4ELb1ELb0EN7cutlass10bfloat16_tE19Flash_kernel_traitsILi64ELi64ELi128ELi8ES3_EELb0ELb0ELb0ELb0ELb0ELb1ELb1EEEvNS_16Flash_bwd_paramsE --------------------------
	.section	.nv.shared._ZN5flash44flash_bwd_dq_dk_dv_loop_seqk_parallel_kernelI23Flash_bwd_kernel_traitsILi64ELi64ELi128ELi8ELi2ELi4ELi4ELb1ELb0EN7cutlass10bfloat16_tE19Flash_kernel_traitsILi64ELi64ELi128ELi8ES3_EELb0ELb0ELb0ELb0ELb0ELb1ELb1EEEvNS_16Flash_bwd_paramsE,"aw",@nobits
	.sectionflags	@""
	.align	16
	.zero		1024


//--------------------- .nv.shared._ZN5flash44flash_bwd_dq_dk_dv_loop_seqk_parallel_kernelI23Flash_bwd_kernel_traitsILi64ELi64ELi128ELi8ELi2ELi4ELi4ELb1ELb0EN7cutlass10bfloat16_tE19Flash_kernel_traitsILi64ELi64ELi128ELi8ES3_EELb1ELb0ELb0ELb0ELb0ELb0ELb0EEEvNS_16Flash_bwd_paramsE --------------------------
	.section	.nv.shared._ZN5flash44flash_bwd_dq_dk_dv_loop_seqk_parallel_kernelI23Flash_bwd_kernel_traitsILi64ELi64ELi128ELi8ELi2ELi4ELi4ELb1ELb0EN7cutlass10bfloat16_tE19Flash_kernel_traitsILi64ELi64ELi128ELi8ES3_EELb1ELb0ELb0ELb0ELb0ELb0ELb0EEEvNS_16Flash_bwd_paramsE,"aw",@nobits
	.sectionflags	@""
	.align	16
	.zero		1024


//--------------------- .nv.shared._ZN5flash44flash_bwd_dq_dk_dv_loop_seqk_parallel_kernelI23Flash_bwd_kernel_traitsILi64ELi64ELi128ELi8ELi2ELi4ELi4ELb1ELb0EN7cutlass10bfloat16_tE19Flash_kernel_traitsILi64ELi64ELi128ELi8ES3_EELb0ELb0ELb0ELb0ELb0ELb0ELb1EEEvNS_16Flash_bwd_paramsE --------------------------
	.section	.nv.shared._ZN5flash44flash_bwd_dq_dk_dv_loop_seqk_parallel_kernelI23Flash_bwd_kernel_traitsILi64ELi64ELi128ELi8ELi2ELi4ELi4ELb1ELb0EN7cutlass10bfloat16_tE19Flash_kernel_traitsILi64ELi64ELi128ELi8ES3_EELb0ELb0ELb0ELb0ELb0ELb0ELb1EEEvNS_16Flash_bwd_paramsE,"aw",@nobits
	.sectionflags	@""
	.align	16
	.zero		1024


//--------------------- .nv.shared._ZN5flash44flash_bwd_dq_dk_dv_loop_seqk_parallel_kernelI23Flash_bwd_kernel_traitsILi64ELi64ELi128ELi8ELi2ELi4ELi4ELb1ELb0EN7cutlass10bfloat16_tE19Flash_kernel_traitsILi64ELi64ELi128ELi8ES3_EELb1ELb0ELb1ELb0ELb0ELb0ELb0EEEvNS_16Flash_bwd_paramsE --------------------------
	.section	.nv.shared._ZN5flash44flash_bwd_dq_dk_dv_loop_seqk_parallel_kernelI23Flash_bwd_kernel_traitsILi64ELi64ELi128ELi8ELi2ELi4ELi4ELb1ELb0EN7cutlass10bfloat16_tE19Flash_kernel_traitsILi64ELi64ELi128ELi8ES3_EELb1ELb0ELb1ELb0ELb0ELb0ELb0EEEvNS_16Flash_bwd_paramsE,"aw",@nobits
	.sectionflags	@""
	.align	16
	.zero		1024


//--------------------- .nv.shared._ZN5flash44flash_bwd_dq_dk_dv_loop_seqk_parallel_kernelI23Flash_bwd_kernel_traitsILi64ELi64ELi128ELi8ELi2ELi4ELi4ELb1ELb0EN7cutlass10bfloat16_tE19Flash_kernel_traitsILi64ELi64ELi128ELi8ES3_EELb0ELb0ELb1ELb0ELb0ELb0ELb1EEEvNS_16Flash_bwd_paramsE --------------------------
	.section	.nv.shared._ZN5flash44flash_bwd_dq_dk_dv_loop_seqk_parallel_kernelI23Flash_bwd_kernel_traitsILi64ELi64ELi128ELi8ELi2ELi4ELi4ELb1ELb0EN7cutlass10bfloat16_tE19Flash_kernel_traitsILi64ELi64ELi128ELi8ES3_EELb0ELb0ELb1ELb0ELb0ELb0ELb1EEEvNS_16Flash_bwd_paramsE,"aw",@nobits
	.sectionflags	@""
	.align	16
	.zero		1024


//--------------------- .nv.shared._ZN5flash44flash_bwd_dq_dk_dv_loop_seqk_parallel_kernelI23Flash_bwd_kernel_traitsILi64ELi64ELi128ELi8ELi2ELi4ELi4ELb1ELb0EN7cutlass10bfloat16_tE19Flash_kernel_traitsILi64ELi64ELi128ELi8ES3_EELb1ELb0ELb0ELb0ELb1ELb1ELb0EEEvNS_16Flash_bwd_paramsE --------------------------
	.section	.nv.shared._ZN5flash44flash_bwd_dq_dk_dv_loop_seqk_parallel_kernelI23Flash_bwd_kernel_traitsILi64ELi64ELi128ELi8ELi2ELi4ELi4ELb1ELb0EN7cutlass10bfloat16_tE19Flash_kernel_traitsILi64ELi64ELi128ELi8ES3_EELb1ELb0ELb0ELb0ELb1ELb1ELb0EEEvNS_16Flash_bwd_paramsE,"aw",@nobits
	.sectionflags	@""
	.align	16
	.zero		1024


//--------------------- .nv.shared._ZN5flash44flash_bwd_dq_dk_dv_loop_seqk_parallel_kernelI23Flash_bwd_kernel_traitsILi64ELi64ELi128ELi8ELi2ELi4ELi4ELb1ELb0EN7cutlass10bfloat16_tE19Flash_kernel_traitsILi64ELi64ELi128ELi8ES3_EELb0ELb0ELb0ELb0ELb1ELb1ELb1EEEvNS_16Flash_bwd_paramsE --------------------------
	.section	.nv.shared._ZN5flash44flash_bwd_dq_dk_dv_loop_seqk_parallel_kernelI23Flash_bwd_kernel_traitsILi64ELi64ELi128ELi8ELi2ELi4ELi4ELb1ELb0EN7cutlass10bfloat16_tE19Flash_kernel_traitsILi64ELi64ELi128ELi8ES3_EELb0ELb0ELb0ELb0ELb1ELb1ELb1EEEvNS_16Flash_bwd_paramsE,"aw",@nobits
	.sectionflags	@""
	.align	16
	.zero		1024


//--------------------- .nv.shared._ZN5flash44flash_bwd_dq_dk_dv_loop_seqk_parallel_kernelI23Flash_bwd_kernel_traitsILi64ELi64ELi128ELi8ELi2ELi4ELi4ELb1ELb0EN7cutlass10bfloat16_tE19Flash_kernel_traitsILi64ELi64ELi128ELi8ES3_EELb1ELb0ELb0ELb1ELb0ELb0ELb0EEEvNS_16Flash_bwd_paramsE --------------------------
	.section	.nv.shared._ZN5flash44flash_bwd_dq_dk_dv_loop_seqk_parallel_kernelI23Flash_bwd_kernel_traitsILi64ELi64ELi128ELi8ELi2ELi4ELi4ELb1ELb0EN7cutlass10bfloat16_tE19Flash_kernel_traitsILi64ELi64ELi128ELi8ES3_EELb1ELb0ELb0ELb1ELb0ELb0ELb0EEEvNS_16Flash_bwd_paramsE,"aw",@nobits
	.sectionflags	@""
	.align	16
	.zero		1024


//--------------------- .nv.shared._ZN5flash44flash_bwd_dq_dk_dv_loop_seqk_parallel_kernelI23Flash_bwd_kernel_traitsILi64ELi64ELi128ELi8ELi2ELi4ELi4ELb1ELb0EN7cutlass10bfloat16_tE19Flash_kernel_traitsILi64ELi64ELi128ELi8ES3_EELb0ELb0ELb0ELb1ELb0ELb0ELb1EEEvNS_16Flash_bwd_paramsE --------------------------
	.section	.nv.shared._ZN5flash44flash_bwd_dq_dk_dv_loop_seqk_parallel_kernelI23Flash_bwd_kernel_traitsILi64ELi64ELi128ELi8ELi2ELi4ELi4ELb1ELb0EN7cutlass10bfloat16_tE19Flash_kernel_traitsILi64ELi64ELi128ELi8ES3_EELb0ELb0ELb0ELb1ELb0ELb0ELb1EEEvNS_16Flash_bwd_paramsE,"aw",@nobits
	.sectionflags	@""
	.align	16
	.zero		1024


//--------------------- .nv.shared._ZN5flash44flash_bwd_dq_dk_dv_loop_seqk_parallel_kernelI23Flash_bwd_kernel_traitsILi64ELi64ELi128ELi8ELi2ELi4ELi4ELb1ELb0EN7cutlass10bfloat16_tE19Flash_kernel_traitsILi64ELi64ELi128ELi8ES3_EELb1ELb0ELb1ELb0ELb0ELb1ELb0EEEvNS_16Flash_bwd_paramsE --------------------------
	.section	.nv.shared._ZN5flash44flash_bwd_dq_dk_dv_loop_seqk_parallel_kernelI23Flash_bwd_kernel_traitsILi64ELi64ELi128ELi8ELi2ELi4ELi4ELb1ELb0EN7cutlass10bfloat16_tE19Flash_kernel_traitsILi64ELi64ELi128ELi8ES3_EELb1ELb0ELb1ELb0ELb0ELb1ELb0EEEvNS_16Flash_bwd_paramsE,"aw",@nobits
	.sectionflags	@""
	.align	16
	.zero		1024


//--------------------- .nv.shared._ZN5flash44flash_bwd_dq_dk_dv_loop_seqk_parallel_kernelI23Flash_bwd_kernel_traitsILi64ELi64ELi128ELi8ELi2ELi4ELi4ELb1ELb0EN7cutlass10bfloat16_tE19Flash_kernel_traitsILi64ELi64ELi128ELi8ES3_EELb0ELb0ELb1ELb0ELb0ELb1ELb1EEEvNS_16Flash_bwd_paramsE --------------------------
	.section	.nv.shared._ZN5flash44flash_bwd_dq_dk_dv_loop_seqk_parallel_kernelI23Flash_bwd_kernel_traitsILi64ELi64ELi128ELi8ELi2ELi4ELi4ELb1ELb0EN7cutlass10bfloat16_tE19Flash_kernel_traitsILi64ELi64ELi128ELi8ES3_EELb0ELb0ELb1ELb0ELb0ELb1ELb1EEEvNS_16Flash_bwd_paramsE,"aw",@nobits
	.sectionflags	@""
	.align	16
	.zero		1024


//--------------------- .nv.shared._ZN5flash44flash_bwd_dq_dk_dv_loop_seqk_parallel_kernelI23Flash_bwd_kernel_traitsILi64ELi64ELi128ELi8ELi2ELi4ELi4ELb1ELb0EN7cutlass10bfloat16_tE19Flash_kernel_traitsILi64ELi64ELi128ELi8ES3_EELb1ELb0ELb1ELb1ELb0ELb0ELb0EEEvNS_16Flash_bwd_paramsE --------------------------
	.section	.nv.shared._ZN5flash44flash_bwd_dq_dk_dv_loop_seqk_parallel_kernelI23Flash_bwd_kernel_traitsILi64ELi64ELi128ELi8ELi2ELi4ELi4ELb1ELb0EN7cutlass10bfloat16_tE19Flash_kernel_traitsILi64ELi64ELi128ELi8ES3_EELb1ELb0ELb1ELb1ELb0ELb0ELb0EEEvNS_16Flash_bwd_paramsE,"aw",@nobits
	.sectionflags	@""
	.align	16
	.zero		1024


//--------------------- .nv.shared._ZN5flash44flash_bwd_dq_dk_dv_loop_seqk_parallel_kernelI23Flash_bwd_kernel_traitsILi64ELi64ELi128ELi8ELi2ELi4ELi4ELb1ELb0EN7cutlass10bfloat16_tE19Flash_kernel_traitsILi64ELi64ELi128ELi8ES3_EELb0ELb0ELb1ELb1ELb0ELb0ELb1EEEvNS_16Flash_bwd_paramsE --------------------------
	.section	.nv.shared._ZN5flash44flash_bwd_dq_dk_dv_loop_seqk_parallel_kernelI23Flash_bwd_kernel_traitsILi64ELi64ELi128ELi8ELi2ELi4ELi4ELb1ELb0EN7cutlass10bfloat16_tE19Flash_kernel_traitsILi64ELi64ELi128ELi8ES3_EELb0ELb0ELb1ELb1ELb0ELb0ELb1EEEvNS_16Flash_bwd_paramsE,"aw",@nobits
	.sectionflags	@""
	.align	16
	.zero		1024


//--------------------- .nv.shared._ZN5flash25flash_bwd_dot_do_o_kernelILb0E23Flash_bwd_kernel_traitsILi64ELi64ELi128ELi8ELi2ELi4ELi4ELb1ELb0EN7cutlass10bfloat16_tE19Flash_kernel_traitsILi64ELi64ELi128ELi8ES3_EEEEvNS_16Flash_bwd_paramsE --------------------------
	.section	.nv.shared._ZN5flash25flash_bwd_dot_do_o_kernelILb0E23Flash_bwd_kernel_traitsILi64ELi64ELi128ELi8ELi2ELi4ELi4ELb1ELb0EN7cutlass10bfloat16_tE19Flash_kernel_traitsILi64ELi64ELi128ELi8ES3_EEEEvNS_16Flash_bwd_paramsE,"aw",@nobits
	.sectionflags	@""
	.align	16
	.zero		1024


//--------------------- .nv.shared._ZN5flash25flash_bwd_dot_do_o_kernelILb1E23Flash_bwd_kernel_traitsILi64ELi64ELi128ELi8ELi2ELi4ELi4ELb1ELb0EN7cutlass10bfloat16_tE19Flash_kernel_traitsILi64ELi64ELi128ELi8ES3_EEEEvNS_16Flash_bwd_paramsE --------------------------
	.section	.nv.shared._ZN5flash25flash_bwd_dot_do_o_kernelILb1E23Flash_bwd_kernel_traitsILi64ELi64ELi128ELi8ELi2ELi4ELi4ELb1ELb0EN7cutlass10bfloat16_tE19Flash_kernel_traitsILi64ELi64ELi128ELi8ES3_EEEEvNS_16Flash_bwd_paramsE,"aw",@nobits
	.sectionflags	@""
	.align	16
	.zero		1024


//--------------------- .nv.shared._ZN5flash27flash_bwd_convert_dq_kernelI23Flash_bwd_kernel_traitsILi64ELi128ELi128ELi8ELi4ELi4ELi4ELb0ELb0EN7cutlass10bfloat16_tE19Flash_kernel_traitsILi64ELi128ELi128ELi8ES3_EEEEvNS_16Flash_bwd_paramsEi --------------------------
	.section	.nv.shared._ZN5flash27flash_bwd_convert_dq_kernelI23Flash_bwd_kernel_traitsILi64ELi128ELi128ELi8ELi4ELi4ELi4ELb0ELb0EN7cutlass10bfloat16_tE19Flash_kernel_traitsILi64ELi128ELi128ELi8ES3_EEEEvNS_16Flash_bwd_paramsEi,"aw",@nobits
	.sectionflags	@""
	.align	16
	.zero		1024


//--------------------- .nv.shared._ZN5flash44flash_bwd_dq_dk_dv_loop_seqk_parallel_kernelI23Flash_bwd_kernel_traitsILi64ELi128ELi128ELi8ELi4ELi4ELi4ELb0ELb0EN7cutlass10bfloat16_tE19Flash_kernel_traitsILi64ELi128ELi128ELi8ES3_EELb1ELb0ELb0ELb0ELb0ELb1ELb0EEEvNS_16Flash_bwd_paramsE --------------------------
	.section	.nv.shared._ZN5flash44flash_bwd_dq_dk_dv_loop_seqk_parallel_kernelI23Flash_bwd_kernel_traitsILi64ELi128ELi128ELi8ELi4ELi4ELi4ELb0ELb0EN7cutlass10bfloat16_tE19Flash_kernel_traitsILi64ELi128ELi128ELi8ES3_EELb1ELb0ELb0ELb0ELb0ELb1ELb0EEEvNS_16Flash_bwd_paramsE,"aw",@nobits
	.sectionflags	@""
	.align	16
	.zero		1024


//--------------------- .nv.shared._ZN5flash44flash_bwd_dq_dk_dv_loop_seqk_parallel_kernelI23Flash_bwd_kernel_traitsILi64ELi128ELi128ELi8ELi4ELi4ELi4ELb0ELb0EN7cutlass10bfloat16_tE19Flash_kernel_traitsILi64ELi128ELi128ELi8ES3_EELb0ELb0ELb0ELb0ELb0ELb1ELb1EEEvNS_16Flash_bwd_paramsE --------------------------
	.section	.nv.shared._ZN5flash44flash_bwd_dq_dk_dv_loop_seqk_parallel_kernelI23Flash_bwd_kernel_traitsILi64ELi128ELi128ELi8ELi4ELi4ELi4ELb0ELb0EN7cutlass10bfloat16_tE19Flash_kernel_traitsILi64ELi128ELi128ELi8ES3_EELb0ELb0ELb0ELb0ELb0ELb1ELb1EEEvNS_16Flash_bwd_paramsE,"aw",@nobits
	.sectionflags	@""
	.align	16
	.zero		1024


//--------------------- .nv.shared._ZN5flash44flash_bwd_dq_dk_dv_loop_seqk_parallel_kernelI23Flash_bwd_kernel_traitsILi64ELi128ELi128ELi8ELi4ELi4ELi4ELb0ELb0EN7cutlass10bfloat16_tE19Flash_kernel_traitsILi64ELi128ELi128ELi8ES3_EELb1ELb0ELb0ELb0ELb0ELb0ELb0EEEvNS_16Flash_bwd_paramsE --------------------------
	.section	.nv.shared._ZN5flash44flash_bwd_dq_dk_dv_loop_seqk_parallel_kernelI23Flash_bwd_kernel_traitsILi64ELi128ELi128ELi8ELi4ELi4ELi4ELb0ELb0EN7cutlass10bfloat16_tE19Flash_kernel_traitsILi64ELi128ELi128ELi8ES3_EELb1ELb0ELb0ELb0ELb0ELb0ELb0EEEvNS_16Flash_bwd_paramsE,"aw",@nobits
	.sectionflags	@""
	.align	16
	.zero		1024


//--------------------- .nv.shared._ZN5flash44flash_bwd_dq_dk_dv_loop_seqk_parallel_kernelI23Flash_bwd_kernel_traitsILi64ELi128ELi128ELi8ELi4ELi4ELi4ELb0ELb0EN7cutlass10bfloat16_tE19Flash_kernel_traitsILi64ELi128ELi128ELi8ES3_EELb0ELb0ELb0ELb0ELb0ELb0ELb1EEEvNS_16Flash_bwd_paramsE --------------------------
	.section	.nv.shared._ZN5flash44flash_bwd_dq_dk_dv_loop_seqk_parallel_kernelI23Flash_bwd_kernel_traitsILi64ELi128ELi128ELi8ELi4ELi4ELi4ELb0ELb0EN7cutlass10bfloat16_tE19Flash_kernel_traitsILi64ELi128ELi128ELi8ES3_EELb0ELb0ELb0ELb0ELb0ELb0ELb1EEEvNS_16Flash_bwd_paramsE,"aw",@nobits
	.sectionflags	@""
	.align	16
	.zero		1024


//--------------------- .nv.shared._ZN5flash44flash_bwd_dq_dk_dv_loop_seqk_parallel_kernelI23Flash_bwd_kernel_traitsILi64ELi128ELi128ELi8ELi4ELi4ELi4ELb0ELb0EN7cutlass10bfloat16_tE19Flash_kernel_traitsILi64ELi128ELi128ELi8ES3_EELb1ELb0ELb1ELb0ELb0ELb0ELb0EEEvNS_16Flash_bwd_paramsE --------------------------
	.section	.nv.shared._ZN5flash44flash_bwd_dq_dk_dv_loop_seqk_parallel_kernelI23Flash_bwd_kernel_traitsILi64ELi128ELi128ELi8ELi4ELi4ELi4ELb0ELb0EN7cutlass10bfloat16_tE19Flash_kernel_traitsILi64ELi128ELi128ELi8ES3_EELb1ELb0ELb1ELb0ELb0ELb0ELb0EEEvNS_16Flash_bwd_paramsE,"aw",@nobits
	.sectionflags	@""
	.align	16
	.zero		1024


//--------------------- .nv.shared._ZN5flash44flash_bwd_dq_dk_dv_loop_seqk_parallel_kernelI23Flash_bwd_kernel_traitsILi64ELi128ELi128ELi8ELi4ELi4ELi4ELb0ELb0EN7cutlass10bfloat16_tE19Flash_kernel_traitsILi64ELi128ELi128ELi8ES3_EELb0ELb0ELb1ELb0ELb0ELb0ELb1EEEvNS_16Flash_bwd_paramsE --------------------------
	.section	.nv.shared._ZN5flash44flash_bwd_dq_dk_dv_loop_seqk_parallel_kernelI23Flash_bwd_kernel_traitsILi64ELi128ELi128ELi8ELi4ELi4ELi4ELb0ELb0EN7cutlass10bfloat16_tE19Flash_kernel_traitsILi64ELi128ELi128ELi8ES3_EELb0ELb0ELb1ELb0ELb0ELb0ELb1EEEvNS_16Flash_bwd_paramsE,"aw",@nobits
	.sectionflags	@""
	.align	16
	.zero		1024


//--------------------- .nv.shared._ZN5flash44flash_bwd_dq_dk_dv_loop_seqk_parallel_kernelI23Flash_bwd_kernel_traitsILi64ELi128ELi128ELi8ELi4ELi4ELi4ELb0ELb0EN7cutlass10bfloat16_tE19Flash_kernel_traitsILi64ELi128ELi128ELi8ES3_EELb1ELb0ELb0ELb0ELb1ELb1ELb0EEEvNS_16Flash_bwd_paramsE --------------------------
	.section	.nv.shared._ZN5flash44flash_bwd_dq_dk_dv_loop_seqk_parallel_kernelI23Flash_bwd_kernel_traitsILi64ELi128ELi128ELi8ELi4ELi4ELi4ELb0ELb0EN7cutlass10bfloat16_tE19Flash_kernel_traitsILi64ELi128ELi128ELi8ES3_EELb1ELb0ELb0ELb0ELb1ELb1ELb0EEEvNS_16Flash_bwd_paramsE,"aw",@nobits
	.sectionflags	@""
	.align	16
	.zero		1024


//--------------------- .nv.shared._ZN5flash44flash_bwd_dq_dk_dv_loop_seqk_parallel_kernelI23Flash_bwd_kernel_traitsILi64ELi128ELi128ELi8ELi4ELi4ELi4ELb0ELb0EN7cutlass10bfloat16_tE19Flash_kernel_traitsILi64ELi128ELi128ELi8ES3_EELb0ELb0ELb0ELb0ELb1ELb1ELb1EEEvNS_16Flash_bwd_paramsE --------------------------
	.section	.nv.shared._ZN5flash44flash_bwd_dq_dk_dv_loop_seqk_parallel_kernelI23Flash_bwd_kernel_traitsILi64ELi128ELi128ELi8ELi4ELi4ELi4ELb0ELb0EN7cutlass10bfloat16_tE19Flash_kernel_traitsILi64ELi128ELi128ELi8ES3_EELb0ELb0ELb0ELb0ELb1ELb1ELb1EEEvNS_16Flash_bwd_paramsE,"aw",@nobits
	.sectionflags	@""
	.align	16
	.zero		1024


//--------------------- .nv.shared._ZN5flash44flash_bwd_dq_dk_dv_loop_seqk_parallel_kernelI23Flash_bwd_kernel_traitsILi64ELi128ELi128ELi8ELi4ELi4ELi4ELb0ELb0EN7cutlass10bfloat16_tE19Flash_kernel_traitsILi64ELi128ELi128ELi8ES3_EELb1ELb0ELb0ELb1ELb0ELb0ELb0EEEvNS_16Flash_bwd_paramsE --------------------------
	.section	.nv.shared._ZN5flash44flash_bwd_dq_dk_dv_loop_seqk_parallel_kernelI23Flash_bwd_kernel_traitsILi64ELi128ELi128ELi8ELi4ELi4ELi4ELb0ELb0EN7cutlass10bfloat16_tE19Flash_kernel_traitsILi64ELi128ELi128ELi8ES3_EELb1ELb0ELb0ELb1ELb0ELb0ELb0EEEvNS_16Flash_bwd_paramsE,"aw",@nobits
	.sectionflags	@""
	.align	16
	.zero		1024


//--------------------- .nv.shared._ZN5flash44flash_bwd_dq_dk_dv_loop_seqk_parallel_kernelI23Flash_bwd_kernel_traitsILi64ELi128ELi128ELi8ELi4ELi4ELi4ELb0ELb0EN7cutlass10bfloat16_tE19Flash_kernel_traitsILi64ELi128ELi128ELi8ES3_EELb0ELb0ELb0ELb1ELb0ELb0ELb1EEEvNS_16Flash_bwd_paramsE --------------------------
	.section	.nv.shared._ZN5flash44flash_bwd_dq_dk_dv_loop_seqk_parallel_kernelI23Flash_bwd_kernel_traitsILi64ELi128ELi128ELi8ELi4ELi4ELi4ELb0ELb0EN7cutlass10bfloat16_tE19Flash_kernel_traitsILi64ELi128ELi128ELi8ES3_EELb0ELb0ELb0ELb1ELb0ELb0ELb1EEEvNS_16Flash_bwd_paramsE,"aw",@nobits
	.sectionflags	@""
	.align	16
	.zero		1024


//--------------------- .nv.shared._ZN5flash44flash_bwd_dq_dk_dv_loop_seqk_parallel_kernelI23Flash_bwd_kernel_traitsILi64ELi128ELi128ELi8ELi4ELi4ELi4ELb0ELb0EN7cutlass10bfloat16_tE19Flash_kernel_traitsILi64ELi128ELi128ELi8ES3_EELb1ELb0ELb1ELb0ELb0ELb1ELb0EEEvNS_16Flash_bwd_paramsE --------------------------
	.section	.nv.shared._ZN5flash44flash_bwd_dq_dk_dv_loop_seqk_parallel_kernelI23Flash_bwd_kernel_traitsILi64ELi128ELi128ELi8ELi4ELi4ELi4ELb0ELb0EN7cutlass10bfloat16_tE19Flash_kernel_traitsILi64ELi128ELi128ELi8ES3_EELb1ELb0ELb1ELb0ELb0ELb1ELb0EEEvNS_16Flash_bwd_paramsE,"aw",@nobits
	.sectionflags	@""
	.align	16
	.zero		1024


//--------------------- .nv.shared._ZN5flash44flash_bwd_dq_dk_dv_loop_seqk_parallel_kernelI23Flash_bwd_kernel_traitsILi64ELi128ELi128ELi8ELi4ELi4ELi4ELb0ELb0EN7cutlass10bfloat16_tE19Flash_kernel_traitsILi64ELi128ELi128ELi8ES3_EELb0ELb0ELb1ELb0ELb0ELb1ELb1EEEvNS_16Flash_bwd_paramsE --------------------------
	.section	.nv.shared._ZN5flash44flash_bwd_dq_dk_dv_loop_seqk_parallel_kernelI23Flash_bwd_kernel_traitsILi64ELi128ELi128ELi8ELi4ELi4ELi4ELb0ELb0EN7cutlass10bfloat16_tE19Flash_kernel_traitsILi64ELi128ELi128ELi8ES3_EELb0ELb0ELb1ELb0ELb0ELb1ELb1EEEvNS_16Flash_bwd_paramsE,"aw",@nobits
	.sectionflags	@""
	.align	16
	.zero		1024


//--------------------- .nv.shared._ZN5flash44flash_bwd_dq_dk_dv_loop_seqk_parallel_kernelI23Flash_bwd_kernel_traitsILi64ELi128ELi128ELi8ELi4ELi4ELi4ELb0ELb0EN7cutlass10bfloat16_tE19Flash_kernel_traitsILi64ELi128ELi128ELi8ES3_EELb1ELb0ELb1ELb1ELb0ELb0ELb0EEEvNS_16Flash_bwd_paramsE --------------------------
	.section	.nv.shared._ZN5flash44flash_bwd_dq_dk_dv_loop_seqk_parallel_kernelI23Flash_bwd_kernel_traitsILi64ELi128ELi128ELi8ELi4ELi4ELi4ELb0ELb0EN7cutlass10bfloat16_tE19Flash_kernel_traitsILi64ELi128ELi128ELi8ES3_EELb1ELb0ELb1ELb1ELb0ELb0ELb0EEEvNS_16Flash_bwd_paramsE,"aw",@nobits
	.sectionflags	@""
	.align	16
	.zero		1024


//--------------------- .nv.shared._ZN5flash44flash_bwd_dq_dk_dv_loop_seqk_parallel_kernelI23Flash_bwd_kernel_traitsILi64ELi128ELi128ELi8ELi4ELi4ELi4ELb0ELb0EN7cutlass10bfloat16_tE19Flash_kernel_traitsILi64ELi128ELi128ELi8ES3_EELb0ELb0ELb1ELb1ELb0ELb0ELb1EEEvNS_16Flash_bwd_paramsE --------------------------
	.section	.nv.shared._ZN5flash44flash_bwd_dq_dk_dv_loop_seqk_parallel_kernelI23Flash_bwd_kernel_traitsILi64ELi128ELi128ELi8ELi4ELi4ELi4ELb0ELb0EN7cutlass10bfloat16_tE19Flash_kernel_traitsILi64ELi128ELi128ELi8ES3_EELb0ELb0ELb1ELb1ELb0ELb0ELb1EEEvNS_16Flash_bwd_paramsE,"aw",@nobits
	.sectionflags	@""
	.align	16
	.zero		1024


//--------------------- .nv.shared._ZN5flash25flash_bwd_dot_do_o_kernelILb0E23Flash_bwd_kernel_traitsILi64ELi128ELi128ELi8ELi4ELi4ELi4ELb0ELb0EN7cutlass10bfloat16_tE19Flash_kernel_traitsILi64ELi128ELi128ELi8ES3_EEEEvNS_16Flash_bwd_paramsE --------------------------
	.section	.nv.shared._ZN5flash25flash_bwd_dot_do_o_kernelILb0E23Flash_bwd_kernel_traitsILi64ELi128ELi128ELi8ELi4ELi4ELi4ELb0ELb0EN7cutlass10bfloat16_tE19Flash_kernel_traitsILi64ELi128ELi128ELi8ES3_EEEEvNS_16Flash_bwd_paramsE,"aw",@nobits
	.sectionflags	@""
	.align	16
	.zero		1024


//--------------------- .nv.shared._ZN5flash25flash_bwd_dot_do_o_kernelILb1E23Flash_bwd_kernel_traitsILi64ELi128ELi128ELi8ELi4ELi4ELi4ELb0ELb0EN7cutlass10bfloat16_tE19Flash_kernel_traitsILi64ELi128ELi128ELi8ES3_EEEEvNS_16Flash_bwd_paramsE --------------------------
	.section	.nv.shared._ZN5flash25flash_bwd_dot_do_o_kernelILb1E23Flash_bwd_kernel_traitsILi64ELi128ELi128ELi8ELi4ELi4ELi4ELb0ELb0EN7cutlass10bfloat16_tE19Flash_kernel_traitsILi64ELi128ELi128ELi8ES3_EEEEvNS_16Flash_bwd_paramsE,"aw",@nobits
	.sectionflags	@""
	.align	16
	.zero		1024


//--------------------- .nv.constant0._ZN5flash44flash_bwd_dq_dk_dv_loop_seqk_parallel_kernelI23Flash_bwd_kernel_traitsILi64ELi64ELi128ELi8ELi2ELi4ELi4ELb1ELb0EN7cutlass10bfloat16_tE19Flash_kernel_traitsILi64ELi64ELi128ELi8ES3_EELb0ELb0ELb0ELb0ELb0ELb1ELb0EEEvNS_16Flash_bwd_paramsE --------------------------
	.section	.nv.constant0._ZN5flash44flash_bwd_dq_dk_dv_loop_seqk_parallel_kernelI23Flash_bwd_kernel_traitsILi64ELi64ELi128ELi8ELi2ELi4ELi4ELb1ELb0EN7cutlass10bfloat16_tE19Flash_kernel_traitsILi64ELi64ELi128ELi8ES3_EELb0ELb0ELb0ELb0ELb0ELb1ELb0EEEvNS_16Flash_bwd_paramsE,"a",@progbits
	.sectionflags	@""
	.align	4
.nv.constant0._ZN5flash44flash_bwd_dq_dk_dv_loop_seqk_parallel_kernelI23Flash_bwd_kernel_traitsILi64ELi64ELi128ELi8ELi2ELi4ELi4ELb1ELb0EN7cutlass10bfloat16_tE19Flash_kernel_traitsILi64ELi64ELi128ELi8ES3_EELb0ELb0ELb0ELb0ELb0ELb1ELb0EEEvNS_16Flash_bwd_paramsE:
	.zero		1168


//--------------------- .nv.constant0._ZN5flash44flash_bwd_dq_dk_dv_loop_seqk_parallel_kernelI23Flash_bwd_kernel_traitsILi64ELi64ELi128ELi8ELi2ELi4ELi4ELb1ELb0EN7cutlass10bfloat16_tE19Flash_kernel_traitsILi64ELi64ELi128ELi8ES3_EELb0ELb0ELb0ELb0ELb0ELb0ELb0EEEvNS_16Flash_bwd_paramsE --------------------------
	.section	.nv.constant0._ZN5flash44flash_bwd_dq_dk_dv_loop_seqk_parallel_kernelI23Flash_bwd_kernel_traitsILi64ELi64ELi128ELi8ELi2ELi4ELi4ELb1ELb0EN7cutlass10bfloat16_tE19Flash_kernel_traitsILi64ELi64ELi128ELi8ES3_EELb0ELb0ELb0ELb0ELb0ELb0ELb0EEEvNS_16Flash_bwd_paramsE,"a",@progbits
	.sectionflags	@""
	.align	4
.nv.constant0._ZN5flash44flash_bwd_dq_dk_dv_loop_seqk_parallel_kernelI23Flash_bwd_kernel_traitsILi64ELi64ELi128ELi8ELi2ELi4ELi4ELb1ELb0EN7cutlass10bfloat16_tE19Flash_kernel_traitsILi64ELi64ELi128ELi8ES3_EELb0ELb0ELb0ELb0ELb0ELb0ELb0EEEvNS_16Flash_bwd_paramsE:
	.zero		1168


//--------------------- .nv.constant0._ZN5flash44flash_bwd_dq_dk_dv_loop_seqk_parallel_kernelI23Flash_bwd_kernel_traitsILi64ELi64ELi128ELi8ELi2ELi4ELi4ELb1ELb0EN7cutlass10bfloat16_tE19Flash_kernel_traitsILi64ELi64ELi128ELi8ES3_EELb0ELb0ELb1ELb0ELb0ELb0ELb0EEEvNS_16Flash_bwd_paramsE --------------------------
	.section	.nv.constant0._ZN5flash44flash_bwd_dq_dk_dv_loop_seqk_parallel_kernelI23Flash_bwd_kernel_traitsILi64ELi64ELi128ELi8ELi2ELi4ELi4ELb1ELb0EN7cutlass10bfloat16_tE19Flash_kernel_traitsILi64ELi64ELi128ELi8ES3_EELb0ELb0ELb1ELb0ELb0ELb0ELb0EEEvNS_16Flash_bwd_paramsE,"a",@progbits
	.sectionflags	@""
	.align	4
.nv.constant0._ZN5flash44flash_bwd_dq_dk_dv_loop_seqk_parallel_kernelI23Flash_bwd_kernel_traitsILi64ELi64ELi128ELi8ELi2ELi4ELi4ELb1ELb0EN7cutlass10bfloat16_tE19Flash_kernel_traitsILi64ELi64ELi128ELi8ES3_EELb0ELb0ELb1ELb0ELb0ELb0ELb0EEEvNS_16Flash_bwd_paramsE:
	.zero		1168


//--------------------- .nv.constant0._ZN5flash44flash_bwd_dq_dk_dv_loop_seqk_parallel_kernelI23Flash_bwd_kernel_traitsILi64ELi64ELi128ELi8ELi2ELi4ELi4ELb1ELb0EN7cutlass10bfloat16_tE19Flash_kernel_traitsILi64ELi64ELi128ELi8ES3_EELb0ELb0ELb0ELb0ELb1ELb1ELb0EEEvNS_16Flash_bwd_paramsE --------------------------
	.section	.nv.constant0._ZN5flash44flash_bwd_dq_dk_dv_loop_seqk_parallel_kernelI23Flash_bwd_kernel_traitsILi64ELi64ELi128ELi8ELi2ELi4ELi4ELb1ELb0EN7cutlass10bfloat16_tE19Flash_kernel_traitsILi64ELi64ELi128ELi8ES3_EELb0ELb0ELb0ELb0ELb1ELb1ELb0EEEvNS_16Flash_bwd_paramsE,"a",@progbits
	.sectionflags	@""
	.align	4
.nv.constant0._ZN5flash44flash_bwd_dq_dk_dv_loop_seqk_parallel_kernelI23Flash_bwd_kernel_traitsILi64ELi64ELi128ELi8ELi2ELi4ELi4ELb1ELb0EN7cutlass10bfloat16_tE19Flash_kernel_traitsILi64ELi64ELi128ELi8ES3_EELb0ELb0ELb0ELb0ELb1ELb1ELb0EEEvNS_16Flash_bwd_paramsE:
	.zero		1168


//--------------------- .nv.constant0._ZN5flash44flash_bwd_dq_dk_dv_loop_seqk_parallel_kernelI23Flash_bwd_kernel_traitsILi64ELi64ELi128ELi8ELi2ELi4ELi4ELb1ELb0EN7cutlass10bfloat16_tE19Flash_kernel_traitsILi64ELi64ELi128ELi8ES3_EELb0ELb0ELb0ELb1ELb0ELb0ELb0EEEvNS_16Flash_bwd_paramsE --------------------------
	.section	.nv.constant0._ZN5flash44flash_bwd_dq_dk_dv_loop_seqk_parallel_kernelI23Flash_bwd_kernel_traitsILi64ELi64ELi128ELi8ELi2ELi4ELi4ELb1ELb0EN7cutlass10bfloat16_tE19Flash_kernel_traitsILi64ELi64ELi128ELi8ES3_EELb0ELb0ELb0ELb1ELb0ELb0ELb0EEEvNS_16Flash_bwd_paramsE,"a",@progbits
	.sectionflags	@""
	.align	4
.nv.constant0._ZN5flash44flash_bwd_dq_dk_dv_loop_seqk_parallel_kernelI23Flash_bwd_kernel_traitsILi64ELi64ELi128ELi8ELi2ELi4ELi4ELb1ELb0EN7cutlass10bfloat16_tE19Flash_kernel_traitsILi64ELi64ELi128ELi8ES3_EELb0ELb0ELb0ELb1ELb0ELb0ELb0EEEvNS_16Flash_bwd_paramsE:
	.zero		1168


//--------------------- .nv.constant0._ZN5flash44flash_bwd_dq_dk_dv_loop_seqk_parallel_kernelI23Flash_bwd_kernel_traitsILi64ELi64ELi128ELi8ELi2ELi4ELi4ELb1ELb0EN7cutlass10bfloat16_tE19Flash_kernel_traitsILi64ELi64ELi128ELi8ES3_EELb0ELb0ELb1ELb0ELb0ELb1ELb0EEEvNS_16Flash_bwd_paramsE --------------------------
	.section	.nv.constant0._ZN5flash44flash_bwd_dq_dk_dv_loop_seqk_parallel_kernelI23Flash_bwd_kernel_traitsILi64ELi64ELi128ELi8ELi2ELi4ELi4ELb1ELb0EN7cutlass10bfloat16_tE19Flash_kernel_traitsILi64ELi64ELi128ELi8ES3_EELb0ELb0ELb1ELb0ELb0ELb1ELb0EEEvNS_16Flash_bwd_paramsE,"a",@progbits
	.sectionflags	@""
	.align	4
.nv.constant0._ZN5flash44flash_bwd_dq_dk_dv_loop_seqk_parallel_kernelI23Flash_bwd_kernel_traitsILi64ELi64ELi128ELi8ELi2ELi4ELi4ELb1ELb0EN7cutlass10bfloat16_tE19Flash_kernel_traitsILi64ELi64ELi128ELi8ES3_EELb0ELb0ELb1ELb0ELb0ELb1ELb0EEEvNS_16Flash_bwd_paramsE:
	.zero		1168


//--------------------- .nv.constant0._ZN5flash44flash_bwd_dq_dk_dv_loop_seqk_parallel_kernelI23Flash_bwd_kernel_traitsILi64ELi64ELi128ELi8ELi2ELi4ELi4ELb1ELb0EN7cutlass10bfloat16_tE19Flash_kernel_traitsILi64ELi64ELi128ELi8ES3_EELb0ELb0ELb1ELb1ELb0ELb0ELb0EEEvNS_16Flash_bwd_paramsE --------------------------
	.section	.nv.constant0._ZN5flash44flash_bwd_dq_dk_dv_loop_seqk_parallel_kernelI23Flash_bwd_kernel_traitsILi64ELi64ELi128ELi8ELi2ELi4ELi4ELb1ELb0EN7cutlass10bfloat16_tE19Flash_kernel_traitsILi64ELi64ELi128ELi8ES3_EELb0ELb0ELb1ELb1ELb0ELb0ELb0EEEvNS_16Flash_bwd_paramsE,"a",@progbits
	.sectionflags	@""
	.align	4
.nv.constant0._ZN5flash44flash_bwd_dq_dk_dv_loop_seqk_parallel_kernelI23Flash_bwd_kernel_traitsILi64ELi64ELi128ELi8ELi2ELi4ELi4ELb1ELb0EN7cutlass10bfloat16_tE19Flash_kernel_traitsILi64ELi64ELi128ELi8ES3_EELb0ELb0ELb1ELb1ELb0ELb0ELb0EEEvNS_16Flash_bwd_paramsE:
	.zero		1168


//--------------------- .nv.constant0._ZN5flash44flash_bwd_dq_dk_dv_loop_seqk_parallel_kernelI23Flash_bwd_kernel_traitsILi64ELi128ELi128ELi8ELi4ELi4ELi4ELb0ELb0EN7cutlass10bfloat16_tE19Flash_kernel_traitsILi64ELi128ELi128ELi8ES3_EELb0ELb0ELb0ELb0ELb0ELb1ELb0EEEvNS_16Flash_bwd_paramsE --------------------------
	.section	.nv.constant0._ZN5flash44flash_bwd_dq_dk_dv_loop_seqk_parallel_kernelI23Flash_bwd_kernel_traitsILi64ELi128ELi128ELi8ELi4ELi4ELi4ELb0ELb0EN7cutlass10bfloat16_tE19Flash_kernel_traitsILi64ELi128ELi128ELi8ES3_EELb0ELb0ELb0ELb0ELb0ELb1ELb0EEEvNS_16Flash_bwd_paramsE,"a",@progbits
	.sectionflags	@""
	.align	4
.nv.constant0._ZN5flash44flash_bwd_dq_dk_dv_loop_seqk_parallel_kernelI23Flash_bwd_kernel_traitsILi64ELi128ELi128ELi8ELi4ELi4ELi4ELb0ELb0EN7cutlass10bfloat16_tE19Flash_kernel_traitsILi64ELi128ELi128ELi8ES3_EELb0ELb0ELb0ELb0ELb0ELb1ELb0EEEvNS_16Flash_bwd_paramsE:
	.zero		1168


//--------------------- .nv.constant0._ZN5flash44flash_bwd_dq_dk_dv_loop_seqk_parallel_kernelI23Flash_bwd_kernel_traitsILi64ELi128ELi128ELi8ELi4ELi4ELi4ELb0ELb0EN7cutlass10bfloat16_tE19Flash_kernel_traitsILi64ELi128ELi128ELi8ES3_EELb0ELb0ELb0ELb0ELb0ELb0ELb0EEEvNS_16Flash_bwd_paramsE --------------------------
	.section	.nv.constant0._ZN5flash44flash_bwd_dq_dk_dv_loop_seqk_parallel_kernelI23Flash_bwd_kernel_traitsILi64ELi128ELi128ELi8ELi4ELi4ELi4ELb0ELb0EN7cutlass10bfloat16_tE19Flash_kernel_traitsILi64ELi128ELi128ELi8ES3_EELb0ELb0ELb0ELb0ELb0ELb0ELb0EEEvNS_16Flash_bwd_paramsE,"a",@progbits
	.sectionflags	@""
	.align	4
.nv.constant0._ZN5flash44flash_bwd_dq_dk_dv_loop_seqk_parallel_kernelI23Flash_bwd_kernel_traitsILi64ELi128ELi128ELi8ELi4ELi4ELi4ELb0ELb0EN7cutlass10bfloat16_tE19Flash_kernel_traitsILi64ELi128ELi128ELi8ES3_EELb0ELb0ELb0ELb0ELb0ELb0ELb0EEEvNS_16Flash_bwd_paramsE:
	.zero		1168


//--------------------- .nv.constant0._ZN5flash44flash_bwd_dq_dk_dv_loop_seqk_parallel_kernelI23Flash_bwd_kernel_traitsILi64ELi128ELi128ELi8ELi4ELi4ELi4ELb0ELb0EN7cutlass10bfloat16_tE19Flash_kernel_traitsILi64ELi128ELi128ELi8ES3_EELb0ELb0ELb1ELb0ELb0ELb0ELb0EEEvNS_16Flash_bwd_paramsE --------------------------
	.section	.nv.constant0._ZN5flash44flash_bwd_dq_dk_dv_loop_seqk_parallel_kernelI23Flash_bwd_kernel_traitsILi64ELi128ELi128ELi8ELi4ELi4ELi4ELb0ELb0EN7cutlass10bfloat16_tE19Flash_kernel_traitsILi64ELi128ELi128ELi8ES3_EELb0ELb0ELb1ELb0ELb0ELb0ELb0EEEvNS_16Flash_bwd_paramsE,"a",@progbits
	.sectionflags	@""
	.align	4
.nv.constant0._ZN5flash44flash_bwd_dq_dk_dv_loop_seqk_parallel_kernelI23Flash_bwd_kernel_traitsILi64ELi128ELi128ELi8ELi4ELi4ELi4ELb0ELb0EN7cutlass10bfloat16_tE19Flash_kernel_traitsILi64ELi128ELi128ELi8ES3_EELb0ELb0ELb1ELb0ELb0ELb0ELb0EEEvNS_16Flash_bwd_paramsE:
	.zero		1168


//--------------------- .nv.constant0._ZN5flash44flash_bwd_dq_dk_dv_loop_seqk_parallel_kernelI23Flash_bwd_kernel_traitsILi64ELi128ELi128ELi8ELi4ELi4ELi4ELb0ELb0EN7cutlass10bfloat16_tE19Flash_kernel_traitsILi64ELi128ELi128ELi8ES3_EELb0ELb0ELb0ELb0ELb1ELb1ELb0EEEvNS_16Flash_bwd_paramsE --------------------------
	.section	.nv.constant0._ZN5flash44flash_bwd_dq_dk_dv_loop_seqk_parallel_kernelI23Flash_bwd_kernel_traitsILi64ELi128ELi128ELi8ELi4ELi4ELi4ELb0ELb0EN7cutlass10bfloat16_tE19Flash_kernel_traitsILi64ELi128ELi128ELi8ES3_EELb0ELb0ELb0ELb0ELb1ELb1ELb0EEEvNS_16Flash_bwd_paramsE,"a",@progbits
	.sectionflags	@""
	.align	4
.nv.constant0._ZN5flash44flash_bwd_dq_dk_dv_loop_seqk_parallel_kernelI23Flash_bwd_kernel_traitsILi64ELi128ELi128ELi8ELi4ELi4ELi4ELb0ELb0EN7cutlass10bfloat16_tE19Flash_kernel_traitsILi64ELi128ELi128ELi8ES3_EELb0ELb0ELb0ELb0ELb1ELb1ELb0EEEvNS_16Flash_bwd_paramsE:
	.zero		1168


//--------------------- .nv.constant0._ZN5flash44flash_bwd_dq_dk_dv_loop_seqk_parallel_kernelI23Flash_bwd_kernel_traitsILi64ELi128ELi128ELi8ELi4ELi4ELi4ELb0ELb0EN7cutlass10bfloat16_tE19Flash_kernel_traitsILi64ELi128ELi128ELi8ES3_EELb0ELb0ELb0ELb1ELb0ELb0ELb0EEEvNS_16Flash_bwd_paramsE --------------------------
	.section	.nv.constant0._ZN5flash44flash_bwd_dq_dk_dv_loop_seqk_parallel_kernelI23Flash_bwd_kernel_traitsILi64ELi128ELi128ELi8ELi4ELi4ELi4ELb0ELb0EN7cutlass10bfloat16_tE19Flash_kernel_traitsILi64ELi128ELi128ELi8ES3_EELb0ELb0ELb0ELb1ELb0ELb0ELb0EEEvNS_16Flash_bwd_paramsE,"a",@progbits
	.sectionflags	@""
	.align	4
.nv.constant0._ZN5flash44flash_bwd_dq_dk_dv_loop_seqk_parallel_kernelI23Flash_bwd_kernel_traitsILi64ELi128ELi128ELi8ELi4ELi4ELi4ELb0ELb0EN7cutlass10bfloat16_tE19Flash_kernel_traitsILi64ELi128ELi128ELi8ES3_EELb0ELb0ELb0ELb1ELb0ELb0ELb0EEEvNS_16Flash_bwd_paramsE:
	.zero		1168


//--------------------- .nv.constant0._ZN5flash44flash_bwd_dq_dk_dv_loop_seqk_parallel_kernelI23Flash_bwd_kernel_traitsILi64ELi128ELi128ELi8ELi4ELi4ELi4ELb0ELb0EN7cutlass10bfloat16_tE19Flash_kernel_traitsILi64ELi128ELi128ELi8ES3_EELb0ELb0ELb1ELb0ELb0ELb1ELb0EEEvNS_16Flash_bwd_paramsE --------------------------
	.section	.nv.constant0._ZN5flash44flash_bwd_dq_dk_dv_loop_seqk_parallel_kernelI23Flash_bwd_kernel_traitsILi64ELi128ELi128ELi8ELi4ELi4ELi4ELb0ELb0EN7cutlass10bfloat16_tE19Flash_kernel_traitsILi64ELi128ELi128ELi8ES3_EELb0ELb0ELb1ELb0ELb0ELb1ELb0EEEvNS_16Flash_bwd_paramsE,"a",@progbits
	.sectionflags	@""
	.align	4
.nv.constant0._ZN5flash44flash_bwd_dq_dk_dv_loop_seqk_parallel_kernelI23Flash_bwd_kernel_traitsILi64ELi128ELi128ELi8ELi4ELi4ELi4ELb0ELb0EN7cutlass10bfloat16_tE19Flash_kernel_traitsILi64ELi128ELi128ELi8ES3_EELb0ELb0ELb1ELb0ELb0ELb1ELb0EEEvNS_16Flash_bwd_paramsE:
	.zero		1168


//--------------------- .nv.constant0._ZN5flash44flash_bwd_dq_dk_dv_loop_seqk_parallel_kernelI23Flash_bwd_kernel_traitsILi64ELi128ELi128ELi8ELi4ELi4ELi4ELb0ELb0EN7cutlass10bfloat16_tE19Flash_kernel_traitsILi64ELi128ELi128ELi8ES3_EELb0ELb0ELb1ELb1ELb0ELb0ELb0EEEvNS_16Flash_bwd_paramsE --------------------------
	.section	.nv.constant0._ZN5flash44flash_bwd_dq_dk_dv_loop_seqk_parallel_kernelI23Flash_bwd_kernel_traitsILi64ELi128ELi128ELi8ELi4ELi4ELi4ELb0ELb0EN7cutlass10bfloat16_tE19Flash_kernel_traitsILi64ELi128ELi128ELi8ES3_EELb0ELb0ELb1ELb1ELb0ELb0ELb0EEEvNS_16Flash_bwd_paramsE,"a",@progbits
	.sectionflags	@""
	.align	4
.nv.constant0._ZN5flash44flash_bwd_dq_dk_dv_loop_seqk_parallel_kernelI23Flash_bwd_kernel_traitsILi64ELi128ELi128ELi8ELi4ELi4ELi4ELb0ELb0EN7cutlass10bfloat16_tE19Flash_kernel_traitsILi64ELi128ELi128ELi8ES3_EELb0ELb0ELb1ELb1ELb0ELb0ELb0EEEvNS_16Flash_bwd_paramsE:
	.zero		1168


//--------------------- .nv.constant0._ZN5flash27flash_bwd_convert_dq_kernelI23Flash_bwd_kernel_traitsILi64ELi64ELi128ELi8ELi2ELi4ELi4ELb1ELb0EN7cutlass10bfloat16_tE19Flash_kernel_traitsILi64ELi64ELi128ELi8ES3_EEEEvNS_16Flash_bwd_paramsEi --------------------------
	.section	.nv.constant0._ZN5flash27flash_bwd_convert_dq_kernelI23Flash_bwd_kernel_traitsILi64ELi64ELi128ELi8ELi2ELi4ELi4ELb1ELb0EN7cutlass10bfloat16_tE19Flash_kernel_traitsILi64ELi64ELi128ELi8ES3_EEEEvNS_16Flash_bwd_paramsEi,"a",@progbits
	.sectionflags	@""
	.align	4
.nv.constant0._ZN5flash27flash_bwd_convert_dq_kernelI23Flash_bwd_kernel_traitsILi64ELi64ELi128ELi8ELi2ELi4ELi4ELb1ELb0EN7cutlass10bfloat16_tE19Flash_kernel_traitsILi64ELi64ELi128ELi8ES3_EEEEvNS_16Flash_bwd_paramsEi:
	.zero		1172


//--------------------- .nv.constant0._ZN5flash44flash_bwd_dq_dk_dv_loop_seqk_parallel_kernelI23Flash_bwd_kernel_traitsILi64ELi64ELi128ELi8ELi2ELi4ELi4ELb1ELb0EN7cutlass10bfloat16_tE19Flash_kernel_traitsILi64ELi64ELi128ELi8ES3_EELb1ELb0ELb0ELb0ELb0ELb1ELb0EEEvNS_16Flash_bwd_paramsE --------------------------
	.section	.nv.constant0._ZN5flash44flash_bwd_dq_dk_dv_loop_seqk_parallel_kernelI23Flash_bwd_kernel_traitsILi64ELi64ELi128ELi8ELi2ELi4ELi4ELb1ELb0EN7cutlass10bfloat16_tE19Flash_kernel_traitsILi64ELi64ELi128ELi8ES3_EELb1ELb0ELb0ELb0ELb0ELb1ELb0EEEvNS_16Flash_bwd_paramsE,"a",@progbits
	.sectionflags	@""
	.align	4
.nv.constant0._ZN5flash44flash_bwd_dq_dk_dv_loop_seqk_parallel_kernelI23Flash_bwd_kernel_traitsILi64ELi64ELi128ELi8ELi2ELi4ELi4ELb1ELb0EN7cutlass10bfloat16_tE19Flash_kernel_traitsILi64ELi64ELi128ELi8ES3_EELb1ELb0ELb0ELb0ELb0ELb1ELb0EEEvNS_16Flash_bwd_paramsE:
	.zero		1168


//--------------------- .nv.constant0._ZN5flash44flash_bwd_dq_dk_dv_loop_seqk_parallel_kernelI23Flash_bwd_kernel_traitsILi64ELi64ELi128ELi8ELi2ELi4ELi4ELb1ELb0EN7cutlass10bfloat16_tE19Flash_kernel_traitsILi64ELi64ELi128ELi8ES3_EELb0ELb0ELb0ELb0ELb0ELb1ELb1EEEvNS_16Flash_bwd_paramsE --------------------------
	.section	.nv.constant0._ZN5flash44flash_bwd_dq_dk_dv_loop_seqk_parallel_kernelI23Flash_bwd_kernel_traitsILi64ELi64ELi128ELi8ELi2ELi4ELi4ELb1ELb0EN7cutlass10bfloat16_tE19Flash_kernel_traitsILi64ELi64ELi128ELi8ES3_EELb0ELb0ELb0ELb0ELb0ELb1ELb1EEEvNS_16Flash_bwd_paramsE,"a",@progbits
	.sectionflags	@""
	.align	4
.nv.constant0._ZN5flash44flash_bwd_dq_dk_dv_loop_seqk_parallel_kernelI23Flash_bwd_kernel_traitsILi64ELi64ELi128ELi8ELi2ELi4ELi4ELb1ELb0EN7cutlass10bfloat16_tE19Flash_kernel_traitsILi64ELi64ELi128ELi8ES3_EELb0ELb0ELb0ELb0ELb0ELb1ELb1EEEvNS_16Flash_bwd_paramsE:
	.zero		1168


//--------------------- .nv.constant0._ZN5flash44flash_bwd_dq_dk_dv_loop_seqk_parallel_kernelI23Flash_bwd_kernel_traitsILi64ELi64ELi128ELi8ELi2ELi4ELi4ELb1ELb0EN7cutlass10bfloat16_tE19Flash_kernel_traitsILi64ELi64ELi128ELi8ES3_EELb1ELb0ELb0ELb0ELb0ELb0ELb0EEEvNS_16Flash_bwd_paramsE --------------------------
	.section	.nv.constant0._ZN5flash44flash_bwd_dq_dk_dv_loop_seqk_parallel_kernelI23Flash_bwd_kernel_traitsILi64ELi64ELi128ELi8ELi2ELi4ELi4ELb1ELb0EN7cutlass10bfloat16_tE19Flash_kernel_traitsILi64ELi64ELi128ELi8ES3_EELb1ELb0ELb0ELb0ELb0ELb0ELb0EEEvNS_16Flash_bwd_paramsE,"a",@progbits
	.sectionflags	@""
	.align	4
.nv.constant0._ZN5flash44flash_bwd_dq_dk_dv_loop_seqk_parallel_kernelI23Flash_bwd_kernel_traitsILi64ELi64ELi128ELi8ELi2ELi4ELi4ELb1ELb0EN7cutlass10bfloat16_tE19Flash_kernel_traitsILi64ELi64ELi128ELi8ES3_EELb1ELb0ELb0ELb0ELb0ELb0ELb0EEEvNS_16Flash_bwd_paramsE:
	.zero		1168


//--------------------- .nv.constant0._ZN5flash44flash_bwd_dq_dk_dv_loop_seqk_parallel_kernelI23Flash_bwd_kernel_traitsILi64ELi64ELi128ELi8ELi2ELi4ELi4ELb1ELb0EN7cutlass10bfloat16_tE19Flash_kernel_traitsILi64ELi64ELi128ELi8ES3_EELb0ELb0ELb0ELb0ELb0ELb0ELb1EEEvNS_16Flash_bwd_paramsE --------------------------
	.section	.nv.constant0._ZN5flash44flash_bwd_dq_dk_dv_loop_seqk_parallel_kernelI23Flash_bwd_kernel_traitsILi64ELi64ELi128ELi8ELi2ELi4ELi4ELb1ELb0EN7cutlass10bfloat16_tE19Flash_kernel_traitsILi64ELi64ELi128ELi8ES3_EELb0ELb0ELb0ELb0ELb0ELb0ELb1EEEvNS_16Flash_bwd_paramsE,"a",@progbits
	.sectionflags	@""
	.align	4
.nv.constant0._ZN5flash44flash_bwd_dq_dk_dv_loop_seqk_parallel_kernelI23Flash_bwd_kernel_traitsILi64ELi64ELi128ELi8ELi2ELi4ELi4ELb1ELb0EN7cutlass10bfloat16_tE19Flash_kernel_traitsILi64ELi64ELi128ELi8ES3_EELb0ELb0ELb0ELb0ELb0ELb0ELb1EEEvNS_16Flash_bwd_paramsE:
	.zero		1168


//--------------------- .nv.constant0._ZN5flash44flash_bwd_dq_dk_dv_loop_seqk_parallel_kernelI23Flash_bwd_kernel_traitsILi64ELi64ELi128ELi8ELi2ELi4ELi4ELb1ELb0EN7cutlass10bfloat16_tE19Flash_kernel_traitsILi64ELi64ELi128ELi8ES3_EELb1ELb0ELb1ELb0ELb0ELb0ELb0EEEvNS_16Flash_bwd_paramsE --------------------------
	.section	.nv.constant0._ZN5flash44flash_bwd_dq_dk_dv_loop_seqk_parallel_kernelI23Flash_bwd_kernel_traitsILi64ELi64ELi128ELi8ELi2ELi4ELi4ELb1ELb0EN7cutlass10bfloat16_tE19Flash_kernel_traitsILi64ELi64ELi128ELi8ES3_EELb1ELb0ELb1ELb0ELb0ELb0ELb0EEEvNS_16Flash_bwd_paramsE,"a",@progbits
	.sectionflags	@""
	.align	4
.nv.constant0._ZN5flash44flash_bwd_dq_dk_dv_loop_seqk_parallel_kernelI23Flash_bwd_kernel_traitsILi64ELi64ELi128ELi8ELi2ELi4ELi4ELb1ELb0EN7cutlass10bfloat16_tE19Flash_kernel_traitsILi64ELi64ELi128ELi8ES3_EELb1ELb0ELb1ELb0ELb0ELb0ELb0EEEvNS_16Flash_bwd_paramsE:
	.zero		1168


//--------------------- .nv.constant0._ZN5flash44flash_bwd_dq_dk_dv_loop_seqk_parallel_kernelI23Flash_bwd_kernel_traitsILi64ELi64ELi128ELi8ELi2ELi4ELi4ELb1ELb0EN7cutlass10bfloat16_tE19Flash_kernel_traitsILi64ELi64ELi128ELi8ES3_EELb0ELb0ELb1ELb0ELb0ELb0ELb1EEEvNS_16Flash_bwd_paramsE --------------------------
	.section	.nv.constant0._ZN5flash44flash_bwd_dq_dk_dv_loop_seqk_parallel_kernelI23Flash_bwd_kernel_traitsILi64ELi64ELi128ELi8ELi2ELi4ELi4ELb1ELb0EN7cutlass10bfloat16_tE19Flash_kernel_traitsILi64ELi64ELi128ELi8ES3_EELb0ELb0ELb1ELb0ELb0ELb0ELb1EEEvNS_16Flash_bwd_paramsE,"a",@progbits
	.sectionflags	@""
	.align	4
.nv.constant0._ZN5flash44flash_bwd_dq_dk_dv_loop_seqk_parallel_kernelI23Flash_bwd_kernel_traitsILi64ELi64ELi128ELi8ELi2ELi4ELi4ELb1ELb0EN7cutlass10bfloat16_tE19Flash_kernel_traitsILi64ELi64ELi128ELi8ES3_EELb0ELb0ELb1ELb0ELb0ELb0ELb1EEEvNS_16Flash_bwd_paramsE:
	.zero		1168


//--------------------- .nv.constant0._ZN5flash44flash_bwd_dq_dk_dv_loop_seqk_parallel_kernelI23Flash_bwd_kernel_traitsILi64ELi64ELi128ELi8ELi2ELi4ELi4ELb1ELb0EN7cutlass10bfloat16_tE19Flash_kernel_traitsILi64ELi64ELi128ELi8ES3_EELb1ELb0ELb0ELb0ELb1ELb1ELb0EEEvNS_16Flash_bwd_paramsE --------------------------
	.section	.nv.constant0._ZN5flash44flash_bwd_dq_dk_dv_loop_seqk_parallel_kernelI23Flash_bwd_kernel_traitsILi64ELi64ELi128ELi8ELi2ELi4ELi4ELb1ELb0EN7cutlass10bfloat16_tE19Flash_kernel_traitsILi64ELi64ELi128ELi8ES3_EELb1ELb0ELb0ELb0ELb1ELb1ELb0EEEvNS_16Flash_bwd_paramsE,"a",@progbits
	.sectionflags	@""
	.align	4
.nv.constant0._ZN5flash44flash_bwd_dq_dk_dv_loop_seqk_parallel_kernelI23Flash_bwd_kernel_traitsILi64ELi64ELi128ELi8ELi2ELi4ELi4ELb1ELb0EN7cutlass10bfloat16_tE19Flash_kernel_traitsILi64ELi64ELi128ELi8ES3_EELb1ELb0ELb0ELb0ELb1ELb1ELb0EEEvNS_16Flash_bwd_paramsE:
	.zero		1168


//--------------------- .nv.constant0._ZN5flash44flash_bwd_dq_dk_dv_loop_seqk_parallel_kernelI23Flash_bwd_kernel_traitsILi64ELi64ELi128ELi8ELi2ELi4ELi4ELb1ELb0EN7cutlass10bfloat16_tE19Flash_kernel_traitsILi64ELi64ELi128ELi8ES3_EELb0ELb0ELb0ELb0ELb1ELb1ELb1EEEvNS_16Flash_bwd_paramsE --------------------------
	.section	.nv.constant0._ZN5flash44flash_bwd_dq_dk_dv_loop_seqk_parallel_kernelI23Flash_bwd_kernel_traitsILi64ELi64ELi128ELi8ELi2ELi4ELi4ELb1ELb0EN7cutlass10bfloat16_tE19Flash_kernel_traitsILi64ELi64ELi128ELi8ES3_EELb0ELb0ELb0ELb0ELb1ELb1ELb1EEEvNS_16Flash_bwd_paramsE,"a",@progbits
	.sectionflags	@""
	.align	4
.nv.constant0._ZN5flash44flash_bwd_dq_dk_dv_loop_seqk_parallel_kernelI23Flash_bwd_kernel_traitsILi64ELi64ELi128ELi8ELi2ELi4ELi4ELb1ELb0EN7cutlass10bfloat16_tE19Flash_kernel_traitsILi64ELi64ELi128ELi8ES3_EELb0ELb0ELb0ELb0ELb1ELb1ELb1EEEvNS_16Flash_bwd_paramsE:
	.zero		1168


//--------------------- .nv.constant0._ZN5flash44flash_bwd_dq_dk_dv_loop_seqk_parallel_kernelI23Flash_bwd_kernel_traitsILi64ELi64ELi128ELi8ELi2ELi4ELi4ELb1ELb0EN7cutlass10bfloat16_tE19Flash_kernel_traitsILi64ELi64ELi128ELi8ES3_EELb1ELb0ELb0ELb1ELb0ELb0ELb0EEEvNS_16Flash_bwd_paramsE --------------------------
	.section	.nv.constant0._ZN5flash44flash_bwd_dq_dk_dv_loop_seqk_parallel_kernelI23Flash_bwd_kernel_traitsILi64ELi64ELi128ELi8ELi2ELi4ELi4ELb1ELb0EN7cutlass10bfloat16_tE19Flash_kernel_traitsILi64ELi64ELi128ELi8ES3_EELb1ELb0ELb0ELb1ELb0ELb0ELb0EEEvNS_16Flash_bwd_paramsE,"a",@progbits
	.sectionflags	@""
	.align	4
.nv.constant0._ZN5flash44flash_bwd_dq_dk_dv_loop_seqk_parallel_kernelI23Flash_bwd_kernel_traitsILi64ELi64ELi128ELi8ELi2ELi4ELi4ELb1ELb0EN7cutlass10bfloat16_tE19Flash_kernel_traitsILi64ELi64ELi128ELi8ES3_EELb1ELb0ELb0ELb1ELb0ELb0ELb0EEEvNS_16Flash_bwd_paramsE:
	.zero		1168


//--------------------- .nv.constant0._ZN5flash44flash_bwd_dq_dk_dv_loop_seqk_parallel_kernelI23Flash_bwd_kernel_traitsILi64ELi64ELi128ELi8ELi2ELi4ELi4ELb1ELb0EN7cutlass10bfloat16_tE19Flash_kernel_traitsILi64ELi64ELi128ELi8ES3_EELb0ELb0ELb0ELb1ELb0ELb0ELb1EEEvNS_16Flash_bwd_paramsE --------------------------
	.section	.nv.constant0._ZN5flash44flash_bwd_dq_dk_dv_loop_seqk_parallel_kernelI23Flash_bwd_kernel_traitsILi64ELi64ELi128ELi8ELi2ELi4ELi4ELb1ELb0EN7cutlass10bfloat16_tE19Flash_kernel_traitsILi64ELi64ELi128ELi8ES3_EELb0ELb0ELb0ELb1ELb0ELb0ELb1EEEvNS_16Flash_bwd_paramsE,"a",@progbits
	.sectionflags	@""
	.align	4
.nv.constant0._ZN5flash44flash_bwd_dq_dk_dv_loop_seqk_parallel_kernelI23Flash_bwd_kernel_traitsILi64ELi64ELi128ELi8ELi2ELi4ELi4ELb1ELb0EN7cutlass10bfloat16_tE19Flash_kernel_traitsILi64ELi64ELi128ELi8ES3_EELb0ELb0ELb0ELb1ELb0ELb0ELb1EEEvNS_16Flash_bwd_paramsE:
	.zero		1168


//--------------------- .nv.constant0._ZN5flash44flash_bwd_dq_dk_dv_loop_seqk_parallel_kernelI23Flash_bwd_kernel_traitsILi64ELi64ELi128ELi8ELi2ELi4ELi4ELb1ELb0EN7cutlass10bfloat16_tE19Flash_kernel_traitsILi64ELi64ELi128ELi8ES3_EELb1ELb0ELb1ELb0ELb0ELb1ELb0EEEvNS_16Flash_bwd_paramsE --------------------------
	.section	.nv.constant0._ZN5flash44flash_bwd_dq_dk_dv_loop_seqk_parallel_kernelI23Flash_bwd_kernel_traitsILi64ELi64ELi128ELi8ELi2ELi4ELi4ELb1ELb0EN7cutlass10bfloat16_tE19Flash_kernel_traitsILi64ELi64ELi128ELi8ES3_EELb1ELb0ELb1ELb0ELb0ELb1ELb0EEEvNS_16Flash_bwd_paramsE,"a",@progbits
	.sectionflags	@""
	.align	4
.nv.constant0._ZN5flash44flash_bwd_dq_dk_dv_loop_seqk_parallel_kernelI23Flash_bwd_kernel_traitsILi64ELi64ELi128ELi8ELi2ELi4ELi4ELb1ELb0EN7cutlass10bfloat16_tE19Flash_kernel_traitsILi64ELi64ELi128ELi8ES3_EELb1ELb0ELb1ELb0ELb0ELb1ELb0EEEvNS_16Flash_bwd_paramsE:
	.zero		1168


//--------------------- .nv.constant0._ZN5flash44flash_bwd_dq_dk_dv_loop_seqk_parallel_kernelI23Flash_bwd_kernel_traitsILi64ELi64ELi128ELi8ELi2ELi4ELi4ELb1ELb0EN7cutlass10bfloat16_tE19Flash_kernel_traitsILi64ELi64ELi128ELi8ES3_EELb0ELb0ELb1ELb0ELb0ELb1ELb1EEEvNS_16Flash_bwd_paramsE --------------------------
	.section	.nv.constant0._ZN5flash44flash_bwd_dq_dk_dv_loop_seqk_parallel_kernelI23Flash_bwd_kernel_traitsILi64ELi64ELi128ELi8ELi2ELi4ELi4ELb1ELb0EN7cutlass10bfloat16_tE19Flash_kernel_traitsILi64ELi64ELi128ELi8ES3_EELb0ELb0ELb1ELb0ELb0ELb1ELb1EEEvNS_16Flash_bwd_paramsE,"a",@progbits
	.sectionflags	@""
	.align	4
.nv.constant0._ZN5flash44flash_bwd_dq_dk_dv_loop_seqk_parallel_kernelI23Flash_bwd_kernel_traitsILi64ELi64ELi128ELi8ELi2ELi4ELi4ELb1ELb0EN7cutlass10bfloat16_tE19Flash_kernel_traitsILi64ELi64ELi128ELi8ES3_EELb0ELb0ELb1ELb0ELb0ELb1ELb1EEEvNS_16Flash_bwd_paramsE:
	.zero		1168


//--------------------- .nv.constant0._ZN5flash44flash_bwd_dq_dk_dv_loop_seqk_parallel_kernelI23Flash_bwd_kernel_traitsILi64ELi64ELi128ELi8ELi2ELi4ELi4ELb1ELb0EN7cutlass10bfloat16_tE19Flash_kernel_traitsILi64ELi64ELi128ELi8ES3_EELb1ELb0ELb1ELb1ELb0ELb0ELb0EEEvNS_16Flash_bwd_paramsE --------------------------
	.section	.nv.constant0._ZN5flash44flash_bwd_dq_dk_dv_loop_seqk_parallel_kernelI23Flash_bwd_kernel_traitsILi64ELi64ELi128ELi8ELi2ELi4ELi4ELb1ELb0EN7cutlass10bfloat16_tE19Flash_kernel_traitsILi64ELi64ELi128ELi8ES3_EELb1ELb0ELb1ELb1ELb0ELb0ELb0EEEvNS_16Flash_bwd_paramsE,"a",@progbits
	.sectionflags	@""
	.align	4
.nv.constant0._ZN5flash44flash_bwd_dq_dk_dv_loop_seqk_parallel_kernelI23Flash_bwd_kernel_traitsILi64ELi64ELi128ELi8ELi2ELi4ELi4ELb1ELb0EN7cutlass10bfloat16_tE19Flash_kernel_traitsILi64ELi64ELi128ELi8ES3_EELb1ELb0ELb1ELb1ELb0ELb0ELb0EEEvNS_16Flash_bwd_paramsE:
	.zero		1168


//--------------------- .nv.constant0._ZN5flash44flash_bwd_dq_dk_dv_loop_seqk_parallel_kernelI23Flash_bwd_kernel_traitsILi64ELi64ELi128ELi8ELi2ELi4ELi4ELb1ELb0EN7cutlass10bfloat16_tE19Flash_kernel_traitsILi64ELi64ELi128ELi8ES3_EELb0ELb0ELb1ELb1ELb0ELb0ELb1EEEvNS_16Flash_bwd_paramsE --------------------------
	.section	.nv.constant0._ZN5flash44flash_bwd_dq_dk_dv_loop_seqk_parallel_kernelI23Flash_bwd_kernel_traitsILi64ELi64ELi128ELi8ELi2ELi4ELi4ELb1ELb0EN7cutlass10bfloat16_tE19Flash_kernel_traitsILi64ELi64ELi128ELi8ES3_EELb0ELb0ELb1ELb1ELb0ELb0ELb1EEEvNS_16Flash_bwd_paramsE,"a",@progbits
	.sectionflags	@""
	.align	4
.nv.constant0._ZN5flash44flash_bwd_dq_dk_dv_loop_seqk_parallel_kernelI23Flash_bwd_kernel_traitsILi64ELi64ELi128ELi8ELi2ELi4ELi4ELb1ELb0EN7cutlass10bfloat16_tE19Flash_kernel_traitsILi64ELi64ELi128ELi8ES3_EELb0ELb0ELb1ELb1ELb0ELb0ELb1EEEvNS_16Flash_bwd_paramsE:
	.zero		1168


//--------------------- .nv.constant0._ZN5flash25flash_bwd_dot_do_o_kernelILb0E23Flash_bwd_kernel_traitsILi64ELi64ELi128ELi8ELi2ELi4ELi4ELb1ELb0EN7cutlass10bfloat16_tE19Flash_kernel_traitsILi64ELi64ELi128ELi8ES3_EEEEvNS_16Flash_bwd_paramsE --------------------------
	.section	.nv.constant0._ZN5flash25flash_bwd_dot_do_o_kernelILb0E23Flash_bwd_kernel_traitsILi64ELi64ELi128ELi8ELi2ELi4ELi4ELb1ELb0EN7cutlass10bfloat16_tE19Flash_kernel_traitsILi64ELi64ELi128ELi8ES3_EEEEvNS_16Flash_bwd_paramsE,"a",@progbits
	.sectionflags	@""
	.align	4
.nv.constant0._ZN5flash25flash_bwd_dot_do_o_kernelILb0E23Flash_bwd_kernel_traitsILi64ELi64ELi128ELi8ELi2ELi4ELi4ELb1ELb0EN7cutlass10bfloat16_tE19Flash_kernel_traitsILi64ELi64ELi128ELi8ES3_EEEEvNS_16Flash_bwd_paramsE:
	.zero		1168


//--------------------- .nv.constant0._ZN5flash25flash_bwd_dot_do_o_kernelILb1E23Flash_bwd_kernel_traitsILi64ELi64ELi128ELi8ELi2ELi4ELi4ELb1ELb0EN7cutlass10bfloat16_tE19Flash_kernel_traitsILi64ELi64ELi128ELi8ES3_EEEEvNS_16Flash_bwd_paramsE --------------------------
	.section	.nv.constant0._ZN5flash25flash_bwd_dot_do_o_kernelILb1E23Flash_bwd_kernel_traitsILi64ELi64ELi128ELi8ELi2ELi4ELi4ELb1ELb0EN7cutlass10bfloat16_tE19Flash_kernel_traitsILi64ELi64ELi128ELi8ES3_EEEEvNS_16Flash_bwd_paramsE,"a",@progbits
	.sectionflags	@""
	.align	4
.nv.constant0._ZN5flash25flash_bwd_dot_do_o_kernelILb1E23Flash_bwd_kernel_traitsILi64ELi64ELi128ELi8ELi2ELi4ELi4ELb1ELb0EN7cutlass10bfloat16_tE19Flash_kernel_traitsILi64ELi64ELi128ELi8ES3_EEEEvNS_16Flash_bwd_paramsE:
	.zero		1168


//--------------------- .nv.constant0._ZN5flash27flash_bwd_convert_dq_kernelI23Flash_bwd_kernel_traitsILi64ELi128ELi128ELi8ELi4ELi4ELi4ELb0ELb0EN7cutlass10bfloat16_tE19Flash_kernel_traitsILi64ELi128ELi128ELi8ES3_EEEEvNS_16Flash_bwd_paramsEi --------------------------
	.section	.nv.constant0._ZN5flash27flash_bwd_convert_dq_kernelI23Flash_bwd_kernel_traitsILi64ELi128ELi128ELi8ELi4ELi4ELi4ELb0ELb0EN7cutlass10bfloat16_tE19Flash_kernel_traitsILi64ELi128ELi128ELi8ES3_EEEEvNS_16Flash_bwd_paramsEi,"a",@progbits
	.sectionflags	@""
	.align	4
.nv.constant0._ZN5flash27flash_bwd_convert_dq_kernelI23Flash_bwd_kernel_traitsILi64ELi128ELi128ELi8ELi4ELi4ELi4ELb0ELb0EN7cutlass10bfloat16_tE19Flash_kernel_traitsILi64ELi128ELi128ELi8ES3_EEEEvNS_16Flash_bwd_paramsEi:
	.zero		1172


//--------------------- .nv.constant0._ZN5flash44flash_bwd_dq_dk_dv_loop_seqk_parallel_kernelI23Flash_bwd_kernel_traitsILi64ELi128ELi128ELi8ELi4ELi4ELi4ELb0ELb0EN7cutlass10bfloat16_tE19Flash_kernel_traitsILi64ELi128ELi128ELi8ES3_EELb1ELb0ELb0ELb0ELb0ELb1ELb0EEEvNS_16Flash_bwd_paramsE --------------------------
	.section	.nv.constant0._ZN5flash44flash_bwd_dq_dk_dv_loop_seqk_parallel_kernelI23Flash_bwd_kernel_traitsILi64ELi128ELi128ELi8ELi4ELi4ELi4ELb0ELb0EN7cutlass10bfloat16_tE19Flash_kernel_traitsILi64ELi128ELi128ELi8ES3_EELb1ELb0ELb0ELb0ELb0ELb1ELb0EEEvNS_16Flash_bwd_paramsE,"a",@progbits
	.sectionflags	@""
	.align	4
.nv.constant0._ZN5flash44flash_bwd_dq_dk_dv_loop_seqk_parallel_kernelI23Flash_bwd_kernel_traitsILi64ELi128ELi128ELi8ELi4ELi4ELi4ELb0ELb0EN7cutlass10bfloat16_tE19Flash_kernel_traitsILi64ELi128ELi128ELi8ES3_EELb1ELb0ELb0ELb0ELb0ELb1ELb0EEEvNS_16Flash_bwd_paramsE:
	.zero		1168


//--------------------- .nv.constant0._ZN5flash44flash_bwd_dq_dk_dv_loop_seqk_parallel_kernelI23Flash_bwd_kernel_traitsILi64ELi128ELi128ELi8ELi4ELi4ELi4ELb0ELb0EN7cutlass10bfloat16_tE19Flash_kernel_traitsILi64ELi128ELi128ELi8ES3_EELb0ELb0ELb0ELb0ELb0ELb1ELb1EEEvNS_16Flash_bwd_paramsE --------------------------
	.section	.nv.constant0._ZN5flash44flash_bwd_dq_dk_dv_loop_seqk_parallel_kernelI23Flash_bwd_kernel_traitsILi64ELi128ELi128ELi8ELi4ELi4ELi4ELb0ELb0EN7cutlass10bfloat16_tE19Flash_kernel_traitsILi64ELi128ELi128ELi8ES3_EELb0ELb0ELb0ELb0ELb0ELb1ELb1EEEvNS_16Flash_bwd_paramsE,"a",@progbits
	.sectionflags	@""
	.align	4
.nv.constant0._ZN5flash44flash_bwd_dq_dk_dv_loop_seqk_parallel_kernelI23Flash_bwd_kernel_traitsILi64ELi128ELi128ELi8ELi4ELi4ELi4ELb0ELb0EN7cutlass10bfloat16_tE19Flash_kernel_traitsILi64ELi128ELi128ELi8ES3_EELb0ELb0ELb0ELb0ELb0ELb1ELb1EEEvNS_16Flash_bwd_paramsE:
	.zero		1168


//--------------------- .nv.constant0._ZN5flash44flash_bwd_dq_dk_dv_loop_seqk_parallel_kernelI23Flash_bwd_kernel_traitsILi64ELi128ELi128ELi8ELi4ELi4ELi4ELb0ELb0EN7cutlass10bfloat16_tE19Flash_kernel_traitsILi64ELi128ELi128ELi8ES3_EELb1ELb0ELb0ELb0ELb0ELb0ELb0EEEvNS_16Flash_bwd_paramsE --------------------------
	.section	.nv.constant0._ZN5flash44flash_bwd_dq_dk_dv_loop_seqk_parallel_kernelI23Flash_bwd_kernel_traitsILi64ELi128ELi128ELi8ELi4ELi4ELi4ELb0ELb0EN7cutlass10bfloat16_tE19Flash_kernel_traitsILi64ELi128ELi128ELi8ES3_EELb1ELb0ELb0ELb0ELb0ELb0ELb0EEEvNS_16Flash_bwd_paramsE,"a",@progbits
	.sectionflags	@""
	.align	4
.nv.constant0._ZN5flash44flash_bwd_dq_dk_dv_loop_seqk_parallel_kernelI23Flash_bwd_kernel_traitsILi64ELi128ELi128ELi8ELi4ELi4ELi4ELb0ELb0EN7cutlass10bfloat16_tE19Flash_kernel_traitsILi64ELi128ELi128ELi8ES3_EELb1ELb0ELb0ELb0ELb0ELb0ELb0EEEvNS_16Flash_bwd_paramsE:
	.zero		1168


//--------------------- .nv.constant0._ZN5flash44flash_bwd_dq_dk_dv_loop_seqk_parallel_kernelI23Flash_bwd_kernel_traitsILi64ELi128ELi128ELi8ELi4ELi4ELi4ELb0ELb0EN7cutlass10bfloat16_tE19Flash_kernel_traitsILi64ELi128ELi128ELi8ES3_EELb0ELb0ELb0ELb0ELb0ELb0ELb1EEEvNS_16Flash_bwd_paramsE --------------------------
	.section	.nv.constant0._ZN5flash44flash_bwd_dq_dk_dv_loop_seqk_parallel_kernelI23Flash_bwd_kernel_traitsILi64ELi128ELi128ELi8ELi4ELi4ELi4ELb0ELb0EN7cutlass10bfloat16_tE19Flash_kernel_traitsILi64ELi128ELi128ELi8ES3_EELb0ELb0ELb0ELb0ELb0ELb0ELb1EEEvNS_16Flash_bwd_paramsE,"a",@progbits
	.sectionflags	@""
	.align	4
.nv.constant0._ZN5flash44flash_bwd_dq_dk_dv_loop_seqk_parallel_kernelI23Flash_bwd_kernel_traitsILi64ELi128ELi128ELi8ELi4ELi4ELi4ELb0ELb0EN7cutlass10bfloat16_tE19Flash_kernel_traitsILi64ELi128ELi128ELi8ES3_EELb0ELb0ELb0ELb0ELb0ELb0ELb1EEEvNS_16Flash_bwd_paramsE:
	.zero		1168


//--------------------- .nv.constant0._ZN5flash44flash_bwd_dq_dk_dv_loop_seqk_parallel_kernelI23Flash_bwd_kernel_traitsILi64ELi128ELi128ELi8ELi4ELi4ELi4ELb0ELb0EN7cutlass10bfloat16_tE19Flash_kernel_traitsILi64ELi128ELi128ELi8ES3_EELb1ELb0ELb1ELb0ELb0ELb0ELb0EEEvNS_16Flash_bwd_paramsE --------------------------
	.section	.nv.constant0._ZN5flash44flash_bwd_dq_dk_dv_loop_seqk_parallel_kernelI23Flash_bwd_kernel_traitsILi64ELi128ELi128ELi8ELi4ELi4ELi4ELb0ELb0EN7cutlass10bfloat16_tE19Flash_kernel_traitsILi64ELi128ELi128ELi8ES3_EELb1ELb0ELb1ELb0ELb0ELb0ELb0EEEvNS_16Flash_bwd_paramsE,"a",@progbits
	.sectionflags	@""
	.align	4
.nv.constant0._ZN5flash44flash_bwd_dq_dk_dv_loop_seqk_parallel_kernelI23Flash_bwd_kernel_traitsILi64ELi128ELi128ELi8ELi4ELi4ELi4ELb0ELb0EN7cutlass10bfloat16_tE19Flash_kernel_traitsILi64ELi128ELi128ELi8ES3_EELb1ELb0ELb1ELb0ELb0ELb0ELb0EEEvNS_16Flash_bwd_paramsE:
	.zero		1168


//--------------------- .nv.constant0._ZN5flash44flash_bwd_dq_dk_dv_loop_seqk_parallel_kernelI23Flash_bwd_kernel_traitsILi64ELi128ELi128ELi8ELi4ELi4ELi4ELb0ELb0EN7cutlass10bfloat16_tE19Flash_kernel_traitsILi64ELi128ELi128ELi8ES3_EELb0ELb0ELb1ELb0ELb0ELb0ELb1EEEvNS_16Flash_bwd_paramsE --------------------------
	.section	.nv.constant0._ZN5flash44flash_bwd_dq_dk_dv_loop_seqk_parallel_kernelI23Flash_bwd_kernel_traitsILi64ELi128ELi128ELi8ELi4ELi4ELi4ELb0ELb0EN7cutlass10bfloat16_tE19Flash_kernel_traitsILi64ELi128ELi128ELi8ES3_EELb0ELb0ELb1ELb0ELb0ELb0ELb1EEEvNS_16Flash_bwd_paramsE,"a",@progbits
	.sectionflags	@""
	.align	4
.nv.constant0._ZN5flash44flash_bwd_dq_dk_dv_loop_seqk_parallel_kernelI23Flash_bwd_kernel_traitsILi64ELi128ELi128ELi8ELi4ELi4ELi4ELb0ELb0EN7cutlass10bfloat16_tE19Flash_kernel_traitsILi64ELi128ELi128ELi8ES3_EELb0ELb0ELb1ELb0ELb0ELb0ELb1EEEvNS_16Flash_bwd_paramsE:
	.zero		1168


//--------------------- .nv.constant0._ZN5flash44flash_bwd_dq_dk_dv_loop_seqk_parallel_kernelI23Flash_bwd_kernel_traitsILi64ELi128ELi128ELi8ELi4ELi4ELi4ELb0ELb0EN7cutlass10bfloat16_tE19Flash_kernel_traitsILi64ELi128ELi128ELi8ES3_EELb1ELb0ELb0ELb0ELb1ELb1ELb0EEEvNS_16Flash_bwd_paramsE --------------------------
	.section	.nv.constant0._ZN5flash44flash_bwd_dq_dk_dv_loop_seqk_parallel_kernelI23Flash_bwd_kernel_traitsILi64ELi128ELi128ELi8ELi4ELi4ELi4ELb0ELb0EN7cutlass10bfloat16_tE19Flash_kernel_traitsILi64ELi128ELi128ELi8ES3_EELb1ELb0ELb0ELb0ELb1ELb1ELb0EEEvNS_16Flash_bwd_paramsE,"a",@progbits
	.sectionflags	@""
	.align	4
.nv.constant0._ZN5flash44flash_bwd_dq_dk_dv_loop_seqk_parallel_kernelI23Flash_bwd_kernel_traitsILi64ELi128ELi128ELi8ELi4ELi4ELi4ELb0ELb0EN7cutlass10bfloat16_tE19Flash_kernel_traitsILi64ELi128ELi128ELi8ES3_EELb1ELb0ELb0ELb0ELb1ELb1ELb0EEEvNS_16Flash_bwd_paramsE:
	.zero		1168


//--------------------- .nv.constant0._ZN5flash44flash_bwd_dq_dk_dv_loop_seqk_parallel_kernelI23Flash_bwd_kernel_traitsILi64ELi128ELi128ELi8ELi4ELi4ELi4ELb0ELb0EN7cutlass10bfloat16_tE19Flash_kernel_traitsILi64ELi128ELi128ELi8ES3_EELb0ELb0ELb0ELb0ELb1ELb1ELb1EEEvNS_16Flash_bwd_paramsE --------------------------
	.section	.nv.constant0._ZN5flash44flash_bwd_dq_dk_dv_loop_seqk_parallel_kernelI23Flash_bwd_kernel_traitsILi64ELi128ELi128ELi8ELi4ELi4ELi4ELb0ELb0EN7cutlass10bfloat16_tE19Flash_kernel_traitsILi64ELi128ELi128ELi8ES3_EELb0ELb0ELb0ELb0ELb1ELb1ELb1EEEvNS_16Flash_bwd_paramsE,"a",@progbits
	.sectionflags	@""
	.align	4
.nv.constant0._ZN5flash44flash_bwd_dq_dk_dv_loop_seqk_parallel_kernelI23Flash_bwd_kernel_traitsILi64ELi128ELi128ELi8ELi4ELi4ELi4ELb0ELb0EN7cutlass10bfloat16_tE19Flash_kernel_traitsILi64ELi128ELi128ELi8ES3_EELb0ELb0ELb0ELb0ELb1ELb1ELb1EEEvNS_16Flash_bwd_paramsE:
	.zero		1168


//--------------------- .nv.constant0._ZN5flash44flash_bwd_dq_dk_dv_loop_seqk_parallel_kernelI23Flash_bwd_kernel_traitsILi64ELi128ELi128ELi8ELi4ELi4ELi4ELb0ELb0EN7cutlass10bfloat16_tE19Flash_kernel_traitsILi64ELi128ELi128ELi8ES3_EELb1ELb0ELb0ELb1ELb0ELb0ELb0EEEvNS_16Flash_bwd_paramsE --------------------------
	.section	.nv.constant0._ZN5flash44flash_bwd_dq_dk_dv_loop_seqk_parallel_kernelI23Flash_bwd_kernel_traitsILi64ELi128ELi128ELi8ELi4ELi4ELi4ELb0ELb0EN7cutlass10bfloat16_tE19Flash_kernel_traitsILi64ELi128ELi128ELi8ES3_EELb1ELb0ELb0ELb1ELb0ELb0ELb0EEEvNS_16Flash_bwd_paramsE,"a",@progbits
	.sectionflags	@""
	.align	4
.nv.constant0._ZN5flash44flash_bwd_dq_dk_dv_loop_seqk_parallel_kernelI23Flash_bwd_kernel_traitsILi64ELi128ELi128ELi8ELi4ELi4ELi4ELb0ELb0EN7cutlass10bfloat16_tE19Flash_kernel_traitsILi64ELi128ELi128ELi8ES3_EELb1ELb0ELb0ELb1ELb0ELb0ELb0EEEvNS_16Flash_bwd_paramsE:
	.zero		1168


//--------------------- .nv.constant0._ZN5flash44flash_bwd_dq_dk_dv_loop_seqk_parallel_kernelI23Flash_bwd_kernel_traitsILi64ELi128ELi128ELi8ELi4ELi4ELi4ELb0ELb0EN7cutlass10bfloat16_tE19Flash_kernel_traitsILi64ELi128ELi128ELi8ES3_EELb0ELb0ELb0ELb1ELb0ELb0ELb1EEEvNS_16Flash_bwd_paramsE --------------------------
	.section	.nv.constant0._ZN5flash44flash_bwd_dq_dk_dv_loop_seqk_parallel_kernelI23Flash_bwd_kernel_traitsILi64ELi128ELi128ELi8ELi4ELi4ELi4ELb0ELb0EN7cutlass10bfloat16_tE19Flash_kernel_traitsILi64ELi128ELi128ELi8ES3_EELb0ELb0ELb0ELb1ELb0ELb0ELb1EEEvNS_16Flash_bwd_paramsE,"a",@progbits
	.sectionflags	@""
	.align	4
.nv.constant0._ZN5flash44flash_bwd_dq_dk_dv_loop_seqk_parallel_kernelI23Flash_bwd_kernel_traitsILi64ELi128ELi128ELi8ELi4ELi4ELi4ELb0ELb0EN7cutlass10bfloat16_tE19Flash_kernel_traitsILi64ELi128ELi128ELi8ES3_EELb0ELb0ELb0ELb1ELb0ELb0ELb1EEEvNS_16Flash_bwd_paramsE:
	.zero		1168


//--------------------- .nv.constant0._ZN5flash44flash_bwd_dq_dk_dv_loop_seqk_parallel_kernelI23Flash_bwd_kernel_traitsILi64ELi128ELi128ELi8ELi4ELi4ELi4ELb0ELb0EN7cutlass10bfloat16_tE19Flash_kernel_traitsILi64ELi128ELi128ELi8ES3_EELb1ELb0ELb1ELb0ELb0ELb1ELb0EEEvNS_16Flash_bwd_paramsE --------------------------
	.section	.nv.constant0._ZN5flash44flash_bwd_dq_dk_dv_loop_seqk_parallel_kernelI23Flash_bwd_kernel_traitsILi64ELi128ELi128ELi8ELi4ELi4ELi4ELb0ELb0EN7cutlass10bfloat16_tE19Flash_kernel_traitsILi64ELi128ELi128ELi8ES3_EELb1ELb0ELb1ELb0ELb0ELb1ELb0EEEvNS_16Flash_bwd_paramsE,"a",@progbits
	.sectionflags	@""
	.align	4
.nv.constant0._ZN5flash44flash_bwd_dq_dk_dv_loop_seqk_parallel_kernelI23Flash_bwd_kernel_traitsILi64ELi128ELi128ELi8ELi4ELi4ELi4ELb0ELb0EN7cutlass10bfloat16_tE19Flash_kernel_traitsILi64ELi128ELi128ELi8ES3_EELb1ELb0ELb1ELb0ELb0ELb1ELb0EEEvNS_16Flash_bwd_paramsE:
	.zero		1168


//--------------------- .nv.constant0._ZN5flash44flash_bwd_dq_dk_dv_loop_seqk_parallel_kernelI23Flash_bwd_kernel_traitsILi64ELi128ELi128ELi8ELi4ELi4ELi4ELb0ELb0EN7cutlass10bfloat16_tE19Flash_kernel_traitsILi64ELi128ELi128ELi8ES3_EELb0ELb0ELb1ELb0ELb0ELb1ELb1EEEvNS_16Flash_bwd_paramsE --------------------------
	.section	.nv.constant0._ZN5flash44flash_bwd_dq_dk_dv_loop_seqk_parallel_kernelI23Flash_bwd_kernel_traitsILi64ELi128ELi128ELi8ELi4ELi4ELi4ELb0ELb0EN7cutlass10bfloat16_tE19Flash_kernel_traitsILi64ELi128ELi128ELi8ES3_EELb0ELb0ELb1ELb0ELb0ELb1ELb1EEEvNS_16Flash_bwd_paramsE,"a",@progbits
	.sectionflags	@""
	.align	4
.nv.constant0._ZN5flash44flash_bwd_dq_dk_dv_loop_seqk_parallel_kernelI23Flash_bwd_kernel_traitsILi64ELi128ELi128ELi8ELi4ELi4ELi4ELb0ELb0EN7cutlass10bfloat16_tE19Flash_kernel_traitsILi64ELi128ELi128ELi8ES3_EELb0ELb0ELb1ELb0ELb0ELb1ELb1EEEvNS_16Flash_bwd_paramsE:
	.zero		1168


//--------------------- .nv.constant0._ZN5flash44flash_bwd_dq_dk_dv_loop_seqk_parallel_kernelI23Flash_bwd_kernel_traitsILi64ELi128ELi128ELi8ELi4ELi4ELi4ELb0ELb0EN7cutlass10bfloat16_tE19Flash_kernel_traitsILi64ELi128ELi128ELi8ES3_EELb1ELb0ELb1ELb1ELb0ELb0ELb0EEEvNS_16Flash_bwd_paramsE --------------------------
	.section	.nv.constant0._ZN5flash44flash_bwd_dq_dk_dv_loop_seqk_parallel_kernelI23Flash_bwd_kernel_traitsILi64ELi128ELi128ELi8ELi4ELi4ELi4ELb0ELb0EN7cutlass10bfloat16_tE19Flash_kernel_traitsILi64ELi128ELi128ELi8ES3_EELb1ELb0ELb1ELb1ELb0ELb0ELb0EEEvNS_16Flash_bwd_paramsE,"a",@progbits
	.sectionflags	@""
	.align	4
.nv.constant0._ZN5flash44flash_bwd_dq_dk_dv_loop_seqk_parallel_kernelI23Flash_bwd_kernel_traitsILi64ELi128ELi128ELi8ELi4ELi4ELi4ELb0ELb0EN7cutlass10bfloat16_tE19Flash_kernel_traitsILi64ELi128ELi128ELi8ES3_EELb1ELb0ELb1ELb1ELb0ELb0ELb0EEEvNS_16Flash_bwd_paramsE:
	.zero		1168


//--------------------- .nv.constant0._ZN5flash44flash_bwd_dq_dk_dv_loop_seqk_parallel_kernelI23Flash_bwd_kernel_traitsILi64ELi128ELi128ELi8ELi4ELi4ELi4ELb0ELb0EN7cutlass10bfloat16_tE19Flash_kernel_traitsILi64ELi128ELi128ELi8ES3_EELb0ELb0ELb1ELb1ELb0ELb0ELb1EEEvNS_16Flash_bwd_paramsE --------------------------
	.section	.nv.constant0._ZN5flash44flash_bwd_dq_dk_dv_loop_seqk_parallel_kernelI23Flash_bwd_kernel_traitsILi64ELi128ELi128ELi8ELi4ELi4ELi4ELb0ELb0EN7cutlass10bfloat16_tE19Flash_kernel_traitsILi64ELi128ELi128ELi8ES3_EELb0ELb0ELb1ELb1ELb0ELb0ELb1EEEvNS_16Flash_bwd_paramsE,"a",@progbits
	.sectionflags	@""
	.align	4
.nv.constant0._ZN5flash44flash_bwd_dq_dk_dv_loop_seqk_parallel_kernelI23Flash_bwd_kernel_traitsILi64ELi128ELi128ELi8ELi4ELi4ELi4ELb0ELb0EN7cutlass10bfloat16_tE19Flash_kernel_traitsILi64ELi128ELi128ELi8ES3_EELb0ELb0ELb1ELb1ELb0ELb0ELb1EEEvNS_16Flash_bwd_paramsE:
	.zero		1168


//--------------------- .nv.constant0._ZN5flash25flash_bwd_dot_do_o_kernelILb0E23Flash_bwd_kernel_traitsILi64ELi128ELi128ELi8ELi4ELi4ELi4ELb0ELb0EN7cutlass10bfloat16_tE19Flash_kernel_traitsILi64ELi128ELi128ELi8ES3_EEEEvNS_16Flash_bwd_paramsE --------------------------
	.section	.nv.constant0._ZN5flash25flash_bwd_dot_do_o_kernelILb0E23Flash_bwd_kernel_traitsILi64ELi128ELi128ELi8ELi4ELi4ELi4ELb0ELb0EN7cutlass10bfloat16_tE19Flash_kernel_traitsILi64ELi128ELi128ELi8ES3_EEEEvNS_16Flash_bwd_paramsE,"a",@progbits
	.sectionflags	@""
	.align	4
.nv.constant0._ZN5flash25flash_bwd_dot_do_o_kernelILb0E23Flash_bwd_kernel_traitsILi64ELi128ELi128ELi8ELi4ELi4ELi4ELb0ELb0EN7cutlass10bfloat16_tE19Flash_kernel_traitsILi64ELi128ELi128ELi8ES3_EEEEvNS_16Flash_bwd_paramsE:
	.zero		1168


//--------------------- .nv.constant0._ZN5flash25flash_bwd_dot_do_o_kernelILb1E23Flash_bwd_kernel_traitsILi64ELi128ELi128ELi8ELi4ELi4ELi4ELb0ELb0EN7cutlass10bfloat16_tE19Flash_kernel_traitsILi64ELi128ELi128ELi8ES3_EEEEvNS_16Flash_bwd_paramsE --------------------------
	.section	.nv.constant0._ZN5flash25flash_bwd_dot_do_o_kernelILb1E23Flash_bwd_kernel_traitsILi64ELi128ELi128ELi8ELi4ELi4ELi4ELb0ELb0EN7cutlass10bfloat16_tE19Flash_kernel_traitsILi64ELi128ELi128ELi8ES3_EEEEvNS_16Flash_bwd_paramsE,"a",@progbits
	.sectionflags	@""
	.align	4
.nv.constant0._ZN5flash25flash_bwd_dot_do_o_kernelILb1E23Flash_bwd_kernel_traitsILi64ELi128ELi128ELi8ELi4ELi4ELi4ELb0ELb0EN7cutlass10bfloat16_tE19Flash_kernel_traitsILi64ELi128ELi128ELi8ES3_EEEEvNS_16Flash_bwd_paramsE:
	.zero		1168


//--------------------- SYMBOLS --------------------------

	.type		.nv.reservedSmem.offset0,@object
	.size		.nv.reservedSmem.offset0,0x4
